	.target	sm_100a

	.elftype	@"ET_EXEC"


//--------------------- .note.nv.tkinfo           --------------------------
	.section	.note.nv.tkinfo,"",@"SHT_NOTE"
	.sectionflags	@"SHF_NOTE_NV_TKINFO"
	.tkinfo
        /*0018*/ 	.word	0x00000002
        /*0030*/ 	.string	""
        /*0030*/ 	.string	"ptxas"
        /*0030*/ 	.string	"Cuda compilation tools, release 13.0, V13.0.88"
        /*0030*/ 	.string	"Build cuda_13.0.r13.0/compiler.36424714_0"
        /*0030*/ 	.string	"-arch sm_100a -m 64 "



//--------------------- .note.nv.cuinfo           --------------------------
	.section	.note.nv.cuinfo,"",@"SHT_NOTE"
	.sectionflags	@"SHF_NOTE_NV_CUINFO"
        /*0018*/ 	.short	0x0002
        /*001a*/ 	.short	0x0064
        /*001c*/ 	.short	0x0082
	.zero		2


//--------------------- .nv.info                  --------------------------
	.section	.nv.info,"",@"SHT_CUDA_INFO"
	.align	4


	//----- nvinfo : EIATTR_REGCOUNT
	.align		4
        /*0000*/ 	.byte	0x04, 0x2f
        /*0002*/ 	.short	(.L_12 - .L_11)
	.align		4
.L_11:
        /*0004*/ 	.word	index@(_ZN5flash16flash_fwd_kernelI23Flash_fwd_kernel_traitsILi96ELi128ELi64ELi4ELb0ELb0EN7cutlass6half_tE19Flash_kernel_traitsILi96ELi128ELi64ELi4ES3_EELb0ELb0ELb1ELb1ELb0ELb0ELb1ELb0EEEvNS_16Flash_fwd_paramsE)
        /*0008*/ 	.word	0x000000ff


	//----- nvinfo : EIATTR_FRAME_SIZE
	.align		4
.L_12:
        /*000c*/ 	.byte	0x04, 0x11
        /*000e*/ 	.short	(.L_14 - .L_13)
	.align		4
.L_13:
        /*0010*/ 	.word	index@(_ZN5flash16flash_fwd_kernelI23Flash_fwd_kernel_traitsILi96ELi128ELi64ELi4ELb0ELb0EN7cutlass6half_tE19Flash_kernel_traitsILi96ELi128ELi64ELi4ES3_EELb0ELb0ELb1ELb1ELb0ELb0ELb1ELb0EEEvNS_16Flash_fwd_paramsE)
        /*0014*/ 	.word	0x00000060


	//----- nvinfo : EIATTR_REGCOUNT
	.align		4
.L_14:
        /*0018*/ 	.byte	0x04, 0x2f
        /*001a*/ 	.short	(.L_16 - .L_15)
	.align		4
.L_15:
        /*001c*/ 	.word	index@(_ZN5flash16flash_fwd_kernelI23Flash_fwd_kernel_traitsILi96ELi128ELi64ELi4ELb0ELb0EN7cutlass6half_tE19Flash_kernel_traitsILi96ELi128ELi64ELi4ES3_EELb1ELb0ELb1ELb1ELb0ELb0ELb0ELb1EEEvNS_16Flash_fwd_paramsE)
        /*0020*/ 	.word	0x000000ff


	//----- nvinfo : EIATTR_FRAME_SIZE
	.align		4
.L_16:
        /*0024*/ 	.byte	0x04, 0x11
        /*0026*/ 	.short	(.L_18 - .L_17)
	.align		4
.L_17:
        /*0028*/ 	.word	index@(_ZN5flash16flash_fwd_kernelI23Flash_fwd_kernel_traitsILi96ELi128ELi64ELi4ELb0ELb0EN7cutlass6half_tE19Flash_kernel_traitsILi96ELi128ELi64ELi4ES3_EELb1ELb0ELb1ELb1ELb0ELb0ELb0ELb1EEEvNS_16Flash_fwd_paramsE)
        /*002c*/ 	.word	0x00000228


	//----- nvinfo : EIATTR_REGCOUNT
	.align		4
.L_18:
        /*0030*/ 	.byte	0x04, 0x2f
        /*0032*/ 	.short	(.L_20 - .L_19)
	.align		4
.L_19:
        /*0034*/ 	.word	index@(_ZN5flash16flash_fwd_kernelI23Flash_fwd_kernel_traitsILi96ELi128ELi64ELi4ELb0ELb0EN7cutlass6half_tE19Flash_kernel_traitsILi96ELi128ELi64ELi4ES3_EELb0ELb0ELb1ELb0ELb0ELb0ELb1ELb0EEEvNS_16Flash_fwd_paramsE)
        /*0038*/ 	.word	0x000000ff


	//----- nvinfo : EIATTR_FRAME_SIZE
	.align		4
.L_20:
        /*003c*/ 	.byte	0x04, 0x11
        /*003e*/ 	.short	(.L_22 - .L_21)
	.align		4
.L_21:
        /*0040*/ 	.word	index@(_ZN5flash16flash_fwd_kernelI23Flash_fwd_kernel_traitsILi96ELi128ELi64ELi4ELb0ELb0EN7cutlass6half_tE19Flash_kernel_traitsILi96ELi128ELi64ELi4ES3_EELb0ELb0ELb1ELb0ELb0ELb0ELb1ELb0EEEvNS_16Flash_fwd_paramsE)
        /*0044*/ 	.word	0x00000058


	//----- nvinfo : EIATTR_REGCOUNT
	.align		4
.L_22:
        /*0048*/ 	.byte	0x04, 0x2f
        /*004a*/ 	.short	(.L_24 - .L_23)
	.align		4
.L_23:
        /*004c*/ 	.word	index@(_ZN5flash16flash_fwd_kernelI23Flash_fwd_kernel_traitsILi96ELi128ELi64ELi4ELb0ELb0EN7cutlass6half_tE19Flash_kernel_traitsILi96ELi128ELi64ELi4ES3_EELb1ELb0ELb1ELb0ELb0ELb0ELb0ELb1EEEvNS_16Flash_fwd_paramsE)
        /*0050*/ 	.word	0x000000ff


	//----- nvinfo : EIATTR_FRAME_SIZE
	.align		4
.L_24:
        /*0054*/ 	.byte	0x04, 0x11
        /*0056*/ 	.short	(.L_26 - .L_25)
	.align		4
.L_25:
        /*0058*/ 	.word	index@(_ZN5flash16flash_fwd_kernelI23Flash_fwd_kernel_traitsILi96ELi128ELi64ELi4ELb0ELb0EN7cutlass6half_tE19Flash_kernel_traitsILi96ELi128ELi64ELi4ES3_EELb1ELb0ELb1ELb0ELb0ELb0ELb0ELb1EEEvNS_16Flash_fwd_paramsE)
        /*005c*/ 	.word	0x00000230


	//----- nvinfo : EIATTR_REGCOUNT
	.align		4
.L_26:
        /*0060*/ 	.byte	0x04, 0x2f
        /*0062*/ 	.short	(.L_28 - .L_27)
	.align		4
.L_27:
        /*0064*/ 	.word	index@(_ZN5flash16flash_fwd_kernelI23Flash_fwd_kernel_traitsILi96ELi128ELi64ELi4ELb0ELb0EN7cutlass6half_tE19Flash_kernel_traitsILi96ELi128ELi64ELi4ES3_EELb1ELb0ELb1ELb1ELb0ELb0ELb0ELb0EEEvNS_16Flash_fwd_paramsE)
        /*0068*/ 	.word	0x000000ff


	//----- nvinfo : EIATTR_FRAME_SIZE
	.align		4
.L_28:
        /*006c*/ 	.byte	0x04, 0x11
        /*006e*/ 	.short	(.L_30 - .L_29)
	.align		4
.L_29:
        /*0070*/ 	.word	index@(_ZN5flash16flash_fwd_kernelI23Flash_fwd_kernel_traitsILi96ELi128ELi64ELi4ELb0ELb0EN7cutlass6half_tE19Flash_kernel_traitsILi96ELi128ELi64ELi4ES3_EELb1ELb0ELb1ELb1ELb0ELb0ELb0ELb0EEEvNS_16Flash_fwd_paramsE)
        /*0074*/ 	.word	0x000000b8


	//----- nvinfo : EIATTR_REGCOUNT
	.align		4
.L_30:
        /*0078*/ 	.byte	0x04, 0x2f
        /*007a*/ 	.short	(.L_32 - .L_31)
	.align		4
.L_31:
        /*007c*/ 	.word	index@(_ZN5flash16flash_fwd_kernelI23Flash_fwd_kernel_traitsILi96ELi128ELi64ELi4ELb0ELb0EN7cutlass6half_tE19Flash_kernel_traitsILi96ELi128ELi64ELi4ES3_EELb0ELb0ELb1ELb0ELb0ELb1ELb1ELb0EEEvNS_16Flash_fwd_paramsE)
        /*0080*/ 	.word	0x000000ff


	//----- nvinfo : EIATTR_FRAME_SIZE
	.align		4
.L_32:
        /*0084*/ 	.byte	0x04, 0x11
        /*0086*/ 	.short	(.L_34 - .L_33)
	.align		4
.L_33:
        /*0088*/ 	.word	index@(_ZN5flash16flash_fwd_kernelI23Flash_fwd_kernel_traitsILi96ELi128ELi64ELi4ELb0ELb0EN7cutlass6half_tE19Flash_kernel_traitsILi96ELi128ELi64ELi4ES3_EELb0ELb0ELb1ELb0ELb0ELb1ELb1ELb0EEEvNS_16Flash_fwd_paramsE)
        /*008c*/ 	.word	0x00000058


	//----- nvinfo : EIATTR_REGCOUNT
	.align		4
.L_34:
        /*0090*/ 	.byte	0x04, 0x2f
        /*0092*/ 	.short	(.L_36 - .L_35)
	.align		4
.L_35:
        /*0094*/ 	.word	index@(_ZN5flash16flash_fwd_kernelI23Flash_fwd_kernel_traitsILi96ELi128ELi64ELi4ELb0ELb0EN7cutlass6half_tE19Flash_kernel_traitsILi96ELi128ELi64ELi4ES3_EELb1ELb0ELb1ELb0ELb0ELb1ELb0ELb0EEEvNS_16Flash_fwd_paramsE)
        /*0098*/ 	.word	0x000000ff


	//----- nvinfo : EIATTR_FRAME_SIZE
	.align		4
.L_36:
        /*009c*/ 	.byte	0x04, 0x11
        /*009e*/ 	.short	(.L_38 - .L_37)
	.align		4
.L_37:
        /*00a0*/ 	.word	index@(_ZN5flash16flash_fwd_kernelI23Flash_fwd_kernel_traitsILi96ELi128ELi64ELi4ELb0ELb0EN7cutlass6half_tE19Flash_kernel_traitsILi96ELi128ELi64ELi4ES3_EELb1ELb0ELb1ELb0ELb0ELb1ELb0ELb0EEEvNS_16Flash_fwd_paramsE)
        /*00a4*/ 	.word	0x00000070


	//----- nvinfo : EIATTR_REGCOUNT
	.align		4
.L_38:
        /*00a8*/ 	.byte	0x04, 0x2f
        /*00aa*/ 	.short	(.L_40 - .L_39)
	.align		4
.L_39:
        /*00ac*/ 	.word	index@(_ZN5flash16flash_fwd_kernelI23Flash_fwd_kernel_traitsILi96ELi128ELi64ELi4ELb0ELb0EN7cutlass6half_tE19Flash_kernel_traitsILi96ELi128ELi64ELi4ES3_EELb0ELb0ELb0ELb1ELb0ELb0ELb1ELb0EEEvNS_16Flash_fwd_paramsE)
        /*00b0*/ 	.word	0x000000ff


	//----- nvinfo : EIATTR_FRAME_SIZE
	.align		4
.L_40:
        /*00b4*/ 	.byte	0x04, 0x11
        /*00b6*/ 	.short	(.L_42 - .L_41)
	.align		4
.L_41:
        /*00b8*/ 	.word	index@(_ZN5flash16flash_fwd_kernelI23Flash_fwd_kernel_traitsILi96ELi128ELi64ELi4ELb0ELb0EN7cutlass6half_tE19Flash_kernel_traitsILi96ELi128ELi64ELi4ES3_EELb0ELb0ELb0ELb1ELb0ELb0ELb1ELb0EEEvNS_16Flash_fwd_paramsE)
        /*00bc*/ 	.word	0x00000060


	//----- nvinfo : EIATTR_REGCOUNT
	.align		4
.L_42:
        /*00c0*/ 	.byte	0x04, 0x2f
        /*00c2*/ 	.short	(.L_44 - .L_43)
	.align		4
.L_43:
        /*00c4*/ 	.word	index@(_ZN5flash16flash_fwd_kernelI23Flash_fwd_kernel_traitsILi96ELi128ELi64ELi4ELb0ELb0EN7cutlass6half_tE19Flash_kernel_traitsILi96ELi128ELi64ELi4ES3_EELb1ELb0ELb0ELb1ELb0ELb0ELb0ELb1EEEvNS_16Flash_fwd_paramsE)
        /*00c8*/ 	.word	0x000000ff


	//----- nvinfo : EIATTR_FRAME_SIZE
	.align		4
.L_44:
        /*00cc*/ 	.byte	0x04, 0x11
        /*00ce*/ 	.short	(.L_46 - .L_45)
	.align		4
.L_45:
        /*00d0*/ 	.word	index@(_ZN5flash16flash_fwd_kernelI23Flash_fwd_kernel_traitsILi96ELi128ELi64ELi4ELb0ELb0EN7cutlass6half_tE19Flash_kernel_traitsILi96ELi128ELi64ELi4ES3_EELb1ELb0ELb0ELb1ELb0ELb0ELb0ELb1EEEvNS_16Flash_fwd_paramsE)
        /*00d4*/ 	.word	0x00000160


	//----- nvinfo : EIATTR_REGCOUNT
	.align		4
.L_46:
        /*00d8*/ 	.byte	0x04, 0x2f
        /*00da*/ 	.short	(.L_48 - .L_47)
	.align		4
.L_47:
        /*00dc*/ 	.word	index@(_ZN5flash16flash_fwd_kernelI23Flash_fwd_kernel_traitsILi96ELi128ELi64ELi4ELb0ELb0EN7cutlass6half_tE19Flash_kernel_traitsILi96ELi128ELi64ELi4ES3_EELb0ELb0ELb0ELb0ELb0ELb0ELb1ELb0EEEvNS_16Flash_fwd_paramsE)
        /*00e0*/ 	.word	0x000000ff


	//----- nvinfo : EIATTR_FRAME_SIZE
	.align		4
.L_48:
        /*00e4*/ 	.byte	0x04, 0x11
        /*00e6*/ 	.short	(.L_50 - .L_49)
	.align		4
.L_49:
        /*00e8*/ 	.word	index@(_ZN5flash16flash_fwd_kernelI23Flash_fwd_kernel_traitsILi96ELi128ELi64ELi4ELb0ELb0EN7cutlass6half_tE19Flash_kernel_traitsILi96ELi128ELi64ELi4ES3_EELb0ELb0ELb0ELb0ELb0ELb0ELb1ELb0EEEvNS_16Flash_fwd_paramsE)
        /*00ec*/ 	.word	0x00000038


	//----- nvinfo : EIATTR_REGCOUNT
	.align		4
.L_50:
        /*00f0*/ 	.byte	0x04, 0x2f
        /*00f2*/ 	.short	(.L_52 - .L_51)
	.align		4
.L_51:
        /*00f4*/ 	.word	index@(_ZN5flash16flash_fwd_kernelI23Flash_fwd_kernel_traitsILi96ELi128ELi64ELi4ELb0ELb0EN7cutlass6half_tE19Flash_kernel_traitsILi96ELi128ELi64ELi4ES3_EELb1ELb0ELb0ELb0ELb0ELb0ELb0ELb1EEEvNS_16Flash_fwd_paramsE)
        /*00f8*/ 	.word	0x000000ff


	//----- nvinfo : EIATTR_FRAME_SIZE
	.align		4
.L_52:
        /*00fc*/ 	.byte	0x04, 0x11
        /*00fe*/ 	.short	(.L_54 - .L_53)
	.align		4
.L_53:
        /*0100*/ 	.word	index@(_ZN5flash16flash_fwd_kernelI23Flash_fwd_kernel_traitsILi96ELi128ELi64ELi4ELb0ELb0EN7cutlass6half_tE19Flash_kernel_traitsILi96ELi128ELi64ELi4ES3_EELb1ELb0ELb0ELb0ELb0ELb0ELb0ELb1EEEvNS_16Flash_fwd_paramsE)
        /*0104*/ 	.word	0x000001a0


	//----- nvinfo : EIATTR_REGCOUNT
	.align		4
.L_54:
        /*0108*/ 	.byte	0x04, 0x2f
        /*010a*/ 	.short	(.L_56 - .L_55)
	.align		4
.L_55:
        /*010c*/ 	.word	index@(_ZN5flash16flash_fwd_kernelI23Flash_fwd_kernel_traitsILi96ELi128ELi64ELi4ELb0ELb0EN7cutlass6half_tE19Flash_kernel_traitsILi96ELi128ELi64ELi4ES3_EELb1ELb0ELb0ELb1ELb0ELb0ELb0ELb0EEEvNS_16Flash_fwd_paramsE)
        /*0110*/ 	.word	0x000000ff


	//----- nvinfo : EIATTR_FRAME_SIZE
	.align		4
.L_56:
        /*0114*/ 	.byte	0x04, 0x11
        /*0116*/ 	.short	(.L_58 - .L_57)
	.align		4
.L_57:
        /*0118*/ 	.word	index@(_ZN5flash16flash_fwd_kernelI23Flash_fwd_kernel_traitsILi96ELi128ELi64ELi4ELb0ELb0EN7cutlass6half_tE19Flash_kernel_traitsILi96ELi128ELi64ELi4ES3_EELb1ELb0ELb0ELb1ELb0ELb0ELb0ELb0EEEvNS_16Flash_fwd_paramsE)
        /*011c*/ 	.word	0x00000098


	//----- nvinfo : EIATTR_REGCOUNT
	.align		4
.L_58:
        /*0120*/ 	.byte	0x04, 0x2f
        /*0122*/ 	.short	(.L_60 - .L_59)
	.align		4
.L_59:
        /*0124*/ 	.word	index@(_ZN5flash16flash_fwd_kernelI23Flash_fwd_kernel_traitsILi96ELi128ELi64ELi4ELb0ELb0EN7cutlass6half_tE19Flash_kernel_traitsILi96ELi128ELi64ELi4ES3_EELb0ELb0ELb0ELb0ELb1ELb1ELb1ELb0EEEvNS_16Flash_fwd_paramsE)
        /*0128*/ 	.word	0x000000ff


	//----- nvinfo : EIATTR_FRAME_SIZE
	.align		4
.L_60:
        /*012c*/ 	.byte	0x04, 0x11
        /*012e*/ 	.short	(.L_62 - .L_61)
	.align		4
.L_61:
        /*0130*/ 	.word	index@(_ZN5flash16flash_fwd_kernelI23Flash_fwd_kernel_traitsILi96ELi128ELi64ELi4ELb0ELb0EN7cutlass6half_tE19Flash_kernel_traitsILi96ELi128ELi64ELi4ES3_EELb0ELb0ELb0ELb0ELb1ELb1ELb1ELb0EEEvNS_16Flash_fwd_paramsE)
        /*0134*/ 	.word	0x00000000


	//----- nvinfo : EIATTR_REGCOUNT
	.align		4
.L_62:
        /*0138*/ 	.byte	0x04, 0x2f
        /*013a*/ 	.short	(.L_64 - .L_63)
	.align		4
.L_63:
        /*013c*/ 	.word	index@(_ZN5flash16flash_fwd_kernelI23Flash_fwd_kernel_traitsILi96ELi128ELi64ELi4ELb0ELb0EN7cutlass6half_tE19Flash_kernel_traitsILi96ELi128ELi64ELi4ES3_EELb1ELb0ELb0ELb0ELb1ELb1ELb0ELb0EEEvNS_16Flash_fwd_paramsE)
        /*0140*/ 	.word	0x000000ff


	//----- nvinfo : EIATTR_FRAME_SIZE
	.align		4
.L_64:
        /*0144*/ 	.byte	0x04, 0x11
        /*0146*/ 	.short	(.L_66 - .L_65)
	.align		4
.L_65:
        /*0148*/ 	.word	index@(_ZN5flash16flash_fwd_kernelI23Flash_fwd_kernel_traitsILi96ELi128ELi64ELi4ELb0ELb0EN7cutlass6half_tE19Flash_kernel_traitsILi96ELi128ELi64ELi4ES3_EELb1ELb0ELb0ELb0ELb1ELb1ELb0ELb0EEEvNS_16Flash_fwd_paramsE)
        /*014c*/ 	.word	0x00000040


	//----- nvinfo : EIATTR_REGCOUNT
	.align		4
.L_66:
        /*0150*/ 	.byte	0x04, 0x2f
        /*0152*/ 	.short	(.L_68 - .L_67)
	.align		4
.L_67:
        /*0154*/ 	.word	index@(_ZN5flash16flash_fwd_kernelI23Flash_fwd_kernel_traitsILi96ELi128ELi64ELi4ELb0ELb0EN7cutlass6half_tE19Flash_kernel_traitsILi96ELi128ELi64ELi4ES3_EELb1ELb0ELb1ELb0ELb0ELb0ELb0ELb0EEEvNS_16Flash_fwd_paramsE)
        /*0158*/ 	.word	0x000000ff


	//----- nvinfo : EIATTR_FRAME_SIZE
	.align		4
.L_68:
        /*015c*/ 	.byte	0x04, 0x11
        /*015e*/ 	.short	(.L_70 - .L_69)
	.align		4
.L_69:
        /*0160*/ 	.word	index@(_ZN5flash16flash_fwd_kernelI23Flash_fwd_kernel_traitsILi96ELi128ELi64ELi4ELb0ELb0EN7cutlass6half_tE19Flash_kernel_traitsILi96ELi128ELi64ELi4ES3_EELb1ELb0ELb1ELb0ELb0ELb0ELb0ELb0EEEvNS_16Flash_fwd_paramsE)
        /*0164*/ 	.word	0x000000a8


	//----- nvinfo : EIATTR_REGCOUNT
	.align		4
.L_70:
        /*0168*/ 	.byte	0x04, 0x2f
        /*016a*/ 	.short	(.L_72 - .L_71)
	.align		4
.L_71:
        /*016c*/ 	.word	index@(_ZN5flash16flash_fwd_kernelI23Flash_fwd_kernel_traitsILi96ELi128ELi64ELi4ELb0ELb0EN7cutlass6half_tE19Flash_kernel_traitsILi96ELi128ELi64ELi4ES3_EELb1ELb0ELb0ELb0ELb0ELb0ELb0ELb0EEEvNS_16Flash_fwd_paramsE)
        /*0170*/ 	.word	0x000000ff


	//----- nvinfo : EIATTR_FRAME_SIZE
	.align		4
.L_72:
        /*0174*/ 	.byte	0x04, 0x11
        /*0176*/ 	.short	(.L_74 - .L_73)
	.align		4
.L_73:
        /*0178*/ 	.word	index@(_ZN5flash16flash_fwd_kernelI23Flash_fwd_kernel_traitsILi96ELi128ELi64ELi4ELb0ELb0EN7cutlass6half_tE19Flash_kernel_traitsILi96ELi128ELi64ELi4ES3_EELb1ELb0ELb0ELb0ELb0ELb0ELb0ELb0EEEvNS_16Flash_fwd_paramsE)
        /*017c*/ 	.word	0x00000080


	//----- nvinfo : EIATTR_REGCOUNT
	.align		4
.L_74:
        /*0180*/ 	.byte	0x04, 0x2f
        /*0182*/ 	.short	(.L_76 - .L_75)
	.align		4
.L_75:
        /*0184*/ 	.word	index@(_ZN5flash16flash_fwd_kernelI23Flash_fwd_kernel_traitsILi96ELi128ELi64ELi4ELb0ELb0EN7cutlass6half_tE19Flash_kernel_traitsILi96ELi128ELi64ELi4ES3_EELb0ELb0ELb0ELb0ELb0ELb1ELb1ELb0EEEvNS_16Flash_fwd_paramsE)
        /*0188*/ 	.word	0x000000ff


	//----- nvinfo : EIATTR_FRAME_SIZE
	.align		4
.L_76:
        /*018c*/ 	.byte	0x04, 0x11
        /*018e*/ 	.short	(.L_78 - .L_77)
	.align		4
.L_77:
        /*0190*/ 	.word	index@(_ZN5flash16flash_fwd_kernelI23Flash_fwd_kernel_traitsILi96ELi128ELi64ELi4ELb0ELb0EN7cutlass6half_tE19Flash_kernel_traitsILi96ELi128ELi64ELi4ES3_EELb0ELb0ELb0ELb0ELb0ELb1ELb1ELb0EEEvNS_16Flash_fwd_paramsE)
        /*0194*/ 	.word	0x00000038


	//----- nvinfo : EIATTR_REGCOUNT
	.align		4
.L_78:
        /*0198*/ 	.byte	0x04, 0x2f
        /*019a*/ 	.short	(.L_80 - .L_79)
	.align		4
.L_79:
        /*019c*/ 	.word	index@(_ZN5flash16flash_fwd_kernelI23Flash_fwd_kernel_traitsILi96ELi128ELi64ELi4ELb0ELb0EN7cutlass6half_tE19Flash_kernel_traitsILi96ELi128ELi64ELi4ES3_EELb1ELb0ELb0ELb0ELb0ELb1ELb0ELb0EEEvNS_16Flash_fwd_paramsE)
        /*01a0*/ 	.word	0x000000ff


	//----- nvinfo : EIATTR_FRAME_SIZE
	.align		4
.L_80:
        /*01a4*/ 	.byte	0x04, 0x11
        /*01a6*/ 	.short	(.L_82 - .L_81)
	.align		4
.L_81:
        /*01a8*/ 	.word	index@(_ZN5flash16flash_fwd_kernelI23Flash_fwd_kernel_traitsILi96ELi128ELi64ELi4ELb0ELb0EN7cutlass6half_tE19Flash_kernel_traitsILi96ELi128ELi64ELi4ES3_EELb1ELb0ELb0ELb0ELb0ELb1ELb0ELb0EEEvNS_16Flash_fwd_paramsE)
        /*01ac*/ 	.word	0x00000040


	//----- nvinfo : EIATTR_REGCOUNT
	.align		4
.L_82:
        /*01b0*/ 	.byte	0x04, 0x2f
        /*01b2*/ 	.short	(.L_84 - .L_83)
	.align		4
.L_83:
        /*01b4*/ 	.word	index@(_ZN5flash16flash_fwd_kernelI23Flash_fwd_kernel_traitsILi96ELi128ELi64ELi4ELb0ELb0EN7cutlass6half_tE19Flash_kernel_traitsILi96ELi128ELi64ELi4ES3_EELb0ELb0ELb1ELb1ELb0ELb0ELb0ELb0EEEvNS_16Flash_fwd_paramsE)
        /*01b8*/ 	.word	0x000000ff


	//----- nvinfo : EIATTR_FRAME_SIZE
	.align		4
.L_84:
        /*01bc*/ 	.byte	0x04, 0x11
        /*01be*/ 	.short	(.L_86 - .L_85)
	.align		4
.L_85:
        /*01c0*/ 	.word	index@(_ZN5flash16flash_fwd_kernelI23Flash_fwd_kernel_traitsILi96ELi128ELi64ELi4ELb0ELb0EN7cutlass6half_tE19Flash_kernel_traitsILi96ELi128ELi64ELi4ES3_EELb0ELb0ELb1ELb1ELb0ELb0ELb0ELb0EEEvNS_16Flash_fwd_paramsE)
        /*01c4*/ 	.word	0x00000060


	//----- nvinfo : EIATTR_REGCOUNT
	.align		4
.L_86:
        /*01c8*/ 	.byte	0x04, 0x2f
        /*01ca*/ 	.short	(.L_88 - .L_87)
	.align		4
.L_87:
        /*01cc*/ 	.word	index@(_ZN5flash16flash_fwd_kernelI23Flash_fwd_kernel_traitsILi96ELi128ELi64ELi4ELb0ELb0EN7cutlass6half_tE19Flash_kernel_traitsILi96ELi128ELi64ELi4ES3_EELb0ELb0ELb1ELb0ELb0ELb0ELb0ELb0EEEvNS_16Flash_fwd_paramsE)
        /*01d0*/ 	.word	0x000000ff


	//----- nvinfo : EIATTR_FRAME_SIZE
	.align		4
.L_88:
        /*01d4*/ 	.byte	0x04, 0x11
        /*01d6*/ 	.short	(.L_90 - .L_89)
	.align		4
.L_89:
        /*01d8*/ 	.word	index@(_ZN5flash16flash_fwd_kernelI23Flash_fwd_kernel_traitsILi96ELi128ELi64ELi4ELb0ELb0EN7cutlass6half_tE19Flash_kernel_traitsILi96ELi128ELi64ELi4ES3_EELb0ELb0ELb1ELb0ELb0ELb0ELb0ELb0EEEvNS_16Flash_fwd_paramsE)
        /*01dc*/ 	.word	0x00000070


	//----- nvinfo : EIATTR_REGCOUNT
	.align		4
.L_90:
        /*01e0*/ 	.byte	0x04, 0x2f
        /*01e2*/ 	.short	(.L_92 - .L_91)
	.align		4
.L_91:
        /*01e4*/ 	.word	index@(_ZN5flash16flash_fwd_kernelI23Flash_fwd_kernel_traitsILi96ELi128ELi64ELi4ELb0ELb0EN7cutlass6half_tE19Flash_kernel_traitsILi96ELi128ELi64ELi4ES3_EELb0ELb0ELb1ELb0ELb0ELb1ELb0ELb0EEEvNS_16Flash_fwd_paramsE)
        /*01e8*/ 	.word	0x000000ff


	//----- nvinfo : EIATTR_FRAME_SIZE
	.align		4
.L_92:
        /*01ec*/ 	.byte	0x04, 0x11
        /*01ee*/ 	.short	(.L_94 - .L_93)
	.align		4
.L_93:
        /*01f0*/ 	.word	index@(_ZN5flash16flash_fwd_kernelI23Flash_fwd_kernel_traitsILi96ELi128ELi64ELi4ELb0ELb0EN7cutlass6half_tE19Flash_kernel_traitsILi96ELi128ELi64ELi4ES3_EELb0ELb0ELb1ELb0ELb0ELb1ELb0ELb0EEEvNS_16Flash_fwd_paramsE)
        /*01f4*/ 	.word	0x00000050


	//----- nvinfo : EIATTR_REGCOUNT
	.align		4
.L_94:
        /*01f8*/ 	.byte	0x04, 0x2f
        /*01fa*/ 	.short	(.L_96 - .L_95)
	.align		4
.L_95:
        /*01fc*/ 	.word	index@(_ZN5flash16flash_fwd_kernelI23Flash_fwd_kernel_traitsILi96ELi128ELi64ELi4ELb0ELb0EN7cutlass6half_tE19Flash_kernel_traitsILi96ELi128ELi64ELi4ES3_EELb0ELb0ELb0ELb1ELb0ELb0ELb0ELb0EEEvNS_16Flash_fwd_paramsE)
        /*0200*/ 	.word	0x000000ff


	//----- nvinfo : EIATTR_FRAME_SIZE
	.align		4
.L_96:
        /*0204*/ 	.byte	0x04, 0x11
        /*0206*/ 	.short	(.L_98 - .L_97)
	.align		4
.L_97:
        /*0208*/ 	.word	index@(_ZN5flash16flash_fwd_kernelI23Flash_fwd_kernel_traitsILi96ELi128ELi64ELi4ELb0ELb0EN7cutlass6half_tE19Flash_kernel_traitsILi96ELi128ELi64ELi4ES3_EELb0ELb0ELb0ELb1ELb0ELb0ELb0ELb0EEEvNS_16Flash_fwd_paramsE)
        /*020c*/ 	.word	0x00000010


	//----- nvinfo : EIATTR_REGCOUNT
	.align		4
.L_98:
        /*0210*/ 	.byte	0x04, 0x2f
        /*0212*/ 	.short	(.L_100 - .L_99)
	.align		4
.L_99:
        /*0214*/ 	.word	index@(_ZN5flash16flash_fwd_kernelI23Flash_fwd_kernel_traitsILi96ELi128ELi64ELi4ELb0ELb0EN7cutlass6half_tE19Flash_kernel_traitsILi96ELi128ELi64ELi4ES3_EELb0ELb0ELb0ELb0ELb0ELb0ELb0ELb0EEEvNS_16Flash_fwd_paramsE)
        /*0218*/ 	.word	0x000000ff


	//----- nvinfo : EIATTR_FRAME_SIZE
	.align		4
.L_100:
        /*021c*/ 	.byte	0x04, 0x11
        /*021e*/ 	.short	(.L_102 - .L_101)
	.align		4
.L_101:
        /*0220*/ 	.word	index@(_ZN5flash16flash_fwd_kernelI23Flash_fwd_kernel_traitsILi96ELi128ELi64ELi4ELb0ELb0EN7cutlass6half_tE19Flash_kernel_traitsILi96ELi128ELi64ELi4ES3_EELb0ELb0ELb0ELb0ELb0ELb0ELb0ELb0EEEvNS_16Flash_fwd_paramsE)
        /*0224*/ 	.word	0x00000000


	//----- nvinfo : EIATTR_REGCOUNT
	.align		4
.L_102:
        /*0228*/ 	.byte	0x04, 0x2f
        /*022a*/ 	.short	(.L_104 - .L_103)
	.align		4
.L_103:
        /*022c*/ 	.word	index@(_ZN5flash16flash_fwd_kernelI23Flash_fwd_kernel_traitsILi96ELi128ELi64ELi4ELb0ELb0EN7cutlass6half_tE19Flash_kernel_traitsILi96ELi128ELi64ELi4ES3_EELb0ELb0ELb0ELb0ELb1ELb1ELb0ELb0EEEvNS_16Flash_fwd_paramsE)
        /*0230*/ 	.word	0x000000f8


	//----- nvinfo : EIATTR_FRAME_SIZE
	.align		4
.L_104:
        /*0234*/ 	.byte	0x04, 0x11
        /*0236*/ 	.short	(.L_106 - .L_105)
	.align		4
.L_105:
        /*0238*/ 	.word	index@(_ZN5flash16flash_fwd_kernelI23Flash_fwd_kernel_traitsILi96ELi128ELi64ELi4ELb0ELb0EN7cutlass6half_tE19Flash_kernel_traitsILi96ELi128ELi64ELi4ES3_EELb0ELb0ELb0ELb0ELb1ELb1ELb0ELb0EEEvNS_16Flash_fwd_paramsE)
        /*023c*/ 	.word	0x00000000


	//----- nvinfo : EIATTR_REGCOUNT
	.align		4
.L_106:
        /*0240*/ 	.byte	0x04, 0x2f
        /*0242*/ 	.short	(.L_108 - .L_107)
	.align		4
.L_107:
        /*0244*/ 	.word	index@(_ZN5flash16flash_fwd_kernelI23Flash_fwd_kernel_traitsILi96ELi128ELi64ELi4ELb0ELb0EN7cutlass6half_tE19Flash_kernel_traitsILi96ELi128ELi64ELi4ES3_EELb0ELb0ELb0ELb0ELb0ELb1ELb0ELb0EEEvNS_16Flash_fwd_paramsE)
        /*0248*/ 	.word	0x000000ff


	//----- nvinfo : EIATTR_FRAME_SIZE
	.align		4
.L_108:
        /*024c*/ 	.byte	0x04, 0x11
        /*024e*/ 	.short	(.L_110 - .L_109)
	.align		4
.L_109:
        /*0250*/ 	.word	index@(_ZN5flash16flash_fwd_kernelI23Flash_fwd_kernel_traitsILi96ELi128ELi64ELi4ELb0ELb0EN7cutlass6half_tE19Flash_kernel_traitsILi96ELi128ELi64ELi4ES3_EELb0ELb0ELb0ELb0ELb0ELb1ELb0ELb0EEEvNS_16Flash_fwd_paramsE)
        /*0254*/ 	.word	0x00000000


	//----- nvinfo : EIATTR_MIN_STACK_SIZE
	.align		4
.L_110:
        /*0258*/ 	.byte	0x04, 0x12
        /*025a*/ 	.short	(.L_112 - .L_111)
	.align		4
.L_111:
        /*025c*/ 	.word	index@(_ZN5flash16flash_fwd_kernelI23Flash_fwd_kernel_traitsILi96ELi128ELi64ELi4ELb0ELb0EN7cutlass6half_tE19Flash_kernel_traitsILi96ELi128ELi64ELi4ES3_EELb0ELb0ELb0ELb0ELb0ELb1ELb0ELb0EEEvNS_16Flash_fwd_paramsE)
        /*0260*/ 	.word	0x00000000


	//----- nvinfo : EIATTR_MIN_STACK_SIZE
	.align		4
.L_112:
        /*0264*/ 	.byte	0x04, 0x12
        /*0266*/ 	.short	(.L_114 - .L_113)
	.align		4
.L_113:
        /*0268*/ 	.word	index@(_ZN5flash16flash_fwd_kernelI23Flash_fwd_kernel_traitsILi96ELi128ELi64ELi4ELb0ELb0EN7cutlass6half_tE19Flash_kernel_traitsILi96ELi128ELi64ELi4ES3_EELb0ELb0ELb0ELb0ELb1ELb1ELb0ELb0EEEvNS_16Flash_fwd_paramsE)
        /*026c*/ 	.word	0x00000000


	//----- nvinfo : EIATTR_MIN_STACK_SIZE
	.align		4
.L_114:
        /*0270*/ 	.byte	0x04, 0x12
        /*0272*/ 	.short	(.L_116 - .L_115)
	.align		4
.L_115:
        /*0274*/ 	.word	index@(_ZN5flash16flash_fwd_kernelI23Flash_fwd_kernel_traitsILi96ELi128ELi64ELi4ELb0ELb0EN7cutlass6half_tE19Flash_kernel_traitsILi96ELi128ELi64ELi4ES3_EELb0ELb0ELb0ELb0ELb0ELb0ELb0ELb0EEEvNS_16Flash_fwd_paramsE)
        /*0278*/ 	.word	0x00000000


	//----- nvinfo : EIATTR_MIN_STACK_SIZE
	.align		4
.L_116:
        /*027c*/ 	.byte	0x04, 0x12
        /*027e*/ 	.short	(.L_118 - .L_117)
	.align		4
.L_117:
        /*0280*/ 	.word	index@(_ZN5flash16flash_fwd_kernelI23Flash_fwd_kernel_traitsILi96ELi128ELi64ELi4ELb0ELb0EN7cutlass6half_tE19Flash_kernel_traitsILi96ELi128ELi64ELi4ES3_EELb0ELb0ELb0ELb1ELb0ELb0ELb0ELb0EEEvNS_16Flash_fwd_paramsE)
        /*0284*/ 	.word	0x00000010


	//----- nvinfo : EIATTR_MIN_STACK_SIZE
	.align		4
.L_118:
        /*0288*/ 	.byte	0x04, 0x12
        /*028a*/ 	.short	(.L_120 - .L_119)
	.align		4
.L_119:
        /*028c*/ 	.word	index@(_ZN5flash16flash_fwd_kernelI23Flash_fwd_kernel_traitsILi96ELi128ELi64ELi4ELb0ELb0EN7cutlass6half_tE19Flash_kernel_traitsILi96ELi128ELi64ELi4ES3_EELb0ELb0ELb1ELb0ELb0ELb1ELb0ELb0EEEvNS_16Flash_fwd_paramsE)
        /*0290*/ 	.word	0x00000050


	//----- nvinfo : EIATTR_MIN_STACK_SIZE
	.align		4
.L_120:
        /*0294*/ 	.byte	0x04, 0x12
        /*0296*/ 	.short	(.L_122 - .L_121)
	.align		4
.L_121:
        /*0298*/ 	.word	index@(_ZN5flash16flash_fwd_kernelI23Flash_fwd_kernel_traitsILi96ELi128ELi64ELi4ELb0ELb0EN7cutlass6half_tE19Flash_kernel_traitsILi96ELi128ELi64ELi4ES3_EELb0ELb0ELb1ELb0ELb0ELb0ELb0ELb0EEEvNS_16Flash_fwd_paramsE)
        /*029c*/ 	.word	0x00000070


	//----- nvinfo : EIATTR_MIN_STACK_SIZE
	.align		4
.L_122:
        /*02a0*/ 	.byte	0x04, 0x12
        /*02a2*/ 	.short	(.L_124 - .L_123)
	.align		4
.L_123:
        /*02a4*/ 	.word	index@(_ZN5flash16flash_fwd_kernelI23Flash_fwd_kernel_traitsILi96ELi128ELi64ELi4ELb0ELb0EN7cutlass6half_tE19Flash_kernel_traitsILi96ELi128ELi64ELi4ES3_EELb0ELb0ELb1ELb1ELb0ELb0ELb0ELb0EEEvNS_16Flash_fwd_paramsE)
        /*02a8*/ 	.word	0x00000060


	//----- nvinfo : EIATTR_MIN_STACK_SIZE
	.align		4
.L_124:
        /*02ac*/ 	.byte	0x04, 0x12
        /*02ae*/ 	.short	(.L_126 - .L_125)
	.align		4
.L_125:
        /*02b0*/ 	.word	index@(_ZN5flash16flash_fwd_kernelI23Flash_fwd_kernel_traitsILi96ELi128ELi64ELi4ELb0ELb0EN7cutlass6half_tE19Flash_kernel_traitsILi96ELi128ELi64ELi4ES3_EELb1ELb0ELb0ELb0ELb0ELb1ELb0ELb0EEEvNS_16Flash_fwd_paramsE)
        /*02b4*/ 	.word	0x00000040


	//----- nvinfo : EIATTR_MIN_STACK_SIZE
	.align		4
.L_126:
        /*02b8*/ 	.byte	0x04, 0x12
        /*02ba*/ 	.short	(.L_128 - .L_127)
	.align		4
.L_127:
        /*02bc*/ 	.word	index@(_ZN5flash16flash_fwd_kernelI23Flash_fwd_kernel_traitsILi96ELi128ELi64ELi4ELb0ELb0EN7cutlass6half_tE19Flash_kernel_traitsILi96ELi128ELi64ELi4ES3_EELb0ELb0ELb0ELb0ELb0ELb1ELb1ELb0EEEvNS_16Flash_fwd_paramsE)
        /*02c0*/ 	.word	0x00000038


	//----- nvinfo : EIATTR_MIN_STACK_SIZE
	.align		4
.L_128:
        /*02c4*/ 	.byte	0x04, 0x12
        /*02c6*/ 	.short	(.L_130 - .L_129)
	.align		4
.L_129:
        /*02c8*/ 	.word	index@(_ZN5flash16flash_fwd_kernelI23Flash_fwd_kernel_traitsILi96ELi128ELi64ELi4ELb0ELb0EN7cutlass6half_tE19Flash_kernel_traitsILi96ELi128ELi64ELi4ES3_EELb1ELb0ELb0ELb0ELb0ELb0ELb0ELb0EEEvNS_16Flash_fwd_paramsE)
        /*02cc*/ 	.word	0x00000080


	//----- nvinfo : EIATTR_MIN_STACK_SIZE
	.align		4
.L_130:
        /*02d0*/ 	.byte	0x04, 0x12
        /*02d2*/ 	.short	(.L_132 - .L_131)
	.align		4
.L_131:
        /*02d4*/ 	.word	index@(_ZN5flash16flash_fwd_kernelI23Flash_fwd_kernel_traitsILi96ELi128ELi64ELi4ELb0ELb0EN7cutlass6half_tE19Flash_kernel_traitsILi96ELi128ELi64ELi4ES3_EELb1ELb0ELb1ELb0ELb0ELb0ELb0ELb0EEEvNS_16Flash_fwd_paramsE)
        /*02d8*/ 	.word	0x000000a8


	//----- nvinfo : EIATTR_MIN_STACK_SIZE
	.align		4
.L_132:
        /*02dc*/ 	.byte	0x04, 0x12
        /*02de*/ 	.short	(.L_134 - .L_133)
	.align		4
.L_133:
        /*02e0*/ 	.word	index@(_ZN5flash16flash_fwd_kernelI23Flash_fwd_kernel_traitsILi96ELi128ELi64ELi4ELb0ELb0EN7cutlass6half_tE19Flash_kernel_traitsILi96ELi128ELi64ELi4ES3_EELb1ELb0ELb0ELb0ELb1ELb1ELb0ELb0EEEvNS_16Flash_fwd_paramsE)
        /*02e4*/ 	.word	0x00000040


	//----- nvinfo : EIATTR_MIN_STACK_SIZE
	.align		4
.L_134:
        /*02e8*/ 	.byte	0x04, 0x12
        /*02ea*/ 	.short	(.L_136 - .L_135)
	.align		4
.L_135:
        /*02ec*/ 	.word	index@(_ZN5flash16flash_fwd_kernelI23Flash_fwd_kernel_traitsILi96ELi128ELi64ELi4ELb0ELb0EN7cutlass6half_tE19Flash_kernel_traitsILi96ELi128ELi64ELi4ES3_EELb0ELb0ELb0ELb0ELb1ELb1ELb1ELb0EEEvNS_16Flash_fwd_paramsE)
        /*02f0*/ 	.word	0x00000000


	//----- nvinfo : EIATTR_MIN_STACK_SIZE
	.align		4
.L_136:
        /*02f4*/ 	.byte	0x04, 0x12
        /*02f6*/ 	.short	(.L_138 - .L_137)
	.align		4
.L_137:
        /*02f8*/ 	.word	index@(_ZN5flash16flash_fwd_kernelI23Flash_fwd_kernel_traitsILi96ELi128ELi64ELi4ELb0ELb0EN7cutlass6half_tE19Flash_kernel_traitsILi96ELi128ELi64ELi4ES3_EELb1ELb0ELb0ELb1ELb0ELb0ELb0ELb0EEEvNS_16Flash_fwd_paramsE)
        /*02fc*/ 	.word	0x00000098


	//----- nvinfo : EIATTR_MIN_STACK_SIZE
	.align		4
.L_138:
        /*0300*/ 	.byte	0x04, 0x12
        /*0302*/ 	.short	(.L_140 - .L_139)
	.align		4
.L_139:
        /*0304*/ 	.word	index@(_ZN5flash16flash_fwd_kernelI23Flash_fwd_kernel_traitsILi96ELi128ELi64ELi4ELb0ELb0EN7cutlass6half_tE19Flash_kernel_traitsILi96ELi128ELi64ELi4ES3_EELb1ELb0ELb0ELb0ELb0ELb0ELb0ELb1EEEvNS_16Flash_fwd_paramsE)
        /*0308*/ 	.word	0x000001a0


	//----- nvinfo : EIATTR_MIN_STACK_SIZE
	.align		4
.L_140:
        /*030c*/ 	.byte	0x04, 0x12
        /*030e*/ 	.short	(.L_142 - .L_141)
	.align		4
.L_141:
        /*0310*/ 	.word	index@(_ZN5flash16flash_fwd_kernelI23Flash_fwd_kernel_traitsILi96ELi128ELi64ELi4ELb0ELb0EN7cutlass6half_tE19Flash_kernel_traitsILi96ELi128ELi64ELi4ES3_EELb0ELb0ELb0ELb0ELb0ELb0ELb1ELb0EEEvNS_16Flash_fwd_paramsE)
        /*0314*/ 	.word	0x00000038


	//----- nvinfo : EIATTR_MIN_STACK_SIZE
	.align		4
.L_142:
        /*0318*/ 	.byte	0x04, 0x12
        /*031a*/ 	.short	(.L_144 - .L_143)
	.align		4
.L_143:
        /*031c*/ 	.word	index@(_ZN5flash16flash_fwd_kernelI23Flash_fwd_kernel_traitsILi96ELi128ELi64ELi4ELb0ELb0EN7cutlass6half_tE19Flash_kernel_traitsILi96ELi128ELi64ELi4ES3_EELb1ELb0ELb0ELb1ELb0ELb0ELb0ELb1EEEvNS_16Flash_fwd_paramsE)
        /*0320*/ 	.word	0x00000160


	//----- nvinfo : EIATTR_MIN_STACK_SIZE
	.align		4
.L_144:
        /*0324*/ 	.byte	0x04, 0x12
        /*0326*/ 	.short	(.L_146 - .L_145)
	.align		4
.L_145:
        /*0328*/ 	.word	index@(_ZN5flash16flash_fwd_kernelI23Flash_fwd_kernel_traitsILi96ELi128ELi64ELi4ELb0ELb0EN7cutlass6half_tE19Flash_kernel_traitsILi96ELi128ELi64ELi4ES3_EELb0ELb0ELb0ELb1ELb0ELb0ELb1ELb0EEEvNS_16Flash_fwd_paramsE)
        /*032c*/ 	.word	0x00000060


	//----- nvinfo : EIATTR_MIN_STACK_SIZE
	.align		4
.L_146:
        /*0330*/ 	.byte	0x04, 0x12
        /*0332*/ 	.short	(.L_148 - .L_147)
	.align		4
.L_147:
        /*0334*/ 	.word	index@(_ZN5flash16flash_fwd_kernelI23Flash_fwd_kernel_traitsILi96ELi128ELi64ELi4ELb0ELb0EN7cutlass6half_tE19Flash_kernel_traitsILi96ELi128ELi64ELi4ES3_EELb1ELb0ELb1ELb0ELb0ELb1ELb0ELb0EEEvNS_16Flash_fwd_paramsE)
        /*0338*/ 	.word	0x00000070


	//----- nvinfo : EIATTR_MIN_STACK_SIZE
	.align		4
.L_148:
        /*033c*/ 	.byte	0x04, 0x12
        /*033e*/ 	.short	(.L_150 - .L_149)
	.align		4
.L_149:
        /*0340*/ 	.word	index@(_ZN5flash16flash_fwd_kernelI23Flash_fwd_kernel_traitsILi96ELi128ELi64ELi4ELb0ELb0EN7cutlass6half_tE19Flash_kernel_traitsILi96ELi128ELi64ELi4ES3_EELb0ELb0ELb1ELb0ELb0ELb1ELb1ELb0EEEvNS_16Flash_fwd_paramsE)
        /*0344*/ 	.word	0x00000058


	//----- nvinfo : EIATTR_MIN_STACK_SIZE
	.align		4
.L_150:
        /*0348*/ 	.byte	0x04, 0x12
        /*034a*/ 	.short	(.L_152 - .L_151)
	.align		4
.L_151:
        /*034c*/ 	.word	index@(_ZN5flash16flash_fwd_kernelI23Flash_fwd_kernel_traitsILi96ELi128ELi64ELi4ELb0ELb0EN7cutlass6half_tE19Flash_kernel_traitsILi96ELi128ELi64ELi4ES3_EELb1ELb0ELb1ELb1ELb0ELb0ELb0ELb0EEEvNS_16Flash_fwd_paramsE)
        /*0350*/ 	.word	0x000000b8


	//----- nvinfo : EIATTR_MIN_STACK_SIZE
	.align		4
.L_152:
        /*0354*/ 	.byte	0x04, 0x12
        /*0356*/ 	.short	(.L_154 - .L_153)
	.align		4
.L_153:
        /*0358*/ 	.word	index@(_ZN5flash16flash_fwd_kernelI23Flash_fwd_kernel_traitsILi96ELi128ELi64ELi4ELb0ELb0EN7cutlass6half_tE19Flash_kernel_traitsILi96ELi128ELi64ELi4ES3_EELb1ELb0ELb1ELb0ELb0ELb0ELb0ELb1EEEvNS_16Flash_fwd_paramsE)
        /*035c*/ 	.word	0x00000230


	//----- nvinfo : EIATTR_MIN_STACK_SIZE
	.align		4
.L_154:
        /*0360*/ 	.byte	0x04, 0x12
        /*0362*/ 	.short	(.L_156 - .L_155)
	.align		4
.L_155:
        /*0364*/ 	.word	index@(_ZN5flash16flash_fwd_kernelI23Flash_fwd_kernel_traitsILi96ELi128ELi64ELi4ELb0ELb0EN7cutlass6half_tE19Flash_kernel_traitsILi96ELi128ELi64ELi4ES3_EELb0ELb0ELb1ELb0ELb0ELb0ELb1ELb0EEEvNS_16Flash_fwd_paramsE)
        /*0368*/ 	.word	0x00000058


	//----- nvinfo : EIATTR_MIN_STACK_SIZE
	.align		4
.L_156:
        /*036c*/ 	.byte	0x04, 0x12
        /*036e*/ 	.short	(.L_158 - .L_157)
	.align		4
.L_157:
        /*0370*/ 	.word	index@(_ZN5flash16flash_fwd_kernelI23Flash_fwd_kernel_traitsILi96ELi128ELi64ELi4ELb0ELb0EN7cutlass6half_tE19Flash_kernel_traitsILi96ELi128ELi64ELi4ES3_EELb1ELb0ELb1ELb1ELb0ELb0ELb0ELb1EEEvNS_16Flash_fwd_paramsE)
        /*0374*/ 	.word	0x00000228


	//----- nvinfo : EIATTR_MIN_STACK_SIZE
	.align		4
.L_158:
        /*0378*/ 	.byte	0x04, 0x12
        /*037a*/ 	.short	(.L_160 - .L_159)
	.align		4
.L_159:
        /*037c*/ 	.word	index@(_ZN5flash16flash_fwd_kernelI23Flash_fwd_kernel_traitsILi96ELi128ELi64ELi4ELb0ELb0EN7cutlass6half_tE19Flash_kernel_traitsILi96ELi128ELi64ELi4ES3_EELb0ELb0ELb1ELb1ELb0ELb0ELb1ELb0EEEvNS_16Flash_fwd_paramsE)
        /*0380*/ 	.word	0x00000060
.L_160:


//--------------------- .nv.compat                --------------------------
	.section	.nv.compat,"",@"SHT_CUDA_COMPAT_INFO"
	.align	4
        /*0000*/ 	.byte	0x02, 0x09, 0x01, 0x00, 0x02, 0x02, 0x01, 0x00, 0x02, 0x05, 0x05, 0x00, 0x03, 0x07, 0x01, 0x01
        /*0010*/ 	.byte	0x02, 0x03, 0x00, 0x00, 0x02, 0x06, 0x01, 0x00, 0x04, 0x0b, 0x08, 0x00, 0x01, 0x00, 0x00, 0x00
        /*0020*/ 	.byte	0x00, 0x00, 0x00, 0x00


//--------------------- .nv.info._ZN5flash16flash_fwd_kernelI23Flash_fwd_kernel_traitsILi96ELi128ELi64ELi4ELb0ELb0EN7cutlass6half_tE19Flash_kernel_traitsILi96ELi128ELi64ELi4ES3_EELb0ELb0ELb0ELb0ELb0ELb1ELb0ELb0EEEvNS_16Flash_fwd_paramsE --------------------------
	.section	.nv.info._ZN5flash16flash_fwd_kernelI23Flash_fwd_kernel_traitsILi96ELi128ELi64ELi4ELb0ELb0EN7cutlass6half_tE19Flash_kernel_traitsILi96ELi128ELi64ELi4ES3_EELb0ELb0ELb0ELb0ELb0ELb1ELb0ELb0EEEvNS_16Flash_fwd_paramsE,"",@"SHT_CUDA_INFO"
	.sectionflags	@""
	.align	4


	//----- nvinfo : EIATTR_CUDA_API_VERSION
	.align		4
        /*0000*/ 	.byte	0x04, 0x37
        /*0002*/ 	.short	(.L_162 - .L_161)
.L_161:
        /*0004*/ 	.word	0x00000082


	//----- nvinfo : EIATTR_KPARAM_INFO
	.align		4
.L_162:
        /*0008*/ 	.byte	0x04, 0x17
        /*000a*/ 	.short	(.L_164 - .L_163)
.L_163:
        /*000c*/ 	.word	0x00000000
        /*0010*/ 	.short	0x0000
        /*0012*/ 	.short	0x0000
        /*0014*/ 	.byte	0x00, 0xf0, 0x41, 0x07


	//----- nvinfo : EIATTR_SPARSE_MMA_MASK
	.align		4
.L_164:
        /*0018*/ 	.byte	0x03, 0x50
        /*001a*/ 	.short	0x0000


	//----- nvinfo : EIATTR_MAXREG_COUNT
	.align		4
        /*001c*/ 	.byte	0x03, 0x1b
        /*001e*/ 	.short	0x00ff


	//----- nvinfo : EIATTR_NUM_BARRIERS
	.align		4
        /*0020*/ 	.byte	0x02, 0x4c
        /*0022*/ 	.byte	0x01
	.zero		1


	//----- nvinfo : EIATTR_MERCURY_ISA_VERSION
	.align		4
        /*0024*/ 	.byte	0x03, 0x5f
        /*0026*/ 	.short	0x0101


	//----- nvinfo : EIATTR_COOP_GROUP_MASK_REGIDS
	.align		4
        /*0028*/ 	.byte	0x04, 0x29
        /*002a*/ 	.short	(.L_166 - .L_165)


	//   ....[0]....
.L_165:
        /*002c*/ 	.word	0xffffffff


	//   ....[1]....
        /*0030*/ 	.word	0xffffffff


	//   ....[2]....
        /*0034*/ 	.word	0xffffffff


	//   ....[3]....
        /*0038*/ 	.word	0xffffffff


	//   ....[4]....
        /*003c*/ 	.word	0xffffffff


	//   ....[5]....
        /*0040*/ 	.word	0xffffffff


	//   ....[6]....
        /*0044*/ 	.word	0xffffffff


	//   ....[7]....
        /*0048*/ 	.word	0xffffffff


	//   ....[8]....
        /*004c*/ 	.word	0xffffffff


	//   ....[9]....
        /*0050*/ 	.word	0xffffffff


	//   ....[10]....
        /*0054*/ 	.word	0xffffffff


	//   ....[11]....
        /*0058*/ 	.word	0xffffffff


	//   ....[12]....
        /*005c*/ 	.word	0xffffffff


	//   ....[13]....
        /*0060*/ 	.word	0xffffffff


	//   ....[14]....
        /*0064*/ 	.word	0xffffffff


	//   ....[15]....
        /*0068*/ 	.word	0xffffffff


	//   ....[16]....
        /*006c*/ 	.word	0xffffffff


	//   ....[17]....
        /*0070*/ 	.word	0xffffffff


	//   ....[18]....
        /*0074*/ 	.word	0xffffffff


	//   ....[19]....
        /*0078*/ 	.word	0xffffffff


	//   ....[20]....
        /*007c*/ 	.word	0xffffffff


	//   ....[21]....
        /*0080*/ 	.word	0xffffffff


	//   ....[22]....
        /*0084*/ 	.word	0xffffffff


	//   ....[23]....
        /*0088*/ 	.word	0xffffffff


	//----- nvinfo : EIATTR_COOP_GROUP_INSTR_OFFSETS
	.align		4
.L_166:
        /*008c*/ 	.byte	0x04, 0x28
        /*008e*/ 	.short	(.L_168 - .L_167)


	//   ....[0]....
.L_167:
        /*0090*/ 	.word	0x00002fe0


	//   ....[1]....
        /*0094*/ 	.word	0x00003030


	//   ....[2]....
        /*0098*/ 	.word	0x000030f0


	//   ....[3]....
        /*009c*/ 	.word	0x00003120


	//   ....[4]....
        /*00a0*/ 	.word	0x00003150


	//   ....[5]....
        /*00a4*/ 	.word	0x00003220


	//   ....[6]....
        /*00a8*/ 	.word	0x000032d0


	//   ....[7]....
        /*00ac*/ 	.word	0x00003370


	//   ....[8]....
        /*00b0*/ 	.word	0x00005740


	//   ....[9]....
        /*00b4*/ 	.word	0x00005780


	//   ....[10]....
        /*00b8*/ 	.word	0x000057d0


	//   ....[11]....
        /*00bc*/ 	.word	0x000057f0


	//   ....[12]....
        /*00c0*/ 	.word	0x00005840


	//   ....[13]....
        /*00c4*/ 	.word	0x00005850


	//   ....[14]....
        /*00c8*/ 	.word	0x00005860


	//   ....[15]....
        /*00cc*/ 	.word	0x00005870


	//   ....[16]....
        /*00d0*/ 	.word	0x00007660


	//   ....[17]....
        /*00d4*/ 	.word	0x000076a0


	//   ....[18]....
        /*00d8*/ 	.word	0x000076b0


	//   ....[19]....
        /*00dc*/ 	.word	0x000076c0


	//   ....[20]....
        /*00e0*/ 	.word	0x00007730


	//   ....[21]....
        /*00e4*/ 	.word	0x00007750


	//   ....[22]....
        /*00e8*/ 	.word	0x00007770


	//   ....[23]....
        /*00ec*/ 	.word	0x00007780


	//----- nvinfo : EIATTR_VRC_CTA_INIT_COUNT
	.align		4
.L_168:
        /*00f0*/ 	.byte	0x02, 0x4a
	.zero		1
	.zero		1


	//----- nvinfo : EIATTR_EXIT_INSTR_OFFSETS
	.align		4
        /*00f4*/ 	.byte	0x04, 0x1c
        /*00f6*/ 	.short	(.L_170 - .L_169)


	//   ....[0]....
.L_169:
        /*00f8*/ 	.word	0x000003a0


	//   ....[1]....
        /*00fc*/ 	.word	0x00000e70


	//   ....[2]....
        /*0100*/ 	.word	0x00000f00


	//   ....[3]....
        /*0104*/ 	.word	0x00009150


	//   ....[4]....
        /*0108*/ 	.word	0x00009250


	//----- nvinfo : EIATTR_CRS_STACK_SIZE
	.align		4
.L_170:
        /*010c*/ 	.byte	0x04, 0x1e
        /*010e*/ 	.short	(.L_172 - .L_171)
.L_171:
        /*0110*/ 	.word	0x00000000


	//----- nvinfo : EIATTR_CBANK_PARAM_SIZE
	.align		4
.L_172:
        /*0114*/ 	.byte	0x03, 0x19
        /*0116*/ 	.short	0x01d0


	//----- nvinfo : EIATTR_PARAM_CBANK
	.align		4
        /*0118*/ 	.byte	0x04, 0x0a
        /*011a*/ 	.short	(.L_174 - .L_173)
	.align		4
.L_173:
        /*011c*/ 	.word	index@(.nv.constant0._ZN5flash16flash_fwd_kernelI23Flash_fwd_kernel_traitsILi96ELi128ELi64ELi4ELb0ELb0EN7cutlass6half_tE19Flash_kernel_traitsILi96ELi128ELi64ELi4ES3_EELb0ELb0ELb0ELb0ELb0ELb1ELb0ELb0EEEvNS_16Flash_fwd_paramsE)
        /*0120*/ 	.short	0x0380
        /*0122*/ 	.short	0x01d0


	//----- nvinfo : EIATTR_SW_WAR
	.align		4
.L_174:
        /*0124*/ 	.byte	0x04, 0x36
        /*0126*/ 	.short	(.L_176 - .L_175)
.L_175:
        /*0128*/ 	.word	0x00000008
.L_176:


//--------------------- .nv.info._ZN5flash16flash_fwd_kernelI23Flash_fwd_kernel_traitsILi96ELi128ELi64ELi4ELb0ELb0EN7cutlass6half_tE19Flash_kernel_traitsILi96ELi128ELi64ELi4ES3_EELb0ELb0ELb0ELb0ELb1ELb1ELb0ELb0EEEvNS_16Flash_fwd_paramsE --------------------------
	.section	.nv.info._ZN5flash16flash_fwd_kernelI23Flash_fwd_kernel_traitsILi96ELi128ELi64ELi4ELb0ELb0EN7cutlass6half_tE19Flash_kernel_traitsILi96ELi128ELi64ELi4ES3_EELb0ELb0ELb0ELb0ELb1ELb1ELb0ELb0EEEvNS_16Flash_fwd_paramsE,"",@"SHT_CUDA_INFO"
	.sectionflags	@""
	.align	4


	//----- nvinfo : EIATTR_CUDA_API_VERSION
	.align		4
        /*0000*/ 	.byte	0x04, 0x37
        /*0002*/ 	.short	(.L_178 - .L_177)
.L_177:
        /*0004*/ 	.word	0x00000082


	//----- nvinfo : EIATTR_KPARAM_INFO
	.align		4
.L_178:
        /*0008*/ 	.byte	0x04, 0x17
        /*000a*/ 	.short	(.L_180 - .L_179)
.L_179:
        /*000c*/ 	.word	0x00000000
        /*0010*/ 	.short	0x0000
        /*0012*/ 	.short	0x0000
        /*0014*/ 	.byte	0x00, 0xf0, 0x41, 0x07


	//----- nvinfo : EIATTR_SPARSE_MMA_MASK
	.align		4
.L_180:
        /*0018*/ 	.byte	0x03, 0x50
        /*001a*/ 	.short	0x0000


	//----- nvinfo : EIATTR_MAXREG_COUNT
	.align		4
        /*001c*/ 	.byte	0x03, 0x1b
        /*001e*/ 	.short	0x00ff


	//----- nvinfo : EIATTR_NUM_BARRIERS
	.align		4
        /*0020*/ 	.byte	0x02, 0x4c
        /*0022*/ 	.byte	0x01
	.zero		1


	//----- nvinfo : EIATTR_MERCURY_ISA_VERSION
	.align		4
        /*0024*/ 	.byte	0x03, 0x5f
        /*0026*/ 	.short	0x0101


	//----- nvinfo : EIATTR_COOP_GROUP_MASK_REGIDS
	.align		4
        /*0028*/ 	.byte	0x04, 0x29
        /*002a*/ 	.short	(.L_182 - .L_181)


	//   ....[0]....
.L_181:
        /*002c*/ 	.word	0xffffffff


	//   ....[1]....
        /*0030*/ 	.word	0xffffffff


	//   ....[2]....
        /*0034*/ 	.word	0xffffffff


	//   ....[3]....
        /*0038*/ 	.word	0xffffffff


	//   ....[4]....
        /*003c*/ 	.word	0xffffffff


	//   ....[5]....
        /*0040*/ 	.word	0xffffffff


	//   ....[6]....
        /*0044*/ 	.word	0xffffffff


	//   ....[7]....
        /*0048*/ 	.word	0xffffffff


	//   ....[8]....
        /*004c*/ 	.word	0xffffffff


	//   ....[9]....
        /*0050*/ 	.word	0xffffffff


	//   ....[10]....
        /*0054*/ 	.word	0xffffffff


	//   ....[11]....
        /*0058*/ 	.word	0xffffffff


	//   ....[12]....
        /*005c*/ 	.word	0xffffffff


	//   ....[13]....
        /*0060*/ 	.word	0xffffffff


	//   ....[14]....
        /*0064*/ 	.word	0xffffffff


	//   ....[15]....
        /*0068*/ 	.word	0xffffffff


	//   ....[16]....
        /*006c*/ 	.word	0xffffffff


	//   ....[17]....
        /*0070*/ 	.word	0xffffffff


	//   ....[18]....
        /*0074*/ 	.word	0xffffffff


	//   ....[19]....
        /*0078*/ 	.word	0xffffffff


	//   ....[20]....
        /*007c*/ 	.word	0xffffffff


	//   ....[21]....
        /*0080*/ 	.word	0xffffffff


	//   ....[22]....
        /*0084*/ 	.word	0xffffffff


	//   ....[23]....
        /*0088*/ 	.word	0xffffffff


	//----- nvinfo : EIATTR_COOP_GROUP_INSTR_OFFSETS
	.align		4
.L_182:
        /*008c*/ 	.byte	0x04, 0x28
        /*008e*/ 	.short	(.L_184 - .L_183)


	//   ....[0]....
.L_183:
        /*0090*/ 	.word	0x000018c0


	//   ....[1]....
        /*0094*/ 	.word	0x00001920


	//   ....[2]....
        /*0098*/ 	.word	0x000019f0


	//   ....[3]....
        /*009c*/ 	.word	0x00001a20


	//   ....[4]....
        /*00a0*/ 	.word	0x00001a40


	//   ....[5]....
        /*00a4*/ 	.word	0x00001b20


	//   ....[6]....
        /*00a8*/ 	.word	0x00001b50


	//   ....[7]....
        /*00ac*/ 	.word	0x00001cd0


	//   ....[8]....
        /*00b0*/ 	.word	0x00003e70


	//   ....[9]....
        /*00b4*/ 	.word	0x00003ef0


	//   ....[10]....
        /*00b8*/ 	.word	0x00003f10


	//   ....[11]....
        /*00bc*/ 	.word	0x00003f20


	//   ....[12]....
        /*00c0*/ 	.word	0x00003f40


	//   ....[13]....
        /*00c4*/ 	.word	0x00003f70


	//   ....[14]....
        /*00c8*/ 	.word	0x00003f90


	//   ....[15]....
        /*00cc*/ 	.word	0x00003fa0


	//   ....[16]....
        /*00d0*/ 	.word	0x00005d60


	//   ....[17]....
        /*00d4*/ 	.word	0x00005d90


	//   ....[18]....
        /*00d8*/ 	.word	0x00005da0


	//   ....[19]....
        /*00dc*/ 	.word	0x00005dc0


	//   ....[20]....
        /*00e0*/ 	.word	0x00005e20


	//   ....[21]....
        /*00e4*/ 	.word	0x00005e40


	//   ....[22]....
        /*00e8*/ 	.word	0x00005e60


	//   ....[23]....
        /*00ec*/ 	.word	0x00005e70


	//----- nvinfo : EIATTR_VRC_CTA_INIT_COUNT
	.align		4
.L_184:
        /*00f0*/ 	.byte	0x02, 0x4a
	.zero		1
	.zero		1


	//----- nvinfo : EIATTR_EXIT_INSTR_OFFSETS
	.align		4
        /*00f4*/ 	.byte	0x04, 0x1c
        /*00f6*/ 	.short	(.L_186 - .L_185)


	//   ....[0]....
.L_185:
        /*00f8*/ 	.word	0x00000140


	//   ....[1]....
        /*00fc*/ 	.word	0x00007590


	//----- nvinfo : EIATTR_CRS_STACK_SIZE
	.align		4
.L_186:
        /*0100*/ 	.byte	0x04, 0x1e
        /*0102*/ 	.short	(.L_188 - .L_187)
.L_187:
        /*0104*/ 	.word	0x00000000


	//----- nvinfo : EIATTR_CBANK_PARAM_SIZE
	.align		4
.L_188:
        /*0108*/ 	.byte	0x03, 0x19
        /*010a*/ 	.short	0x01d0


	//----- nvinfo : EIATTR_PARAM_CBANK
	.align		4
        /*010c*/ 	.byte	0x04, 0x0a
        /*010e*/ 	.short	(.L_190 - .L_189)
	.align		4
.L_189:
        /*0110*/ 	.word	index@(.nv.constant0._ZN5flash16flash_fwd_kernelI23Flash_fwd_kernel_traitsILi96ELi128ELi64ELi4ELb0ELb0EN7cutlass6half_tE19Flash_kernel_traitsILi96ELi128ELi64ELi4ES3_EELb0ELb0ELb0ELb0ELb1ELb1ELb0ELb0EEEvNS_16Flash_fwd_paramsE)
        /*0114*/ 	.short	0x0380
        /*0116*/ 	.short	0x01d0


	//----- nvinfo : EIATTR_SW_WAR
	.align		4
.L_190:
        /*0118*/ 	.byte	0x04, 0x36
        /*011a*/ 	.short	(.L_192 - .L_191)
.L_191:
        /*011c*/ 	.word	0x00000008
.L_192:


//--------------------- .nv.info._ZN5flash16flash_fwd_kernelI23Flash_fwd_kernel_traitsILi96ELi128ELi64ELi4ELb0ELb0EN7cutlass6half_tE19Flash_kernel_traitsILi96ELi128ELi64ELi4ES3_EELb0ELb0ELb0ELb0ELb0ELb0ELb0ELb0EEEvNS_16Flash_fwd_paramsE --------------------------
	.section	.nv.info._ZN5flash16flash_fwd_kernelI23Flash_fwd_kernel_traitsILi96ELi128ELi64ELi4ELb0ELb0EN7cutlass6half_tE19Flash_kernel_traitsILi96ELi128ELi64ELi4ES3_EELb0ELb0ELb0ELb0ELb0ELb0ELb0ELb0EEEvNS_16Flash_fwd_paramsE,"",@"SHT_CUDA_INFO"
	.sectionflags	@""
	.align	4


	//----- nvinfo : EIATTR_CUDA_API_VERSION
	.align		4
        /*0000*/ 	.byte	0x04, 0x37
        /*0002*/ 	.short	(.L_194 - .L_193)
.L_193:
        /*0004*/ 	.word	0x00000082


	//----- nvinfo : EIATTR_KPARAM_INFO
	.align		4
.L_194:
        /*0008*/ 	.byte	0x04, 0x17
        /*000a*/ 	.short	(.L_196 - .L_195)
.L_195:
        /*000c*/ 	.word	0x00000000
        /*0010*/ 	.short	0x0000
        /*0012*/ 	.short	0x0000
        /*0014*/ 	.byte	0x00, 0xf0, 0x41, 0x07


	//----- nvinfo : EIATTR_SPARSE_MMA_MASK
	.align		4
.L_196:
        /*0018*/ 	.byte	0x03, 0x50
        /*001a*/ 	.short	0x0000


	//----- nvinfo : EIATTR_MAXREG_COUNT
	.align		4
        /*001c*/ 	.byte	0x03, 0x1b
        /*001e*/ 	.short	0x00ff


	//----- nvinfo : EIATTR_NUM_BARRIERS
	.align		4
        /*0020*/ 	.byte	0x02, 0x4c
        /*0022*/ 	.byte	0x01
	.zero		1


	//----- nvinfo : EIATTR_MERCURY_ISA_VERSION
	.align		4
        /*0024*/ 	.byte	0x03, 0x5f
        /*0026*/ 	.short	0x0101


	//----- nvinfo : EIATTR_COOP_GROUP_MASK_REGIDS
	.align		4
        /*0028*/ 	.byte	0x04, 0x29
        /*002a*/ 	.short	(.L_198 - .L_197)


	//   ....[0]....
.L_197:
        /*002c*/ 	.word	0xffffffff


	//   ....[1]....
        /*0030*/ 	.word	0xffffffff


	//   ....[2]....
        /*0034*/ 	.word	0xffffffff


	//   ....[3]....
        /*0038*/ 	.word	0xffffffff


	//   ....[4]....
        /*003c*/ 	.word	0xffffffff


	//   ....[5]....
        /*0040*/ 	.word	0xffffffff


	//   ....[6]....
        /*0044*/ 	.word	0xffffffff


	//   ....[7]....
        /*0048*/ 	.word	0xffffffff


	//   ....[8]....
        /*004c*/ 	.word	0xffffffff


	//   ....[9]....
        /*0050*/ 	.word	0xffffffff


	//   ....[10]....
        /*0054*/ 	.word	0xffffffff


	//   ....[11]....
        /*0058*/ 	.word	0xffffffff


	//   ....[12]....
        /*005c*/ 	.word	0xffffffff


	//   ....[13]....
        /*0060*/ 	.word	0xffffffff


	//   ....[14]....
        /*0064*/ 	.word	0xffffffff


	//   ....[15]....
        /*0068*/ 	.word	0xffffffff


	//   ....[16]....
        /*006c*/ 	.word	0xffffffff


	//   ....[17]....
        /*0070*/ 	.word	0xffffffff


	//   ....[18]....
        /*0074*/ 	.word	0xffffffff


	//   ....[19]....
        /*0078*/ 	.word	0xffffffff


	//   ....[20]....
        /*007c*/ 	.word	0xffffffff


	//   ....[21]....
        /*0080*/ 	.word	0xffffffff


	//   ....[22]....
        /*0084*/ 	.word	0xffffffff


	//   ....[23]....
        /*0088*/ 	.word	0xffffffff


	//----- nvinfo : EIATTR_COOP_GROUP_INSTR_OFFSETS
	.align		4
.L_198:
        /*008c*/ 	.byte	0x04, 0x28
        /*008e*/ 	.short	(.L_200 - .L_199)


	//   ....[0]....
.L_199:
        /*0090*/ 	.word	0x00003d80


	//   ....[1]....
        /*0094*/ 	.word	0x00003db0


	//   ....[2]....
        /*0098*/ 	.word	0x00003e20


	//   ....[3]....
        /*009c*/ 	.word	0x00003e40


	//   ....[4]....
        /*00a0*/ 	.word	0x00003e60


	//   ....[5]....
        /*00a4*/ 	.word	0x00003ec0


	//   ....[6]....
        /*00a8*/ 	.word	0x00003fa0


	//   ....[7]....
        /*00ac*/ 	.word	0x00004060


	//   ....[8]....
        /*00b0*/ 	.word	0x000069c0


	//   ....[9]....
        /*00b4*/ 	.word	0x00006a00


	//   ....[10]....
        /*00b8*/ 	.word	0x00006a50


	//   ....[11]....
        /*00bc*/ 	.word	0x00006a70


	//   ....[12]....
        /*00c0*/ 	.word	0x00006ac0


	//   ....[13]....
        /*00c4*/ 	.word	0x00006ad0


	//   ....[14]....
        /*00c8*/ 	.word	0x00006ae0


	//   ....[15]....
        /*00cc*/ 	.word	0x00006af0


	//   ....[16]....
        /*00d0*/ 	.word	0x000088e0


	//   ....[17]....
        /*00d4*/ 	.word	0x00008920


	//   ....[18]....
        /*00d8*/ 	.word	0x00008940


	//   ....[19]....
        /*00dc*/ 	.word	0x00008950


	//   ....[20]....
        /*00e0*/ 	.word	0x00008990


	//   ....[21]....
        /*00e4*/ 	.word	0x000089b0


	//   ....[22]....
        /*00e8*/ 	.word	0x000089d0


	//   ....[23]....
        /*00ec*/ 	.word	0x000089e0


	//----- nvinfo : EIATTR_VRC_CTA_INIT_COUNT
	.align		4
.L_200:
        /*00f0*/ 	.byte	0x02, 0x4a
	.zero		1
	.zero		1


	//----- nvinfo : EIATTR_EXIT_INSTR_OFFSETS
	.align		4
        /*00f4*/ 	.byte	0x04, 0x1c
        /*00f6*/ 	.short	(.L_202 - .L_201)


	//   ....[0]....
.L_201:
        /*00f8*/ 	.word	0x000003a0


	//   ....[1]....
        /*00fc*/ 	.word	0x00000f90


	//   ....[2]....
        /*0100*/ 	.word	0x00001020


	//   ....[3]....
        /*0104*/ 	.word	0x0000a3e0


	//   ....[4]....
        /*0108*/ 	.word	0x0000a520


	//   ....[5]....
        /*010c*/ 	.word	0x0000a540


	//----- nvinfo : EIATTR_CRS_STACK_SIZE
	.align		4
.L_202:
        /*0110*/ 	.byte	0x04, 0x1e
        /*0112*/ 	.short	(.L_204 - .L_203)
.L_203:
        /*0114*/ 	.word	0x00000000


	//----- nvinfo : EIATTR_CBANK_PARAM_SIZE
	.align		4
.L_204:
        /*0118*/ 	.byte	0x03, 0x19
        /*011a*/ 	.short	0x01d0


	//----- nvinfo : EIATTR_PARAM_CBANK
	.align		4
        /*011c*/ 	.byte	0x04, 0x0a
        /*011e*/ 	.short	(.L_206 - .L_205)
	.align		4
.L_205:
        /*0120*/ 	.word	index@(.nv.constant0._ZN5flash16flash_fwd_kernelI23Flash_fwd_kernel_traitsILi96ELi128ELi64ELi4ELb0ELb0EN7cutlass6half_tE19Flash_kernel_traitsILi96ELi128ELi64ELi4ES3_EELb0ELb0ELb0ELb0ELb0ELb0ELb0ELb0EEEvNS_16Flash_fwd_paramsE)
        /*0124*/ 	.short	0x0380
        /*0126*/ 	.short	0x01d0


	//----- nvinfo : EIATTR_SW_WAR
	.align		4
.L_206:
        /*0128*/ 	.byte	0x04, 0x36
        /*012a*/ 	.short	(.L_208 - .L_207)
.L_207:
        /*012c*/ 	.word	0x00000008
.L_208:


//--------------------- .nv.info._ZN5flash16flash_fwd_kernelI23Flash_fwd_kernel_traitsILi96ELi128ELi64ELi4ELb0ELb0EN7cutlass6half_tE19Flash_kernel_traitsILi96ELi128ELi64ELi4ES3_EELb0ELb0ELb0ELb1ELb0ELb0ELb0ELb0EEEvNS_16Flash_fwd_paramsE --------------------------
	.section	.nv.info._ZN5flash16flash_fwd_kernelI23Flash_fwd_kernel_traitsILi96ELi128ELi64ELi4ELb0ELb0EN7cutlass6half_tE19Flash_kernel_traitsILi96ELi128ELi64ELi4ES3_EELb0ELb0ELb0ELb1ELb0ELb0ELb0ELb0EEEvNS_16Flash_fwd_paramsE,"",@"SHT_CUDA_INFO"
	.sectionflags	@""
	.align	4


	//----- nvinfo : EIATTR_CUDA_API_VERSION
	.align		4
        /*0000*/ 	.byte	0x04, 0x37
        /*0002*/ 	.short	(.L_210 - .L_209)
.L_209:
        /*0004*/ 	.word	0x00000082


	//----- nvinfo : EIATTR_KPARAM_INFO
	.align		4
.L_210:
        /*0008*/ 	.byte	0x04, 0x17
        /*000a*/ 	.short	(.L_212 - .L_211)
.L_211:
        /*000c*/ 	.word	0x00000000
        /*0010*/ 	.short	0x0000
        /*0012*/ 	.short	0x0000
        /*0014*/ 	.byte	0x00, 0xf0, 0x41, 0x07


	//----- nvinfo : EIATTR_SPARSE_MMA_MASK
	.align		4
.L_212:
        /*0018*/ 	.byte	0x03, 0x50
        /*001a*/ 	.short	0x0000


	//----- nvinfo : EIATTR_MAXREG_COUNT
	.align		4
        /*001c*/ 	.byte	0x03, 0x1b
        /*001e*/ 	.short	0x00ff


	//----- nvinfo : EIATTR_NUM_BARRIERS
	.align		4
        /*0020*/ 	.byte	0x02, 0x4c
        /*0022*/ 	.byte	0x01
	.zero		1


	//----- nvinfo : EIATTR_ANNOTATIONS
	.align		4
        /*0024*/ 	.byte	0x04, 0x55
        /*0026*/ 	.short	(.L_214 - .L_213)


	//   ....[0]....
.L_213:
        /*0028*/ 	.word	0x00000001
        /*002c*/ 	.byte	0x50, 0x15, 0x00, 0x00, 0x01, 0x00, 0x00, 0x00, 0x10, 0x17, 0x00, 0x00, 0x01, 0x00, 0x00, 0x00
        /*003c*/ 	.byte	0x50, 0x17, 0x00, 0x00, 0x01, 0x00, 0x00, 0x00, 0xa0, 0xa7, 0x00, 0x00, 0x01, 0x00, 0x00, 0x00
        /*004c*/ 	.byte	0xd0, 0xbd, 0x00, 0x00, 0x01, 0x00, 0x00, 0x00, 0xe0, 0xbd, 0x00, 0x00


	//----- nvinfo : EIATTR_MERCURY_ISA_VERSION
	.align		4
.L_214:
        /*0058*/ 	.byte	0x03, 0x5f
        /*005a*/ 	.short	0x0101


	//----- nvinfo : EIATTR_COOP_GROUP_MASK_REGIDS
	.align		4
        /*005c*/ 	.byte	0x04, 0x29
        /*005e*/ 	.short	(.L_216 - .L_215)


	//   ....[0]....
.L_215:
        /*0060*/ 	.word	0xffffffff


	//   ....[1]....
        /*0064*/ 	.word	0xffffffff


	//   ....[2]....
        /*0068*/ 	.word	0xffffffff


	//   ....[3]....
        /*006c*/ 	.word	0xffffffff


	//   ....[4]....
        /*0070*/ 	.word	0xffffffff


	//   ....[5]....
        /*0074*/ 	.word	0xffffffff


	//   ....[6]....
        /*0078*/ 	.word	0xffffffff


	//   ....[7]....
        /*007c*/ 	.word	0xffffffff


	//   ....[8]....
        /*0080*/ 	.word	0xffffffff


	//   ....[9]....
        /*0084*/ 	.word	0xffffffff


	//   ....[10]....
        /*0088*/ 	.word	0xffffffff


	//   ....[11]....
        /*008c*/ 	.word	0xffffffff


	//   ....[12]....
        /*0090*/ 	.word	0xffffffff


	//   ....[13]....
        /*0094*/ 	.word	0xffffffff


	//   ....[14]....
        /*0098*/ 	.word	0xffffffff


	//   ....[15]....
        /*009c*/ 	.word	0xffffffff


	//   ....[16]....
        /*00a0*/ 	.word	0xffffffff


	//   ....[17]....
        /*00a4*/ 	.word	0xffffffff


	//   ....[18]....
        /*00a8*/ 	.word	0xffffffff


	//   ....[19]....
        /*00ac*/ 	.word	0xffffffff


	//   ....[20]....
        /*00b0*/ 	.word	0xffffffff


	//   ....[21]....
        /*00b4*/ 	.word	0xffffffff


	//   ....[22]....
        /*00b8*/ 	.word	0xffffffff


	//   ....[23]....
        /*00bc*/ 	.word	0xffffffff


	//----- nvinfo : EIATTR_COOP_GROUP_INSTR_OFFSETS
	.align		4
.L_216:
        /*00c0*/ 	.byte	0x04, 0x28
        /*00c2*/ 	.short	(.L_218 - .L_217)


	//   ....[0]....
.L_217:
        /*00c4*/ 	.word	0x00005110


	//   ....[1]....
        /*00c8*/ 	.word	0x00005150


	//   ....[2]....
        /*00cc*/ 	.word	0x000051b0


	//   ....[3]....
        /*00d0*/ 	.word	0x000051c0


	//   ....[4]....
        /*00d4*/ 	.word	0x000051f0


	//   ....[5]....
        /*00d8*/ 	.word	0x00005250


	//   ....[6]....
        /*00dc*/ 	.word	0x00005310


	//   ....[7]....
        /*00e0*/ 	.word	0x000053f0


	//   ....[8]....
        /*00e4*/ 	.word	0x00008840


	//   ....[9]....
        /*00e8*/ 	.word	0x000088c0


	//   ....[10]....
        /*00ec*/ 	.word	0x00008930


	//   ....[11]....
        /*00f0*/ 	.word	0x00008940


	//   ....[12]....
        /*00f4*/ 	.word	0x00008960


	//   ....[13]....
        /*00f8*/ 	.word	0x00008980


	//   ....[14]....
        /*00fc*/ 	.word	0x000089b0


	//   ....[15]....
        /*0100*/ 	.word	0x000089c0


	//   ....[16]....
        /*0104*/ 	.word	0x0000a7e0


	//   ....[17]....
        /*0108*/ 	.word	0x0000a7f0


	//   ....[18]....
        /*010c*/ 	.word	0x0000a800


	//   ....[19]....
        /*0110*/ 	.word	0x0000a810


	//   ....[20]....
        /*0114*/ 	.word	0x0000a840


	//   ....[21]....
        /*0118*/ 	.word	0x0000a860


	//   ....[22]....
        /*011c*/ 	.word	0x0000a880


	//   ....[23]....
        /*0120*/ 	.word	0x0000a890


	//----- nvinfo : EIATTR_VRC_CTA_INIT_COUNT
	.align		4
.L_218:
        /*0124*/ 	.byte	0x02, 0x4a
	.zero		1
	.zero		1


	//----- nvinfo : EIATTR_EXIT_INSTR_OFFSETS
	.align		4
        /*0128*/ 	.byte	0x04, 0x1c
        /*012a*/ 	.short	(.L_220 - .L_219)


	//   ....[0]....
.L_219:
        /*012c*/ 	.word	0x000003b0


	//   ....[1]....
        /*0130*/ 	.word	0x00000f70


	//   ....[2]....
        /*0134*/ 	.word	0x00001000


	//   ....[3]....
        /*0138*/ 	.word	0x0000c290


	//   ....[4]....
        /*013c*/ 	.word	0x0000c3d0


	//   ....[5]....
        /*0140*/ 	.word	0x0000c3f0


	//----- nvinfo : EIATTR_CRS_STACK_SIZE
	.align		4
.L_220:
        /*0144*/ 	.byte	0x04, 0x1e
        /*0146*/ 	.short	(.L_222 - .L_221)
.L_221:
        /*0148*/ 	.word	0x00000000


	//----- nvinfo : EIATTR_CBANK_PARAM_SIZE
	.align		4
.L_222:
        /*014c*/ 	.byte	0x03, 0x19
        /*014e*/ 	.short	0x01d0


	//----- nvinfo : EIATTR_PARAM_CBANK
	.align		4
        /*0150*/ 	.byte	0x04, 0x0a
        /*0152*/ 	.short	(.L_224 - .L_223)
	.align		4
.L_223:
        /*0154*/ 	.word	index@(.nv.constant0._ZN5flash16flash_fwd_kernelI23Flash_fwd_kernel_traitsILi96ELi128ELi64ELi4ELb0ELb0EN7cutlass6half_tE19Flash_kernel_traitsILi96ELi128ELi64ELi4ES3_EELb0ELb0ELb0ELb1ELb0ELb0ELb0ELb0EEEvNS_16Flash_fwd_paramsE)
        /*0158*/ 	.short	0x0380
        /*015a*/ 	.short	0x01d0


	//----- nvinfo : EIATTR_SW_WAR
	.align		4
.L_224:
        /*015c*/ 	.byte	0x04, 0x36
        /*015e*/ 	.short	(.L_226 - .L_225)
.L_225:
        /*0160*/ 	.word	0x00000008
.L_226:


//--------------------- .nv.info._ZN5flash16flash_fwd_kernelI23Flash_fwd_kernel_traitsILi96ELi128ELi64ELi4ELb0ELb0EN7cutlass6half_tE19Flash_kernel_traitsILi96ELi128ELi64ELi4ES3_EELb0ELb0ELb1ELb0ELb0ELb1ELb0ELb0EEEvNS_16Flash_fwd_paramsE --------------------------
	.section	.nv.info._ZN5flash16flash_fwd_kernelI23Flash_fwd_kernel_traitsILi96ELi128ELi64ELi4ELb0ELb0EN7cutlass6half_tE19Flash_kernel_traitsILi96ELi128ELi64ELi4ES3_EELb0ELb0ELb1ELb0ELb0ELb1ELb0ELb0EEEvNS_16Flash_fwd_paramsE,"",@"SHT_CUDA_INFO"
	.sectionflags	@""
	.align	4


	//----- nvinfo : EIATTR_CUDA_API_VERSION
	.align		4
        /*0000*/ 	.byte	0x04, 0x37
        /*0002*/ 	.short	(.L_228 - .L_227)
.L_227:
        /*0004*/ 	.word	0x00000082


	//----- nvinfo : EIATTR_KPARAM_INFO
	.align		4
.L_228:
        /*0008*/ 	.byte	0x04, 0x17
        /*000a*/ 	.short	(.L_230 - .L_229)
.L_229:
        /*000c*/ 	.word	0x00000000
        /*0010*/ 	.short	0x0000
        /*0012*/ 	.short	0x0000
        /*0014*/ 	.byte	0x00, 0xf0, 0x41, 0x07


	//----- nvinfo : EIATTR_SPARSE_MMA_MASK
	.align		4
.L_230:
        /*0018*/ 	.byte	0x03, 0x50
        /*001a*/ 	.short	0x0000


	//----- nvinfo : EIATTR_MAXREG_COUNT
	.align		4
        /*001c*/ 	.byte	0x03, 0x1b
        /*001e*/ 	.short	0x00ff


	//----- nvinfo : EIATTR_NUM_BARRIERS
	.align		4
        /*0020*/ 	.byte	0x02, 0x4c
        /*0022*/ 	.byte	0x01
	.zero		1


	//----- nvinfo : EIATTR_ANNOTATIONS
	.align		4
        /*0024*/ 	.byte	0x04, 0x55
        /*0026*/ 	.short	(.L_232 - .L_231)


	//   ....[0]....
.L_231:
        /*0028*/ 	.word	0x00000001
        /*002c*/ 	.byte	0xe0, 0x02, 0x00, 0x00, 0x01, 0x00, 0x00, 0x00, 0xf0, 0x04, 0x00, 0x00, 0x01, 0x00, 0x00, 0x00
        /* <DEDUP_REMOVED lines=39> */
        /*02ac*/ 	.byte	0x80, 0x2c, 0x01, 0x00, 0x01, 0x00, 0x00, 0x00, 0xf0, 0x3f, 0x01, 0x00


	//----- nvinfo : EIATTR_MERCURY_ISA_VERSION
	.align		4
.L_232:
        /*02b8*/ 	.byte	0x03, 0x5f
        /*02ba*/ 	.short	0x0101


	//----- nvinfo : EIATTR_COOP_GROUP_MASK_REGIDS
	.align		4
        /*02bc*/ 	.byte	0x04, 0x29
        /*02be*/ 	.short	(.L_234 - .L_233)


	//   ....[0]....
.L_233:
        /*02c0*/ 	.word	0xffffffff


	//   ....[1]....
        /*02c4*/ 	.word	0xffffffff


	//   ....[2]....
        /*02c8*/ 	.word	0xffffffff


	//   ....[3]....
        /*02cc*/ 	.word	0xffffffff


	//   ....[4]....
        /*02d0*/ 	.word	0xffffffff


	//   ....[5]....
        /*02d4*/ 	.word	0xffffffff


	//   ....[6]....
        /*02d8*/ 	.word	0xffffffff


	//   ....[7]....
        /*02dc*/ 	.word	0xffffffff


	//   ....[8]....
        /*02e0*/ 	.word	0xffffffff


	//   ....[9]....
        /*02e4*/ 	.word	0xffffffff


	//   ....[10]....
        /*02e8*/ 	.word	0xffffffff


	//   ....[11]....
        /*02ec*/ 	.word	0xffffffff


	//   ....[12]....
        /*02f0*/ 	.word	0xffffffff


	//   ....[13]....
        /*02f4*/ 	.word	0xffffffff


	//   ....[14]....
        /*02f8*/ 	.word	0xffffffff


	//   ....[15]....
        /*02fc*/ 	.word	0xffffffff


	//   ....[16]....
        /*0300*/ 	.word	0xffffffff


	//   ....[17]....
        /*0304*/ 	.word	0xffffffff


	//   ....[18]....
        /*0308*/ 	.word	0xffffffff


	//   ....[19]....
        /*030c*/ 	.word	0xffffffff


	//   ....[20]....
        /*0310*/ 	.word	0xffffffff


	//   ....[21]....
        /*0314*/ 	.word	0xffffffff


	//   ....[22]....
        /*0318*/ 	.word	0xffffffff


	//   ....[23]....
        /*031c*/ 	.word	0xffffffff


	//   ....[24]....
        /*0320*/ 	.word	0xffffffff


	//   ....[25]....
        /*0324*/ 	.word	0xffffffff


	//   ....[26]....
        /*0328*/ 	.word	0xffffffff


	//   ....[27]....
        /*032c*/ 	.word	0xffffffff


	//   ....[28]....
        /*0330*/ 	.word	0xffffffff


	//   ....[29]....
        /*0334*/ 	.word	0xffffffff


	//   ....[30]....
        /*0338*/ 	.word	0xffffffff


	//   ....[31]....
        /*033c*/ 	.word	0xffffffff


	//   ....[32]....
        /*0340*/ 	.word	0xffffffff


	//   ....[33]....
        /*0344*/ 	.word	0xffffffff


	//   ....[34]....
        /*0348*/ 	.word	0xffffffff


	//   ....[35]....
        /*034c*/ 	.word	0xffffffff


	//   ....[36]....
        /*0350*/ 	.word	0xffffffff


	//   ....[37]....
        /*0354*/ 	.word	0xffffffff


	//   ....[38]....
        /*0358*/ 	.word	0xffffffff


	//   ....[39]....
        /*035c*/ 	.word	0xffffffff


	//----- nvinfo : EIATTR_COOP_GROUP_INSTR_OFFSETS
	.align		4
.L_234:
        /*0360*/ 	.byte	0x04, 0x28
        /*0362*/ 	.short	(.L_236 - .L_235)


	//   ....[0]....
.L_235:
        /*0364*/ 	.word	0x00003b50


	//   ....[1]....
        /*0368*/ 	.word	0x00003b80


	//   ....[2]....
        /*036c*/ 	.word	0x00003d30


	//   ....[3]....
        /*0370*/ 	.word	0x00003d60


	//   ....[4]....
        /*0374*/ 	.word	0x00003d90


	//   ....[5]....
        /*0378*/ 	.word	0x00003ee0


	//   ....[6]....
        /*037c*/ 	.word	0x00004080


	//   ....[7]....
        /*0380*/ 	.word	0x00004130


	//   ....[8]....
        /*0384*/ 	.word	0x00007740


	//   ....[9]....
        /*0388*/ 	.word	0x00007810


	//   ....[10]....
        /*038c*/ 	.word	0x000078d0


	//   ....[11]....
        /*0390*/ 	.word	0x00007be0


	//   ....[12]....
        /*0394*/ 	.word	0x00007c80


	//   ....[13]....
        /*0398*/ 	.word	0x00007cb0


	//   ....[14]....
        /*039c*/ 	.word	0x00007d10


	//   ....[15]....
        /*03a0*/ 	.word	0x00007e70


	//   ....[16]....
        /*03a4*/ 	.word	0x0000bd90


	//   ....[17]....
        /*03a8*/ 	.word	0x0000bf20


	//   ....[18]....
        /*03ac*/ 	.word	0x0000bf50


	//   ....[19]....
        /*03b0*/ 	.word	0x0000c170


	//   ....[20]....
        /*03b4*/ 	.word	0x0000c220


	//   ....[21]....
        /*03b8*/ 	.word	0x0000c2d0


	//   ....[22]....
        /*03bc*/ 	.word	0x0000c360


	//   ....[23]....
        /*03c0*/ 	.word	0x0000c400


	//   ....[24]....
        /*03c4*/ 	.word	0x00010420


	//   ....[25]....
        /*03c8*/ 	.word	0x000106c0


	//   ....[26]....
        /*03cc*/ 	.word	0x00010710


	//   ....[27]....
        /*03d0*/ 	.word	0x00010810


	//   ....[28]....
        /*03d4*/ 	.word	0x00010840


	//   ....[29]....
        /*03d8*/ 	.word	0x00010860


	//   ....[30]....
        /*03dc*/ 	.word	0x00010870


	//   ....[31]....
        /*03e0*/ 	.word	0x00010980


	//   ....[32]....
        /*03e4*/ 	.word	0x00012ca0


	//   ....[33]....
        /*03e8*/ 	.word	0x00012cb0


	//   ....[34]....
        /*03ec*/ 	.word	0x00012cc0


	//   ....[35]....
        /*03f0*/ 	.word	0x00012ce0


	//   ....[36]....
        /*03f4*/ 	.word	0x00012d00


	//   ....[37]....
        /*03f8*/ 	.word	0x00012d10


	//   ....[38]....
        /*03fc*/ 	.word	0x00012d40


	//   ....[39]....
        /*0400*/ 	.word	0x00012d70


	//----- nvinfo : EIATTR_VRC_CTA_INIT_COUNT
	.align		4
.L_236:
        /*0404*/ 	.byte	0x02, 0x4a
	.zero		1
	.zero		1


	//----- nvinfo : EIATTR_EXIT_INSTR_OFFSETS
	.align		4
        /*0408*/ 	.byte	0x04, 0x1c
        /*040a*/ 	.short	(.L_238 - .L_237)


	//   ....[0]....
.L_237:
        /*040c*/ 	.word	0x00000350


	//   ....[1]....
        /*0410*/ 	.word	0x00000fa0


	//   ....[2]....
        /*0414*/ 	.word	0x00001030


	//   ....[3]....
        /*0418*/ 	.word	0x00014720


	//   ....[4]....
        /*041c*/ 	.word	0x00014820


	//----- nvinfo : EIATTR_CRS_STACK_SIZE
	.align		4
.L_238:
        /*0420*/ 	.byte	0x04, 0x1e
        /*0422*/ 	.short	(.L_240 - .L_239)
.L_239:
        /*0424*/ 	.word	0x00000000


	//----- nvinfo : EIATTR_CBANK_PARAM_SIZE
	.align		4
.L_240:
        /*0428*/ 	.byte	0x03, 0x19
        /*042a*/ 	.short	0x01d0


	//----- nvinfo : EIATTR_PARAM_CBANK
	.align		4
        /*042c*/ 	.byte	0x04, 0x0a
        /*042e*/ 	.short	(.L_242 - .L_241)
	.align		4
.L_241:
        /*0430*/ 	.word	index@(.nv.constant0._ZN5flash16flash_fwd_kernelI23Flash_fwd_kernel_traitsILi96ELi128ELi64ELi4ELb0ELb0EN7cutlass6half_tE19Flash_kernel_traitsILi96ELi128ELi64ELi4ES3_EELb0ELb0ELb1ELb0ELb0ELb1ELb0ELb0EEEvNS_16Flash_fwd_paramsE)
        /*0434*/ 	.short	0x0380
        /*0436*/ 	.short	0x01d0


	//----- nvinfo : EIATTR_SW_WAR
	.align		4
.L_242:
        /*0438*/ 	.byte	0x04, 0x36
        /*043a*/ 	.short	(.L_244 - .L_243)
.L_243:
        /*043c*/ 	.word	0x00000008
.L_244:


//--------------------- .nv.info._ZN5flash16flash_fwd_kernelI23Flash_fwd_kernel_traitsILi96ELi128ELi64ELi4ELb0ELb0EN7cutlass6half_tE19Flash_kernel_traitsILi96ELi128ELi64ELi4ES3_EELb0ELb0ELb1ELb0ELb0ELb0ELb0ELb0EEEvNS_16Flash_fwd_paramsE --------------------------
	.section	.nv.info._ZN5flash16flash_fwd_kernelI23Flash_fwd_kernel_traitsILi96ELi128ELi64ELi4ELb0ELb0EN7cutlass6half_tE19Flash_kernel_traitsILi96ELi128ELi64ELi4ES3_EELb0ELb0ELb1ELb0ELb0ELb0ELb0ELb0EEEvNS_16Flash_fwd_paramsE,"",@"SHT_CUDA_INFO"
	.sectionflags	@""
	.align	4


	//----- nvinfo : EIATTR_CUDA_API_VERSION
	.align		4
        /*0000*/ 	.byte	0x04, 0x37
        /*0002*/ 	.short	(.L_246 - .L_245)
.L_245:
        /*0004*/ 	.word	0x00000082


	//----- nvinfo : EIATTR_KPARAM_INFO
	.align		4
.L_246:
        /*0008*/ 	.byte	0x04, 0x17
        /*000a*/ 	.short	(.L_248 - .L_247)
.L_247:
        /*000c*/ 	.word	0x00000000
        /*0010*/ 	.short	0x0000
        /*0012*/ 	.short	0x0000
        /*0014*/ 	.byte	0x00, 0xf0, 0x41, 0x07


	//----- nvinfo : EIATTR_SPARSE_MMA_MASK
	.align		4
.L_248:
        /*0018*/ 	.byte	0x03, 0x50
        /*001a*/ 	.short	0x0000


	//----- nvinfo : EIATTR_MAXREG_COUNT
	.align		4
        /*001c*/ 	.byte	0x03, 0x1b
        /*001e*/ 	.short	0x00ff


	//----- nvinfo : EIATTR_NUM_BARRIERS
	.align		4
        /*0020*/ 	.byte	0x02, 0x4c
        /*0022*/ 	.byte	0x01
	.zero		1


	//----- nvinfo : EIATTR_ANNOTATIONS
	.align		4
        /*0024*/ 	.byte	0x04, 0x55
        /*0026*/ 	.short	(.L_250 - .L_249)


	//   ....[0]....
.L_249:
        /* <DEDUP_REMOVED lines=50> */


	//----- nvinfo : EIATTR_MERCURY_ISA_VERSION
	.align		4
.L_250:
        /*0338*/ 	.byte	0x03, 0x5f
        /*033a*/ 	.short	0x0101


	//----- nvinfo : EIATTR_COOP_GROUP_MASK_REGIDS
	.align		4
        /*033c*/ 	.byte	0x04, 0x29
        /*033e*/ 	.short	(.L_252 - .L_251)


	//   ....[0]....
.L_251:
        /*0340*/ 	.word	0xffffffff


	//   ....[1]....
        /*0344*/ 	.word	0xffffffff


	//   ....[2]....
        /*0348*/ 	.word	0xffffffff


	//   ....[3]....
        /*034c*/ 	.word	0xffffffff


	//   ....[4]....
        /*0350*/ 	.word	0xffffffff


	//   ....[5]....
        /*0354*/ 	.word	0xffffffff


	//   ....[6]....
        /*0358*/ 	.word	0xffffffff


	//   ....[7]....
        /*035c*/ 	.word	0xffffffff


	//   ....[8]....
        /*0360*/ 	.word	0xffffffff


	//   ....[9]....
        /*0364*/ 	.word	0xffffffff


	//   ....[10]....
        /*0368*/ 	.word	0xffffffff


	//   ....[11]....
        /*036c*/ 	.word	0xffffffff


	//   ....[12]....
        /*0370*/ 	.word	0xffffffff


	//   ....[13]....
        /*0374*/ 	.word	0xffffffff


	//   ....[14]....
        /*0378*/ 	.word	0xffffffff


	//   ....[15]....
        /*037c*/ 	.word	0xffffffff


	//   ....[16]....
        /*0380*/ 	.word	0xffffffff


	//   ....[17]....
        /*0384*/ 	.word	0xffffffff


	//   ....[18]....
        /*0388*/ 	.word	0xffffffff


	//   ....[19]....
        /*038c*/ 	.word	0xffffffff


	//   ....[20]....
        /*0390*/ 	.word	0xffffffff


	//   ....[21]....
        /*0394*/ 	.word	0xffffffff


	//   ....[22]....
        /*0398*/ 	.word	0xffffffff


	//   ....[23]....
        /*039c*/ 	.word	0xffffffff


	//   ....[24]....
        /*03a0*/ 	.word	0xffffffff


	//   ....[25]....
        /*03a4*/ 	.word	0xffffffff


	//   ....[26]....
        /*03a8*/ 	.word	0xffffffff


	//   ....[27]....
        /*03ac*/ 	.word	0xffffffff


	//   ....[28]....
        /*03b0*/ 	.word	0xffffffff


	//   ....[29]....
        /*03b4*/ 	.word	0xffffffff


	//   ....[30]....
        /*03b8*/ 	.word	0xffffffff


	//   ....[31]....
        /*03bc*/ 	.word	0xffffffff


	//   ....[32]....
        /*03c0*/ 	.word	0xffffffff


	//   ....[33]....
        /*03c4*/ 	.word	0xffffffff


	//   ....[34]....
        /*03c8*/ 	.word	0xffffffff


	//   ....[35]....
        /*03cc*/ 	.word	0xffffffff


	//   ....[36]....
        /*03d0*/ 	.word	0xffffffff


	//   ....[37]....
        /*03d4*/ 	.word	0xffffffff


	//   ....[38]....
        /*03d8*/ 	.word	0xffffffff


	//   ....[39]....
        /*03dc*/ 	.word	0xffffffff


	//----- nvinfo : EIATTR_COOP_GROUP_INSTR_OFFSETS
	.align		4
.L_252:
        /*03e0*/ 	.byte	0x04, 0x28
        /*03e2*/ 	.short	(.L_254 - .L_253)


	//   ....[0]....
.L_253:
        /*03e4*/ 	.word	0x00004b00


	//   ....[1]....
        /*03e8*/ 	.word	0x00004b70


	//   ....[2]....
        /*03ec*/ 	.word	0x00004cb0


	//   ....[3]....
        /*03f0*/ 	.word	0x00004d50


	//   ....[4]....
        /*03f4*/ 	.word	0x00004d80


	//   ....[5]....
        /*03f8*/ 	.word	0x00004ef0


	//   ....[6]....
        /*03fc*/ 	.word	0x00004fc0


	//   ....[7]....
        /*0400*/ 	.word	0x000050a0


	//   ....[8]....
        /*0404*/ 	.word	0x00008860


	//   ....[9]....
        /*0408*/ 	.word	0x00008b00


	//   ....[10]....
        /*040c*/ 	.word	0x00008b80


	//   ....[11]....
        /*0410*/ 	.word	0x00008df0


	//   ....[12]....
        /*0414*/ 	.word	0x00008e30


	//   ....[13]....
        /*0418*/ 	.word	0x00008ec0


	//   ....[14]....
        /*041c*/ 	.word	0x00008fb0


	//   ....[15]....
        /*0420*/ 	.word	0x00009040


	//   ....[16]....
        /*0424*/ 	.word	0x0000dcb0


	//   ....[17]....
        /*0428*/ 	.word	0x0000dd20


	//   ....[18]....
        /*042c*/ 	.word	0x0000dd60


	//   ....[19]....
        /*0430*/ 	.word	0x0000dd70


	//   ....[20]....
        /*0434*/ 	.word	0x0000dd90


	//   ....[21]....
        /*0438*/ 	.word	0x0000ddd0


	//   ....[22]....
        /*043c*/ 	.word	0x0000e0a0


	//   ....[23]....
        /*0440*/ 	.word	0x0000e180


	//   ....[24]....
        /*0444*/ 	.word	0x00012580


	//   ....[25]....
        /*0448*/ 	.word	0x00012900


	//   ....[26]....
        /*044c*/ 	.word	0x00012970


	//   ....[27]....
        /*0450*/ 	.word	0x000129a0


	//   ....[28]....
        /*0454*/ 	.word	0x000129c0


	//   ....[29]....
        /*0458*/ 	.word	0x000129d0


	//   ....[30]....
        /*045c*/ 	.word	0x00012a00


	//   ....[31]....
        /*0460*/ 	.word	0x00012b20


	//   ....[32]....
        /*0464*/ 	.word	0x00014d10


	//   ....[33]....
        /*0468*/ 	.word	0x00014d20


	//   ....[34]....
        /*046c*/ 	.word	0x00014d30


	//   ....[35]....
        /*0470*/ 	.word	0x00014d70


	//   ....[36]....
        /*0474*/ 	.word	0x00014d90


	//   ....[37]....
        /*0478*/ 	.word	0x00014da0


	//   ....[38]....
        /*047c*/ 	.word	0x00014dc0


	//   ....[39]....
        /*0480*/ 	.word	0x00014df0


	//----- nvinfo : EIATTR_VRC_CTA_INIT_COUNT
	.align		4
.L_254:
        /*0484*/ 	.byte	0x02, 0x4a
	.zero		1
	.zero		1


	//----- nvinfo : EIATTR_EXIT_INSTR_OFFSETS
	.align		4
        /*0488*/ 	.byte	0x04, 0x1c
        /*048a*/ 	.short	(.L_256 - .L_255)


	//   ....[0]....
.L_255:
        /*048c*/ 	.word	0x000004a0


	//   ....[1]....
        /*0490*/ 	.word	0x00001220


	//   ....[2]....
        /*0494*/ 	.word	0x000012b0


	//   ....[3]....
        /*0498*/ 	.word	0x00016710


	//   ....[4]....
        /*049c*/ 	.word	0x00016850


	//   ....[5]....
        /*04a0*/ 	.word	0x00016870


	//----- nvinfo : EIATTR_CRS_STACK_SIZE
	.align		4
.L_256:
        /*04a4*/ 	.byte	0x04, 0x1e
        /*04a6*/ 	.short	(.L_258 - .L_257)
.L_257:
        /*04a8*/ 	.word	0x00000000


	//----- nvinfo : EIATTR_CBANK_PARAM_SIZE
	.align		4
.L_258:
        /*04ac*/ 	.byte	0x03, 0x19
        /*04ae*/ 	.short	0x01d0


	//----- nvinfo : EIATTR_PARAM_CBANK
	.align		4
        /*04b0*/ 	.byte	0x04, 0x0a
        /*04b2*/ 	.short	(.L_260 - .L_259)
	.align		4
.L_259:
        /*04b4*/ 	.word	index@(.nv.constant0._ZN5flash16flash_fwd_kernelI23Flash_fwd_kernel_traitsILi96ELi128ELi64ELi4ELb0ELb0EN7cutlass6half_tE19Flash_kernel_traitsILi96ELi128ELi64ELi4ES3_EELb0ELb0ELb1ELb0ELb0ELb0ELb0ELb0EEEvNS_16Flash_fwd_paramsE)
        /*04b8*/ 	.short	0x0380
        /*04ba*/ 	.short	0x01d0


	//----- nvinfo : EIATTR_SW_WAR
	.align		4
.L_260:
        /*04bc*/ 	.byte	0x04, 0x36
        /*04be*/ 	.short	(.L_262 - .L_261)
.L_261:
        /*04c0*/ 	.word	0x00000008
.L_262:


//--------------------- .nv.info._ZN5flash16flash_fwd_kernelI23Flash_fwd_kernel_traitsILi96ELi128ELi64ELi4ELb0ELb0EN7cutlass6half_tE19Flash_kernel_traitsILi96ELi128ELi64ELi4ES3_EELb0ELb0ELb1ELb1ELb0ELb0ELb0ELb0EEEvNS_16Flash_fwd_paramsE --------------------------
	.section	.nv.info._ZN5flash16flash_fwd_kernelI23Flash_fwd_kernel_traitsILi96ELi128ELi64ELi4ELb0ELb0EN7cutlass6half_tE19Flash_kernel_traitsILi96ELi128ELi64ELi4ES3_EELb0ELb0ELb1ELb1ELb0ELb0ELb0ELb0EEEvNS_16Flash_fwd_paramsE,"",@"SHT_CUDA_INFO"
	.sectionflags	@""
	.align	4


	//----- nvinfo : EIATTR_CUDA_API_VERSION
	.align		4
        /*0000*/ 	.byte	0x04, 0x37
        /*0002*/ 	.short	(.L_264 - .L_263)
.L_263:
        /*0004*/ 	.word	0x00000082


	//----- nvinfo : EIATTR_KPARAM_INFO
	.align		4
.L_264:
        /*0008*/ 	.byte	0x04, 0x17
        /*000a*/ 	.short	(.L_266 - .L_265)
.L_265:
        /*000c*/ 	.word	0x00000000
        /*0010*/ 	.short	0x0000
        /*0012*/ 	.short	0x0000
        /*0014*/ 	.byte	0x00, 0xf0, 0x41, 0x07


	//----- nvinfo : EIATTR_SPARSE_MMA_MASK
	.align		4
.L_266:
        /*0018*/ 	.byte	0x03, 0x50
        /*001a*/ 	.short	0x0000


	//----- nvinfo : EIATTR_MAXREG_COUNT
	.align		4
        /*001c*/ 	.byte	0x03, 0x1b
        /*001e*/ 	.short	0x00ff


	//----- nvinfo : EIATTR_NUM_BARRIERS
	.align		4
        /*0020*/ 	.byte	0x02, 0x4c
        /*0022*/ 	.byte	0x01
	.zero		1


	//----- nvinfo : EIATTR_ANNOTATIONS
	.align		4
        /*0024*/ 	.byte	0x04, 0x55
        /*0026*/ 	.short	(.L_268 - .L_267)


	//   ....[0]....
.L_267:
        /* <DEDUP_REMOVED lines=39> */
        /*028c*/ 	.byte	0x20, 0xac, 0x01, 0x00


	//----- nvinfo : EIATTR_MERCURY_ISA_VERSION
	.align		4
.L_268:
        /*0290*/ 	.byte	0x03, 0x5f
        /*0292*/ 	.short	0x0101


	//----- nvinfo : EIATTR_COOP_GROUP_MASK_REGIDS
	.align		4
        /*0294*/ 	.byte	0x04, 0x29
        /*0296*/ 	.short	(.L_270 - .L_269)


	//   ....[0]....
.L_269:
        /*0298*/ 	.word	0xffffffff


	//   ....[1]....
        /*029c*/ 	.word	0xffffffff


	//   ....[2]....
        /*02a0*/ 	.word	0xffffffff


	//   ....[3]....
        /*02a4*/ 	.word	0xffffffff


	//   ....[4]....
        /*02a8*/ 	.word	0xffffffff


	//   ....[5]....
        /*02ac*/ 	.word	0xffffffff


	//   ....[6]....
        /*02b0*/ 	.word	0xffffffff


	//   ....[7]....
        /*02b4*/ 	.word	0xffffffff


	//   ....[8]....
        /*02b8*/ 	.word	0xffffffff


	//   ....[9]....
        /*02bc*/ 	.word	0xffffffff


	//   ....[10]....
        /*02c0*/ 	.word	0xffffffff


	//   ....[11]....
        /*02c4*/ 	.word	0xffffffff


	//   ....[12]....
        /*02c8*/ 	.word	0xffffffff


	//   ....[13]....
        /*02cc*/ 	.word	0xffffffff


	//   ....[14]....
        /*02d0*/ 	.word	0xffffffff


	//   ....[15]....
        /*02d4*/ 	.word	0xffffffff


	//   ....[16]....
        /*02d8*/ 	.word	0xffffffff


	//   ....[17]....
        /*02dc*/ 	.word	0xffffffff


	//   ....[18]....
        /*02e0*/ 	.word	0xffffffff


	//   ....[19]....
        /*02e4*/ 	.word	0xffffffff


	//   ....[20]....
        /*02e8*/ 	.word	0xffffffff


	//   ....[21]....
        /*02ec*/ 	.word	0xffffffff


	//   ....[22]....
        /*02f0*/ 	.word	0xffffffff


	//   ....[23]....
        /*02f4*/ 	.word	0xffffffff


	//   ....[24]....
        /*02f8*/ 	.word	0xffffffff


	//   ....[25]....
        /*02fc*/ 	.word	0xffffffff


	//   ....[26]....
        /*0300*/ 	.word	0xffffffff


	//   ....[27]....
        /*0304*/ 	.word	0xffffffff


	//   ....[28]....
        /*0308*/ 	.word	0xffffffff


	//   ....[29]....
        /*030c*/ 	.word	0xffffffff


	//   ....[30]....
        /*0310*/ 	.word	0xffffffff


	//   ....[31]....
        /*0314*/ 	.word	0xffffffff


	//   ....[32]....
        /*0318*/ 	.word	0xffffffff


	//   ....[33]....
        /*031c*/ 	.word	0xffffffff


	//   ....[34]....
        /*0320*/ 	.word	0xffffffff


	//   ....[35]....
        /*0324*/ 	.word	0xffffffff


	//   ....[36]....
        /*0328*/ 	.word	0xffffffff


	//   ....[37]....
        /*032c*/ 	.word	0xffffffff


	//   ....[38]....
        /*0330*/ 	.word	0xffffffff


	//   ....[39]....
        /*0334*/ 	.word	0xffffffff


	//----- nvinfo : EIATTR_COOP_GROUP_INSTR_OFFSETS
	.align		4
.L_270:
        /*0338*/ 	.byte	0x04, 0x28
        /*033a*/ 	.short	(.L_272 - .L_271)


	//   ....[0]....
.L_271:
        /*033c*/ 	.word	0x000062e0


	//   ....[1]....
        /*0340*/ 	.word	0x00006320


	//   ....[2]....
        /*0344*/ 	.word	0x00006380


	//   ....[3]....
        /*0348*/ 	.word	0x00006390


	//   ....[4]....
        /*034c*/ 	.word	0x000063c0


	//   ....[5]....
        /*0350*/ 	.word	0x00006430


	//   ....[6]....
        /*0354*/ 	.word	0x000064e0


	//   ....[7]....
        /*0358*/ 	.word	0x00006580


	//   ....[8]....
        /*035c*/ 	.word	0x0000b4f0


	//   ....[9]....
        /*0360*/ 	.word	0x0000b670


	//   ....[10]....
        /*0364*/ 	.word	0x0000b6b0


	//   ....[11]....
        /*0368*/ 	.word	0x0000b870


	//   ....[12]....
        /*036c*/ 	.word	0x0000ba60


	//   ....[13]....
        /*0370*/ 	.word	0x0000baf0


	//   ....[14]....
        /*0374*/ 	.word	0x0000bc20


	//   ....[15]....
        /*0378*/ 	.word	0x0000bd20


	//   ....[16]....
        /*037c*/ 	.word	0x000118c0


	//   ....[17]....
        /*0380*/ 	.word	0x000118e0


	//   ....[18]....
        /*0384*/ 	.word	0x000119f0


	//   ....[19]....
        /*0388*/ 	.word	0x00011a60


	//   ....[20]....
        /*038c*/ 	.word	0x00011a70


	//   ....[21]....
        /*0390*/ 	.word	0x00011ab0


	//   ....[22]....
        /*0394*/ 	.word	0x00011d70


	//   ....[23]....
        /*0398*/ 	.word	0x00011ef0


	//   ....[24]....
        /*039c*/ 	.word	0x00016df0


	//   ....[25]....
        /*03a0*/ 	.word	0x00016fd0


	//   ....[26]....
        /*03a4*/ 	.word	0x00017000


	//   ....[27]....
        /*03a8*/ 	.word	0x00017130


	//   ....[28]....
        /*03ac*/ 	.word	0x000172a0


	//   ....[29]....
        /*03b0*/ 	.word	0x00017380


	//   ....[30]....
        /*03b4*/ 	.word	0x000173b0


	//   ....[31]....
        /*03b8*/ 	.word	0x000173f0


	//   ....[32]....
        /*03bc*/ 	.word	0x000196e0


	//   ....[33]....
        /*03c0*/ 	.word	0x000196f0


	//   ....[34]....
        /*03c4*/ 	.word	0x00019700


	//   ....[35]....
        /*03c8*/ 	.word	0x00019740


	//   ....[36]....
        /*03cc*/ 	.word	0x00019760


	//   ....[37]....
        /*03d0*/ 	.word	0x00019770


	//   ....[38]....
        /*03d4*/ 	.word	0x00019790


	//   ....[39]....
        /*03d8*/ 	.word	0x000197c0


	//----- nvinfo : EIATTR_VRC_CTA_INIT_COUNT
	.align		4
.L_272:
        /*03dc*/ 	.byte	0x02, 0x4a
	.zero		1
	.zero		1


	//----- nvinfo : EIATTR_EXIT_INSTR_OFFSETS
	.align		4
        /*03e0*/ 	.byte	0x04, 0x1c
        /*03e2*/ 	.short	(.L_274 - .L_273)


	//   ....[0]....
.L_273:
        /*03e4*/ 	.word	0x000004a0


	//   ....[1]....
        /*03e8*/ 	.word	0x00001220


	//   ....[2]....
        /*03ec*/ 	.word	0x000012b0


	//   ....[3]....
        /*03f0*/ 	.word	0x0001b0e0


	//   ....[4]....
        /*03f4*/ 	.word	0x0001b220


	//   ....[5]....
        /*03f8*/ 	.word	0x0001b240


	//----- nvinfo : EIATTR_CRS_STACK_SIZE
	.align		4
.L_274:
        /*03fc*/ 	.byte	0x04, 0x1e
        /*03fe*/ 	.short	(.L_276 - .L_275)
.L_275:
        /*0400*/ 	.word	0x00000000


	//----- nvinfo : EIATTR_CBANK_PARAM_SIZE
	.align		4
.L_276:
        /*0404*/ 	.byte	0x03, 0x19
        /*0406*/ 	.short	0x01d0


	//----- nvinfo : EIATTR_PARAM_CBANK
	.align		4
        /*0408*/ 	.byte	0x04, 0x0a
        /*040a*/ 	.short	(.L_278 - .L_277)
	.align		4
.L_277:
        /*040c*/ 	.word	index@(.nv.constant0._ZN5flash16flash_fwd_kernelI23Flash_fwd_kernel_traitsILi96ELi128ELi64ELi4ELb0ELb0EN7cutlass6half_tE19Flash_kernel_traitsILi96ELi128ELi64ELi4ES3_EELb0ELb0ELb1ELb1ELb0ELb0ELb0ELb0EEEvNS_16Flash_fwd_paramsE)
        /*0410*/ 	.short	0x0380
        /*0412*/ 	.short	0x01d0


	//----- nvinfo : EIATTR_SW_WAR
	.align		4
.L_278:
        /*0414*/ 	.byte	0x04, 0x36
        /*0416*/ 	.short	(.L_280 - .L_279)
.L_279:
        /*0418*/ 	.word	0x00000008
.L_280:


//--------------------- .nv.info._ZN5flash16flash_fwd_kernelI23Flash_fwd_kernel_traitsILi96ELi128ELi64ELi4ELb0ELb0EN7cutlass6half_tE19Flash_kernel_traitsILi96ELi128ELi64ELi4ES3_EELb1ELb0ELb0ELb0ELb0ELb1ELb0ELb0EEEvNS_16Flash_fwd_paramsE --------------------------
	.section	.nv.info._ZN5flash16flash_fwd_kernelI23Flash_fwd_kernel_traitsILi96ELi128ELi64ELi4ELb0ELb0EN7cutlass6half_tE19Flash_kernel_traitsILi96ELi128ELi64ELi4ES3_EELb1ELb0ELb0ELb0ELb0ELb1ELb0ELb0EEEvNS_16Flash_fwd_paramsE,"",@"SHT_CUDA_INFO"
	.sectionflags	@""
	.align	4


	//----- nvinfo : EIATTR_CUDA_API_VERSION
	.align		4
        /*0000*/ 	.byte	0x04, 0x37
        /*0002*/ 	.short	(.L_282 - .L_281)
.L_281:
        /*0004*/ 	.word	0x00000082


	//----- nvinfo : EIATTR_KPARAM_INFO
	.align		4
.L_282:
        /*0008*/ 	.byte	0x04, 0x17
        /*000a*/ 	.short	(.L_284 - .L_283)
.L_283:
        /*000c*/ 	.word	0x00000000
        /*0010*/ 	.short	0x0000
        /*0012*/ 	.short	0x0000
        /*0014*/ 	.byte	0x00, 0xf0, 0x41, 0x07


	//----- nvinfo : EIATTR_SPARSE_MMA_MASK
	.align		4
.L_284:
        /*0018*/ 	.byte	0x03, 0x50
        /*001a*/ 	.short	0x0000


	//----- nvinfo : EIATTR_MAXREG_COUNT
	.align		4
        /*001c*/ 	.byte	0x03, 0x1b
        /*001e*/ 	.short	0x00ff


	//----- nvinfo : EIATTR_NUM_BARRIERS
	.align		4
        /*0020*/ 	.byte	0x02, 0x4c
        /*0022*/ 	.byte	0x01
	.zero		1


	//----- nvinfo : EIATTR_ANNOTATIONS
	.align		4
        /*0024*/ 	.byte	0x04, 0x55
        /*0026*/ 	.short	(.L_286 - .L_285)


	//   ....[0]....
.L_285:
        /* <DEDUP_REMOVED lines=14> */


	//----- nvinfo : EIATTR_MERCURY_ISA_VERSION
	.align		4
.L_286:
        /*00f8*/ 	.byte	0x03, 0x5f
        /*00fa*/ 	.short	0x0101


	//----- nvinfo : EIATTR_COOP_GROUP_MASK_REGIDS
	.align		4
        /*00fc*/ 	.byte	0x04, 0x29
        /*00fe*/ 	.short	(.L_288 - .L_287)


	//   ....[0]....
.L_287:
        /*0100*/ 	.word	0xffffffff


	//   ....[1]....
        /*0104*/ 	.word	0xffffffff


	//   ....[2]....
        /*0108*/ 	.word	0xffffffff


	//   ....[3]....
        /*010c*/ 	.word	0xffffffff


	//   ....[4]....
        /*0110*/ 	.word	0xffffffff


	//   ....[5]....
        /*0114*/ 	.word	0xffffffff


	//   ....[6]....
        /*0118*/ 	.word	0xffffffff


	//   ....[7]....
        /*011c*/ 	.word	0xffffffff


	//   ....[8]....
        /*0120*/ 	.word	0xffffffff


	//   ....[9]....
        /*0124*/ 	.word	0xffffffff


	//   ....[10]....
        /*0128*/ 	.word	0xffffffff


	//   ....[11]....
        /*012c*/ 	.word	0xffffffff


	//   ....[12]....
        /*0130*/ 	.word	0xffffffff


	//   ....[13]....
        /*0134*/ 	.word	0xffffffff


	//   ....[14]....
        /*0138*/ 	.word	0xffffffff


	//   ....[15]....
        /*013c*/ 	.word	0xffffffff


	//   ....[16]....
        /*0140*/ 	.word	0xffffffff


	//   ....[17]....
        /*0144*/ 	.word	0xffffffff


	//   ....[18]....
        /*0148*/ 	.word	0xffffffff


	//   ....[19]....
        /*014c*/ 	.word	0xffffffff


	//   ....[20]....
        /*0150*/ 	.word	0xffffffff


	//   ....[21]....
        /*0154*/ 	.word	0xffffffff


	//   ....[22]....
        /*0158*/ 	.word	0xffffffff


	//   ....[23]....
        /*015c*/ 	.word	0xffffffff


	//----- nvinfo : EIATTR_COOP_GROUP_INSTR_OFFSETS
	.align		4
.L_288:
        /*0160*/ 	.byte	0x04, 0x28
        /*0162*/ 	.short	(.L_290 - .L_289)


	//   ....[0]....
.L_289:
        /*0164*/ 	.word	0x000032b0


	//   ....[1]....
        /*0168*/ 	.word	0x000033b0


	//   ....[2]....
        /*016c*/ 	.word	0x00003500


	//   ....[3]....
        /*0170*/ 	.word	0x00003560


	//   ....[4]....
        /*0174*/ 	.word	0x00003ba0


	//   ....[5]....
        /*0178*/ 	.word	0x00003ca0


	//   ....[6]....
        /*017c*/ 	.word	0x00003cd0


	//   ....[7]....
        /*0180*/ 	.word	0x00003e40


	//   ....[8]....
        /*0184*/ 	.word	0x00006f40


	//   ....[9]....
        /*0188*/ 	.word	0x00006f50


	//   ....[10]....
        /*018c*/ 	.word	0x00006f60


	//   ....[11]....
        /*0190*/ 	.word	0x00006ff0


	//   ....[12]....
        /*0194*/ 	.word	0x00007030


	//   ....[13]....
        /*0198*/ 	.word	0x00007060


	//   ....[14]....
        /*019c*/ 	.word	0x00007420


	//   ....[15]....
        /*01a0*/ 	.word	0x000075d0


	//   ....[16]....
        /*01a4*/ 	.word	0x0000a3f0


	//   ....[17]....
        /*01a8*/ 	.word	0x0000a420


	//   ....[18]....
        /*01ac*/ 	.word	0x0000a470


	//   ....[19]....
        /*01b0*/ 	.word	0x0000a480


	//   ....[20]....
        /*01b4*/ 	.word	0x0000a4b0


	//   ....[21]....
        /*01b8*/ 	.word	0x0000a4c0


	//   ....[22]....
        /*01bc*/ 	.word	0x0000a4f0


	//   ....[23]....
        /*01c0*/ 	.word	0x0000a510


	//----- nvinfo : EIATTR_VRC_CTA_INIT_COUNT
	.align		4
.L_290:
        /*01c4*/ 	.byte	0x02, 0x4a
	.zero		1
	.zero		1


	//----- nvinfo : EIATTR_EXIT_INSTR_OFFSETS
	.align		4
        /*01c8*/ 	.byte	0x04, 0x1c
        /*01ca*/ 	.short	(.L_292 - .L_291)


	//   ....[0]....
.L_291:
        /*01cc*/ 	.word	0x000004f0


	//   ....[1]....
        /*01d0*/ 	.word	0x00000fd0


	//   ....[2]....
        /*01d4*/ 	.word	0x00001060


	//   ....[3]....
        /*01d8*/ 	.word	0x0000bea0


	//   ....[4]....
        /*01dc*/ 	.word	0x0000bfa0


	//----- nvinfo : EIATTR_CRS_STACK_SIZE
	.align		4
.L_292:
        /*01e0*/ 	.byte	0x04, 0x1e
        /*01e2*/ 	.short	(.L_294 - .L_293)
.L_293:
        /*01e4*/ 	.word	0x00000000


	//----- nvinfo : EIATTR_CBANK_PARAM_SIZE
	.align		4
.L_294:
        /*01e8*/ 	.byte	0x03, 0x19
        /*01ea*/ 	.short	0x01d0


	//----- nvinfo : EIATTR_PARAM_CBANK
	.align		4
        /*01ec*/ 	.byte	0x04, 0x0a
        /*01ee*/ 	.short	(.L_296 - .L_295)
	.align		4
.L_295:
        /*01f0*/ 	.word	index@(.nv.constant0._ZN5flash16flash_fwd_kernelI23Flash_fwd_kernel_traitsILi96ELi128ELi64ELi4ELb0ELb0EN7cutlass6half_tE19Flash_kernel_traitsILi96ELi128ELi64ELi4ES3_EELb1ELb0ELb0ELb0ELb0ELb1ELb0ELb0EEEvNS_16Flash_fwd_paramsE)
        /*01f4*/ 	.short	0x0380
        /*01f6*/ 	.short	0x01d0


	//----- nvinfo : EIATTR_SW_WAR
	.align		4
.L_296:
        /*01f8*/ 	.byte	0x04, 0x36
        /*01fa*/ 	.short	(.L_298 - .L_297)
.L_297:
        /*01fc*/ 	.word	0x00000008
.L_298:


//--------------------- .nv.info._ZN5flash16flash_fwd_kernelI23Flash_fwd_kernel_traitsILi96ELi128ELi64ELi4ELb0ELb0EN7cutlass6half_tE19Flash_kernel_traitsILi96ELi128ELi64ELi4ES3_EELb0ELb0ELb0ELb0ELb0ELb1ELb1ELb0EEEvNS_16Flash_fwd_paramsE --------------------------
	.section	.nv.info._ZN5flash16flash_fwd_kernelI23Flash_fwd_kernel_traitsILi96ELi128ELi64ELi4ELb0ELb0EN7cutlass6half_tE19Flash_kernel_traitsILi96ELi128ELi64ELi4ES3_EELb0ELb0ELb0ELb0ELb0ELb1ELb1ELb0EEEvNS_16Flash_fwd_paramsE,"",@"SHT_CUDA_INFO"
	.sectionflags	@""
	.align	4


	//----- nvinfo : EIATTR_CUDA_API_VERSION
	.align		4
        /*0000*/ 	.byte	0x04, 0x37
        /*0002*/ 	.short	(.L_300 - .L_299)
.L_299:
        /*0004*/ 	.word	0x00000082


	//----- nvinfo : EIATTR_KPARAM_INFO
	.align		4
.L_300:
        /*0008*/ 	.byte	0x04, 0x17
        /*000a*/ 	.short	(.L_302 - .L_301)
.L_301:
        /*000c*/ 	.word	0x00000000
        /*0010*/ 	.short	0x0000
        /*0012*/ 	.short	0x0000
        /*0014*/ 	.byte	0x00, 0xf0, 0x41, 0x07


	//----- nvinfo : EIATTR_SPARSE_MMA_MASK
	.align		4
.L_302:
        /*0018*/ 	.byte	0x03, 0x50
        /*001a*/ 	.short	0x0000


	//----- nvinfo : EIATTR_MAXREG_COUNT
	.align		4
        /*001c*/ 	.byte	0x03, 0x1b
        /*001e*/ 	.short	0x00ff


	//----- nvinfo : EIATTR_NUM_BARRIERS
	.align		4
        /*0020*/ 	.byte	0x02, 0x4c
        /*0022*/ 	.byte	0x01
	.zero		1


	//----- nvinfo : EIATTR_ANNOTATIONS
	.align		4
        /*0024*/ 	.byte	0x04, 0x55
        /*0026*/ 	.short	(.L_304 - .L_303)


	//   ....[0]....
.L_303:
        /* <DEDUP_REMOVED lines=20> */


	//----- nvinfo : EIATTR_MERCURY_ISA_VERSION
	.align		4
.L_304:
        /*0150*/ 	.byte	0x03, 0x5f
        /*0152*/ 	.short	0x0101


	//----- nvinfo : EIATTR_COOP_GROUP_MASK_REGIDS
	.align		4
        /*0154*/ 	.byte	0x04, 0x29
        /*0156*/ 	.short	(.L_306 - .L_305)


	//   ....[0]....
.L_305:
        /*0158*/ 	.word	0xffffffff


	//   ....[1]....
        /*015c*/ 	.word	0xffffffff


	//   ....[2]....
        /*0160*/ 	.word	0xffffffff


	//   ....[3]....
        /*0164*/ 	.word	0xffffffff


	//   ....[4]....
        /*0168*/ 	.word	0xffffffff


	//   ....[5]....
        /*016c*/ 	.word	0xffffffff


	//   ....[6]....
        /*0170*/ 	.word	0xffffffff


	//   ....[7]....
        /*0174*/ 	.word	0xffffffff


	//   ....[8]....
        /*0178*/ 	.word	0xffffffff


	//   ....[9]....
        /*017c*/ 	.word	0xffffffff


	//   ....[10]....
        /*0180*/ 	.word	0xffffffff


	//   ....[11]....
        /*0184*/ 	.word	0xffffffff


	//   ....[12]....
        /*0188*/ 	.word	0xffffffff


	//   ....[13]....
        /*018c*/ 	.word	0xffffffff


	//   ....[14]....
        /*0190*/ 	.word	0xffffffff


	//   ....[15]....
        /*0194*/ 	.word	0xffffffff


	//   ....[16]....
        /*0198*/ 	.word	0xffffffff


	//   ....[17]....
        /*019c*/ 	.word	0xffffffff


	//   ....[18]....
        /*01a0*/ 	.word	0xffffffff


	//   ....[19]....
        /*01a4*/ 	.word	0xffffffff


	//   ....[20]....
        /*01a8*/ 	.word	0xffffffff


	//   ....[21]....
        /*01ac*/ 	.word	0xffffffff


	//   ....[22]....
        /*01b0*/ 	.word	0xffffffff


	//   ....[23]....
        /*01b4*/ 	.word	0xffffffff


	//----- nvinfo : EIATTR_COOP_GROUP_INSTR_OFFSETS
	.align		4
.L_306:
        /*01b8*/ 	.byte	0x04, 0x28
        /*01ba*/ 	.short	(.L_308 - .L_307)


	//   ....[0]....
.L_307:
        /*01bc*/ 	.word	0x00003820


	//   ....[1]....
        /*01c0*/ 	.word	0x00003890


	//   ....[2]....
        /*01c4*/ 	.word	0x00003960


	//   ....[3]....
        /*01c8*/ 	.word	0x000039a0


	//   ....[4]....
        /*01cc*/ 	.word	0x000039d0


	//   ....[5]....
        /*01d0*/ 	.word	0x00003a90


	//   ....[6]....
        /*01d4*/ 	.word	0x00003bf0


	//   ....[7]....
        /*01d8*/ 	.word	0x00003c30


	//   ....[8]....
        /*01dc*/ 	.word	0x000068c0


	//   ....[9]....
        /*01e0*/ 	.word	0x00006940


	//   ....[10]....
        /*01e4*/ 	.word	0x00006960


	//   ....[11]....
        /*01e8*/ 	.word	0x00006990


	//   ....[12]....
        /*01ec*/ 	.word	0x000069b0


	//   ....[13]....
        /*01f0*/ 	.word	0x000069e0


	//   ....[14]....
        /*01f4*/ 	.word	0x000069f0


	//   ....[15]....
        /*01f8*/ 	.word	0x00006a10


	//   ....[16]....
        /*01fc*/ 	.word	0x00008bd0


	//   ....[17]....
        /*0200*/ 	.word	0x00008be0


	//   ....[18]....
        /*0204*/ 	.word	0x00008bf0


	//   ....[19]....
        /*0208*/ 	.word	0x00008c10


	//   ....[20]....
        /*020c*/ 	.word	0x00008c30


	//   ....[21]....
        /*0210*/ 	.word	0x00008c40


	//   ....[22]....
        /*0214*/ 	.word	0x00008c60


	//   ....[23]....
        /*0218*/ 	.word	0x00008c90


	//----- nvinfo : EIATTR_VRC_CTA_INIT_COUNT
	.align		4
.L_308:
        /*021c*/ 	.byte	0x02, 0x4a
	.zero		1
	.zero		1


	//----- nvinfo : EIATTR_EXIT_INSTR_OFFSETS
	.align		4
        /*0220*/ 	.byte	0x04, 0x1c
        /*0222*/ 	.short	(.L_310 - .L_309)


	//   ....[0]....
.L_309:
        /*0224*/ 	.word	0x000003c0


	//   ....[1]....
        /*0228*/ 	.word	0x00000e90


	//   ....[2]....
        /*022c*/ 	.word	0x00000f20


	//   ....[3]....
        /*0230*/ 	.word	0x0000a630


	//   ....[4]....
        /*0234*/ 	.word	0x0000a730


	//----- nvinfo : EIATTR_CRS_STACK_SIZE
	.align		4
.L_310:
        /*0238*/ 	.byte	0x04, 0x1e
        /*023a*/ 	.short	(.L_312 - .L_311)
.L_311:
        /*023c*/ 	.word	0x00000000


	//----- nvinfo : EIATTR_CBANK_PARAM_SIZE
	.align		4
.L_312:
        /*0240*/ 	.byte	0x03, 0x19
        /*0242*/ 	.short	0x01d0


	//----- nvinfo : EIATTR_PARAM_CBANK
	.align		4
        /*0244*/ 	.byte	0x04, 0x0a
        /*0246*/ 	.short	(.L_314 - .L_313)
	.align		4
.L_313:
        /*0248*/ 	.word	index@(.nv.constant0._ZN5flash16flash_fwd_kernelI23Flash_fwd_kernel_traitsILi96ELi128ELi64ELi4ELb0ELb0EN7cutlass6half_tE19Flash_kernel_traitsILi96ELi128ELi64ELi4ES3_EELb0ELb0ELb0ELb0ELb0ELb1ELb1ELb0EEEvNS_16Flash_fwd_paramsE)
        /*024c*/ 	.short	0x0380
        /*024e*/ 	.short	0x01d0


	//----- nvinfo : EIATTR_SW_WAR
	.align		4
.L_314:
        /*0250*/ 	.byte	0x04, 0x36
        /*0252*/ 	.short	(.L_316 - .L_315)
.L_315:
        /*0254*/ 	.word	0x00000008
.L_316:


//--------------------- .nv.info._ZN5flash16flash_fwd_kernelI23Flash_fwd_kernel_traitsILi96ELi128ELi64ELi4ELb0ELb0EN7cutlass6half_tE19Flash_kernel_traitsILi96ELi128ELi64ELi4ES3_EELb1ELb0ELb0ELb0ELb0ELb0ELb0ELb0EEEvNS_16Flash_fwd_paramsE --------------------------
	.section	.nv.info._ZN5flash16flash_fwd_kernelI23Flash_fwd_kernel_traitsILi96ELi128ELi64ELi4ELb0ELb0EN7cutlass6half_tE19Flash_kernel_traitsILi96ELi128ELi64ELi4ES3_EELb1ELb0ELb0ELb0ELb0ELb0ELb0ELb0EEEvNS_16Flash_fwd_paramsE,"",@"SHT_CUDA_INFO"
	.sectionflags	@""
	.align	4


	//----- nvinfo : EIATTR_CUDA_API_VERSION
	.align		4
        /*0000*/ 	.byte	0x04, 0x37
        /*0002*/ 	.short	(.L_318 - .L_317)
.L_317:
        /*0004*/ 	.word	0x00000082


	//----- nvinfo : EIATTR_KPARAM_INFO
	.align		4
.L_318:
        /*0008*/ 	.byte	0x04, 0x17
        /*000a*/ 	.short	(.L_320 - .L_319)
.L_319:
        /*000c*/ 	.word	0x00000000
        /*0010*/ 	.short	0x0000
        /*0012*/ 	.short	0x0000
        /*0014*/ 	.byte	0x00, 0xf0, 0x41, 0x07


	//----- nvinfo : EIATTR_SPARSE_MMA_MASK
	.align		4
.L_320:
        /*0018*/ 	.byte	0x03, 0x50
        /*001a*/ 	.short	0x0000


	//----- nvinfo : EIATTR_MAXREG_COUNT
	.align		4
        /*001c*/ 	.byte	0x03, 0x1b
        /*001e*/ 	.short	0x00ff


	//----- nvinfo : EIATTR_NUM_BARRIERS
	.align		4
        /*0020*/ 	.byte	0x02, 0x4c
        /*0022*/ 	.byte	0x01
	.zero		1


	//----- nvinfo : EIATTR_ANNOTATIONS
	.align		4
        /*0024*/ 	.byte	0x04, 0x55
        /*0026*/ 	.short	(.L_322 - .L_321)


	//   ....[0]....
.L_321:
        /* <DEDUP_REMOVED lines=30> */


	//----- nvinfo : EIATTR_MERCURY_ISA_VERSION
	.align		4
.L_322:
        /*01f8*/ 	.byte	0x03, 0x5f
        /*01fa*/ 	.short	0x0101


	//----- nvinfo : EIATTR_COOP_GROUP_MASK_REGIDS
	.align		4
        /*01fc*/ 	.byte	0x04, 0x29
        /*01fe*/ 	.short	(.L_324 - .L_323)


	//   ....[0]....
.L_323:
        /*0200*/ 	.word	0xffffffff


	//   ....[1]....
        /*0204*/ 	.word	0xffffffff


	//   ....[2]....
        /*0208*/ 	.word	0xffffffff


	//   ....[3]....
        /*020c*/ 	.word	0xffffffff


	//   ....[4]....
        /*0210*/ 	.word	0xffffffff


	//   ....[5]....
        /*0214*/ 	.word	0xffffffff


	//   ....[6]....
        /*0218*/ 	.word	0xffffffff


	//   ....[7]....
        /*021c*/ 	.word	0xffffffff


	//   ....[8]....
        /*0220*/ 	.word	0xffffffff


	//   ....[9]....
        /*0224*/ 	.word	0xffffffff


	//   ....[10]....
        /*0228*/ 	.word	0xffffffff


	//   ....[11]....
        /*022c*/ 	.word	0xffffffff


	//   ....[12]....
        /*0230*/ 	.word	0xffffffff


	//   ....[13]....
        /*0234*/ 	.word	0xffffffff


	//   ....[14]....
        /*0238*/ 	.word	0xffffffff


	//   ....[15]....
        /*023c*/ 	.word	0xffffffff


	//   ....[16]....
        /*0240*/ 	.word	0xffffffff


	//   ....[17]....
        /*0244*/ 	.word	0xffffffff


	//   ....[18]....
        /*0248*/ 	.word	0xffffffff


	//   ....[19]....
        /*024c*/ 	.word	0xffffffff


	//   ....[20]....
        /*0250*/ 	.word	0xffffffff


	//   ....[21]....
        /*0254*/ 	.word	0xffffffff


	//   ....[22]....
        /*0258*/ 	.word	0xffffffff


	//   ....[23]....
        /*025c*/ 	.word	0xffffffff


	//----- nvinfo : EIATTR_COOP_GROUP_INSTR_OFFSETS
	.align		4
.L_324:
        /*0260*/ 	.byte	0x04, 0x28
        /*0262*/ 	.short	(.L_326 - .L_325)


	//   ....[0]....
.L_325:
        /*0264*/ 	.word	0x000040a0


	//   ....[1]....
        /*0268*/ 	.word	0x000040e0


	//   ....[2]....
        /*026c*/ 	.word	0x00004210


	//   ....[3]....
        /*0270*/ 	.word	0x00004250


	//   ....[4]....
        /*0274*/ 	.word	0x00004280


	//   ....[5]....
        /*0278*/ 	.word	0x000042b0


	//   ....[6]....
        /*027c*/ 	.word	0x000043d0


	//   ....[7]....
        /*0280*/ 	.word	0x00004470


	//   ....[8]....
        /*0284*/ 	.word	0x00008b00


	//   ....[9]....
        /*0288*/ 	.word	0x00008be0


	//   ....[10]....
        /*028c*/ 	.word	0x00008d20


	//   ....[11]....
        /*0290*/ 	.word	0x00008d70


	//   ....[12]....
        /*0294*/ 	.word	0x00008ed0


	//   ....[13]....
        /*0298*/ 	.word	0x00009010


	//   ....[14]....
        /*029c*/ 	.word	0x000090b0


	//   ....[15]....
        /*02a0*/ 	.word	0x000092a0


	//   ....[16]....
        /*02a4*/ 	.word	0x0000bc90


	//   ....[17]....
        /*02a8*/ 	.word	0x0000bca0


	//   ....[18]....
        /*02ac*/ 	.word	0x0000bcb0


	//   ....[19]....
        /*02b0*/ 	.word	0x0000bcc0


	//   ....[20]....
        /*02b4*/ 	.word	0x0000bcf0


	//   ....[21]....
        /*02b8*/ 	.word	0x0000bd10


	//   ....[22]....
        /*02bc*/ 	.word	0x0000bd30


	//   ....[23]....
        /*02c0*/ 	.word	0x0000bd40


	//----- nvinfo : EIATTR_VRC_CTA_INIT_COUNT
	.align		4
.L_326:
        /*02c4*/ 	.byte	0x02, 0x4a
	.zero		1
	.zero		1


	//----- nvinfo : EIATTR_EXIT_INSTR_OFFSETS
	.align		4
        /*02c8*/ 	.byte	0x04, 0x1c
        /*02ca*/ 	.short	(.L_328 - .L_327)


	//   ....[0]....
.L_327:
        /*02cc*/ 	.word	0x00000510


	//   ....[1]....
        /*02d0*/ 	.word	0x00001120


	//   ....[2]....
        /*02d4*/ 	.word	0x000011b0


	//   ....[3]....
        /*02d8*/ 	.word	0x0000d7c0


	//   ....[4]....
        /*02dc*/ 	.word	0x0000d900


	//   ....[5]....
        /*02e0*/ 	.word	0x0000d920


	//----- nvinfo : EIATTR_CRS_STACK_SIZE
	.align		4
.L_328:
        /*02e4*/ 	.byte	0x04, 0x1e
        /*02e6*/ 	.short	(.L_330 - .L_329)
.L_329:
        /*02e8*/ 	.word	0x00000000


	//----- nvinfo : EIATTR_CBANK_PARAM_SIZE
	.align		4
.L_330:
        /*02ec*/ 	.byte	0x03, 0x19
        /*02ee*/ 	.short	0x01d0


	//----- nvinfo : EIATTR_PARAM_CBANK
	.align		4
        /*02f0*/ 	.byte	0x04, 0x0a
        /*02f2*/ 	.short	(.L_332 - .L_331)
	.align		4
.L_331:
        /*02f4*/ 	.word	index@(.nv.constant0._ZN5flash16flash_fwd_kernelI23Flash_fwd_kernel_traitsILi96ELi128ELi64ELi4ELb0ELb0EN7cutlass6half_tE19Flash_kernel_traitsILi96ELi128ELi64ELi4ES3_EELb1ELb0ELb0ELb0ELb0ELb0ELb0ELb0EEEvNS_16Flash_fwd_paramsE)
        /*02f8*/ 	.short	0x0380
        /*02fa*/ 	.short	0x01d0


	//----- nvinfo : EIATTR_SW_WAR
	.align		4
.L_332:
        /*02fc*/ 	.byte	0x04, 0x36
        /*02fe*/ 	.short	(.L_334 - .L_333)
.L_333:
        /*0300*/ 	.word	0x00000008
.L_334:


//--------------------- .nv.info._ZN5flash16flash_fwd_kernelI23Flash_fwd_kernel_traitsILi96ELi128ELi64ELi4ELb0ELb0EN7cutlass6half_tE19Flash_kernel_traitsILi96ELi128ELi64ELi4ES3_EELb1ELb0ELb1ELb0ELb0ELb0ELb0ELb0EEEvNS_16Flash_fwd_paramsE --------------------------
	.section	.nv.info._ZN5flash16flash_fwd_kernelI23Flash_fwd_kernel_traitsILi96ELi128ELi64ELi4ELb0ELb0EN7cutlass6half_tE19Flash_kernel_traitsILi96ELi128ELi64ELi4ES3_EELb1ELb0ELb1ELb0ELb0ELb0ELb0ELb0EEEvNS_16Flash_fwd_paramsE,"",@"SHT_CUDA_INFO"
	.sectionflags	@""
	.align	4


	//----- nvinfo : EIATTR_CUDA_API_VERSION
	.align		4
        /*0000*/ 	.byte	0x04, 0x37
        /*0002*/ 	.short	(.L_336 - .L_335)
.L_335:
        /*0004*/ 	.word	0x00000082


	//----- nvinfo : EIATTR_KPARAM_INFO
	.align		4
.L_336:
        /*0008*/ 	.byte	0x04, 0x17
        /*000a*/ 	.short	(.L_338 - .L_337)
.L_337:
        /*000c*/ 	.word	0x00000000
        /*0010*/ 	.short	0x0000
        /*0012*/ 	.short	0x0000
        /*0014*/ 	.byte	0x00, 0xf0, 0x41, 0x07


	//----- nvinfo : EIATTR_SPARSE_MMA_MASK
	.align		4
.L_338:
        /*0018*/ 	.byte	0x03, 0x50
        /*001a*/ 	.short	0x0000


	//----- nvinfo : EIATTR_MAXREG_COUNT
	.align		4
        /*001c*/ 	.byte	0x03, 0x1b
        /*001e*/ 	.short	0x00ff


	//----- nvinfo : EIATTR_NUM_BARRIERS
	.align		4
        /*0020*/ 	.byte	0x02, 0x4c
        /*0022*/ 	.byte	0x01
	.zero		1


	//----- nvinfo : EIATTR_ANNOTATIONS
	.align		4
        /*0024*/ 	.byte	0x04, 0x55
        /*0026*/ 	.short	(.L_340 - .L_339)


	//   ....[0]....
.L_339:
        /* <DEDUP_REMOVED lines=59> */


	//----- nvinfo : EIATTR_MERCURY_ISA_VERSION
	.align		4
.L_340:
        /*03c8*/ 	.byte	0x03, 0x5f
        /*03ca*/ 	.short	0x0101


	//----- nvinfo : EIATTR_INT_WARP_WIDE_INSTR_OFFSETS
	.align		4
        /*03cc*/ 	.byte	0x04, 0x31
        /*03ce*/ 	.short	(.L_342 - .L_341)


	//   ....[0]....
.L_341:
        /*03d0*/ 	.word	0x0000ab20


	//   ....[1]....
        /*03d4*/ 	.word	0x0000abd0


	//   ....[2]....
        /*03d8*/ 	.word	0x0000f730


	//   ....[3]....
        /*03dc*/ 	.word	0x0000f890


	//----- nvinfo : EIATTR_COOP_GROUP_MASK_REGIDS
	.align		4
.L_342:
        /*03e0*/ 	.byte	0x04, 0x29
        /*03e2*/ 	.short	(.L_344 - .L_343)


	//   ....[0]....
.L_343:
        /*03e4*/ 	.word	0xffffffff


	//   ....[1]....
        /*03e8*/ 	.word	0xffffffff


	//   ....[2]....
        /*03ec*/ 	.word	0xffffffff


	//   ....[3]....
        /*03f0*/ 	.word	0xffffffff


	//   ....[4]....
        /*03f4*/ 	.word	0xffffffff


	//   ....[5]....
        /*03f8*/ 	.word	0xffffffff


	//   ....[6]....
        /*03fc*/ 	.word	0xffffffff


	//   ....[7]....
        /*0400*/ 	.word	0xffffffff


	//   ....[8]....
        /*0404*/ 	.word	0xffffffff


	//   ....[9]....
        /*0408*/ 	.word	0xffffffff


	//   ....[10]....
        /*040c*/ 	.word	0xffffffff


	//   ....[11]....
        /*0410*/ 	.word	0xffffffff


	//   ....[12]....
        /*0414*/ 	.word	0xffffffff


	//   ....[13]....
        /*0418*/ 	.word	0xffffffff


	//   ....[14]....
        /*041c*/ 	.word	0xffffffff


	//   ....[15]....
        /*0420*/ 	.word	0xffffffff


	//   ....[16]....
        /*0424*/ 	.word	0xffffffff


	//   ....[17]....
        /*0428*/ 	.word	0xffffffff


	//   ....[18]....
        /*042c*/ 	.word	0xffffffff


	//   ....[19]....
        /*0430*/ 	.word	0xffffffff


	//   ....[20]....
        /*0434*/ 	.word	0xffffffff


	//   ....[21]....
        /*0438*/ 	.word	0xffffffff


	//   ....[22]....
        /*043c*/ 	.word	0xffffffff


	//   ....[23]....
        /*0440*/ 	.word	0xffffffff


	//   ....[24]....
        /*0444*/ 	.word	0xffffffff


	//   ....[25]....
        /*0448*/ 	.word	0xffffffff


	//   ....[26]....
        /*044c*/ 	.word	0xffffffff


	//   ....[27]....
        /*0450*/ 	.word	0xffffffff


	//   ....[28]....
        /*0454*/ 	.word	0xffffffff


	//   ....[29]....
        /*0458*/ 	.word	0xffffffff


	//   ....[30]....
        /*045c*/ 	.word	0xffffffff


	//   ....[31]....
        /*0460*/ 	.word	0xffffffff


	//   ....[32]....
        /*0464*/ 	.word	0xffffffff


	//   ....[33]....
        /*0468*/ 	.word	0xffffffff


	//   ....[34]....
        /*046c*/ 	.word	0xffffffff


	//   ....[35]....
        /*0470*/ 	.word	0xffffffff


	//   ....[36]....
        /*0474*/ 	.word	0xffffffff


	//   ....[37]....
        /*0478*/ 	.word	0xffffffff


	//   ....[38]....
        /*047c*/ 	.word	0xffffffff


	//   ....[39]....
        /*0480*/ 	.word	0xffffffff


	//----- nvinfo : EIATTR_COOP_GROUP_INSTR_OFFSETS
	.align		4
.L_344:
        /*0484*/ 	.byte	0x04, 0x28
        /*0486*/ 	.short	(.L_346 - .L_345)


	//   ....[0]....
.L_345:
        /*0488*/ 	.word	0x00004c00


	//   ....[1]....
        /*048c*/ 	.word	0x00004e30


	//   ....[2]....
        /*0490*/ 	.word	0x00004e90


	//   ....[3]....
        /*0494*/ 	.word	0x000050d0


	//   ....[4]....
        /*0498*/ 	.word	0x00005790


	//   ....[5]....
        /*049c*/ 	.word	0x00005ba0


	//   ....[6]....
        /*04a0*/ 	.word	0x00005c00


	//   ....[7]....
        /*04a4*/ 	.word	0x00005da0


	//   ....[8]....
        /*04a8*/ 	.word	0x0000b2e0


	//   ....[9]....
        /*04ac*/ 	.word	0x0000b3f0


	//   ....[10]....
        /*04b0*/ 	.word	0x0000b420


	//   ....[11]....
        /*04b4*/ 	.word	0x0000b590


	//   ....[12]....
        /*04b8*/ 	.word	0x0000b5c0


	//   ....[13]....
        /*04bc*/ 	.word	0x0000b5f0


	//   ....[14]....
        /*04c0*/ 	.word	0x0000b780


	//   ....[15]....
        /*04c4*/ 	.word	0x0000b7c0


	//   ....[16]....
        /*04c8*/ 	.word	0x00010f80


	//   ....[17]....
        /*04cc*/ 	.word	0x00011080


	//   ....[18]....
        /*04d0*/ 	.word	0x00011180


	//   ....[19]....
        /*04d4*/ 	.word	0x000111c0


	//   ....[20]....
        /*04d8*/ 	.word	0x00011280


	//   ....[21]....
        /*04dc*/ 	.word	0x000112c0


	//   ....[22]....
        /*04e0*/ 	.word	0x00011320


	//   ....[23]....
        /*04e4*/ 	.word	0x00011440


	//   ....[24]....
        /*04e8*/ 	.word	0x00017020


	//   ....[25]....
        /*04ec*/ 	.word	0x000170c0


	//   ....[26]....
        /*04f0*/ 	.word	0x00017200


	//   ....[27]....
        /*04f4*/ 	.word	0x00017250


	//   ....[28]....
        /*04f8*/ 	.word	0x000175d0


	//   ....[29]....
        /*04fc*/ 	.word	0x00017680


	//   ....[30]....
        /*0500*/ 	.word	0x000177a0


	//   ....[31]....
        /*0504*/ 	.word	0x000178f0


	//   ....[32]....
        /*0508*/ 	.word	0x0001b420


	//   ....[33]....
        /*050c*/ 	.word	0x0001b430


	//   ....[34]....
        /*0510*/ 	.word	0x0001b470


	//   ....[35]....
        /*0514*/ 	.word	0x0001b490


	//   ....[36]....
        /*0518*/ 	.word	0x0001b4a0


	//   ....[37]....
        /*051c*/ 	.word	0x0001b4b0


	//   ....[38]....
        /*0520*/ 	.word	0x0001b4e0


	//   ....[39]....
        /*0524*/ 	.word	0x0001b500


	//----- nvinfo : EIATTR_VRC_CTA_INIT_COUNT
	.align		4
.L_346:
        /*0528*/ 	.byte	0x02, 0x4a
	.zero		1
	.zero		1


	//----- nvinfo : EIATTR_EXIT_INSTR_OFFSETS
	.align		4
        /*052c*/ 	.byte	0x04, 0x1c
        /*052e*/ 	.short	(.L_348 - .L_347)


	//   ....[0]....
.L_347:
        /*0530*/ 	.word	0x00000620


	//   ....[1]....
        /*0534*/ 	.word	0x00001370


	//   ....[2]....
        /*0538*/ 	.word	0x00001400


	//   ....[3]....
        /*053c*/ 	.word	0x0001cea0


	//   ....[4]....
        /*0540*/ 	.word	0x0001cfe0


	//   ....[5]....
        /*0544*/ 	.word	0x0001d000


	//----- nvinfo : EIATTR_CRS_STACK_SIZE
	.align		4
.L_348:
        /*0548*/ 	.byte	0x04, 0x1e
        /*054a*/ 	.short	(.L_350 - .L_349)
.L_349:
        /*054c*/ 	.word	0x00000000


	//----- nvinfo : EIATTR_CBANK_PARAM_SIZE
	.align		4
.L_350:
        /*0550*/ 	.byte	0x03, 0x19
        /*0552*/ 	.short	0x01d0


	//----- nvinfo : EIATTR_PARAM_CBANK
	.align		4
        /*0554*/ 	.byte	0x04, 0x0a
        /*0556*/ 	.short	(.L_352 - .L_351)
	.align		4
.L_351:
        /*0558*/ 	.word	index@(.nv.constant0._ZN5flash16flash_fwd_kernelI23Flash_fwd_kernel_traitsILi96ELi128ELi64ELi4ELb0ELb0EN7cutlass6half_tE19Flash_kernel_traitsILi96ELi128ELi64ELi4ES3_EELb1ELb0ELb1ELb0ELb0ELb0ELb0ELb0EEEvNS_16Flash_fwd_paramsE)
        /*055c*/ 	.short	0x0380
        /*055e*/ 	.short	0x01d0


	//----- nvinfo : EIATTR_SW_WAR
	.align		4
.L_352:
        /*0560*/ 	.byte	0x04, 0x36
        /*0562*/ 	.short	(.L_354 - .L_353)
.L_353:
        /*0564*/ 	.word	0x00000008
.L_354:


//--------------------- .nv.info._ZN5flash16flash_fwd_kernelI23Flash_fwd_kernel_traitsILi96ELi128ELi64ELi4ELb0ELb0EN7cutlass6half_tE19Flash_kernel_traitsILi96ELi128ELi64ELi4ES3_EELb1ELb0ELb0ELb0ELb1ELb1ELb0ELb0EEEvNS_16Flash_fwd_paramsE --------------------------
	.section	.nv.info._ZN5flash16flash_fwd_kernelI23Flash_fwd_kernel_traitsILi96ELi128ELi64ELi4ELb0ELb0EN7cutlass6half_tE19Flash_kernel_traitsILi96ELi128ELi64ELi4ES3_EELb1ELb0ELb0ELb0ELb1ELb1ELb0ELb0EEEvNS_16Flash_fwd_paramsE,"",@"SHT_CUDA_INFO"
	.sectionflags	@""
	.align	4


	//----- nvinfo : EIATTR_CUDA_API_VERSION
	.align		4
        /*0000*/ 	.byte	0x04, 0x37
        /*0002*/ 	.short	(.L_356 - .L_355)
.L_355:
        /*0004*/ 	.word	0x00000082


	//----- nvinfo : EIATTR_KPARAM_INFO
	.align		4
.L_356:
        /*0008*/ 	.byte	0x04, 0x17
        /*000a*/ 	.short	(.L_358 - .L_357)
.L_357:
        /*000c*/ 	.word	0x00000000
        /*0010*/ 	.short	0x0000
        /*0012*/ 	.short	0x0000
        /*0014*/ 	.byte	0x00, 0xf0, 0x41, 0x07


	//----- nvinfo : EIATTR_SPARSE_MMA_MASK
	.align		4
.L_358:
        /*0018*/ 	.byte	0x03, 0x50
        /*001a*/ 	.short	0x0000


	//----- nvinfo : EIATTR_MAXREG_COUNT
	.align		4
        /*001c*/ 	.byte	0x03, 0x1b
        /*001e*/ 	.short	0x00ff


	//----- nvinfo : EIATTR_NUM_BARRIERS
	.align		4
        /*0020*/ 	.byte	0x02, 0x4c
        /*0022*/ 	.byte	0x01
	.zero		1


	//----- nvinfo : EIATTR_ANNOTATIONS
	.align		4
        /*0024*/ 	.byte	0x04, 0x55
        /*0026*/ 	.short	(.L_360 - .L_359)


	//   ....[0]....
.L_359:
        /* <DEDUP_REMOVED lines=15> */


	//----- nvinfo : EIATTR_MERCURY_ISA_VERSION
	.align		4
.L_360:
        /*0108*/ 	.byte	0x03, 0x5f
        /*010a*/ 	.short	0x0101


	//----- nvinfo : EIATTR_COOP_GROUP_MASK_REGIDS
	.align		4
        /*010c*/ 	.byte	0x04, 0x29
        /*010e*/ 	.short	(.L_362 - .L_361)


	//   ....[0]....
.L_361:
        /*0110*/ 	.word	0xffffffff


	//   ....[1]....
        /*0114*/ 	.word	0xffffffff


	//   ....[2]....
        /*0118*/ 	.word	0xffffffff


	//   ....[3]....
        /*011c*/ 	.word	0xffffffff


	//   ....[4]....
        /*0120*/ 	.word	0xffffffff


	//   ....[5]....
        /*0124*/ 	.word	0xffffffff


	//   ....[6]....
        /*0128*/ 	.word	0xffffffff


	//   ....[7]....
        /*012c*/ 	.word	0xffffffff


	//   ....[8]....
        /*0130*/ 	.word	0xffffffff


	//   ....[9]....
        /*0134*/ 	.word	0xffffffff


	//   ....[10]....
        /*0138*/ 	.word	0xffffffff


	//   ....[11]....
        /*013c*/ 	.word	0xffffffff


	//   ....[12]....
        /*0140*/ 	.word	0xffffffff


	//   ....[13]....
        /*0144*/ 	.word	0xffffffff


	//   ....[14]....
        /*0148*/ 	.word	0xffffffff


	//   ....[15]....
        /*014c*/ 	.word	0xffffffff


	//   ....[16]....
        /*0150*/ 	.word	0xffffffff


	//   ....[17]....
        /*0154*/ 	.word	0xffffffff


	//   ....[18]....
        /*0158*/ 	.word	0xffffffff


	//   ....[19]....
        /*015c*/ 	.word	0xffffffff


	//   ....[20]....
        /*0160*/ 	.word	0xffffffff


	//   ....[21]....
        /*0164*/ 	.word	0xffffffff


	//   ....[22]....
        /*0168*/ 	.word	0xffffffff


	//   ....[23]....
        /*016c*/ 	.word	0xffffffff


	//----- nvinfo : EIATTR_COOP_GROUP_INSTR_OFFSETS
	.align		4
.L_362:
        /*0170*/ 	.byte	0x04, 0x28
        /*0172*/ 	.short	(.L_364 - .L_363)


	//   ....[0]....
.L_363:
        /*0174*/ 	.word	0x000019b0


	//   ....[1]....
        /*0178*/ 	.word	0x00001b50


	//   ....[2]....
        /*017c*/ 	.word	0x00001bd0


	//   ....[3]....
        /*0180*/ 	.word	0x00001d90


	//   ....[4]....
        /*0184*/ 	.word	0x00002200


	//   ....[5]....
        /*0188*/ 	.word	0x000023d0


	//   ....[6]....
        /*018c*/ 	.word	0x00002410


	//   ....[7]....
        /*0190*/ 	.word	0x000025f0


	//   ....[8]....
        /*0194*/ 	.word	0x00005530


	//   ....[9]....
        /*0198*/ 	.word	0x00005550


	//   ....[10]....
        /*019c*/ 	.word	0x00005570


	//   ....[11]....
        /*01a0*/ 	.word	0x00005590


	//   ....[12]....
        /*01a4*/ 	.word	0x000055b0


	//   ....[13]....
        /*01a8*/ 	.word	0x000055d0


	//   ....[14]....
        /*01ac*/ 	.word	0x00005850


	//   ....[15]....
        /*01b0*/ 	.word	0x000059e0


	//   ....[16]....
        /*01b4*/ 	.word	0x000088c0


	//   ....[17]....
        /*01b8*/ 	.word	0x000088d0


	//   ....[18]....
        /*01bc*/ 	.word	0x000088e0


	//   ....[19]....
        /*01c0*/ 	.word	0x000088f0


	//   ....[20]....
        /*01c4*/ 	.word	0x00008920


	//   ....[21]....
        /*01c8*/ 	.word	0x00008940


	//   ....[22]....
        /*01cc*/ 	.word	0x00008960


	//   ....[23]....
        /*01d0*/ 	.word	0x00008970


	//----- nvinfo : EIATTR_VRC_CTA_INIT_COUNT
	.align		4
.L_364:
        /*01d4*/ 	.byte	0x02, 0x4a
	.zero		1
	.zero		1


	//----- nvinfo : EIATTR_EXIT_INSTR_OFFSETS
	.align		4
        /*01d8*/ 	.byte	0x04, 0x1c
        /*01da*/ 	.short	(.L_366 - .L_365)


	//   ....[0]....
.L_365:
        /*01dc*/ 	.word	0x000002a0


	//   ....[1]....
        /*01e0*/ 	.word	0x0000a0e0


	//----- nvinfo : EIATTR_CRS_STACK_SIZE
	.align		4
.L_366:
        /*01e4*/ 	.byte	0x04, 0x1e
        /*01e6*/ 	.short	(.L_368 - .L_367)
.L_367:
        /*01e8*/ 	.word	0x00000000


	//----- nvinfo : EIATTR_CBANK_PARAM_SIZE
	.align		4
.L_368:
        /*01ec*/ 	.byte	0x03, 0x19
        /*01ee*/ 	.short	0x01d0


	//----- nvinfo : EIATTR_PARAM_CBANK
	.align		4
        /*01f0*/ 	.byte	0x04, 0x0a
        /*01f2*/ 	.short	(.L_370 - .L_369)
	.align		4
.L_369:
        /*01f4*/ 	.word	index@(.nv.constant0._ZN5flash16flash_fwd_kernelI23Flash_fwd_kernel_traitsILi96ELi128ELi64ELi4ELb0ELb0EN7cutlass6half_tE19Flash_kernel_traitsILi96ELi128ELi64ELi4ES3_EELb1ELb0ELb0ELb0ELb1ELb1ELb0ELb0EEEvNS_16Flash_fwd_paramsE)
        /*01f8*/ 	.short	0x0380
        /*01fa*/ 	.short	0x01d0


	//----- nvinfo : EIATTR_SW_WAR
	.align		4
.L_370:
        /*01fc*/ 	.byte	0x04, 0x36
        /*01fe*/ 	.short	(.L_372 - .L_371)
.L_371:
        /*0200*/ 	.word	0x00000008
.L_372:


//--------------------- .nv.info._ZN5flash16flash_fwd_kernelI23Flash_fwd_kernel_traitsILi96ELi128ELi64ELi4ELb0ELb0EN7cutlass6half_tE19Flash_kernel_traitsILi96ELi128ELi64ELi4ES3_EELb0ELb0ELb0ELb0ELb1ELb1ELb1ELb0EEEvNS_16Flash_fwd_paramsE --------------------------
	.section	.nv.info._ZN5flash16flash_fwd_kernelI23Flash_fwd_kernel_traitsILi96ELi128ELi64ELi4ELb0ELb0EN7cutlass6half_tE19Flash_kernel_traitsILi96ELi128ELi64ELi4ES3_EELb0ELb0ELb0ELb0ELb1ELb1ELb1ELb0EEEvNS_16Flash_fwd_paramsE,"",@"SHT_CUDA_INFO"
	.sectionflags	@""
	.align	4


	//----- nvinfo : EIATTR_CUDA_API_VERSION
	.align		4
        /*0000*/ 	.byte	0x04, 0x37
        /*0002*/ 	.short	(.L_374 - .L_373)
.L_373:
        /*0004*/ 	.word	0x00000082


	//----- nvinfo : EIATTR_KPARAM_INFO
	.align		4
.L_374:
        /*0008*/ 	.byte	0x04, 0x17
        /*000a*/ 	.short	(.L_376 - .L_375)
.L_375:
        /*000c*/ 	.word	0x00000000
        /*0010*/ 	.short	0x0000
        /*0012*/ 	.short	0x0000
        /*0014*/ 	.byte	0x00, 0xf0, 0x41, 0x07


	//----- nvinfo : EIATTR_SPARSE_MMA_MASK
	.align		4
.L_376:
        /*0018*/ 	.byte	0x03, 0x50
        /*001a*/ 	.short	0x0000


	//----- nvinfo : EIATTR_MAXREG_COUNT
	.align		4
        /*001c*/ 	.byte	0x03, 0x1b
        /*001e*/ 	.short	0x00ff


	//----- nvinfo : EIATTR_NUM_BARRIERS
	.align		4
        /*0020*/ 	.byte	0x02, 0x4c
        /*0022*/ 	.byte	0x01
	.zero		1


	//----- nvinfo : EIATTR_MERCURY_ISA_VERSION
	.align		4
        /*0024*/ 	.byte	0x03, 0x5f
        /*0026*/ 	.short	0x0101


	//----- nvinfo : EIATTR_COOP_GROUP_MASK_REGIDS
	.align		4
        /*0028*/ 	.byte	0x04, 0x29
        /*002a*/ 	.short	(.L_378 - .L_377)


	//   ....[0]....
.L_377:
        /*002c*/ 	.word	0xffffffff


	//   ....[1]....
        /*0030*/ 	.word	0xffffffff


	//   ....[2]....
        /*0034*/ 	.word	0xffffffff


	//   ....[3]....
        /*0038*/ 	.word	0xffffffff


	//   ....[4]....
        /*003c*/ 	.word	0xffffffff


	//   ....[5]....
        /*0040*/ 	.word	0xffffffff


	//   ....[6]....
        /*0044*/ 	.word	0xffffffff


	//   ....[7]....
        /*0048*/ 	.word	0xffffffff


	//   ....[8]....
        /*004c*/ 	.word	0xffffffff


	//   ....[9]....
        /*0050*/ 	.word	0xffffffff


	//   ....[10]....
        /*0054*/ 	.word	0xffffffff


	//   ....[11]....
        /*0058*/ 	.word	0xffffffff


	//   ....[12]....
        /*005c*/ 	.word	0xffffffff


	//   ....[13]....
        /*0060*/ 	.word	0xffffffff


	//   ....[14]....
        /*0064*/ 	.word	0xffffffff


	//   ....[15]....
        /*0068*/ 	.word	0xffffffff


	//   ....[16]....
        /*006c*/ 	.word	0xffffffff


	//   ....[17]....
        /*0070*/ 	.word	0xffffffff


	//   ....[18]....
        /*0074*/ 	.word	0xffffffff


	//   ....[19]....
        /*0078*/ 	.word	0xffffffff


	//   ....[20]....
        /*007c*/ 	.word	0xffffffff


	//   ....[21]....
        /*0080*/ 	.word	0xffffffff


	//   ....[22]....
        /*0084*/ 	.word	0xffffffff


	//   ....[23]....
        /*0088*/ 	.word	0xffffffff


	//----- nvinfo : EIATTR_COOP_GROUP_INSTR_OFFSETS
	.align		4
.L_378:
        /*008c*/ 	.byte	0x04, 0x28
        /*008e*/ 	.short	(.L_380 - .L_379)


	//   ....[0]....
.L_379:
        /*0090*/ 	.word	0x00002040


	//   ....[1]....
        /*0094*/ 	.word	0x00002080


	//   ....[2]....
        /*0098*/ 	.word	0x000021c0


	//   ....[3]....
        /*009c*/ 	.word	0x00002200


	//   ....[4]....
        /*00a0*/ 	.word	0x00002210


	//   ....[5]....
        /*00a4*/ 	.word	0x000022b0


	//   ....[6]....
        /*00a8*/ 	.word	0x000023c0


	//   ....[7]....
        /*00ac*/ 	.word	0x00002580


	//   ....[8]....
        /*00b0*/ 	.word	0x00004ed0


	//   ....[9]....
        /*00b4*/ 	.word	0x00004f00


	//   ....[10]....
        /*00b8*/ 	.word	0x00004f70


	//   ....[11]....
        /*00bc*/ 	.word	0x00004f80


	//   ....[12]....
        /*00c0*/ 	.word	0x00004fd0


	//   ....[13]....
        /*00c4*/ 	.word	0x00004ff0


	//   ....[14]....
        /*00c8*/ 	.word	0x00005010


	//   ....[15]....
        /*00cc*/ 	.word	0x00005020


	//   ....[16]....
        /*00d0*/ 	.word	0x00006f20


	//   ....[17]....
        /*00d4*/ 	.word	0x00006f50


	//   ....[18]....
        /*00d8*/ 	.word	0x00006f60


	//   ....[19]....
        /*00dc*/ 	.word	0x00006fb0


	//   ....[20]....
        /*00e0*/ 	.word	0x00006ff0


	//   ....[21]....
        /*00e4*/ 	.word	0x00007000


	//   ....[22]....
        /*00e8*/ 	.word	0x00007010


	//   ....[23]....
        /*00ec*/ 	.word	0x00007030


	//----- nvinfo : EIATTR_VRC_CTA_INIT_COUNT
	.align		4
.L_380:
        /*00f0*/ 	.byte	0x02, 0x4a
	.zero		1
	.zero		1


	//----- nvinfo : EIATTR_EXIT_INSTR_OFFSETS
	.align		4
        /*00f4*/ 	.byte	0x04, 0x1c
        /*00f6*/ 	.short	(.L_382 - .L_381)


	//   ....[0]....
.L_381:
        /*00f8*/ 	.word	0x00000140


	//   ....[1]....
        /*00fc*/ 	.word	0x00008750


	//----- nvinfo : EIATTR_CRS_STACK_SIZE
	.align		4
.L_382:
        /*0100*/ 	.byte	0x04, 0x1e
        /*0102*/ 	.short	(.L_384 - .L_383)
.L_383:
        /*0104*/ 	.word	0x00000000


	//----- nvinfo : EIATTR_CBANK_PARAM_SIZE
	.align		4
.L_384:
        /*0108*/ 	.byte	0x03, 0x19
        /*010a*/ 	.short	0x01d0


	//----- nvinfo : EIATTR_PARAM_CBANK
	.align		4
        /*010c*/ 	.byte	0x04, 0x0a
        /*010e*/ 	.short	(.L_386 - .L_385)
	.align		4
.L_385:
        /*0110*/ 	.word	index@(.nv.constant0._ZN5flash16flash_fwd_kernelI23Flash_fwd_kernel_traitsILi96ELi128ELi64ELi4ELb0ELb0EN7cutlass6half_tE19Flash_kernel_traitsILi96ELi128ELi64ELi4ES3_EELb0ELb0ELb0ELb0ELb1ELb1ELb1ELb0EEEvNS_16Flash_fwd_paramsE)
        /*0114*/ 	.short	0x0380
        /*0116*/ 	.short	0x01d0


	//----- nvinfo : EIATTR_SW_WAR
	.align		4
.L_386:
        /*0118*/ 	.byte	0x04, 0x36
        /*011a*/ 	.short	(.L_388 - .L_387)
.L_387:
        /*011c*/ 	.word	0x00000008
.L_388:


//--------------------- .nv.info._ZN5flash16flash_fwd_kernelI23Flash_fwd_kernel_traitsILi96ELi128ELi64ELi4ELb0ELb0EN7cutlass6half_tE19Flash_kernel_traitsILi96ELi128ELi64ELi4ES3_EELb1ELb0ELb0ELb1ELb0ELb0ELb0ELb0EEEvNS_16Flash_fwd_paramsE --------------------------
	.section	.nv.info._ZN5flash16flash_fwd_kernelI23Flash_fwd_kernel_traitsILi96ELi128ELi64ELi4ELb0ELb0EN7cutlass6half_tE19Flash_kernel_traitsILi96ELi128ELi64ELi4ES3_EELb1ELb0ELb0ELb1ELb0ELb0ELb0ELb0EEEvNS_16Flash_fwd_paramsE,"",@"SHT_CUDA_INFO"
	.sectionflags	@""
	.align	4


	//----- nvinfo : EIATTR_CUDA_API_VERSION
	.align		4
        /*0000*/ 	.byte	0x04, 0x37
        /*0002*/ 	.short	(.L_390 - .L_389)
.L_389:
        /*0004*/ 	.word	0x00000082


	//----- nvinfo : EIATTR_KPARAM_INFO
	.align		4
.L_390:
        /*0008*/ 	.byte	0x04, 0x17
        /*000a*/ 	.short	(.L_392 - .L_391)
.L_391:
        /*000c*/ 	.word	0x00000000
        /*0010*/ 	.short	0x0000
        /*0012*/ 	.short	0x0000
        /*0014*/ 	.byte	0x00, 0xf0, 0x41, 0x07


	//----- nvinfo : EIATTR_SPARSE_MMA_MASK
	.align		4
.L_392:
        /*0018*/ 	.byte	0x03, 0x50
        /*001a*/ 	.short	0x0000


	//----- nvinfo : EIATTR_MAXREG_COUNT
	.align		4
        /*001c*/ 	.byte	0x03, 0x1b
        /*001e*/ 	.short	0x00ff


	//----- nvinfo : EIATTR_NUM_BARRIERS
	.align		4
        /*0020*/ 	.byte	0x02, 0x4c
        /*0022*/ 	.byte	0x01
	.zero		1


	//----- nvinfo : EIATTR_ANNOTATIONS
	.align		4
        /*0024*/ 	.byte	0x04, 0x55
        /*0026*/ 	.short	(.L_394 - .L_393)


	//   ....[0]....
.L_393:
        /* <DEDUP_REMOVED lines=38> */


	//----- nvinfo : EIATTR_MERCURY_ISA_VERSION
	.align		4
.L_394:
        /*0278*/ 	.byte	0x03, 0x5f
        /*027a*/ 	.short	0x0101


	//----- nvinfo : EIATTR_COOP_GROUP_MASK_REGIDS
	.align		4
        /*027c*/ 	.byte	0x04, 0x29
        /*027e*/ 	.short	(.L_396 - .L_395)


	//   ....[0]....
.L_395:
        /*0280*/ 	.word	0xffffffff


	//   ....[1]....
        /*0284*/ 	.word	0xffffffff


	//   ....[2]....
        /*0288*/ 	.word	0xffffffff


	//   ....[3]....
        /*028c*/ 	.word	0xffffffff


	//   ....[4]....
        /*0290*/ 	.word	0xffffffff


	//   ....[5]....
        /*0294*/ 	.word	0xffffffff


	//   ....[6]....
        /*0298*/ 	.word	0xffffffff


	//   ....[7]....
        /*029c*/ 	.word	0xffffffff


	//   ....[8]....
        /*02a0*/ 	.word	0xffffffff


	//   ....[9]....
        /*02a4*/ 	.word	0xffffffff


	//   ....[10]....
        /*02a8*/ 	.word	0xffffffff


	//   ....[11]....
        /*02ac*/ 	.word	0xffffffff


	//   ....[12]....
        /*02b0*/ 	.word	0xffffffff


	//   ....[13]....
        /*02b4*/ 	.word	0xffffffff


	//   ....[14]....
        /*02b8*/ 	.word	0xffffffff


	//   ....[15]....
        /*02bc*/ 	.word	0xffffffff


	//   ....[16]....
        /*02c0*/ 	.word	0xffffffff


	//   ....[17]....
        /*02c4*/ 	.word	0xffffffff


	//   ....[18]....
        /*02c8*/ 	.word	0xffffffff


	//   ....[19]....
        /*02cc*/ 	.word	0xffffffff


	//   ....[20]....
        /*02d0*/ 	.word	0xffffffff


	//   ....[21]....
        /*02d4*/ 	.word	0xffffffff


	//   ....[22]....
        /*02d8*/ 	.word	0xffffffff


	//   ....[23]....
        /*02dc*/ 	.word	0xffffffff


	//----- nvinfo : EIATTR_COOP_GROUP_INSTR_OFFSETS
	.align		4
.L_396:
        /*02e0*/ 	.byte	0x04, 0x28
        /*02e2*/ 	.short	(.L_398 - .L_397)


	//   ....[0]....
.L_397:
        /*02e4*/ 	.word	0x00005490


	//   ....[1]....
        /*02e8*/ 	.word	0x00005550


	//   ....[2]....
        /*02ec*/ 	.word	0x000055d0


	//   ....[3]....
        /*02f0*/ 	.word	0x00005640


	//   ....[4]....
        /*02f4*/ 	.word	0x00005730


	//   ....[5]....
        /*02f8*/ 	.word	0x00005760


	//   ....[6]....
        /*02fc*/ 	.word	0x00005d30


	//   ....[7]....
        /*0300*/ 	.word	0x000060d0


	//   ....[8]....
        /*0304*/ 	.word	0x0000aab0


	//   ....[9]....
        /*0308*/ 	.word	0x0000aaf0


	//   ....[10]....
        /*030c*/ 	.word	0x0000acd0


	//   ....[11]....
        /*0310*/ 	.word	0x0000ada0


	//   ....[12]....
        /*0314*/ 	.word	0x0000afa0


	//   ....[13]....
        /*0318*/ 	.word	0x0000aff0


	//   ....[14]....
        /*031c*/ 	.word	0x0000b160


	//   ....[15]....
        /*0320*/ 	.word	0x0000b1c0


	//   ....[16]....
        /*0324*/ 	.word	0x0000dea0


	//   ....[17]....
        /*0328*/ 	.word	0x0000dec0


	//   ....[18]....
        /*032c*/ 	.word	0x0000df00


	//   ....[19]....
        /*0330*/ 	.word	0x0000df10


	//   ....[20]....
        /*0334*/ 	.word	0x0000df20


	//   ....[21]....
        /*0338*/ 	.word	0x0000df50


	//   ....[22]....
        /*033c*/ 	.word	0x0000df70


	//   ....[23]....
        /*0340*/ 	.word	0x0000df80


	//----- nvinfo : EIATTR_VRC_CTA_INIT_COUNT
	.align		4
.L_398:
        /*0344*/ 	.byte	0x02, 0x4a
	.zero		1
	.zero		1


	//----- nvinfo : EIATTR_EXIT_INSTR_OFFSETS
	.align		4
        /*0348*/ 	.byte	0x04, 0x1c
        /*034a*/ 	.short	(.L_400 - .L_399)


	//   ....[0]....
.L_399:
        /*034c*/ 	.word	0x00000510


	//   ....[1]....
        /*0350*/ 	.word	0x000010d0


	//   ....[2]....
        /*0354*/ 	.word	0x00001160


	//   ....[3]....
        /*0358*/ 	.word	0x0000fa10


	//   ....[4]....
        /*035c*/ 	.word	0x0000fb50


	//   ....[5]....
        /*0360*/ 	.word	0x0000fb70


	//----- nvinfo : EIATTR_CRS_STACK_SIZE
	.align		4
.L_400:
        /*0364*/ 	.byte	0x04, 0x1e
        /*0366*/ 	.short	(.L_402 - .L_401)
.L_401:
        /*0368*/ 	.word	0x00000000


	//----- nvinfo : EIATTR_CBANK_PARAM_SIZE
	.align		4
.L_402:
        /*036c*/ 	.byte	0x03, 0x19
        /*036e*/ 	.short	0x01d0


	//----- nvinfo : EIATTR_PARAM_CBANK
	.align		4
        /*0370*/ 	.byte	0x04, 0x0a
        /*0372*/ 	.short	(.L_404 - .L_403)
	.align		4
.L_403:
        /*0374*/ 	.word	index@(.nv.constant0._ZN5flash16flash_fwd_kernelI23Flash_fwd_kernel_traitsILi96ELi128ELi64ELi4ELb0ELb0EN7cutlass6half_tE19Flash_kernel_traitsILi96ELi128ELi64ELi4ES3_EELb1ELb0ELb0ELb1ELb0ELb0ELb0ELb0EEEvNS_16Flash_fwd_paramsE)
        /*0378*/ 	.short	0x0380
        /*037a*/ 	.short	0x01d0


	//----- nvinfo : EIATTR_SW_WAR
	.align		4
.L_404:
        /*037c*/ 	.byte	0x04, 0x36
        /*037e*/ 	.short	(.L_406 - .L_405)
.L_405:
        /*0380*/ 	.word	0x00000008
.L_406:


//--------------------- .nv.info._ZN5flash16flash_fwd_kernelI23Flash_fwd_kernel_traitsILi96ELi128ELi64ELi4ELb0ELb0EN7cutlass6half_tE19Flash_kernel_traitsILi96ELi128ELi64ELi4ES3_EELb1ELb0ELb0ELb0ELb0ELb0ELb0ELb1EEEvNS_16Flash_fwd_paramsE --------------------------
	.section	.nv.info._ZN5flash16flash_fwd_kernelI23Flash_fwd_kernel_traitsILi96ELi128ELi64ELi4ELb0ELb0EN7cutlass6half_tE19Flash_kernel_traitsILi96ELi128ELi64ELi4ES3_EELb1ELb0ELb0ELb0ELb0ELb0ELb0ELb1EEEvNS_16Flash_fwd_paramsE,"",@"SHT_CUDA_INFO"
	.sectionflags	@""
	.align	4


	//----- nvinfo : EIATTR_CUDA_API_VERSION
	.align		4
        /*0000*/ 	.byte	0x04, 0x37
        /*0002*/ 	.short	(.L_408 - .L_407)
.L_407:
        /*0004*/ 	.word	0x00000082


	//----- nvinfo : EIATTR_KPARAM_INFO
	.align		4
.L_408:
        /*0008*/ 	.byte	0x04, 0x17
        /*000a*/ 	.short	(.L_410 - .L_409)
.L_409:
        /*000c*/ 	.word	0x00000000
        /*0010*/ 	.short	0x0000
        /*0012*/ 	.short	0x0000
        /*0014*/ 	.byte	0x00, 0xf0, 0x41, 0x07


	//----- nvinfo : EIATTR_SPARSE_MMA_MASK
	.align		4
.L_410:
        /*0018*/ 	.byte	0x03, 0x50
        /*001a*/ 	.short	0x0000


	//----- nvinfo : EIATTR_MAXREG_COUNT
	.align		4
        /*001c*/ 	.byte	0x03, 0x1b
        /*001e*/ 	.short	0x00ff


	//----- nvinfo : EIATTR_NUM_BARRIERS
	.align		4
        /*0020*/ 	.byte	0x02, 0x4c
        /*0022*/ 	.byte	0x01
	.zero		1


	//----- nvinfo : EIATTR_ANNOTATIONS
	.align		4
        /*0024*/ 	.byte	0x04, 0x55
        /*0026*/ 	.short	(.L_412 - .L_411)


	//   ....[0]....
.L_411:
        /* <DEDUP_REMOVED lines=108> */


	//----- nvinfo : EIATTR_MERCURY_ISA_VERSION
	.align		4
.L_412:
        /*06d8*/ 	.byte	0x03, 0x5f
        /*06da*/ 	.short	0x0101


	//----- nvinfo : EIATTR_COOP_GROUP_MASK_REGIDS
	.align		4
        /*06dc*/ 	.byte	0x04, 0x29
        /*06de*/ 	.short	(.L_414 - .L_413)


	//   ....[0]....
.L_413:
        /*06e0*/ 	.word	0xffffffff


	//   ....[1]....
        /*06e4*/ 	.word	0xffffffff


	//   ....[2]....
        /*06e8*/ 	.word	0xffffffff


	//   ....[3]....
        /*06ec*/ 	.word	0xffffffff


	//   ....[4]....
        /*06f0*/ 	.word	0xffffffff


	//   ....[5]....
        /*06f4*/ 	.word	0xffffffff


	//   ....[6]....
        /*06f8*/ 	.word	0xffffffff


	//   ....[7]....
        /*06fc*/ 	.word	0xffffffff


	//   ....[8]....
        /*0700*/ 	.word	0xffffffff


	//   ....[9]....
        /*0704*/ 	.word	0xffffffff


	//   ....[10]....
        /*0708*/ 	.word	0xffffffff


	//   ....[11]....
        /*070c*/ 	.word	0xffffffff


	//   ....[12]....
        /*0710*/ 	.word	0xffffffff


	//   ....[13]....
        /*0714*/ 	.word	0xffffffff


	//   ....[14]....
        /*0718*/ 	.word	0xffffffff


	//   ....[15]....
        /*071c*/ 	.word	0xffffffff


	//   ....[16]....
        /*0720*/ 	.word	0xffffffff


	//   ....[17]....
        /*0724*/ 	.word	0xffffffff


	//   ....[18]....
        /*0728*/ 	.word	0xffffffff


	//   ....[19]....
        /*072c*/ 	.word	0xffffffff


	//   ....[20]....
        /*0730*/ 	.word	0xffffffff


	//   ....[21]....
        /*0734*/ 	.word	0xffffffff


	//   ....[22]....
        /*0738*/ 	.word	0xffffffff


	//   ....[23]....
        /*073c*/ 	.word	0xffffffff


	//----- nvinfo : EIATTR_COOP_GROUP_INSTR_OFFSETS
	.align		4
.L_414:
        /*0740*/ 	.byte	0x04, 0x28
        /*0742*/ 	.short	(.L_416 - .L_415)


	//   ....[0]....
.L_415:
        /*0744*/ 	.word	0x00004540


	//   ....[1]....
        /*0748*/ 	.word	0x00004570


	//   ....[2]....
        /*074c*/ 	.word	0x000045b0


	//   ....[3]....
        /*0750*/ 	.word	0x000045e0


	//   ....[4]....
        /*0754*/ 	.word	0x000046d0


	//   ....[5]....
        /*0758*/ 	.word	0x00004750


	//   ....[6]....
        /*075c*/ 	.word	0x00004790


	//   ....[7]....
        /*0760*/ 	.word	0x000047d0


	//   ....[8]....
        /*0764*/ 	.word	0x0000b5a0


	//   ....[9]....
        /*0768*/ 	.word	0x0000b5e0


	//   ....[10]....
        /*076c*/ 	.word	0x0000b660


	//   ....[11]....
        /*0770*/ 	.word	0x0000b6b0


	//   ....[12]....
        /*0774*/ 	.word	0x0000b780


	//   ....[13]....
        /*0778*/ 	.word	0x0000b7b0


	//   ....[14]....
        /*077c*/ 	.word	0x0000b7f0


	//   ....[15]....
        /*0780*/ 	.word	0x0000b880


	//   ....[16]....
        /*0784*/ 	.word	0x00010fe0


	//   ....[17]....
        /*0788*/ 	.word	0x00010ff0


	//   ....[18]....
        /*078c*/ 	.word	0x00011000


	//   ....[19]....
        /*0790*/ 	.word	0x00011030


	//   ....[20]....
        /*0794*/ 	.word	0x00011050


	//   ....[21]....
        /*0798*/ 	.word	0x00011060


	//   ....[22]....
        /*079c*/ 	.word	0x00011070


	//   ....[23]....
        /*07a0*/ 	.word	0x00011120


	//----- nvinfo : EIATTR_VRC_CTA_INIT_COUNT
	.align		4
.L_416:
        /*07a4*/ 	.byte	0x02, 0x4a
	.zero		1
	.zero		1


	//----- nvinfo : EIATTR_EXIT_INSTR_OFFSETS
	.align		4
        /*07a8*/ 	.byte	0x04, 0x1c
        /*07aa*/ 	.short	(.L_418 - .L_417)


	//   ....[0]....
.L_417:
        /*07ac*/ 	.word	0x000006b0


	//   ....[1]....
        /*07b0*/ 	.word	0x00001280


	//   ....[2]....
        /*07b4*/ 	.word	0x00001310


	//   ....[3]....
        /*07b8*/ 	.word	0x00012ad0


	//   ....[4]....
        /*07bc*/ 	.word	0x00012c10


	//   ....[5]....
        /*07c0*/ 	.word	0x00012c30


	//----- nvinfo : EIATTR_CRS_STACK_SIZE
	.align		4
.L_418:
        /*07c4*/ 	.byte	0x04, 0x1e
        /*07c6*/ 	.short	(.L_420 - .L_419)
.L_419:
        /*07c8*/ 	.word	0x00000000


	//----- nvinfo : EIATTR_CBANK_PARAM_SIZE
	.align		4
.L_420:
        /*07cc*/ 	.byte	0x03, 0x19
        /*07ce*/ 	.short	0x01d0


	//----- nvinfo : EIATTR_PARAM_CBANK
	.align		4
        /*07d0*/ 	.byte	0x04, 0x0a
        /*07d2*/ 	.short	(.L_422 - .L_421)
	.align		4
.L_421:
        /*07d4*/ 	.word	index@(.nv.constant0._ZN5flash16flash_fwd_kernelI23Flash_fwd_kernel_traitsILi96ELi128ELi64ELi4ELb0ELb0EN7cutlass6half_tE19Flash_kernel_traitsILi96ELi128ELi64ELi4ES3_EELb1ELb0ELb0ELb0ELb0ELb0ELb0ELb1EEEvNS_16Flash_fwd_paramsE)
        /*07d8*/ 	.short	0x0380
        /*07da*/ 	.short	0x01d0


	//----- nvinfo : EIATTR_SW_WAR
	.align		4
.L_422:
        /*07dc*/ 	.byte	0x04, 0x36
        /*07de*/ 	.short	(.L_424 - .L_423)
.L_423:
        /*07e0*/ 	.word	0x00000008
.L_424:


//--------------------- .nv.info._ZN5flash16flash_fwd_kernelI23Flash_fwd_kernel_traitsILi96ELi128ELi64ELi4ELb0ELb0EN7cutlass6half_tE19Flash_kernel_traitsILi96ELi128ELi64ELi4ES3_EELb0ELb0ELb0ELb0ELb0ELb0ELb1ELb0EEEvNS_16Flash_fwd_paramsE --------------------------
	.section	.nv.info._ZN5flash16flash_fwd_kernelI23Flash_fwd_kernel_traitsILi96ELi128ELi64ELi4ELb0ELb0EN7cutlass6half_tE19Flash_kernel_traitsILi96ELi128ELi64ELi4ES3_EELb0ELb0ELb0ELb0ELb0ELb0ELb1ELb0EEEvNS_16Flash_fwd_paramsE,"",@"SHT_CUDA_INFO"
	.sectionflags	@""
	.align	4


	//----- nvinfo : EIATTR_CUDA_API_VERSION
	.align		4
        /*0000*/ 	.byte	0x04, 0x37
        /*0002*/ 	.short	(.L_426 - .L_425)
.L_425:
        /*0004*/ 	.word	0x00000082


	//----- nvinfo : EIATTR_KPARAM_INFO
	.align		4
.L_426:
        /*0008*/ 	.byte	0x04, 0x17
        /*000a*/ 	.short	(.L_428 - .L_427)
.L_427:
        /*000c*/ 	.word	0x00000000
        /*0010*/ 	.short	0x0000
        /*0012*/ 	.short	0x0000
        /*0014*/ 	.byte	0x00, 0xf0, 0x41, 0x07


	//----- nvinfo : EIATTR_SPARSE_MMA_MASK
	.align		4
.L_428:
        /*0018*/ 	.byte	0x03, 0x50
        /*001a*/ 	.short	0x0000


	//----- nvinfo : EIATTR_MAXREG_COUNT
	.align		4
        /*001c*/ 	.byte	0x03, 0x1b
        /*001e*/ 	.short	0x00ff


	//----- nvinfo : EIATTR_NUM_BARRIERS
	.align		4
        /*0020*/ 	.byte	0x02, 0x4c
        /*0022*/ 	.byte	0x01
	.zero		1


	//----- nvinfo : EIATTR_ANNOTATIONS
	.align		4
        /*0024*/ 	.byte	0x04, 0x55
        /*0026*/ 	.short	(.L_430 - .L_429)


	//   ....[0]....
.L_429:
        /* <DEDUP_REMOVED lines=19> */


	//----- nvinfo : EIATTR_MERCURY_ISA_VERSION
	.align		4
.L_430:
        /*0148*/ 	.byte	0x03, 0x5f
        /*014a*/ 	.short	0x0101


	//----- nvinfo : EIATTR_COOP_GROUP_MASK_REGIDS
	.align		4
        /*014c*/ 	.byte	0x04, 0x29
        /*014e*/ 	.short	(.L_432 - .L_431)


	//   ....[0]....
.L_431:
        /*0150*/ 	.word	0xffffffff


	//   ....[1]....
        /*0154*/ 	.word	0xffffffff


	//   ....[2]....
        /*0158*/ 	.word	0xffffffff


	//   ....[3]....
        /*015c*/ 	.word	0xffffffff


	//   ....[4]....
        /*0160*/ 	.word	0xffffffff


	//   ....[5]....
        /*0164*/ 	.word	0xffffffff


	//   ....[6]....
        /*0168*/ 	.word	0xffffffff


	//   ....[7]....
        /*016c*/ 	.word	0xffffffff


	//   ....[8]....
        /*0170*/ 	.word	0xffffffff


	//   ....[9]....
        /*0174*/ 	.word	0xffffffff


	//   ....[10]....
        /*0178*/ 	.word	0xffffffff


	//   ....[11]....
        /*017c*/ 	.word	0xffffffff


	//   ....[12]....
        /*0180*/ 	.word	0xffffffff


	//   ....[13]....
        /*0184*/ 	.word	0xffffffff


	//   ....[14]....
        /*0188*/ 	.word	0xffffffff


	//   ....[15]....
        /*018c*/ 	.word	0xffffffff


	//   ....[16]....
        /*0190*/ 	.word	0xffffffff


	//   ....[17]....
        /*0194*/ 	.word	0xffffffff


	//   ....[18]....
        /*0198*/ 	.word	0xffffffff


	//   ....[19]....
        /*019c*/ 	.word	0xffffffff


	//   ....[20]....
        /*01a0*/ 	.word	0xffffffff


	//   ....[21]....
        /*01a4*/ 	.word	0xffffffff


	//   ....[22]....
        /*01a8*/ 	.word	0xffffffff


	//   ....[23]....
        /*01ac*/ 	.word	0xffffffff


	//----- nvinfo : EIATTR_COOP_GROUP_INSTR_OFFSETS
	.align		4
.L_432:
        /*01b0*/ 	.byte	0x04, 0x28
        /*01b2*/ 	.short	(.L_434 - .L_433)


	//   ....[0]....
.L_433:
        /*01b4*/ 	.word	0x00004610


	//   ....[1]....
        /*01b8*/ 	.word	0x00004640


	//   ....[2]....
        /*01bc*/ 	.word	0x000046b0


	//   ....[3]....
        /*01c0*/ 	.word	0x000046d0


	//   ....[4]....
        /*01c4*/ 	.word	0x000046f0


	//   ....[5]....
        /*01c8*/ 	.word	0x00004750


	//   ....[6]....
        /*01cc*/ 	.word	0x00004820


	//   ....[7]....
        /*01d0*/ 	.word	0x000048f0


	//   ....[8]....
        /*01d4*/ 	.word	0x00007a10


	//   ....[9]....
        /*01d8*/ 	.word	0x00007a70


	//   ....[10]....
        /*01dc*/ 	.word	0x00007ad0


	//   ....[11]....
        /*01e0*/ 	.word	0x00007ae0


	//   ....[12]....
        /*01e4*/ 	.word	0x00007b20


	//   ....[13]....
        /*01e8*/ 	.word	0x00007b30


	//   ....[14]....
        /*01ec*/ 	.word	0x00007b60


	//   ....[15]....
        /*01f0*/ 	.word	0x00007b70


	//   ....[16]....
        /*01f4*/ 	.word	0x00009d30


	//   ....[17]....
        /*01f8*/ 	.word	0x00009d40


	//   ....[18]....
        /*01fc*/ 	.word	0x00009d50


	//   ....[19]....
        /*0200*/ 	.word	0x00009d70


	//   ....[20]....
        /*0204*/ 	.word	0x00009da0


	//   ....[21]....
        /*0208*/ 	.word	0x00009dc0


	//   ....[22]....
        /*020c*/ 	.word	0x00009de0


	//   ....[23]....
        /*0210*/ 	.word	0x00009e10


	//----- nvinfo : EIATTR_VRC_CTA_INIT_COUNT
	.align		4
.L_434:
        /*0214*/ 	.byte	0x02, 0x4a
	.zero		1
	.zero		1


	//----- nvinfo : EIATTR_EXIT_INSTR_OFFSETS
	.align		4
        /*0218*/ 	.byte	0x04, 0x1c
        /*021a*/ 	.short	(.L_436 - .L_435)


	//   ....[0]....
.L_435:
        /*021c*/ 	.word	0x000003c0


	//   ....[1]....
        /*0220*/ 	.word	0x00000fb0


	//   ....[2]....
        /*0224*/ 	.word	0x00001040


	//   ....[3]....
        /*0228*/ 	.word	0x0000b880


	//   ....[4]....
        /*022c*/ 	.word	0x0000b9c0


	//   ....[5]....
        /*0230*/ 	.word	0x0000b9e0


	//----- nvinfo : EIATTR_CRS_STACK_SIZE
	.align		4
.L_436:
        /*0234*/ 	.byte	0x04, 0x1e
        /*0236*/ 	.short	(.L_438 - .L_437)
.L_437:
        /*0238*/ 	.word	0x00000000


	//----- nvinfo : EIATTR_CBANK_PARAM_SIZE
	.align		4
.L_438:
        /*023c*/ 	.byte	0x03, 0x19
        /*023e*/ 	.short	0x01d0


	//----- nvinfo : EIATTR_PARAM_CBANK
	.align		4
        /*0240*/ 	.byte	0x04, 0x0a
        /*0242*/ 	.short	(.L_440 - .L_439)
	.align		4
.L_439:
        /*0244*/ 	.word	index@(.nv.constant0._ZN5flash16flash_fwd_kernelI23Flash_fwd_kernel_traitsILi96ELi128ELi64ELi4ELb0ELb0EN7cutlass6half_tE19Flash_kernel_traitsILi96ELi128ELi64ELi4ES3_EELb0ELb0ELb0ELb0ELb0ELb0ELb1ELb0EEEvNS_16Flash_fwd_paramsE)
        /*0248*/ 	.short	0x0380
        /*024a*/ 	.short	0x01d0


	//----- nvinfo : EIATTR_SW_WAR
	.align		4
.L_440:
        /*024c*/ 	.byte	0x04, 0x36
        /*024e*/ 	.short	(.L_442 - .L_441)
.L_441:
        /*0250*/ 	.word	0x00000008
.L_442:


//--------------------- .nv.info._ZN5flash16flash_fwd_kernelI23Flash_fwd_kernel_traitsILi96ELi128ELi64ELi4ELb0ELb0EN7cutlass6half_tE19Flash_kernel_traitsILi96ELi128ELi64ELi4ES3_EELb1ELb0ELb0ELb1ELb0ELb0ELb0ELb1EEEvNS_16Flash_fwd_paramsE --------------------------
	.section	.nv.info._ZN5flash16flash_fwd_kernelI23Flash_fwd_kernel_traitsILi96ELi128ELi64ELi4ELb0ELb0EN7cutlass6half_tE19Flash_kernel_traitsILi96ELi128ELi64ELi4ES3_EELb1ELb0ELb0ELb1ELb0ELb0ELb0ELb1EEEvNS_16Flash_fwd_paramsE,"",@"SHT_CUDA_INFO"
	.sectionflags	@""
	.align	4


	//----- nvinfo : EIATTR_CUDA_API_VERSION
	.align		4
        /*0000*/ 	.byte	0x04, 0x37
        /*0002*/ 	.short	(.L_444 - .L_443)
.L_443:
        /*0004*/ 	.word	0x00000082


	//----- nvinfo : EIATTR_KPARAM_INFO
	.align		4
.L_444:
        /*0008*/ 	.byte	0x04, 0x17
        /*000a*/ 	.short	(.L_446 - .L_445)
.L_445:
        /*000c*/ 	.word	0x00000000
        /*0010*/ 	.short	0x0000
        /*0012*/ 	.short	0x0000
        /*0014*/ 	.byte	0x00, 0xf0, 0x41, 0x07


	//----- nvinfo : EIATTR_SPARSE_MMA_MASK
	.align		4
.L_446:
        /*0018*/ 	.byte	0x03, 0x50
        /*001a*/ 	.short	0x0000


	//----- nvinfo : EIATTR_MAXREG_COUNT
	.align		4
        /*001c*/ 	.byte	0x03, 0x1b
        /*001e*/ 	.short	0x00ff


	//----- nvinfo : EIATTR_NUM_BARRIERS
	.align		4
        /*0020*/ 	.byte	0x02, 0x4c
        /*0022*/ 	.byte	0x01
	.zero		1


	//----- nvinfo : EIATTR_ANNOTATIONS
	.align		4
        /*0024*/ 	.byte	0x04, 0x55
        /*0026*/ 	.short	(.L_448 - .L_447)


	//   ....[0]....
.L_447:
        /* <DEDUP_REMOVED lines=91> */


	//----- nvinfo : EIATTR_MERCURY_ISA_VERSION
	.align		4
.L_448:
        /*05c8*/ 	.byte	0x03, 0x5f
        /*05ca*/ 	.short	0x0101


	//----- nvinfo : EIATTR_COOP_GROUP_MASK_REGIDS
	.align		4
        /*05cc*/ 	.byte	0x04, 0x29
        /*05ce*/ 	.short	(.L_450 - .L_449)


	//   ....[0]....
.L_449:
        /*05d0*/ 	.word	0xffffffff


	//   ....[1]....
        /*05d4*/ 	.word	0xffffffff


	//   ....[2]....
        /*05d8*/ 	.word	0xffffffff


	//   ....[3]....
        /*05dc*/ 	.word	0xffffffff


	//   ....[4]....
        /*05e0*/ 	.word	0xffffffff


	//   ....[5]....
        /*05e4*/ 	.word	0xffffffff


	//   ....[6]....
        /*05e8*/ 	.word	0xffffffff


	//   ....[7]....
        /*05ec*/ 	.word	0xffffffff


	//   ....[8]....
        /*05f0*/ 	.word	0xffffffff


	//   ....[9]....
        /*05f4*/ 	.word	0xffffffff


	//   ....[10]....
        /*05f8*/ 	.word	0xffffffff


	//   ....[11]....
        /*05fc*/ 	.word	0xffffffff


	//   ....[12]....
        /*0600*/ 	.word	0xffffffff


	//   ....[13]....
        /*0604*/ 	.word	0xffffffff


	//   ....[14]....
        /*0608*/ 	.word	0xffffffff


	//   ....[15]....
        /*060c*/ 	.word	0xffffffff


	//   ....[16]....
        /*0610*/ 	.word	0xffffffff


	//   ....[17]....
        /*0614*/ 	.word	0xffffffff


	//   ....[18]....
        /*0618*/ 	.word	0xffffffff


	//   ....[19]....
        /*061c*/ 	.word	0xffffffff


	//   ....[20]....
        /*0620*/ 	.word	0xffffffff


	//   ....[21]....
        /*0624*/ 	.word	0xffffffff


	//   ....[22]....
        /*0628*/ 	.word	0xffffffff


	//   ....[23]....
        /*062c*/ 	.word	0xffffffff


	//----- nvinfo : EIATTR_COOP_GROUP_INSTR_OFFSETS
	.align		4
.L_450:
        /*0630*/ 	.byte	0x04, 0x28
        /*0632*/ 	.short	(.L_452 - .L_451)


	//   ....[0]....
.L_451:
        /*0634*/ 	.word	0x00005920


	//   ....[1]....
        /*0638*/ 	.word	0x00005980


	//   ....[2]....
        /*063c*/ 	.word	0x000059c0


	//   ....[3]....
        /*0640*/ 	.word	0x00005a00


	//   ....[4]....
        /*0644*/ 	.word	0x00005ae0


	//   ....[5]....
        /*0648*/ 	.word	0x00005b20


	//   ....[6]....
        /*064c*/ 	.word	0x00005b60


	//   ....[7]....
        /*0650*/ 	.word	0x00005bc0


	//   ....[8]....
        /*0654*/ 	.word	0x0000cb30


	//   ....[9]....
        /*0658*/ 	.word	0x0000cc10


	//   ....[10]....
        /*065c*/ 	.word	0x0000cc40


	//   ....[11]....
        /*0660*/ 	.word	0x0000cc90


	//   ....[12]....
        /*0664*/ 	.word	0x0000ccf0


	//   ....[13]....
        /*0668*/ 	.word	0x0000cda0


	//   ....[14]....
        /*066c*/ 	.word	0x0000cde0


	//   ....[15]....
        /*0670*/ 	.word	0x0000ce20


	//   ....[16]....
        /*0674*/ 	.word	0x00012080


	//   ....[17]....
        /*0678*/ 	.word	0x000120a0


	//   ....[18]....
        /*067c*/ 	.word	0x00012150


	//   ....[19]....
        /*0680*/ 	.word	0x00012180


	//   ....[20]....
        /*0684*/ 	.word	0x00012450


	//   ....[21]....
        /*0688*/ 	.word	0x00012460


	//   ....[22]....
        /*068c*/ 	.word	0x00012490


	//   ....[23]....
        /*0690*/ 	.word	0x000124a0


	//----- nvinfo : EIATTR_VRC_CTA_INIT_COUNT
	.align		4
.L_452:
        /*0694*/ 	.byte	0x02, 0x4a
	.zero		1
	.zero		1


	//----- nvinfo : EIATTR_EXIT_INSTR_OFFSETS
	.align		4
        /*0698*/ 	.byte	0x04, 0x1c
        /*069a*/ 	.short	(.L_454 - .L_453)


	//   ....[0]....
.L_453:
        /*069c*/ 	.word	0x000006b0


	//   ....[1]....
        /*06a0*/ 	.word	0x00001290


	//   ....[2]....
        /*06a4*/ 	.word	0x00001320


	//   ....[3]....
        /*06a8*/ 	.word	0x00013c50


	//   ....[4]....
        /*06ac*/ 	.word	0x00013d90


	//   ....[5]....
        /*06b0*/ 	.word	0x00013db0


	//----- nvinfo : EIATTR_CRS_STACK_SIZE
	.align		4
.L_454:
        /*06b4*/ 	.byte	0x04, 0x1e
        /*06b6*/ 	.short	(.L_456 - .L_455)
.L_455:
        /*06b8*/ 	.word	0x00000000


	//----- nvinfo : EIATTR_CBANK_PARAM_SIZE
	.align		4
.L_456:
        /*06bc*/ 	.byte	0x03, 0x19
        /*06be*/ 	.short	0x01d0


	//----- nvinfo : EIATTR_PARAM_CBANK
	.align		4
        /*06c0*/ 	.byte	0x04, 0x0a
        /*06c2*/ 	.short	(.L_458 - .L_457)
	.align		4
.L_457:
        /*06c4*/ 	.word	index@(.nv.constant0._ZN5flash16flash_fwd_kernelI23Flash_fwd_kernel_traitsILi96ELi128ELi64ELi4ELb0ELb0EN7cutlass6half_tE19Flash_kernel_traitsILi96ELi128ELi64ELi4ES3_EELb1ELb0ELb0ELb1ELb0ELb0ELb0ELb1EEEvNS_16Flash_fwd_paramsE)
        /*06c8*/ 	.short	0x0380
        /*06ca*/ 	.short	0x01d0


	//----- nvinfo : EIATTR_SW_WAR
	.align		4
.L_458:
        /*06cc*/ 	.byte	0x04, 0x36
        /*06ce*/ 	.short	(.L_460 - .L_459)
.L_459:
        /*06d0*/ 	.word	0x00000008
.L_460:


//--------------------- .nv.info._ZN5flash16flash_fwd_kernelI23Flash_fwd_kernel_traitsILi96ELi128ELi64ELi4ELb0ELb0EN7cutlass6half_tE19Flash_kernel_traitsILi96ELi128ELi64ELi4ES3_EELb0ELb0ELb0ELb1ELb0ELb0ELb1ELb0EEEvNS_16Flash_fwd_paramsE --------------------------
	.section	.nv.info._ZN5flash16flash_fwd_kernelI23Flash_fwd_kernel_traitsILi96ELi128ELi64ELi4ELb0ELb0EN7cutlass6half_tE19Flash_kernel_traitsILi96ELi128ELi64ELi4ES3_EELb0ELb0ELb0ELb1ELb0ELb0ELb1ELb0EEEvNS_16Flash_fwd_paramsE,"",@"SHT_CUDA_INFO"
	.sectionflags	@""
	.align	4


	//----- nvinfo : EIATTR_CUDA_API_VERSION
	.align		4
        /*0000*/ 	.byte	0x04, 0x37
        /*0002*/ 	.short	(.L_462 - .L_461)
.L_461:
        /*0004*/ 	.word	0x00000082


	//----- nvinfo : EIATTR_KPARAM_INFO
	.align		4
.L_462:
        /*0008*/ 	.byte	0x04, 0x17
        /*000a*/ 	.short	(.L_464 - .L_463)
.L_463:
        /*000c*/ 	.word	0x00000000
        /*0010*/ 	.short	0x0000
        /*0012*/ 	.short	0x0000
        /*0014*/ 	.byte	0x00, 0xf0, 0x41, 0x07


	//----- nvinfo : EIATTR_SPARSE_MMA_MASK
	.align		4
.L_464:
        /*0018*/ 	.byte	0x03, 0x50
        /*001a*/ 	.short	0x0000


	//----- nvinfo : EIATTR_MAXREG_COUNT
	.align		4
        /*001c*/ 	.byte	0x03, 0x1b
        /*001e*/ 	.short	0x00ff


	//----- nvinfo : EIATTR_NUM_BARRIERS
	.align		4
        /*0020*/ 	.byte	0x02, 0x4c
        /*0022*/ 	.byte	0x01
	.zero		1


	//----- nvinfo : EIATTR_ANNOTATIONS
	.align		4
        /*0024*/ 	.byte	0x04, 0x55
        /*0026*/ 	.short	(.L_466 - .L_465)


	//   ....[0]....
.L_465:
        /* <DEDUP_REMOVED lines=29> */


	//----- nvinfo : EIATTR_MERCURY_ISA_VERSION
	.align		4
.L_466:
        /*01e8*/ 	.byte	0x03, 0x5f
        /*01ea*/ 	.short	0x0101


	//----- nvinfo : EIATTR_COOP_GROUP_MASK_REGIDS
	.align		4
        /*01ec*/ 	.byte	0x04, 0x29
        /*01ee*/ 	.short	(.L_468 - .L_467)


	//   ....[0]....
.L_467:
        /*01f0*/ 	.word	0xffffffff


	//   ....[1]....
        /*01f4*/ 	.word	0xffffffff


	//   ....[2]....
        /*01f8*/ 	.word	0xffffffff


	//   ....[3]....
        /*01fc*/ 	.word	0xffffffff


	//   ....[4]....
        /*0200*/ 	.word	0xffffffff


	//   ....[5]....
        /*0204*/ 	.word	0xffffffff


	//   ....[6]....
        /*0208*/ 	.word	0xffffffff


	//   ....[7]....
        /*020c*/ 	.word	0xffffffff


	//   ....[8]....
        /*0210*/ 	.word	0xffffffff


	//   ....[9]....
        /*0214*/ 	.word	0xffffffff


	//   ....[10]....
        /*0218*/ 	.word	0xffffffff


	//   ....[11]....
        /*021c*/ 	.word	0xffffffff


	//   ....[12]....
        /*0220*/ 	.word	0xffffffff


	//   ....[13]....
        /*0224*/ 	.word	0xffffffff


	//   ....[14]....
        /*0228*/ 	.word	0xffffffff


	//   ....[15]....
        /*022c*/ 	.word	0xffffffff


	//   ....[16]....
        /*0230*/ 	.word	0xffffffff


	//   ....[17]....
        /*0234*/ 	.word	0xffffffff


	//   ....[18]....
        /*0238*/ 	.word	0xffffffff


	//   ....[19]....
        /*023c*/ 	.word	0xffffffff


	//   ....[20]....
        /*0240*/ 	.word	0xffffffff


	//   ....[21]....
        /*0244*/ 	.word	0xffffffff


	//   ....[22]....
        /*0248*/ 	.word	0xffffffff


	//   ....[23]....
        /*024c*/ 	.word	0xffffffff


	//----- nvinfo : EIATTR_COOP_GROUP_INSTR_OFFSETS
	.align		4
.L_468:
        /*0250*/ 	.byte	0x04, 0x28
        /*0252*/ 	.short	(.L_470 - .L_469)


	//   ....[0]....
.L_469:
        /*0254*/ 	.word	0x00005a40


	//   ....[1]....
        /*0258*/ 	.word	0x00005a80


	//   ....[2]....
        /*025c*/ 	.word	0x00005ae0


	//   ....[3]....
        /*0260*/ 	.word	0x00005af0


	//   ....[4]....
        /*0264*/ 	.word	0x00005b20


	//   ....[5]....
        /*0268*/ 	.word	0x00005b80


	//   ....[6]....
        /*026c*/ 	.word	0x00005c40


	//   ....[7]....
        /*0270*/ 	.word	0x00005d40


	//   ....[8]....
        /*0274*/ 	.word	0x00009920


	//   ....[9]....
        /*0278*/ 	.word	0x000099a0


	//   ....[10]....
        /*027c*/ 	.word	0x00009a00


	//   ....[11]....
        /*0280*/ 	.word	0x00009a30


	//   ....[12]....
        /*0284*/ 	.word	0x00009a70


	//   ....[13]....
        /*0288*/ 	.word	0x00009a90


	//   ....[14]....
        /*028c*/ 	.word	0x00009aa0


	//   ....[15]....
        /*0290*/ 	.word	0x00009ac0


	//   ....[16]....
        /*0294*/ 	.word	0x0000bbf0


	//   ....[17]....
        /*0298*/ 	.word	0x0000bc00


	//   ....[18]....
        /*029c*/ 	.word	0x0000bc10


	//   ....[19]....
        /*02a0*/ 	.word	0x0000bc30


	//   ....[20]....
        /*02a4*/ 	.word	0x0000bc50


	//   ....[21]....
        /*02a8*/ 	.word	0x0000bc70


	//   ....[22]....
        /*02ac*/ 	.word	0x0000bc80


	//   ....[23]....
        /*02b0*/ 	.word	0x0000bcb0


	//----- nvinfo : EIATTR_VRC_CTA_INIT_COUNT
	.align		4
.L_470:
        /*02b4*/ 	.byte	0x02, 0x4a
	.zero		1
	.zero		1


	//----- nvinfo : EIATTR_EXIT_INSTR_OFFSETS
	.align		4
        /*02b8*/ 	.byte	0x04, 0x1c
        /*02ba*/ 	.short	(.L_472 - .L_471)


	//   ....[0]....
.L_471:
        /*02bc*/ 	.word	0x000003c0


	//   ....[1]....
        /*02c0*/ 	.word	0x00000f80


	//   ....[2]....
        /*02c4*/ 	.word	0x00001010


	//   ....[3]....
        /*02c8*/ 	.word	0x0000d720


	//   ....[4]....
        /*02cc*/ 	.word	0x0000d860


	//   ....[5]....
        /*02d0*/ 	.word	0x0000d880


	//----- nvinfo : EIATTR_CRS_STACK_SIZE
	.align		4
.L_472:
        /*02d4*/ 	.byte	0x04, 0x1e
        /*02d6*/ 	.short	(.L_474 - .L_473)
.L_473:
        /*02d8*/ 	.word	0x00000000


	//----- nvinfo : EIATTR_CBANK_PARAM_SIZE
	.align		4
.L_474:
        /*02dc*/ 	.byte	0x03, 0x19
        /*02de*/ 	.short	0x01d0


	//----- nvinfo : EIATTR_PARAM_CBANK
	.align		4
        /*02e0*/ 	.byte	0x04, 0x0a
        /*02e2*/ 	.short	(.L_476 - .L_475)
	.align		4
.L_475:
        /*02e4*/ 	.word	index@(.nv.constant0._ZN5flash16flash_fwd_kernelI23Flash_fwd_kernel_traitsILi96ELi128ELi64ELi4ELb0ELb0EN7cutlass6half_tE19Flash_kernel_traitsILi96ELi128ELi64ELi4ES3_EELb0ELb0ELb0ELb1ELb0ELb0ELb1ELb0EEEvNS_16Flash_fwd_paramsE)
        /*02e8*/ 	.short	0x0380
        /*02ea*/ 	.short	0x01d0


	//----- nvinfo : EIATTR_SW_WAR
	.align		4
.L_476:
        /*02ec*/ 	.byte	0x04, 0x36
        /*02ee*/ 	.short	(.L_478 - .L_477)
.L_477:
        /*02f0*/ 	.word	0x00000008
.L_478:


//--------------------- .nv.info._ZN5flash16flash_fwd_kernelI23Flash_fwd_kernel_traitsILi96ELi128ELi64ELi4ELb0ELb0EN7cutlass6half_tE19Flash_kernel_traitsILi96ELi128ELi64ELi4ES3_EELb1ELb0ELb1ELb0ELb0ELb1ELb0ELb0EEEvNS_16Flash_fwd_paramsE --------------------------
	.section	.nv.info._ZN5flash16flash_fwd_kernelI23Flash_fwd_kernel_traitsILi96ELi128ELi64ELi4ELb0ELb0EN7cutlass6half_tE19Flash_kernel_traitsILi96ELi128ELi64ELi4ES3_EELb1ELb0ELb1ELb0ELb0ELb1ELb0ELb0EEEvNS_16Flash_fwd_paramsE,"",@"SHT_CUDA_INFO"
	.sectionflags	@""
	.align	4


	//----- nvinfo : EIATTR_CUDA_API_VERSION
	.align		4
        /*0000*/ 	.byte	0x04, 0x37
        /*0002*/ 	.short	(.L_480 - .L_479)
.L_479:
        /*0004*/ 	.word	0x00000082


	//----- nvinfo : EIATTR_KPARAM_INFO
	.align		4
.L_480:
        /*0008*/ 	.byte	0x04, 0x17
        /*000a*/ 	.short	(.L_482 - .L_481)
.L_481:
        /*000c*/ 	.word	0x00000000
        /*0010*/ 	.short	0x0000
        /*0012*/ 	.short	0x0000
        /*0014*/ 	.byte	0x00, 0xf0, 0x41, 0x07


	//----- nvinfo : EIATTR_SPARSE_MMA_MASK
	.align		4
.L_482:
        /*0018*/ 	.byte	0x03, 0x50
        /*001a*/ 	.short	0x0000


	//----- nvinfo : EIATTR_MAXREG_COUNT
	.align		4
        /*001c*/ 	.byte	0x03, 0x1b
        /*001e*/ 	.short	0x00ff


	//----- nvinfo : EIATTR_NUM_BARRIERS
	.align		4
        /*0020*/ 	.byte	0x02, 0x4c
        /*0022*/ 	.byte	0x01
	.zero		1


	//----- nvinfo : EIATTR_ANNOTATIONS
	.align		4
        /*0024*/ 	.byte	0x04, 0x55
        /*0026*/ 	.short	(.L_484 - .L_483)


	//   ....[0]....
.L_483:
        /* <DEDUP_REMOVED lines=44> */


	//----- nvinfo : EIATTR_MERCURY_ISA_VERSION
	.align		4
.L_484:
        /*02d8*/ 	.byte	0x03, 0x5f
        /*02da*/ 	.short	0x0101


	//----- nvinfo : EIATTR_INT_WARP_WIDE_INSTR_OFFSETS
	.align		4
        /*02dc*/ 	.byte	0x04, 0x31
        /*02de*/ 	.short	(.L_486 - .L_485)


	//   ....[0]....
.L_485:
        /*02e0*/ 	.word	0x00001e20


	//----- nvinfo : EIATTR_COOP_GROUP_MASK_REGIDS
	.align		4
.L_486:
        /*02e4*/ 	.byte	0x04, 0x29
        /*02e6*/ 	.short	(.L_488 - .L_487)


	//   ....[0]....
.L_487:
        /*02e8*/ 	.word	0xffffffff


	//   ....[1]....
        /*02ec*/ 	.word	0xffffffff


	//   ....[2]....
        /*02f0*/ 	.word	0xffffffff


	//   ....[3]....
        /*02f4*/ 	.word	0xffffffff


	//   ....[4]....
        /*02f8*/ 	.word	0xffffffff


	//   ....[5]....
        /*02fc*/ 	.word	0xffffffff


	//   ....[6]....
        /*0300*/ 	.word	0xffffffff


	//   ....[7]....
        /*0304*/ 	.word	0xffffffff


	//   ....[8]....
        /*0308*/ 	.word	0xffffffff


	//   ....[9]....
        /*030c*/ 	.word	0xffffffff


	//   ....[10]....
        /*0310*/ 	.word	0xffffffff


	//   ....[11]....
        /*0314*/ 	.word	0xffffffff


	//   ....[12]....
        /*0318*/ 	.word	0xffffffff


	//   ....[13]....
        /*031c*/ 	.word	0xffffffff


	//   ....[14]....
        /*0320*/ 	.word	0xffffffff


	//   ....[15]....
        /*0324*/ 	.word	0xffffffff


	//   ....[16]....
        /*0328*/ 	.word	0xffffffff


	//   ....[17]....
        /*032c*/ 	.word	0xffffffff


	//   ....[18]....
        /*0330*/ 	.word	0xffffffff


	//   ....[19]....
        /*0334*/ 	.word	0xffffffff


	//   ....[20]....
        /*0338*/ 	.word	0xffffffff


	//   ....[21]....
        /*033c*/ 	.word	0xffffffff


	//   ....[22]....
        /*0340*/ 	.word	0xffffffff


	//   ....[23]....
        /*0344*/ 	.word	0xffffffff


	//   ....[24]....
        /*0348*/ 	.word	0xffffffff


	//   ....[25]....
        /*034c*/ 	.word	0xffffffff


	//   ....[26]....
        /*0350*/ 	.word	0xffffffff


	//   ....[27]....
        /*0354*/ 	.word	0xffffffff


	//   ....[28]....
        /*0358*/ 	.word	0xffffffff


	//   ....[29]....
        /*035c*/ 	.word	0xffffffff


	//   ....[30]....
        /*0360*/ 	.word	0xffffffff


	//   ....[31]....
        /*0364*/ 	.word	0xffffffff


	//   ....[32]....
        /*0368*/ 	.word	0xffffffff


	//   ....[33]....
        /*036c*/ 	.word	0xffffffff


	//   ....[34]....
        /*0370*/ 	.word	0xffffffff


	//   ....[35]....
        /*0374*/ 	.word	0xffffffff


	//   ....[36]....
        /*0378*/ 	.word	0xffffffff


	//   ....[37]....
        /*037c*/ 	.word	0xffffffff


	//   ....[38]....
        /*0380*/ 	.word	0xffffffff


	//   ....[39]....
        /*0384*/ 	.word	0xffffffff


	//----- nvinfo : EIATTR_COOP_GROUP_INSTR_OFFSETS
	.align		4
.L_488:
        /*0388*/ 	.byte	0x04, 0x28
        /*038a*/ 	.short	(.L_490 - .L_489)


	//   ....[0]....
.L_489:
        /*038c*/ 	.word	0x00003e90


	//   ....[1]....
        /*0390*/ 	.word	0x00004200


	//   ....[2]....
        /*0394*/ 	.word	0x00004240


	//   ....[3]....
        /*0398*/ 	.word	0x000043b0


	//   ....[4]....
        /*039c*/ 	.word	0x00004ae0


	//   ....[5]....
        /*03a0*/ 	.word	0x00004c70


	//   ....[6]....
        /*03a4*/ 	.word	0x00004cb0


	//   ....[7]....
        /*03a8*/ 	.word	0x00004f80


	//   ....[8]....
        /*03ac*/ 	.word	0x00008f70


	//   ....[9]....
        /*03b0*/ 	.word	0x00008f90


	//   ....[10]....
        /*03b4*/ 	.word	0x000090f0


	//   ....[11]....
        /*03b8*/ 	.word	0x00009190


	//   ....[12]....
        /*03bc*/ 	.word	0x0000a640


	//   ....[13]....
        /*03c0*/ 	.word	0x0000a720


	//   ....[14]....
        /*03c4*/ 	.word	0x0000a770


	//   ....[15]....
        /*03c8*/ 	.word	0x0000a840


	//   ....[16]....
        /*03cc*/ 	.word	0x0000f270


	//   ....[17]....
        /*03d0*/ 	.word	0x0000f450


	//   ....[18]....
        /*03d4*/ 	.word	0x0000f470


	//   ....[19]....
        /*03d8*/ 	.word	0x0000f7b0


	//   ....[20]....
        /*03dc*/ 	.word	0x0000f7d0


	//   ....[21]....
        /*03e0*/ 	.word	0x0000f870


	//   ....[22]....
        /*03e4*/ 	.word	0x0000f8b0


	//   ....[23]....
        /*03e8*/ 	.word	0x0000fa20


	//   ....[24]....
        /*03ec*/ 	.word	0x00014ce0


	//   ....[25]....
        /*03f0*/ 	.word	0x00014d10


	//   ....[26]....
        /*03f4*/ 	.word	0x00014f20


	//   ....[27]....
        /*03f8*/ 	.word	0x00015090


	//   ....[28]....
        /*03fc*/ 	.word	0x00015120


	//   ....[29]....
        /*0400*/ 	.word	0x00015230


	//   ....[30]....
        /*0404*/ 	.word	0x00015260


	//   ....[31]....
        /*0408*/ 	.word	0x000152f0


	//   ....[32]....
        /*040c*/ 	.word	0x00018aa0


	//   ....[33]....
        /*0410*/ 	.word	0x00018ab0


	//   ....[34]....
        /*0414*/ 	.word	0x00018ac0


	//   ....[35]....
        /*0418*/ 	.word	0x00018ae0


	//   ....[36]....
        /*041c*/ 	.word	0x00018b00


	//   ....[37]....
        /*0420*/ 	.word	0x00018b30


	//   ....[38]....
        /*0424*/ 	.word	0x00018b40


	//   ....[39]....
        /*0428*/ 	.word	0x00018b70


	//----- nvinfo : EIATTR_VRC_CTA_INIT_COUNT
	.align		4
.L_490:
        /*042c*/ 	.byte	0x02, 0x4a
	.zero		1
	.zero		1


	//----- nvinfo : EIATTR_EXIT_INSTR_OFFSETS
	.align		4
        /*0430*/ 	.byte	0x04, 0x1c
        /*0432*/ 	.short	(.L_492 - .L_491)


	//   ....[0]....
.L_491:
        /*0434*/ 	.word	0x00000660


	//   ....[1]....
        /*0438*/ 	.word	0x00001290


	//   ....[2]....
        /*043c*/ 	.word	0x00001320


	//   ....[3]....
        /*0440*/ 	.word	0x0001a4d0


	//   ....[4]....
        /*0444*/ 	.word	0x0001a5d0


	//----- nvinfo : EIATTR_CRS_STACK_SIZE
	.align		4
.L_492:
        /*0448*/ 	.byte	0x04, 0x1e
        /*044a*/ 	.short	(.L_494 - .L_493)
.L_493:
        /*044c*/ 	.word	0x00000000


	//----- nvinfo : EIATTR_CBANK_PARAM_SIZE
	.align		4
.L_494:
        /*0450*/ 	.byte	0x03, 0x19
        /*0452*/ 	.short	0x01d0


	//----- nvinfo : EIATTR_PARAM_CBANK
	.align		4
        /*0454*/ 	.byte	0x04, 0x0a
        /*0456*/ 	.short	(.L_496 - .L_495)
	.align		4
.L_495:
        /*0458*/ 	.word	index@(.nv.constant0._ZN5flash16flash_fwd_kernelI23Flash_fwd_kernel_traitsILi96ELi128ELi64ELi4ELb0ELb0EN7cutlass6half_tE19Flash_kernel_traitsILi96ELi128ELi64ELi4ES3_EELb1ELb0ELb1ELb0ELb0ELb1ELb0ELb0EEEvNS_16Flash_fwd_paramsE)
        /*045c*/ 	.short	0x0380
        /*045e*/ 	.short	0x01d0


	//----- nvinfo : EIATTR_SW_WAR
	.align		4
.L_496:
        /*0460*/ 	.byte	0x04, 0x36
        /*0462*/ 	.short	(.L_498 - .L_497)
.L_497:
        /*0464*/ 	.word	0x00000008
.L_498:


//--------------------- .nv.info._ZN5flash16flash_fwd_kernelI23Flash_fwd_kernel_traitsILi96ELi128ELi64ELi4ELb0ELb0EN7cutlass6half_tE19Flash_kernel_traitsILi96ELi128ELi64ELi4ES3_EELb0ELb0ELb1ELb0ELb0ELb1ELb1ELb0EEEvNS_16Flash_fwd_paramsE --------------------------
	.section	.nv.info._ZN5flash16flash_fwd_kernelI23Flash_fwd_kernel_traitsILi96ELi128ELi64ELi4ELb0ELb0EN7cutlass6half_tE19Flash_kernel_traitsILi96ELi128ELi64ELi4ES3_EELb0ELb0ELb1ELb0ELb0ELb1ELb1ELb0EEEvNS_16Flash_fwd_paramsE,"",@"SHT_CUDA_INFO"
	.sectionflags	@""
	.align	4


	//----- nvinfo : EIATTR_CUDA_API_VERSION
	.align		4
        /*0000*/ 	.byte	0x04, 0x37
        /*0002*/ 	.short	(.L_500 - .L_499)
.L_499:
        /*0004*/ 	.word	0x00000082


	//----- nvinfo : EIATTR_KPARAM_INFO
	.align		4
.L_500:
        /*0008*/ 	.byte	0x04, 0x17
        /*000a*/ 	.short	(.L_502 - .L_501)
.L_501:
        /*000c*/ 	.word	0x00000000
        /*0010*/ 	.short	0x0000
        /*0012*/ 	.short	0x0000
        /*0014*/ 	.byte	0x00, 0xf0, 0x41, 0x07


	//----- nvinfo : EIATTR_SPARSE_MMA_MASK
	.align		4
.L_502:
        /*0018*/ 	.byte	0x03, 0x50
        /*001a*/ 	.short	0x0000


	//----- nvinfo : EIATTR_MAXREG_COUNT
	.align		4
        /*001c*/ 	.byte	0x03, 0x1b
        /*001e*/ 	.short	0x00ff


	//----- nvinfo : EIATTR_NUM_BARRIERS
	.align		4
        /*0020*/ 	.byte	0x02, 0x4c
        /*0022*/ 	.byte	0x01
	.zero		1


	//----- nvinfo : EIATTR_ANNOTATIONS
	.align		4
        /*0024*/ 	.byte	0x04, 0x55
        /*0026*/ 	.short	(.L_504 - .L_503)


	//   ....[0]....
.L_503:
        /* <DEDUP_REMOVED lines=44> */


	//----- nvinfo : EIATTR_MERCURY_ISA_VERSION
	.align		4
.L_504:
        /*02d0*/ 	.byte	0x03, 0x5f
        /*02d2*/ 	.short	0x0101


	//----- nvinfo : EIATTR_COOP_GROUP_MASK_REGIDS
	.align		4
        /*02d4*/ 	.byte	0x04, 0x29
        /*02d6*/ 	.short	(.L_506 - .L_505)


	//   ....[0]....
.L_505:
        /*02d8*/ 	.word	0xffffffff


	//   ....[1]....
        /*02dc*/ 	.word	0xffffffff


	//   ....[2]....
        /*02e0*/ 	.word	0xffffffff


	//   ....[3]....
        /*02e4*/ 	.word	0xffffffff


	//   ....[4]....
        /*02e8*/ 	.word	0xffffffff


	//   ....[5]....
        /*02ec*/ 	.word	0xffffffff


	//   ....[6]....
        /*02f0*/ 	.word	0xffffffff


	//   ....[7]....
        /*02f4*/ 	.word	0xffffffff


	//   ....[8]....
        /*02f8*/ 	.word	0xffffffff


	//   ....[9]....
        /*02fc*/ 	.word	0xffffffff


	//   ....[10]....
        /*0300*/ 	.word	0xffffffff


	//   ....[11]....
        /*0304*/ 	.word	0xffffffff


	//   ....[12]....
        /*0308*/ 	.word	0xffffffff


	//   ....[13]....
        /*030c*/ 	.word	0xffffffff


	//   ....[14]....
        /*0310*/ 	.word	0xffffffff


	//   ....[15]....
        /*0314*/ 	.word	0xffffffff


	//   ....[16]....
        /*0318*/ 	.word	0xffffffff


	//   ....[17]....
        /*031c*/ 	.word	0xffffffff


	//   ....[18]....
        /*0320*/ 	.word	0xffffffff


	//   ....[19]....
        /*0324*/ 	.word	0xffffffff


	//   ....[20]....
        /*0328*/ 	.word	0xffffffff


	//   ....[21]....
        /*032c*/ 	.word	0xffffffff


	//   ....[22]....
        /*0330*/ 	.word	0xffffffff


	//   ....[23]....
        /*0334*/ 	.word	0xffffffff


	//   ....[24]....
        /*0338*/ 	.word	0xffffffff


	//   ....[25]....
        /*033c*/ 	.word	0xffffffff


	//   ....[26]....
        /*0340*/ 	.word	0xffffffff


	//   ....[27]....
        /*0344*/ 	.word	0xffffffff


	//   ....[28]....
        /*0348*/ 	.word	0xffffffff


	//   ....[29]....
        /*034c*/ 	.word	0xffffffff


	//   ....[30]....
        /*0350*/ 	.word	0xffffffff


	//   ....[31]....
        /*0354*/ 	.word	0xffffffff


	//   ....[32]....
        /*0358*/ 	.word	0xffffffff


	//   ....[33]....
        /*035c*/ 	.word	0xffffffff


	//   ....[34]....
        /*0360*/ 	.word	0xffffffff


	//   ....[35]....
        /*0364*/ 	.word	0xffffffff


	//   ....[36]....
        /*0368*/ 	.word	0xffffffff


	//   ....[37]....
        /*036c*/ 	.word	0xffffffff


	//   ....[38]....
        /*0370*/ 	.word	0xffffffff


	//   ....[39]....
        /*0374*/ 	.word	0xffffffff


	//----- nvinfo : EIATTR_COOP_GROUP_INSTR_OFFSETS
	.align		4
.L_506:
        /*0378*/ 	.byte	0x04, 0x28
        /*037a*/ 	.short	(.L_508 - .L_507)


	//   ....[0]....
.L_507:
        /*037c*/ 	.word	0x00004360


	//   ....[1]....
        /*0380*/ 	.word	0x000043c0


	//   ....[2]....
        /*0384*/ 	.word	0x00004510


	//   ....[3]....
        /*0388*/ 	.word	0x00004580


	//   ....[4]....
        /*038c*/ 	.word	0x00004600


	//   ....[5]....
        /*0390*/ 	.word	0x00004700


	//   ....[6]....
        /*0394*/ 	.word	0x000047f0


	//   ....[7]....
        /*0398*/ 	.word	0x000048f0


	//   ....[8]....
        /*039c*/ 	.word	0x00008560


	//   ....[9]....
        /*03a0*/ 	.word	0x00008740


	//   ....[10]....
        /*03a4*/ 	.word	0x00008770


	//   ....[11]....
        /*03a8*/ 	.word	0x00008960


	//   ....[12]....
        /*03ac*/ 	.word	0x00008ab0


	//   ....[13]....
        /*03b0*/ 	.word	0x00008c00


	//   ....[14]....
        /*03b4*/ 	.word	0x00008c20


	//   ....[15]....
        /*03b8*/ 	.word	0x00008cc0


	//   ....[16]....
        /*03bc*/ 	.word	0x0000d290


	//   ....[17]....
        /*03c0*/ 	.word	0x0000d450


	//   ....[18]....
        /*03c4*/ 	.word	0x0000d460


	//   ....[19]....
        /*03c8*/ 	.word	0x0000d640


	//   ....[20]....
        /*03cc*/ 	.word	0x0000d7d0


	//   ....[21]....
        /*03d0*/ 	.word	0x0000d880


	//   ....[22]....
        /*03d4*/ 	.word	0x0000d8e0


	//   ....[23]....
        /*03d8*/ 	.word	0x0000d9c0


	//   ....[24]....
        /*03dc*/ 	.word	0x00012110


	//   ....[25]....
        /*03e0*/ 	.word	0x00012330


	//   ....[26]....
        /*03e4*/ 	.word	0x00012410


	//   ....[27]....
        /*03e8*/ 	.word	0x00012440


	//   ....[28]....
        /*03ec*/ 	.word	0x00012540


	//   ....[29]....
        /*03f0*/ 	.word	0x00012590


	//   ....[30]....
        /*03f4*/ 	.word	0x00012680


	//   ....[31]....
        /*03f8*/ 	.word	0x00012710


	//   ....[32]....
        /*03fc*/ 	.word	0x000148c0


	//   ....[33]....
        /*0400*/ 	.word	0x000148d0


	//   ....[34]....
        /*0404*/ 	.word	0x000148e0


	//   ....[35]....
        /*0408*/ 	.word	0x00014900


	//   ....[36]....
        /*040c*/ 	.word	0x00014920


	//   ....[37]....
        /*0410*/ 	.word	0x00014930


	//   ....[38]....
        /*0414*/ 	.word	0x00014950


	//   ....[39]....
        /*0418*/ 	.word	0x00014980


	//----- nvinfo : EIATTR_VRC_CTA_INIT_COUNT
	.align		4
.L_508:
        /*041c*/ 	.byte	0x02, 0x4a
	.zero		1
	.zero		1


	//----- nvinfo : EIATTR_EXIT_INSTR_OFFSETS
	.align		4
        /*0420*/ 	.byte	0x04, 0x1c
        /*0422*/ 	.short	(.L_510 - .L_509)


	//   ....[0]....
.L_509:
        /*0424*/ 	.word	0x00000350


	//   ....[1]....
        /*0428*/ 	.word	0x00000fa0


	//   ....[2]....
        /*042c*/ 	.word	0x00001030


	//   ....[3]....
        /*0430*/ 	.word	0x00016340


	//   ....[4]....
        /*0434*/ 	.word	0x00016440


	//----- nvinfo : EIATTR_CRS_STACK_SIZE
	.align		4
.L_510:
        /*0438*/ 	.byte	0x04, 0x1e
        /*043a*/ 	.short	(.L_512 - .L_511)
.L_511:
        /*043c*/ 	.word	0x00000000


	//----- nvinfo : EIATTR_CBANK_PARAM_SIZE
	.align		4
.L_512:
        /*0440*/ 	.byte	0x03, 0x19
        /*0442*/ 	.short	0x01d0


	//----- nvinfo : EIATTR_PARAM_CBANK
	.align		4
        /*0444*/ 	.byte	0x04, 0x0a
        /*0446*/ 	.short	(.L_514 - .L_513)
	.align		4
.L_513:
        /*0448*/ 	.word	index@(.nv.constant0._ZN5flash16flash_fwd_kernelI23Flash_fwd_kernel_traitsILi96ELi128ELi64ELi4ELb0ELb0EN7cutlass6half_tE19Flash_kernel_traitsILi96ELi128ELi64ELi4ES3_EELb0ELb0ELb1ELb0ELb0ELb1ELb1ELb0EEEvNS_16Flash_fwd_paramsE)
        /*044c*/ 	.short	0x0380
        /*044e*/ 	.short	0x01d0


	//----- nvinfo : EIATTR_SW_WAR
	.align		4
.L_514:
        /*0450*/ 	.byte	0x04, 0x36
        /*0452*/ 	.short	(.L_516 - .L_515)
.L_515:
        /*0454*/ 	.word	0x00000008
.L_516:


//--------------------- .nv.info._ZN5flash16flash_fwd_kernelI23Flash_fwd_kernel_traitsILi96ELi128ELi64ELi4ELb0ELb0EN7cutlass6half_tE19Flash_kernel_traitsILi96ELi128ELi64ELi4ES3_EELb1ELb0ELb1ELb1ELb0ELb0ELb0ELb0EEEvNS_16Flash_fwd_paramsE --------------------------
	.section	.nv.info._ZN5flash16flash_fwd_kernelI23Flash_fwd_kernel_traitsILi96ELi128ELi64ELi4ELb0ELb0EN7cutlass6half_tE19Flash_kernel_traitsILi96ELi128ELi64ELi4ES3_EELb1ELb0ELb1ELb1ELb0ELb0ELb0ELb0EEEvNS_16Flash_fwd_paramsE,"",@"SHT_CUDA_INFO"
	.sectionflags	@""
	.align	4


	//----- nvinfo : EIATTR_CUDA_API_VERSION
	.align		4
        /*0000*/ 	.byte	0x04, 0x37
        /*0002*/ 	.short	(.L_518 - .L_517)
.L_517:
        /*0004*/ 	.word	0x00000082


	//----- nvinfo : EIATTR_KPARAM_INFO
	.align		4
.L_518:
        /*0008*/ 	.byte	0x04, 0x17
        /*000a*/ 	.short	(.L_520 - .L_519)
.L_519:
        /*000c*/ 	.word	0x00000000
        /*0010*/ 	.short	0x0000
        /*0012*/ 	.short	0x0000
        /*0014*/ 	.byte	0x00, 0xf0, 0x41, 0x07


	//----- nvinfo : EIATTR_SPARSE_MMA_MASK
	.align		4
.L_520:
        /*0018*/ 	.byte	0x03, 0x50
        /*001a*/ 	.short	0x0000


	//----- nvinfo : EIATTR_MAXREG_COUNT
	.align		4
        /*001c*/ 	.byte	0x03, 0x1b
        /*001e*/ 	.short	0x00ff


	//----- nvinfo : EIATTR_NUM_BARRIERS
	.align		4
        /*0020*/ 	.byte	0x02, 0x4c
        /*0022*/ 	.byte	0x01
	.zero		1


	//----- nvinfo : EIATTR_ANNOTATIONS
	.align		4
        /*0024*/ 	.byte	0x04, 0x55
        /*0026*/ 	.short	(.L_522 - .L_521)


	//   ....[0]....
.L_521:
        /* <DEDUP_REMOVED lines=69> */


	//----- nvinfo : EIATTR_MERCURY_ISA_VERSION
	.align		4
.L_522:
        /*0460*/ 	.byte	0x03, 0x5f
        /*0462*/ 	.short	0x0101


	//----- nvinfo : EIATTR_COOP_GROUP_MASK_REGIDS
	.align		4
        /*0464*/ 	.byte	0x04, 0x29
        /*0466*/ 	.short	(.L_524 - .L_523)


	//   ....[0]....
.L_523:
        /*0468*/ 	.word	0xffffffff


	//   ....[1]....
        /*046c*/ 	.word	0xffffffff


	//   ....[2]....
        /*0470*/ 	.word	0xffffffff


	//   ....[3]....
        /*0474*/ 	.word	0xffffffff


	//   ....[4]....
        /*0478*/ 	.word	0xffffffff


	//   ....[5]....
        /*047c*/ 	.word	0xffffffff


	//   ....[6]....
        /*0480*/ 	.word	0xffffffff


	//   ....[7]....
        /*0484*/ 	.word	0xffffffff


	//   ....[8]....
        /*0488*/ 	.word	0xffffffff


	//   ....[9]....
        /*048c*/ 	.word	0xffffffff


	//   ....[10]....
        /*0490*/ 	.word	0xffffffff


	//   ....[11]....
        /*0494*/ 	.word	0xffffffff


	//   ....[12]....
        /*0498*/ 	.word	0xffffffff


	//   ....[13]....
        /*049c*/ 	.word	0xffffffff


	//   ....[14]....
        /*04a0*/ 	.word	0xffffffff


	//   ....[15]....
        /*04a4*/ 	.word	0xffffffff


	//   ....[16]....
        /*04a8*/ 	.word	0xffffffff


	//   ....[17]....
        /*04ac*/ 	.word	0xffffffff


	//   ....[18]....
        /*04b0*/ 	.word	0xffffffff


	//   ....[19]....
        /*04b4*/ 	.word	0xffffffff


	//   ....[20]....
        /*04b8*/ 	.word	0xffffffff


	//   ....[21]....
        /*04bc*/ 	.word	0xffffffff


	//   ....[22]....
        /*04c0*/ 	.word	0xffffffff


	//   ....[23]....
        /*04c4*/ 	.word	0xffffffff


	//   ....[24]....
        /*04c8*/ 	.word	0xffffffff


	//   ....[25]....
        /*04cc*/ 	.word	0xffffffff


	//   ....[26]....
        /*04d0*/ 	.word	0xffffffff


	//   ....[27]....
        /*04d4*/ 	.word	0xffffffff


	//   ....[28]....
        /*04d8*/ 	.word	0xffffffff


	//   ....[29]....
        /*04dc*/ 	.word	0xffffffff


	//   ....[30]....
        /*04e0*/ 	.word	0xffffffff


	//   ....[31]....
        /*04e4*/ 	.word	0xffffffff


	//   ....[32]....
        /*04e8*/ 	.word	0xffffffff


	//   ....[33]....
        /*04ec*/ 	.word	0xffffffff


	//   ....[34]....
        /*04f0*/ 	.word	0xffffffff


	//   ....[35]....
        /*04f4*/ 	.word	0xffffffff


	//   ....[36]....
        /*04f8*/ 	.word	0xffffffff


	//   ....[37]....
        /*04fc*/ 	.word	0xffffffff


	//   ....[38]....
        /*0500*/ 	.word	0xffffffff


	//   ....[39]....
        /*0504*/ 	.word	0xffffffff


	//----- nvinfo : EIATTR_COOP_GROUP_INSTR_OFFSETS
	.align		4
.L_524:
        /*0508*/ 	.byte	0x04, 0x28
        /*050a*/ 	.short	(.L_526 - .L_525)


	//   ....[0]....
.L_525:
        /*050c*/ 	.word	0x000064d0


	//   ....[1]....
        /*0510*/ 	.word	0x000065f0


	//   ....[2]....
        /*0514*/ 	.word	0x00006630


	//   ....[3]....
        /*0518*/ 	.word	0x000066c0


	//   ....[4]....
        /*051c*/ 	.word	0x00006c80


	//   ....[5]....
        /*0520*/ 	.word	0x000070d0


	//   ....[6]....
        /*0524*/ 	.word	0x00007100


	//   ....[7]....
        /*0528*/ 	.word	0x000071c0


	//   ....[8]....
        /*052c*/ 	.word	0x0000dbd0


	//   ....[9]....
        /*0530*/ 	.word	0x0000dd10


	//   ....[10]....
        /*0534*/ 	.word	0x0000dd30


	//   ....[11]....
        /*0538*/ 	.word	0x0000deb0


	//   ....[12]....
        /*053c*/ 	.word	0x0000dec0


	//   ....[13]....
        /*0540*/ 	.word	0x0000ded0


	//   ....[14]....
        /*0544*/ 	.word	0x0000dfd0


	//   ....[15]....
        /*0548*/ 	.word	0x0000dfe0


	//   ....[16]....
        /*054c*/ 	.word	0x00014cb0


	//   ....[17]....
        /*0550*/ 	.word	0x00014d70


	//   ....[18]....
        /*0554*/ 	.word	0x00014ea0


	//   ....[19]....
        /*0558*/ 	.word	0x00014f60


	//   ....[20]....
        /*055c*/ 	.word	0x00014f90


	//   ....[21]....
        /*0560*/ 	.word	0x00015090


	//   ....[22]....
        /*0564*/ 	.word	0x000150f0


	//   ....[23]....
        /*0568*/ 	.word	0x000151e0


	//   ....[24]....
        /*056c*/ 	.word	0x0001c5d0


	//   ....[25]....
        /*0570*/ 	.word	0x0001c7b0


	//   ....[26]....
        /*0574*/ 	.word	0x0001c7e0


	//   ....[27]....
        /*0578*/ 	.word	0x0001c990


	//   ....[28]....
        /*057c*/ 	.word	0x0001cac0


	//   ....[29]....
        /*0580*/ 	.word	0x0001cba0


	//   ....[30]....
        /*0584*/ 	.word	0x0001ccd0


	//   ....[31]....
        /*0588*/ 	.word	0x0001cd80


	//   ....[32]....
        /*058c*/ 	.word	0x000201c0


	//   ....[33]....
        /*0590*/ 	.word	0x000201d0


	//   ....[34]....
        /*0594*/ 	.word	0x000201e0


	//   ....[35]....
        /*0598*/ 	.word	0x00020220


	//   ....[36]....
        /*059c*/ 	.word	0x00020240


	//   ....[37]....
        /*05a0*/ 	.word	0x00020260


	//   ....[38]....
        /*05a4*/ 	.word	0x00020270


	//   ....[39]....
        /*05a8*/ 	.word	0x000202a0


	//----- nvinfo : EIATTR_VRC_CTA_INIT_COUNT
	.align		4
.L_526:
        /*05ac*/ 	.byte	0x02, 0x4a
	.zero		1
	.zero		1


	//----- nvinfo : EIATTR_EXIT_INSTR_OFFSETS
	.align		4
        /*05b0*/ 	.byte	0x04, 0x1c
        /*05b2*/ 	.short	(.L_528 - .L_527)


	//   ....[0]....
.L_527:
        /*05b4*/ 	.word	0x00000620


	//   ....[1]....
        /*05b8*/ 	.word	0x00001370


	//   ....[2]....
        /*05bc*/ 	.word	0x00001400


	//   ....[3]....
        /*05c0*/ 	.word	0x00021c40


	//   ....[4]....
        /*05c4*/ 	.word	0x00021d80


	//   ....[5]....
        /*05c8*/ 	.word	0x00021da0


	//----- nvinfo : EIATTR_CRS_STACK_SIZE
	.align		4
.L_528:
        /*05cc*/ 	.byte	0x04, 0x1e
        /*05ce*/ 	.short	(.L_530 - .L_529)
.L_529:
        /*05d0*/ 	.word	0x00000000


	//----- nvinfo : EIATTR_CBANK_PARAM_SIZE
	.align		4
.L_530:
        /*05d4*/ 	.byte	0x03, 0x19
        /*05d6*/ 	.short	0x01d0


	//----- nvinfo : EIATTR_PARAM_CBANK
	.align		4
        /*05d8*/ 	.byte	0x04, 0x0a
        /*05da*/ 	.short	(.L_532 - .L_531)
	.align		4
.L_531:
        /*05dc*/ 	.word	index@(.nv.constant0._ZN5flash16flash_fwd_kernelI23Flash_fwd_kernel_traitsILi96ELi128ELi64ELi4ELb0ELb0EN7cutlass6half_tE19Flash_kernel_traitsILi96ELi128ELi64ELi4ES3_EELb1ELb0ELb1ELb1ELb0ELb0ELb0ELb0EEEvNS_16Flash_fwd_paramsE)
        /*05e0*/ 	.short	0x0380
        /*05e2*/ 	.short	0x01d0


	//----- nvinfo : EIATTR_SW_WAR
	.align		4
.L_532:
        /*05e4*/ 	.byte	0x04, 0x36
        /*05e6*/ 	.short	(.L_534 - .L_533)
.L_533:
        /*05e8*/ 	.word	0x00000008
.L_534:


//--------------------- .nv.info._ZN5flash16flash_fwd_kernelI23Flash_fwd_kernel_traitsILi96ELi128ELi64ELi4ELb0ELb0EN7cutlass6half_tE19Flash_kernel_traitsILi96ELi128ELi64ELi4ES3_EELb1ELb0ELb1ELb0ELb0ELb0ELb0ELb1EEEvNS_16Flash_fwd_paramsE --------------------------
	.section	.nv.info._ZN5flash16flash_fwd_kernelI23Flash_fwd_kernel_traitsILi96ELi128ELi64ELi4ELb0ELb0EN7cutlass6half_tE19Flash_kernel_traitsILi96ELi128ELi64ELi4ES3_EELb1ELb0ELb1ELb0ELb0ELb0ELb0ELb1EEEvNS_16Flash_fwd_paramsE,"",@"SHT_CUDA_INFO"
	.sectionflags	@""
	.align	4


	//----- nvinfo : EIATTR_CUDA_API_VERSION
	.align		4
        /*0000*/ 	.byte	0x04, 0x37
        /*0002*/ 	.short	(.L_536 - .L_535)
.L_535:
        /*0004*/ 	.word	0x00000082


	//----- nvinfo : EIATTR_KPARAM_INFO
	.align		4
.L_536:
        /*0008*/ 	.byte	0x04, 0x17
        /*000a*/ 	.short	(.L_538 - .L_537)
.L_537:
        /*000c*/ 	.word	0x00000000
        /*0010*/ 	.short	0x0000
        /*0012*/ 	.short	0x0000
        /*0014*/ 	.byte	0x00, 0xf0, 0x41, 0x07


	//----- nvinfo : EIATTR_SPARSE_MMA_MASK
	.align		4
.L_538:
        /*0018*/ 	.byte	0x03, 0x50
        /*001a*/ 	.short	0x0000


	//----- nvinfo : EIATTR_MAXREG_COUNT
	.align		4
        /*001c*/ 	.byte	0x03, 0x1b
        /*001e*/ 	.short	0x00ff


	//----- nvinfo : EIATTR_NUM_BARRIERS
	.align		4
        /*0020*/ 	.byte	0x02, 0x4c
        /*0022*/ 	.byte	0x01
	.zero		1


	//----- nvinfo : EIATTR_ANNOTATIONS
	.align		4
        /*0024*/ 	.byte	0x04, 0x55
        /*0026*/ 	.short	(.L_540 - .L_539)


	//   ....[0]....
.L_539:
        /* <DEDUP_REMOVED lines=190> */


	//----- nvinfo : EIATTR_MERCURY_ISA_VERSION
	.align		4
.L_540:
        /*0bf0*/ 	.byte	0x03, 0x5f
        /*0bf2*/ 	.short	0x0101


	//----- nvinfo : EIATTR_COOP_GROUP_MASK_REGIDS
	.align		4
        /*0bf4*/ 	.byte	0x04, 0x29
        /*0bf6*/ 	.short	(.L_542 - .L_541)


	//   ....[0]....
.L_541:
        /*0bf8*/ 	.word	0xffffffff


	//   ....[1]....
        /*0bfc*/ 	.word	0xffffffff


	//   ....[2]....
        /*0c00*/ 	.word	0xffffffff


	//   ....[3]....
        /*0c04*/ 	.word	0xffffffff


	//   ....[4]....
        /*0c08*/ 	.word	0xffffffff


	//   ....[5]....
        /*0c0c*/ 	.word	0xffffffff


	//   ....[6]....
        /*0c10*/ 	.word	0xffffffff


	//   ....[7]....
        /*0c14*/ 	.word	0xffffffff


	//   ....[8]....
        /*0c18*/ 	.word	0xffffffff


	//   ....[9]....
        /*0c1c*/ 	.word	0xffffffff


	//   ....[10]....
        /*0c20*/ 	.word	0xffffffff


	//   ....[11]....
        /*0c24*/ 	.word	0xffffffff


	//   ....[12]....
        /*0c28*/ 	.word	0xffffffff


	//   ....[13]....
        /*0c2c*/ 	.word	0xffffffff


	//   ....[14]....
        /*0c30*/ 	.word	0xffffffff


	//   ....[15]....
        /*0c34*/ 	.word	0xffffffff


	//   ....[16]....
        /*0c38*/ 	.word	0xffffffff


	//   ....[17]....
        /*0c3c*/ 	.word	0xffffffff


	//   ....[18]....
        /*0c40*/ 	.word	0xffffffff


	//   ....[19]....
        /*0c44*/ 	.word	0xffffffff


	//   ....[20]....
        /*0c48*/ 	.word	0xffffffff


	//   ....[21]....
        /*0c4c*/ 	.word	0xffffffff


	//   ....[22]....
        /*0c50*/ 	.word	0xffffffff


	//   ....[23]....
        /*0c54*/ 	.word	0xffffffff


	//   ....[24]....
        /*0c58*/ 	.word	0xffffffff


	//   ....[25]....
        /*0c5c*/ 	.word	0xffffffff


	//   ....[26]....
        /*0c60*/ 	.word	0xffffffff


	//   ....[27]....
        /*0c64*/ 	.word	0xffffffff


	//   ....[28]....
        /*0c68*/ 	.word	0xffffffff


	//   ....[29]....
        /*0c6c*/ 	.word	0xffffffff


	//   ....[30]....
        /*0c70*/ 	.word	0xffffffff


	//   ....[31]....
        /*0c74*/ 	.word	0xffffffff


	//   ....[32]....
        /*0c78*/ 	.word	0xffffffff


	//   ....[33]....
        /*0c7c*/ 	.word	0xffffffff


	//   ....[34]....
        /*0c80*/ 	.word	0xffffffff


	//   ....[35]....
        /*0c84*/ 	.word	0xffffffff


	//   ....[36]....
        /*0c88*/ 	.word	0xffffffff


	//   ....[37]....
        /*0c8c*/ 	.word	0xffffffff


	//   ....[38]....
        /*0c90*/ 	.word	0xffffffff


	//   ....[39]....
        /*0c94*/ 	.word	0xffffffff


	//----- nvinfo : EIATTR_COOP_GROUP_INSTR_OFFSETS
	.align		4
.L_542:
        /*0c98*/ 	.byte	0x04, 0x28
        /*0c9a*/ 	.short	(.L_544 - .L_543)


	//   ....[0]....
.L_543:
        /*0c9c*/ 	.word	0x000055b0


	//   ....[1]....
        /*0ca0*/ 	.word	0x00005650


	//   ....[2]....
        /*0ca4*/ 	.word	0x000056f0


	//   ....[3]....
        /*0ca8*/ 	.word	0x00005730


	//   ....[4]....
        /*0cac*/ 	.word	0x00005770


	//   ....[5]....
        /*0cb0*/ 	.word	0x000057b0


	//   ....[6]....
        /*0cb4*/ 	.word	0x000058d0


	//   ....[7]....
        /*0cb8*/ 	.word	0x00005920


	//   ....[8]....
        /*0cbc*/ 	.word	0x0000bf60


	//   ....[9]....
        /*0cc0*/ 	.word	0x0000c140


	//   ....[10]....
        /*0cc4*/ 	.word	0x0000c4a0


	//   ....[11]....
        /*0cc8*/ 	.word	0x0000c5f0


	//   ....[12]....
        /*0ccc*/ 	.word	0x0000cb00


	//   ....[13]....
        /*0cd0*/ 	.word	0x0000cb60


	//   ....[14]....
        /*0cd4*/ 	.word	0x0000d0a0


	//   ....[15]....
        /*0cd8*/ 	.word	0x0000d2a0


	//   ....[16]....
        /*0cdc*/ 	.word	0x00014780


	//   ....[17]....
        /*0ce0*/ 	.word	0x000147d0


	//   ....[18]....
        /*0ce4*/ 	.word	0x000149d0


	//   ....[19]....
        /*0ce8*/ 	.word	0x00014a60


	//   ....[20]....
        /*0cec*/ 	.word	0x00014ae0


	//   ....[21]....
        /*0cf0*/ 	.word	0x00014b00


	//   ....[22]....
        /*0cf4*/ 	.word	0x00014b70


	//   ....[23]....
        /*0cf8*/ 	.word	0x00014d00


	//   ....[24]....
        /*0cfc*/ 	.word	0x0001dfd0


	//   ....[25]....
        /*0d00*/ 	.word	0x0001e010


	//   ....[26]....
        /*0d04*/ 	.word	0x0001e090


	//   ....[27]....
        /*0d08*/ 	.word	0x0001e0d0


	//   ....[28]....
        /*0d0c*/ 	.word	0x0001e270


	//   ....[29]....
        /*0d10*/ 	.word	0x0001e2a0


	//   ....[30]....
        /*0d14*/ 	.word	0x0001e2e0


	//   ....[31]....
        /*0d18*/ 	.word	0x0001e310


	//   ....[32]....
        /*0d1c*/ 	.word	0x00023ac0


	//   ....[33]....
        /*0d20*/ 	.word	0x00023ad0


	//   ....[34]....
        /*0d24*/ 	.word	0x00023ae0


	//   ....[35]....
        /*0d28*/ 	.word	0x00023b00


	//   ....[36]....
        /*0d2c*/ 	.word	0x00023b20


	//   ....[37]....
        /*0d30*/ 	.word	0x00023b30


	//   ....[38]....
        /*0d34*/ 	.word	0x00023b50


	//   ....[39]....
        /*0d38*/ 	.word	0x00023b70


	//----- nvinfo : EIATTR_VRC_CTA_INIT_COUNT
	.align		4
.L_544:
        /*0d3c*/ 	.byte	0x02, 0x4a
	.zero		1
	.zero		1


	//----- nvinfo : EIATTR_EXIT_INSTR_OFFSETS
	.align		4
        /*0d40*/ 	.byte	0x04, 0x1c
        /*0d42*/ 	.short	(.L_546 - .L_545)


	//   ....[0]....
.L_545:
        /*0d44*/ 	.word	0x00000660


	//   ....[1]....
        /*0d48*/ 	.word	0x000013c0


	//   ....[2]....
        /*0d4c*/ 	.word	0x00001450


	//   ....[3]....
        /*0d50*/ 	.word	0x000255a0


	//   ....[4]....
        /*0d54*/ 	.word	0x000256e0


	//   ....[5]....
        /*0d58*/ 	.word	0x00025700


	//----- nvinfo : EIATTR_CRS_STACK_SIZE
	.align		4
.L_546:
        /*0d5c*/ 	.byte	0x04, 0x1e
        /*0d5e*/ 	.short	(.L_548 - .L_547)
.L_547:
        /*0d60*/ 	.word	0x00000000


	//----- nvinfo : EIATTR_CBANK_PARAM_SIZE
	.align		4
.L_548:
        /*0d64*/ 	.byte	0x03, 0x19
        /*0d66*/ 	.short	0x01d0


	//----- nvinfo : EIATTR_PARAM_CBANK
	.align		4
        /*0d68*/ 	.byte	0x04, 0x0a
        /*0d6a*/ 	.short	(.L_550 - .L_549)
	.align		4
.L_549:
        /*0d6c*/ 	.word	index@(.nv.constant0._ZN5flash16flash_fwd_kernelI23Flash_fwd_kernel_traitsILi96ELi128ELi64ELi4ELb0ELb0EN7cutlass6half_tE19Flash_kernel_traitsILi96ELi128ELi64ELi4ES3_EELb1ELb0ELb1ELb0ELb0ELb0ELb0ELb1EEEvNS_16Flash_fwd_paramsE)
        /*0d70*/ 	.short	0x0380
        /*0d72*/ 	.short	0x01d0


	//----- nvinfo : EIATTR_SW_WAR
	.align		4
.L_550:
        /*0d74*/ 	.byte	0x04, 0x36
        /*0d76*/ 	.short	(.L_552 - .L_551)
.L_551:
        /*0d78*/ 	.word	0x00000008
.L_552:


//--------------------- .nv.info._ZN5flash16flash_fwd_kernelI23Flash_fwd_kernel_traitsILi96ELi128ELi64ELi4ELb0ELb0EN7cutlass6half_tE19Flash_kernel_traitsILi96ELi128ELi64ELi4ES3_EELb0ELb0ELb1ELb0ELb0ELb0ELb1ELb0EEEvNS_16Flash_fwd_paramsE --------------------------
	.section	.nv.info._ZN5flash16flash_fwd_kernelI23Flash_fwd_kernel_traitsILi96ELi128ELi64ELi4ELb0ELb0EN7cutlass6half_tE19Flash_kernel_traitsILi96ELi128ELi64ELi4ES3_EELb0ELb0ELb1ELb0ELb0ELb0ELb1ELb0EEEvNS_16Flash_fwd_paramsE,"",@"SHT_CUDA_INFO"
	.sectionflags	@""
	.align	4


	//----- nvinfo : EIATTR_CUDA_API_VERSION
	.align		4
        /*0000*/ 	.byte	0x04, 0x37
        /*0002*/ 	.short	(.L_554 - .L_553)
.L_553:
        /*0004*/ 	.word	0x00000082


	//----- nvinfo : EIATTR_KPARAM_INFO
	.align		4
.L_554:
        /*0008*/ 	.byte	0x04, 0x17
        /*000a*/ 	.short	(.L_556 - .L_555)
.L_555:
        /*000c*/ 	.word	0x00000000
        /*0010*/ 	.short	0x0000
        /*0012*/ 	.short	0x0000
        /*0014*/ 	.byte	0x00, 0xf0, 0x41, 0x07


	//----- nvinfo : EIATTR_SPARSE_MMA_MASK
	.align		4
.L_556:
        /*0018*/ 	.byte	0x03, 0x50
        /*001a*/ 	.short	0x0000


	//----- nvinfo : EIATTR_MAXREG_COUNT
	.align		4
        /*001c*/ 	.byte	0x03, 0x1b
        /*001e*/ 	.short	0x00ff


	//----- nvinfo : EIATTR_NUM_BARRIERS
	.align		4
        /*0020*/ 	.byte	0x02, 0x4c
        /*0022*/ 	.byte	0x01
	.zero		1


	//----- nvinfo : EIATTR_ANNOTATIONS
	.align		4
        /*0024*/ 	.byte	0x04, 0x55
        /*0026*/ 	.short	(.L_558 - .L_557)


	//   ....[0]....
.L_557:
        /* <DEDUP_REMOVED lines=46> */


	//----- nvinfo : EIATTR_MERCURY_ISA_VERSION
	.align		4
.L_558:
        /*02f8*/ 	.byte	0x03, 0x5f
        /*02fa*/ 	.short	0x0101


	//----- nvinfo : EIATTR_COOP_GROUP_MASK_REGIDS
	.align		4
        /*02fc*/ 	.byte	0x04, 0x29
        /*02fe*/ 	.short	(.L_560 - .L_559)


	//   ....[0]....
.L_559:
        /*0300*/ 	.word	0xffffffff


	//   ....[1]....
        /*0304*/ 	.word	0xffffffff


	//   ....[2]....
        /*0308*/ 	.word	0xffffffff


	//   ....[3]....
        /*030c*/ 	.word	0xffffffff


	//   ....[4]....
        /*0310*/ 	.word	0xffffffff


	//   ....[5]....
        /*0314*/ 	.word	0xffffffff


	//   ....[6]....
        /*0318*/ 	.word	0xffffffff


	//   ....[7]....
        /*031c*/ 	.word	0xffffffff


	//   ....[8]....
        /*0320*/ 	.word	0xffffffff


	//   ....[9]....
        /*0324*/ 	.word	0xffffffff


	//   ....[10]....
        /*0328*/ 	.word	0xffffffff


	//   ....[11]....
        /*032c*/ 	.word	0xffffffff


	//   ....[12]....
        /*0330*/ 	.word	0xffffffff


	//   ....[13]....
        /*0334*/ 	.word	0xffffffff


	//   ....[14]....
        /*0338*/ 	.word	0xffffffff


	//   ....[15]....
        /*033c*/ 	.word	0xffffffff


	//   ....[16]....
        /*0340*/ 	.word	0xffffffff


	//   ....[17]....
        /*0344*/ 	.word	0xffffffff


	//   ....[18]....
        /*0348*/ 	.word	0xffffffff


	//   ....[19]....
        /*034c*/ 	.word	0xffffffff


	//   ....[20]....
        /*0350*/ 	.word	0xffffffff


	//   ....[21]....
        /*0354*/ 	.word	0xffffffff


	//   ....[22]....
        /*0358*/ 	.word	0xffffffff


	//   ....[23]....
        /*035c*/ 	.word	0xffffffff


	//   ....[24]....
        /*0360*/ 	.word	0xffffffff


	//   ....[25]....
        /*0364*/ 	.word	0xffffffff


	//   ....[26]....
        /*0368*/ 	.word	0xffffffff


	//   ....[27]....
        /*036c*/ 	.word	0xffffffff


	//   ....[28]....
        /*0370*/ 	.word	0xffffffff


	//   ....[29]....
        /*0374*/ 	.word	0xffffffff


	//   ....[30]....
        /*0378*/ 	.word	0xffffffff


	//   ....[31]....
        /*037c*/ 	.word	0xffffffff


	//   ....[32]....
        /*0380*/ 	.word	0xffffffff


	//   ....[33]....
        /*0384*/ 	.word	0xffffffff


	//   ....[34]....
        /*0388*/ 	.word	0xffffffff


	//   ....[35]....
        /*038c*/ 	.word	0xffffffff


	//   ....[36]....
        /*0390*/ 	.word	0xffffffff


	//   ....[37]....
        /*0394*/ 	.word	0xffffffff


	//   ....[38]....
        /*0398*/ 	.word	0xffffffff


	//   ....[39]....
        /*039c*/ 	.word	0xffffffff


	//----- nvinfo : EIATTR_COOP_GROUP_INSTR_OFFSETS
	.align		4
.L_560:
        /*03a0*/ 	.byte	0x04, 0x28
        /*03a2*/ 	.short	(.L_562 - .L_561)


	//   ....[0]....
.L_561:
        /*03a4*/ 	.word	0x00005320


	//   ....[1]....
        /*03a8*/ 	.word	0x00005380


	//   ....[2]....
        /*03ac*/ 	.word	0x000054e0


	//   ....[3]....
        /*03b0*/ 	.word	0x00005550


	//   ....[4]....
        /*03b4*/ 	.word	0x000055a0


	//   ....[5]....
        /*03b8*/ 	.word	0x00005720


	//   ....[6]....
        /*03bc*/ 	.word	0x00005800


	//   ....[7]....
        /*03c0*/ 	.word	0x000058f0


	//   ....[8]....
        /*03c4*/ 	.word	0x00009970


	//   ....[9]....
        /*03c8*/ 	.word	0x00009bb0


	//   ....[10]....
        /*03cc*/ 	.word	0x00009c30


	//   ....[11]....
        /*03d0*/ 	.word	0x00009ea0


	//   ....[12]....
        /*03d4*/ 	.word	0x0000a030


	//   ....[13]....
        /*03d8*/ 	.word	0x0000a080


	//   ....[14]....
        /*03dc*/ 	.word	0x0000a0c0


	//   ....[15]....
        /*03e0*/ 	.word	0x0000a130


	//   ....[16]....
        /*03e4*/ 	.word	0x0000f110


	//   ....[17]....
        /*03e8*/ 	.word	0x0000f180


	//   ....[18]....
        /*03ec*/ 	.word	0x0000f1c0


	//   ....[19]....
        /*03f0*/ 	.word	0x0000f1d0


	//   ....[20]....
        /*03f4*/ 	.word	0x0000f1f0


	//   ....[21]....
        /*03f8*/ 	.word	0x0000f230


	//   ....[22]....
        /*03fc*/ 	.word	0x0000f4f0


	//   ....[23]....
        /*0400*/ 	.word	0x0000f5e0


	//   ....[24]....
        /*0404*/ 	.word	0x000142d0


	//   ....[25]....
        /*0408*/ 	.word	0x000143d0


	//   ....[26]....
        /*040c*/ 	.word	0x00014410


	//   ....[27]....
        /*0410*/ 	.word	0x000144e0


	//   ....[28]....
        /*0414*/ 	.word	0x00014720


	//   ....[29]....
        /*0418*/ 	.word	0x00014730


	//   ....[30]....
        /*041c*/ 	.word	0x000147d0


	//   ....[31]....
        /*0420*/ 	.word	0x000147f0


	//   ....[32]....
        /*0424*/ 	.word	0x00016960


	//   ....[33]....
        /*0428*/ 	.word	0x00016970


	//   ....[34]....
        /*042c*/ 	.word	0x00016980


	//   ....[35]....
        /*0430*/ 	.word	0x000169c0


	//   ....[36]....
        /*0434*/ 	.word	0x000169e0


	//   ....[37]....
        /*0438*/ 	.word	0x000169f0


	//   ....[38]....
        /*043c*/ 	.word	0x00016a10


	//   ....[39]....
        /*0440*/ 	.word	0x00016a40


	//----- nvinfo : EIATTR_VRC_CTA_INIT_COUNT
	.align		4
.L_562:
        /*0444*/ 	.byte	0x02, 0x4a
	.zero		1
	.zero		1


	//----- nvinfo : EIATTR_EXIT_INSTR_OFFSETS
	.align		4
        /*0448*/ 	.byte	0x04, 0x1c
        /*044a*/ 	.short	(.L_564 - .L_563)


	//   ....[0]....
.L_563:
        /*044c*/ 	.word	0x000004a0


	//   ....[1]....
        /*0450*/ 	.word	0x00001220


	//   ....[2]....
        /*0454*/ 	.word	0x000012b0


	//   ....[3]....
        /*0458*/ 	.word	0x00018360


	//   ....[4]....
        /*045c*/ 	.word	0x000184a0


	//   ....[5]....
        /*0460*/ 	.word	0x000184c0


	//----- nvinfo : EIATTR_CRS_STACK_SIZE
	.align		4
.L_564:
        /*0464*/ 	.byte	0x04, 0x1e
        /*0466*/ 	.short	(.L_566 - .L_565)
.L_565:
        /*0468*/ 	.word	0x00000000


	//----- nvinfo : EIATTR_CBANK_PARAM_SIZE
	.align		4
.L_566:
        /*046c*/ 	.byte	0x03, 0x19
        /*046e*/ 	.short	0x01d0


	//----- nvinfo : EIATTR_PARAM_CBANK
	.align		4
        /*0470*/ 	.byte	0x04, 0x0a
        /*0472*/ 	.short	(.L_568 - .L_567)
	.align		4
.L_567:
        /*0474*/ 	.word	index@(.nv.constant0._ZN5flash16flash_fwd_kernelI23Flash_fwd_kernel_traitsILi96ELi128ELi64ELi4ELb0ELb0EN7cutlass6half_tE19Flash_kernel_traitsILi96ELi128ELi64ELi4ES3_EELb0ELb0ELb1ELb0ELb0ELb0ELb1ELb0EEEvNS_16Flash_fwd_paramsE)
        /*0478*/ 	.short	0x0380
        /*047a*/ 	.short	0x01d0


	//----- nvinfo : EIATTR_SW_WAR
	.align		4
.L_568:
        /*047c*/ 	.byte	0x04, 0x36
        /*047e*/ 	.short	(.L_570 - .L_569)
.L_569:
        /*0480*/ 	.word	0x00000008
.L_570:


//--------------------- .nv.info._ZN5flash16flash_fwd_kernelI23Flash_fwd_kernel_traitsILi96ELi128ELi64ELi4ELb0ELb0EN7cutlass6half_tE19Flash_kernel_traitsILi96ELi128ELi64ELi4ES3_EELb1ELb0ELb1ELb1ELb0ELb0ELb0ELb1EEEvNS_16Flash_fwd_paramsE --------------------------
	.section	.nv.info._ZN5flash16flash_fwd_kernelI23Flash_fwd_kernel_traitsILi96ELi128ELi64ELi4ELb0ELb0EN7cutlass6half_tE19Flash_kernel_traitsILi96ELi128ELi64ELi4ES3_EELb1ELb0ELb1ELb1ELb0ELb0ELb0ELb1EEEvNS_16Flash_fwd_paramsE,"",@"SHT_CUDA_INFO"
	.sectionflags	@""
	.align	4


	//----- nvinfo : EIATTR_CUDA_API_VERSION
	.align		4
        /*0000*/ 	.byte	0x04, 0x37
        /*0002*/ 	.short	(.L_572 - .L_571)
.L_571:
        /*0004*/ 	.word	0x00000082


	//----- nvinfo : EIATTR_KPARAM_INFO
	.align		4
.L_572:
        /*0008*/ 	.byte	0x04, 0x17
        /*000a*/ 	.short	(.L_574 - .L_573)
.L_573:
        /*000c*/ 	.word	0x00000000
        /*0010*/ 	.short	0x0000
        /*0012*/ 	.short	0x0000
        /*0014*/ 	.byte	0x00, 0xf0, 0x41, 0x07


	//----- nvinfo : EIATTR_SPARSE_MMA_MASK
	.align		4
.L_574:
        /*0018*/ 	.byte	0x03, 0x50
        /*001a*/ 	.short	0x0000


	//----- nvinfo : EIATTR_MAXREG_COUNT
	.align		4
        /*001c*/ 	.byte	0x03, 0x1b
        /*001e*/ 	.short	0x00ff


	//----- nvinfo : EIATTR_NUM_BARRIERS
	.align		4
        /*0020*/ 	.byte	0x02, 0x4c
        /*0022*/ 	.byte	0x01
	.zero		1


	//----- nvinfo : EIATTR_ANNOTATIONS
	.align		4
        /*0024*/ 	.byte	0x04, 0x55
        /*0026*/ 	.short	(.L_576 - .L_575)


	//   ....[0]....
.L_575:
        /* <DEDUP_REMOVED lines=206> */


	//----- nvinfo : EIATTR_MERCURY_ISA_VERSION
	.align		4
.L_576:
        /*0cf0*/ 	.byte	0x03, 0x5f
        /*0cf2*/ 	.short	0x0101


	//----- nvinfo : EIATTR_COOP_GROUP_MASK_REGIDS
	.align		4
        /*0cf4*/ 	.byte	0x04, 0x29
        /*0cf6*/ 	.short	(.L_578 - .L_577)


	//   ....[0]....
.L_577:
        /*0cf8*/ 	.word	0xffffffff


	//   ....[1]....
        /*0cfc*/ 	.word	0xffffffff


	//   ....[2]....
        /*0d00*/ 	.word	0xffffffff


	//   ....[3]....
        /*0d04*/ 	.word	0xffffffff


	//   ....[4]....
        /*0d08*/ 	.word	0xffffffff


	//   ....[5]....
        /*0d0c*/ 	.word	0xffffffff


	//   ....[6]....
        /*0d10*/ 	.word	0xffffffff


	//   ....[7]....
        /*0d14*/ 	.word	0xffffffff


	//   ....[8]....
        /*0d18*/ 	.word	0xffffffff


	//   ....[9]....
        /*0d1c*/ 	.word	0xffffffff


	//   ....[10]....
        /*0d20*/ 	.word	0xffffffff


	//   ....[11]....
        /*0d24*/ 	.word	0xffffffff


	//   ....[12]....
        /*0d28*/ 	.word	0xffffffff


	//   ....[13]....
        /*0d2c*/ 	.word	0xffffffff


	//   ....[14]....
        /*0d30*/ 	.word	0xffffffff


	//   ....[15]....
        /*0d34*/ 	.word	0xffffffff


	//   ....[16]....
        /*0d38*/ 	.word	0xffffffff


	//   ....[17]....
        /*0d3c*/ 	.word	0xffffffff


	//   ....[18]....
        /*0d40*/ 	.word	0xffffffff


	//   ....[19]....
        /*0d44*/ 	.word	0xffffffff


	//   ....[20]....
        /*0d48*/ 	.word	0xffffffff


	//   ....[21]....
        /*0d4c*/ 	.word	0xffffffff


	//   ....[22]....
        /*0d50*/ 	.word	0xffffffff


	//   ....[23]....
        /*0d54*/ 	.word	0xffffffff


	//   ....[24]....
        /*0d58*/ 	.word	0xffffffff


	//   ....[25]....
        /*0d5c*/ 	.word	0xffffffff


	//   ....[26]....
        /*0d60*/ 	.word	0xffffffff


	//   ....[27]....
        /*0d64*/ 	.word	0xffffffff


	//   ....[28]....
        /*0d68*/ 	.word	0xffffffff


	//   ....[29]....
        /*0d6c*/ 	.word	0xffffffff


	//   ....[30]....
        /*0d70*/ 	.word	0xffffffff


	//   ....[31]....
        /*0d74*/ 	.word	0xffffffff


	//   ....[32]....
        /*0d78*/ 	.word	0xffffffff


	//   ....[33]....
        /*0d7c*/ 	.word	0xffffffff


	//   ....[34]....
        /*0d80*/ 	.word	0xffffffff


	//   ....[35]....
        /*0d84*/ 	.word	0xffffffff


	//   ....[36]....
        /*0d88*/ 	.word	0xffffffff


	//   ....[37]....
        /*0d8c*/ 	.word	0xffffffff


	//   ....[38]....
        /*0d90*/ 	.word	0xffffffff


	//   ....[39]....
        /*0d94*/ 	.word	0xffffffff


	//----- nvinfo : EIATTR_COOP_GROUP_INSTR_OFFSETS
	.align		4
.L_578:
        /*0d98*/ 	.byte	0x04, 0x28
        /*0d9a*/ 	.short	(.L_580 - .L_579)


	//   ....[0]....
.L_579:
        /*0d9c*/ 	.word	0x000069b0


	//   ....[1]....
        /*0da0*/ 	.word	0x000069e0


	//   ....[2]....
        /*0da4*/ 	.word	0x00006a50


	//   ....[3]....
        /*0da8*/ 	.word	0x00006a80


	//   ....[4]....
        /*0dac*/ 	.word	0x00006b80


	//   ....[5]....
        /*0db0*/ 	.word	0x00006bc0


	//   ....[6]....
        /*0db4*/ 	.word	0x00006c20


	//   ....[7]....
        /*0db8*/ 	.word	0x00006c50


	//   ....[8]....
        /*0dbc*/ 	.word	0x0000e880


	//   ....[9]....
        /*0dc0*/ 	.word	0x0000e9a0


	//   ....[10]....
        /*0dc4*/ 	.word	0x0000e9c0


	//   ....[11]....
        /*0dc8*/ 	.word	0x0000eab0


	//   ....[12]....
        /*0dcc*/ 	.word	0x0000f010


	//   ....[13]....
        /*0dd0*/ 	.word	0x0000f190


	//   ....[14]....
        /*0dd4*/ 	.word	0x0000f410


	//   ....[15]....
        /*0dd8*/ 	.word	0x0000f5f0


	//   ....[16]....
        /*0ddc*/ 	.word	0x00018130


	//   ....[17]....
        /*0de0*/ 	.word	0x00018190


	//   ....[18]....
        /*0de4*/ 	.word	0x00018250


	//   ....[19]....
        /*0de8*/ 	.word	0x00018320


	//   ....[20]....
        /*0dec*/ 	.word	0x00018360


	//   ....[21]....
        /*0df0*/ 	.word	0x00018390


	//   ....[22]....
        /*0df4*/ 	.word	0x00018470


	//   ....[23]....
        /*0df8*/ 	.word	0x000184b0


	//   ....[24]....
        /*0dfc*/ 	.word	0x00022800


	//   ....[25]....
        /*0e00*/ 	.word	0x00022840


	//   ....[26]....
        /*0e04*/ 	.word	0x00022a90


	//   ....[27]....
        /*0e08*/ 	.word	0x00022ad0


	//   ....[28]....
        /*0e0c*/ 	.word	0x00022b00


	//   ....[29]....
        /*0e10*/ 	.word	0x00022be0


	//   ....[30]....
        /*0e14*/ 	.word	0x00022db0


	//   ....[31]....
        /*0e18*/ 	.word	0x00022f70


	//   ....[32]....
        /*0e1c*/ 	.word	0x000284a0


	//   ....[33]....
        /*0e20*/ 	.word	0x000284b0


	//   ....[34]....
        /*0e24*/ 	.word	0x000284c0


	//   ....[35]....
        /*0e28*/ 	.word	0x000284e0


	//   ....[36]....
        /*0e2c*/ 	.word	0x00028500


	//   ....[37]....
        /*0e30*/ 	.word	0x00028510


	//   ....[38]....
        /*0e34*/ 	.word	0x00028530


	//   ....[39]....
        /*0e38*/ 	.word	0x00028550


	//----- nvinfo : EIATTR_VRC_CTA_INIT_COUNT
	.align		4
.L_580:
        /*0e3c*/ 	.byte	0x02, 0x4a
	.zero		1
	.zero		1


	//----- nvinfo : EIATTR_EXIT_INSTR_OFFSETS
	.align		4
        /*0e40*/ 	.byte	0x04, 0x1c
        /*0e42*/ 	.short	(.L_582 - .L_581)


	//   ....[0]....
.L_581:
        /*0e44*/ 	.word	0x00000660


	//   ....[1]....
        /*0e48*/ 	.word	0x000013c0


	//   ....[2]....
        /*0e4c*/ 	.word	0x00001450


	//   ....[3]....
        /*0e50*/ 	.word	0x00029fa0


	//   ....[4]....
        /*0e54*/ 	.word	0x0002a0e0


	//   ....[5]....
        /*0e58*/ 	.word	0x0002a100


	//----- nvinfo : EIATTR_CRS_STACK_SIZE
	.align		4
.L_582:
        /*0e5c*/ 	.byte	0x04, 0x1e
        /*0e5e*/ 	.short	(.L_584 - .L_583)
.L_583:
        /*0e60*/ 	.word	0x00000000


	//----- nvinfo : EIATTR_CBANK_PARAM_SIZE
	.align		4
.L_584:
        /*0e64*/ 	.byte	0x03, 0x19
        /*0e66*/ 	.short	0x01d0


	//----- nvinfo : EIATTR_PARAM_CBANK
	.align		4
        /*0e68*/ 	.byte	0x04, 0x0a
        /*0e6a*/ 	.short	(.L_586 - .L_585)
	.align		4
.L_585:
        /*0e6c*/ 	.word	index@(.nv.constant0._ZN5flash16flash_fwd_kernelI23Flash_fwd_kernel_traitsILi96ELi128ELi64ELi4ELb0ELb0EN7cutlass6half_tE19Flash_kernel_traitsILi96ELi128ELi64ELi4ES3_EELb1ELb0ELb1ELb1ELb0ELb0ELb0ELb1EEEvNS_16Flash_fwd_paramsE)
        /*0e70*/ 	.short	0x0380
        /*0e72*/ 	.short	0x01d0


	//----- nvinfo : EIATTR_SW_WAR
	.align		4
.L_586:
        /*0e74*/ 	.byte	0x04, 0x36
        /*0e76*/ 	.short	(.L_588 - .L_587)
.L_587:
        /*0e78*/ 	.word	0x00000008
.L_588:


//--------------------- .nv.info._ZN5flash16flash_fwd_kernelI23Flash_fwd_kernel_traitsILi96ELi128ELi64ELi4ELb0ELb0EN7cutlass6half_tE19Flash_kernel_traitsILi96ELi128ELi64ELi4ES3_EELb0ELb0ELb1ELb1ELb0ELb0ELb1ELb0EEEvNS_16Flash_fwd_paramsE --------------------------
	.section	.nv.info._ZN5flash16flash_fwd_kernelI23Flash_fwd_kernel_traitsILi96ELi128ELi64ELi4ELb0ELb0EN7cutlass6half_tE19Flash_kernel_traitsILi96ELi128ELi64ELi4ES3_EELb0ELb0ELb1ELb1ELb0ELb0ELb1ELb0EEEvNS_16Flash_fwd_paramsE,"",@"SHT_CUDA_INFO"
	.sectionflags	@""
	.align	4


	//----- nvinfo : EIATTR_CUDA_API_VERSION
	.align		4
        /*0000*/ 	.byte	0x04, 0x37
        /*0002*/ 	.short	(.L_590 - .L_589)
.L_589:
        /*0004*/ 	.word	0x00000082


	//----- nvinfo : EIATTR_KPARAM_INFO
	.align		4
.L_590:
        /*0008*/ 	.byte	0x04, 0x17
        /*000a*/ 	.short	(.L_592 - .L_591)
.L_591:
        /*000c*/ 	.word	0x00000000
        /*0010*/ 	.short	0x0000
        /*0012*/ 	.short	0x0000
        /*0014*/ 	.byte	0x00, 0xf0, 0x41, 0x07


	//----- nvinfo : EIATTR_SPARSE_MMA_MASK
	.align		4
.L_592:
        /*0018*/ 	.byte	0x03, 0x50
        /*001a*/ 	.short	0x0000


	//----- nvinfo : EIATTR_MAXREG_COUNT
	.align		4
        /*001c*/ 	.byte	0x03, 0x1b
        /*001e*/ 	.short	0x00ff


	//----- nvinfo : EIATTR_NUM_BARRIERS
	.align		4
        /*0020*/ 	.byte	0x02, 0x4c
        /*0022*/ 	.byte	0x01
	.zero		1


	//----- nvinfo : EIATTR_ANNOTATIONS
	.align		4
        /*0024*/ 	.byte	0x04, 0x55
        /*0026*/ 	.short	(.L_594 - .L_593)


	//   ....[0]....
.L_593:
        /* <DEDUP_REMOVED lines=42> */


	//----- nvinfo : EIATTR_MERCURY_ISA_VERSION
	.align		4
.L_594:
        /*02b0*/ 	.byte	0x03, 0x5f
        /*02b2*/ 	.short	0x0101


	//----- nvinfo : EIATTR_COOP_GROUP_MASK_REGIDS
	.align		4
        /*02b4*/ 	.byte	0x04, 0x29
        /*02b6*/ 	.short	(.L_596 - .L_595)


	//   ....[0]....
.L_595:
        /*02b8*/ 	.word	0xffffffff


	//   ....[1]....
        /*02bc*/ 	.word	0xffffffff


	//   ....[2]....
        /*02c0*/ 	.word	0xffffffff


	//   ....[3]....
        /*02c4*/ 	.word	0xffffffff


	//   ....[4]....
        /*02c8*/ 	.word	0xffffffff


	//   ....[5]....
        /*02cc*/ 	.word	0xffffffff


	//   ....[6]....
        /*02d0*/ 	.word	0xffffffff


	//   ....[7]....
        /*02d4*/ 	.word	0xffffffff


	//   ....[8]....
        /*02d8*/ 	.word	0xffffffff


	//   ....[9]....
        /*02dc*/ 	.word	0xffffffff


	//   ....[10]....
        /*02e0*/ 	.word	0xffffffff


	//   ....[11]....
        /*02e4*/ 	.word	0xffffffff


	//   ....[12]....
        /*02e8*/ 	.word	0xffffffff


	//   ....[13]....
        /*02ec*/ 	.word	0xffffffff


	//   ....[14]....
        /*02f0*/ 	.word	0xffffffff


	//   ....[15]....
        /*02f4*/ 	.word	0xffffffff


	//   ....[16]....
        /*02f8*/ 	.word	0xffffffff


	//   ....[17]....
        /*02fc*/ 	.word	0xffffffff


	//   ....[18]....
        /*0300*/ 	.word	0xffffffff


	//   ....[19]....
        /*0304*/ 	.word	0xffffffff


	//   ....[20]....
        /*0308*/ 	.word	0xffffffff


	//   ....[21]....
        /*030c*/ 	.word	0xffffffff


	//   ....[22]....
        /*0310*/ 	.word	0xffffffff


	//   ....[23]....
        /*0314*/ 	.word	0xffffffff


	//   ....[24]....
        /*0318*/ 	.word	0xffffffff


	//   ....[25]....
        /*031c*/ 	.word	0xffffffff


	//   ....[26]....
        /*0320*/ 	.word	0xffffffff


	//   ....[27]....
        /*0324*/ 	.word	0xffffffff


	//   ....[28]....
        /*0328*/ 	.word	0xffffffff


	//   ....[29]....
        /*032c*/ 	.word	0xffffffff


	//   ....[30]....
        /*0330*/ 	.word	0xffffffff


	//   ....[31]....
        /*0334*/ 	.word	0xffffffff


	//   ....[32]....
        /*0338*/ 	.word	0xffffffff


	//   ....[33]....
        /*033c*/ 	.word	0xffffffff


	//   ....[34]....
        /*0340*/ 	.word	0xffffffff


	//   ....[35]....
        /*0344*/ 	.word	0xffffffff


	//   ....[36]....
        /*0348*/ 	.word	0xffffffff


	//   ....[37]....
        /*034c*/ 	.word	0xffffffff


	//   ....[38]....
        /*0350*/ 	.word	0xffffffff


	//   ....[39]....
        /*0354*/ 	.word	0xffffffff


	//----- nvinfo : EIATTR_COOP_GROUP_INSTR_OFFSETS
	.align		4
.L_596:
        /*0358*/ 	.byte	0x04, 0x28
        /*035a*/ 	.short	(.L_598 - .L_597)


	//   ....[0]....
.L_597:
        /*035c*/ 	.word	0x00006a70


	//   ....[1]....
        /*0360*/ 	.word	0x00006ab0


	//   ....[2]....
        /*0364*/ 	.word	0x00006b10


	//   ....[3]....
        /*0368*/ 	.word	0x00006b20


	//   ....[4]....
        /*036c*/ 	.word	0x00006b50


	//   ....[5]....
        /*0370*/ 	.word	0x00006bc0


	//   ....[6]....
        /*0374*/ 	.word	0x00006c70


	//   ....[7]....
        /*0378*/ 	.word	0x00006d10


	//   ....[8]....
        /*037c*/ 	.word	0x0000c0d0


	//   ....[9]....
        /*0380*/ 	.word	0x0000c1b0


	//   ....[10]....
        /*0384*/ 	.word	0x0000c270


	//   ....[11]....
        /*0388*/ 	.word	0x0000c390


	//   ....[12]....
        /*038c*/ 	.word	0x0000c560


	//   ....[13]....
        /*0390*/ 	.word	0x0000c680


	//   ....[14]....
        /*0394*/ 	.word	0x0000c700


	//   ....[15]....
        /*0398*/ 	.word	0x0000c7a0


	//   ....[16]....
        /*039c*/ 	.word	0x00012eb0


	//   ....[17]....
        /*03a0*/ 	.word	0x00012ed0


	//   ....[18]....
        /*03a4*/ 	.word	0x00012fe0


	//   ....[19]....
        /*03a8*/ 	.word	0x00013050


	//   ....[20]....
        /*03ac*/ 	.word	0x00013060


	//   ....[21]....
        /*03b0*/ 	.word	0x000130a0


	//   ....[22]....
        /*03b4*/ 	.word	0x00013370


	//   ....[23]....
        /*03b8*/ 	.word	0x000134e0


	//   ....[24]....
        /*03bc*/ 	.word	0x00018ce0


	//   ....[25]....
        /*03c0*/ 	.word	0x00018ec0


	//   ....[26]....
        /*03c4*/ 	.word	0x00018ef0


	//   ....[27]....
        /*03c8*/ 	.word	0x00019010


	//   ....[28]....
        /*03cc*/ 	.word	0x000191f0


	//   ....[29]....
        /*03d0*/ 	.word	0x00019240


	//   ....[30]....
        /*03d4*/ 	.word	0x000192a0


	//   ....[31]....
        /*03d8*/ 	.word	0x000192f0


	//   ....[32]....
        /*03dc*/ 	.word	0x0001b6f0


	//   ....[33]....
        /*03e0*/ 	.word	0x0001b700


	//   ....[34]....
        /*03e4*/ 	.word	0x0001b710


	//   ....[35]....
        /*03e8*/ 	.word	0x0001b750


	//   ....[36]....
        /*03ec*/ 	.word	0x0001b770


	//   ....[37]....
        /*03f0*/ 	.word	0x0001b780


	//   ....[38]....
        /*03f4*/ 	.word	0x0001b7a0


	//   ....[39]....
        /*03f8*/ 	.word	0x0001b7d0


	//----- nvinfo : EIATTR_VRC_CTA_INIT_COUNT
	.align		4
.L_598:
        /*03fc*/ 	.byte	0x02, 0x4a
	.zero		1
	.zero		1


	//----- nvinfo : EIATTR_EXIT_INSTR_OFFSETS
	.align		4
        /*0400*/ 	.byte	0x04, 0x1c
        /*0402*/ 	.short	(.L_600 - .L_599)


	//   ....[0]....
.L_599:
        /*0404*/ 	.word	0x000004a0


	//   ....[1]....
        /*0408*/ 	.word	0x00001220


	//   ....[2]....
        /*040c*/ 	.word	0x000012b0


	//   ....[3]....
        /*0410*/ 	.word	0x0001d0f0


	//   ....[4]....
        /*0414*/ 	.word	0x0001d230


	//   ....[5]....
        /*0418*/ 	.word	0x0001d250


	//----- nvinfo : EIATTR_CRS_STACK_SIZE
	.align		4
.L_600:
        /*041c*/ 	.byte	0x04, 0x1e
        /*041e*/ 	.short	(.L_602 - .L_601)
.L_601:
        /*0420*/ 	.word	0x00000000


	//----- nvinfo : EIATTR_CBANK_PARAM_SIZE
	.align		4
.L_602:
        /*0424*/ 	.byte	0x03, 0x19
        /*0426*/ 	.short	0x01d0


	//----- nvinfo : EIATTR_PARAM_CBANK
	.align		4
        /*0428*/ 	.byte	0x04, 0x0a
        /*042a*/ 	.short	(.L_604 - .L_603)
	.align		4
.L_603:
        /*042c*/ 	.word	index@(.nv.constant0._ZN5flash16flash_fwd_kernelI23Flash_fwd_kernel_traitsILi96ELi128ELi64ELi4ELb0ELb0EN7cutlass6half_tE19Flash_kernel_traitsILi96ELi128ELi64ELi4ES3_EELb0ELb0ELb1ELb1ELb0ELb0ELb1ELb0EEEvNS_16Flash_fwd_paramsE)
        /*0430*/ 	.short	0x0380
        /*0432*/ 	.short	0x01d0


	//----- nvinfo : EIATTR_SW_WAR
	.align		4
.L_604:
        /*0434*/ 	.byte	0x04, 0x36
        /*0436*/ 	.short	(.L_606 - .L_605)
.L_605:
        /*0438*/ 	.word	0x00000008
.L_606:


//--------------------- .nv.callgraph             --------------------------
	.section	.nv.callgraph,"",@"SHT_CUDA_CALLGRAPH"
	.align	4
	.sectionentsize	8
	.align		4
        /*0000*/ 	.word	0x00000000
	.align		4
        /*0004*/ 	.word	0xffffffff
	.align		4
        /*0008*/ 	.word	0x00000000
	.align		4
        /*000c*/ 	.word	0xfffffffe
	.align		4
        /*0010*/ 	.word	0x00000000
	.align		4
        /*0014*/ 	.word	0xfffffffd
	.align		4
        /*0018*/ 	.word	0x00000000
	.align		4
        /*001c*/ 	.word	0xfffffffc


//--------------------- .nv.constant4             --------------------------
	.section	.nv.constant4,"a",@progbits
	.align	8
	.align		8
.nv.constant4:
        /*0000*/ 	.dword	_ZN65_INTERNAL_d31bf68f_29_flash_fwd_hdim96_fp16_sm80_cu_e763cb1e_27364cuda3std3__45__cpo5beginE
	.align		8
        /*0008*/ 	.dword	_ZN65_INTERNAL_d31bf68f_29_flash_fwd_hdim96_fp16_sm80_cu_e763cb1e_27364cuda3std3__45__cpo3endE
	.align		8
        /*0010*/ 	.dword	_ZN65_INTERNAL_d31bf68f_29_flash_fwd_hdim96_fp16_sm80_cu_e763cb1e_27364cuda3std3__45__cpo6cbeginE
	.align		8
        /*0018*/ 	.dword	_ZN65_INTERNAL_d31bf68f_29_flash_fwd_hdim96_fp16_sm80_cu_e763cb1e_27364cuda3std3__45__cpo4cendE
	.align		8
        /*0020*/ 	.dword	_ZN65_INTERNAL_d31bf68f_29_flash_fwd_hdim96_fp16_sm80_cu_e763cb1e_27364cuda3std3__467_GLOBAL__N__d31bf68f_29_flash_fwd_hdim96_fp16_sm80_cu_e763cb1e_27366ignoreE
	.align		8
        /*0028*/ 	.dword	_ZN65_INTERNAL_d31bf68f_29_flash_fwd_hdim96_fp16_sm80_cu_e763cb1e_27364cuda3std3__419piecewise_constructE
	.align		8
        /*0030*/ 	.dword	_ZN65_INTERNAL_d31bf68f_29_flash_fwd_hdim96_fp16_sm80_cu_e763cb1e_27364cuda3std3__48in_placeE
	.align		8
        /*0038*/ 	.dword	_ZN65_INTERNAL_d31bf68f_29_flash_fwd_hdim96_fp16_sm80_cu_e763cb1e_27364cuda3std6ranges3__45__cpo4swapE
	.align		8
        /*0040*/ 	.dword	_ZN65_INTERNAL_d31bf68f_29_flash_fwd_hdim96_fp16_sm80_cu_e763cb1e_27364cuda3std6ranges3__45__cpo9iter_moveE
	.align		8
        /*0048*/ 	.dword	_ZN65_INTERNAL_d31bf68f_29_flash_fwd_hdim96_fp16_sm80_cu_e763cb1e_27364cute7productE
	.align		8
        /*0050*/ 	.dword	_ZN65_INTERNAL_d31bf68f_29_flash_fwd_hdim96_fp16_sm80_cu_e763cb1e_27364cute1_E


//--------------------- .text._ZN5flash16flash_fwd_kernelI23Flash_fwd_kernel_traitsILi96ELi128ELi64ELi4ELb0ELb0EN7cutlass6half_tE19Flash_kernel_traitsILi96ELi128ELi64ELi4ES3_EELb0ELb0ELb0ELb0ELb0ELb1ELb0ELb0EEEvNS_16Flash_fwd_paramsE --------------------------
	.section	.text._ZN5flash16flash_fwd_kernelI23Flash_fwd_kernel_traitsILi96ELi128ELi64ELi4ELb0ELb0EN7cutlass6half_tE19Flash_kernel_traitsILi96ELi128ELi64ELi4ES3_EELb0ELb0ELb0ELb0ELb0ELb1ELb0ELb0EEEvNS_16Flash_fwd_paramsE,"ax",@progbits
	.align	128
        .global         _ZN5flash16flash_fwd_kernelI23Flash_fwd_kernel_traitsILi96ELi128ELi64ELi4ELb0ELb0EN7cutlass6half_tE19Flash_kernel_traitsILi96ELi128ELi64ELi4ES3_EELb0ELb0ELb0ELb0ELb0ELb1ELb0ELb0EEEvNS_16Flash_fwd_paramsE
        .type           _ZN5flash16flash_fwd_kernelI23Flash_fwd_kernel_traitsILi96ELi128ELi64ELi4ELb0ELb0EN7cutlass6half_tE19Flash_kernel_traitsILi96ELi128ELi64ELi4ES3_EELb0ELb0ELb0ELb0ELb0ELb1ELb0ELb0EEEvNS_16Flash_fwd_paramsE,@function
        .size           _ZN5flash16flash_fwd_kernelI23Flash_fwd_kernel_traitsILi96ELi128ELi64ELi4ELb0ELb0EN7cutlass6half_tE19Flash_kernel_traitsILi96ELi128ELi64ELi4ES3_EELb0ELb0ELb0ELb0ELb0ELb1ELb0ELb0EEEvNS_16Flash_fwd_paramsE,(.L_x_1347 - _ZN5flash16flash_fwd_kernelI23Flash_fwd_kernel_traitsILi96ELi128ELi64ELi4ELb0ELb0EN7cutlass6half_tE19Flash_kernel_traitsILi96ELi128ELi64ELi4ES3_EELb0ELb0ELb0ELb0ELb0ELb1ELb0ELb0EEEvNS_16Flash_fwd_paramsE)
        .other          _ZN5flash16flash_fwd_kernelI23Flash_fwd_kernel_traitsILi96ELi128ELi64ELi4ELb0ELb0EN7cutlass6half_tE19Flash_kernel_traitsILi96ELi128ELi64ELi4ES3_EELb0ELb0ELb0ELb0ELb0ELb1ELb0ELb0EEEvNS_16Flash_fwd_paramsE,@"STO_CUDA_ENTRY STV_DEFAULT"
_ZN5flash16flash_fwd_kernelI23Flash_fwd_kernel_traitsILi96ELi128ELi64ELi4ELb0ELb0EN7cutlass6half_tE19Flash_kernel_traitsILi96ELi128ELi64ELi4ES3_EELb0ELb0ELb0ELb0ELb0ELb1ELb0ELb0EEEvNS_16Flash_fwd_paramsE:
.text._ZN5flash16flash_fwd_kernelI23Flash_fwd_kernel_traitsILi96ELi128ELi64ELi4ELb0ELb0EN7cutlass6half_tE19Flash_kernel_traitsILi96ELi128ELi64ELi4ES3_EELb0ELb0ELb0ELb0ELb0ELb1ELb0ELb0EEEvNS_16Flash_fwd_paramsE:
[----:B------:R-:W-:Y:S01]  /*0000*/  LDC R1, c[0x0][0x37c] ;  /* 0x0000df00ff017b82 */ /* 0x000fe20000000800 */
[----:B------:R-:W1:Y:S01]  /*0010*/  S2R R24, SR_CTAID.Y ;  /* 0x0000000000187919 */ /* 0x000e620000002600 */
[----:B------:R-:W2:Y:S06]  /*0020*/  LDCU.64 UR8, c[0x0][0x460] ;  /* 0x00008c00ff0877ac */ /* 0x000eac0008000a00 */
[----:B------:R-:W1:Y:S01]  /*0030*/  LDC.64 R2, c[0x0][0x460] ;  /* 0x00011800ff027b82 */ /* 0x000e620000000a00 */
[----:B------:R-:W-:Y:S01]  /*0040*/  IMAD.MOV.U32 R241, RZ, RZ, -0x1 ;  /* 0xfffffffffff17424 */ /* 0x000fe200078e00ff */
[----:B------:R-:W3:Y:S01]  /*0050*/  LDCU.64 UR6, c[0x0][0x470] ;  /* 0x00008e00ff0677ac */ /* 0x000ee20008000a00 */
[----:B------:R-:W4:Y:S05]  /*0060*/  LDCU.64 UR4, c[0x0][0x478] ;  /* 0x00008f00ff0477ac */ /* 0x000f2a0008000a00 */
[----:B------:R-:W1:Y:S01]  /*0070*/  LDC.64 R6, c[0x0][0x468] ;  /* 0x00011a00ff067b82 */ /* 0x000e620000000a00 */
[----:B------:R-:W1:Y:S01]  /*0080*/  LDCU.64 UR16, c[0x0][0x358] ;  /* 0x00006b00ff1077ac */ /* 0x000e620008000a00 */
[----:B--2---:R-:W-:-:S02]  /*0090*/  ISETP.NE.U32.AND P1, PT, RZ, UR8, PT ;  /* 0x00000008ff007c0c */ /* 0x004fc4000bf25070 */
[----:B------:R-:W-:Y:S02]  /*00a0*/  ISETP.NE.U32.AND P0, PT, RZ, UR8, PT ;  /* 0x00000008ff007c0c */ /* 0x000fe4000bf05070 */
[----:B---3--:R-:W-:Y:S02]  /*00b0*/  ISETP.NE.U32.AND P4, PT, RZ, UR6, PT ;  /* 0x00000006ff007c0c */ /* 0x008fe4000bf85070 */
[----:B------:R-:W-:Y:S02]  /*00c0*/  ISETP.NE.AND.EX P1, PT, RZ, UR9, PT, P1 ;  /* 0x00000009ff007c0c */ /* 0x000fe4000bf25310 */
[----:B----4-:R-:W-:Y:S02]  /*00d0*/  ISETP.NE.U32.AND P2, PT, RZ, UR4, PT ;  /* 0x00000004ff007c0c */ /* 0x010fe4000bf45070 */
[----:B------:R-:W-:Y:S02]  /*00e0*/  ISETP.NE.AND.EX P0, PT, RZ, UR9, PT, P0 ;  /* 0x00000009ff007c0c */ /* 0x000fe4000bf05300 */
[----:B------:R-:W-:Y:S01]  /*00f0*/  ISETP.NE.AND.EX P4, PT, RZ, UR7, PT, P4 ;  /* 0x00000007ff007c0c */ /* 0x000fe2000bf85340 */
[----:B-1----:R-:W-:Y:S01]  /*0100*/  IMAD.WIDE.U32 R2, R24, 0x4, R2 ;  /* 0x0000000418027825 */ /* 0x002fe200078e0002 */
[----:B------:R-:W-:-:S03]  /*0110*/  ISETP.NE.AND.EX P2, PT, RZ, UR5, PT, P2 ;  /* 0x00000005ff007c0c */ /* 0x000fc6000bf45320 */
[----:B------:R-:W-:Y:S01]  /*0120*/  IMAD.SHL.U32 R10, R24, 0x4, RZ ;  /* 0x00000004180a7824 */ /* 0x000fe200078e00ff */
[----:B------:R-:W-:Y:S01]  /*0130*/  SHF.R.U32.HI R9, RZ, 0x1e, R24 ;  /* 0x0000001eff097819 */ /* 0x000fe20000011618 */
[----:B------:R-:W2:Y:S04]  /*0140*/  @P1 LDG.E R241, desc[UR16][R2.64] ;  /* 0x0000001002f11981 */ /* 0x000ea8000c1e1900 */
[----:B------:R1:W2:Y:S01]  /*0150*/  @P0 LDG.E R8, desc[UR16][R2.64+0x4] ;  /* 0x0000041002080981 */ /* 0x0002a2000c1e1900 */
[----:B------:R-:W-:Y:S01]  /*0160*/  IMAD.MOV.U32 R11, RZ, RZ, RZ ;  /* 0x000000ffff0b7224 */ /* 0x000fe200078e00ff */
[----:B------:R-:W-:-:S04]  /*0170*/  @P4 IADD3 R4, P3, PT, R10, UR6, RZ ;  /* 0x000000060a044c10 */ /* 0x000fc8000ff7e0ff */
[----:B------:R-:W-:-:S05]  /*0180*/  @P4 IADD3.X R5, PT, PT, R9, UR7, RZ, P3, !PT ;  /* 0x0000000709054c10 */ /* 0x000fca0009ffe4ff */
[----:B------:R3:W4:Y:S01]  /*0190*/  @P4 LDG.E R11, desc[UR16][R4.64] ;  /* 0x00000010040b4981 */ /* 0x000722000c1e1900 */
[----:B-1----:R-:W-:Y:S01]  /*01a0*/  @P2 IADD3 R2, P1, PT, R10, UR4, RZ ;  /* 0x000000040a022c10 */ /* 0x002fe2000ff3e0ff */
[----:B------:R-:W1:Y:S03]  /*01b0*/  LDCU.U8 UR4, c[0x0][0x532] ;  /* 0x0000a640ff0477ac */ /* 0x000e660008000000 */
[----:B------:R-:W-:-:S05]  /*01c0*/  @P2 IADD3.X R3, PT, PT, R9, UR5, RZ, P1, !PT ;  /* 0x0000000509032c10 */ /* 0x000fca0008ffe4ff */
[----:B------:R3:W4:Y:S01]  /*01d0*/  @P2 LDG.E R0, desc[UR16][R2.64] ;  /* 0x0000001002002981 */ /* 0x000722000c1e1900 */
[----:B------:R-:W-:Y:S01]  /*01e0*/  ISETP.EQ.U32.AND P3, PT, R6, RZ, PT ;  /* 0x000000ff0600720c */ /* 0x000fe20003f62070 */
[----:B------:R-:W-:Y:S01]  /*01f0*/  IMAD.MOV.U32 R12, RZ, RZ, -0x1 ;  /* 0xffffffffff0c7424 */ /* 0x000fe200078e00ff */
[----:B------:R-:W3:Y:S01]  /*0200*/  S2R R244, SR_CTAID.X ;  /* 0x0000000000f47919 */ /* 0x000ee20000002500 */
[----:B------:R-:W2:Y:S01]  /*0210*/  @!P0 LDC R13, c[0x0][0x434] ;  /* 0x00010d00ff0d8b82 */ /* 0x000ea20000000800 */
[----:B-1----:R-:W-:-:S07]  /*0220*/  ISETP.NE.AND P4, PT, RZ, UR4, PT ;  /* 0x00000004ff007c0c */ /* 0x002fce000bf85270 */
[----:B---3--:R-:W1:Y:S01]  /*0230*/  @!P2 LDC.64 R4, c[0x0][0x488] ;  /* 0x00012200ff04ab82 */ /* 0x008e620000000a00 */
[----:B------:R-:W-:Y:S02]  /*0240*/  ISETP.EQ.OR.EX P3, PT, R7, RZ, !P4, P3 ;  /* 0x000000ff0700720c */ /* 0x000fe40006762730 */
[----:B------:R-:W-:-:S05]  /*0250*/  IADD3 R2, P1, PT, R10, R6, RZ ;  /* 0x000000060a027210 */ /* 0x000fca0007f3e0ff */
[----:B------:R-:W-:Y:S02]  /*0260*/  IMAD.X R3, R9, 0x1, R7, P1 ;  /* 0x0000000109037824 */ /* 0x000fe400008e0607 */
[----:B------:R-:W3:Y:S04]  /*0270*/  @!P2 LDC R9, c[0x0][0x43c] ;  /* 0x00010f00ff09ab82 */ /* 0x000ee80000000800 */
[----:B------:R1:W5:Y:S01]  /*0280*/  @!P3 LDG.E R12, desc[UR16][R2.64] ;  /* 0x00000010020cb981 */ /* 0x000362000c1e1900 */
[----:B------:R-:W-:-:S04]  /*0290*/  ISETP.NE.U32.AND P3, PT, R6, RZ, PT ;  /* 0x000000ff0600720c */ /* 0x000fc80003f65070 */
[----:B------:R-:W-:Y:S01]  /*02a0*/  ISETP.NE.AND.EX P3, PT, R7, RZ, PT, P3 ;  /* 0x000000ff0700720c */ /* 0x000fe20003f65330 */
[----:B------:R-:W1:Y:S01]  /*02b0*/  S2R R22, SR_CTAID.Z ;  /* 0x0000000000167919 */ /* 0x000e620000002700 */
[----:B------:R-:W1:Y:S01]  /*02c0*/  S2R R34, SR_TID.X ;  /* 0x0000000000227919 */ /* 0x000e620000002100 */
[----:B------:R-:W-:Y:S02]  /*02d0*/  IMAD.SHL.U32 R23, R244, 0x80, RZ ;  /* 0x00000080f4177824 */ /* 0x000fe400078e00ff */
[----:B--2---:R-:W-:Y:S01]  /*02e0*/  @P0 IMAD.IADD R13, R8, 0x1, -R241 ;  /* 0x00000001080d0824 */ /* 0x004fe200078e0af1 */
[----:B-1----:R-:W-:-:S04]  /*02f0*/  @!P2 ISETP.NE.U32.AND P0, PT, R4, RZ, PT ;  /* 0x000000ff0400a20c */ /* 0x002fc80003f05070 */
[----:B------:R-:W-:Y:S02]  /*0300*/  @!P2 ISETP.NE.AND.EX P0, PT, R5, RZ, PT, P0 ;  /* 0x000000ff0500a20c */ /* 0x000fe40003f05300 */
[----:B------:R-:W-:Y:S02]  /*0310*/  ISETP.GT.AND P1, PT, R13, R23, PT ;  /* 0x000000170d00720c */ /* 0x000fe40003f24270 */
[----:B---3--:R-:W-:Y:S01]  /*0320*/  @!P2 SEL R4, R9, RZ, P0 ;  /* 0x000000ff0904a207 */ /* 0x008fe20000000000 */
[----:B----4-:R-:W-:Y:S02]  /*0330*/  @P2 IMAD.IADD R32, R0, 0x1, -R11 ;  /* 0x0000000100202824 */ /* 0x010fe400078e0a0b */
[----:B------:R-:W1:Y:S01]  /*0340*/  @!P3 LDC R0, c[0x0][0x438] ;  /* 0x00010e00ff00bb82 */ /* 0x000e620000000800 */
[----:B------:R-:W-:Y:S07]  /*0350*/  @!P3 BRA `(.L_x_0) ;  /* 0x00000000000cb947 */ /* 0x000fee0003800000 */
[----:B-1----:R-:W2:Y:S02]  /*0360*/  @P4 LDG.E R0, desc[UR16][R2.64+0x4] ;  /* 0x0000041002004981 */ /* 0x002ea4000c1e1900 */
[----:B--2--5:R-:W-:-:S06]  /*0370*/  @P4 IADD3 R0, PT, PT, R0, -R12, RZ ;  /* 0x8000000c00004210 */ /* 0x024fcc0007ffe0ff */
[----:B------:R2:W5:Y:S02]  /*0380*/  @!P4 LDG.E R0, desc[UR16][R2.64] ;  /* 0x000000100200c981 */ /* 0x000564000c1e1900 */
.L_x_0:
[----:B-1---5:R-:W-:Y:S01]  /*0390*/  @!P2 IADD3 R32, PT, PT, R4, R0, -R11 ;  /* 0x000000000420a210 */ /* 0x022fe20007ffe80b */
[----:B------:R-:W-:Y:S06]  /*03a0*/  @!P1 EXIT ;  /* 0x000000000000994d */ /* 0x000fec0003800000 */
[C---:B------:R-:W-:Y:S01]  /*03b0*/  ISETP.GT.AND P0, PT, R32.reuse, RZ, PT ;  /* 0x000000ff2000720c */ /* 0x040fe20003f04270 */
[----:B------:R-:W-:-:S05]  /*03c0*/  VIADD R0, R32, 0x3f ;  /* 0x0000003f20007836 */ /* 0x000fca0000000000 */
[----:B--2---:R-:W-:-:S04]  /*03d0*/  SHF.R.S32.HI R2, RZ, 0x1f, R0 ;  /* 0x0000001fff027819 */ /* 0x004fc80000011400 */
[----:B------:R-:W-:-:S03]  /*03e0*/  LEA.HI R221, R2, R0, RZ, 0x6 ;  /* 0x0000000002dd7211 */ /* 0x000fc600078f30ff */
[----:B------:R-:W-:Y:S05]  /*03f0*/  @P0 BRA `(.L_x_1) ;  /* 0x0000000800c40947 */ /* 0x000fea0003800000 */
[----:B------:R-:W1:Y:S01]  /*0400*/  LDC.U8 R0, c[0x0][0x549] ;  /* 0x00015240ff007b82 */ /* 0x000e620000000000 */
[----:B------:R-:W-:-:S07]  /*0410*/  ISETP.NE.AND P1, PT, R241, -0x1, PT ;  /* 0xfffffffff100780c */ /* 0x000fce0003f25270 */
[----:B------:R-:W2:Y:S08]  /*0420*/  LDC.U8 R12, c[0x0][0x548] ;  /* 0x00015200ff0c7b82 */ /* 0x000eb00000000000 */
[----:B------:R-:W3:Y:S01]  /*0430*/  @!P1 LDC.64 R4, c[0x0][0x400] ;  /* 0x00010000ff049b82 */ /* 0x000ee20000000a00 */
[----:B-1----:R-:W-:-:S07]  /*0440*/  ISETP.NE.AND P0, PT, R0, RZ, PT ;  /* 0x000000ff0000720c */ /* 0x002fce0003f05270 */
[----:B------:R-:W1:Y:S01]  /*0450*/  @P1 LDC.64 R6, c[0x0][0x408] ;  /* 0x00010200ff061b82 */ /* 0x000e620000000a00 */
[----:B--2---:R-:W-:-:S07]  /*0460*/  ISETP.NE.AND P5, PT, R12, RZ, !P0 ;  /* 0x000000ff0c00720c */ /* 0x004fce00047a5270 */
[----:B------:R-:W2:Y:S01]  /*0470*/  LDC R10, c[0x0][0x434] ;  /* 0x00010d00ff0a7b82 */ /* 0x000ea20000000800 */
[----:B---3--:R-:W-:-:S07]  /*0480*/  @!P1 IMAD.WIDE.U32 R2, R24, R4, RZ ;  /* 0x0000000418029225 */ /* 0x008fce00078e00ff */
[----:B------:R-:W3:Y:S01]  /*0490*/  @P0 LDC.64 R8, c[0x0][0x430] ;  /* 0x00010c00ff080b82 */ /* 0x000ee20000000a00 */
[----:B------:R-:W-:Y:S01]  /*04a0*/  @!P1 IMAD R11, R24, R5, R3 ;  /* 0x00000005180b9224 */ /* 0x000fe200078e0203 */
[----:B------:R-:W-:-:S06]  /*04b0*/  @!P1 MOV R5, R2 ;  /* 0x0000000200059202 */ /* 0x000fcc0000000f00 */
[----:B------:R-:W4:Y:S01]  /*04c0*/  @P0 LDC R16, c[0x0][0x430] ;  /* 0x00010c00ff100b82 */ /* 0x000f220000000800 */
[----:B-1----:R-:W-:-:S04]  /*04d0*/  @P1 IMAD.WIDE.U32 R2, R241, R6, RZ ;  /* 0x00000006f1021225 */ /* 0x002fc800078e00ff */
[----:B------:R-:W-:Y:S01]  /*04e0*/  @P1 IMAD R11, R241, R7, R3 ;  /* 0x00000007f10b1224 */ /* 0x000fe200078e0203 */
[----:B------:R-:W-:Y:S02]  /*04f0*/  @P1 MOV R5, R2 ;  /* 0x0000000200051202 */ /* 0x000fe40000000f00 */
[----:B------:R-:W-:Y:S01]  /*0500*/  @P0 MOV R3, 0x1 ;  /* 0x0000000100030802 */ /* 0x000fe20000000f00 */
[----:B---3--:R-:W-:Y:S01]  /*0510*/  @P0 IMAD R0, R8, R9, RZ ;  /* 0x0000000908000224 */ /* 0x008fe200078e02ff */
[----:B--2---:R-:W-:Y:S06]  /*0520*/  @P0 BRA `(.L_x_2) ;  /* 0x0000000000280947 */ /* 0x004fec0003800000 */
[----:B------:R-:W-:Y:S01]  /*0530*/  ISETP.NE.AND P0, PT, R12, RZ, PT ;  /* 0x000000ff0c00720c */ /* 0x000fe20003f05270 */
[----:B------:R-:W1:-:S12]  /*0540*/  LDC R4, c[0x0][0x3e0] ;  /* 0x0000f800ff047b82 */ /* 0x000e580000000800 */
[----:B------:R-:W2:Y:S01]  /*0550*/  @P0 LDC R0, c[0x0][0x454] ;  /* 0x00011500ff000b82 */ /* 0x000ea20000000800 */
[----:B----4-:R-:W-:Y:S02]  /*0560*/  @P0 MOV R16, 0x1 ;  /* 0x0000000100100802 */ /* 0x010fe40000000f00 */
[----:B------:R-:W-:-:S05]  /*0570*/  @!P0 MOV R16, 0x1 ;  /* 0x0000000100108802 */ /* 0x000fca0000000f00 */
[----:B------:R-:W1:Y:S08]  /*0580*/  @P0 LDC R3, c[0x0][0x454] ;  /* 0x00011500ff030b82 */ /* 0x000e700000000800 */
[----:B------:R-:W3:Y:S08]  /*0590*/  @!P0 LDC R2, c[0x0][0x434] ;  /* 0x00010d00ff028b82 */ /* 0x000ef00000000800 */
[----:B------:R-:W4:Y:S01]  /*05a0*/  @!P0 LDC R0, c[0x0][0x434] ;  /* 0x00010d00ff008b82 */ /* 0x000f220000000800 */
[----:B-1----:R-:W-:-:S02]  /*05b0*/  @P0 IMAD R3, R3, R4, RZ ;  /* 0x0000000403030224 */ /* 0x002fc400078e02ff */
[----:B--23--:R-:W-:-:S07]  /*05c0*/  @!P0 IMAD R3, R2, R4, RZ ;  /* 0x0000000402038224 */ /* 0x00cfce00078e02ff */
.L_x_2:
[----:B------:R-:W-:Y:S01]  /*05d0*/  IMAD R4, R24, R10, RZ ;  /* 0x0000000a18047224 */ /* 0x000fe200078e02ff */
[----:B------:R-:W-:Y:S01]  /*05e0*/  SHF.R.U32.HI R10, RZ, 0x2, R34 ;  /* 0x00000002ff0a7819 */ /* 0x000fe20000011622 */
[C---:B------:R-:W-:Y:S01]  /*05f0*/  IMAD.SHL.U32 R6, R34.reuse, 0x8, RZ ;  /* 0x0000000822067824 */ /* 0x040fe200078e00ff */
[----:B------:R-:W1:Y:S01]  /*0600*/  LDCU.64 UR4, c[0x0][0x410] ;  /* 0x00008200ff0477ac */ /* 0x000e620008000a00 */
[----:B------:R-:W-:Y:S01]  /*0610*/  ISETP.NE.AND P0, PT, R241, -0x1, PT ;  /* 0xfffffffff100780c */ /* 0x000fe20003f05270 */
[----:B------:R-:W-:Y:S01]  /*0620*/  IMAD.IADD R2, R13, 0x1, -R23 ;  /* 0x000000010d027824 */ /* 0x000fe200078e0a17 */
[----:B------:R-:W-:Y:S01]  /*0630*/  LOP3.LUT P6, R14, R34, 0x3, RZ, 0xc0, !PT ;  /* 0x00000003220e7812 */ /* 0x000fe200078cc0ff */
[----:B------:R-:W-:Y:S01]  /*0640*/  VIADD R18, R10, 0x20 ;  /* 0x000000200a127836 */ /* 0x000fe20000000000 */
[----:B------:R-:W-:Y:S01]  /*0650*/  LOP3.LUT R6, R6, 0x18, RZ, 0xc0, !PT ;  /* 0x0000001806067812 */ /* 0x000fe200078ec0ff */
[----:B------:R-:W-:Y:S01]  /*0660*/  VIADD R19, R10, 0x40 ;  /* 0x000000400a137836 */ /* 0x000fe20000000000 */
[----:B------:R-:W-:Y:S01]  /*0670*/  SEL R4, R4, R241, !P0 ;  /* 0x000000f104047207 */ /* 0x000fe20004000000 */
[C---:B------:R-:W-:Y:S01]  /*0680*/  VIADD R20, R10.reuse, 0x60 ;  /* 0x000000600a147836 */ /* 0x040fe20000000000 */
[----:B------:R-:W-:Y:S01]  /*0690*/  ISETP.GE.AND P3, PT, R10, R2, PT ;  /* 0x000000020a00720c */ /* 0x000fe20003f66270 */
[----:B----4-:R-:W-:Y:S01]  /*06a0*/  IMAD R15, R22, R0, RZ ;  /* 0x00000000160f7224 */ /* 0x010fe200078e02ff */
[-C--:B------:R-:W-:Y:S01]  /*06b0*/  ISETP.GE.OR P6, PT, R10, R2.reuse, P6 ;  /* 0x000000020a00720c */ /* 0x080fe200037c6670 */
[----:B------:R-:W-:Y:S01]  /*06c0*/  BSSY.RECONVERGENT B0, `(.L_x_3) ;  /* 0x000001d000007945 */ /* 0x000fe20003800200 */
[-C--:B------:R-:W-:Y:S01]  /*06d0*/  ISETP.GE.AND P1, PT, R18, R2.reuse, PT ;  /* 0x000000021200720c */ /* 0x080fe20003f26270 */
[----:B------:R-:W-:Y:S01]  /*06e0*/  @!P5 IMAD R15, R24, R3, R15 ;  /* 0x00000003180fd224 */ /* 0x000fe200078e020f */
[----:B------:R-:W-:-:S02]  /*06f0*/  ISETP.GE.AND P2, PT, R19, R2, PT ;  /* 0x000000021300720c */ /* 0x000fc40003f46270 */
[----:B------:R-:W-:Y:S02]  /*0700*/  ISETP.GE.AND P0, PT, R20, R2, PT ;  /* 0x000000021400720c */ /* 0x000fe40003f06270 */
[----:B------:R-:W-:Y:S02]  /*0710*/  IADD3 R2, P4, PT, R6, R5, RZ ;  /* 0x0000000506027210 */ /* 0x000fe40007f9e0ff */
[----:B------:R-:W-:Y:S02]  /*0720*/  SHF.R.S32.HI R0, RZ, 0x1f, R4 ;  /* 0x0000001fff007819 */ /* 0x000fe40000011404 */
[----:B------:R-:W-:Y:S01]  /*0730*/  SEL R17, R4, RZ, P5 ;  /* 0x000000ff04117207 */ /* 0x000fe20002800000 */
[----:B------:R-:W-:Y:S01]  /*0740*/  IMAD.X R3, RZ, RZ, R11, P4 ;  /* 0x000000ffff037224 */ /* 0x000fe200020e060b */
[----:B------:R-:W-:Y:S01]  /*0750*/  SEL R21, R0, RZ, P5 ;  /* 0x000000ff00157207 */ /* 0x000fe20002800000 */
[----:B------:R-:W-:Y:S01]  /*0760*/  IMAD.MOV.U32 R11, RZ, RZ, RZ ;  /* 0x000000ffff0b7224 */ /* 0x000fe200078e00ff */
[----:B------:R-:W-:Y:S01]  /*0770*/  ISETP.NE.OR P5, PT, R14, RZ, P1 ;  /* 0x000000ff0e00720c */ /* 0x000fe20000fa5670 */
[----:B-1----:R-:W-:Y:S01]  /*0780*/  IMAD.WIDE.U32 R12, R22, UR4, R2 ;  /* 0x00000004160c7c25 */ /* 0x002fe2000f8e0002 */
[----:B------:R-:W-:-:S03]  /*0790*/  ISETP.NE.OR P4, PT, R14, RZ, P2 ;  /* 0x000000ff0e00720c */ /* 0x000fc60001785670 */
[----:B------:R-:W-:Y:S02]  /*07a0*/  IMAD R9, R22, UR5, R13 ;  /* 0x0000000516097c24 */ /* 0x000fe4000f8e020d */
[----:B------:R-:W-:Y:S01]  /*07b0*/  IMAD.WIDE.U32 R4, R244, 0x80, R10 ;  /* 0x00000080f4047825 */ /* 0x000fe200078e000a */
[----:B------:R-:W-:Y:S07]  /*07c0*/  @P3 BRA `(.L_x_4) ;  /* 0x0000000000303947 */ /* 0x000fee0003800000 */
[----:B------:R-:W1:Y:S01]  /*07d0*/  LDCU.64 UR4, c[0x0][0x408] ;  /* 0x00008100ff0477ac */ /* 0x000e620008000a00 */
[----:B------:R-:W-:Y:S01]  /*07e0*/  MOV R8, R12 ;  /* 0x0000000c00087202 */ /* 0x000fe20000000f00 */
[----:B------:R-:W2:Y:S01]  /*07f0*/  LDCU.64 UR6, c[0x0][0x3f0] ;  /* 0x00007e00ff0677ac */ /* 0x000ea20008000a00 */
[----:B-1----:R-:W-:-:S03]  /*0800*/  IMAD R0, R5, UR4, RZ ;  /* 0x0000000405007c24 */ /* 0x002fc6000f8e02ff */
[----:B------:R-:W-:-:S04]  /*0810*/  IMAD.WIDE.U32 R6, R4, UR4, R8 ;  /* 0x0000000404067c25 */ /* 0x000fc8000f8e0008 */
[----:B------:R-:W-:Y:S01]  /*0820*/  IMAD R0, R4, UR5, R0 ;  /* 0x0000000504007c24 */ /* 0x000fe2000f8e0200 */
[----:B--2---:R-:W-:-:S04]  /*0830*/  LEA R2, P3, R6, UR6, 0x1 ;  /* 0x0000000606027c11 */ /* 0x004fc8000f8608ff */
[----:B------:R-:W-:-:S04]  /*0840*/  IADD3 R0, PT, PT, R7, R0, RZ ;  /* 0x0000000007007210 */ /* 0x000fc80007ffe0ff */
[----:B------:R-:W-:-:S05]  /*0850*/  LEA.HI.X R3, R6, UR7, R0, 0x1, P3 ;  /* 0x0000000706037c11 */ /* 0x000fca00098f0c00 */
[----:B------:R1:W-:Y:S04]  /*0860*/  STG.E.128 desc[UR16][R2.64], RZ ;  /* 0x000000ff02007986 */ /* 0x0003e8000c101d10 */
[----:B------:R1:W-:Y:S04]  /*0870*/  STG.E.128 desc[UR16][R2.64+0x40], RZ ;  /* 0x000040ff02007986 */ /* 0x0003e8000c101d10 */
[----:B------:R1:W-:Y:S02]  /*0880*/  STG.E.128 desc[UR16][R2.64+0x80], RZ ;  /* 0x000080ff02007986 */ /* 0x0003e4000c101d10 */
.L_x_4:
[----:B------:R-:W-:Y:S05]  /*0890*/  BSYNC.RECONVERGENT B0 ;  /* 0x0000000000007941 */ /* 0x000fea0003800200 */
.L_x_3:
[----:B------:R-:W-:Y:S01]  /*08a0*/  BSSY.RECONVERGENT B0, `(.L_x_5) ;  /* 0x0000013000007945 */ /* 0x000fe20003800200 */
[----:B------:R-:W-:Y:S01]  /*08b0*/  ISETP.NE.OR P3, PT, R14, RZ, P0 ;  /* 0x000000ff0e00720c */ /* 0x000fe20000765670 */
[----:B------:R-:W-:Y:S02]  /*08c0*/  IMAD R14, R23, R16, RZ ;  /* 0x00000010170e7224 */ /* 0x000fe400078e02ff */
[----:B------:R-:W-:Y:S10]  /*08d0*/  @P1 BRA `(.L_x_6) ;  /* 0x00000000003c1947 */ /* 0x000ff40003800000 */
[----:B------:R-:W2:Y:S01]  /*08e0*/  LDCU.64 UR6, c[0x0][0x408] ;  /* 0x00008100ff0677ac */ /* 0x000ea20008000a00 */
[----:B------:R-:W-:Y:S01]  /*08f0*/  IADD3 R0, P1, PT, R4, 0x20, RZ ;  /* 0x0000002004007810 */ /* 0x000fe20007f3e0ff */
[----:B------:R-:W-:Y:S01]  /*0900*/  IMAD.MOV.U32 R6, RZ, RZ, R12 ;  /* 0x000000ffff067224 */ /* 0x000fe200078e000c */
[----:B------:R-:W-:Y:S01]  /*0910*/  MOV R7, R9 ;  /* 0x0000000900077202 */ /* 0x000fe20000000f00 */
[----:B------:R-:W3:Y:S02]  /*0920*/  LDCU.64 UR4, c[0x0][0x3f0] ;  /* 0x00007e00ff0477ac */ /* 0x000ee40008000a00 */
[----:B-1----:R-:W-:-:S04]  /*0930*/  IMAD.X R2, RZ, RZ, R5, P1 ;  /* 0x000000ffff027224 */ /* 0x002fc800008e0605 */
[----:B--2---:R-:W-:Y:S02]  /*0940*/  IMAD R2, R2, UR6, RZ ;  /* 0x0000000602027c24 */ /* 0x004fe4000f8e02ff */
[----:B------:R-:W-:-:S04]  /*0950*/  IMAD.WIDE.U32 R6, R0, UR6, R6 ;  /* 0x0000000600067c25 */ /* 0x000fc8000f8e0006 */
[----:B------:R-:W-:Y:S01]  /*0960*/  IMAD R0, R0, UR7, R2 ;  /* 0x0000000700007c24 */ /* 0x000fe2000f8e0202 */
[----:B---3--:R-:W-:-:S04]  /*0970*/  LEA R2, P1, R6, UR4, 0x1 ;  /* 0x0000000406027c11 */ /* 0x008fc8000f8208ff */
[----:B------:R-:W-:-:S04]  /*0980*/  IADD3 R0, PT, PT, R7, R0, RZ ;  /* 0x0000000007007210 */ /* 0x000fc80007ffe0ff */
[----:B------:R-:W-:-:S05]  /*0990*/  LEA.HI.X R3, R6, UR5, R0, 0x1, P1 ;  /* 0x0000000506037c11 */ /* 0x000fca00088f0c00 */
[----:B------:R2:W-:Y:S04]  /*09a0*/  STG.E.128 desc[UR16][R2.64], RZ ;  /* 0x000000ff02007986 */ /* 0x0005e8000c101d10 */
[----:B------:R2:W-:Y:S04]  /*09b0*/  STG.E.128 desc[UR16][R2.64+0x40], RZ ;  /* 0x000040ff02007986 */ /* 0x0005e8000c101d10 */
[----:B------:R2:W-:Y:S02]  /*09c0*/  STG.E.128 desc[UR16][R2.64+0x80], RZ ;  /* 0x000080ff02007986 */ /* 0x0005e4000c101d10 */
.L_x_6:
[----:B------:R-:W-:Y:S05]  /*09d0*/  BSYNC.RECONVERGENT B0 ;  /* 0x0000000000007941 */ /* 0x000fea0003800200 */
.L_x_5:
[----:B------:R-:W-:Y:S04]  /*09e0*/  BSSY.RECONVERGENT B0, `(.L_x_7) ;  /* 0x0000011000007945 */ /* 0x000fe80003800200 */
[----:B------:R-:W-:Y:S05]  /*09f0*/  @P2 BRA `(.L_x_8) ;  /* 0x00000000003c2947 */ /* 0x000fea0003800000 */
[----:B------:R-:W3:Y:S01]  /*0a00*/  LDCU.64 UR6, c[0x0][0x408] ;  /* 0x00008100ff0677ac */ /* 0x000ee20008000a00 */
[----:B------:R-:W-:Y:S01]  /*0a10*/  IADD3 R0, P1, PT, R4, 0x40, RZ ;  /* 0x0000004004007810 */ /* 0x000fe20007f3e0ff */
[----:B------:R-:W-:Y:S01]  /*0a20*/  IMAD.MOV.U32 R6, RZ, RZ, R12 ;  /* 0x000000ffff067224 */ /* 0x000fe200078e000c */
[----:B------:R-:W-:Y:S01]  /*0a30*/  MOV R7, R9 ;  /* 0x0000000900077202 */ /* 0x000fe20000000f00 */
[----:B------:R-:W4:Y:S02]  /*0a40*/  LDCU.64 UR4, c[0x0][0x3f0] ;  /* 0x00007e00ff0477ac */ /* 0x000f240008000a00 */
[----:B-12---:R-:W-:-:S04]  /*0a50*/  IMAD.X R2, RZ, RZ, R5, P1 ;  /* 0x000000ffff027224 */ /* 0x006fc800008e0605 */
[----:B---3--:R-:W-:Y:S02]  /*0a60*/  IMAD R2, R2, UR6, RZ ;  /* 0x0000000602027c24 */ /* 0x008fe4000f8e02ff */
[----:B------:R-:W-:-:S04]  /*0a70*/  IMAD.WIDE.U32 R6, R0, UR6, R6 ;  /* 0x0000000600067c25 */ /* 0x000fc8000f8e0006 */
[----:B------:R-:W-:Y:S01]  /*0a80*/  IMAD R0, R0, UR7, R2 ;  /* 0x0000000700007c24 */ /* 0x000fe2000f8e0202 */
[----:B----4-:R-:W-:-:S04]  /*0a90*/  LEA R2, P1, R6, UR4, 0x1 ;  /* 0x0000000406027c11 */ /* 0x010fc8000f8208ff */
[----:B------:R-:W-:-:S04]  /*0aa0*/  IADD3 R0, PT, PT, R7, R0, RZ ;  /* 0x0000000007007210 */ /* 0x000fc80007ffe0ff */
[----:B------:R-:W-:-:S05]  /*0ab0*/  LEA.HI.X R3, R6, UR5, R0, 0x1, P1 ;  /* 0x0000000506037c11 */ /* 0x000fca00088f0c00 */
[----:B------:R3:W-:Y:S04]  /*0ac0*/  STG.E.128 desc[UR16][R2.64], RZ ;  /* 0x000000ff02007986 */ /* 0x0007e8000c101d10 */
[----:B------:R3:W-:Y:S04]  /*0ad0*/  STG.E.128 desc[UR16][R2.64+0x40], RZ ;  /* 0x000040ff02007986 */ /* 0x0007e8000c101d10 */
[----:B------:R3:W-:Y:S02]  /*0ae0*/  STG.E.128 desc[UR16][R2.64+0x80], RZ ;  /* 0x000080ff02007986 */ /* 0x0007e4000c101d10 */
.L_x_8:
[----:B------:R-:W-:Y:S05]  /*0af0*/  BSYNC.RECONVERGENT B0 ;  /* 0x0000000000007941 */ /* 0x000fea0003800200 */
.L_x_7:
[----:B------:R-:W-:Y:S01]  /*0b00*/  BSSY.RECONVERGENT B0, `(.L_x_9) ;  /* 0x0000014000007945 */ /* 0x000fe20003800200 */
[--C-:B------:R-:W-:Y:S02]  /*0b10*/  IADD3 R6, P2, P1, R14, R17, R15.reuse ;  /* 0x000000110e067210 */ /* 0x100fe4000795e00f */
[----:B------:R-:W-:Y:S02]  /*0b20*/  SHF.R.S32.HI R14, RZ, 0x1f, R14 ;  /* 0x0000001fff0e7819 */ /* 0x000fe4000001140e */
[----:B------:R-:W-:Y:S01]  /*0b30*/  SHF.R.S32.HI R15, RZ, 0x1f, R15 ;  /* 0x0000001fff0f7819 */ /* 0x000fe2000001140f */
[----:B------:R-:W-:Y:S05]  /*0b40*/  @P0 BRA `(.L_x_10) ;  /* 0x00000000003c0947 */ /* 0x000fea0003800000 */
[----:B------:R-:W4:Y:S01]  /*0b50*/  LDCU.64 UR6, c[0x0][0x408] ;  /* 0x00008100ff0677ac */ /* 0x000f220008000a00 */
[----:B------:R-:W-:Y:S01]  /*0b60*/  IADD3 R0, P0, PT, R4, 0x60, RZ ;  /* 0x0000006004007810 */ /* 0x000fe20007f1e0ff */
[----:B-123--:R-:W-:Y:S01]  /*0b70*/  IMAD.MOV.U32 R2, RZ, RZ, R12 ;  /* 0x000000ffff027224 */ /* 0x00efe200078e000c */
[----:B------:R-:W-:Y:S01]  /*0b80*/  MOV R3, R9 ;  /* 0x0000000900037202 */ /* 0x000fe20000000f00 */
[----:B------:R-:W1:Y:S02]  /*0b90*/  LDCU.64 UR4, c[0x0][0x3f0] ;  /* 0x00007e00ff0477ac */ /* 0x000e640008000a00 */
[----:B------:R-:W-:-:S04]  /*0ba0*/  IMAD.X R4, RZ, RZ, R5, P0 ;  /* 0x000000ffff047224 */ /* 0x000fc800000e0605 */
[----:B----4-:R-:W-:Y:S02]  /*0bb0*/  IMAD R7, R4, UR6, RZ ;  /* 0x0000000604077c24 */ /* 0x010fe4000f8e02ff */
[----:B------:R-:W-:-:S04]  /*0bc0*/  IMAD.WIDE.U32 R4, R0, UR6, R2 ;  /* 0x0000000600047c25 */ /* 0x000fc8000f8e0002 */
[----:B------:R-:W-:Y:S01]  /*0bd0*/  IMAD R0, R0, UR7, R7 ;  /* 0x0000000700007c24 */ /* 0x000fe2000f8e0207 */
[----:B-1----:R-:W-:-:S04]  /*0be0*/  LEA R2, P0, R4, UR4, 0x1 ;  /* 0x0000000404027c11 */ /* 0x002fc8000f8008ff */
[----:B------:R-:W-:-:S04]  /*0bf0*/  IADD3 R0, PT, PT, R5, R0, RZ ;  /* 0x0000000005007210 */ /* 0x000fc80007ffe0ff */
[----:B------:R-:W-:-:S05]  /*0c00*/  LEA.HI.X R3, R4, UR5, R0, 0x1, P0 ;  /* 0x0000000504037c11 */ /* 0x000fca00080f0c00 */
[----:B------:R4:W-:Y:S04]  /*0c10*/  STG.E.128 desc[UR16][R2.64], RZ ;  /* 0x000000ff02007986 */ /* 0x0009e8000c101d10 */
[----:B------:R4:W-:Y:S04]  /*0c20*/  STG.E.128 desc[UR16][R2.64+0x40], RZ ;  /* 0x000040ff02007986 */ /* 0x0009e8000c101d10 */
[----:B------:R4:W-:Y:S02]  /*0c30*/  STG.E.128 desc[UR16][R2.64+0x80], RZ ;  /* 0x000080ff02007986 */ /* 0x0009e4000c101d10 */
.L_x_10:
[----:B------:R-:W-:Y:S05]  /*0c40*/  BSYNC.RECONVERGENT B0 ;  /* 0x0000000000007941 */ /* 0x000fea0003800200 */
.L_x_9:
[----:B------:R-:W-:Y:S01]  /*0c50*/  BSSY.RECONVERGENT B0, `(.L_x_11) ;  /* 0x000000b000007945 */ /* 0x000fe20003800200 */
[----:B------:R-:W-:-:S03]  /*0c60*/  IADD3.X R4, PT, PT, R14, R21, R15, P2, P1 ;  /* 0x000000150e047210 */ /* 0x000fc600017e240f */
[----:B------:R-:W-:Y:S05]  /*0c70*/  @P6 BRA `(.L_x_12) ;  /* 0x0000000000206947 */ /* 0x000fea0003800000 */
[----:B------:R-:W5:Y:S01]  /*0c80*/  LDCU.64 UR4, c[0x0][0x420] ;  /* 0x00008400ff0477ac */ /* 0x000f620008000a00 */
[----:B------:R-:W-:-:S05]  /*0c90*/  IMAD R0, R10, R16, RZ ;  /* 0x000000100a007224 */ /* 0x000fca00078e02ff */
[----:B-1234-:R-:W-:-:S04]  /*0ca0*/  IADD3 R3, P0, PT, R0, R6, RZ ;  /* 0x0000000600037210 */ /* 0x01efc80007f1e0ff */
[----:B------:R-:W-:Y:S02]  /*0cb0*/  LEA.HI.X.SX32 R0, R0, R4, 0x1, P0 ;  /* 0x0000000400007211 */ /* 0x000fe400000f0eff */
[----:B-----5:R-:W-:-:S04]  /*0cc0*/  LEA R2, P0, R3, UR4, 0x2 ;  /* 0x0000000403027c11 */ /* 0x020fc8000f8010ff */
[----:B------:R-:W-:Y:S01]  /*0cd0*/  LEA.HI.X R3, R3, UR5, R0, 0x2, P0 ;  /* 0x0000000503037c11 */ /* 0x000fe200080f1400 */
[----:B------:R-:W-:-:S05]  /*0ce0*/  IMAD.MOV.U32 R0, RZ, RZ, 0x7f800000 ;  /* 0x7f800000ff007424 */ /* 0x000fca00078e00ff */
[----:B------:R1:W-:Y:S03]  /*0cf0*/  STG.E desc[UR16][R2.64], R0 ;  /* 0x0000000002007986 */ /* 0x0003e6000c101910 */
.L_x_12:
[----:B------:R-:W-:Y:S05]  /*0d00*/  BSYNC.RECONVERGENT B0 ;  /* 0x0000000000007941 */ /* 0x000fea0003800200 */
.L_x_11:
[----:B------:R-:W-:Y:S04]  /*0d10*/  BSSY.RECONVERGENT B0, `(.L_x_13) ;  /* 0x000000a000007945 */ /* 0x000fe80003800200 */
[----:B------:R-:W-:Y:S05]  /*0d20*/  @P5 BRA `(.L_x_14) ;  /* 0x0000000000205947 */ /* 0x000fea0003800000 */
[----:B------:R-:W5:Y:S01]  /*0d30*/  LDCU.64 UR4, c[0x0][0x420] ;  /* 0x00008400ff0477ac */ /* 0x000f620008000a00 */
[----:B-1----:R-:W-:-:S05]  /*0d40*/  IMAD R0, R18, R16, RZ ;  /* 0x0000001012007224 */ /* 0x002fca00078e02ff */
[----:B--234-:R-:W-:-:S04]  /*0d50*/  IADD3 R3, P0, PT, R0, R6, RZ ;  /* 0x0000000600037210 */ /* 0x01cfc80007f1e0ff */
[----:B------:R-:W-:Y:S02]  /*0d60*/  LEA.HI.X.SX32 R0, R0, R4, 0x1, P0 ;  /* 0x0000000400007211 */ /* 0x000fe400000f0eff */
[----:B-----5:R-:W-:-:S04]  /*0d70*/  LEA R2, P0, R3, UR4, 0x2 ;  /* 0x0000000403027c11 */ /* 0x020fc8000f8010ff */
[----:B------:R-:W-:Y:S01]  /*0d80*/  LEA.HI.X R3, R3, UR5, R0, 0x2, P0 ;  /* 0x0000000503037c11 */ /* 0x000fe200080f1400 */
[----:B------:R-:W-:-:S05]  /*0d90*/  IMAD.MOV.U32 R0, RZ, RZ, 0x7f800000 ;  /* 0x7f800000ff007424 */ /* 0x000fca00078e00ff */
[----:B------:R1:W-:Y:S03]  /*0da0*/  STG.E desc[UR16][R2.64], R0 ;  /* 0x0000000002007986 */ /* 0x0003e6000c101910 */
.L_x_14:
[----:B------:R-:W-:Y:S05]  /*0db0*/  BSYNC.RECONVERGENT B0 ;  /* 0x0000000000007941 */ /* 0x000fea0003800200 */
.L_x_13:
        /* <DEDUP_REMOVED lines=10> */
.L_x_16:
[----:B------:R-:W-:Y:S05]  /*0e60*/  BSYNC.RECONVERGENT B0 ;  /* 0x0000000000007941 */ /* 0x000fea0003800200 */
.L_x_15:
[----:B------:R-:W-:Y:S05]  /*0e70*/  @P3 EXIT ;  /* 0x000000000000394d */ /* 0x000fea0003800000 */
[----:B------:R-:W5:Y:S01]  /*0e80*/  LDCU.64 UR4, c[0x0][0x420] ;  /* 0x00008400ff0477ac */ /* 0x000f620008000a00 */
[----:B-1----:R-:W-:-:S05]  /*0e90*/  IMAD R0, R20, R16, RZ ;  /* 0x0000001014007224 */ /* 0x002fca00078e02ff */
[----:B--234-:R-:W-:-:S04]  /*0ea0*/  IADD3 R3, P0, PT, R0, R6, RZ ;  /* 0x0000000600037210 */ /* 0x01cfc80007f1e0ff */
[----:B------:R-:W-:Y:S02]  /*0eb0*/  LEA.HI.X.SX32 R0, R0, R4, 0x1, P0 ;  /* 0x0000000400007211 */ /* 0x000fe400000f0eff */
[----:B-----5:R-:W-:-:S04]  /*0ec0*/  LEA R2, P0, R3, UR4, 0x2 ;  /* 0x0000000403027c11 */ /* 0x020fc8000f8010ff */
[----:B------:R-:W-:Y:S01]  /*0ed0*/  LEA.HI.X R3, R3, UR5, R0, 0x2, P0 ;  /* 0x0000000503037c11 */ /* 0x000fe200080f1400 */
[----:B------:R-:W-:-:S05]  /*0ee0*/  IMAD.MOV.U32 R0, RZ, RZ, 0x7f800000 ;  /* 0x7f800000ff007424 */ /* 0x000fca00078e00ff */
[----:B------:R-:W-:Y:S01]  /*0ef0*/  STG.E desc[UR16][R2.64], R0 ;  /* 0x0000000002007986 */ /* 0x000fe2000c101910 */
[----:B------:R-:W-:Y:S05]  /*0f00*/  EXIT ;  /* 0x000000000000794d */ /* 0x000fea0003800000 */
.L_x_1:
[----:B------:R-:W-:Y:S02]  /*0f10*/  ISETP.NE.AND P0, PT, R241, -0x1, PT ;  /* 0xfffffffff100780c */ /* 0x000fe40003f05270 */
[----:B------:R-:W-:-:S11]  /*0f20*/  ISETP.NE.AND P2, PT, R12, -0x1, PT ;  /* 0xffffffff0c00780c */ /* 0x000fd60003f45270 */
[----:B------:R-:W1:Y:S08]  /*0f30*/  @!P0 LDC.64 R6, c[0x0][0x398] ;  /* 0x0000e600ff068b82 */ /* 0x000e700000000a00 */
[----:B------:R-:W2:Y:S01]  /*0f40*/  @P0 LDC.64 R8, c[0x0][0x3b0] ;  /* 0x0000ec00ff080b82 */ /* 0x000ea20000000a00 */
[----:B-1----:R-:W-:-:S04]  /*0f50*/  @!P0 IMAD.WIDE.U32 R4, R24, R6, RZ ;  /* 0x0000000618048225 */ /* 0x002fc800078e00ff */
[----:B--2---:R-:W-:-:S04]  /*0f60*/  @P0 IMAD.WIDE.U32 R2, R241, R8, RZ ;  /* 0x00000008f1020225 */ /* 0x004fc800078e00ff */
[----:B------:R-:W-:Y:S01]  /*0f70*/  @!P0 IMAD R8, R24, R7, R5 ;  /* 0x0000000718088224 */ /* 0x000fe200078e0205 */
[----:B------:R-:W-:Y:S01]  /*0f80*/  @!P0 MOV R7, R4 ;  /* 0x0000000400078202 */ /* 0x000fe20000000f00 */
[----:B------:R-:W-:Y:S01]  /*0f90*/  @P0 IMAD R8, R241, R9, R3 ;  /* 0x00000009f1080224 */ /* 0x000fe200078e0203 */
[----:B------:R-:W-:Y:S01]  /*0fa0*/  @P0 MOV R7, R2 ;  /* 0x0000000200070202 */ /* 0x000fe20000000f00 */
[----:B------:R-:W-:Y:S06]  /*0fb0*/  @P2 BRA `(.L_x_17) ;  /* 0x00000000002c2947 */ /* 0x000fec0003800000 */
[----:B------:R-:W1:Y:S01]  /*0fc0*/  LDCU.64 UR10, c[0x0][0x3b8] ;  /* 0x00007700ff0a77ac */ /* 0x000e620008000a00 */
[----:B------:R-:W-:Y:S01]  /*0fd0*/  SHF.R.S32.HI R0, RZ, 0x1f, R11 ;  /* 0x0000001fff007819 */ /* 0x000fe2000001140b */
[----:B------:R-:W2:Y:S04]  /*0fe0*/  LDCU.64 UR4, c[0x0][0x3a0] ;  /* 0x00007400ff0477ac */ /* 0x000ea80008000a00 */
[----:B-1----:R-:W-:Y:S02]  /*0ff0*/  IMAD R0, R0, UR10, RZ ;  /* 0x0000000a00007c24 */ /* 0x002fe4000f8e02ff */
[----:B------:R-:W-:-:S04]  /*1000*/  IMAD.WIDE.U32 R2, R11, UR10, RZ ;  /* 0x0000000a0b027c25 */ /* 0x000fc8000f8e00ff */
[----:B------:R-:W-:-:S05]  /*1010*/  IMAD R0, R11, UR11, R0 ;  /* 0x0000000b0b007c24 */ /* 0x000fca000f8e0200 */
[----:B------:R-:W-:-:S03]  /*1020*/  IADD3 R3, PT, PT, R3, R0, RZ ;  /* 0x0000000003037210 */ /* 0x000fc60007ffe0ff */
[----:B--2---:R-:W-:-:S04]  /*1030*/  IMAD.WIDE.U32 R2, R24, UR4, R2 ;  /* 0x0000000418027c25 */ /* 0x004fc8000f8e0002 */
[----:B------:R-:W-:Y:S01]  /*1040*/  IMAD R6, R24, UR5, R3 ;  /* 0x0000000518067c24 */ /* 0x000fe2000f8e0203 */
[----:B------:R-:W-:Y:S01]  /*1050*/  MOV R5, R2 ;  /* 0x0000000200057202 */ /* 0x000fe20000000f00 */
[----:B------:R-:W-:Y:S06]  /*1060*/  BRA `(.L_x_18) ;  /* 0x0000000000187947 */ /* 0x000fec0003800000 */
.L_x_17:
[----:B------:R-:W1:Y:S01]  /*1070*/  LDCU.64 UR10, c[0x0][0x3b8] ;  /* 0x00007700ff0a77ac */ /* 0x000e620008000a00 */
[----:B------:R-:W-:-:S05]  /*1080*/  IADD3 R2, PT, PT, R11, R12, RZ ;  /* 0x0000000c0b027210 */ /* 0x000fca0007ffe0ff */
[C---:B-1----:R-:W-:Y:S02]  /*1090*/  IMAD R0, R2.reuse, UR11, RZ ;  /* 0x0000000b02007c24 */ /* 0x042fe4000f8e02ff */
[----:B------:R-:W-:-:S05]  /*10a0*/  IMAD.WIDE.U32 R2, R2, UR10, RZ ;  /* 0x0000000a02027c25 */ /* 0x000fca000f8e00ff */
[----:B------:R-:W-:Y:S02]  /*10b0*/  IADD3 R6, PT, PT, R3, R0, RZ ;  /* 0x0000000003067210 */ /* 0x000fe40007ffe0ff */
[----:B------:R-:W-:-:S07]  /*10c0*/  MOV R5, R2 ;  /* 0x0000000200057202 */ /* 0x000fce0000000f00 */
.L_x_18:
[----:B------:R-:W1:Y:S01]  /*10d0*/  LDC R9, c[0x0][0x3e8] ;  /* 0x0000fa00ff097b82 */ /* 0x000e620000000800 */
[----:B------:R-:W-:Y:S02]  /*10e0*/  IABS R10, R22 ;  /* 0x00000016000a7213 */ /* 0x000fe40000000000 */
[----:B-1----:R-:W-:-:S04]  /*10f0*/  IABS R4, R9 ;  /* 0x0000000900047213 */ /* 0x002fc80000000000 */
[----:B------:R-:W1:Y:S08]  /*1100*/  I2F.RP R2, R4 ;  /* 0x0000000400027306 */ /* 0x000e700000209400 */
[----:B-1----:R-:W1:Y:S02]  /*1110*/  MUFU.RCP R2, R2 ;  /* 0x0000000200027308 */ /* 0x002e640000001000 */
[----:B-1----:R-:W-:-:S06]  /*1120*/  VIADD R2, R2, 0xffffffe ;  /* 0x0ffffffe02027836 */ /* 0x002fcc0000000000 */
[----:B------:R-:W1:Y:S02]  /*1130*/  F2I.FTZ.U32.TRUNC.NTZ R3, R2 ;  /* 0x0000000200037305 */ /* 0x000e64000021f000 */
[----:B-1----:R-:W-:Y:S01]  /*1140*/  IMAD.MOV R0, RZ, RZ, -R3 ;  /* 0x000000ffff007224 */ /* 0x002fe200078e0a03 */
[----:B------:R-:W-:-:S03]  /*1150*/  MOV R2, RZ ;  /* 0x000000ff00027202 */ /* 0x000fc60000000f00 */
[----:B------:R-:W-:-:S04]  /*1160*/  IMAD R0, R0, R4, RZ ;  /* 0x0000000400007224 */ /* 0x000fc800078e02ff */
[----:B------:R-:W-:-:S04]  /*1170*/  IMAD.HI.U32 R0, R3, R0, R2 ;  /* 0x0000000003007227 */ /* 0x000fc800078e0002 */
[----:B------:R-:W-:-:S04]  /*1180*/  IMAD.MOV.U32 R3, RZ, RZ, R10 ;  /* 0x000000ffff037224 */ /* 0x000fc800078e000a */
[----:B------:R-:W-:-:S04]  /*1190*/  IMAD.HI.U32 R0, R0, R3, RZ ;  /* 0x0000000300007227 */ /* 0x000fc800078e00ff */
[----:B------:R-:W-:-:S04]  /*11a0*/  IMAD.MOV R2, RZ, RZ, -R0 ;  /* 0x000000ffff027224 */ /* 0x000fc800078e0a00 */
[----:B------:R-:W-:-:S05]  /*11b0*/  IMAD R2, R4, R2, R3 ;  /* 0x0000000204027224 */ /* 0x000fca00078e0203 */
[----:B------:R-:W-:-:S13]  /*11c0*/  ISETP.GT.U32.AND P1, PT, R4, R2, PT ;  /* 0x000000020400720c */ /* 0x000fda0003f24070 */
[-C--:B------:R-:W-:Y:S01]  /*11d0*/  @!P1 IADD3 R2, PT, PT, R2, -R4.reuse, RZ ;  /* 0x8000000402029210 */ /* 0x080fe20007ffe0ff */
[----:B------:R-:W-:Y:S01]  /*11e0*/  @!P1 VIADD R0, R0, 0x1 ;  /* 0x0000000100009836 */ /* 0x000fe20000000000 */
[----:B------:R-:W-:Y:S02]  /*11f0*/  ISETP.NE.AND P1, PT, R9, RZ, PT ;  /* 0x000000ff0900720c */ /* 0x000fe40003f25270 */
[----:B------:R-:W-:Y:S02]  /*1200*/  ISETP.GE.U32.AND P3, PT, R2, R4, PT ;  /* 0x000000040200720c */ /* 0x000fe40003f66070 */
[----:B------:R-:W-:-:S04]  /*1210*/  LOP3.LUT R2, R22, R9, RZ, 0x3c, !PT ;  /* 0x0000000916027212 */ /* 0x000fc800078e3cff */
[----:B------:R-:W-:-:S07]  /*1220*/  ISETP.GE.AND P0, PT, R2, RZ, PT ;  /* 0x000000ff0200720c */ /* 0x000fce0003f06270 */
[----:B------:R-:W-:-:S05]  /*1230*/  @P3 IADD3 R0, PT, PT, R0, 0x1, RZ ;  /* 0x0000000100003810 */ /* 0x000fca0007ffe0ff */
[----:B------:R-:W-:-:S05]  /*1240*/  IMAD.MOV.U32 R10, RZ, RZ, R0 ;  /* 0x000000ffff0a7224 */ /* 0x000fca00078e0000 */
[----:B------:R-:W-:Y:S02]  /*1250*/  @!P0 IADD3 R10, PT, PT, -R10, RZ, RZ ;  /* 0x000000ff0a0a8210 */ /* 0x000fe40007ffe1ff */
[----:B------:R-:W-:Y:S01]  /*1260*/  @!P1 LOP3.LUT R10, RZ, R9, RZ, 0x33, !PT ;  /* 0x00000009ff0a9212 */ /* 0x000fe200078e33ff */
[----:B------:R-:W-:Y:S06]  /*1270*/  @P2 BRA `(.L_x_19) ;  /* 0x0000000000302947 */ /* 0x000fec0003800000 */
[----:B------:R-:W1:Y:S01]  /*1280*/  LDCU.64 UR4, c[0x0][0x3c0] ;  /* 0x00007800ff0477ac */ /* 0x000e620008000a00 */
[----:B------:R-:W-:Y:S01]  /*1290*/  SHF.R.S32.HI R0, RZ, 0x1f, R11 ;  /* 0x0000001fff007819 */ /* 0x000fe2000001140b */
[----:B------:R-:W2:Y:S01]  /*12a0*/  LDCU.64 UR6, c[0x0][0x3a8] ;  /* 0x00007500ff0677ac */ /* 0x000ea20008000a00 */
[----:B-1----:R-:W-:Y:S02]  /*12b0*/  MOV R180, UR4 ;  /* 0x0000000400b47c02 */ /* 0x002fe40008000f00 */
[----:B------:R-:W-:-:S03]  /*12c0*/  MOV R181, UR5 ;  /* 0x0000000500b57c02 */ /* 0x000fc60008000f00 */
[-C--:B------:R-:W-:Y:S02]  /*12d0*/  IMAD R0, R0, R180.reuse, RZ ;  /* 0x000000b400007224 */ /* 0x080fe400078e02ff */
[----:B------:R-:W-:-:S04]  /*12e0*/  IMAD.WIDE.U32 R2, R11, R180, RZ ;  /* 0x000000b40b027225 */ /* 0x000fc800078e00ff */
[----:B------:R-:W-:-:S05]  /*12f0*/  IMAD R0, R11, R181, R0 ;  /* 0x000000b50b007224 */ /* 0x000fca00078e0200 */
[----:B------:R-:W-:-:S03]  /*1300*/  IADD3 R3, PT, PT, R3, R0, RZ ;  /* 0x0000000003037210 */ /* 0x000fc60007ffe0ff */
[----:B--2---:R-:W-:-:S04]  /*1310*/  IMAD.WIDE.U32 R2, R24, UR6, R2 ;  /* 0x0000000618027c25 */ /* 0x004fc8000f8e0002 */
[----:B------:R-:W-:Y:S01]  /*1320*/  IMAD R0, R24, UR7, R3 ;  /* 0x0000000718007c24 */ /* 0x000fe2000f8e0203 */
[----:B------:R-:W-:Y:S06]  /*1330*/  BRA `(.L_x_20) ;  /* 0x0000000000147947 */ /* 0x000fec0003800000 */
.L_x_19:
[----:B------:R-:W1:Y:S01]  /*1340*/  LDC.64 R180, c[0x0][0x3c0] ;  /* 0x0000f000ffb47b82 */ /* 0x000e620000000a00 */
[----:B------:R-:W-:-:S05]  /*1350*/  IADD3 R0, PT, PT, R11, R12, RZ ;  /* 0x0000000c0b007210 */ /* 0x000fca0007ffe0ff */
[C---:B-1----:R-:W-:Y:S02]  /*1360*/  IMAD R4, R0.reuse, R181, RZ ;  /* 0x000000b500047224 */ /* 0x042fe400078e02ff */
[----:B------:R-:W-:-:S05]  /*1370*/  IMAD.WIDE.U32 R2, R0, R180, RZ ;  /* 0x000000b400027225 */ /* 0x000fca00078e00ff */
[----:B------:R-:W-:-:S07]  /*1380*/  IADD3 R0, PT, PT, R3, R4, RZ ;  /* 0x0000000403007210 */ /* 0x000fce0007ffe0ff */
.L_x_20:
[----:B------:R-:W-:Y:S01]  /*1390*/  IMAD.IADD R242, R13, 0x1, -R23 ;  /* 0x000000010df27824 */ /* 0x000fe200078e0a17 */
[----:B------:R-:W-:Y:S01]  /*13a0*/  SHF.R.U32.HI R24, RZ, 0x2, R34 ;  /* 0x00000002ff187819 */ /* 0x000fe20000011622 */
[----:B------:R-:W-:Y:S01]  /*13b0*/  IMAD.SHL.U32 R220, R34, 0x8, RZ ;  /* 0x0000000822dc7824 */ /* 0x000fe200078e00ff */
[----:B------:R-:W1:Y:S01]  /*13c0*/  LDCU.128 UR4, c[0x0][0x3d0] ;  /* 0x00007a00ff0477ac */ /* 0x000e620008000c00 */
[----:B------:R-:W2:Y:S01]  /*13d0*/  S2UR UR18, SR_CgaCtaId ;  /* 0x00000000001279c3 */ /* 0x000ea20000008800 */
[C---:B------:R-:W-:Y:S01]  /*13e0*/  ISETP.GE.AND P3, PT, R24.reuse, R242, PT ;  /* 0x000000f21800720c */ /* 0x040fe20003f66270 */
[----:B------:R-:W-:Y:S01]  /*13f0*/  VIADD R3, R24, 0x40 ;  /* 0x0000004018037836 */ /* 0x000fe20000000000 */
[----:B------:R-:W-:Y:S01]  /*1400*/  LOP3.LUT R12, R220, 0x18, RZ, 0xc0, !PT ;  /* 0x00000018dc0c7812 */ /* 0x000fe200078ec0ff */
[----:B------:R-:W3:Y:S01]  /*1410*/  LDCU.64 UR12, c[0x0][0x3c8] ;  /* 0x00007900ff0c77ac */ /* 0x000ee20008000a00 */
[C---:B------:R-:W-:Y:S01]  /*1420*/  VIADD R28, R24.reuse, 0x20 ;  /* 0x00000020181c7836 */ /* 0x040fe20000000000 */
[----:B------:R-:W-:Y:S01]  /*1430*/  LEA.HI.SX32 R33, R221, 0xffffffff, 0x1a ;  /* 0xffffffffdd217811 */ /* 0x000fe200078fd2ff */
[----:B------:R-:W-:Y:S01]  /*1440*/  VIADD R18, R24, 0x60 ;  /* 0x0000006018127836 */ /* 0x000fe20000000000 */
[----:B------:R-:W-:Y:S01]  /*1450*/  IADD3 R2, P1, PT, R12, R2, RZ ;  /* 0x000000020c027210 */ /* 0x000fe20007f3e0ff */
[----:B------:R-:W4:Y:S01]  /*1460*/  LDCU.64 UR14, c[0x0][0x388] ;  /* 0x00007100ff0e77ac */ /* 0x000f220008000a00 */
[----:B------:R-:W-:Y:S01]  /*1470*/  ISETP.GE.AND P5, PT, R3, R242, PT ;  /* 0x000000f20300720c */ /* 0x000fe20003fa6270 */
[----:B------:R-:W-:Y:S01]  /*1480*/  IMAD.SHL.U32 R149, R34, 0x20, RZ ;  /* 0x0000002022957824 */ /* 0x000fe200078e00ff */
[----:B------:R-:W-:Y:S01]  /*1490*/  IADD3 R4, P2, PT, R12, R5, RZ ;  /* 0x000000050c047210 */ /* 0x000fe20007f5e0ff */
[----:B------:R-:W-:Y:S01]  /*14a0*/  IMAD.X R3, RZ, RZ, R0, P1 ;  /* 0x000000ffff037224 */ /* 0x000fe200008e0600 */
[----:B------:R-:W5:Y:S01]  /*14b0*/  @!P3 LDC.64 R14, c[0x0][0x3b0] ;  /* 0x0000ec00ff0ebb82 */ /* 0x000f620000000a00 */
[----:B------:R-:W-:Y:S01]  /*14c0*/  LOP3.LUT R0, R220, 0xd8, RZ, 0xc0, !PT ;  /* 0x000000d8dc007812 */ /* 0x000fe200078ec0ff */
[----:B------:R-:W5:Y:S01]  /*14d0*/  LDCU.64 UR8, c[0x0][0x390] ;  /* 0x00007200ff0877ac */ /* 0x000f620008000a00 */
[----:B------:R-:W-:Y:S01]  /*14e0*/  IMAD.X R5, RZ, RZ, R6, P2 ;  /* 0x000000ffff057224 */ /* 0x000fe200010e0606 */
[----:B------:R-:W-:Y:S01]  /*14f0*/  IADD3 R12, P0, PT, R12, R7, RZ ;  /* 0x000000070c0c7210 */ /* 0x000fe20007f1e0ff */
[----:B------:R-:W-:Y:S01]  /*1500*/  IMAD.WIDE.U32 R2, R24, R180, R2 ;  /* 0x000000b418027225 */ /* 0x000fe200078e0002 */
[----:B------:R-:W-:-:S02]  /*1510*/  LOP3.LUT R0, R0, 0x18, R34, 0x78, !PT ;  /* 0x0000001800007812 */ /* 0x000fc400078e7822 */
[----:B------:R-:W-:Y:S01]  /*1520*/  ISETP.GE.AND P6, PT, R28, R242, PT ;  /* 0x000000f21c00720c */ /* 0x000fe20003fc6270 */
[----:B------:R-:W-:Y:S01]  /*1530*/  IMAD.WIDE.U32 R4, R24, UR10, R4 ;  /* 0x0000000a18047c25 */ /* 0x000fe2000f8e0004 */
[----:B------:R-:W-:Y:S01]  /*1540*/  LOP3.LUT R220, R0, 0x1f20, R220, 0xf8, !PT ;  /* 0x00001f2000dc7812 */ /* 0x000fe200078ef8dc */
[----:B------:R-:W5:Y:S01]  /*1550*/  @!P3 LDC.64 R16, c[0x0][0x380] ;  /* 0x0000e000ff10bb82 */ /* 0x000f620000000a00 */
[----:B------:R-:W-:Y:S01]  /*1560*/  SHF.R.S32.HI R0, RZ, 0x1f, R10 ;  /* 0x0000001fff007819 */ /* 0x000fe2000001140a */
[----:B------:R-:W-:Y:S01]  /*1570*/  IMAD.MOV.U32 R6, RZ, RZ, R4 ;  /* 0x000000ffff067224 */ /* 0x000fe200078e0004 */
[----:B------:R-:W-:Y:S01]  /*1580*/  LEA R243, P1, R244, R24, 0x7 ;  /* 0x00000018f4f37211 */ /* 0x000fe200078238ff */
[----:B------:R-:W-:Y:S01]  /*1590*/  IMAD.X R13, RZ, RZ, R8, P0 ;  /* 0x000000ffff0d7224 */ /* 0x000fe200000e0608 */
[----:B------:R-:W-:Y:S01]  /*15a0*/  ISETP.GE.AND P4, PT, R18, R242, PT ;  /* 0x000000f21200720c */ /* 0x000fe20003f86270 */
[----:B------:R-:W-:Y:S01]  /*15b0*/  IMAD.MOV.U32 R4, RZ, RZ, R2 ;  /* 0x000000ffff047224 */ /* 0x000fe200078e0002 */
[----:B------:R-:W-:Y:S01]  /*15c0*/  LEA.HI.X R244, R244, RZ, RZ, 0x7, P1 ;  /* 0x000000fff4f47211 */ /* 0x000fe200008f3cff */
[----:B------:R-:W-:Y:S01]  /*15d0*/  IMAD R7, R24, UR11, R5 ;  /* 0x0000000b18077c24 */ /* 0x000fe2000f8e0205 */
[----:B------:R-:W5:Y:S01]  /*15e0*/  @!P5 LDC.64 R18, c[0x0][0x3b0] ;  /* 0x0000ec00ff12db82 */ /* 0x000f620000000a00 */
[----:B-1----:R-:W-:Y:S01]  /*15f0*/  IMAD R2, R0, UR4, RZ ;  /* 0x0000000400027c24 */ /* 0x002fe2000f8e02ff */
[----:B------:R-:W-:Y:S01]  /*1600*/  SHF.R.S32.HI R23, RZ, 0x1f, R33 ;  /* 0x0000001fff177819 */ /* 0x000fe20000011421 */
[----:B---3--:R-:W-:Y:S01]  /*1610*/  IMAD.WIDE.U32 R12, R22, UR12, R12 ;  /* 0x0000000c160c7c25 */ /* 0x008fe2000f8e000c */
[----:B------:R-:W-:-:S03]  /*1620*/  SHF.R.U32.HI R148, RZ, 0x1, R34 ;  /* 0x00000001ff947819 */ /* 0x000fc60000011622 */
[----:B------:R-:W-:Y:S01]  /*1630*/  IMAD R0, R0, UR6, RZ ;  /* 0x0000000600007c24 */ /* 0x000fe2000f8e02ff */
[----:B------:R-:W1:Y:S01]  /*1640*/  @!P6 LDC.64 R20, c[0x0][0x3b0] ;  /* 0x0000ec00ff14eb82 */ /* 0x000e620000000a00 */
[C---:B------:R-:W-:Y:S01]  /*1650*/  IMAD R2, R10.reuse, UR5, R2 ;  /* 0x000000050a027c24 */ /* 0x040fe2000f8e0202 */
[----:B------:R-:W-:Y:S01]  /*1660*/  USHF.L.U64.HI UR5, UR10, 0x6, UR11 ;  /* 0x000000060a057899 */ /* 0x000fe2000801020b */
[----:B------:R-:W-:Y:S01]  /*1670*/  IMAD.WIDE.U32 R8, R10, UR4, R6 ;  /* 0x000000040a087c25 */ /* 0x000fe2000f8e0006 */
[----:B------:R-:W-:Y:S02]  /*1680*/  UMOV UR4, 0x400 ;  /* 0x0000040000047882 */ /* 0x000fe40000000000 */
[----:B--2---:R-:W-:Y:S01]  /*1690*/  ULEA UR4, UR18, UR4, 0x18 ;  /* 0x0000000412047291 */ /* 0x004fe2000f8ec0ff */
[----:B------:R-:W-:Y:S01]  /*16a0*/  IMAD R5, R24, R181, R3 ;  /* 0x000000b518057224 */ /* 0x000fe200078e0203 */
[----:B----4-:R-:W-:Y:S01]  /*16b0*/  LEA R234, P0, R8, UR14, 0x1 ;  /* 0x0000000e08ea7c11 */ /* 0x010fe2000f8008ff */
[----:B------:R-:W-:Y:S01]  /*16c0*/  IMAD R3, R22, UR13, R13 ;  /* 0x0000000d16037c24 */ /* 0x000fe2000f8e020d */
[----:B------:R-:W2:Y:S01]  /*16d0*/  @!P5 LDC.64 R26, c[0x0][0x380] ;  /* 0x0000e000ff1adb82 */ /* 0x000ea20000000a00 */
[----:B------:R-:W-:Y:S01]  /*16e0*/  IMAD R13, R10, UR7, R0 ;  /* 0x000000070a0d7c24 */ /* 0x000fe2000f8e0200 */
[----:B------:R-:W-:Y:S01]  /*16f0*/  LEA R220, R220, UR4, 0x1 ;  /* 0x00000004dcdc7c11 */ /* 0x000fe2000f8e08ff */
[----:B-----5:R-:W-:Y:S01]  /*1700*/  @!P3 IMAD R11, R244, R14, RZ ;  /* 0x0000000ef40bb224 */ /* 0x020fe200078e02ff */
[----:B------:R-:W-:Y:S01]  /*1710*/  USHF.L.U32 UR7, UR10, 0x5, URZ ;  /* 0x000000050a077899 */ /* 0x000fe200080006ff */
[----:B------:R-:W-:-:S02]  /*1720*/  IMAD.IADD R0, R9, 0x1, R2 ;  /* 0x0000000109007824 */ /* 0x000fc400078e0202 */
[----:B------:R-:W-:Y:S02]  /*1730*/  @!P3 IMAD.MOV.U32 R2, RZ, RZ, R12 ;  /* 0x000000ffff02b224 */ /* 0x000fe400078e000c */
[----:B------:R-:W-:Y:S01]  /*1740*/  IMAD.WIDE.U32 R6, R10, UR6, R4 ;  /* 0x000000060a067c25 */ /* 0x000fe2000f8e0004 */
[----:B------:R-:W-:Y:S01]  /*1750*/  LEA.HI.X R233, R8, UR15, R0, 0x1, P0 ;  /* 0x0000000f08e97c11 */ /* 0x000fe200080f0c00 */
[----:B------:R-:W-:Y:S01]  /*1760*/  USHF.L.U32 UR6, UR10, 0x6, URZ ;  /* 0x000000060a067899 */ /* 0x000fe200080006ff */
[C---:B------:R-:W-:Y:S01]  /*1770*/  @!P6 IADD3 R8, P0, PT, R243.reuse, 0x20, RZ ;  /* 0x00000020f308e810 */ /* 0x040fe20007f1e0ff */
[C---:B------:R-:W-:Y:S01]  /*1780*/  @!P3 IMAD R4, R243.reuse, R15, R11 ;  /* 0x0000000ff304b224 */ /* 0x040fe200078e020b */
[----:B------:R-:W-:Y:S01]  /*1790*/  LEA R236, P2, R6, UR8, 0x1 ;  /* 0x0000000806ec7c11 */ /* 0x000fe2000f8408ff */
[----:B------:R-:W-:Y:S01]  /*17a0*/  @!P3 IMAD.WIDE.U32 R10, R243, R14, R2 ;  /* 0x0000000ef30ab225 */ /* 0x000fe200078e0002 */
[----:B------:R-:W-:-:S03]  /*17b0*/  USHF.L.U64.HI UR10, UR10, 0x5, UR11 ;  /* 0x000000050a0a7899 */ /* 0x000fc6000801020b */
[----:B------:R-:W-:Y:S01]  /*17c0*/  @!P3 IMAD.IADD R2, R11, 0x1, R4 ;  /* 0x000000010b02b824 */ /* 0x000fe200078e0204 */
[C---:B------:R-:W-:Y:S01]  /*17d0*/  @!P3 LEA R4, P1, R10.reuse, R16, 0x1 ;  /* 0x000000100a04b211 */ /* 0x040fe200078208ff */
[----:B------:R-:W-:Y:S02]  /*17e0*/  IMAD.IADD R0, R7, 0x1, R13 ;  /* 0x0000000107007824 */ /* 0x000fe400078e020d */
[----:B------:R-:W-:Y:S01]  /*17f0*/  @!P6 IMAD.X R7, RZ, RZ, R244, P0 ;  /* 0x000000ffff07e224 */ /* 0x000fe200000e06f4 */
[----:B------:R-:W-:Y:S01]  /*1800*/  @!P3 LEA.HI.X R5, R10, R17, R2, 0x1, P1 ;  /* 0x000000110a05b211 */ /* 0x000fe200008f0c02 */
[----:B------:R-:W-:Y:S01]  /*1810*/  @!P6 IMAD.MOV.U32 R2, RZ, RZ, R12 ;  /* 0x000000ffff02e224 */ /* 0x000fe200078e000c */
[----:B------:R-:W3:Y:S01]  /*1820*/  @!P6 LDC.64 R16, c[0x0][0x380] ;  /* 0x0000e000ff10eb82 */ /* 0x000ee20000000a00 */
[----:B------:R-:W-:Y:S01]  /*1830*/  LEA.HI.X R235, R6, UR9, R0, 0x1, P2 ;  /* 0x0000000906eb7c11 */ /* 0x000fe200090f0c00 */
[----:B-1----:R-:W-:Y:S01]  /*1840*/  @!P6 IMAD R0, R7, R20, RZ ;  /* 0x000000140700e224 */ /* 0x002fe200078e02ff */
[----:B------:R-:W-:Y:S01]  /*1850*/  @!PT LDS RZ, [RZ] ;  /* 0x00000000fffff984 */ /* 0x000fe20000000800 */
[----:B------:R-:W-:Y:S01]  /*1860*/  @!PT LDS RZ, [RZ] ;  /* 0x00000000fffff984 */ /* 0x000fe20000000800 */
[----:B------:R-:W-:Y:S01]  /*1870*/  @!PT LDS RZ, [RZ] ;  /* 0x00000000fffff984 */ /* 0x000fe20000000800 */
[----:B------:R-:W-:Y:S01]  /*1880*/  @!P3 LDGSTS.E.BYPASS.LTC128B.128 [R220], desc[UR16][R4.64] ;  /* 0x0000000004dcbfae */ /* 0x000fe2000b981a10 */
[----:B------:R-:W-:-:S02]  /*1890*/  IMAD R22, R33, -0x40, R32 ;  /* 0xffffffc021167824 */ /* 0x000fc400078e0220 */
[C---:B------:R-:W-:Y:S01]  /*18a0*/  @!P6 IMAD R9, R8.reuse, R21, R0 ;  /* 0x000000150809e224 */ /* 0x040fe200078e0200 */
[----:B------:R-:W-:Y:S01]  /*18b0*/  @!P3 LDGSTS.E.BYPASS.LTC128B.128 [R220+0x2000], desc[UR16][R4.64+0x40] ;  /* 0x0200004004dcbfae */ /* 0x000fe2000b981a10 */
[----:B------:R-:W-:Y:S01]  /*18c0*/  @!P6 IMAD.WIDE.U32 R6, R8, R20, R2 ;  /* 0x000000140806e225 */ /* 0x000fe200078e0002 */
[-C--:B------:R-:W-:Y:S01]  /*18d0*/  ISETP.GE.AND P2, PT, R28, R22.reuse, PT ;  /* 0x000000161c00720c */ /* 0x080fe20003f46270 */
[----:B------:R-:W1:Y:S01]  /*18e0*/  @!P4 LDC.64 R20, c[0x0][0x3b0] ;  /* 0x0000ec00ff14cb82 */ /* 0x000e620000000a00 */
[----:B------:R4:W-:Y:S01]  /*18f0*/  @!P3 LDGSTS.E.BYPASS.LTC128B.128 [R220+0x4000], desc[UR16][R4.64+0x80] ;  /* 0x0400008004dcbfae */ /* 0x0009e2000b981a10 */
[----:B------:R-:W-:Y:S01]  /*1900*/  ISETP.GE.AND P3, PT, R24, R22, PT ;  /* 0x000000161800720c */ /* 0x000fe20003f66270 */
[----:B------:R-:W-:Y:S02]  /*1910*/  IMAD R0, R33, UR5, RZ ;  /* 0x0000000521007c24 */ /* 0x000fe4000f8e02ff */
[----:B------:R-:W-:Y:S01]  /*1920*/  @!P6 IMAD.IADD R9, R7, 0x1, R9 ;  /* 0x000000010709e824 */ /* 0x000fe200078e0209 */
[----:B------:R-:W-:Y:S01]  /*1930*/  @!P5 IADD3 R7, P0, PT, R243, 0x40, RZ ;  /* 0x00000040f307d810 */ /* 0x000fe20007f1e0ff */
[----:B------:R-:W-:Y:S01]  /*1940*/  IMAD R8, R23, UR6, R0 ;  /* 0x0000000617087c24 */ /* 0x000fe2000f8e0200 */
[----:B------:R-:W5:Y:S01]  /*1950*/  @!P4 LDC.64 R24, c[0x0][0x380] ;  /* 0x0000e000ff18cb82 */ /* 0x000f620000000a00 */
[----:B------:R-:W-:-:S02]  /*1960*/  @!P5 IMAD.MOV.U32 R10, RZ, RZ, R12 ;  /* 0x000000ffff0ad224 */ /* 0x000fc400078e000c */
[----:B------:R-:W-:Y:S02]  /*1970*/  @!P4 IMAD.MOV.U32 R14, RZ, RZ, R12 ;  /* 0x000000ffff0ec224 */ /* 0x000fe400078e000c */
[----:B------:R-:W-:Y:S01]  /*1980*/  @!P5 IMAD.X R0, RZ, RZ, R244, P0 ;  /* 0x000000ffff00d224 */ /* 0x000fe200000e06f4 */
[C---:B---3--:R-:W-:Y:S01]  /*1990*/  @!P6 LEA R2, P1, R6.reuse, R16, 0x1 ;  /* 0x000000100602e211 */ /* 0x048fe200078208ff */
[--C-:B------:R-:W-:Y:S02]  /*19a0*/  @!P5 IMAD.MOV.U32 R11, RZ, RZ, R3.reuse ;  /* 0x000000ffff0bd224 */ /* 0x100fe400078e0003 */
[----:B------:R-:W-:Y:S01]  /*19b0*/  @!P4 IMAD.MOV.U32 R15, RZ, RZ, R3 ;  /* 0x000000ffff0fc224 */ /* 0x000fe200078e0003 */
[----:B------:R-:W-:Y:S01]  /*19c0*/  @!P6 LEA.HI.X R3, R6, R17, R9, 0x1, P1 ;  /* 0x000000110603e211 */ /* 0x000fe200008f0c09 */
[----:B------:R-:W-:-:S04]  /*19d0*/  @!P5 IMAD R0, R0, R18, RZ ;  /* 0x000000120000d224 */ /* 0x000fc800078e02ff */
[----:B------:R-:W-:Y:S04]  /*19e0*/  @!P6 LDGSTS.E.BYPASS.LTC128B.128 [R220+0x800], desc[UR16][R2.64] ;  /* 0x0080000002dcefae */ /* 0x000fe8000b981a10 */
[----:B------:R-:W-:Y:S01]  /*19f0*/  @!P6 LDGSTS.E.BYPASS.LTC128B.128 [R220+0x2800], desc[UR16][R2.64+0x40] ;  /* 0x0280004002dcefae */ /* 0x000fe2000b981a10 */
[----:B----4-:R-:W-:-:S03]  /*1a00*/  IMAD.WIDE.U32 R4, R33, UR6, RZ ;  /* 0x0000000621047c25 */ /* 0x010fc6000f8e00ff */
[----:B------:R3:W-:Y:S01]  /*1a10*/  @!P6 LDGSTS.E.BYPASS.LTC128B.128 [R220+0x4800], desc[UR16][R2.64+0x80] ;  /* 0x0480008002dcefae */ /* 0x0007e2000b981a10 */
[----:B------:R-:W-:Y:S01]  /*1a20*/  IMAD.IADD R12, R5, 0x1, R8 ;  /* 0x00000001050c7824 */ /* 0x000fe200078e0208 */
[----:B------:R-:W-:Y:S02]  /*1a30*/  @!P4 IADD3 R5, P0, PT, R243, 0x60, RZ ;  /* 0x00000060f305c810 */ /* 0x000fe40007f1e0ff */
[----:B------:R-:W-:Y:S02]  /*1a40*/  @!P3 LEA R8, P1, R4, R234, 0x1 ;  /* 0x000000ea0408b211 */ /* 0x000fe400078208ff */
[----:B------:R-:W-:Y:S01]  /*1a50*/  ISETP.GE.AND P6, PT, R28, R22, PT ;  /* 0x000000161c00720c */ /* 0x000fe20003fc6270 */
[----:B------:R-:W-:Y:S01]  /*1a60*/  @!P4 IMAD.X R13, RZ, RZ, R244, P0 ;  /* 0x000000ffff0dc224 */ /* 0x000fe200000e06f4 */
[C---:B------:R-:W-:Y:S02]  /*1a70*/  @!P2 IADD3 R16, P0, PT, R4.reuse, UR7, RZ ;  /* 0x000000070410ac10 */ /* 0x040fe4000ff1e0ff */
[----:B------:R-:W-:Y:S01]  /*1a80*/  @!P3 LEA.HI.X R9, R4, R233, R12, 0x1, P1 ;  /* 0x000000e90409b211 */ /* 0x000fe200008f0c0c */
[C---:B------:R-:W-:Y:S01]  /*1a90*/  @!P5 IMAD R4, R7.reuse, R19, R0 ;  /* 0x000000130704d224 */ /* 0x040fe200078e0200 */
[----:B------:R-:W-:Y:S01]  /*1aa0*/  @!P2 IADD3.X R12, PT, PT, R12, UR10, RZ, P0, !PT ;  /* 0x0000000a0c0cac10 */ /* 0x000fe200087fe4ff */
[----:B------:R-:W-:-:S04]  /*1ab0*/  @!P5 IMAD.WIDE.U32 R6, R7, R18, R10 ;  /* 0x000000120706d225 */ /* 0x000fc800078e000a */
[-C--:B-1----:R-:W-:Y:S02]  /*1ac0*/  @!P4 IMAD R0, R13, R20.reuse, RZ ;  /* 0x000000140d00c224 */ /* 0x082fe400078e02ff */
[----:B------:R-:W-:-:S04]  /*1ad0*/  @!P4 IMAD.WIDE.U32 R10, R5, R20, R14 ;  /* 0x00000014050ac225 */ /* 0x000fc800078e000e */
[----:B---3--:R-:W-:Y:S01]  /*1ae0*/  @!P5 IMAD.IADD R3, R7, 0x1, R4 ;  /* 0x000000010703d824 */ /* 0x008fe200078e0204 */
[----:B--2---:R-:W-:Y:S01]  /*1af0*/  @!P5 LEA R4, P1, R6, R26, 0x1 ;  /* 0x0000001a0604d211 */ /* 0x004fe200078208ff */
[----:B------:R-:W-:Y:S01]  /*1b00*/  @!P4 IMAD R2, R5, R21, R0 ;  /* 0x000000150502c224 */ /* 0x000fe200078e0200 */
[C---:B------:R-:W-:Y:S01]  /*1b10*/  SHF.L.U64.HI R7, R180.reuse, 0x6, R181 ;  /* 0x00000006b4077819 */ /* 0x040fe200000102b5 */
[----:B------:R-:W-:Y:S01]  /*1b20*/  IMAD.SHL.U32 R0, R180, 0x40, RZ ;  /* 0x00000040b4007824 */ /* 0x000fe200078e00ff */
[----:B------:R-:W-:Y:S01]  /*1b30*/  @!P5 LEA.HI.X R5, R6, R27, R3, 0x1, P1 ;  /* 0x0000001b0605d211 */ /* 0x000fe200008f0c03 */
[----:B------:R-:W-:Y:S01]  /*1b40*/  @!P4 IMAD.IADD R3, R11, 0x1, R2 ;  /* 0x000000010b03c824 */ /* 0x000fe200078e0202 */
[----:B-----5:R-:W-:Y:S01]  /*1b50*/  @!P4 LEA R2, P1, R10, R24, 0x1 ;  /* 0x000000180a02c211 */ /* 0x020fe200078208ff */
[----:B------:R-:W-:Y:S01]  /*1b60*/  IMAD R7, R7, R33, RZ ;  /* 0x0000002107077224 */ /* 0x000fe200078e02ff */
[----:B------:R-:W-:Y:S01]  /*1b70*/  @!P2 LEA R6, P0, R16, R234, 0x1 ;  /* 0x000000ea1006a211 */ /* 0x000fe200078008ff */
[----:B------:R-:W-:Y:S01]  /*1b80*/  @!P5 LDGSTS.E.BYPASS.LTC128B.128 [R220+0x1000], desc[UR16][R4.64] ;  /* 0x0100000004dcdfae */ /* 0x000fe2000b981a10 */
[----:B------:R-:W-:Y:S01]  /*1b90*/  @!P4 LEA.HI.X R3, R10, R25, R3, 0x1, P1 ;  /* 0x000000190a03c211 */ /* 0x000fe200008f0c03 */
[----:B------:R-:W-:Y:S01]  /*1ba0*/  IMAD R11, R23, R0, R7 ;  /* 0x00000000170b7224 */ /* 0x000fe200078e0207 */
[----:B------:R-:W-:Y:S01]  /*1bb0*/  @!P2 LEA.HI.X R7, R16, R233, R12, 0x1, P0 ;  /* 0x000000e91007a211 */ /* 0x000fe200000f0c0c */
[----:B------:R-:W-:Y:S04]  /*1bc0*/  @!P5 LDGSTS.E.BYPASS.LTC128B.128 [R220+0x3000], desc[UR16][R4.64+0x40] ;  /* 0x0300004004dcdfae */ /* 0x000fe8000b981a10 */
[----:B------:R1:W-:Y:S04]  /*1bd0*/  @!P5 LDGSTS.E.BYPASS.LTC128B.128 [R220+0x5000], desc[UR16][R4.64+0x80] ;  /* 0x0500008004dcdfae */ /* 0x0003e8000b981a10 */
[----:B------:R-:W-:Y:S04]  /*1be0*/  @!P4 LDGSTS.E.BYPASS.LTC128B.128 [R220+0x1800], desc[UR16][R2.64] ;  /* 0x0180000002dccfae */ /* 0x000fe8000b981a10 */
[----:B------:R-:W-:Y:S04]  /*1bf0*/  @!P4 LDGSTS.E.BYPASS.LTC128B.128 [R220+0x3800], desc[UR16][R2.64+0x40] ;  /* 0x0380004002dccfae */ /* 0x000fe8000b981a10 */
[----:B------:R2:W-:Y:S04]  /*1c00*/  @!P4 LDGSTS.E.BYPASS.LTC128B.128 [R220+0x5800], desc[UR16][R2.64+0x80] ;  /* 0x0580008002dccfae */ /* 0x0005e8000b981a10 */
[----:B------:R-:W-:Y:S04]  /*1c10*/  @!P3 LDGSTS.E.BYPASS.LTC128B.128 [R220+0x6000], desc[UR16][R8.64] ;  /* 0x0600000008dcbfae */ /* 0x000fe8000b981a10 */
[----:B------:R-:W-:Y:S04]  /*1c20*/  @!P3 LDGSTS.E.BYPASS.LTC128B.128 [R220+0x7000], desc[UR16][R8.64+0x40] ;  /* 0x0700004008dcbfae */ /* 0x000fe8000b981a10 */
[----:B------:R-:W-:Y:S01]  /*1c30*/  @!P3 LDGSTS.E.BYPASS.LTC128B.128 [R220+0x8000], desc[UR16][R8.64+0x80] ;  /* 0x0800008008dcbfae */ /* 0x000fe2000b981a10 */
[----:B-1----:R-:W-:-:S03]  /*1c40*/  LOP3.LUT R5, R149, 0xc0, RZ, 0xc0, !PT ;  /* 0x000000c095057812 */ /* 0x002fc600078ec0ff */
[----:B------:R-:W-:Y:S04]  /*1c50*/  @!P2 LDGSTS.E.BYPASS.LTC128B.128 [R220+0x6800], desc[UR16][R6.64] ;  /* 0x0680000006dcafae */ /* 0x000fe8000b981a10 */
[----:B------:R-:W-:Y:S04]  /*1c60*/  @!P2 LDGSTS.E.BYPASS.LTC128B.128 [R220+0x7800], desc[UR16][R6.64+0x40] ;  /* 0x0780004006dcafae */ /* 0x000fe8000b981a10 */
[----:B------:R1:W-:Y:S01]  /*1c70*/  @!P2 LDGSTS.E.BYPASS.LTC128B.128 [R220+0x8800], desc[UR16][R6.64+0x80] ;  /* 0x0880008006dcafae */ /* 0x0003e2000b981a10 */
[----:B--2---:R-:W-:-:S03]  /*1c80*/  IMAD.WIDE.U32 R2, R0, R33, RZ ;  /* 0x0000002100027225 */ /* 0x004fc600078e00ff */
[----:B------:R-:W0:Y:S01]  /*1c90*/  LDGDEPBAR ;  /* 0x00000000000079af */ /* 0x000e220000000000 */
[----:B------:R-:W-:Y:S01]  /*1ca0*/  IMAD.IADD R0, R3, 0x1, R11 ;  /* 0x0000000103007824 */ /* 0x000fe200078e020b */
[----:B------:R-:W-:Y:S01]  /*1cb0*/  @!P3 LEA R4, P1, R2, R236, 0x1 ;  /* 0x000000ec0204b211 */ /* 0x000fe200078208ff */
[----:B-1----:R-:W-:Y:S01]  /*1cc0*/  IMAD.SHL.U32 R7, R34, 0x4, RZ ;  /* 0x0000000422077824 */ /* 0x002fe200078e00ff */
[----:B------:R-:W-:-:S04]  /*1cd0*/  DEPBAR.LE SB0, 0x0 ;  /* 0x000080000000791a */ /* 0x000fc80000000000 */
[----:B------:R-:W-:Y:S01]  /*1ce0*/  IMAD.SHL.U32 R6, R34, 0x10, RZ ;  /* 0x0000001022067824 */ /* 0x000fe200078e00ff */
[----:B------:R-:W-:Y:S01]  /*1cf0*/  LOP3.LUT R3, R5, 0x18, R7, 0xf8, !PT ;  /* 0x0000001805037812 */ /* 0x000fe200078ef807 */
[----:B------:R-:W-:Y:S01]  /*1d00*/  BAR.SYNC.DEFER_BLOCKING 0x0 ;  /* 0x0000000000007b1d */ /* 0x000fe20000010000 */
[----:B------:R-:W-:Y:S02]  /*1d10*/  @!P6 LEA R7, P0, R180, R2, 0x5 ;  /* 0x00000002b407e211 */ /* 0x000fe400078028ff */
[----:B------:R-:W-:Y:S02]  /*1d20*/  LOP3.LUT R9, R6, 0x100, RZ, 0xc0, !PT ;  /* 0x0000010006097812 */ /* 0x000fe400078ec0ff */
[----:B------:R-:W-:Y:S02]  /*1d30*/  LOP3.LUT R8, R3, 0x8, R34, 0x78, !PT ;  /* 0x0000000803087812 */ /* 0x000fe400078e7822 */
[----:B------:R-:W-:Y:S02]  /*1d40*/  LOP3.LUT R9, R9, 0x20, R149, 0xf8, !PT ;  /* 0x0000002009097812 */ /* 0x000fe400078ef895 */
[----:B------:R-:W-:-:S02]  /*1d50*/  @!P3 LEA.HI.X R5, R2, R235, R0, 0x1, P1 ;  /* 0x000000eb0205b211 */ /* 0x000fc400008f0c00 */
[----:B------:R-:W-:Y:S02]  /*1d60*/  LOP3.LUT R148, R3, 0x8, R148, 0x78, !PT ;  /* 0x0000000803947812 */ /* 0x000fe400078e7894 */
[----:B------:R-:W-:Y:S02]  /*1d70*/  LOP3.LUT R10, R6, 0x3e00, RZ, 0xc0, !PT ;  /* 0x00003e00060a7812 */ /* 0x000fe400078ec0ff */
[----:B------:R-:W-:Y:S02]  /*1d80*/  LOP3.LUT R2, R149, 0x120, RZ, 0xc0, !PT ;  /* 0x0000012095027812 */ /* 0x000fe400078ec0ff */
[----:B------:R-:W-:Y:S01]  /*1d90*/  @!P6 LEA.HI.X R3, R180, R0, R181, 0x5, P0 ;  /* 0x00000000b403e211 */ /* 0x000fe200000f2cb5 */
[----:B------:R-:W-:Y:S01]  /*1da0*/  IMAD.IADD R0, R8, 0x1, R9 ;  /* 0x0000000108007824 */ /* 0x000fe200078e0209 */
[----:B------:R-:W-:Y:S02]  /*1db0*/  @!P6 LEA R6, P0, R7, R236, 0x1 ;  /* 0x000000ec0706e211 */ /* 0x000fe400078008ff */
[----:B------:R-:W-:-:S02]  /*1dc0*/  IADD3 R2, PT, PT, R148, R2, R10 ;  /* 0x0000000294027210 */ /* 0x000fc40007ffe00a */
[----:B------:R-:W-:Y:S01]  /*1dd0*/  @!P6 LEA.HI.X R7, R7, R235, R3, 0x1, P0 ;  /* 0x000000eb0707e211 */ /* 0x000fe200000f0c03 */
[----:B------:R-:W-:Y:S01]  /*1de0*/  @!PT LDS RZ, [RZ] ;  /* 0x00000000fffff984 */ /* 0x000fe20000000800 */
[----:B------:R-:W-:Y:S01]  /*1df0*/  @!PT LDS RZ, [RZ] ;  /* 0x00000000fffff984 */ /* 0x000fe20000000800 */
[----:B------:R-:W-:Y:S01]  /*1e00*/  @!PT LDS RZ, [RZ] ;  /* 0x00000000fffff984 */ /* 0x000fe20000000800 */
[----:B------:R-:W-:Y:S01]  /*1e10*/  @!P3 LDGSTS.E.BYPASS.LTC128B.128 [R220+0x9000], desc[UR16][R4.64] ;  /* 0x0900000004dcbfae */ /* 0x000fe2000b981a10 */
[----:B------:R-:W-:Y:S01]  /*1e20*/  LEA R218, R2, UR4, 0x1 ;  /* 0x0000000402da7c11 */ /* 0x000fe2000f8e08ff */
[----:B------:R-:W-:Y:S01]  /*1e30*/  IMAD.SHL.U32 R2, R34, 0x2, RZ ;  /* 0x0000000222027824 */ /* 0x000fe200078e00ff */
[----:B------:R-:W-:Y:S01]  /*1e40*/  LEA R216, R0, UR4, 0x1 ;  /* 0x0000000400d87c11 */ /* 0x000fe2000f8e08ff */
[----:B------:R-:W-:Y:S01]  /*1e50*/  @!P3 LDGSTS.E.BYPASS.LTC128B.128 [R220+0xa000], desc[UR16][R4.64+0x40] ;  /* 0x0a00004004dcbfae */ /* 0x000fe2000b981a10 */
[----:B------:R-:W-:Y:S02]  /*1e60*/  IMAD.MOV.U32 R0, RZ, RZ, 0x20 ;  /* 0x00000020ff007424 */ /* 0x000fe400078e00ff */
[----:B------:R-:W-:Y:S01]  /*1e70*/  LOP3.LUT R2, R2, 0x6, RZ, 0xc0, !PT ;  /* 0x0000000602027812 */ /* 0x000fe200078ec0ff */
[----:B------:R-:W-:Y:S04]  /*1e80*/  @!P3 LDGSTS.E.BYPASS.LTC128B.128 [R220+0xb000], desc[UR16][R4.64+0x80] ;  /* 0x0b00008004dcbfae */ /* 0x000fe8000b981a10 */
[----:B------:R-:W-:Y:S01]  /*1e90*/  @P3 STS.128 [R220+0x9000], RZ ;  /* 0x009000ffdc003388 */ /* 0x000fe20000000c00 */
[----:B------:R-:W-:-:S03]  /*1ea0*/  IMAD R2, R33, 0x40, R2 ;  /* 0x0000004021027824 */ /* 0x000fc600078e0202 */
[----:B------:R-:W-:Y:S01]  /*1eb0*/  @P3 STS.128 [R220+0xa000], RZ ;  /* 0x00a000ffdc003388 */ /* 0x000fe20000000c00 */
[C---:B------:R-:W-:Y:S01]  /*1ec0*/  VIADD R3, R2.reuse, 0x1 ;  /* 0x0000000102037836 */ /* 0x040fe20000000000 */
[CC--:B------:R-:W-:Y:S02]  /*1ed0*/  ISETP.GE.AND P4, PT, R2.reuse, R32.reuse, PT ;  /* 0x000000200200720c */ /* 0x0c0fe40003f86270 */
[----:B------:R-:W-:Y:S02]  /*1ee0*/  @P3 STS.128 [R220+0xb000], RZ ;  /* 0x00b000ffdc003388 */ /* 0x000fe40000000c00 */
[-C--:B------:R-:W-:Y:S01]  /*1ef0*/  ISETP.GE.AND P3, PT, R3, R32.reuse, PT ;  /* 0x000000200300720c */ /* 0x080fe20003f66270 */
[C---:B------:R-:W-:Y:S01]  /*1f00*/  VIADD R3, R2.reuse, 0x8 ;  /* 0x0000000802037836 */ /* 0x040fe20000000000 */
[----:B------:R-:W-:Y:S04]  /*1f10*/  @P6 STS.128 [R220+0x9800], RZ ;  /* 0x009800ffdc006388 */ /* 0x000fe80000000c00 */
[----:B------:R-:W-:Y:S01]  /*1f20*/  @P6 STS.128 [R220+0xa800], RZ ;  /* 0x00a800ffdc006388 */ /* 0x000fe20000000c00 */
[----:B------:R-:W-:Y:S01]  /*1f30*/  ISETP.GE.AND P2, PT, R3, R32, PT ;  /* 0x000000200300720c */ /* 0x000fe20003f46270 */
[----:B------:R-:W-:-:S02]  /*1f40*/  VIADD R3, R2, 0x11 ;  /* 0x0000001102037836 */ /* 0x000fc40000000000 */
[----:B------:R-:W-:Y:S03]  /*1f50*/  @P6 STS.128 [R220+0xb800], RZ ;  /* 0x00b800ffdc006388 */ /* 0x000fe60000000c00 */
[----:B------:R-:W-:Y:S01]  /*1f60*/  ISETP.GE.AND P5, PT, R3, R32, PT ;  /* 0x000000200300720c */ /* 0x000fe20003fa6270 */
[----:B------:R-:W-:Y:S01]  /*1f70*/  @!PT LDS RZ, [RZ] ;  /* 0x00000000fffff984 */ /* 0x000fe20000000800 */
[----:B------:R-:W-:Y:S01]  /*1f80*/  @!PT LDS RZ, [RZ] ;  /* 0x00000000fffff984 */ /* 0x000fe20000000800 */
[----:B------:R-:W-:Y:S01]  /*1f90*/  @!PT LDS RZ, [RZ] ;  /* 0x00000000fffff984 */ /* 0x000fe20000000800 */
[----:B------:R-:W-:Y:S01]  /*1fa0*/  @!P6 LDGSTS.E.BYPASS.LTC128B.128 [R220+0x9800], desc[UR16][R6.64] ;  /* 0x0980000006dcefae */ /* 0x000fe2000b981a10 */
[----:B------:R-:W-:-:S03]  /*1fb0*/  VIADD R3, R2, 0x18 ;  /* 0x0000001802037836 */ /* 0x000fc60000000000 */
[----:B------:R-:W-:Y:S04]  /*1fc0*/  @!P6 LDGSTS.E.BYPASS.LTC128B.128 [R220+0xa800], desc[UR16][R6.64+0x40] ;  /* 0x0a80004006dcefae */ /* 0x000fe8000b981a10 */
[----:B------:R1:W-:Y:S01]  /*1fd0*/  @!P6 LDGSTS.E.BYPASS.LTC128B.128 [R220+0xb800], desc[UR16][R6.64+0x80] ;  /* 0x0b80008006dcefae */ /* 0x0003e2000b981a10 */
[----:B------:R-:W-:-:S03]  /*1fe0*/  LOP3.LUT P6, RZ, R34, 0x4, RZ, 0xc0, !PT ;  /* 0x0000000422ff7812 */ /* 0x000fc600078cc0ff */
[----:B------:R-:W-:Y:S01]  /*1ff0*/  LDSM.16.M88.4 R12, [R218] ;  /* 0x00000000da0c783b */ /* 0x000fe20000000200 */
[----:B------:R-:W-:-:S03]  /*2000*/  SEL R0, R0, 0xffffffe0, !P6 ;  /* 0xffffffe000007807 */ /* 0x000fc60007000000 */
[----:B------:R-:W2:Y:S02]  /*2010*/  LDSM.16.M88.4 R36, [R216+0x6000] ;  /* 0x00600000d824783b */ /* 0x000ea40000000200 */
[--C-:B------:R-:W-:Y:S02]  /*2020*/  IMAD.IADD R217, R216, 0x1, R0.reuse ;  /* 0x00000001d8d97824 */ /* 0x100fe400078e0200 */
[----:B------:R-:W3:Y:S01]  /*2030*/  LDSM.16.M88.4 R8, [R218+0x1000] ;  /* 0x00100000da08783b */ /* 0x000ee20000000200 */
[----:B------:R-:W-:-:S03]  /*2040*/  IMAD.IADD R219, R218, 0x1, R0 ;  /* 0x00000001dadb7824 */ /* 0x000fc600078e0200 */
[----:B------:R-:W4:Y:S04]  /*2050*/  LDSM.16.M88.4 R28, [R216+0x6400] ;  /* 0x00640000d81c783b */ /* 0x000f280000000200 */
[----:B------:R-:W5:Y:S04]  /*2060*/  LDSM.16.M88.4 R24, [R216+0x6800] ;  /* 0x00680000d818783b */ /* 0x000f680000000200 */
[----:B------:R-:W5:Y:S04]  /*2070*/  LDSM.16.M88.4 R16, [R216+0x6c00] ;  /* 0x006c0000d810783b */ /* 0x000f680000000200 */
[----:B------:R-:W-:Y:S04]  /*2080*/  LDSM.16.M88.4 R52, [R217+0x6000] ;  /* 0x00600000d934783b */ /* 0x000fe80000000200 */
[----:B-1----:R-:W1:Y:S04]  /*2090*/  LDSM.16.M88.4 R4, [R219+0x1000] ;  /* 0x00100000db04783b */ /* 0x002e680000000200 */
[----:B------:R-:W-:Y:S04]  /*20a0*/  LDSM.16.M88.4 R48, [R217+0x6400] ;  /* 0x00640000d930783b */ /* 0x000fe80000000200 */
[----:B------:R-:W1:Y:S04]  /*20b0*/  LDSM.16.M88.4 R64, [R217+0x6800] ;  /* 0x00680000d940783b */ /* 0x000e680000000200 */
[----:B------:R-:W1:Y:S04]  /*20c0*/  LDSM.16.M88.4 R20, [R219] ;  /* 0x00000000db14783b */ /* 0x000e680000000200 */
[----:B------:R-:W1:Y:S01]  /*20d0*/  LDSM.16.M88.4 R72, [R217+0x6c00] ;  /* 0x006c0000d948783b */ /* 0x000e620000000200 */
[-C--:B--2---:R-:W-:Y:S03]  /*20e0*/  HMMA.16816.F32 R84, R12, R36.reuse, RZ ;  /* 0x000000240c54723c */ /* 0x084fe600000018ff */
[----:B------:R-:W0:Y:S05]  /*20f0*/  LDGDEPBAR ;  /* 0x00000000000079af */ /* 0x000e2a0000000000 */
[C---:B---3--:R-:W-:Y:S08]  /*2100*/  HMMA.16816.F32 R80, R8.reuse, R36, RZ ;  /* 0x000000240850723c */ /* 0x048ff000000018ff */
[-C--:B------:R-:W-:Y:S08]  /*2110*/  HMMA.16816.F32 R76, R8, R38.reuse, RZ ;  /* 0x00000026084c723c */ /* 0x080ff000000018ff */
[----:B------:R-:W-:Y:S08]  /*2120*/  HMMA.16816.F32 R96, R12, R38, RZ ;  /* 0x000000260c60723c */ /* 0x000ff000000018ff */
[C---:B----4-:R-:W-:Y:S08]  /*2130*/  HMMA.16816.F32 R68, R8.reuse, R28, RZ ;  /* 0x0000001c0844723c */ /* 0x050ff000000018ff */
[C---:B-----5:R-:W-:Y:S08]  /*2140*/  HMMA.16816.F32 R56, R8.reuse, R24, RZ ;  /* 0x000000180838723c */ /* 0x060ff000000018ff */
[C---:B------:R-:W-:Y:S08]  /*2150*/  HMMA.16816.F32 R40, R8.reuse, R16, RZ ;  /* 0x000000100828723c */ /* 0x040ff000000018ff */
[C---:B------:R-:W-:Y:S08]  /*2160*/  HMMA.16816.F32 R60, R8.reuse, R30, RZ ;  /* 0x0000001e083c723c */ /* 0x040ff000000018ff */
[C---:B------:R-:W-:Y:S08]  /*2170*/  HMMA.16816.F32 R44, R8.reuse, R26, RZ ;  /* 0x0000001a082c723c */ /* 0x040ff000000018ff */
[----:B------:R-:W-:Y:S08]  /*2180*/  HMMA.16816.F32 R36, R8, R18, RZ ;  /* 0x000000120824723c */ /* 0x000ff000000018ff */
[C---:B------:R-:W-:Y:S08]  /*2190*/  HMMA.16816.F32 R8, R12.reuse, R28, RZ ;  /* 0x0000001c0c08723c */ /* 0x040ff000000018ff */
[----:B------:R-:W-:Y:S01]  /*21a0*/  HMMA.16816.F32 R92, R12, R30, RZ ;  /* 0x0000001e0c5c723c */ /* 0x000fe200000018ff */
[----:B------:R-:W-:Y:S07]  /*21b0*/  LDSM.16.M88.4 R28, [R216+0x7c00] ;  /* 0x007c0000d81c783b */ /* 0x000fee0000000200 */
[C---:B-1----:R-:W-:Y:S08]  /*21c0*/  HMMA.16816.F32 R100, R4.reuse, R52, R80 ;  /* 0x000000340464723c */ /* 0x042ff00000001850 */
[----:B------:R-:W-:Y:S08]  /*21d0*/  HMMA.16816.F32 R128, R4, R64, R56 ;  /* 0x000000400480723c */ /* 0x000ff00000001838 */
[----:B------:R-:W-:Y:S01]  /*21e0*/  HMMA.16816.F32 R112, R20, R48, R8 ;  /* 0x000000301470723c */ /* 0x000fe20000001808 */
[----:B------:R-:W1:Y:S07]  /*21f0*/  LDSM.16.M88.4 R8, [R218+0x3000] ;  /* 0x00300000da08783b */ /* 0x000e6e0000000200 */
[C---:B------:R-:W-:Y:S08]  /*2200*/  HMMA.16816.F32 R88, R12.reuse, R24, RZ ;  /* 0x000000180c58723c */ /* 0x040ff000000018ff */
[----:B------:R-:W-:Y:S08]  /*2210*/  HMMA.16816.F32 R144, R12, R26, RZ ;  /* 0x0000001a0c90723c */ /* 0x000ff000000018ff */
[C---:B------:R-:W-:Y:S01]  /*2220*/  HMMA.16816.F32 R80, R4.reuse, R72, R40 ;  /* 0x000000480450723c */ /* 0x040fe20000001828 */
[----:B------:R-:W-:Y:S07]  /*2230*/  LDSM.16.M88.4 R40, [R216+0x7400] ;  /* 0x00740000d828783b */ /* 0x000fee0000000200 */
[C---:B------:R-:W-:Y:S01]  /*2240*/  HMMA.16816.F32 R124, R4.reuse, R66, R44 ;  /* 0x00000042047c723c */ /* 0x040fe2000000182c */
[----:B------:R-:W2:Y:S07]  /*2250*/  LDSM.16.M88.4 R44, [R216+0x7000] ;  /* 0x00700000d82c783b */ /* 0x000eae0000000200 */
[----:B------:R-:W-:Y:S01]  /*2260*/  HMMA.16816.F32 R56, R4, R74, R36 ;  /* 0x0000004a0438723c */ /* 0x000fe20000001824 */
[----:B------:R-:W3:Y:S07]  /*2270*/  LDSM.16.M88.4 R36, [R216+0x7800] ;  /* 0x00780000d824783b */ /* 0x000eee0000000200 */
[C---:B------:R-:W-:Y:S08]  /*2280*/  HMMA.16816.F32 R24, R12.reuse, R16, RZ ;  /* 0x000000100c18723c */ /* 0x040ff000000018ff */
[----:B------:R-:W-:Y:S01]  /*2290*/  HMMA.16816.F32 R104, R12, R18, RZ ;  /* 0x000000120c68723c */ /* 0x000fe200000018ff */
[----:B------:R-:W4:Y:S04]  /*22a0*/  LDSM.16.M88.4 R12, [R218+0x2000] ;  /* 0x00200000da0c783b */ /* 0x000f280000000200 */
[----:B------:R-:W-:Y:S03]  /*22b0*/  LDSM.16.M88.4 R16, [R219+0x2000] ;  /* 0x00200000db10783b */ /* 0x000fe60000000200 */
[C---:B------:R-:W-:Y:S08]  /*22c0*/  HMMA.16816.F32 R136, R4.reuse, R48, R68 ;  /* 0x000000300488723c */ /* 0x040ff00000001844 */
[C---:B------:R-:W-:Y:S01]  /*22d0*/  HMMA.16816.F32 R140, R4.reuse, R54, R76 ;  /* 0x00000036048c723c */ /* 0x040fe2000000184c */
[----:B------:R-:W-:Y:S07]  /*22e0*/  LDSM.16.M88.4 R76, [R217+0x7c00] ;  /* 0x007c0000d94c783b */ /* 0x000fee0000000200 */
[----:B------:R-:W-:Y:S01]  /*22f0*/  HMMA.16816.F32 R132, R4, R50, R60 ;  /* 0x000000320484723c */ /* 0x000fe2000000183c */
[----:B------:R-:W-:Y:S07]  /*2300*/  LDSM.16.M88.4 R4, [R219+0x3000] ;  /* 0x00300000db04783b */ /* 0x000fee0000000200 */
[C---:B------:R-:W-:Y:S01]  /*2310*/  HMMA.16816.F32 R120, R20.reuse, R72, R24 ;  /* 0x000000481478723c */ /* 0x040fe20000001818 */
[----:B------:R-:W5:Y:S07]  /*2320*/  LDSM.16.M88.4 R24, [R217+0x7000] ;  /* 0x00700000d918783b */ /* 0x000f6e0000000200 */
[C---:B------:R-:W-:Y:S01]  /*2330*/  HMMA.16816.F32 R68, R20.reuse, R50, R92 ;  /* 0x000000321444723c */ /* 0x040fe2000000185c */
[----:B------:R-:W5:Y:S07]  /*2340*/  LDSM.16.M88.4 R48, [R217+0x7400] ;  /* 0x00740000d930783b */ /* 0x000f6e0000000200 */
[C---:B------:R-:W-:Y:S08]  /*2350*/  HMMA.16816.F32 R108, R20.reuse, R52, R84 ;  /* 0x00000034146c723c */ /* 0x040ff00000001854 */
[C---:B------:R-:W-:Y:S01]  /*2360*/  HMMA.16816.F32 R60, R20.reuse, R54, R96 ;  /* 0x00000036143c723c */ /* 0x040fe20000001860 */
[----:B------:R-:W5:Y:S07]  /*2370*/  LDSM.16.M88.4 R52, [R217+0x7800] ;  /* 0x00780000d934783b */ /* 0x000f6e0000000200 */
[C---:B------:R-:W-:Y:S08]  /*2380*/  HMMA.16816.F32 R104, R20.reuse, R74, R104 ;  /* 0x0000004a1468723c */ /* 0x040ff00000001868 */
[----:B------:R-:W-:Y:S08]  /*2390*/  HMMA.16816.F32 R116, R20, R64, R88 ;  /* 0x000000401474723c */ /* 0x000ff00000001858 */
[----:B-1----:R-:W-:Y:S08]  /*23a0*/  HMMA.16816.F32 R72, R8, R28, R80 ;  /* 0x0000001c0848723c */ /* 0x002ff00000001850 */
[----:B------:R-:W-:Y:S08]  /*23b0*/  HMMA.16816.F32 R64, R20, R66, R144 ;  /* 0x000000421440723c */ /* 0x000ff00000001890 */
[C---:B--2---:R-:W-:Y:S08]  /*23c0*/  HMMA.16816.F32 R100, R8.reuse, R44, R100 ;  /* 0x0000002c0864723c */ /* 0x044ff00000001864 */
[C---:B------:R-:W-:Y:S08]  /*23d0*/  HMMA.16816.F32 R92, R8.reuse, R40, R136 ;  /* 0x00000028085c723c */ /* 0x040ff00000001888 */
[C---:B---3--:R-:W-:Y:S08]  /*23e0*/  HMMA.16816.F32 R84, R8.reuse, R36, R128 ;  /* 0x000000240854723c */ /* 0x048ff00000001880 */
[C---:B------:R-:W-:Y:S08]  /*23f0*/  HMMA.16816.F32 R96, R8.reuse, R46, R140 ;  /* 0x0000002e0860723c */ /* 0x040ff0000000188c */
[C---:B------:R-:W-:Y:S08]  /*2400*/  HMMA.16816.F32 R88, R8.reuse, R42, R132 ;  /* 0x0000002a0858723c */ /* 0x040ff00000001884 */
[C---:B------:R-:W-:Y:S08]  /*2410*/  HMMA.16816.F32 R80, R8.reuse, R38, R124 ;  /* 0x000000260850723c */ /* 0x040ff0000000187c */
[----:B------:R-:W-:Y:S08]  /*2420*/  HMMA.16816.F32 R56, R8, R30, R56 ;  /* 0x0000001e0838723c */ /* 0x000ff00000001838 */
[C---:B----4-:R-:W-:Y:S08]  /*2430*/  HMMA.16816.F32 R20, R12.reuse, R44, R108 ;  /* 0x0000002c0c14723c */ /* 0x050ff0000000186c */
[C---:B------:R-:W-:Y:S08]  /*2440*/  HMMA.16816.F32 R8, R12.reuse, R40, R112 ;  /* 0x000000280c08723c */ /* 0x040ff00000001870 */
[C---:B------:R-:W-:Y:S08]  /*2450*/  HMMA.16816.F32 R44, R12.reuse, R46, R60 ;  /* 0x0000002e0c2c723c */ /* 0x040ff0000000183c */
[C---:B------:R-:W-:Y:S08]  /*2460*/  HMMA.16816.F32 R40, R12.reuse, R42, R68 ;  /* 0x0000002a0c28723c */ /* 0x040ff00000001844 */
[C---:B------:R-:W-:Y:S08]  /*2470*/  HMMA.16816.F32 R60, R12.reuse, R36, R116 ;  /* 0x000000240c3c723c */ /* 0x040ff00000001874 */
[C---:B------:R-:W-:Y:S01]  /*2480*/  HMMA.16816.F32 R64, R12.reuse, R38, R64 ;  /* 0x000000260c40723c */ /* 0x040fe20000001840 */
[----:B------:R-:W-:Y:S07]  /*2490*/  LDSM.16.M88.4 R36, [R216+0x8000] ;  /* 0x00800000d824783b */ /* 0x000fee0000000200 */
[C---:B------:R-:W-:Y:S08]  /*24a0*/  HMMA.16816.F32 R68, R12.reuse, R28, R120 ;  /* 0x0000001c0c44723c */ /* 0x040ff00000001878 */
[----:B------:R-:W-:Y:S01]  /*24b0*/  HMMA.16816.F32 R104, R12, R30, R104 ;  /* 0x0000001e0c68723c */ /* 0x000fe20000001868 */
[----:B------:R-:W-:Y:S04]  /*24c0*/  LDSM.16.M88.4 R28, [R216+0x8400] ;  /* 0x00840000d81c783b */ /* 0x000fe80000000200 */
[----:B------:R-:W-:Y:S03]  /*24d0*/  LDSM.16.M88.4 R12, [R218+0x4000] ;  /* 0x00400000da0c783b */ /* 0x000fe60000000200 */
[----:B-----5:R-:W-:Y:S08]  /*24e0*/  HMMA.16816.F32 R124, R4, R26, R96 ;  /* 0x0000001a047c723c */ /* 0x020ff00000001860 */
[----:B------:R-:W-:Y:S01]  /*24f0*/  HMMA.16816.F32 R108, R16, R48, R8 ;  /* 0x00000030106c723c */ /* 0x000fe20000001808 */
[----:B------:R-:W1:Y:S07]  /*2500*/  LDSM.16.M88.4 R8, [R218+0x5000] ;  /* 0x00500000da08783b */ /* 0x000e6e0000000200 */
[-C--:B------:R-:W-:Y:S08]  /*2510*/  HMMA.16816.F32 R128, R4, R24.reuse, R100 ;  /* 0x000000180480723c */ /* 0x080ff00000001864 */
[C---:B------:R-:W-:Y:S01]  /*2520*/  HMMA.16816.F32 R116, R16.reuse, R24, R20 ;  /* 0x000000181074723c */ /* 0x040fe20000001814 */
[----:B------:R-:W-:Y:S07]  /*2530*/  LDSM.16.M88.4 R20, [R216+0x8c00] ;  /* 0x008c0000d814783b */ /* 0x000fee0000000200 */
[----:B------:R-:W-:Y:S01]  /*2540*/  HMMA.16816.F32 R96, R16, R26, R44 ;  /* 0x0000001a1060723c */ /* 0x000fe2000000182c */
[----:B------:R-:W2:Y:S04]  /*2550*/  LDSM.16.M88.4 R24, [R216+0x8800] ;  /* 0x00880000d818783b */ /* 0x000ea80000000200 */
[----:B------:R-:W-:Y:S03]  /*2560*/  LDSM.16.M88.4 R44, [R217+0x8400] ;  /* 0x00840000d92c783b */ /* 0x000fe60000000200 */
[C---:B------:R-:W-:Y:S08]  /*2570*/  HMMA.16816.F32 R120, R4.reuse, R48, R92 ;  /* 0x000000300478723c */ /* 0x040ff0000000185c */
[C---:B------:R-:W-:Y:S08]  /*2580*/  HMMA.16816.F32 R100, R4.reuse, R50, R88 ;  /* 0x000000320464723c */ /* 0x040ff00000001858 */
[C---:B------:R-:W-:Y:S08]  /*2590*/  HMMA.16816.F32 R132, R4.reuse, R76, R72 ;  /* 0x0000004c0484723c */ /* 0x040ff00000001848 */
[C---:B------:R-:W-:Y:S01]  /*25a0*/  HMMA.16816.F32 R92, R4.reuse, R52, R84 ;  /* 0x00000034045c723c */ /* 0x040fe20000001854 */
[----:B------:R-:W-:Y:S07]  /*25b0*/  LDSM.16.M88.4 R84, [R217+0x8c00] ;  /* 0x008c0000d954783b */ /* 0x000fee0000000200 */
[C---:B------:R-:W-:Y:S08]  /*25c0*/  HMMA.16816.F32 R136, R4.reuse, R54, R80 ;  /* 0x000000360488723c */ /* 0x040ff00000001850 */
[----:B------:R-:W-:Y:S01]  /*25d0*/  HMMA.16816.F32 R72, R4, R78, R56 ;  /* 0x0000004e0448723c */ /* 0x000fe20000001838 */
[----:B------:R-:W-:Y:S07]  /*25e0*/  LDSM.16.M88.4 R4, [R219+0x5000] ;  /* 0x00500000db04783b */ /* 0x000fee0000000200 */
[C---:B------:R-:W-:Y:S01]  /*25f0*/  HMMA.16816.F32 R112, R16.reuse, R50, R40 ;  /* 0x000000321070723c */ /* 0x040fe20000001828 */
[----:B------:R-:W3:Y:S07]  /*2600*/  LDSM.16.M88.4 R40, [R217+0x8000] ;  /* 0x00800000d928783b */ /* 0x000eee0000000200 */
[C---:B------:R-:W-:Y:S08]  /*2610*/  HMMA.16816.F32 R88, R16.reuse, R52, R60 ;  /* 0x000000341058723c */ /* 0x040ff0000000183c */
[C---:B------:R-:W-:Y:S08]  /*2620*/  HMMA.16816.F32 R64, R16.reuse, R54, R64 ;  /* 0x000000361040723c */ /* 0x040ff00000001840 */
[C---:B------:R-:W-:Y:S01]  /*2630*/  HMMA.16816.F32 R60, R16.reuse, R76, R68 ;  /* 0x0000004c103c723c */ /* 0x040fe20000001844 */
[----:B------:R-:W4:Y:S07]  /*2640*/  LDSM.16.M88.4 R68, [R217+0x8800] ;  /* 0x00880000d944783b */ /* 0x000f2e0000000200 */
[----:B------:R-:W-:Y:S01]  /*2650*/  HMMA.16816.F32 R52, R16, R78, R104 ;  /* 0x0000004e1034723c */ /* 0x000fe20000001868 */
[----:B------:R-:W5:Y:S01]  /*2660*/  LDSM.16.M88.4 R16, [R219+0x4000] ;  /* 0x00400000db10783b */ /* 0x000f620000000200 */
[----:B------:R-:W-:-:S06]  /*2670*/  DEPBAR.LE SB0, 0x0 ;  /* 0x000080000000791a */ /* 0x000fcc0000000000 */
[C---:B-1----:R-:W-:Y:S08]  /*2680*/  HMMA.16816.F32 R48, R8.reuse, R36, R128 ;  /* 0x000000240830723c */ /* 0x042ff00000001880 */
[C---:B------:R-:W-:Y:S08]  /*2690*/  HMMA.16816.F32 R80, R8.reuse, R30, R100 ;  /* 0x0000001e0850723c */ /* 0x040ff00000001864 */
[C---:B------:R-:W-:Y:S08]  /*26a0*/  HMMA.16816.F32 R56, R8.reuse, R38, R124 ;  /* 0x000000260838723c */ /* 0x040ff0000000187c */
[C---:B------:R-:W-:Y:S08]  /*26b0*/  HMMA.16816.F32 R76, R8.reuse, R28, R120 ;  /* 0x0000001c084c723c */ /* 0x040ff00000001878 */
[C---:B--2---:R-:W-:Y:S08]  /*26c0*/  HMMA.16816.F32 R92, R8.reuse, R24, R92 ;  /* 0x00000018085c723c */ /* 0x044ff0000000185c */
[C---:B------:R-:W-:Y:S08]  /*26d0*/  HMMA.16816.F32 R104, R8.reuse, R26, R136 ;  /* 0x0000001a0868723c */ /* 0x040ff00000001888 */
[C---:B------:R-:W-:Y:S08]  /*26e0*/  HMMA.16816.F32 R100, R8.reuse, R20, R132 ;  /* 0x000000140864723c */ /* 0x040ff00000001884 */
[----:B------:R-:W-:Y:S08]  /*26f0*/  HMMA.16816.F32 R72, R8, R22, R72 ;  /* 0x000000160848723c */ /* 0x000ff00000001848 */
[C---:B------:R-:W-:Y:S08]  /*2700*/  HMMA.16816.F32 R8, R12.reuse, R36, R116 ;  /* 0x000000240c08723c */ /* 0x040ff00000001874 */
[C---:B------:R-:W-:Y:S08]  /*2710*/  HMMA.16816.F32 R96, R12.reuse, R38, R96 ;  /* 0x000000260c60723c */ /* 0x040ff00000001860 */
[C---:B------:R-:W-:Y:S08]  /*2720*/  HMMA.16816.F32 R88, R12.reuse, R24, R88 ;  /* 0x000000180c58723c */ /* 0x040ff00000001858 */
[C---:B------:R-:W-:Y:S08]  /*2730*/  HMMA.16816.F32 R64, R12.reuse, R26, R64 ;  /* 0x0000001a0c40723c */ /* 0x040ff00000001840 */
[C---:B------:R-:W-:Y:S08]  /*2740*/  HMMA.16816.F32 R120, R12.reuse, R20, R60 ;  /* 0x000000140c78723c */ /* 0x040ff0000000183c */
[C---:B------:R-:W-:Y:S08]  /*2750*/  HMMA.16816.F32 R108, R12.reuse, R28, R108 ;  /* 0x0000001c0c6c723c */ /* 0x040ff0000000186c */
[C---:B------:R-:W-:Y:S08]  /*2760*/  HMMA.16816.F32 R112, R12.reuse, R30, R112 ;  /* 0x0000001e0c70723c */ /* 0x040ff00000001870 */
[----:B------:R-:W-:Y:S08]  /*2770*/  HMMA.16816.F32 R60, R12, R22, R52 ;  /* 0x000000160c3c723c */ /* 0x000ff00000001834 */
[C---:B---3--:R-:W-:Y:S08]  /*2780*/  HMMA.16816.F32 R24, R4.reuse, R40, R48 ;  /* 0x000000280418723c */ /* 0x048ff00000001830 */
[C---:B------:R-:W-:Y:S08]  /*2790*/  HMMA.16816.F32 R28, R4.reuse, R42, R56 ;  /* 0x0000002a041c723c */ /* 0x040ff00000001838 */
[----:B------:R-:W-:Y:S03]  /*27a0*/  HMMA.16816.F32 R36, R4, R44, R76 ;  /* 0x0000002c0424723c */ /* 0x000fe6000000184c */
[----:B------:R-:W-:-:S02]  /*27b0*/  FSEL R35, R26, -INF , !P4 ;  /* 0xff8000001a237808 */ /* 0x000fc40006000000 */
[----:B------:R-:W-:Y:S02]  /*27c0*/  FSEL R33, R24, -INF , !P4 ;  /* 0xff80000018217808 */ /* 0x000fe40006000000 */
[----:B------:R-:W-:Y:S01]  /*27d0*/  FSEL R34, R27, -INF , !P3 ;  /* 0xff8000001b227808 */ /* 0x000fe20005800000 */
[----:B------:R-:W-:Y:S01]  /*27e0*/  HMMA.16816.F32 R48, R4, R46, R80 ;  /* 0x0000002e0430723c */ /* 0x000fe20000001850 */
[----:B------:R-:W-:Y:S02]  /*27f0*/  FSEL R27, R25, -INF , !P3 ;  /* 0xff800000191b7808 */ /* 0x000fe40005800000 */
[----:B------:R-:W-:Y:S02]  /*2800*/  FSEL R30, R30, -INF , !P2 ;  /* 0xff8000001e1e7808 */ /* 0x000fe40005000000 */
[----:B------:R-:W-:-:S03]  /*2810*/  FSEL R25, R28, -INF , !P2 ;  /* 0xff8000001c197808 */ /* 0x000fc60005000000 */
[----:B----4-:R-:W-:Y:S03]  /*2820*/  HMMA.16816.F32 R52, R4, R68, R92 ;  /* 0x000000440434723c */ /* 0x010fe6000000185c */
[----:B------:R-:W-:Y:S02]  /*2830*/  FSEL R116, R39, -INF , !P5 ;  /* 0xff80000027747808 */ /* 0x000fe40006800000 */
[----:B------:R-:W-:-:S03]  /*2840*/  FSEL R39, R37, -INF , !P5 ;  /* 0xff80000025277808 */ /* 0x000fc60006800000 */
[C---:B------:R-:W-:Y:S08]  /*2850*/  HMMA.16816.F32 R104, R4.reuse, R70, R104 ;  /* 0x000000460468723c */ /* 0x040ff00000001868 */
[C---:B------:R-:W-:Y:S08]  /*2860*/  HMMA.16816.F32 R100, R4.reuse, R84, R100 ;  /* 0x000000540464723c */ /* 0x040ff00000001864 */
[----:B------:R-:W-:Y:S08]  /*2870*/  HMMA.16816.F32 R72, R4, R86, R72 ;  /* 0x000000560448723c */ /* 0x000ff00000001848 */
[----:B-----5:R-:W-:Y:S01]  /*2880*/  HMMA.16816.F32 R4, R16, R40, R8 ;  /* 0x000000281004723c */ /* 0x020fe20000001808 */
[----:B------:R-:W-:-:S02]  /*2890*/  VIADD R9, R2, 0x9 ;  /* 0x0000000902097836 */ /* 0x000fc40000000000 */
[----:B------:R-:W-:-:S03]  /*28a0*/  VIADD R8, R2, 0x10 ;  /* 0x0000001002087836 */ /* 0x000fc60000000000 */
[-C--:B------:R-:W-:Y:S02]  /*28b0*/  ISETP.GE.AND P1, PT, R9, R32.reuse, PT ;  /* 0x000000200900720c */ /* 0x080fe40003f26270 */
[C---:B------:R-:W-:Y:S01]  /*28c0*/  HMMA.16816.F32 R12, R16.reuse, R42, R96 ;  /* 0x0000002a100c723c */ /* 0x040fe20000001860 */
[----:B------:R-:W-:Y:S02]  /*28d0*/  ISETP.GE.AND P0, PT, R8, R32, PT ;  /* 0x000000200800720c */ /* 0x000fe40003f06270 */
[----:B------:R-:W-:Y:S02]  /*28e0*/  FSEL R31, R31, -INF , !P1 ;  /* 0xff8000001f1f7808 */ /* 0x000fe40004800000 */
[----:B------:R-:W-:Y:S02]  /*28f0*/  FSEL R24, R29, -INF , !P1 ;  /* 0xff8000001d187808 */ /* 0x000fe40004800000 */
[----:B------:R-:W-:Y:S01]  /*2900*/  FSEL R119, R38, -INF , !P0 ;  /* 0xff80000026777808 */ /* 0x000fe20004000000 */
[----:B------:R-:W-:Y:S03]  /*2910*/  HMMA.16816.F32 R20, R16, R44, R108 ;  /* 0x0000002c1014723c */ /* 0x000fe6000000186c */
[----:B------:R-:W-:-:S02]  /*2920*/  FSEL R57, R6, -INF , !P4 ;  /* 0xff80000006397808 */ /* 0x000fc40006000000 */
[----:B------:R-:W-:Y:S02]  /*2930*/  FSEL R26, R4, -INF , !P4 ;  /* 0xff800000041a7808 */ /* 0x000fe40006000000 */
[-C--:B------:R-:W-:Y:S01]  /*2940*/  ISETP.GE.AND P4, PT, R3, R32.reuse, PT ;  /* 0x000000200300720c */ /* 0x080fe20003f86270 */
[C---:B------:R-:W-:Y:S01]  /*2950*/  VIADD R3, R2.reuse, 0x19 ;  /* 0x0000001902037836 */ /* 0x040fe20000000000 */
[----:B------:R-:W-:Y:S01]  /*2960*/  FSEL R56, R7, -INF , !P3 ;  /* 0xff80000007387808 */ /* 0x000fe20005800000 */
[----:B------:R-:W-:Y:S01]  /*2970*/  HMMA.16816.F32 R8, R16, R46, R112 ;  /* 0x0000002e1008723c */ /* 0x000fe20000001870 */
[----:B------:R-:W-:Y:S02]  /*2980*/  FSEL R41, R5, -INF , !P3 ;  /* 0xff80000005297808 */ /* 0x000fe40005800000 */
[----:B------:R-:W-:Y:S01]  /*2990*/  ISETP.GE.AND P3, PT, R3, R32, PT ;  /* 0x000000200300720c */ /* 0x000fe20003f66270 */
[----:B------:R-:W-:Y:S01]  /*29a0*/  VIADD R3, R2, 0x20 ;  /* 0x0000002002037836 */ /* 0x000fe20000000000 */
[----:B------:R-:W-:-:S02]  /*29b0*/  FSEL R45, R14, -INF , !P2 ;  /* 0xff8000000e2d7808 */ /* 0x000fc40005000000 */
[----:B------:R-:W-:Y:S01]  /*29c0*/  FSEL R40, R12, -INF , !P2 ;  /* 0xff8000000c287808 */ /* 0x000fe20005000000 */
[C---:B------:R-:W-:Y:S01]  /*29d0*/  HMMA.16816.F32 R4, R16.reuse, R68, R88 ;  /* 0x000000441004723c */ /* 0x040fe20000001858 */
[-C--:B------:R-:W-:Y:S01]  /*29e0*/  ISETP.GE.AND P2, PT, R3, R32.reuse, PT ;  /* 0x000000200300720c */ /* 0x080fe20003f46270 */
[C---:B------:R-:W-:Y:S01]  /*29f0*/  VIADD R3, R2.reuse, 0x21 ;  /* 0x0000002102037836 */ /* 0x040fe20000000000 */
[----:B------:R-:W-:Y:S02]  /*2a00*/  FSEL R46, R15, -INF , !P1 ;  /* 0xff8000000f2e7808 */ /* 0x000fe40004800000 */
[----:B------:R-:W-:Y:S02]  /*2a10*/  FSEL R44, R13, -INF , !P1 ;  /* 0xff8000000d2c7808 */ /* 0x000fe40004800000 */
[----:B------:R-:W-:Y:S01]  /*2a20*/  ISETP.GE.AND P1, PT, R3, R32, PT ;  /* 0x000000200300720c */ /* 0x000fe20003f26270 */
[----:B------:R-:W-:Y:S01]  /*2a30*/  VIADD R3, R2, 0x28 ;  /* 0x0000002802037836 */ /* 0x000fe20000000000 */
[----:B------:R-:W-:Y:S01]  /*2a40*/  FSEL R128, R22, -INF , !P0 ;  /* 0xff80000016807808 */ /* 0x000fe20004000000 */
[----:B------:R-:W-:Y:S01]  /*2a50*/  HMMA.16816.F32 R12, R16, R70, R64 ;  /* 0x00000046100c723c */ /* 0x000fe20000001840 */
[----:B------:R-:W-:-:S02]  /*2a60*/  FSEL R47, R36, -INF , !P0 ;  /* 0xff800000242f7808 */ /* 0x000fc40004000000 */
[----:B------:R-:W-:Y:S02]  /*2a70*/  FSEL R38, R20, -INF , !P0 ;  /* 0xff80000014267808 */ /* 0x000fe40004000000 */
        /* <DEDUP_REMOVED lines=10> */
[----:B------:R-:W-:Y:S02]  /*2b20*/  FSEL R170, R5, -INF , !P1 ;  /* 0xff80000005aa7808 */ /* 0x000fe40004800000 */
[----:B------:R-:W-:Y:S01]  /*2b30*/  ISETP.GE.U32.AND P1, PT, R32, 0x41, PT ;  /* 0x000000412000780c */ /* 0x000fe20003f26070 */
[----:B------:R-:W-:Y:S01]  /*2b40*/  HMMA.16816.F32 R16, R16, R86, R60 ;  /* 0x000000561010723c */ /* 0x000fe2000000183c */
[----:B------:R-:W-:Y:S02]  /*2b50*/  FSEL R118, R50, -INF , !P4 ;  /* 0xff80000032767808 */ /* 0x000fe40006000000 */
[----:B------:R-:W-:Y:S02]  /*2b60*/  FSEL R37, R48, -INF , !P4 ;  /* 0xff80000030257808 */ /* 0x000fe40006000000 */
[----:B------:R-:W-:-:S02]  /*2b70*/  FSEL R126, R10, -INF , !P4 ;  /* 0xff8000000a7e7808 */ /* 0x000fc40006000000 */
[----:B------:R-:W-:Y:S01]  /*2b80*/  FSEL R124, R8, -INF , !P4 ;  /* 0xff800000087c7808 */ /* 0x000fe20006000000 */
[C---:B------:R-:W-:Y:S01]  /*2b90*/  VIADD R8, R2.reuse, 0x39 ;  /* 0x0000003902087836 */ /* 0x040fe20000000000 */
[----:B------:R-:W-:Y:S01]  /*2ba0*/  ISETP.GE.AND P4, PT, R3, R32, PT ;  /* 0x000000200300720c */ /* 0x000fe20003f86270 */
[----:B------:R-:W-:Y:S01]  /*2bb0*/  VIADD R3, R2, 0x31 ;  /* 0x0000003102037836 */ /* 0x000fe20000000000 */
[----:B------:R-:W-:Y:S02]  /*2bc0*/  FSEL R117, R51, -INF , !P3 ;  /* 0xff80000033757808 */ /* 0x000fe40005800000 */
[----:B------:R-:W-:Y:S02]  /*2bd0*/  FSEL R36, R49, -INF , !P3 ;  /* 0xff80000031247808 */ /* 0x000fe40005800000 */
[----:B------:R-:W-:Y:S02]  /*2be0*/  FSEL R121, R11, -INF , !P3 ;  /* 0xff8000000b797808 */ /* 0x000fe40005800000 */
[----:B------:R-:W-:-:S02]  /*2bf0*/  FSEL R120, R9, -INF , !P3 ;  /* 0xff80000009787808 */ /* 0x000fc40005800000 */
[-C--:B------:R-:W-:Y:S01]  /*2c00*/  ISETP.GE.AND P3, PT, R3, R32.reuse, PT ;  /* 0x000000200300720c */ /* 0x080fe20003f66270 */
[----:B------:R-:W-:Y:S01]  /*2c10*/  VIADD R3, R2, 0x38 ;  /* 0x0000003802037836 */ /* 0x000fe20000000000 */
[----:B------:R-:W-:Y:S02]  /*2c20*/  FSEL R173, R6, -INF , !P2 ;  /* 0xff80000006ad7808 */ /* 0x000fe40005000000 */
[----:B------:R-:W-:Y:S02]  /*2c30*/  FSEL R138, R54, -INF , !P2 ;  /* 0xff800000368a7808 */ /* 0x000fe40005000000 */
[----:B------:R-:W-:Y:S02]  /*2c40*/  FSEL R131, R52, -INF , !P2 ;  /* 0xff80000034837808 */ /* 0x000fe40005000000 */
[----:B------:R-:W-:Y:S01]  /*2c50*/  FSEL R130, R4, -INF , !P2 ;  /* 0xff80000004827808 */ /* 0x000fe20005000000 */
[----:B------:R-:W-:Y:S01]  /*2c60*/  BAR.SYNC.DEFER_BLOCKING 0x0 ;  /* 0x0000000000007b1d */ /* 0x000fe20000010000 */
[----:B------:R-:W-:-:S02]  /*2c70*/  ISETP.GE.AND P2, PT, R3, R32, PT ;  /* 0x000000200300720c */ /* 0x000fc40003f46270 */
[----:B------:R-:W-:Y:S02]  /*2c80*/  FSEL R137, R106, -INF , !P0 ;  /* 0xff8000006a897808 */ /* 0x000fe40004000000 */
[----:B------:R-:W-:Y:S02]  /*2c90*/  FSEL R123, R104, -INF , !P0 ;  /* 0xff800000687b7808 */ /* 0x000fe40004000000 */
[----:B------:R-:W-:Y:S02]  /*2ca0*/  FSEL R171, R14, -INF , !P0 ;  /* 0xff8000000eab7808 */ /* 0x000fe40004000000 */
[----:B------:R-:W-:Y:S02]  /*2cb0*/  FSEL R169, R12, -INF , !P0 ;  /* 0xff8000000ca97808 */ /* 0x000fe40004000000 */
[----:B------:R-:W-:Y:S02]  /*2cc0*/  FMNMX3.FTZ R7, R26, R41, R40, !PT ;  /* 0x000000291a077276 */ /* 0x000fe40007810028 */
[----:B------:R-:W-:Y:S01]  /*2cd0*/  FMNMX3.FTZ R9, R33, R27, R25, !PT ;  /* 0x0000001b21097276 */ /* 0x000fe20007810019 */
[----:B------:R-:W-:Y:S06]  /*2ce0*/  @!P1 BRA `(.L_x_21) ;  /* 0x0000000000509947 */ /* 0x000fec0003800000 */
[----:B------:R-:W-:-:S05]  /*2cf0*/  LEA.HI.SX32 R2, R221, 0xfffffffe, 0x1a ;  /* 0xfffffffedd027811 */ /* 0x000fca00078fd2ff */
[C---:B------:R-:W-:Y:S02]  /*2d00*/  IMAD R4, R2.reuse, UR5, RZ ;  /* 0x0000000502047c24 */ /* 0x040fe4000f8e02ff */
[----:B------:R-:W-:-:S04]  /*2d10*/  IMAD.WIDE.U32 R2, R2, UR6, RZ ;  /* 0x0000000602027c25 */ /* 0x000fc8000f8e00ff */
[----:B------:R-:W-:Y:S01]  /*2d20*/  IMAD.IADD R3, R3, 0x1, R4 ;  /* 0x0000000103037824 */ /* 0x000fe200078e0204 */
[----:B------:R-:W-:-:S04]  /*2d30*/  LEA R4, P0, R2, R234, 0x1 ;  /* 0x000000ea02047211 */ /* 0x000fc800078008ff */
[C---:B------:R-:W-:Y:S02]  /*2d40*/  LEA.HI.X R5, R2.reuse, R233, R3, 0x1, P0 ;  /* 0x000000e902057211 */ /* 0x040fe400000f0c03 */
[----:B------:R-:W-:-:S03]  /*2d50*/  IADD3 R6, P0, PT, R2, UR7, RZ ;  /* 0x0000000702067c10 */ /* 0x000fc6000ff1e0ff */
[----:B------:R-:W-:Y:S01]  /*2d60*/  @!PT LDS RZ, [RZ] ;  /* 0x00000000fffff984 */ /* 0x000fe20000000800 */
[----:B------:R-:W-:Y:S01]  /*2d70*/  @!PT LDS RZ, [RZ] ;  /* 0x00000000fffff984 */ /* 0x000fe20000000800 */
[----:B------:R-:W-:Y:S01]  /*2d80*/  @!PT LDS RZ, [RZ] ;  /* 0x00000000fffff984 */ /* 0x000fe20000000800 */
[----:B------:R1:W-:Y:S01]  /*2d90*/  LDGSTS.E.BYPASS.LTC128B.128 [R220+0x6000], desc[UR16][R4.64] ;  /* 0x0600000004dc7fae */ /* 0x0003e2000b981a10 */
[----:B------:R-:W-:Y:S02]  /*2da0*/  IADD3.X R3, PT, PT, R3, UR10, RZ, P0, !PT ;  /* 0x0000000a03037c10 */ /* 0x000fe400087fe4ff */
[C---:B------:R-:W-:Y:S01]  /*2db0*/  LEA R2, P0, R6.reuse, R234, 0x1 ;  /* 0x000000ea06027211 */ /* 0x040fe200078008ff */
[----:B------:R1:W-:Y:S03]  /*2dc0*/  LDGSTS.E.BYPASS.LTC128B.128 [R220+0x7000], desc[UR16][R4.64+0x40] ;  /* 0x0700004004dc7fae */ /* 0x0003e6000b981a10 */
[----:B------:R-:W-:Y:S01]  /*2dd0*/  LEA.HI.X R3, R6, R233, R3, 0x1, P0 ;  /* 0x000000e906037211 */ /* 0x000fe200000f0c03 */
[----:B------:R1:W-:Y:S04]  /*2de0*/  LDGSTS.E.BYPASS.LTC128B.128 [R220+0x8000], desc[UR16][R4.64+0x80] ;  /* 0x0800008004dc7fae */ /* 0x0003e8000b981a10 */
[----:B------:R1:W-:Y:S04]  /*2df0*/  LDGSTS.E.BYPASS.LTC128B.128 [R220+0x6800], desc[UR16][R2.64] ;  /* 0x0680000002dc7fae */ /* 0x0003e8000b981a10 */
[----:B------:R1:W-:Y:S04]  /*2e00*/  LDGSTS.E.BYPASS.LTC128B.128 [R220+0x7800], desc[UR16][R2.64+0x40] ;  /* 0x0780004002dc7fae */ /* 0x0003e8000b981a10 */
[----:B------:R1:W-:Y:S04]  /*2e10*/  LDGSTS.E.BYPASS.LTC128B.128 [R220+0x8800], desc[UR16][R2.64+0x80] ;  /* 0x0880008002dc7fae */ /* 0x0003e8000b981a10 */
[----:B------:R-:W0:Y:S02]  /*2e20*/  LDGDEPBAR ;  /* 0x00000000000079af */ /* 0x000e240000000000 */
.L_x_21:
[----:B-1----:R-:W-:Y:S01]  /*2e30*/  FMNMX3.FTZ R3, R7, R44, R38, !PT ;  /* 0x0000002c07037276 */ /* 0x002fe20007810026 */
[----:B------:R-:W1:Y:S01]  /*2e40*/  LDCU UR5, c[0x0][0x45c] ;  /* 0x00008b80ff0577ac */ /* 0x000e620008000800 */
[----:B------:R-:W-:Y:S02]  /*2e50*/  FMNMX3.FTZ R2, R9, R24, R47, !PT ;  /* 0x0000001809027276 */ /* 0x000fe4000781002f */
[----:B------:R-:W-:Y:S02]  /*2e60*/  FMNMX3.FTZ R3, R3, R125, R124, !PT ;  /* 0x0000007d03037276 */ /* 0x000fe4000781007c */
[----:B------:R-:W-:Y:S02]  /*2e70*/  FMNMX3.FTZ R2, R2, R39, R37, !PT ;  /* 0x0000002702027276 */ /* 0x000fe40007810025 */
[----:B------:R-:W-:Y:S02]  /*2e80*/  FMNMX3.FTZ R3, R3, R120, R130, !PT ;  /* 0x0000007803037276 */ /* 0x000fe40007810082 */
[----:B------:R-:W-:-:S02]  /*2e90*/  FMNMX3.FTZ R2, R2, R36, R131, !PT ;  /* 0x0000002402027276 */ /* 0x000fc40007810083 */
[----:B------:R-:W-:Y:S02]  /*2ea0*/  FSEL R168, R13, -INF , !P5 ;  /* 0xff8000000da87808 */ /* 0x000fe40006800000 */
[----:B------:R-:W-:Y:S02]  /*2eb0*/  FSEL R183, R20, -INF , !P4 ;  /* 0xff80000014b77808 */ /* 0x000fe40006000000 */
[----:B------:R-:W-:Y:S02]  /*2ec0*/  FMNMX3.FTZ R3, R3, R170, R169, !PT ;  /* 0x000000aa03037276 */ /* 0x000fe400078100a9 */
[----:B------:R-:W-:Y:S02]  /*2ed0*/  FSEL R14, R105, -INF , !P5 ;  /* 0xff800000690e7808 */ /* 0x000fe40006800000 */
[----:B------:R-:W-:Y:S02]  /*2ee0*/  FSEL R188, R100, -INF , !P4 ;  /* 0xff80000064bc7808 */ /* 0x000fe40006000000 */
[----:B------:R-:W-:-:S02]  /*2ef0*/  FMNMX3.FTZ R2, R2, R129, R123, !PT ;  /* 0x0000008102027276 */ /* 0x000fc4000781007b */
[----:B------:R-:W-:Y:S02]  /*2f00*/  FSEL R197, R21, -INF , !P3 ;  /* 0xff80000015c57808 */ /* 0x000fe40005800000 */
[----:B------:R-:W-:Y:S02]  /*2f10*/  FSEL R199, R16, -INF , !P2 ;  /* 0xff80000010c77808 */ /* 0x000fe40005000000 */
[----:B------:R-:W-:Y:S02]  /*2f20*/  FMNMX3.FTZ R3, R3, R168, R183, !PT ;  /* 0x000000a803037276 */ /* 0x000fe400078100b7 */
[----:B------:R-:W-:Y:S02]  /*2f30*/  ISETP.GE.AND P0, PT, R8, R32, PT ;  /* 0x000000200800720c */ /* 0x000fe40003f06270 */
[----:B------:R-:W-:Y:S02]  /*2f40*/  FSEL R189, R101, -INF , !P3 ;  /* 0xff80000065bd7808 */ /* 0x000fe40005800000 */
[----:B------:R-:W-:-:S02]  /*2f50*/  FSEL R191, R72, -INF , !P2 ;  /* 0xff80000048bf7808 */ /* 0x000fc40005000000 */
[----:B------:R-:W-:Y:S02]  /*2f60*/  FMNMX3.FTZ R2, R2, R14, R188, !PT ;  /* 0x0000000e02027276 */ /* 0x000fe400078100bc */
[----:B------:R-:W-:Y:S02]  /*2f70*/  FMNMX3.FTZ R4, R3, R197, R199, !PT ;  /* 0x000000c503047276 */ /* 0x000fe400078100c7 */
[----:B------:R-:W-:Y:S02]  /*2f80*/  FSEL R202, R17, -INF , !P0 ;  /* 0xff80000011ca7808 */ /* 0x000fe40004000000 */
[----:B------:R-:W-:Y:S02]  /*2f90*/  FMNMX3.FTZ R3, R2, R189, R191, !PT ;  /* 0x000000bd02037276 */ /* 0x000fe400078100bf */
[----:B------:R-:W-:Y:S02]  /*2fa0*/  FMNMX3.FTZ R2, R35, R34, R30, !PT ;  /* 0x0000002223027276 */ /* 0x000fe4000781001e */
[----:B------:R-:W-:-:S02]  /*2fb0*/  FMNMX.FTZ R4, R202, R4, !PT ;  /* 0x00000004ca047209 */ /* 0x000fc40007810000 */
[----:B------:R-:W-:Y:S02]  /*2fc0*/  FMNMX3.FTZ R2, R2, R31, R119, !PT ;  /* 0x0000001f02027276 */ /* 0x000fe40007810077 */
[----:B------:R-:W-:Y:S01]  /*2fd0*/  FSEL R192, R73, -INF , !P0 ;  /* 0xff80000049c07808 */ /* 0x000fe20004000000 */
[----:B------:R-:W2:Y:S01]  /*2fe0*/  SHFL.BFLY PT, R136, R4, 0x2, 0x1f ;  /* 0x0c401f0004887f89 */ /* 0x000ea200000e0000 */
[----:B------:R-:W-:Y:S02]  /*2ff0*/  FMNMX3.FTZ R2, R2, R116, R118, !PT ;  /* 0x0000007402027276 */ /* 0x000fe40007810076 */
[----:B------:R-:W-:Y:S02]  /*3000*/  FMNMX.FTZ R3, R192, R3, !PT ;  /* 0x00000003c0037209 */ /* 0x000fe40007810000 */
[----:B------:R-:W-:Y:S02]  /*3010*/  FMNMX3.FTZ R2, R2, R117, R138, !PT ;  /* 0x0000007502027276 */ /* 0x000fe4000781008a */
[----:B------:R-:W-:Y:S01]  /*3020*/  FSEL R122, R107, -INF , !P5 ;  /* 0xff8000006b7a7808 */ /* 0x000fe20006800000 */
[----:B------:R-:W3:Y:S01]  /*3030*/  SHFL.BFLY PT, R134, R3, 0x2, 0x1f ;  /* 0x0c401f0003867f89 */ /* 0x000ee200000e0000 */
[----:B------:R-:W-:-:S02]  /*3040*/  FSEL R190, R102, -INF , !P4 ;  /* 0xff80000066be7808 */ /* 0x000fc40006000000 */
[----:B------:R-:W-:Y:S02]  /*3050*/  FMNMX3.FTZ R2, R2, R133, R137, !PT ;  /* 0x0000008502027276 */ /* 0x000fe40007810089 */
[----:B------:R-:W-:Y:S02]  /*3060*/  FSEL R193, R103, -INF , !P3 ;  /* 0xff80000067c17808 */ /* 0x000fe40005800000 */
[----:B------:R-:W-:Y:S02]  /*3070*/  FSEL R194, R74, -INF , !P2 ;  /* 0xff8000004ac27808 */ /* 0x000fe40005000000 */
[----:B------:R-:W-:Y:S02]  /*3080*/  FMNMX3.FTZ R2, R2, R122, R190, !PT ;  /* 0x0000007a02027276 */ /* 0x000fe400078100be */
[----:B------:R-:W-:Y:S02]  /*3090*/  FSEL R195, R75, -INF , !P0 ;  /* 0xff8000004bc37808 */ /* 0x000fe40004000000 */
[----:B------:R-:W-:-:S02]  /*30a0*/  FMNMX3.FTZ R2, R2, R193, R194, !PT ;  /* 0x000000c102027276 */ /* 0x000fc400078100c2 */
[----:B------:R-:W-:Y:S02]  /*30b0*/  FSEL R15, R15, -INF , !P5 ;  /* 0xff8000000f0f7808 */ /* 0x000fe40006800000 */
[----:B------:R-:W-:Y:S02]  /*30c0*/  FMNMX.FTZ R2, R195, R2, !PT ;  /* 0x00000002c3027209 */ /* 0x000fe40007810000 */
[----:B--2---:R-:W-:Y:S02]  /*30d0*/  FMNMX.FTZ R136, R4, R136, !PT ;  /* 0x0000008804887209 */ /* 0x004fe40007810000 */
[----:B------:R-:W-:Y:S01]  /*30e0*/  FSEL R196, R22, -INF , !P4 ;  /* 0xff80000016c47808 */ /* 0x000fe20006000000 */
[----:B------:R-:W2:Y:S01]  /*30f0*/  SHFL.BFLY PT, R4, R2, 0x2, 0x1f ;  /* 0x0c401f0002047f89 */ /* 0x000ea200000e0000 */
[----:B------:R-:W-:Y:S02]  /*3100*/  FSEL R201, R23, -INF , !P3 ;  /* 0xff80000017c97808 */ /* 0x000fe40005800000 */
[----:B---3--:R-:W-:Y:S01]  /*3110*/  FMNMX.FTZ R134, R3, R134, !PT ;  /* 0x0000008603867209 */ /* 0x008fe20007810000 */
[----:B------:R-:W3:Y:S01]  /*3120*/  SHFL.BFLY PT, R5, R136, 0x1, 0x1f ;  /* 0x0c201f0088057f89 */ /* 0x000ee200000e0000 */
[----:B------:R-:W-:-:S02]  /*3130*/  FMNMX3.FTZ R3, R57, R56, R45, !PT ;  /* 0x0000003839037276 */ /* 0x000fc4000781002d */
[----:B------:R-:W-:Y:S01]  /*3140*/  FSEL R198, R18, -INF , !P2 ;  /* 0xff80000012c67808 */ /* 0x000fe20005000000 */
[----:B------:R-:W4:Y:S01]  /*3150*/  SHFL.BFLY PT, R6, R134, 0x1, 0x1f ;  /* 0x0c201f0086067f89 */ /* 0x000f2200000e0000 */
[----:B------:R-:W-:Y:S02]  /*3160*/  FMNMX3.FTZ R3, R3, R46, R128, !PT ;  /* 0x0000002e03037276 */ /* 0x000fe40007810080 */
[----:B------:R-:W-:Y:S02]  /*3170*/  FSEL R200, R19, -INF , !P0 ;  /* 0xff80000013c87808 */ /* 0x000fe40004000000 */
[----:B------:R-:W-:Y:S02]  /*3180*/  FMNMX3.FTZ R3, R3, R127, R126, !PT ;  /* 0x0000007f03037276 */ /* 0x000fe4000781007e */
[----:B------:R-:W-:-:S04]  /*3190*/  LOP3.LUT R139, R148, 0x120, R149, 0xf8, !PT ;  /* 0x00000120948b7812 */ /* 0x000fc800078ef895 */
[----:B------:R-:W-:-:S04]  /*31a0*/  LEA R139, R139, UR4, 0x1 ;  /* 0x000000048b8b7c11 */ /* 0x000fc8000f8e08ff */
[----:B------:R-:W-:Y:S01]  /*31b0*/  IADD3 R0, PT, PT, R0, R139, RZ ;  /* 0x0000008b00007210 */ /* 0x000fe20007ffe0ff */
[----:B------:R-:W-:Y:S01]  /*31c0*/  LDSM.16.MT88.4 R16, [R139+0x9000] ;  /* 0x009000008b10783b */ /* 0x000fe20000004200 */
[----:B--2---:R-:W-:Y:S02]  /*31d0*/  FMNMX.FTZ R132, R2, R4, !PT ;  /* 0x0000000402847209 */ /* 0x004fe40007810000 */
[----:B------:R-:W-:Y:S01]  /*31e0*/  FMNMX3.FTZ R2, R3, R121, R173, !PT ;  /* 0x0000007903027276 */ /* 0x000fe200078100ad */
[----:B------:R-:W-:Y:S01]  /*31f0*/  LDSM.16.MT88.4 R20, [R0+0x9000] ;  /* 0x009000000014783b */ /* 0x000fe20000004200 */
[----:B---3--:R-:W-:Y:S02]  /*3200*/  FMNMX.FTZ R136, R136, R5, !PT ;  /* 0x0000000588887209 */ /* 0x008fe40007810000 */
[----:B------:R-:W-:Y:S01]  /*3210*/  FMNMX3.FTZ R2, R2, R172, R171, !PT ;  /* 0x000000ac02027276 */ /* 0x000fe200078100ab */
[----:B------:R-:W2:Y:S01]  /*3220*/  SHFL.BFLY PT, R5, R132, 0x1, 0x1f ;  /* 0x0c201f0084057f89 */ /* 0x000ea200000e0000 */
[----:B----4-:R-:W-:Y:S01]  /*3230*/  FMNMX.FTZ R134, R134, R6, !PT ;  /* 0x0000000686867209 */ /* 0x010fe20007810000 */
[----:B-1----:R-:W-:Y:S01]  /*3240*/  FMUL.FTZ R12, R136, UR5 ;  /* 0x00000005880c7c20 */ /* 0x002fe20008410000 */
[----:B------:R-:W-:-:S02]  /*3250*/  FMNMX3.FTZ R2, R2, R15, R196, !PT ;  /* 0x0000000f02027276 */ /* 0x000fc400078100c4 */
[----:B------:R-:W-:Y:S01]  /*3260*/  FSETP.NEU.FTZ.AND P3, PT, R136, -INF , PT ;  /* 0xff8000008800780b */ /* 0x000fe20003f7d000 */
[----:B------:R-:W-:Y:S01]  /*3270*/  FMUL.FTZ R3, R134, UR5 ;  /* 0x0000000586037c20 */ /* 0x000fe20008410000 */
[----:B------:R-:W-:Y:S02]  /*3280*/  FMNMX3.FTZ R4, R2, R201, R198, !PT ;  /* 0x000000c902047276 */ /* 0x000fe400078100c6 */
[----:B------:R-:W-:Y:S02]  /*3290*/  FSEL R12, R12, RZ, P3 ;  /* 0x000000ff0c0c7208 */ /* 0x000fe40001800000 */
[----:B------:R-:W-:Y:S02]  /*32a0*/  FMNMX.FTZ R4, R200, R4, !PT ;  /* 0x00000004c8047209 */ /* 0x000fe40007810000 */
[----:B------:R-:W-:Y:S01]  /*32b0*/  FSETP.NEU.FTZ.AND P2, PT, R134, -INF , PT ;  /* 0xff8000008600780b */ /* 0x000fe20003f5d000 */
[----:B------:R-:W-:Y:S02]  /*32c0*/  FFMA.FTZ R2, R26, UR5, -R12 ;  /* 0x000000051a027c23 */ /* 0x000fe4000801080c */
[----:B------:R-:W1:Y:S01]  /*32d0*/  SHFL.BFLY PT, R6, R4, 0x2, 0x1f ;  /* 0x0c401f0004067f89 */ /* 0x000e6200000e0000 */
[----:B------:R-:W-:Y:S01]  /*32e0*/  FSEL R3, R3, RZ, P2 ;  /* 0x000000ff03037208 */ /* 0x000fe20001000000 */
[----:B------:R3:W-:Y:S01]  /*32f0*/  MUFU.EX2 R151, R2 ;  /* 0x0000000200977308 */ /* 0x0007e20000000800 */
[----:B--2---:R-:W-:-:S03]  /*3300*/  FMNMX.FTZ R132, R132, R5, !PT ;  /* 0x0000000584847209 */ /* 0x004fc60007810000 */
[----:B------:R-:W-:Y:S01]  /*3310*/  FFMA.FTZ R5, R24, UR5, -R3 ;  /* 0x0000000518057c23 */ /* 0x000fe20008010803 */
[----:B------:R-:W-:-:S03]  /*3320*/  FSETP.NEU.FTZ.AND P0, PT, R132, -INF , PT ;  /* 0xff8000008400780b */ /* 0x000fc60003f1d000 */
[----:B------:R-:W-:Y:S01]  /*3330*/  MUFU.EX2 R175, R5 ;  /* 0x0000000500af7308 */ /* 0x000fe20000000800 */
[----:B---3--:R-:W-:-:S07]  /*3340*/  FFMA.FTZ R2, R33, UR5, -R3 ;  /* 0x0000000521027c23 */ /* 0x008fce0008010803 */
[----:B------:R2:W-:Y:S01]  /*3350*/  MUFU.EX2 R179, R2 ;  /* 0x0000000200b37308 */ /* 0x0005e20000000800 */
[----:B-1----:R-:W-:-:S05]  /*3360*/  FMNMX.FTZ R4, R4, R6, !PT ;  /* 0x0000000604047209 */ /* 0x002fca0007810000 */
[----:B------:R-:W1:Y:S01]  /*3370*/  SHFL.BFLY PT, R6, R4, 0x1, 0x1f ;  /* 0x0c201f0004067f89 */ /* 0x000e6200000e0000 */
[----:B--2---:R-:W-:-:S04]  /*3380*/  FFMA.FTZ R2, R27, UR5, -R3 ;  /* 0x000000051b027c23 */ /* 0x004fc80008010803 */
[----:B------:R2:W3:Y:S01]  /*3390*/  MUFU.EX2 R150, R2 ;  /* 0x0000000200967308 */ /* 0x0004e20000000800 */
[----:B-1----:R-:W-:Y:S01]  /*33a0*/  FMNMX.FTZ R135, R4, R6, !PT ;  /* 0x0000000604877209 */ /* 0x002fe20007810000 */
[----:B------:R-:W-:-:S04]  /*33b0*/  FFMA.FTZ R4, R40, UR5, -R12 ;  /* 0x0000000528047c23 */ /* 0x000fc8000801080c */
[----:B------:R-:W-:Y:S02]  /*33c0*/  FMUL.FTZ R8, R135, UR5 ;  /* 0x0000000587087c20 */ /* 0x000fe40008410000 */
[----:B------:R3:W-:Y:S01]  /*33d0*/  MUFU.EX2 R250, R4 ;  /* 0x0000000400fa7308 */ /* 0x0007e20000000800 */
[----:B--2---:R-:W-:Y:S02]  /*33e0*/  FFMA.FTZ R2, R25, UR5, -R3 ;  /* 0x0000000519027c23 */ /* 0x004fe40008010803 */
[----:B------:R-:W1:Y:S05]  /*33f0*/  LDSM.16.MT88.4 R24, [R139+0xa000] ;  /* 0x00a000008b18783b */ /* 0x000e6a0000004200 */
[----:B------:R2:W4:Y:S01]  /*3400*/  MUFU.EX2 R177, R2 ;  /* 0x0000000200b17308 */ /* 0x0005220000000800 */
[----:B---3--:R-:W-:Y:S01]  /*3410*/  F2FP.F16.F32.PACK_AB R4, R150, R179 ;  /* 0x000000b39604723e */ /* 0x008fe200000000ff */
[----:B--2---:R-:W-:Y:S01]  /*3420*/  FMUL.FTZ R2, R132, UR5 ;  /* 0x0000000584027c20 */ /* 0x004fe20008410000 */
[----:B----4-:R-:W-:-:S04]  /*3430*/  F2FP.F16.F32.PACK_AB R6, R175, R177 ;  /* 0x000000b1af06723e */ /* 0x010fc800000000ff */
[----:B------:R-:W-:Y:S02]  /*3440*/  FSEL R2, R2, RZ, P0 ;  /* 0x000000ff02027208 */ /* 0x000fe40000000000 */
[----:B------:R-:W-:-:S03]  /*3450*/  FSETP.NEU.FTZ.AND P0, PT, R135, -INF , PT ;  /* 0xff8000008700780b */ /* 0x000fc60003f1d000 */
[----:B------:R-:W-:Y:S01]  /*3460*/  FFMA.FTZ R5, R35, UR5, -R2 ;  /* 0x0000000523057c23 */ /* 0x000fe20008010802 */
[----:B------:R-:W-:Y:S01]  /*3470*/  FSEL R13, R8, RZ, P0 ;  /* 0x000000ff080d7208 */ /* 0x000fe20000000000 */
[----:B------:R-:W-:Y:S02]  /*3480*/  FFMA.FTZ R8, R44, UR5, -R12 ;  /* 0x000000052c087c23 */ /* 0x000fe4000801080c */
[----:B------:R2:W-:Y:S08]  /*3490*/  MUFU.EX2 R178, R5 ;  /* 0x0000000500b27308 */ /* 0x0005f00000000800 */
[----:B------:R3:W4:Y:S01]  /*34a0*/  MUFU.EX2 R251, R8 ;  /* 0x0000000800fb7308 */ /* 0x0007220000000800 */
[----:B--2---:R-:W-:-:S02]  /*34b0*/  FFMA.FTZ R5, R34, UR5, -R2 ;  /* 0x0000000522057c23 */ /* 0x004fc40008010802 */
[----:B------:R-:W-:Y:S05]  /*34c0*/  LDSM.16.MT88.4 R32, [R139+0xb000] ;  /* 0x00b000008b20783b */ /* 0x000fea0000004200 */
[----:B------:R2:W-:Y:S01]  /*34d0*/  MUFU.EX2 R252, R5 ;  /* 0x0000000500fc7308 */ /* 0x0005e20000000800 */
[----:B---3--:R-:W-:Y:S01]  /*34e0*/  FFMA.FTZ R8, R57, UR5, -R13 ;  /* 0x0000000539087c23 */ /* 0x008fe2000801080d */
[----:B----4-:R-:W-:-:S06]  /*34f0*/  F2FP.F16.F32.PACK_AB R10, R251, R250 ;  /* 0x000000fafb0a723e */ /* 0x010fcc00000000ff */
[----:B------:R3:W-:Y:S01]  /*3500*/  MUFU.EX2 R237, R8 ;  /* 0x0000000800ed7308 */ /* 0x0007e20000000800 */
[----:B--2---:R-:W-:-:S07]  /*3510*/  FFMA.FTZ R5, R30, UR5, -R2 ;  /* 0x000000051e057c23 */ /* 0x004fce0008010802 */
[----:B------:R2:W-:Y:S01]  /*3520*/  MUFU.EX2 R176, R5 ;  /* 0x0000000500b07308 */ /* 0x0005e20000000800 */
[----:B---3--:R-:W-:-:S07]  /*3530*/  FFMA.FTZ R8, R56, UR5, -R13 ;  /* 0x0000000538087c23 */ /* 0x008fce000801080d */
[----:B------:R3:W4:Y:S01]  /*3540*/  MUFU.EX2 R232, R8 ;  /* 0x0000000800e87308 */ /* 0x0007220000000800 */
[----:B--2---:R-:W-:Y:S02]  /*3550*/  FFMA.FTZ R5, R31, UR5, -R2 ;  /* 0x000000051f057c23 */ /* 0x004fe40008010802 */
[----:B------:R-:W2:Y:S05]  /*3560*/  LDSM.16.MT88.4 R28, [R0+0xa000] ;  /* 0x00a00000001c783b */ /* 0x000eaa0000004200 */
[----:B------:R5:W1:Y:S01]  /*3570*/  MUFU.EX2 R174, R5 ;  /* 0x0000000500ae7308 */ /* 0x000a620000000800 */
[----:B---3--:R-:W-:Y:S01]  /*3580*/  FFMA.FTZ R8, R45, UR5, -R13 ;  /* 0x000000052d087c23 */ /* 0x008fe2000801080d */
[----:B----4-:R-:W-:-:S06]  /*3590*/  F2FP.F16.F32.PACK_AB R9, R232, R237 ;  /* 0x000000ede809723e */ /* 0x010fcc00000000ff */
[----:B------:R3:W-:Y:S01]  /*35a0*/  MUFU.EX2 R240, R8 ;  /* 0x0000000800f07308 */ /* 0x0007e20000000800 */
[----:B-----5:R-:W-:Y:S01]  /*35b0*/  FFMA.FTZ R5, R41, UR5, -R12 ;  /* 0x0000000529057c23 */ /* 0x020fe2000801080c */
[----:B-1----:R-:W-:Y:S01]  /*35c0*/  F2FP.F16.F32.PACK_AB R7, R174, R176 ;  /* 0x000000b0ae07723e */ /* 0x002fe200000000ff */
[----:B------:R-:W1:Y:S05]  /*35d0*/  LDSM.16.MT88.4 R40, [R0+0xb000] ;  /* 0x00b000000028783b */ /* 0x000e6a0000004200 */
[----:B------:R4:W5:Y:S01]  /*35e0*/  MUFU.EX2 R248, R5 ;  /* 0x0000000500f87308 */ /* 0x0009620000000800 */
[----:B---3--:R-:W-:-:S07]  /*35f0*/  FFMA.FTZ R8, R46, UR5, -R13 ;  /* 0x000000052e087c23 */ /* 0x008fce000801080d */
[----:B------:R5:W3:Y:S01]  /*3600*/  MUFU.EX2 R249, R8 ;  /* 0x0000000800f97308 */ /* 0x000ae20000000800 */
[----:B----4-:R-:W-:-:S07]  /*3610*/  F2FP.F16.F32.PACK_AB R5, R252, R178 ;  /* 0x000000b2fc05723e */ /* 0x010fce00000000ff */
[----:B------:R-:W-:Y:S01]  /*3620*/  HMMA.16816.F32 R112, R4, R16, RZ ;  /* 0x000000100470723c */ /* 0x000fe200000018ff */
[----:B-----5:R-:W-:Y:S02]  /*3630*/  F2FP.F16.F32.PACK_AB R8, R248, R151 ;  /* 0x00000097f808723e */ /* 0x020fe400000000ff */
[----:B---3--:R-:W-:-:S05]  /*3640*/  F2FP.F16.F32.PACK_AB R11, R249, R240 ;  /* 0x000000f0f90b723e */ /* 0x008fca00000000ff */
[C---:B------:R-:W-:Y:S08]  /*3650*/  HMMA.16816.F32 R108, R4.reuse, R20, RZ ;  /* 0x00000014046c723c */ /* 0x040ff000000018ff */
[C---:B------:R-:W-:Y:S08]  /*3660*/  HMMA.16816.F32 R104, R4.reuse, R24, RZ ;  /* 0x000000180468723c */ /* 0x040ff000000018ff */
[C---:B--2---:R-:W-:Y:S08]  /*3670*/  HMMA.16816.F32 R100, R4.reuse, R28, RZ ;  /* 0x0000001c0464723c */ /* 0x044ff000000018ff */
[C---:B------:R-:W-:Y:S08]  /*3680*/  HMMA.16816.F32 R96, R4.reuse, R32, RZ ;  /* 0x000000200460723c */ /* 0x040ff000000018ff */
[C---:B-1----:R-:W-:Y:S08]  /*3690*/  HMMA.16816.F32 R72, R4.reuse, R40, RZ ;  /* 0x000000280448723c */ /* 0x042ff000000018ff */
[C---:B------:R-:W-:Y:S08]  /*36a0*/  HMMA.16816.F32 R92, R4.reuse, R18, RZ ;  /* 0x00000012045c723c */ /* 0x040ff000000018ff */
[C---:B------:R-:W-:Y:S08]  /*36b0*/  HMMA.16816.F32 R88, R4.reuse, R22, RZ ;  /* 0x000000160458723c */ /* 0x040ff000000018ff */
[C---:B------:R-:W-:Y:S08]  /*36c0*/  HMMA.16816.F32 R84, R4.reuse, R26, RZ ;  /* 0x0000001a0454723c */ /* 0x040ff000000018ff */
[C---:B------:R-:W-:Y:S08]  /*36d0*/  HMMA.16816.F32 R80, R4.reuse, R30, RZ ;  /* 0x0000001e0450723c */ /* 0x040ff000000018ff */
[C---:B------:R-:W-:Y:S08]  /*36e0*/  HMMA.16816.F32 R76, R4.reuse, R34, RZ ;  /* 0x00000022044c723c */ /* 0x040ff000000018ff */
[----:B------:R-:W-:Y:S01]  /*36f0*/  HMMA.16816.F32 R64, R4, R42, RZ ;  /* 0x0000002a0440723c */ /* 0x000fe200000018ff */
[----:B------:R-:W-:-:S04]  /*3700*/  FFMA.FTZ R4, R38, UR5, -R12 ;  /* 0x0000000526047c23 */ /* 0x000fc8000801080c */
[----:B------:R1:W-:Y:S03]  /*3710*/  MUFU.EX2 R239, R4 ;  /* 0x0000000400ef7308 */ /* 0x0003e60000000800 */
[C---:B------:R-:W-:Y:S08]  /*3720*/  HMMA.16816.F32 R68, R8.reuse, R16, RZ ;  /* 0x000000100844723c */ /* 0x040ff000000018ff */
[----:B------:R-:W-:Y:S01]  /*3730*/  HMMA.16816.F32 R156, R8, R18, RZ ;  /* 0x00000012089c723c */ /* 0x000fe200000018ff */
[----:B------:R-:W-:Y:S01]  /*3740*/  LDSM.16.MT88.4 R16, [R0+0x9400] ;  /* 0x009400000010783b */ /* 0x000fe20000004200 */
[----:B-1----:R-:W-:-:S06]  /*3750*/  FFMA.FTZ R4, R47, UR5, -R3 ;  /* 0x000000052f047c23 */ /* 0x002fcc0008010803 */
[C---:B------:R-:W-:Y:S01]  /*3760*/  HMMA.16816.F32 R60, R8.reuse, R20, RZ ;  /* 0x00000014083c723c */ /* 0x040fe200000018ff */
[----:B------:R1:W-:Y:S07]  /*3770*/  MUFU.EX2 R238, R4 ;  /* 0x0000000400ee7308 */ /* 0x0003ee0000000800 */
[C---:B------:R-:W-:Y:S01]  /*3780*/  HMMA.16816.F32 R140, R8.reuse, R22, RZ ;  /* 0x00000016088c723c */ /* 0x040fe200000018ff */
[----:B------:R-:W2:Y:S07]  /*3790*/  LDSM.16.MT88.4 R20, [R139+0x9400] ;  /* 0x009400008b14783b */ /* 0x000eae0000004200 */
[----:B------:R-:W-:Y:S01]  /*37a0*/  HMMA.16816.F32 R56, R8, R24, RZ ;  /* 0x000000180838723c */ /* 0x000fe200000018ff */
[----:B-1----:R-:W-:-:S04]  /*37b0*/  FFMA.FTZ R4, R39, UR5, -R3 ;  /* 0x0000000527047c23 */ /* 0x002fc80008010803 */
[----:B------:R1:W-:Y:S03]  /*37c0*/  MUFU.EX2 R247, R4 ;  /* 0x0000000400f77308 */ /* 0x0003e60000000800 */
[C---:B------:R-:W-:Y:S01]  /*37d0*/  HMMA.16816.F32 R144, R8.reuse, R26, RZ ;  /* 0x0000001a0890723c */ /* 0x040fe200000018ff */
[----:B------:R-:W3:Y:S07]  /*37e0*/  LDSM.16.MT88.4 R24, [R139+0xa400] ;  /* 0x00a400008b18783b */ /* 0x000eee0000004200 */
[----:B------:R-:W-:Y:S01]  /*37f0*/  HMMA.16816.F32 R52, R8, R28, RZ ;  /* 0x0000001c0834723c */ /* 0x000fe200000018ff */
[----:B-1----:R-:W-:-:S07]  /*3800*/  FFMA.FTZ R4, R37, UR5, -R3 ;  /* 0x0000000525047c23 */ /* 0x002fce0008010803 */
[C---:B------:R-:W-:Y:S01]  /*3810*/  HMMA.16816.F32 R152, R8.reuse, R30, RZ ;  /* 0x0000001e0898723c */ /* 0x040fe200000018ff */
[----:B------:R-:W-:Y:S01]  /*3820*/  LDSM.16.MT88.4 R28, [R0+0xb400] ;  /* 0x00b40000001c783b */ /* 0x000fe20000004200 */
[----:B------:R1:W-:Y:S06]  /*3830*/  MUFU.EX2 R246, R4 ;  /* 0x0000000400f67308 */ /* 0x0003ec0000000800 */
[C---:B------:R-:W-:Y:S08]  /*3840*/  HMMA.16816.F32 R48, R8.reuse, R32, RZ ;  /* 0x000000200830723c */ /* 0x040ff000000018ff */
[----:B------:R-:W-:Y:S01]  /*3850*/  HMMA.16816.F32 R160, R8, R34, RZ ;  /* 0x0000002208a0723c */ /* 0x000fe200000018ff */
[----:B------:R-:W4:Y:S01]  /*3860*/  LDSM.16.MT88.4 R32, [R0+0xa400] ;  /* 0x00a400000020783b */ /* 0x000f220000004200 */
[----:B-1----:R-:W-:-:S03]  /*3870*/  FFMA.FTZ R4, R36, UR5, -R3 ;  /* 0x0000000524047c23 */ /* 0x002fc60008010803 */
[----:B------:R-:W1:Y:S01]  /*3880*/  LDSM.16.MT88.4 R36, [R139+0xb400] ;  /* 0x00b400008b24783b */ /* 0x000e620000004200 */
[----:B------:R5:W2:Y:S02]  /*3890*/  MUFU.EX2 R245, R4 ;  /* 0x0000000400f57308 */ /* 0x000aa40000000800 */
[----:B------:R-:W-:Y:S01]  /*38a0*/  HMMA.16816.F32 R44, R8, R40, RZ ;  /* 0x00000028082c723c */ /* 0x000fe200000018ff */
[----:B-----5:R-:W-:Y:S01]  /*38b0*/  FFMA.FTZ R4, R119, UR5, -R2 ;  /* 0x0000000577047c23 */ /* 0x020fe20008010802 */
[----:B--2---:R-:W-:-:S04]  /*38c0*/  F2FP.F16.F32.PACK_AB R6, R245, R246 ;  /* 0x000000f6f506723e */ /* 0x004fc800000000ff */
[----:B------:R2:W-:Y:S02]  /*38d0*/  MUFU.EX2 R228, R4 ;  /* 0x0000000400e47308 */ /* 0x0005e40000000800 */
[----:B--2---:R-:W-:-:S06]  /*38e0*/  FFMA.FTZ R4, R116, UR5, -R2 ;  /* 0x0000000574047c23 */ /* 0x004fcc0008010802 */
[----:B------:R2:W5:Y:S02]  /*38f0*/  MUFU.EX2 R231, R4 ;  /* 0x0000000400e77308 */ /* 0x0005640000000800 */
[----:B--2---:R-:W-:Y:S01]  /*3900*/  FFMA.FTZ R4, R118, UR5, -R2 ;  /* 0x0000000576047c23 */ /* 0x004fe20008010802 */
[----:B-----5:R-:W-:-:S05]  /*3910*/  F2FP.F16.F32.PACK_AB R5, R231, R228 ;  /* 0x000000e4e705723e */ /* 0x020fca00000000ff */
[----:B------:R2:W-:Y:S02]  /*3920*/  MUFU.EX2 R230, R4 ;  /* 0x0000000400e67308 */ /* 0x0005e40000000800 */
[----:B--2---:R-:W-:Y:S02]  /*3930*/  FFMA.FTZ R4, R117, UR5, -R2 ;  /* 0x0000000575047c23 */ /* 0x004fe40008010802 */
[----:B------:R-:W-:Y:S01]  /*3940*/  HMMA.16816.F32 R116, R8, R42, RZ ;  /* 0x0000002a0874723c */ /* 0x000fe200000018ff */
[----:B------:R-:W-:-:S03]  /*3950*/  FFMA.FTZ R8, R120, UR5, -R12 ;  /* 0x0000000578087c23 */ /* 0x000fc6000801080c */
[----:B------:R2:W5:Y:S01]  /*3960*/  MUFU.EX2 R229, R4 ;  /* 0x0000000400e57308 */ /* 0x0005620000000800 */
[----:B------:R-:W-:-:S07]  /*3970*/  MOV R120, R151 ;  /* 0x0000009700787202 */ /* 0x000fce0000000f00 */
[----:B------:R3:W-:Y:S01]  /*3980*/  MUFU.EX2 R225, R8 ;  /* 0x0000000800e17308 */ /* 0x0007e20000000800 */
[----:B--2---:R-:W-:Y:S01]  /*3990*/  FFMA.FTZ R4, R125, UR5, -R12 ;  /* 0x000000057d047c23 */ /* 0x004fe2000801080c */
[----:B-----5:R-:W-:-:S06]  /*39a0*/  F2FP.F16.F32.PACK_AB R7, R229, R230 ;  /* 0x000000e6e507723e */ /* 0x020fcc00000000ff */
[----:B------:R2:W5:Y:S01]  /*39b0*/  MUFU.EX2 R227, R4 ;  /* 0x0000000400e37308 */ /* 0x0005620000000800 */
[----:B---3--:R-:W-:-:S07]  /*39c0*/  FFMA.FTZ R8, R128, UR5, -R13 ;  /* 0x0000000580087c23 */ /* 0x008fce000801080d */
[----:B------:R3:W-:Y:S01]  /*39d0*/  MUFU.EX2 R222, R8 ;  /* 0x0000000800de7308 */ /* 0x0007e20000000800 */
[----:B--2---:R-:W-:-:S07]  /*39e0*/  FFMA.FTZ R4, R124, UR5, -R12 ;  /* 0x000000057c047c23 */ /* 0x004fce000801080c */
[----:B------:R2:W-:Y:S01]  /*39f0*/  MUFU.EX2 R226, R4 ;  /* 0x0000000400e27308 */ /* 0x0005e20000000800 */
[----:B---3--:R-:W-:-:S07]  /*3a00*/  FFMA.FTZ R8, R127, UR5, -R13 ;  /* 0x000000057f087c23 */ /* 0x008fce000801080d */
[----:B------:R3:W5:Y:S01]  /*3a10*/  MUFU.EX2 R224, R8 ;  /* 0x0000000800e07308 */ /* 0x0007620000000800 */
[----:B--2---:R-:W-:-:S07]  /*3a20*/  F2FP.F16.F32.PACK_AB R4, R247, R238 ;  /* 0x000000eef704723e */ /* 0x004fce00000000ff */
[----:B------:R-:W-:Y:S01]  /*3a30*/  HMMA.16816.F32 R164, R4, R20, R112 ;  /* 0x0000001404a4723c */ /* 0x000fe20000001870 */
[----:B---3--:R-:W-:-:S04]  /*3a40*/  FFMA.FTZ R8, R126, UR5, -R13 ;  /* 0x000000057e087c23 */ /* 0x008fc8000801080d */
[----:B------:R2:W-:Y:S03]  /*3a50*/  MUFU.EX2 R223, R8 ;  /* 0x0000000800df7308 */ /* 0x0005e60000000800 */
[C---:B------:R-:W-:Y:S08]  /*3a60*/  HMMA.16816.F32 R112, R4.reuse, R16, R108 ;  /* 0x000000100470723c */ /* 0x040ff0000000186c */
[----:B------:R-:W-:Y:S01]  /*3a70*/  HMMA.16816.F32 R108, R4, R24, R104 ;  /* 0x00000018046c723c */ /* 0x000fe20000001868 */
[----:B--2---:R-:W-:Y:S01]  /*3a80*/  FFMA.FTZ R8, R121, UR5, -R13 ;  /* 0x0000000579087c23 */ /* 0x004fe2000801080d */
[----:B------:R-:W-:-:S06]  /*3a90*/  MOV R121, R150 ;  /* 0x0000009600797202 */ /* 0x000fcc0000000f00 */
[C---:B----4-:R-:W-:Y:S01]  /*3aa0*/  HMMA.16816.F32 R104, R4.reuse, R32, R100 ;  /* 0x000000200468723c */ /* 0x050fe20000001864 */
[----:B------:R2:W3:Y:S07]  /*3ab0*/  MUFU.EX2 R215, R8 ;  /* 0x0000000800d77308 */ /* 0x0004ee0000000800 */
[C---:B------:R-:W-:Y:S08]  /*3ac0*/  HMMA.16816.F32 R148, R4.reuse, R22, R92 ;  /* 0x000000160494723c */ /* 0x040ff0000000185c */
[----:B------:R-:W-:Y:S01]  /*3ad0*/  HMMA.16816.F32 R92, R4, R18, R88 ;  /* 0x00000012045c723c */ /* 0x000fe20000001858 */
[----:B--2---:R-:W-:-:S04]  /*3ae0*/  FFMA.FTZ R8, R130, UR5, -R12 ;  /* 0x0000000582087c23 */ /* 0x004fc8000801080c */
[----:B------:R2:W-:Y:S03]  /*3af0*/  MUFU.EX2 R214, R8 ;  /* 0x0000000800d67308 */ /* 0x0005e60000000800 */
[C---:B------:R-:W-:Y:S08]  /*3b00*/  HMMA.16816.F32 R88, R4.reuse, R26, R84 ;  /* 0x0000001a0458723c */ /* 0x040ff00000001854 */
[----:B------:R-:W-:Y:S01]  /*3b10*/  HMMA.16816.F32 R84, R4, R34, R80 ;  /* 0x000000220454723c */ /* 0x000fe20000001850 */
[----:B--2---:R-:W-:-:S07]  /*3b20*/  FFMA.FTZ R8, R131, UR5, -R3 ;  /* 0x0000000583087c23 */ /* 0x004fce0008010803 */
[C---:B-1----:R-:W-:Y:S01]  /*3b30*/  HMMA.16816.F32 R100, R4.reuse, R36, R96 ;  /* 0x000000240464723c */ /* 0x042fe20000001860 */
[----:B------:R1:W-:Y:S07]  /*3b40*/  MUFU.EX2 R213, R8 ;  /* 0x0000000800d57308 */ /* 0x0003ee0000000800 */
[C---:B------:R-:W-:Y:S08]  /*3b50*/  HMMA.16816.F32 R80, R4.reuse, R38, R76 ;  /* 0x000000260450723c */ /* 0x040ff0000000184c */
[----:B------:R-:W-:Y:S01]  /*3b60*/  HMMA.16816.F32 R96, R4, R28, R72 ;  /* 0x0000001c0460723c */ /* 0x000fe20000001848 */
[----:B-1----:R-:W-:-:S04]  /*3b70*/  FFMA.FTZ R8, R129, UR5, -R3 ;  /* 0x0000000581087c23 */ /* 0x002fc80008010803 */
[----:B------:R1:W2:Y:S03]  /*3b80*/  MUFU.EX2 R212, R8 ;  /* 0x0000000800d47308 */ /* 0x0002a60000000800 */
[----:B------:R-:W-:Y:S01]  /*3b90*/  HMMA.16816.F32 R76, R4, R30, R64 ;  /* 0x0000001e044c723c */ /* 0x000fe20000001840 */
[----:B-----5:R-:W-:Y:S02]  /*3ba0*/  F2FP.F16.F32.PACK_AB R4, R227, R239 ;  /* 0x000000efe304723e */ /* 0x020fe400000000ff */
[----:B------:R-:W-:Y:S02]  /*3bb0*/  F2FP.F16.F32.PACK_AB R5, R224, R222 ;  /* 0x000000dee005723e */ /* 0x000fe400000000ff */
[----:B------:R-:W-:Y:S02]  /*3bc0*/  F2FP.F16.F32.PACK_AB R6, R225, R226 ;  /* 0x000000e2e106723e */ /* 0x000fe400000000ff */
[----:B---3--:R-:W-:-:S07]  /*3bd0*/  F2FP.F16.F32.PACK_AB R7, R215, R223 ;  /* 0x000000dfd707723e */ /* 0x008fce00000000ff */
[----:B------:R-:W-:Y:S01]  /*3be0*/  HMMA.16816.F32 R72, R4, R20, R68 ;  /* 0x000000140448723c */ /* 0x000fe20000001844 */
[----:B-1----:R-:W-:Y:S01]  /*3bf0*/  FFMA.FTZ R8, R123, UR5, -R3 ;  /* 0x000000057b087c23 */ /* 0x002fe20008010803 */
[----:B------:R-:W-:-:S03]  /*3c00*/  MOV R123, R179 ;  /* 0x000000b3007b7202 */ /* 0x000fc60000000f00 */
[----:B------:R1:W-:Y:S03]  /*3c10*/  MUFU.EX2 R211, R8 ;  /* 0x0000000800d37308 */ /* 0x0003e60000000800 */
[C---:B------:R-:W-:Y:S08]  /*3c20*/  HMMA.16816.F32 R68, R4.reuse, R16, R60 ;  /* 0x000000100444723c */ /* 0x040ff0000000183c */
[----:B------:R-:W-:Y:S01]  /*3c30*/  HMMA.16816.F32 R60, R4, R32, R52 ;  /* 0x00000020043c723c */ /* 0x000fe20000001834 */
[----:B-1----:R-:W-:Y:S01]  /*3c40*/  FFMA.FTZ R8, R14, UR5, -R3 ;  /* 0x000000050e087c23 */ /* 0x002fe20008010803 */
[----:B------:R-:W-:-:S06]  /*3c50*/  FFMA.FTZ R14, R133, UR5, -R2 ;  /* 0x00000005850e7c23 */ /* 0x000fcc0008010802 */
[C---:B------:R-:W-:Y:S01]  /*3c60*/  HMMA.16816.F32 R128, R4.reuse, R28, R44 ;  /* 0x0000001c0480723c */ /* 0x040fe2000000182c */
[----:B------:R1:W-:Y:S07]  /*3c70*/  MUFU.EX2 R182, R8 ;  /* 0x0000000800b67308 */ /* 0x0003ee0000000800 */
[C---:B------:R-:W-:Y:S01]  /*3c80*/  HMMA.16816.F32 R64, R4.reuse, R24, R56 ;  /* 0x000000180440723c */ /* 0x040fe20000001838 */
[----:B------:R3:W-:Y:S07]  /*3c90*/  MUFU.EX2 R209, R14 ;  /* 0x0000000e00d17308 */ /* 0x0007ee0000000800 */
[----:B------:R-:W-:Y:S01]  /*3ca0*/  HMMA.16816.F32 R124, R4, R36, R48 ;  /* 0x00000024047c723c */ /* 0x000fe20000001830 */
[----:B-1----:R-:W-:-:S04]  /*3cb0*/  FFMA.FTZ R8, R138, UR5, -R2 ;  /* 0x000000058a087c23 */ /* 0x002fc80008010802 */
[----:B------:R1:W4:Y:S03]  /*3cc0*/  MUFU.EX2 R210, R8 ;  /* 0x0000000800d27308 */ /* 0x0003260000000800 */
[----:B------:R-:W-:Y:S01]  /*3cd0*/  HMMA.16816.F32 R44, R4, R26, R144 ;  /* 0x0000001a042c723c */ /* 0x000fe20000001890 */
[----:B------:R-:W-:Y:S01]  /*3ce0*/  LDSM.16.MT88.4 R24, [R139+0xa800] ;  /* 0x00a800008b18783b */ /* 0x000fe20000004200 */
[----:B---3--:R-:W-:-:S04]  /*3cf0*/  FFMA.FTZ R14, R137, UR5, -R2 ;  /* 0x00000005890e7c23 */ /* 0x008fc80008010802 */
[----:B------:R3:W-:Y:S02]  /*3d00*/  MUFU.EX2 R208, R14 ;  /* 0x0000000e00d07308 */ /* 0x0007e40000000800 */
[C---:B------:R-:W-:Y:S01]  /*3d10*/  HMMA.16816.F32 R52, R4.reuse, R38, R160 ;  /* 0x000000260434723c */ /* 0x040fe200000018a0 */
[----:B------:R-:W5:Y:S04]  /*3d20*/  LDSM.16.MT88.4 R36, [R139+0xb800] ;  /* 0x00b800008b24783b */ /* 0x000f680000004200 */
[----:B-1----:R-:W1:Y:S03]  /*3d30*/  LDSM.16.MT88.4 R8, [R139+0x9800] ;  /* 0x009800008b08783b */ /* 0x002e660000004200 */
[----:B------:R-:W-:Y:S01]  /*3d40*/  HMMA.16816.F32 R56, R4, R22, R156 ;  /* 0x000000160438723c */ /* 0x000fe2000000189c */
[----:B------:R-:W-:Y:S01]  /*3d50*/  MOV R159, R178 ;  /* 0x000000b2009f7202 */ /* 0x000fe20000000f00 */
[----:B------:R-:W-:Y:S01]  /*3d60*/  LDSM.16.MT88.4 R20, [R0+0xb800] ;  /* 0x00b800000014783b */ /* 0x000fe20000004200 */
[----:B------:R-:W-:-:S02]  /*3d70*/  MOV R158, R177 ;  /* 0x000000b1009e7202 */ /* 0x000fc40000000f00 */
[----:B------:R-:W-:Y:S01]  /*3d80*/  MOV R157, R176 ;  /* 0x000000b0009d7202 */ /* 0x000fe20000000f00 */
[----:B---3--:R-:W-:Y:S02]  /*3d90*/  FFMA.FTZ R14, R122, UR5, -R2 ;  /* 0x000000057a0e7c23 */ /* 0x008fe40008010802 */
[C---:B------:R-:W-:Y:S01]  /*3da0*/  HMMA.16816.F32 R48, R4.reuse, R18, R140 ;  /* 0x000000120430723c */ /* 0x040fe2000000188c */
[----:B------:R-:W3:Y:S01]  /*3db0*/  LDSM.16.MT88.4 R16, [R0+0x9800] ;  /* 0x009800000010783b */ /* 0x000ee20000004200 */
[----:B------:R-:W-:Y:S01]  /*3dc0*/  MOV R156, R175 ;  /* 0x000000af009c7202 */ /* 0x000fe20000000f00 */
[----:B------:R4:W4:Y:S05]  /*3dd0*/  MUFU.EX2 R138, R14 ;  /* 0x0000000e008a7308 */ /* 0x00092a0000000800 */
[----:B------:R-:W-:Y:S01]  /*3de0*/  HMMA.16816.F32 R40, R4, R34, R152 ;  /* 0x000000220428723c */ /* 0x000fe20000001898 */
[----:B------:R-:W3:Y:S01]  /*3df0*/  LDSM.16.MT88.4 R32, [R0+0xa800] ;  /* 0x00a800000020783b */ /* 0x000ee20000004200 */
[----:B------:R-:W-:-:S06]  /*3e00*/  MOV R155, R174 ;  /* 0x000000ae009b7202 */ /* 0x000fcc0000000f00 */
[----:B------:R-:W-:Y:S01]  /*3e10*/  HMMA.16816.F32 R28, R4, R30, R116 ;  /* 0x0000001e041c723c */ /* 0x000fe20000001874 */
[----:B--2---:R-:W-:Y:S02]  /*3e20*/  F2FP.F16.F32.PACK_AB R4, R212, R213 ;  /* 0x000000d5d404723e */ /* 0x004fe400000000ff */
[----:B----4-:R-:W-:Y:S01]  /*3e30*/  F2FP.F16.F32.PACK_AB R5, R209, R210 ;  /* 0x000000d2d105723e */ /* 0x010fe200000000ff */
[--C-:B------:R-:W-:Y:S01]  /*3e40*/  FFMA.FTZ R14, R170, UR5, -R12.reuse ;  /* 0x00000005aa0e7c23 */ /* 0x100fe2000801080c */
[----:B------:R-:W-:Y:S02]  /*3e50*/  F2FP.F16.F32.PACK_AB R6, R182, R211 ;  /* 0x000000d3b606723e */ /* 0x000fe400000000ff */
[----:B------:R-:W-:Y:S01]  /*3e60*/  F2FP.F16.F32.PACK_AB R7, R138, R208 ;  /* 0x000000d08a07723e */ /* 0x000fe200000000ff */
[----:B------:R2:W4:Y:S06]  /*3e70*/  MUFU.EX2 R207, R14 ;  /* 0x0000000e00cf7308 */ /* 0x00052c0000000800 */
[C---:B-----5:R-:W-:Y:S01]  /*3e80*/  HMMA.16816.F32 R160, R4.reuse, R38, R80 ;  /* 0x0000002604a0723c */ /* 0x060fe20000001850 */
[----:B------:R-:W5:Y:S07]  /*3e90*/  LDSM.16.MT88.4 R80, [R0+0x9c00] ;  /* 0x009c00000050783b */ /* 0x000f6e0000004200 */
[----:B-1----:R-:W-:Y:S01]  /*3ea0*/  HMMA.16816.F32 R140, R4, R8, R164 ;  /* 0x00000008048c723c */ /* 0x002fe200000018a4 */
[----:B--2---:R-:W-:-:S04]  /*3eb0*/  FFMA.FTZ R14, R169, UR5, -R12 ;  /* 0x00000005a90e7c23 */ /* 0x004fc8000801080c */
[----:B------:R1:W-:Y:S03]  /*3ec0*/  MUFU.EX2 R206, R14 ;  /* 0x0000000e00ce7308 */ /* 0x0003e60000000800 */
[C---:B------:R-:W-:Y:S08]  /*3ed0*/  HMMA.16816.F32 R164, R4.reuse, R24, R108 ;  /* 0x0000001804a4723c */ /* 0x040ff0000000186c */
[----:B---3--:R-:W-:Y:S01]  /*3ee0*/  HMMA.16816.F32 R116, R4, R16, R112 ;  /* 0x000000100474723c */ /* 0x008fe20000001870 */
[----:B-1----:R-:W-:-:S07]  /*3ef0*/  FFMA.FTZ R14, R168, UR5, -R12 ;  /* 0x00000005a80e7c23 */ /* 0x002fce000801080c */
[C---:B------:R-:W-:Y:S01]  /*3f00*/  HMMA.16816.F32 R104, R4.reuse, R32, R104 ;  /* 0x000000200468723c */ /* 0x040fe20000001868 */
[----:B------:R1:W-:Y:S07]  /*3f10*/  MUFU.EX2 R137, R14 ;  /* 0x0000000e00897308 */ /* 0x0003ee0000000800 */
[C---:B------:R-:W-:Y:S01]  /*3f20*/  HMMA.16816.F32 R184, R4.reuse, R20, R96 ;  /* 0x0000001404b8723c */ /* 0x040fe20000001860 */
[----:B------:R-:W-:Y:S07]  /*3f30*/  LDSM.16.MT88.4 R96, [R139+0xac00] ;  /* 0x00ac00008b60783b */ /* 0x000fee0000004200 */
[----:B------:R-:W-:Y:S01]  /*3f40*/  HMMA.16816.F32 R148, R4, R10, R148 ;  /* 0x0000000a0494723c */ /* 0x000fe20000001894 */
[----:B-1----:R-:W-:-:S04]  /*3f50*/  FFMA.FTZ R14, R173, UR5, -R13 ;  /* 0x00000005ad0e7c23 */ /* 0x002fc8000801080d */
[----:B------:R1:W-:Y:S03]  /*3f60*/  MUFU.EX2 R205, R14 ;  /* 0x0000000e00cd7308 */ /* 0x0003e60000000800 */
[C---:B------:R-:W-:Y:S08]  /*3f70*/  HMMA.16816.F32 R92, R4.reuse, R18, R92 ;  /* 0x00000012045c723c */ /* 0x040ff0000000185c */
[----:B------:R-:W-:Y:S01]  /*3f80*/  HMMA.16816.F32 R108, R4, R34, R84 ;  /* 0x00000022046c723c */ /* 0x000fe20000001854 */
[----:B-1----:R-:W-:-:S07]  /*3f90*/  FFMA.FTZ R14, R172, UR5, -R13 ;  /* 0x00000005ac0e7c23 */ /* 0x002fce000801080d */
[----:B------:R-:W-:Y:S01]  /*3fa0*/  HMMA.16816.F32 R144, R4, R22, R76 ;  /* 0x000000160490723c */ /* 0x000fe2000000184c */
[----:B------:R1:W2:Y:S02]  /*3fb0*/  MUFU.EX2 R204, R14 ;  /* 0x0000000e00cc7308 */ /* 0x0002a40000000800 */
[----:B-1----:R-:W-:-:S05]  /*3fc0*/  FFMA.FTZ R14, R171, UR5, -R13 ;  /* 0x00000005ab0e7c23 */ /* 0x002fca000801080d */
[C---:B------:R-:W-:Y:S01]  /*3fd0*/  HMMA.16816.F32 R168, R4.reuse, R36, R100 ;  /* 0x0000002404a8723c */ /* 0x040fe20000001864 */
[----:B------:R1:W-:Y:S07]  /*3fe0*/  MUFU.EX2 R203, R14 ;  /* 0x0000000e00cb7308 */ /* 0x0003ee0000000800 */
[----:B------:R-:W-:Y:S01]  /*3ff0*/  HMMA.16816.F32 R100, R4, R26, R88 ;  /* 0x0000001a0464723c */ /* 0x000fe20000001858 */
[----:B----4-:R-:W-:Y:S02]  /*4000*/  F2FP.F16.F32.PACK_AB R4, R207, R214 ;  /* 0x000000d6cf04723e */ /* 0x010fe400000000ff */
[----:B--2---:R-:W-:-:S02]  /*4010*/  F2FP.F16.F32.PACK_AB R5, R204, R205 ;  /* 0x000000cdcc05723e */ /* 0x004fc400000000ff */
[----:B------:R-:W-:Y:S01]  /*4020*/  F2FP.F16.F32.PACK_AB R6, R137, R206 ;  /* 0x000000ce8906723e */ /* 0x000fe200000000ff */
[----:B-1----:R-:W-:-:S04]  /*4030*/  FFMA.FTZ R14, R15, UR5, -R13 ;  /* 0x000000050f0e7c23 */ /* 0x002fc8000801080d */
[----:B------:R-:W1:Y:S02]  /*4040*/  MUFU.EX2 R133, R14 ;  /* 0x0000000e00857308 */ /* 0x000e640000000800 */
[----:B-1----:R-:W-:-:S07]  /*4050*/  F2FP.F16.F32.PACK_AB R7, R133, R203 ;  /* 0x000000cb8507723e */ /* 0x002fce00000000ff */
[----:B------:R-:W-:Y:S01]  /*4060*/  HMMA.16816.F32 R176, R4, R8, R72 ;  /* 0x0000000804b0723c */ /* 0x000fe20000001848 */
[----:B------:R-:W-:Y:S01]  /*4070*/  FFMA.FTZ R8, R183, UR5, -R12 ;  /* 0x00000005b7087c23 */ /* 0x000fe2000801080c */
[----:B------:R-:W-:-:S06]  /*4080*/  MOV R183, R157 ;  /* 0x0000009d00b77202 */ /* 0x000fcc0000000f00 */
[C---:B------:R-:W-:Y:S01]  /*4090*/  HMMA.16816.F32 R172, R4.reuse, R10, R56 ;  /* 0x0000000a04ac723c */ /* 0x040fe20000001838 */
[----:B------:R1:W-:Y:S01]  /*40a0*/  MUFU.EX2 R57, R8 ;  /* 0x0000000800397308 */ /* 0x0003e20000000800 */
[----:B------:R-:W-:Y:S02]  /*40b0*/  MOV R58, R156 ;  /* 0x0000009c003a7202 */ /* 0x000fe40000000f00 */
[----:B------:R-:W-:Y:S02]  /*40c0*/  MOV R59, R155 ;  /* 0x0000009b003b7202 */ /* 0x000fe40000000f00 */
[----:B------:R-:W-:Y:S02]  /*40d0*/  LDSM.16.MT88.4 R152, [R139+0x9c00] ;  /* 0x009c00008b98783b */ /* 0x000fe40000004200 */
[----:B------:R-:W-:Y:S01]  /*40e0*/  HMMA.16816.F32 R84, R4, R18, R48 ;  /* 0x000000120454723c */ /* 0x000fe20000001830 */
[----:B------:R-:W-:Y:S02]  /*40f0*/  MOV R51, R159 ;  /* 0x0000009f00337202 */ /* 0x000fe40000000f00 */
[----:B------:R-:W-:-:S02]  /*4100*/  MOV R50, R123 ;  /* 0x0000007b00327202 */ /* 0x000fc40000000f00 */
[----:B------:R-:W-:-:S03]  /*4110*/  MOV R49, R121 ;  /* 0x0000007900317202 */ /* 0x000fc60000000f00 */
[C---:B------:R-:W-:Y:S01]  /*4120*/  HMMA.16816.F32 R64, R4.reuse, R24, R64 ;  /* 0x000000180440723c */ /* 0x040fe20000001840 */
[--C-:B-1----:R-:W-:Y:S01]  /*4130*/  FFMA.FTZ R8, R188, UR5, -R3.reuse ;  /* 0x00000005bc087c23 */ /* 0x102fe20008010803 */
[----:B------:R-:W-:Y:S02]  /*4140*/  MOV R188, R158 ;  /* 0x0000009e00bc7202 */ /* 0x000fe40000000f00 */
[----:B------:R-:W-:Y:S01]  /*4150*/  LDSM.16.MT88.4 R156, [R0+0xac00] ;  /* 0x00ac0000009c783b */ /* 0x000fe20000004200 */
[----:B------:R1:W-:Y:S03]  /*4160*/  MUFU.EX2 R56, R8 ;  /* 0x0000000800387308 */ /* 0x0003e60000000800 */
[C---:B------:R-:W-:Y:S08]  /*4170*/  HMMA.16816.F32 R68, R4.reuse, R16, R68 ;  /* 0x000000100444723c */ /* 0x040ff00000001844 */
[----:B------:R-:W-:Y:S01]  /*4180*/  HMMA.16816.F32 R112, R4, R36, R124 ;  /* 0x000000240470723c */ /* 0x000fe2000000187c */
[----:B-1----:R-:W-:-:S07]  /*4190*/  FFMA.FTZ R8, R189, UR5, -R3 ;  /* 0x00000005bd087c23 */ /* 0x002fce0008010803 */
[C---:B------:R-:W-:Y:S01]  /*41a0*/  HMMA.16816.F32 R44, R4.reuse, R26, R44 ;  /* 0x0000001a042c723c */ /* 0x040fe2000000182c */
[----:B------:R-:W-:Y:S01]  /*41b0*/  MOV R189, R120 ;  /* 0x0000007800bd7202 */ /* 0x000fe20000000f00 */
[----:B------:R1:W2:Y:S01]  /*41c0*/  MUFU.EX2 R48, R8 ;  /* 0x0000000800307308 */ /* 0x0002a20000000800 */
[----:B------:R-:W3:Y:S05]  /*41d0*/  LDSM.16.MT88.4 R120, [R139+0xbc00] ;  /* 0x00bc00008b78783b */ /* 0x000eea0000004200 */
[C---:B------:R-:W-:Y:S08]  /*41e0*/  HMMA.16816.F32 R60, R4.reuse, R32, R60 ;  /* 0x00000020043c723c */ /* 0x040ff0000000183c */
[----:B------:R-:W-:Y:S01]  /*41f0*/  HMMA.16816.F32 R40, R4, R34, R40 ;  /* 0x000000220428723c */ /* 0x000fe20000001828 */
[--C-:B-1----:R-:W-:Y:S01]  /*4200*/  FFMA.FTZ R8, R191, UR5, -R3.reuse ;  /* 0x00000005bf087c23 */ /* 0x102fe20008010803 */
[----:B------:R-:W-:-:S06]  /*4210*/  FFMA.FTZ R3, R192, UR5, -R3 ;  /* 0x00000005c0037c23 */ /* 0x000fcc0008010803 */
[C---:B------:R-:W-:Y:S01]  /*4220*/  HMMA.16816.F32 R52, R4.reuse, R38, R52 ;  /* 0x000000260434723c */ /* 0x040fe20000001834 */
[----:B------:R1:W-:Y:S07]  /*4230*/  MUFU.EX2 R24, R3 ;  /* 0x0000000300187308 */ /* 0x0003ee0000000800 */
[----:B------:R-:W-:Y:S01]  /*4240*/  HMMA.16816.F32 R124, R4, R20, R128 ;  /* 0x00000014047c723c */ /* 0x000fe20000001880 */
[----:B------:R-:W4:Y:S01]  /*4250*/  MUFU.EX2 R25, R8 ;  /* 0x0000000800197308 */ /* 0x000f220000000800 */
[----:B--2---:R-:W-:-:S06]  /*4260*/  F2FP.F16.F32.PACK_AB R128, R48, R56 ;  /* 0x000000383080723e */ /* 0x004fcc00000000ff */
[----:B------:R-:W-:Y:S01]  /*4270*/  HMMA.16816.F32 R28, R4, R22, R28 ;  /* 0x00000016041c723c */ /* 0x000fe2000000181c */
[----:B------:R2:W3:Y:S01]  /*4280*/  LDSM.16.MT88.4 R4, [R0+0xbc00] ;  /* 0x00bc00000004783b */ /* 0x0004e20000004200 */
[----:B-1----:R-:W-:-:S04]  /*4290*/  FFMA.FTZ R3, R190, UR5, -R2 ;  /* 0x00000005be037c23 */ /* 0x002fc80008010802 */
[----:B------:R1:W-:Y:S01]  /*42a0*/  MUFU.EX2 R19, R3 ;  /* 0x0000000300137308 */ /* 0x0003e20000000800 */
[----:B----4-:R-:W-:Y:S01]  /*42b0*/  F2FP.F16.F32.PACK_AB R130, R24, R25 ;  /* 0x000000191882723e */ /* 0x010fe200000000ff */
[----:B-1----:R-:W-:Y:S01]  /*42c0*/  FFMA.FTZ R3, R193, UR5, -R2 ;  /* 0x00000005c1037c23 */ /* 0x002fe20008010802 */
[----:B--2---:R-:W-:-:S05]  /*42d0*/  FFMA.FTZ R0, R202, UR5, -R12 ;  /* 0x00000005ca007c23 */ /* 0x004fca000801080c */
[----:B------:R1:W2:Y:S02]  /*42e0*/  MUFU.EX2 R17, R3 ;  /* 0x0000000300117308 */ /* 0x0002a40000000800 */
[--C-:B-1----:R-:W-:Y:S01]  /*42f0*/  FFMA.FTZ R3, R194, UR5, -R2.reuse ;  /* 0x00000005c2037c23 */ /* 0x102fe20008010802 */
[----:B------:R-:W-:Y:S01]  /*4300*/  FFMA.FTZ R2, R195, UR5, -R2 ;  /* 0x00000005c3027c23 */ /* 0x000fe20008010802 */
[----:B--2---:R-:W-:-:S04]  /*4310*/  F2FP.F16.F32.PACK_AB R129, R17, R19 ;  /* 0x000000131181723e */ /* 0x004fc800000000ff */
[----:B------:R1:W-:Y:S08]  /*4320*/  MUFU.EX2 R18, R3 ;  /* 0x0000000300127308 */ /* 0x0003f00000000800 */
[----:B------:R2:W4:Y:S01]  /*4330*/  MUFU.EX2 R16, R2 ;  /* 0x0000000200107308 */ /* 0x0005220000000800 */
[----:B-1----:R-:W-:-:S04]  /*4340*/  FADD.FTZ R3, R189, R248 ;  /* 0x000000f8bd037221 */ /* 0x002fc80000010000 */
[----:B------:R-:W-:Y:S01]  /*4350*/  FADD.FTZ R3, R250, R3 ;  /* 0x00000003fa037221 */ /* 0x000fe20000010000 */
[----:B--2---:R-:W-:Y:S01]  /*4360*/  FFMA.FTZ R2, R197, UR5, -R12 ;  /* 0x00000005c5027c23 */ /* 0x004fe2000801080c */
[----:B----4-:R-:W-:Y:S02]  /*4370*/  F2FP.F16.F32.PACK_AB R131, R16, R18 ;  /* 0x000000121083723e */ /* 0x010fe400000000ff */
[----:B------:R-:W-:Y:S01]  /*4380*/  FADD.FTZ R3, R251, R3 ;  /* 0x00000003fb037221 */ /* 0x000fe20000010000 */
[----:B------:R1:W2:Y:S03]  /*4390*/  MUFU.EX2 R15, R2 ;  /* 0x00000002000f7308 */ /* 0x0002a60000000800 */
[----:B------:R-:W-:Y:S01]  /*43a0*/  FADD.FTZ R3, R239, R3 ;  /* 0x00000003ef037221 */ /* 0x000fe20000010000 */
[----:B-----5:R-:W-:Y:S03]  /*43b0*/  HMMA.16816.F32 R72, R128, R80, R116 ;  /* 0x000000508048723c */ /* 0x020fe60000001874 */
[----:B------:R-:W-:-:S05]  /*43c0*/  FADD.FTZ R3, R227, R3 ;  /* 0x00000003e3037221 */ /* 0x000fca0000010000 */
[C---:B---3--:R-:W-:Y:S01]  /*43d0*/  HMMA.16816.F32 R116, R128.reuse, R120, R168 ;  /* 0x000000788074723c */ /* 0x048fe200000018a8 */
[----:B-1----:R-:W-:Y:S01]  /*43e0*/  FFMA.FTZ R2, R199, UR5, -R12 ;  /* 0x00000005c7027c23 */ /* 0x002fe2000801080c */
[----:B--2---:R-:W-:Y:S01]  /*43f0*/  F2FP.F16.F32.PACK_AB R168, R15, R57 ;  /* 0x000000390fa8723e */ /* 0x004fe200000000ff */
[----:B------:R1:W-:Y:S05]  /*4400*/  MUFU.EX2 R12, R0 ;  /* 0x00000000000c7308 */ /* 0x0003ea0000000800 */
[C---:B------:R-:W-:Y:S03]  /*4410*/  HMMA.16816.F32 R88, R128.reuse, R96, R164 ;  /* 0x000000608058723c */ /* 0x040fe600000018a4 */
[----:B------:R2:W3:Y:S05]  /*4420*/  MUFU.EX2 R14, R2 ;  /* 0x00000002000e7308 */ /* 0x0004ea0000000800 */
[----:B------:R-:W-:Y:S01]  /*4430*/  HMMA.16816.F32 R164, R128, R4, R184 ;  /* 0x0000000480a4723c */ /* 0x000fe200000018b8 */
[----:B-1----:R-:W-:-:S07]  /*4440*/  FFMA.FTZ R0, R196, UR5, -R13 ;  /* 0x00000005c4007c23 */ /* 0x002fce000801080d */
[----:B------:R-:W-:Y:S01]  /*4450*/  HMMA.16816.F32 R76, R128, R82, R92 ;  /* 0x00000052804c723c */ /* 0x000fe2000000185c */
[----:B------:R1:W-:Y:S01]  /*4460*/  MUFU.EX2 R8, R0 ;  /* 0x0000000000087308 */ /* 0x0003e20000000800 */
[----:B--2---:R-:W-:Y:S01]  /*4470*/  FADD.FTZ R2, R237, R232 ;  /* 0x000000e8ed027221 */ /* 0x004fe20000010000 */
[----:B---3--:R-:W-:-:S05]  /*4480*/  F2FP.F16.F32.PACK_AB R170, R12, R14 ;  /* 0x0000000e0caa723e */ /* 0x008fca00000000ff */
[----:B------:R-:W-:Y:S01]  /*4490*/  HMMA.16816.F32 R140, R128, R152, R140 ;  /* 0x00000098808c723c */ /* 0x000fe2000000188c */
[----:B------:R-:W-:-:S04]  /*44a0*/  FADD.FTZ R2, R240, R2 ;  /* 0x00000002f0027221 */ /* 0x000fc80000010000 */
[----:B------:R-:W-:-:S03]  /*44b0*/  FADD.FTZ R2, R249, R2 ;  /* 0x00000002f9027221 */ /* 0x000fc60000010000 */
[C---:B------:R-:W-:Y:S01]  /*44c0*/  HMMA.16816.F32 R148, R128.reuse, R154, R148 ;  /* 0x0000009a8094723c */ /* 0x040fe20000001894 */
[----:B------:R-:W-:Y:S01]  /*44d0*/  FADD.FTZ R2, R222, R2 ;  /* 0x00000002de027221 */ /* 0x000fe20000010000 */
[----:B-1----:R-:W-:Y:S01]  /*44e0*/  FFMA.FTZ R0, R201, UR5, -R13 ;  /* 0x00000005c9007c23 */ /* 0x002fe2000801080d */
[----:B------:R-:W-:Y:S02]  /*44f0*/  FADD.FTZ R222, R226, R3 ;  /* 0x00000003e2de7221 */ /* 0x000fe40000010000 */
[----:B------:R-:W-:Y:S01]  /*4500*/  FADD.FTZ R2, R224, R2 ;  /* 0x00000002e0027221 */ /* 0x000fe20000010000 */
[----:B------:R1:W2:Y:S01]  /*4510*/  MUFU.EX2 R9, R0 ;  /* 0x0000000000097308 */ /* 0x0002a20000000800 */
[----:B------:R-:W-:Y:S01]  /*4520*/  FADD.FTZ R222, R225, R222 ;  /* 0x000000dee1de7221 */ /* 0x000fe20000010000 */
[----:B------:R-:W-:Y:S01]  /*4530*/  HMMA.16816.F32 R92, R128, R98, R100 ;  /* 0x00000062805c723c */ /* 0x000fe20000001864 */
[----:B------:R-:W-:Y:S02]  /*4540*/  FADD.FTZ R3, R223, R2 ;  /* 0x00000002df037221 */ /* 0x000fe40000010000 */
[----:B------:R-:W-:-:S02]  /*4550*/  FADD.FTZ R222, R214, R222 ;  /* 0x000000ded6de7221 */ /* 0x000fc40000010000 */
[----:B------:R-:W-:Y:S02]  /*4560*/  FADD.FTZ R3, R215, R3 ;  /* 0x00000003d7037221 */ /* 0x000fe40000010000 */
[----:B------:R-:W-:Y:S01]  /*4570*/  FADD.FTZ R222, R207, R222 ;  /* 0x000000decfde7221 */ /* 0x000fe20000010000 */
[----:B------:R-:W-:Y:S01]  /*4580*/  HMMA.16816.F32 R104, R128, R156, R104 ;  /* 0x0000009c8068723c */ /* 0x000fe20000001868 */
[----:B------:R-:W-:Y:S02]  /*4590*/  FADD.FTZ R3, R205, R3 ;  /* 0x00000003cd037221 */ /* 0x000fe40000010000 */
[----:B------:R-:W-:Y:S02]  /*45a0*/  FADD.FTZ R222, R206, R222 ;  /* 0x000000decede7221 */ /* 0x000fe40000010000 */
[----:B------:R-:W-:Y:S01]  /*45b0*/  FADD.FTZ R3, R204, R3 ;  /* 0x00000003cc037221 */ /* 0x000fe20000010000 */
[----:B-1----:R-:W-:Y:S01]  /*45c0*/  FFMA.FTZ R0, R198, UR5, -R13 ;  /* 0x00000005c6007c23 */ /* 0x002fe2000801080d */
[----:B--2---:R-:W-:-:S02]  /*45d0*/  F2FP.F16.F32.PACK_AB R169, R9, R8 ;  /* 0x0000000809a9723e */ /* 0x004fc400000000ff */
[----:B------:R-:W-:Y:S01]  /*45e0*/  FADD.FTZ R3, R203, R3 ;  /* 0x00000003cb037221 */ /* 0x000fe20000010000 */
[----:B------:R-:W-:Y:S01]  /*45f0*/  FADD.FTZ R222, R137, R222 ;  /* 0x000000de89de7221 */ /* 0x000fe20000010000 */
[----:B------:R1:W2:Y:S01]  /*4600*/  MUFU.EX2 R10, R0 ;  /* 0x00000000000a7308 */ /* 0x0002a20000000800 */
[----:B------:R-:W-:Y:S01]  /*4610*/  HMMA.16816.F32 R108, R128, R158, R108 ;  /* 0x0000009e806c723c */ /* 0x000fe2000000186c */
[----:B------:R-:W-:Y:S01]  /*4620*/  FADD.FTZ R3, R133, R3 ;  /* 0x0000000385037221 */ /* 0x000fe20000010000 */
[----:B------:R-:W-:-:S03]  /*4630*/  FADD.FTZ R222, R57, R222 ;  /* 0x000000de39de7221 */ /* 0x000fc60000010000 */
[----:B------:R-:W-:Y:S01]  /*4640*/  FADD.FTZ R3, R8, R3 ;  /* 0x0000000308037221 */ /* 0x000fe20000010000 */
[----:B------:R-:W-:Y:S02]  /*4650*/  FADD.FTZ R222, R15, R222 ;  /* 0x000000de0fde7221 */ /* 0x000fe40000010000 */
[----:B------:R-:W-:Y:S01]  /*4660*/  HMMA.16816.F32 R160, R128, R122, R160 ;  /* 0x0000007a80a0723c */ /* 0x000fe200000018a0 */
[----:B------:R-:W-:Y:S01]  /*4670*/  FADD.FTZ R3, R9, R3 ;  /* 0x0000000309037221 */ /* 0x000fe20000010000 */
[----:B------:R-:W-:-:S04]  /*4680*/  FADD.FTZ R222, R14, R222 ;  /* 0x000000de0ede7221 */ /* 0x000fc80000010000 */
[----:B------:R-:W-:Y:S01]  /*4690*/  FADD.FTZ R222, R12, R222 ;  /* 0x000000de0cde7221 */ /* 0x000fe20000010000 */
[----:B-1----:R-:W-:Y:S01]  /*46a0*/  FFMA.FTZ R0, R200, UR5, -R13 ;  /* 0x00000005c8007c23 */ /* 0x002fe2000801080d */
[----:B------:R-:W-:Y:S01]  /*46b0*/  FADD.FTZ R13, R51, R252 ;  /* 0x000000fc330d7221 */ /* 0x000fe20000010000 */
[----:B------:R-:W-:Y:S01]  /*46c0*/  HMMA.16816.F32 R128, R128, R6, R144 ;  /* 0x000000068080723c */ /* 0x000fe20000001890 */
[----:B--2---:R-:W-:Y:S01]  /*46d0*/  FADD.FTZ R3, R10, R3 ;  /* 0x000000030a037221 */ /* 0x004fe20000010000 */
[----:B------:R1:W2:Y:S01]  /*46e0*/  MUFU.EX2 R11, R0 ;  /* 0x00000000000b7308 */ /* 0x0002a20000000800 */
[----:B------:R-:W-:Y:S01]  /*46f0*/  FADD.FTZ R13, R183, R13 ;  /* 0x0000000db70d7221 */ /* 0x000fe20000010000 */
[----:B-1----:R-:W-:Y:S01]  /*4700*/  FADD.FTZ R0, R50, R49 ;  /* 0x0000003132007221 */ /* 0x002fe20000010000 */
[C---:B--2---:R-:W-:Y:S01]  /*4710*/  F2FP.F16.F32.PACK_AB R171, R11.reuse, R10 ;  /* 0x0000000a0bab723e */ /* 0x044fe200000000ff */
[----:B------:R-:W-:Y:S02]  /*4720*/  FADD.FTZ R223, R11, R3 ;  /* 0x000000030bdf7221 */ /* 0x000fe40000010000 */
[----:B------:R-:W-:-:S04]  /*4730*/  FADD.FTZ R0, R188, R0 ;  /* 0x00000000bc007221 */ /* 0x000fc80000010000 */
[----:B------:R-:W-:Y:S01]  /*4740*/  HMMA.16816.F32 R124, R168, R4, R124 ;  /* 0x00000004a87c723c */ /* 0x000fe2000000187c */
[----:B------:R-:W-:Y:S01]  /*4750*/  FADD.FTZ R0, R58, R0 ;  /* 0x000000003a007221 */ /* 0x000fe20000010000 */
[----:B------:R-:W-:-:S03]  /*4760*/  FADD.FTZ R4, R59, R13 ;  /* 0x0000000d3b047221 */ /* 0x000fc60000010000 */
[----:B------:R-:W-:Y:S01]  /*4770*/  FADD.FTZ R0, R238, R0 ;  /* 0x00000000ee007221 */ /* 0x000fe20000010000 */
[----:B------:R-:W-:Y:S02]  /*4780*/  FADD.FTZ R4, R228, R4 ;  /* 0x00000004e4047221 */ /* 0x000fe40000010000 */
        /* <DEDUP_REMOVED lines=27> */
[----:B------:R-:W-:-:S06]  /*4940*/  FADD.FTZ R225, R16, R0 ;  /* 0x0000000010e17221 */ /* 0x000fcc0000010000 */
[C---:B------:R-:W-:Y:S08]  /*4950*/  HMMA.16816.F32 R152, R168.reuse, R154, R172 ;  /* 0x0000009aa898723c */ /* 0x040ff000000018ac */
[C---:B------:R-:W-:Y:S08]  /*4960*/  HMMA.16816.F32 R96, R168.reuse, R98, R44 ;  /* 0x00000062a860723c */ /* 0x040ff0000000182c */
[C---:B------:R-:W-:Y:S08]  /*4970*/  HMMA.16816.F32 R156, R168.reuse, R158, R40 ;  /* 0x0000009ea89c723c */ /* 0x040ff00000001828 */
[C---:B------:R-:W-:Y:S08]  /*4980*/  HMMA.16816.F32 R120, R168.reuse, R122, R52 ;  /* 0x0000007aa878723c */ /* 0x040ff00000001834 */
[----:B------:R-:W-:Y:S01]  /*4990*/  HMMA.16816.F32 R168, R168, R6, R28 ;  /* 0x00000006a8a8723c */ /* 0x000fe2000000181c */
[----:B------:R-:W-:-:S04]  /*49a0*/  NOP ;  /* 0x0000000000007918 */ /* 0x000fc80000000000 */
[----:B------:R-:W-:-:S15]  /*49b0*/  @!P1 BRA `(.L_x_22) ;  /* 0x0000002c00289947 */ /* 0x000fde0003800000 */
[C---:B------:R-:W-:Y:S01]  /*49c0*/  SHF.L.U64.HI R238, R180.reuse, 0x5, R181 ;  /* 0x00000005b4ee7819 */ /* 0x040fe200000102b5 */
[----:B------:R-:W-:Y:S01]  /*49d0*/  IMAD.SHL.U32 R239, R180, 0x20, RZ ;  /* 0x00000020b4ef7824 */ /* 0x000fe200078e00ff */
[----:B------:R-:W-:Y:S01]  /*49e0*/  LEA.HI.SX32 R221, R221, 0xfffffffe, 0x1a ;  /* 0xfffffffedddd7811 */ /* 0x000fe200078fd2ff */
[----:B------:R-:W-:Y:S01]  /*49f0*/  IMAD.MOV.U32 R137, RZ, RZ, R134 ;  /* 0x000000ffff897224 */ /* 0x000fe200078e0086 */
[----:B------:R-:W-:Y:S01]  /*4a00*/  MOV R138, R132 ;  /* 0x00000084008a7202 */ /* 0x000fe20000000f00 */
[----:B------:R-:W-:Y:S01]  /*4a10*/  IMAD.MOV.U32 R3, RZ, RZ, R136 ;  /* 0x000000ffff037224 */ /* 0x000fe200078e0088 */
[----:B------:R-:W-:Y:S01]  /*4a20*/  MOV R133, R135 ;  /* 0x0000008700857202 */ /* 0x000fe20000000f00 */
[C---:B------:R-:W-:Y:S01]  /*4a30*/  VIADD R237, R139.reuse, 0x9020 ;  /* 0x000090208bed7836 */ /* 0x040fe20000000000 */
[----:B------:R-:W-:Y:S01]  /*4a40*/  IADD3 R240, PT, PT, R139, 0x9000, RZ ;  /* 0x000090008bf07810 */ /* 0x000fe20007ffe0ff */
[----:B------:R-:W1:Y:S01]  /*4a50*/  LDCU UR4, c[0x0][0x45c] ;  /* 0x00008b80ff0477ac */ /* 0x000e620008000800 */
[----:B------:R-:W2:Y:S01]  /*4a60*/  LDCU.64 UR6, c[0x0][0x3c0] ;  /* 0x00007800ff0677ac */ /* 0x000ea20008000a00 */
[----:B------:R-:W-:Y:S05]  /*4a70*/  BRA `(.L_x_23) ;  /* 0x00000000005c7947 */ /* 0x000fea0003800000 */
.L_x_25:
[----:B------:R-:W1:Y:S01]  /*4a80*/  LDC.64 R172, c[0x0][0x3b8] ;  /* 0x0000ee00ffac7b82 */ /* 0x000e620000000a00 */
[----:B------:R-:W-:Y:S04]  /*4a90*/  VIADD R0, R221, 0xffffffff ;  /* 0xffffffffdd007836 */ /* 0x000fe80000000000 */
[C---:B-1----:R-:W-:Y:S04]  /*4aa0*/  IMAD.WIDE.U32 R134, R0.reuse, R172, RZ ;  /* 0x000000ac00867225 */ /* 0x042fe800078e00ff */
[----:B------:R-:W-:Y:S01]  /*4ab0*/  IMAD R135, R0, R173, R135 ;  /* 0x000000ad00877224 */ /* 0x000fe200078e0287 */
[C---:B------:R-:W-:Y:S01]  /*4ac0*/  LEA R174, P1, R134.reuse, R234, 0x7 ;  /* 0x000000ea86ae7211 */ /* 0x040fe200078238ff */
[C---:B------:R-:W-:Y:S03]  /*4ad0*/  IMAD.SHL.U32 R0, R134.reuse, 0x40, RZ ;  /* 0x0000004086007824 */ /* 0x040fe600078e00ff */
[-CC-:B------:R-:W-:Y:S02]  /*4ae0*/  LEA.HI.X R175, R134, R233.reuse, R135.reuse, 0x7, P1 ;  /* 0x000000e986af7211 */ /* 0x180fe400008f3c87 */
[----:B------:R-:W-:Y:S02]  /*4af0*/  LEA R0, P0, R172, R0, 0x5 ;  /* 0x00000000ac007211 */ /* 0x000fe400078028ff */
[----:B------:R-:W-:Y:S01]  /*4b00*/  SHF.L.U64.HI R2, R134, 0x6, R135 ;  /* 0x0000000686027819 */ /* 0x000fe20000010287 */
[----:B------:R-:W-:Y:S01]  /*4b10*/  @!PT LDS RZ, [RZ] ;  /* 0x00000000fffff984 */ /* 0x000fe20000000800 */
[----:B------:R-:W-:Y:S01]  /*4b20*/  @!PT LDS RZ, [RZ] ;  /* 0x00000000fffff984 */ /* 0x000fe20000000800 */
[----:B------:R-:W-:Y:S01]  /*4b30*/  @!PT LDS RZ, [RZ] ;  /* 0x00000000fffff984 */ /* 0x000fe20000000800 */
[----:B------:R1:W-:Y:S03]  /*4b40*/  LDGSTS.E.BYPASS.LTC128B.128 [R220+0x6000], desc[UR16][R174.64] ;  /* 0x06000000aedc7fae */ /* 0x0003e6000b981a10 */
[----:B------:R-:W-:Y:S01]  /*4b50*/  LEA.HI.X R2, R172, R2, R173, 0x5, P0 ;  /* 0x00000002ac027211 */ /* 0x000fe200000f2cad */
[----:B------:R1:W-:Y:S01]  /*4b60*/  LDGSTS.E.BYPASS.LTC128B.128 [R220+0x7000], desc[UR16][R174.64+0x40] ;  /* 0x07000040aedc7fae */ /* 0x0003e2000b981a10 */
[C---:B------:R-:W-:Y:S03]  /*4b70*/  LEA R172, P0, R0.reuse, R234, 0x1 ;  /* 0x000000ea00ac7211 */ /* 0x040fe600078008ff */
[----:B------:R1:W-:Y:S01]  /*4b80*/  LDGSTS.E.BYPASS.LTC128B.128 [R220+0x8000], desc[UR16][R174.64+0x80] ;  /* 0x08000080aedc7fae */ /* 0x0003e2000b981a10 */
[----:B------:R-:W-:Y:S05]  /*4b90*/  LEA.HI.X R173, R0, R233, R2, 0x1, P0 ;  /* 0x000000e900ad7211 */ /* 0x000fea00000f0c02 */
[----:B------:R1:W-:Y:S04]  /*4ba0*/  LDGSTS.E.BYPASS.LTC128B.128 [R220+0x6800], desc[UR16][R172.64] ;  /* 0x06800000acdc7fae */ /* 0x0003e8000b981a10 */
[----:B------:R1:W-:Y:S04]  /*4bb0*/  LDGSTS.E.BYPASS.LTC128B.128 [R220+0x7800], desc[UR16][R172.64+0x40] ;  /* 0x07800040acdc7fae */ /* 0x0003e8000b981a10 */
[----:B------:R1:W-:Y:S04]  /*4bc0*/  LDGSTS.E.BYPASS.LTC128B.128 [R220+0x8800], desc[UR16][R172.64+0x80] ;  /* 0x08800080acdc7fae */ /* 0x0003e8000b981a10 */
[----:B------:R-:W0:Y:S01]  /*4bd0*/  LDGDEPBAR ;  /* 0x00000000000079af */ /* 0x000e220000000000 */
[----:B------:R-:W-:Y:S05]  /*4be0*/  BRA `(.L_x_24) ;  /* 0x0000000800d47947 */ /* 0x000fea0003800000 */
.L_x_23:
[----:B------:R-:W-:Y:S04]  /*4bf0*/  DEPBAR.LE SB0, 0x0 ;  /* 0x000080000000791a */ /* 0x000fe80000000000 */
[----:B------:R-:W-:Y:S01]  /*4c00*/  BAR.SYNC.DEFER_BLOCKING 0x0 ;  /* 0x0000000000007b1d */ /* 0x000fe20000010000 */
[C---:B--2---:R-:W-:Y:S04]  /*4c10*/  IMAD.WIDE.U32 R8, R221.reuse, UR6, RZ ;  /* 0x00000006dd087c25 */ /* 0x044fe8000f8e00ff */
[C---:B------:R-:W-:Y:S01]  /*4c20*/  IMAD R0, R221.reuse, UR7, R9 ;  /* 0x00000007dd007c24 */ /* 0x040fe2000f8e0209 */
[C---:B------:R-:W-:Y:S02]  /*4c30*/  LEA R6, P1, R8.reuse, R236, 0x7 ;  /* 0x000000ec08067211 */ /* 0x040fe400078238ff */
[C---:B------:R-:W-:Y:S02]  /*4c40*/  LEA R2, P0, R8.reuse, R239, 0x6 ;  /* 0x000000ef08027211 */ /* 0x040fe400078030ff */
[CCC-:B------:R-:W-:Y:S02]  /*4c50*/  LEA.HI.X R7, R8.reuse, R235.reuse, R0.reuse, 0x7, P1 ;  /* 0x000000eb08077211 */ /* 0x1c0fe400008f3c00 */
[----:B------:R-:W-:Y:S02]  /*4c60*/  LEA.HI.X R5, R8, R238, R0, 0x6, P0 ;  /* 0x000000ee08057211 */ /* 0x000fe400000f3400 */
[C---:B------:R-:W-:Y:S04]  /*4c70*/  LEA R4, P0, R2.reuse, R236, 0x1 ;  /* 0x000000ec02047211 */ /* 0x040fe800078008ff */
[----:B------:R-:W-:Y:S02]  /*4c80*/  LEA.HI.X R5, R2, R235, R5, 0x1, P0 ;  /* 0x000000eb02057211 */ /* 0x000fe400000f0c05 */
[----:B------:R-:W-:Y:S01]  /*4c90*/  ISETP.NE.AND P0, PT, R221, RZ, PT ;  /* 0x000000ffdd00720c */ /* 0x000fe20003f05270 */
[----:B------:R-:W-:Y:S01]  /*4ca0*/  @!PT LDS RZ, [RZ] ;  /* 0x00000000fffff984 */ /* 0x000fe20000000800 */
[----:B------:R-:W-:Y:S01]  /*4cb0*/  @!PT LDS RZ, [RZ] ;  /* 0x00000000fffff984 */ /* 0x000fe20000000800 */
[----:B------:R-:W-:Y:S01]  /*4cc0*/  @!PT LDS RZ, [RZ] ;  /* 0x00000000fffff984 */ /* 0x000fe20000000800 */
[----:B------:R-:W-:Y:S08]  /*4cd0*/  LDGSTS.E.BYPASS.LTC128B.128 [R220+0x9000], desc[UR16][R6.64] ;  /* 0x0900000006dc7fae */ /* 0x000ff0000b981a10 */
[----:B------:R-:W-:Y:S08]  /*4ce0*/  LDGSTS.E.BYPASS.LTC128B.128 [R220+0xa000], desc[UR16][R6.64+0x40] ;  /* 0x0a00004006dc7fae */ /* 0x000ff0000b981a10 */
[----:B------:R-:W-:Y:S08]  /*4cf0*/  LDGSTS.E.BYPASS.LTC128B.128 [R220+0xb000], desc[UR16][R6.64+0x80] ;  /* 0x0b00008006dc7fae */ /* 0x000ff0000b981a10 */
[----:B------:R-:W-:Y:S08]  /*4d00*/  LDGSTS.E.BYPASS.LTC128B.128 [R220+0x9800], desc[UR16][R4.64] ;  /* 0x0980000004dc7fae */ /* 0x000ff0000b981a10 */
[----:B------:R-:W-:Y:S08]  /*4d10*/  LDGSTS.E.BYPASS.LTC128B.128 [R220+0xa800], desc[UR16][R4.64+0x40] ;  /* 0x0a80004004dc7fae */ /* 0x000ff0000b981a10 */
[----:B------:R2:W-:Y:S08]  /*4d20*/  LDGSTS.E.BYPASS.LTC128B.128 [R220+0xb800], desc[UR16][R4.64+0x80] ;  /* 0x0b80008004dc7fae */ /* 0x0005f0000b981a10 */
[----:B------:R-:W-:Y:S08]  /*4d30*/  LDSM.16.M88.4 R64, [R218] ;  /* 0x00000000da40783b */ /* 0x000ff00000000200 */
[----:B------:R-:W2:Y:S08]  /*4d40*/  LDSM.16.M88.4 R16, [R216+0x6000] ;  /* 0x00600000d810783b */ /* 0x000eb00000000200 */
[----:B------:R-:W3:Y:S08]  /*4d50*/  LDSM.16.M88.4 R60, [R218+0x1000] ;  /* 0x00100000da3c783b */ /* 0x000ef00000000200 */
[----:B------:R-:W4:Y:S08]  /*4d60*/  LDSM.16.M88.4 R32, [R216+0x6400] ;  /* 0x00640000d820783b */ /* 0x000f300000000200 */
[----:B------:R-:W0:Y:S08]  /*4d70*/  LDGDEPBAR ;  /* 0x00000000000079af */ /* 0x000e300000000000 */
[----:B------:R-:W5:Y:S08]  /*4d80*/  LDSM.16.M88.4 R48, [R216+0x6800] ;  /* 0x00680000d830783b */ /* 0x000f700000000200 */
[----:B------:R-:W1:Y:S01]  /*4d90*/  LDSM.16.M88.4 R172, [R216+0x6c00] ;  /* 0x006c0000d8ac783b */ /* 0x000e620000000200 */
[-C--:B--2---:R-:W-:Y:S07]  /*4da0*/  HMMA.16816.F32 R4, R64, R16.reuse, RZ ;  /* 0x000000104004723c */ /* 0x084fee00000018ff */
[----:B------:R-:W-:Y:S01]  /*4db0*/  LDSM.16.M88.4 R176, [R219] ;  /* 0x00000000dbb0783b */ /* 0x000fe20000000200 */
[C---:B---3--:R-:W-:Y:S07]  /*4dc0*/  HMMA.16816.F32 R8, R60.reuse, R16, RZ ;  /* 0x000000103c08723c */ /* 0x048fee00000018ff */
[----:B------:R-:W2:Y:S01]  /*4dd0*/  LDSM.16.M88.4 R180, [R217+0x6000] ;  /* 0x00600000d9b4783b */ /* 0x000ea20000000200 */
[-C--:B------:R-:W-:Y:S07]  /*4de0*/  HMMA.16816.F32 R12, R60, R18.reuse, RZ ;  /* 0x000000123c0c723c */ /* 0x080fee00000018ff */
[----:B------:R-:W3:Y:S01]  /*4df0*/  LDSM.16.M88.4 R184, [R219+0x1000] ;  /* 0x00100000dbb8783b */ /* 0x000ee20000000200 */
[C---:B------:R-:W-:Y:S07]  /*4e00*/  HMMA.16816.F32 R16, R64.reuse, R18, RZ ;  /* 0x000000124010723c */ /* 0x040fee00000018ff */
[----:B------:R-:W3:Y:S01]  /*4e10*/  LDSM.16.M88.4 R188, [R217+0x6400] ;  /* 0x00640000d9bc783b */ /* 0x000ee20000000200 */
[-C--:B----4-:R-:W-:Y:S07]  /*4e20*/  HMMA.16816.F32 R20, R64, R32.reuse, RZ ;  /* 0x000000204014723c */ /* 0x090fee00000018ff */
[----:B------:R-:W4:Y:S01]  /*4e30*/  LDSM.16.M88.4 R192, [R217+0x6800] ;  /* 0x00680000d9c0783b */ /* 0x000f220000000200 */
[C---:B------:R-:W-:Y:S07]  /*4e40*/  HMMA.16816.F32 R24, R60.reuse, R32, RZ ;  /* 0x000000203c18723c */ /* 0x040fee00000018ff */
[----:B------:R-:W4:Y:S01]  /*4e50*/  LDSM.16.M88.4 R196, [R217+0x6c00] ;  /* 0x006c0000d9c4783b */ /* 0x000f220000000200 */
[-C--:B------:R-:W-:Y:S07]  /*4e60*/  HMMA.16816.F32 R28, R60, R34.reuse, RZ ;  /* 0x000000223c1c723c */ /* 0x080fee00000018ff */
[----:B------:R-:W-:Y:S01]  /*4e70*/  LDSM.16.M88.4 R200, [R218+0x3000] ;  /* 0x00300000dac8783b */ /* 0x000fe20000000200 */
[C---:B------:R-:W-:Y:S07]  /*4e80*/  HMMA.16816.F32 R32, R64.reuse, R34, RZ ;  /* 0x000000224020723c */ /* 0x040fee00000018ff */
[----:B------:R-:W-:Y:S01]  /*4e90*/  LDSM.16.M88.4 R204, [R216+0x7c00] ;  /* 0x007c0000d8cc783b */ /* 0x000fe20000000200 */
[-C--:B-----5:R-:W-:Y:S07]  /*4ea0*/  HMMA.16816.F32 R36, R64, R48.reuse, RZ ;  /* 0x000000304024723c */ /* 0x0a0fee00000018ff */
[----:B------:R-:W-:Y:S01]  /*4eb0*/  LDSM.16.M88.4 R208, [R217+0x7000] ;  /* 0x00700000d9d0783b */ /* 0x000fe20000000200 */
[C---:B------:R-:W-:Y:S07]  /*4ec0*/  HMMA.16816.F32 R40, R60.reuse, R48, RZ ;  /* 0x000000303c28723c */ /* 0x040fee00000018ff */
[----:B------:R-:W-:Y:S01]  /*4ed0*/  LDSM.16.M88.4 R212, [R219+0x3000] ;  /* 0x00300000dbd4783b */ /* 0x000fe20000000200 */
[-C--:B------:R-:W-:Y:S08]  /*4ee0*/  HMMA.16816.F32 R44, R60, R50.reuse, RZ ;  /* 0x000000323c2c723c */ /* 0x080ff000000018ff */
[C---:B------:R-:W-:Y:S08]  /*4ef0*/  HMMA.16816.F32 R48, R64.reuse, R50, RZ ;  /* 0x000000324030723c */ /* 0x040ff000000018ff */
[-C--:B-1----:R-:W-:Y:S08]  /*4f00*/  HMMA.16816.F32 R52, R64, R172.reuse, RZ ;  /* 0x000000ac4034723c */ /* 0x082ff000000018ff */
[C---:B------:R-:W-:Y:S08]  /*4f10*/  HMMA.16816.F32 R56, R60.reuse, R172, RZ ;  /* 0x000000ac3c38723c */ /* 0x040ff000000018ff */
[-C--:B------:R-:W-:Y:S08]  /*4f20*/  HMMA.16816.F32 R60, R60, R174.reuse, RZ ;  /* 0x000000ae3c3c723c */ /* 0x080ff000000018ff */
[----:B------:R-:W-:Y:S01]  /*4f30*/  HMMA.16816.F32 R64, R64, R174, RZ ;  /* 0x000000ae4040723c */ /* 0x000fe200000018ff */
[----:B------:R-:W-:Y:S07]  /*4f40*/  LDSM.16.M88.4 R172, [R218+0x2000] ;  /* 0x00200000daac783b */ /* 0x000fee0000000200 */
[-C--:B--2---:R-:W-:Y:S08]  /*4f50*/  HMMA.16816.F32 R4, R176, R180.reuse, R4 ;  /* 0x000000b4b004723c */ /* 0x084ff00000001804 */
[C---:B---3--:R-:W-:Y:S08]  /*4f60*/  HMMA.16816.F32 R8, R184.reuse, R180, R8 ;  /* 0x000000b4b808723c */ /* 0x048ff00000001808 */
[-C--:B------:R-:W-:Y:S08]  /*4f70*/  HMMA.16816.F32 R12, R184, R182.reuse, R12 ;  /* 0x000000b6b80c723c */ /* 0x080ff0000000180c */
[C---:B------:R-:W-:Y:S01]  /*4f80*/  HMMA.16816.F32 R16, R176.reuse, R182, R16 ;  /* 0x000000b6b010723c */ /* 0x040fe20000001810 */
[----:B------:R-:W1:Y:S07]  /*4f90*/  LDSM.16.M88.4 R180, [R216+0x7000] ;  /* 0x00700000d8b4783b */ /* 0x000e6e0000000200 */
[-C--:B------:R-:W-:Y:S08]  /*4fa0*/  HMMA.16816.F32 R20, R176, R188.reuse, R20 ;  /* 0x000000bcb014723c */ /* 0x080ff00000001814 */
[C---:B------:R-:W-:Y:S08]  /*4fb0*/  HMMA.16816.F32 R24, R184.reuse, R188, R24 ;  /* 0x000000bcb818723c */ /* 0x040ff00000001818 */
[-C--:B------:R-:W-:Y:S08]  /*4fc0*/  HMMA.16816.F32 R28, R184, R190.reuse, R28 ;  /* 0x000000beb81c723c */ /* 0x080ff0000000181c */
[C---:B------:R-:W-:Y:S01]  /*4fd0*/  HMMA.16816.F32 R32, R176.reuse, R190, R32 ;  /* 0x000000beb020723c */ /* 0x040fe20000001820 */
[----:B------:R-:W2:Y:S07]  /*4fe0*/  LDSM.16.M88.4 R188, [R216+0x7400] ;  /* 0x00740000d8bc783b */ /* 0x000eae0000000200 */
[-C--:B----4-:R-:W-:Y:S08]  /*4ff0*/  HMMA.16816.F32 R36, R176, R192.reuse, R36 ;  /* 0x000000c0b024723c */ /* 0x090ff00000001824 */
[C---:B------:R-:W-:Y:S08]  /*5000*/  HMMA.16816.F32 R40, R184.reuse, R192, R40 ;  /* 0x000000c0b828723c */ /* 0x040ff00000001828 */
[-C--:B------:R-:W-:Y:S08]  /*5010*/  HMMA.16816.F32 R44, R184, R194.reuse, R44 ;  /* 0x000000c2b82c723c */ /* 0x080ff0000000182c */
[C---:B------:R-:W-:Y:S01]  /*5020*/  HMMA.16816.F32 R48, R176.reuse, R194, R48 ;  /* 0x000000c2b030723c */ /* 0x040fe20000001830 */
[----:B------:R-:W3:Y:S07]  /*5030*/  LDSM.16.M88.4 R192, [R216+0x7800] ;  /* 0x00780000d8c0783b */ /* 0x000eee0000000200 */
[-C--:B------:R-:W-:Y:S08]  /*5040*/  HMMA.16816.F32 R52, R176, R196.reuse, R52 ;  /* 0x000000c4b034723c */ /* 0x080ff00000001834 */
[C---:B------:R-:W-:Y:S08]  /*5050*/  HMMA.16816.F32 R56, R184.reuse, R196, R56 ;  /* 0x000000c4b838723c */ /* 0x040ff00000001838 */
[-C--:B------:R-:W-:Y:S01]  /*5060*/  HMMA.16816.F32 R60, R184, R198.reuse, R60 ;  /* 0x000000c6b83c723c */ /* 0x080fe2000000183c */
[----:B------:R-:W4:Y:S07]  /*5070*/  LDSM.16.M88.4 R184, [R219+0x2000] ;  /* 0x00200000dbb8783b */ /* 0x000f2e0000000200 */
[----:B------:R-:W-:Y:S01]  /*5080*/  HMMA.16816.F32 R64, R176, R198, R64 ;  /* 0x000000c6b040723c */ /* 0x000fe20000001840 */
[----:B------:R-:W5:Y:S07]  /*5090*/  LDSM.16.M88.4 R176, [R217+0x7400] ;  /* 0x00740000d9b0783b */ /* 0x000f6e0000000200 */
[-C--:B-1----:R-:W-:Y:S01]  /*50a0*/  HMMA.16816.F32 R4, R172, R180.reuse, R4 ;  /* 0x000000b4ac04723c */ /* 0x082fe20000001804 */
[----:B------:R-:W1:Y:S07]  /*50b0*/  LDSM.16.M88.4 R196, [R217+0x7800] ;  /* 0x00780000d9c4783b */ /* 0x000e6e0000000200 */
[C---:B------:R-:W-:Y:S08]  /*50c0*/  HMMA.16816.F32 R8, R200.reuse, R180, R8 ;  /* 0x000000b4c808723c */ /* 0x040ff00000001808 */
[-C--:B------:R-:W-:Y:S08]  /*50d0*/  HMMA.16816.F32 R12, R200, R182.reuse, R12 ;  /* 0x000000b6c80c723c */ /* 0x080ff0000000180c */
[C---:B------:R-:W-:Y:S01]  /*50e0*/  HMMA.16816.F32 R16, R172.reuse, R182, R16 ;  /* 0x000000b6ac10723c */ /* 0x040fe20000001810 */
[----:B------:R-:W-:Y:S07]  /*50f0*/  LDSM.16.M88.4 R180, [R216+0x8000] ;  /* 0x00800000d8b4783b */ /* 0x000fee0000000200 */
[-C--:B--2---:R-:W-:Y:S08]  /*5100*/  HMMA.16816.F32 R20, R172, R188.reuse, R20 ;  /* 0x000000bcac14723c */ /* 0x084ff00000001814 */
[C---:B------:R-:W-:Y:S08]  /*5110*/  HMMA.16816.F32 R24, R200.reuse, R188, R24 ;  /* 0x000000bcc818723c */ /* 0x040ff00000001818 */
[-C--:B------:R-:W-:Y:S08]  /*5120*/  HMMA.16816.F32 R28, R200, R190.reuse, R28 ;  /* 0x000000bec81c723c */ /* 0x080ff0000000181c */
[C---:B------:R-:W-:Y:S01]  /*5130*/  HMMA.16816.F32 R32, R172.reuse, R190, R32 ;  /* 0x000000beac20723c */ /* 0x040fe20000001820 */
[----:B------:R-:W-:Y:S07]  /*5140*/  LDSM.16.M88.4 R188, [R218+0x5000] ;  /* 0x00500000dabc783b */ /* 0x000fee0000000200 */
[-C--:B---3--:R-:W-:Y:S08]  /*5150*/  HMMA.16816.F32 R36, R172, R192.reuse, R36 ;  /* 0x000000c0ac24723c */ /* 0x088ff00000001824 */
[C---:B------:R-:W-:Y:S08]  /*5160*/  HMMA.16816.F32 R40, R200.reuse, R192, R40 ;  /* 0x000000c0c828723c */ /* 0x040ff00000001828 */
[-C--:B------:R-:W-:Y:S08]  /*5170*/  HMMA.16816.F32 R44, R200, R194.reuse, R44 ;  /* 0x000000c2c82c723c */ /* 0x080ff0000000182c */
[C---:B------:R-:W-:Y:S01]  /*5180*/  HMMA.16816.F32 R48, R172.reuse, R194, R48 ;  /* 0x000000c2ac30723c */ /* 0x040fe20000001830 */
[----:B------:R-:W-:Y:S07]  /*5190*/  LDSM.16.M88.4 R192, [R216+0x8400] ;  /* 0x00840000d8c0783b */ /* 0x000fee0000000200 */
[-C--:B------:R-:W-:Y:S08]  /*51a0*/  HMMA.16816.F32 R52, R172, R204.reuse, R52 ;  /* 0x000000ccac34723c */ /* 0x080ff00000001834 */
[C---:B------:R-:W-:Y:S08]  /*51b0*/  HMMA.16816.F32 R56, R200.reuse, R204, R56 ;  /* 0x000000ccc838723c */ /* 0x040ff00000001838 */
[-C--:B------:R-:W-:Y:S01]  /*51c0*/  HMMA.16816.F32 R60, R200, R206.reuse, R60 ;  /* 0x000000cec83c723c */ /* 0x080fe2000000183c */
[----:B------:R-:W-:Y:S07]  /*51d0*/  LDSM.16.M88.4 R200, [R217+0x8000] ;  /* 0x00800000d9c8783b */ /* 0x000fee0000000200 */
[----:B------:R-:W-:Y:S01]  /*51e0*/  HMMA.16816.F32 R64, R172, R206, R64 ;  /* 0x000000ceac40723c */ /* 0x000fe20000001840 */
[----:B------:R-:W2:Y:S07]  /*51f0*/  LDSM.16.M88.4 R172, [R217+0x7c00] ;  /* 0x007c0000d9ac783b */ /* 0x000eae0000000200 */
[-C--:B----4-:R-:W-:Y:S01]  /*5200*/  HMMA.16816.F32 R4, R184, R208.reuse, R4 ;  /* 0x000000d0b804723c */ /* 0x090fe20000001804 */
[----:B------:R-:W-:Y:S07]  /*5210*/  LDSM.16.M88.4 R204, [R219+0x5000] ;  /* 0x00500000dbcc783b */ /* 0x000fee0000000200 */
[C---:B------:R-:W-:Y:S08]  /*5220*/  HMMA.16816.F32 R8, R212.reuse, R208, R8 ;  /* 0x000000d0d408723c */ /* 0x040ff00000001808 */
[-C--:B------:R-:W-:Y:S08]  /*5230*/  HMMA.16816.F32 R12, R212, R210.reuse, R12 ;  /* 0x000000d2d40c723c */ /* 0x080ff0000000180c */
[C---:B------:R-:W-:Y:S01]  /*5240*/  HMMA.16816.F32 R16, R184.reuse, R210, R16 ;  /* 0x000000d2b810723c */ /* 0x040fe20000001810 */
[----:B------:R-:W-:Y:S07]  /*5250*/  LDSM.16.M88.4 R208, [R217+0x8400] ;  /* 0x00840000d9d0783b */ /* 0x000fee0000000200 */
[-C--:B-----5:R-:W-:Y:S08]  /*5260*/  HMMA.16816.F32 R20, R184, R176.reuse, R20 ;  /* 0x000000b0b814723c */ /* 0x0a0ff00000001814 */
[C---:B------:R-:W-:Y:S08]  /*5270*/  HMMA.16816.F32 R24, R212.reuse, R176, R24 ;  /* 0x000000b0d418723c */ /* 0x040ff00000001818 */
[-C--:B------:R-:W-:Y:S08]  /*5280*/  HMMA.16816.F32 R28, R212, R178.reuse, R28 ;  /* 0x000000b2d41c723c */ /* 0x080ff0000000181c */
[C---:B------:R-:W-:Y:S01]  /*5290*/  HMMA.16816.F32 R32, R184.reuse, R178, R32 ;  /* 0x000000b2b820723c */ /* 0x040fe20000001820 */
[----:B------:R-:W3:Y:S07]  /*52a0*/  LDSM.16.M88.4 R176, [R218+0x4000] ;  /* 0x00400000dab0783b */ /* 0x000eee0000000200 */
[-C--:B-1----:R-:W-:Y:S08]  /*52b0*/  HMMA.16816.F32 R36, R184, R196.reuse, R36 ;  /* 0x000000c4b824723c */ /* 0x082ff00000001824 */
[C---:B------:R-:W-:Y:S08]  /*52c0*/  HMMA.16816.F32 R40, R212.reuse, R196, R40 ;  /* 0x000000c4d428723c */ /* 0x040ff00000001828 */
[-C--:B------:R-:W-:Y:S08]  /*52d0*/  HMMA.16816.F32 R44, R212, R198.reuse, R44 ;  /* 0x000000c6d42c723c */ /* 0x080ff0000000182c */
[C---:B------:R-:W-:Y:S01]  /*52e0*/  HMMA.16816.F32 R48, R184.reuse, R198, R48 ;  /* 0x000000c6b830723c */ /* 0x040fe20000001830 */
[----:B------:R-:W1:Y:S07]  /*52f0*/  LDSM.16.M88.4 R196, [R216+0x8800] ;  /* 0x00880000d8c4783b */ /* 0x000e6e0000000200 */
[-C--:B--2---:R-:W-:Y:S08]  /*5300*/  HMMA.16816.F32 R52, R184, R172.reuse, R52 ;  /* 0x000000acb834723c */ /* 0x084ff00000001834 */
[C---:B------:R-:W-:Y:S08]  /*5310*/  HMMA.16816.F32 R56, R212.reuse, R172, R56 ;  /* 0x000000acd438723c */ /* 0x040ff00000001838 */
[-C--:B------:R-:W-:Y:S01]  /*5320*/  HMMA.16816.F32 R60, R212, R174.reuse, R60 ;  /* 0x000000aed43c723c */ /* 0x080fe2000000183c */
[----:B------:R-:W-:Y:S07]  /*5330*/  LDSM.16.M88.4 R212, [R217+0x8800] ;  /* 0x00880000d9d4783b */ /* 0x000fee0000000200 */
[----:B------:R-:W-:Y:S01]  /*5340*/  HMMA.16816.F32 R64, R184, R174, R64 ;  /* 0x000000aeb840723c */ /* 0x000fe20000001840 */
[----:B------:R-:W2:Y:S07]  /*5350*/  LDSM.16.M88.4 R172, [R216+0x8c00] ;  /* 0x008c0000d8ac783b */ /* 0x000eae0000000200 */
[-C--:B---3--:R-:W-:Y:S01]  /*5360*/  HMMA.16816.F32 R4, R176, R180.reuse, R4 ;  /* 0x000000b4b004723c */ /* 0x088fe20000001804 */
[----:B------:R-:W3:Y:S07]  /*5370*/  LDSM.16.M88.4 R184, [R219+0x4000] ;  /* 0x00400000dbb8783b */ /* 0x000eee0000000200 */
[C---:B------:R-:W-:Y:S08]  /*5380*/  HMMA.16816.F32 R8, R188.reuse, R180, R8 ;  /* 0x000000b4bc08723c */ /* 0x040ff00000001808 */
[-C--:B------:R-:W-:Y:S08]  /*5390*/  HMMA.16816.F32 R12, R188, R182.reuse, R12 ;  /* 0x000000b6bc0c723c */ /* 0x080ff0000000180c */
[C---:B------:R-:W-:Y:S01]  /*53a0*/  HMMA.16816.F32 R16, R176.reuse, R182, R16 ;  /* 0x000000b6b010723c */ /* 0x040fe20000001810 */
[----:B------:R-:W4:Y:S01]  /*53b0*/  LDSM.16.M88.4 R180, [R217+0x8c00] ;  /* 0x008c0000d9b4783b */ /* 0x000f220000000200 */
[----:B------:R-:W-:Y:S06]  /*53c0*/  DEPBAR.LE SB0, 0x0 ;  /* 0x000080000000791a */ /* 0x000fec0000000000 */
[-C--:B------:R-:W-:Y:S01]  /*53d0*/  HMMA.16816.F32 R20, R176, R192.reuse, R20 ;  /* 0x000000c0b014723c */ /* 0x080fe20000001814 */
[----:B------:R-:W-:Y:S07]  /*53e0*/  BAR.SYNC.DEFER_BLOCKING 0x0 ;  /* 0x0000000000007b1d */ /* 0x000fee0000010000 */
[C---:B------:R-:W-:Y:S08]  /*53f0*/  HMMA.16816.F32 R24, R188.reuse, R192, R24 ;  /* 0x000000c0bc18723c */ /* 0x040ff00000001818 */
[-C--:B------:R-:W-:Y:S08]  /*5400*/  HMMA.16816.F32 R28, R188, R194.reuse, R28 ;  /* 0x000000c2bc1c723c */ /* 0x080ff0000000181c */
[C---:B------:R-:W-:Y:S08]  /*5410*/  HMMA.16816.F32 R32, R176.reuse, R194, R32 ;  /* 0x000000c2b020723c */ /* 0x040ff00000001820 */
[-C--:B-1----:R-:W-:Y:S08]  /*5420*/  HMMA.16816.F32 R36, R176, R196.reuse, R36 ;  /* 0x000000c4b024723c */ /* 0x082ff00000001824 */
[C---:B------:R-:W-:Y:S08]  /*5430*/  HMMA.16816.F32 R40, R188.reuse, R196, R40 ;  /* 0x000000c4bc28723c */ /* 0x040ff00000001828 */
[-C--:B------:R-:W-:Y:S08]  /*5440*/  HMMA.16816.F32 R44, R188, R198.reuse, R44 ;  /* 0x000000c6bc2c723c */ /* 0x080ff0000000182c */
[C---:B------:R-:W-:Y:S08]  /*5450*/  HMMA.16816.F32 R48, R176.reuse, R198, R48 ;  /* 0x000000c6b030723c */ /* 0x040ff00000001830 */
[-C--:B--2---:R-:W-:Y:S08]  /*5460*/  HMMA.16816.F32 R52, R176, R172.reuse, R52 ;  /* 0x000000acb034723c */ /* 0x084ff00000001834 */
[C---:B------:R-:W-:Y:S08]  /*5470*/  HMMA.16816.F32 R56, R188.reuse, R172, R56 ;  /* 0x000000acbc38723c */ /* 0x040ff00000001838 */
[-C--:B------:R-:W-:Y:S08]  /*5480*/  HMMA.16816.F32 R60, R188, R174.reuse, R60 ;  /* 0x000000aebc3c723c */ /* 0x080ff0000000183c */
[----:B------:R-:W-:Y:S08]  /*5490*/  HMMA.16816.F32 R64, R176, R174, R64 ;  /* 0x000000aeb040723c */ /* 0x000ff00000001840 */
[-C--:B---3--:R-:W-:Y:S08]  /*54a0*/  HMMA.16816.F32 R4, R184, R200.reuse, R4 ;  /* 0x000000c8b804723c */ /* 0x088ff00000001804 */
[C---:B------:R-:W-:Y:S08]  /*54b0*/  HMMA.16816.F32 R8, R204.reuse, R200, R8 ;  /* 0x000000c8cc08723c */ /* 0x040ff00000001808 */
[-C--:B------:R-:W-:Y:S03]  /*54c0*/  HMMA.16816.F32 R12, R204, R202.reuse, R12 ;  /* 0x000000cacc0c723c */ /* 0x080fe6000000180c */
[----:B------:R-:W-:Y:S02]  /*54d0*/  FMNMX3.FTZ R0, R3, R4, R5, !PT ;  /* 0x0000000403007276 */ /* 0x000fe40007810005 */
[----:B------:R-:W-:Y:S03]  /*54e0*/  FMNMX3.FTZ R2, R133, R6, R7, !PT ;  /* 0x0000000685027276 */ /* 0x000fe60007810007 */
[C---:B------:R-:W-:Y:S08]  /*54f0*/  HMMA.16816.F32 R16, R184.reuse, R202, R16 ;  /* 0x000000cab810723c */ /* 0x040ff00000001810 */
[-C--:B------:R-:W-:Y:S08]  /*5500*/  HMMA.16816.F32 R20, R184, R208.reuse, R20 ;  /* 0x000000d0b814723c */ /* 0x080ff00000001814 */
[C---:B------:R-:W-:Y:S04]  /*5510*/  HMMA.16816.F32 R24, R204.reuse, R208, R24 ;  /* 0x000000d0cc18723c */ /* 0x040fe80000001818 */
[----:B------:R-:W-:Y:S02]  /*5520*/  FMNMX3.FTZ R132, R0, R16, R17, !PT ;  /* 0x0000001000847276 */ /* 0x000fe40007810011 */
[----:B------:R-:W-:Y:S02]  /*5530*/  FMNMX3.FTZ R0, R2, R18, R19, !PT ;  /* 0x0000001202007276 */ /* 0x000fe40007810013 */
[-C--:B------:R-:W-:Y:S03]  /*5540*/  HMMA.16816.F32 R28, R204, R210.reuse, R28 ;  /* 0x000000d2cc1c723c */ /* 0x080fe6000000181c */
[----:B------:R-:W-:Y:S02]  /*5550*/  FMNMX3.FTZ R2, R132, R20, R21, !PT ;  /* 0x0000001484027276 */ /* 0x000fe40007810015 */
[----:B------:R-:W-:Y:S02]  /*5560*/  FMNMX3.FTZ R132, R137, R8, R9, !PT ;  /* 0x0000000889847276 */ /* 0x000fe40007810009 */
[----:B------:R-:W-:Y:S01]  /*5570*/  FMNMX3.FTZ R134, R0, R22, R23, !PT ;  /* 0x0000001600867276 */ /* 0x000fe20007810017 */
[C---:B------:R-:W-:Y:S04]  /*5580*/  HMMA.16816.F32 R32, R184.reuse, R210, R32 ;  /* 0x000000d2b820723c */ /* 0x040fe80000001820 */
[----:B------:R-:W-:Y:S04]  /*5590*/  FMNMX3.FTZ R0, R138, R10, R11, !PT ;  /* 0x0000000a8a007276 */ /* 0x000fe8000781000b */
[-C--:B------:R-:W-:Y:S03]  /*55a0*/  HMMA.16816.F32 R36, R184, R212.reuse, R36 ;  /* 0x000000d4b824723c */ /* 0x080fe60000001824 */
[----:B------:R-:W-:Y:S05]  /*55b0*/  FMNMX3.FTZ R0, R0, R14, R15, !PT ;  /* 0x0000000e00007276 */ /* 0x000fea000781000f */
        /* <DEDUP_REMOVED lines=8> */
[----:B------:R-:W-:Y:S02]  /*5640*/  FMNMX3.FTZ R132, R132, R38, R39, !PT ;  /* 0x0000002684847276 */ /* 0x000fe40007810027 */
[----:B------:R-:W-:Y:S02]  /*5650*/  FMNMX3.FTZ R134, R0, R26, R27, !PT ;  /* 0x0000001a00867276 */ /* 0x000fe4000781001b */
[-C--:B----4-:R-:W-:Y:S03]  /*5660*/  HMMA.16816.F32 R52, R184, R180.reuse, R52 ;  /* 0x000000b4b834723c */ /* 0x090fe60000001834 */
[----:B------:R-:W-:Y:S02]  /*5670*/  FMNMX3.FTZ R0, R2, R28, R29, !PT ;  /* 0x0000001c02007276 */ /* 0x000fe4000781001d */
[----:B------:R-:W-:Y:S03]  /*5680*/  FMNMX3.FTZ R177, R134, R30, R31, !PT ;  /* 0x0000001e86b17276 */ /* 0x000fe6000781001f */
[C---:B------:R-:W-:Y:S04]  /*5690*/  HMMA.16816.F32 R56, R204.reuse, R180, R56 ;  /* 0x000000b4cc38723c */ /* 0x040fe80000001838 */
[----:B------:R-:W-:Y:S02]  /*56a0*/  FMNMX3.FTZ R136, R135, R48, R49, !PT ;  /* 0x0000003087887276 */ /* 0x000fe40007810031 */
[----:B------:R-:W-:Y:S02]  /*56b0*/  FMNMX3.FTZ R2, R132, R50, R51, !PT ;  /* 0x0000003284027276 */ /* 0x000fe40007810033 */
[-C--:B------:R-:W-:Y:S03]  /*56c0*/  HMMA.16816.F32 R60, R204, R182.reuse, R60 ;  /* 0x000000b6cc3c723c */ /* 0x080fe6000000183c */
[----:B------:R-:W-:Y:S02]  /*56d0*/  FMNMX3.FTZ R136, R136, R52, R53, !PT ;  /* 0x0000003488887276 */ /* 0x000fe40007810035 */
[----:B------:R-:W-:Y:S02]  /*56e0*/  FMNMX3.FTZ R132, R0, R40, R41, !PT ;  /* 0x0000002800847276 */ /* 0x000fe40007810029 */
[----:B------:R-:W-:Y:S01]  /*56f0*/  FMNMX3.FTZ R176, R2, R54, R55, !PT ;  /* 0x0000003602b07276 */ /* 0x000fe20007810037 */
[----:B------:R-:W-:Y:S11]  /*5700*/  HMMA.16816.F32 R64, R184, R182, R64 ;  /* 0x000000b6b840723c */ /* 0x000ff60000001840 */
[----:B------:R-:W-:Y:S08]  /*5710*/  @!UPT UIADD3 URZ, UPT, UPT, URZ, URZ, URZ ;  /* 0x000000fffffff290 */ /* 0x000ff0000fffe0ff */
[----:B------:R-:W-:Y:S01]  /*5720*/  FMNMX3.FTZ R136, R136, R64, R65, !PT ;  /* 0x0000004088887276 */ /* 0x000fe20007810041 */
[----:B------:R-:W-:Y:S06]  /*5730*/  @P0 BRA `(.L_x_25) ;  /* 0xfffffff000d00947 */ /* 0x000fec000383ffff */
.L_x_24:
[----:B-1----:R-:W-:Y:S01]  /*5740*/  SHFL.BFLY PT, R172, R136, 0x2, 0x1f ;  /* 0x0c401f0088ac7f89 */ /* 0x002fe200000e0000 */
[----:B------:R-:W-:Y:S02]  /*5750*/  FMNMX3.FTZ R134, R176, R66, R67, !PT ;  /* 0x00000042b0867276 */ /* 0x000fe40007810043 */
[----:B------:R-:W-:Y:S02]  /*5760*/  FMNMX3.FTZ R2, R132, R44, R45, !PT ;  /* 0x0000002c84027276 */ /* 0x000fe4000781002d */
[----:B------:R-:W-:Y:S03]  /*5770*/  FMNMX3.FTZ R0, R177, R42, R43, !PT ;  /* 0x0000002ab1007276 */ /* 0x000fe6000781002b */
[----:B------:R-:W-:Y:S01]  /*5780*/  SHFL.BFLY PT, R173, R134, 0x2, 0x1f ;  /* 0x0c401f0086ad7f89 */ /* 0x000fe200000e0000 */
[----:B------:R-:W-:Y:S02]  /*5790*/  FMNMX3.FTZ R2, R2, R56, R57, !PT ;  /* 0x0000003802027276 */ /* 0x000fe40007810039 */
[----:B------:R-:W-:Y:S02]  /*57a0*/  FMNMX3.FTZ R0, R0, R46, R47, !PT ;  /* 0x0000002e00007276 */ /* 0x000fe4000781002f */
[----:B------:R-:W-:Y:S02]  /*57b0*/  FMNMX3.FTZ R132, R2, R60, R61, !PT ;  /* 0x0000003c02847276 */ /* 0x000fe4000781003d */
[----:B------:R-:W-:Y:S03]  /*57c0*/  FMNMX3.FTZ R0, R0, R58, R59, !PT ;  /* 0x0000003a00007276 */ /* 0x000fe6000781003b */
[----:B------:R-:W-:Y:S01]  /*57d0*/  SHFL.BFLY PT, R135, R132, 0x2, 0x1f ;  /* 0x0c401f0084877f89 */ /* 0x000fe200000e0000 */
[----:B------:R-:W-:Y:S07]  /*57e0*/  FMNMX3.FTZ R0, R0, R62, R63, !PT ;  /* 0x0000003e00007276 */ /* 0x000fee000781003f */
[----:B------:R-:W1:Y:S02]  /*57f0*/  SHFL.BFLY PT, R2, R0, 0x2, 0x1f ;  /* 0x0c401f0000027f89 */ /* 0x000e6400000e0000 */
[----:B-1----:R-:W-:Y:S02]  /*5800*/  FMNMX.FTZ R2, R0, R2, !PT ;  /* 0x0000000200027209 */ /* 0x002fe40007810000 */
[----:B------:R-:W-:Y:S02]  /*5810*/  FMNMX.FTZ R136, R136, R172, !PT ;  /* 0x000000ac88887209 */ /* 0x000fe40007810000 */
[----:B------:R-:W-:Y:S02]  /*5820*/  FMNMX.FTZ R175, R134, R173, !PT ;  /* 0x000000ad86af7209 */ /* 0x000fe40007810000 */
[----:B------:R-:W-:Y:S01]  /*5830*/  FMNMX.FTZ R134, R132, R135, !PT ;  /* 0x0000008784867209 */ /* 0x000fe20007810000 */
[----:B------:R-:W1:Y:S08]  /*5840*/  SHFL.BFLY PT, R172, R136, 0x1, 0x1f ;  /* 0x0c201f0088ac7f89 */ /* 0x000e7000000e0000 */
[----:B------:R-:W2:Y:S08]  /*5850*/  SHFL.BFLY PT, R173, R175, 0x1, 0x1f ;  /* 0x0c201f00afad7f89 */ /* 0x000eb000000e0000 */
[----:B------:R-:W3:Y:S08]  /*5860*/  SHFL.BFLY PT, R174, R134, 0x1, 0x1f ;  /* 0x0c201f0086ae7f89 */ /* 0x000ef000000e0000 */
[----:B------:R-:W4:Y:S01]  /*5870*/  SHFL.BFLY PT, R132, R2, 0x1, 0x1f ;  /* 0x0c201f0002847f89 */ /* 0x000f2200000e0000 */
[----:B-1----:R-:W-:Y:S02]  /*5880*/  FMNMX.FTZ R136, R136, R172, !PT ;  /* 0x000000ac88887209 */ /* 0x002fe40007810000 */
[----:B--2---:R-:W-:Y:S03]  /*5890*/  FMNMX.FTZ R135, R175, R173, !PT ;  /* 0x000000adaf877209 */ /* 0x004fe60007810000 */
[C---:B------:R-:W-:Y:S01]  /*58a0*/  FADD.FTZ R0, -R136.reuse, R3 ;  /* 0x0000000388007221 */ /* 0x040fe20000010100 */
[----:B------:R-:W-:Y:S02]  /*58b0*/  FSETP.NEU.FTZ.AND P0, PT, R136, -INF , PT ;  /* 0xff8000008800780b */ /* 0x000fe40003f1d000 */
[----:B---3--:R-:W-:Y:S01]  /*58c0*/  FMNMX.FTZ R134, R134, R174, !PT ;  /* 0x000000ae86867209 */ /* 0x008fe20007810000 */
[----:B------:R-:W-:Y:S01]  /*58d0*/  FMUL.FTZ R3, R0, UR4 ;  /* 0x0000000400037c20 */ /* 0x000fe20008410000 */
[C---:B------:R-:W-:Y:S01]  /*58e0*/  FADD.FTZ R0, -R135.reuse, R133 ;  /* 0x0000008587007221 */ /* 0x040fe20000010100 */
[----:B------:R-:W-:Y:S01]  /*58f0*/  FMUL.FTZ R180, R135, UR4 ;  /* 0x0000000487b47c20 */ /* 0x000fe20008410000 */
[----:B----4-:R-:W-:Y:S01]  /*5900*/  FMNMX.FTZ R132, R2, R132, !PT ;  /* 0x0000008402847209 */ /* 0x010fe20007810000 */
[----:B------:R1:W2:Y:S01]  /*5910*/  MUFU.EX2 R133, R3 ;  /* 0x0000000300857308 */ /* 0x0002a20000000800 */
[----:B------:R-:W3:Y:S01]  /*5920*/  LDSM.16.MT88.4 R172, [R139+0x9000] ;  /* 0x009000008bac783b */ /* 0x000ee20000004200 */
[----:B------:R-:W-:Y:S02]  /*5930*/  FMUL.FTZ R181, R134, UR4 ;  /* 0x0000000486b57c20 */ /* 0x000fe40008410000 */
[----:B------:R-:W-:Y:S01]  /*5940*/  FMUL.FTZ R182, R132, UR4 ;  /* 0x0000000484b67c20 */ /* 0x000fe20008410000 */
[----:B-1----:R-:W-:Y:S01]  /*5950*/  FMUL.FTZ R3, R0, UR4 ;  /* 0x0000000400037c20 */ /* 0x002fe20008410000 */
[----:B------:R-:W-:Y:S01]  /*5960*/  FADD.FTZ R0, -R134, R137 ;  /* 0x0000008986007221 */ /* 0x000fe20000010100 */
[----:B------:R-:W-:Y:S01]  /*5970*/  MOV R137, R237 ;  /* 0x000000ed00897202 */ /* 0x000fe20000000f00 */
[C---:B--2---:R-:W-:Y:S01]  /*5980*/  FMUL.FTZ R84, R133.reuse, R84 ;  /* 0x0000005485547220 */ /* 0x044fe20000410000 */
[----:B------:R-:W-:Y:S01]  /*5990*/  @P6 IADD3 R137, PT, PT, R240, -0x20, RZ ;  /* 0xffffffe0f0896810 */ /* 0x000fe20007ffe0ff */
[----:B------:R-:W-:Y:S01]  /*59a0*/  FMUL.FTZ R2, R0, UR4 ;  /* 0x0000000400027c20 */ /* 0x000fe20008410000 */
[----:B------:R-:W-:Y:S01]  /*59b0*/  FADD.FTZ R0, -R132, R138 ;  /* 0x0000008a84007221 */ /* 0x000fe20000010100 */
[----:B------:R-:W-:Y:S01]  /*59c0*/  FMUL.FTZ R138, R136, UR4 ;  /* 0x00000004888a7c20 */ /* 0x000fe20008410000 */
[----:B------:R-:W-:Y:S01]  /*59d0*/  MUFU.EX2 R3, R3 ;  /* 0x0000000300037308 */ /* 0x000fe20000000800 */
[----:B------:R-:W1:Y:S01]  /*59e0*/  LDSM.16.MT88.4 R176, [R137] ;  /* 0x0000000089b0783b */ /* 0x000e620000004200 */
[----:B------:R-:W-:Y:S01]  /*59f0*/  FMUL.FTZ R0, R0, UR4 ;  /* 0x0000000400007c20 */ /* 0x000fe20008410000 */
[C---:B------:R-:W-:Y:S01]  /*5a00*/  FMUL.FTZ R85, R133.reuse, R85 ;  /* 0x0000005585557220 */ /* 0x040fe20000410000 */
[----:B------:R-:W-:Y:S01]  /*5a10*/  FSEL R138, R138, RZ, P0 ;  /* 0x000000ff8a8a7208 */ /* 0x000fe20000000000 */
[----:B------:R-:W-:Y:S01]  /*5a20*/  FMUL.FTZ R96, R133, R96 ;  /* 0x0000006085607220 */ /* 0x000fe20000410000 */
[----:B------:R-:W-:Y:S01]  /*5a30*/  FSETP.NEU.FTZ.AND P0, PT, R135, -INF , PT ;  /* 0xff8000008700780b */ /* 0x000fe20003f1d000 */
[----:B------:R-:W-:Y:S03]  /*5a40*/  FMUL.FTZ R97, R133, R97 ;  /* 0x0000006185617220 */ /* 0x000fe60000410000 */
[----:B------:R-:W-:Y:S01]  /*5a50*/  MUFU.EX2 R2, R2 ;  /* 0x0000000200027308 */ /* 0x000fe20000000800 */
[--C-:B------:R-:W-:Y:S01]  /*5a60*/  FFMA.FTZ R4, R4, UR4, -R138.reuse ;  /* 0x0000000404047c23 */ /* 0x100fe2000801088a */
[----:B------:R-:W-:Y:S01]  /*5a70*/  FSEL R180, R180, RZ, P0 ;  /* 0x000000ffb4b47208 */ /* 0x000fe20000000000 */
[--C-:B------:R-:W-:Y:S01]  /*5a80*/  FFMA.FTZ R5, R5, UR4, -R138.reuse ;  /* 0x0000000405057c23 */ /* 0x100fe2000801088a */
[----:B------:R-:W-:Y:S01]  /*5a90*/  FSETP.NEU.FTZ.AND P0, PT, R134, -INF , PT ;  /* 0xff8000008600780b */ /* 0x000fe20003f1d000 */
[--C-:B------:R-:W-:Y:S01]  /*5aa0*/  FFMA.FTZ R16, R16, UR4, -R138.reuse ;  /* 0x0000000410107c23 */ /* 0x100fe2000801088a */
[----:B------:R-:W-:Y:S01]  /*5ab0*/  FFMA.FTZ R17, R17, UR4, -R138 ;  /* 0x0000000411117c23 */ /* 0x000fe2000801088a */
[--C-:B------:R-:W-:Y:S01]  /*5ac0*/  FFMA.FTZ R6, R6, UR4, -R180.reuse ;  /* 0x0000000406067c23 */ /* 0x100fe200080108b4 */
[----:B------:R-:W-:Y:S01]  /*5ad0*/  FSEL R181, R181, RZ, P0 ;  /* 0x000000ffb5b57208 */ /* 0x000fe20000000000 */
[--C-:B------:R-:W-:Y:S01]  /*5ae0*/  FFMA.FTZ R7, R7, UR4, -R180.reuse ;  /* 0x0000000407077c23 */ /* 0x100fe200080108b4 */
[----:B------:R-:W-:Y:S01]  /*5af0*/  FSETP.NEU.FTZ.AND P0, PT, R132, -INF , PT ;  /* 0xff8000008400780b */ /* 0x000fe20003f1d000 */
[--C-:B------:R-:W-:Y:S01]  /*5b00*/  FFMA.FTZ R18, R18, UR4, -R180.reuse ;  /* 0x0000000412127c23 */ /* 0x100fe200080108b4 */
[----:B------:R-:W-:Y:S01]  /*5b10*/  FFMA.FTZ R19, R19, UR4, -R180 ;  /* 0x0000000413137c23 */ /* 0x000fe200080108b4 */
[----:B------:R2:W-:Y:S01]  /*5b20*/  MUFU.EX2 R227, R4 ;  /* 0x0000000400e37308 */ /* 0x0005e20000000800 */
[----:B------:R-:W-:Y:S01]  /*5b30*/  FSEL R182, R182, RZ, P0 ;  /* 0x000000ffb6b67208 */ /* 0x000fe20000000000 */
[--C-:B------:R-:W-:Y:S01]  /*5b40*/  FFMA.FTZ R8, R8, UR4, -R181.reuse ;  /* 0x0000000408087c23 */ /* 0x100fe200080108b5 */
[--C-:B------:R-:W-:Y:S01]  /*5b50*/  FFMA.FTZ R9, R9, UR4, -R181.reuse ;  /* 0x0000000409097c23 */ /* 0x100fe200080108b5 */
[--C-:B------:R-:W-:Y:S01]  /*5b60*/  FFMA.FTZ R12, R12, UR4, -R181.reuse ;  /* 0x000000040c0c7c23 */ /* 0x100fe200080108b5 */
[--C-:B------:R-:W-:Y:S01]  /*5b70*/  FFMA.FTZ R13, R13, UR4, -R181.reuse ;  /* 0x000000040d0d7c23 */ /* 0x100fe200080108b5 */
[--C-:B------:R-:W-:Y:S01]  /*5b80*/  FFMA.FTZ R10, R10, UR4, -R182.reuse ;  /* 0x000000040a0a7c23 */ /* 0x100fe200080108b6 */
[--C-:B------:R-:W-:Y:S03]  /*5b90*/  FFMA.FTZ R11, R11, UR4, -R182.reuse ;  /* 0x000000040b0b7c23 */ /* 0x100fe600080108b6 */
[----:B------:R4:W5:Y:S01]  /*5ba0*/  MUFU.EX2 R232, R5 ;  /* 0x0000000500e87308 */ /* 0x0009620000000800 */
[--C-:B------:R-:W-:Y:S01]  /*5bb0*/  FFMA.FTZ R14, R14, UR4, -R182.reuse ;  /* 0x000000040e0e7c23 */ /* 0x100fe200080108b6 */
[----:B------:R-:W-:Y:S01]  /*5bc0*/  FFMA.FTZ R15, R15, UR4, -R182 ;  /* 0x000000040f0f7c23 */ /* 0x000fe200080108b6 */
[--C-:B------:R-:W-:Y:S01]  /*5bd0*/  FFMA.FTZ R36, R36, UR4, -R138.reuse ;  /* 0x0000000424247c23 */ /* 0x100fe2000801088a */
[----:B------:R-:W-:Y:S01]  /*5be0*/  FFMA.FTZ R37, R37, UR4, -R138 ;  /* 0x0000000425257c23 */ /* 0x000fe2000801088a */
[--C-:B------:R-:W-:Y:S01]  /*5bf0*/  FFMA.FTZ R38, R38, UR4, -R180.reuse ;  /* 0x0000000426267c23 */ /* 0x100fe200080108b4 */
[----:B------:R-:W-:Y:S01]  /*5c00*/  FFMA.FTZ R39, R39, UR4, -R180 ;  /* 0x0000000427277c23 */ /* 0x000fe200080108b4 */
[--C-:B------:R-:W-:Y:S03]  /*5c10*/  FFMA.FTZ R40, R40, UR4, -R181.reuse ;  /* 0x0000000428287c23 */ /* 0x100fe600080108b5 */
[----:B------:R3:W-:Y:S01]  /*5c20*/  MUFU.EX2 R215, R6 ;  /* 0x0000000600d77308 */ /* 0x0007e20000000800 */
[----:B--2---:R-:W-:Y:S01]  /*5c30*/  FMUL.FTZ R4, R133, R144 ;  /* 0x0000009085047220 */ /* 0x004fe20000410000 */
[--C-:B------:R-:W-:Y:S01]  /*5c40*/  FFMA.FTZ R41, R41, UR4, -R181.reuse ;  /* 0x0000000429297c23 */ /* 0x100fe200080108b5 */
[--C-:B------:R-:W-:Y:S01]  /*5c50*/  FFMA.FTZ R42, R42, UR4, -R182.reuse ;  /* 0x000000042a2a7c23 */ /* 0x100fe200080108b6 */
[----:B------:R-:W-:Y:S01]  /*5c60*/  FFMA.FTZ R43, R43, UR4, -R182 ;  /* 0x000000042b2b7c23 */ /* 0x000fe200080108b6 */
[--C-:B------:R-:W-:Y:S01]  /*5c70*/  FFMA.FTZ R48, R48, UR4, -R138.reuse ;  /* 0x0000000430307c23 */ /* 0x100fe2000801088a */
[----:B------:R-:W-:Y:S01]  /*5c80*/  FFMA.FTZ R49, R49, UR4, -R138 ;  /* 0x0000000431317c23 */ /* 0x000fe2000801088a */
[--C-:B------:R-:W-:Y:S03]  /*5c90*/  FFMA.FTZ R50, R50, UR4, -R180.reuse ;  /* 0x0000000432327c23 */ /* 0x100fe600080108b4 */
[----:B------:R2:W1:Y:S01]  /*5ca0*/  MUFU.EX2 R229, R7 ;  /* 0x0000000700e57308 */ /* 0x0004620000000800 */
[----:B----4-:R-:W-:Y:S01]  /*5cb0*/  FMUL.FTZ R5, R133, R145 ;  /* 0x0000009185057220 */ /* 0x010fe20000410000 */
[----:B-----5:R-:W-:Y:S01]  /*5cc0*/  F2FP.F16.F32.PACK_AB R144, R232, R227 ;  /* 0x000000e3e890723e */ /* 0x020fe200000000ff */
[----:B------:R-:W-:Y:S01]  /*5cd0*/  FFMA.FTZ R51, R51, UR4, -R180 ;  /* 0x0000000433337c23 */ /* 0x000fe200080108b4 */
[--C-:B------:R-:W-:Y:S01]  /*5ce0*/  FFMA.FTZ R52, R52, UR4, -R138.reuse ;  /* 0x0000000434347c23 */ /* 0x100fe2000801088a */
[----:B------:R-:W-:Y:S01]  /*5cf0*/  FFMA.FTZ R53, R53, UR4, -R138 ;  /* 0x0000000435357c23 */ /* 0x000fe2000801088a */
[--C-:B------:R-:W-:Y:S01]  /*5d00*/  FFMA.FTZ R54, R54, UR4, -R180.reuse ;  /* 0x0000000436367c23 */ /* 0x100fe200080108b4 */
[----:B------:R-:W-:Y:S03]  /*5d10*/  FFMA.FTZ R55, R55, UR4, -R180 ;  /* 0x0000000437377c23 */ /* 0x000fe600080108b4 */
[----:B------:R4:W-:Y:S01]  /*5d20*/  MUFU.EX2 R230, R16 ;  /* 0x0000001000e67308 */ /* 0x0009e20000000800 */
[C---:B---3--:R-:W-:Y:S01]  /*5d30*/  FMUL.FTZ R6, R3.reuse, R146 ;  /* 0x0000009203067220 */ /* 0x048fe20000410000 */
[C---:B------:R-:W-:Y:S01]  /*5d40*/  FMUL.FTZ R86, R3.reuse, R86 ;  /* 0x0000005603567220 */ /* 0x040fe20000410000 */
[C---:B------:R-:W-:Y:S01]  /*5d50*/  FMUL.FTZ R87, R3.reuse, R87 ;  /* 0x0000005703577220 */ /* 0x040fe20000410000 */
[C---:B------:R-:W-:Y:S01]  /*5d60*/  FMUL.FTZ R88, R2.reuse, R88 ;  /* 0x0000005802587220 */ /* 0x040fe20000410000 */
[C---:B------:R-:W-:Y:S01]  /*5d70*/  FMUL.FTZ R89, R2.reuse, R89 ;  /* 0x0000005902597220 */ /* 0x040fe20000410000 */
[C---:B------:R-:W-:Y:S01]  /*5d80*/  FMUL.FTZ R92, R2.reuse, R92 ;  /* 0x0000005c025c7220 */ /* 0x040fe20000410000 */
[----:B------:R-:W-:Y:S03]  /*5d90*/  FMUL.FTZ R93, R2, R93 ;  /* 0x0000005d025d7220 */ /* 0x000fe60000410000 */
[----:B------:R-:W3:Y:S01]  /*5da0*/  MUFU.EX2 R231, R17 ;  /* 0x0000001100e77308 */ /* 0x000ee20000000800 */
[----:B--2---:R-:W-:Y:S01]  /*5db0*/  FMUL.FTZ R7, R3, R147 ;  /* 0x0000009303077220 */ /* 0x004fe20000410000 */
[----:B-1----:R-:W-:Y:S01]  /*5dc0*/  F2FP.F16.F32.PACK_AB R145, R229, R215 ;  /* 0x000000d7e591723e */ /* 0x002fe200000000ff */
[C---:B------:R-:W-:Y:S01]  /*5dd0*/  FMUL.FTZ R98, R3.reuse, R98 ;  /* 0x0000006203627220 */ /* 0x040fe20000410000 */
[----:B------:R-:W-:Y:S01]  /*5de0*/  FMUL.FTZ R99, R3, R99 ;  /* 0x0000006303637220 */ /* 0x000fe20000410000 */
[C---:B------:R-:W-:Y:S01]  /*5df0*/  FMUL.FTZ R100, R133.reuse, R100 ;  /* 0x0000006485647220 */ /* 0x040fe20000410000 */
[----:B------:R-:W-:Y:S01]  /*5e00*/  FMUL.FTZ R101, R133, R101 ;  /* 0x0000006585657220 */ /* 0x000fe20000410000 */
[----:B------:R-:W-:Y:S03]  /*5e10*/  FMUL.FTZ R102, R3, R102 ;  /* 0x0000006603667220 */ /* 0x000fe60000410000 */
[----:B------:R1:W-:Y:S01]  /*5e20*/  MUFU.EX2 R226, R18 ;  /* 0x0000001200e27308 */ /* 0x0003e20000000800 */
[----:B----4-:R-:W-:Y:S01]  /*5e30*/  FMUL.FTZ R16, R133, R152 ;  /* 0x0000009885107220 */ /* 0x010fe20000410000 */
[----:B------:R-:W-:Y:S01]  /*5e40*/  FMUL.FTZ R103, R3, R103 ;  /* 0x0000006703677220 */ /* 0x000fe20000410000 */
[--C-:B------:R-:W-:Y:S01]  /*5e50*/  FFMA.FTZ R20, R20, UR4, -R138.reuse ;  /* 0x0000000414147c23 */ /* 0x100fe2000801088a */
[C---:B------:R-:W-:Y:S01]  /*5e60*/  FMUL.FTZ R104, R2.reuse, R104 ;  /* 0x0000006802687220 */ /* 0x040fe20000410000 */
[----:B------:R-:W-:Y:S01]  /*5e70*/  FMUL.FTZ R105, R2, R105 ;  /* 0x0000006902697220 */ /* 0x000fe20000410000 */
[----:B------:R-:W-:Y:S01]  /*5e80*/  FFMA.FTZ R21, R21, UR4, -R138 ;  /* 0x0000000415157c23 */ /* 0x000fe2000801088a */
[----:B------:R-:W-:Y:S03]  /*5e90*/  FFMA.FTZ R22, R22, UR4, -R180 ;  /* 0x0000000416167c23 */ /* 0x000fe600080108b4 */
[----:B------:R-:W2:Y:S01]  /*5ea0*/  MUFU.EX2 R228, R19 ;  /* 0x0000001300e47308 */ /* 0x000ea20000000800 */
[----:B---3--:R-:W-:Y:S01]  /*5eb0*/  F2FP.F16.F32.PACK_AB R146, R231, R230 ;  /* 0x000000e6e792723e */ /* 0x008fe200000000ff */
[----:B------:R-:W-:Y:S01]  /*5ec0*/  FMUL.FTZ R17, R133, R153 ;  /* 0x0000009985117220 */ /* 0x000fe20000410000 */
[C---:B------:R-:W-:Y:S01]  /*5ed0*/  FMUL.FTZ R108, R2.reuse, R108 ;  /* 0x0000006c026c7220 */ /* 0x040fe20000410000 */
[----:B------:R-:W-:Y:S01]  /*5ee0*/  FMUL.FTZ R109, R2, R109 ;  /* 0x0000006d026d7220 */ /* 0x000fe20000410000 */
[--C-:B------:R-:W-:Y:S01]  /*5ef0*/  FFMA.FTZ R32, R32, UR4, -R138.reuse ;  /* 0x0000000420207c23 */ /* 0x100fe2000801088a */
[----:B------:R-:W-:Y:S01]  /*5f00*/  FFMA.FTZ R33, R33, UR4, -R138 ;  /* 0x0000000421217c23 */ /* 0x000fe2000801088a */
[--C-:B------:R-:W-:Y:S03]  /*5f10*/  FFMA.FTZ R34, R34, UR4, -R180.reuse ;  /* 0x0000000422227c23 */ /* 0x100fe600080108b4 */
[----:B------:R-:W3:Y:S01]  /*5f20*/  MUFU.EX2 R0, R0 ;  /* 0x0000000000007308 */ /* 0x000ee20000000800 */
[----:B-1----:R-:W-:Y:S01]  /*5f30*/  FMUL.FTZ R18, R3, R154 ;  /* 0x0000009a03127220 */ /* 0x002fe20000410000 */
[----:B------:R-:W-:Y:S01]  /*5f40*/  FFMA.FTZ R35, R35, UR4, -R180 ;  /* 0x0000000423237c23 */ /* 0x000fe200080108b4 */
[C---:B------:R-:W-:Y:S01]  /*5f50*/  FMUL.FTZ R112, R133.reuse, R112 ;  /* 0x0000007085707220 */ /* 0x040fe20000410000 */
[----:B------:R-:W-:Y:S01]  /*5f60*/  FMUL.FTZ R113, R133, R113 ;  /* 0x0000007185717220 */ /* 0x000fe20000410000 */
[C---:B------:R-:W-:Y:S01]  /*5f70*/  FMUL.FTZ R114, R3.reuse, R114 ;  /* 0x0000007203727220 */ /* 0x040fe20000410000 */
[C---:B------:R-:W-:Y:S01]  /*5f80*/  FMUL.FTZ R115, R3.reuse, R115 ;  /* 0x0000007303737220 */ /* 0x040fe20000410000 */
[----:B------:R-:W-:Y:S03]  /*5f90*/  FMUL.FTZ R116, R2, R116 ;  /* 0x0000007402747220 */ /* 0x000fe60000410000 */
[----:B------:R1:W-:Y:S01]  /*5fa0*/  MUFU.EX2 R209, R8 ;  /* 0x0000000800d17308 */ /* 0x0003e20000000800 */
[----:B--2---:R-:W-:Y:S01]  /*5fb0*/  F2FP.F16.F32.PACK_AB R147, R228, R226 ;  /* 0x000000e2e493723e */ /* 0x004fe200000000ff */
[----:B------:R-:W-:Y:S01]  /*5fc0*/  FMUL.FTZ R19, R3, R155 ;  /* 0x0000009b03137220 */ /* 0x000fe20000410000 */
[C---:B------:R-:W-:Y:S01]  /*5fd0*/  FMUL.FTZ R117, R2.reuse, R117 ;  /* 0x0000007502757220 */ /* 0x040fe20000410000 */
[----:B------:R-:W-:Y:S01]  /*5fe0*/  LDSM.16.MT88.4 R152, [R137+0x1000] ;  /* 0x001000008998783b */ /* 0x000fe20000004200 */
[C---:B------:R-:W-:Y:S01]  /*5ff0*/  FMUL.FTZ R120, R133.reuse, R120 ;  /* 0x0000007885787220 */ /* 0x040fe20000410000 */
[----:B------:R-:W-:Y:S01]  /*6000*/  FMUL.FTZ R121, R133, R121 ;  /* 0x0000007985797220 */ /* 0x000fe20000410000 */
[----:B------:R-:W-:Y:S01]  /*6010*/  FMUL.FTZ R122, R3, R122 ;  /* 0x0000007a037a7220 */ /* 0x000fe20000410000 */
[-C--:B------:R-:W-:Y:S02]  /*6020*/  HMMA.16816.F32 R4, R144, R172.reuse, R4 ;  /* 0x000000ac9004723c */ /* 0x080fe40000001804 */
[----:B------:R2:W4:Y:S03]  /*6030*/  MUFU.EX2 R214, R9 ;  /* 0x0000000900d67308 */ /* 0x0005260000000800 */
[C---:B------:R-:W-:Y:S01]  /*6040*/  FMUL.FTZ R68, R133.reuse, R68 ;  /* 0x0000004485447220 */ /* 0x040fe20000410000 */
[----:B------:R-:W-:Y:S01]  /*6050*/  FMUL.FTZ R69, R133, R69 ;  /* 0x0000004585457220 */ /* 0x000fe20000410000 */
[C---:B------:R-:W-:Y:S01]  /*6060*/  FMUL.FTZ R70, R3.reuse, R70 ;  /* 0x0000004603467220 */ /* 0x040fe20000410000 */
[C---:B------:R-:W-:Y:S04]  /*6070*/  FMUL.FTZ R71, R3.reuse, R71 ;  /* 0x0000004703477220 */ /* 0x040fe80000410000 */
[----:B------:R5:W-:Y:S01]  /*6080*/  MUFU.EX2 R208, R10 ;  /* 0x0000000a00d07308 */ /* 0x000be20000000800 */
[----:B-1----:R-:W-:Y:S01]  /*6090*/  FMUL.FTZ R8, R2, R140 ;  /* 0x0000008c02087220 */ /* 0x002fe20000410000 */
[C---:B---3--:R-:W-:Y:S01]  /*60a0*/  FMUL.FTZ R90, R0.reuse, R90 ;  /* 0x0000005a005a7220 */ /* 0x048fe20000410000 */
[C---:B------:R-:W-:Y:S01]  /*60b0*/  FMUL.FTZ R91, R0.reuse, R91 ;  /* 0x0000005b005b7220 */ /* 0x040fe20000410000 */
[C---:B------:R-:W-:Y:S01]  /*60c0*/  FMUL.FTZ R94, R0.reuse, R94 ;  /* 0x0000005e005e7220 */ /* 0x040fe20000410000 */
[C---:B------:R-:W-:Y:S01]  /*60d0*/  FMUL.FTZ R95, R0.reuse, R95 ;  /* 0x0000005f005f7220 */ /* 0x040fe20000410000 */
[C---:B------:R-:W-:Y:S01]  /*60e0*/  FMUL.FTZ R106, R0.reuse, R106 ;  /* 0x0000006a006a7220 */ /* 0x040fe20000410000 */
[----:B------:R-:W-:Y:S03]  /*60f0*/  FMUL.FTZ R107, R0, R107 ;  /* 0x0000006b006b7220 */ /* 0x000fe60000410000 */
[----:B------:R1:W3:Y:S01]  /*6100*/  MUFU.EX2 R211, R11 ;  /* 0x0000000b00d37308 */ /* 0x0002e20000000800 */
[----:B--2---:R-:W-:Y:S01]  /*6110*/  FMUL.FTZ R9, R2, R141 ;  /* 0x0000008d02097220 */ /* 0x004fe20000410000 */
[----:B----4-:R-:W-:Y:S01]  /*6120*/  F2FP.F16.F32.PACK_AB R140, R214, R209 ;  /* 0x000000d1d68c723e */ /* 0x010fe200000000ff */
[C---:B------:R-:W-:Y:S01]  /*6130*/  FMUL.FTZ R110, R0.reuse, R110 ;  /* 0x0000006e006e7220 */ /* 0x040fe20000410000 */
[C---:B------:R-:W-:Y:S01]  /*6140*/  FMUL.FTZ R111, R0.reuse, R111 ;  /* 0x0000006f006f7220 */ /* 0x040fe20000410000 */
[C---:B------:R-:W-:Y:S01]  /*6150*/  FMUL.FTZ R118, R0.reuse, R118 ;  /* 0x0000007600767220 */ /* 0x040fe20000410000 */
[C---:B------:R-:W-:Y:S01]  /*6160*/  FMUL.FTZ R119, R0.reuse, R119 ;  /* 0x0000007700777220 */ /* 0x040fe20000410000 */
[----:B------:R-:W-:Y:S03]  /*6170*/  FMUL.FTZ R123, R3, R123 ;  /* 0x0000007b037b7220 */ /* 0x000fe60000410000 */
[----:B------:R2:W-:Y:S01]  /*6180*/  MUFU.EX2 R212, R12 ;  /* 0x0000000c00d47308 */ /* 0x0005e20000000800 */
[----:B-----5:R-:W-:Y:S01]  /*6190*/  FMUL.FTZ R10, R0, R142 ;  /* 0x0000008e000a7220 */ /* 0x020fe20000410000 */
[C---:B------:R-:W-:Y:S01]  /*61a0*/  FMUL.FTZ R124, R133.reuse, R124 ;  /* 0x0000007c857c7220 */ /* 0x040fe20000410000 */
[----:B------:R-:W-:Y:S01]  /*61b0*/  FMUL.FTZ R125, R133, R125 ;  /* 0x0000007d857d7220 */ /* 0x000fe20000410000 */
[C---:B------:R-:W-:Y:S01]  /*61c0*/  FMUL.FTZ R126, R3.reuse, R126 ;  /* 0x0000007e037e7220 */ /* 0x040fe20000410000 */
[----:B------:R-:W-:Y:S01]  /*61d0*/  FMUL.FTZ R127, R3, R127 ;  /* 0x0000007f037f7220 */ /* 0x000fe20000410000 */
[C---:B------:R-:W-:Y:S01]  /*61e0*/  FMUL.FTZ R128, R2.reuse, R128 ;  /* 0x0000008002807220 */ /* 0x040fe20000410000 */
[----:B------:R-:W-:Y:S03]  /*61f0*/  FMUL.FTZ R129, R2, R129 ;  /* 0x0000008102817220 */ /* 0x000fe60000410000 */
[----:B------:R-:W4:Y:S01]  /*6200*/  MUFU.EX2 R213, R13 ;  /* 0x0000000d00d57308 */ /* 0x000f220000000800 */
[C---:B-1----:R-:W-:Y:S01]  /*6210*/  FMUL.FTZ R11, R0.reuse, R143 ;  /* 0x0000008f000b7220 */ /* 0x042fe20000410000 */
[----:B---3--:R-:W-:Y:S01]  /*6220*/  F2FP.F16.F32.PACK_AB R141, R211, R208 ;  /* 0x000000d0d38d723e */ /* 0x008fe200000000ff */
[C---:B------:R-:W-:Y:S01]  /*6230*/  FMUL.FTZ R130, R0.reuse, R130 ;  /* 0x0000008200827220 */ /* 0x040fe20000410000 */
[----:B------:R-:W-:Y:S01]  /*6240*/  FMUL.FTZ R131, R0, R131 ;  /* 0x0000008300837220 */ /* 0x000fe20000410000 */
[--C-:B------:R-:W-:Y:S01]  /*6250*/  FFMA.FTZ R44, R44, UR4, -R181.reuse ;  /* 0x000000042c2c7c23 */ /* 0x100fe200080108b5 */
[--C-:B------:R-:W-:Y:S01]  /*6260*/  FFMA.FTZ R45, R45, UR4, -R181.reuse ;  /* 0x000000042d2d7c23 */ /* 0x100fe200080108b5 */
[--C-:B------:R-:W-:Y:S03]  /*6270*/  FFMA.FTZ R46, R46, UR4, -R182.reuse ;  /* 0x000000042e2e7c23 */ /* 0x100fe600080108b6 */
[----:B------:R1:W-:Y:S01]  /*6280*/  MUFU.EX2 R207, R14 ;  /* 0x0000000e00cf7308 */ /* 0x0003e20000000800 */
[C---:B--2---:R-:W-:Y:S01]  /*6290*/  FMUL.FTZ R12, R2.reuse, R148 ;  /* 0x00000094020c7220 */ /* 0x044fe20000410000 */
[--C-:B------:R-:W-:Y:S01]  /*62a0*/  FFMA.FTZ R47, R47, UR4, -R182.reuse ;  /* 0x000000042f2f7c23 */ /* 0x100fe200080108b6 */
[C---:B------:R-:W-:Y:S01]  /*62b0*/  FMUL.FTZ R72, R2.reuse, R72 ;  /* 0x0000004802487220 */ /* 0x040fe20000410000 */
[----:B------:R-:W-:Y:S01]  /*62c0*/  FMUL.FTZ R73, R2, R73 ;  /* 0x0000004902497220 */ /* 0x000fe20000410000 */
[C---:B------:R-:W-:Y:S01]  /*62d0*/  FMUL.FTZ R74, R0.reuse, R74 ;  /* 0x0000004a004a7220 */ /* 0x040fe20000410000 */
[----:B------:R-:W-:Y:S01]  /*62e0*/  FMUL.FTZ R75, R0, R75 ;  /* 0x0000004b004b7220 */ /* 0x000fe20000410000 */
[C---:B------:R-:W-:Y:S03]  /*62f0*/  FMUL.FTZ R76, R2.reuse, R76 ;  /* 0x0000004c024c7220 */ /* 0x040fe60000410000 */
[----:B------:R-:W2:Y:S01]  /*6300*/  MUFU.EX2 R210, R15 ;  /* 0x0000000f00d27308 */ /* 0x000ea20000000800 */
[----:B----4-:R-:W-:Y:S01]  /*6310*/  F2FP.F16.F32.PACK_AB R142, R213, R212 ;  /* 0x000000d4d58e723e */ /* 0x010fe200000000ff */
[C---:B------:R-:W-:Y:S01]  /*6320*/  FMUL.FTZ R13, R2.reuse, R149 ;  /* 0x00000095020d7220 */ /* 0x040fe20000410000 */
[----:B------:R-:W-:Y:S01]  /*6330*/  FMUL.FTZ R77, R2, R77 ;  /* 0x0000004d024d7220 */ /* 0x000fe20000410000 */
[C---:B------:R-:W-:Y:S01]  /*6340*/  FMUL.FTZ R78, R0.reuse, R78 ;  /* 0x0000004e004e7220 */ /* 0x040fe20000410000 */
[C---:B------:R-:W-:Y:S01]  /*6350*/  FMUL.FTZ R79, R0.reuse, R79 ;  /* 0x0000004f004f7220 */ /* 0x040fe20000410000 */
[C---:B------:R-:W-:Y:S01]  /*6360*/  FMUL.FTZ R80, R133.reuse, R80 ;  /* 0x0000005085507220 */ /* 0x040fe20000410000 */
[----:B------:R-:W-:Y:S03]  /*6370*/  FMUL.FTZ R81, R133, R81 ;  /* 0x0000005185517220 */ /* 0x000fe60000410000 */
[----:B------:R-:W-:Y:S01]  /*6380*/  MUFU.EX2 R190, R36 ;  /* 0x0000002400be7308 */ /* 0x000fe20000000800 */
[----:B-1----:R-:W-:Y:S01]  /*6390*/  FMUL.FTZ R14, R0, R150 ;  /* 0x00000096000e7220 */ /* 0x002fe20000410000 */
[C---:B------:R-:W-:Y:S01]  /*63a0*/  FMUL.FTZ R82, R3.reuse, R82 ;  /* 0x0000005203527220 */ /* 0x040fe20000410000 */
[----:B------:R-:W-:Y:S01]  /*63b0*/  FMUL.FTZ R83, R3, R83 ;  /* 0x0000005303537220 */ /* 0x000fe20000410000 */
[--C-:B------:R-:W-:Y:S01]  /*63c0*/  FFMA.FTZ R24, R24, UR4, -R181.reuse ;  /* 0x0000000418187c23 */ /* 0x100fe200080108b5 */
[--C-:B------:R-:W-:Y:S01]  /*63d0*/  FFMA.FTZ R25, R25, UR4, -R181.reuse ;  /* 0x0000000419197c23 */ /* 0x100fe200080108b5 */
[--C-:B------:R-:W-:Y:S01]  /*63e0*/  FFMA.FTZ R26, R26, UR4, -R182.reuse ;  /* 0x000000041a1a7c23 */ /* 0x100fe200080108b6 */
[--C-:B------:R-:W-:Y:S03]  /*63f0*/  FFMA.FTZ R27, R27, UR4, -R182.reuse ;  /* 0x000000041b1b7c23 */ /* 0x100fe600080108b6 */
[----:B------:R-:W-:Y:S01]  /*6400*/  MUFU.EX2 R189, R37 ;  /* 0x0000002500bd7308 */ /* 0x000fe20000000800 */
[----:B--2---:R-:W-:Y:S01]  /*6410*/  F2FP.F16.F32.PACK_AB R143, R210, R207 ;  /* 0x000000cfd28f723e */ /* 0x004fe200000000ff */
[----:B------:R-:W-:Y:S01]  /*6420*/  FMUL.FTZ R15, R0, R151 ;  /* 0x00000097000f7220 */ /* 0x000fe20000410000 */
[--C-:B------:R-:W-:Y:S01]  /*6430*/  FFMA.FTZ R28, R28, UR4, -R181.reuse ;  /* 0x000000041c1c7c23 */ /* 0x100fe200080108b5 */
[----:B------:R-:W1:Y:S01]  /*6440*/  LDSM.16.MT88.4 R148, [R139+0xa000] ;  /* 0x00a000008b94783b */ /* 0x000e620000004200 */
[--C-:B------:R-:W-:Y:S01]  /*6450*/  FFMA.FTZ R29, R29, UR4, -R181.reuse ;  /* 0x000000041d1d7c23 */ /* 0x100fe200080108b5 */
[----:B------:R-:W-:Y:S01]  /*6460*/  FFMA.FTZ R30, R30, UR4, -R182 ;  /* 0x000000041e1e7c23 */ /* 0x000fe200080108b6 */
[----:B------:R-:W-:Y:S01]  /*6470*/  FFMA.FTZ R64, R64, UR4, -R138 ;  /* 0x0000000440407c23 */ /* 0x000fe2000801088a */
[C---:B------:R-:W-:Y:S02]  /*6480*/  HMMA.16816.F32 R8, R140.reuse, R172, R8 ;  /* 0x000000ac8c08723c */ /* 0x040fe40000001808 */
[----:B------:R-:W-:Y:S02]  /*6490*/  MUFU.EX2 R188, R38 ;  /* 0x0000002600bc7308 */ /* 0x000fe40000000800 */
[----:B------:R-:W-:Y:S01]  /*64a0*/  FFMA.FTZ R66, R66, UR4, -R180 ;  /* 0x0000000442427c23 */ /* 0x000fe200080108b4 */
[----:B------:R-:W-:Y:S01]  /*64b0*/  FFMA.FTZ R138, R65, UR4, -R138 ;  /* 0x00000004418a7c23 */ /* 0x000fe2000801088a */
[--C-:B------:R-:W-:Y:S01]  /*64c0*/  FFMA.FTZ R56, R56, UR4, -R181.reuse ;  /* 0x0000000438387c23 */ /* 0x100fe200080108b5 */
[----:B------:R-:W-:Y:S01]  /*64d0*/  ISETP.GT.AND P0, PT, R221, RZ, PT ;  /* 0x000000ffdd00720c */ /* 0x000fe20003f04270 */
[-C--:B------:R-:W-:Y:S04]  /*64e0*/  HMMA.16816.F32 R12, R140, R174.reuse, R12 ;  /* 0x000000ae8c0c723c */ /* 0x080fe8000000180c */
[----:B------:R2:W-:Y:S01]  /*64f0*/  MUFU.EX2 R187, R39 ;  /* 0x0000002700bb7308 */ /* 0x0005e20000000800 */
[--C-:B------:R-:W-:Y:S01]  /*6500*/  FFMA.FTZ R57, R57, UR4, -R181.reuse ;  /* 0x0000000439397c23 */ /* 0x100fe200080108b5 */
[--C-:B------:R-:W-:Y:S01]  /*6510*/  FFMA.FTZ R58, R58, UR4, -R182.reuse ;  /* 0x000000043a3a7c23 */ /* 0x100fe200080108b6 */
[--C-:B------:R-:W-:Y:S01]  /*6520*/  FFMA.FTZ R59, R59, UR4, -R182.reuse ;  /* 0x000000043b3b7c23 */ /* 0x100fe200080108b6 */
[--C-:B------:R-:W-:Y:S01]  /*6530*/  FFMA.FTZ R60, R60, UR4, -R181.reuse ;  /* 0x000000043c3c7c23 */ /* 0x100fe200080108b5 */
[----:B------:R-:W-:Y:S01]  /*6540*/  FFMA.FTZ R62, R62, UR4, -R182 ;  /* 0x000000043e3e7c23 */ /* 0x000fe200080108b6 */
[C---:B------:R-:W-:Y:S04]  /*6550*/  HMMA.16816.F32 R16, R144.reuse, R174, R16 ;  /* 0x000000ae9010723c */ /* 0x040fe80000001810 */
[----:B------:R-:W-:Y:S01]  /*6560*/  MUFU.EX2 R186, R48 ;  /* 0x0000003000ba7308 */ /* 0x000fe20000000800 */
[----:B------:R-:W-:Y:S03]  /*6570*/  FFMA.FTZ R181, R61, UR4, -R181 ;  /* 0x000000043db57c23 */ /* 0x000fe600080108b5 */
[-C--:B------:R-:W-:Y:S06]  /*6580*/  HMMA.16816.F32 R68, R144, R176.reuse, R68 ;  /* 0x000000b09044723c */ /* 0x080fec0000001844 */
[----:B------:R-:W-:Y:S01]  /*6590*/  MUFU.EX2 R185, R49 ;  /* 0x0000003100b97308 */ /* 0x000fe20000000800 */
[----:B--2---:R-:W-:Y:S01]  /*65a0*/  LDSM.16.MT88.4 R36, [R137+0x2400] ;  /* 0x002400008924783b */ /* 0x004fe20000004200 */
[C---:B------:R-:W-:Y:S08]  /*65b0*/  HMMA.16816.F32 R72, R140.reuse, R176, R72 ;  /* 0x000000b08c48723c */ /* 0x040ff00000001848 */
[----:B------:R-:W-:Y:S01]  /*65c0*/  MUFU.EX2 R183, R50 ;  /* 0x0000003200b77308 */ /* 0x000fe20000000800 */
[-C--:B------:R-:W-:Y:S09]  /*65d0*/  HMMA.16816.F32 R76, R140, R178.reuse, R76 ;  /* 0x000000b28c4c723c */ /* 0x080ff2000000184c */
[----:B------:R2:W-:Y:S01]  /*65e0*/  MUFU.EX2 R184, R51 ;  /* 0x0000003300b87308 */ /* 0x0005e20000000800 */
[C---:B------:R-:W-:Y:S09]  /*65f0*/  HMMA.16816.F32 R80, R144.reuse, R178, R80 ;  /* 0x000000b29050723c */ /* 0x040ff20000001850 */
[----:B------:R-:W-:Y:S01]  /*6600*/  MUFU.EX2 R178, R40 ;  /* 0x0000002800b27308 */ /* 0x000fe20000000800 */
[-C--:B-1----:R-:W-:Y:S09]  /*6610*/  HMMA.16816.F32 R84, R144, R148.reuse, R84 ;  /* 0x000000949054723c */ /* 0x082ff20000001854 */
[----:B------:R-:W-:Y:S01]  /*6620*/  MUFU.EX2 R179, R41 ;  /* 0x0000002900b37308 */ /* 0x000fe20000000800 */
[----:B--2---:R-:W-:Y:S01]  /*6630*/  LDSM.16.MT88.4 R48, [R137+0x800] ;  /* 0x000800008930783b */ /* 0x004fe20000004200 */
[C---:B------:R-:W-:Y:S08]  /*6640*/  HMMA.16816.F32 R88, R140.reuse, R148, R88 ;  /* 0x000000948c58723c */ /* 0x040ff00000001858 */
[----:B------:R-:W-:Y:S01]  /*6650*/  MUFU.EX2 R174, R52 ;  /* 0x0000003400ae7308 */ /* 0x000fe20000000800 */
[-C--:B------:R-:W-:Y:S09]  /*6660*/  HMMA.16816.F32 R92, R140, R150.reuse, R92 ;  /* 0x000000968c5c723c */ /* 0x080ff2000000185c */
[----:B------:R-:W1:Y:S01]  /*6670*/  MUFU.EX2 R175, R53 ;  /* 0x0000003500af7308 */ /* 0x000e620000000800 */
[C---:B------:R-:W-:Y:S01]  /*6680*/  HMMA.16816.F32 R96, R144.reuse, R150, R96 ;  /* 0x000000969060723c */ /* 0x040fe20000001860 */
[----:B------:R-:W2:Y:S08]  /*6690*/  LDSM.16.MT88.4 R148, [R139+0xb000] ;  /* 0x00b000008b94783b */ /* 0x000eb00000004200 */
[----:B------:R-:W-:Y:S01]  /*66a0*/  MUFU.EX2 R172, R54 ;  /* 0x0000003600ac7308 */ /* 0x000fe20000000800 */
[-C--:B------:R-:W-:Y:S09]  /*66b0*/  HMMA.16816.F32 R100, R144, R152.reuse, R100 ;  /* 0x000000989064723c */ /* 0x080ff20000001864 */
[----:B------:R3:W-:Y:S01]  /*66c0*/  MUFU.EX2 R206, R20 ;  /* 0x0000001400ce7308 */ /* 0x0007e20000000800 */
[C---:B------:R-:W-:Y:S09]  /*66d0*/  HMMA.16816.F32 R104, R140.reuse, R152, R104 ;  /* 0x000000988c68723c */ /* 0x040ff20000001868 */
[----:B------:R4:W5:Y:S01]  /*66e0*/  MUFU.EX2 R205, R21 ;  /* 0x0000001500cd7308 */ /* 0x0009620000000800 */
[--C-:B------:R-:W-:Y:S01]  /*66f0*/  FFMA.FTZ R152, R23, UR4, -R180.reuse ;  /* 0x0000000417987c23 */ /* 0x100fe200080108b4 */
[----:B------:R-:W-:Y:S01]  /*6700*/  FMUL.FTZ R23, R3, R159 ;  /* 0x0000009f03177220 */ /* 0x000fe20000410000 */
[----:B------:R-:W-:Y:S01]  /*6710*/  FFMA.FTZ R180, R67, UR4, -R180 ;  /* 0x0000000443b47c23 */ /* 0x000fe200080108b4 */
[-C--:B------:R-:W-:Y:S06]  /*6720*/  HMMA.16816.F32 R108, R140, R154.reuse, R108 ;  /* 0x0000009a8c6c723c */ /* 0x080fec000000186c */
[----:B------:R1:W-:Y:S01]  /*6730*/  MUFU.EX2 R204, R22 ;  /* 0x0000001600cc7308 */ /* 0x0003e20000000800 */
[C---:B---3--:R-:W-:Y:S09]  /*6740*/  FMUL.FTZ R20, R133.reuse, R156 ;  /* 0x0000009c85147220 */ /* 0x048ff20000410000 */
[----:B------:R3:W5:Y:S01]  /*6750*/  MUFU.EX2 R203, R152 ;  /* 0x0000009800cb7308 */ /* 0x0007620000000800 */
[----:B----4-:R-:W-:Y:S09]  /*6760*/  FMUL.FTZ R21, R133, R157 ;  /* 0x0000009d85157220 */ /* 0x010ff20000410000 */
[----:B------:R4:W-:Y:S01]  /*6770*/  MUFU.EX2 R201, R32 ;  /* 0x0000002000c97308 */ /* 0x0009e20000000800 */
[----:B-1----:R-:W-:Y:S02]  /*6780*/  FMUL.FTZ R22, R3, R158 ;  /* 0x0000009e03167220 */ /* 0x002fe40000410000 */
[----:B------:R-:W-:Y:S05]  /*6790*/  LDSM.16.MT88.4 R156, [R137+0x400] ;  /* 0x00040000899c783b */ /* 0x000fea0000004200 */
[C---:B------:R-:W-:Y:S02]  /*67a0*/  HMMA.16816.F32 R20, R144.reuse, R154, R20 ;  /* 0x0000009a9014723c */ /* 0x040fe40000001814 */
[----:B------:R1:W5:Y:S01]  /*67b0*/  MUFU.EX2 R202, R33 ;  /* 0x0000002100ca7308 */ /* 0x0003620000000800 */
[----:B---3--:R-:W3:Y:S05]  /*67c0*/  LDSM.16.MT88.4 R152, [R137+0x2000] ;  /* 0x002000008998783b */ /* 0x008eea0000004200 */
[-C--:B--2---:R-:W-:Y:S04]  /*67d0*/  HMMA.16816.F32 R112, R144, R148.reuse, R112 ;  /* 0x000000949070723c */ /* 0x084fe80000001870 */
[----:B------:R2:W-:Y:S01]  /*67e0*/  MUFU.EX2 R200, R34 ;  /* 0x0000002200c87308 */ /* 0x0005e20000000800 */
[C---:B----4-:R-:W-:Y:S03]  /*67f0*/  FMUL.FTZ R32, R2.reuse, R160 ;  /* 0x000000a002207220 */ /* 0x050fe60000410000 */
[C---:B------:R-:W-:Y:S06]  /*6800*/  HMMA.16816.F32 R116, R140.reuse, R148, R116 ;  /* 0x000000948c74723c */ /* 0x040fec0000001874 */
[----:B------:R4:W5:Y:S01]  /*6810*/  MUFU.EX2 R199, R35 ;  /* 0x0000002300c77308 */ /* 0x0009620000000800 */
[----:B-1----:R-:W-:Y:S09]  /*6820*/  FMUL.FTZ R33, R2, R161 ;  /* 0x000000a102217220 */ /* 0x002ff20000410000 */
[----:B------:R1:W-:Y:S01]  /*6830*/  MUFU.EX2 R198, R24 ;  /* 0x0000001800c67308 */ /* 0x0003e20000000800 */
[C---:B--2---:R-:W-:Y:S09]  /*6840*/  FMUL.FTZ R34, R0.reuse, R162 ;  /* 0x000000a200227220 */ /* 0x044ff20000410000 */
[----:B------:R2:W5:Y:S01]  /*6850*/  MUFU.EX2 R197, R25 ;  /* 0x0000001900c57308 */ /* 0x0005620000000800 */
[----:B----4-:R-:W-:Y:S02]  /*6860*/  FMUL.FTZ R35, R0, R163 ;  /* 0x000000a300237220 */ /* 0x010fe40000410000 */
[----:B------:R-:W-:Y:S05]  /*6870*/  LDSM.16.MT88.4 R160, [R139+0xa400] ;  /* 0x00a400008ba0783b */ /* 0x000fea0000004200 */
[-C--:B------:R-:W-:Y:S02]  /*6880*/  HMMA.16816.F32 R32, R140, R150.reuse, R32 ;  /* 0x000000968c20723c */ /* 0x080fe40000001820 */
[----:B------:R4:W-:Y:S01]  /*6890*/  MUFU.EX2 R196, R26 ;  /* 0x0000001a00c47308 */ /* 0x0009e20000000800 */
[C---:B-1----:R-:W-:Y:S05]  /*68a0*/  FMUL.FTZ R24, R2.reuse, R164 ;  /* 0x000000a402187220 */ /* 0x042fea0000410000 */
[C---:B------:R-:W-:Y:S04]  /*68b0*/  HMMA.16816.F32 R120, R144.reuse, R150, R120 ;  /* 0x000000969078723c */ /* 0x040fe80000001878 */
[----:B------:R1:W5:Y:S01]  /*68c0*/  MUFU.EX2 R195, R27 ;  /* 0x0000001b00c37308 */ /* 0x0003620000000800 */
[----:B------:R-:W5:Y:S01]  /*68d0*/  LDSM.16.MT88.4 R148, [R139+0x9400] ;  /* 0x009400008b94783b */ /* 0x000f620000004200 */
[C---:B--2---:R-:W-:Y:S01]  /*68e0*/  FMUL.FTZ R25, R2.reuse, R165 ;  /* 0x000000a502197220 */ /* 0x044fe20000410000 */
[----:B------:R-:W-:Y:S01]  /*68f0*/  FFMA.FTZ R2, R2, R224, R209 ;  /* 0x000000e002027223 */ /* 0x000fe200000100d1 */
[-C--:B---3--:R-:W-:Y:S06]  /*6900*/  HMMA.16816.F32 R124, R144, R152.reuse, R124 ;  /* 0x00000098907c723c */ /* 0x088fec000000187c */
[----:B------:R2:W-:Y:S01]  /*6910*/  MUFU.EX2 R194, R28 ;  /* 0x0000001c00c27308 */ /* 0x0005e20000000800 */
[C---:B----4-:R-:W-:Y:S09]  /*6920*/  FMUL.FTZ R26, R0.reuse, R166 ;  /* 0x000000a6001a7220 */ /* 0x050ff20000410000 */
[----:B------:R3:W4:Y:S01]  /*6930*/  MUFU.EX2 R193, R29 ;  /* 0x0000001d00c17308 */ /* 0x0007220000000800 */
[C---:B-1----:R-:W-:Y:S01]  /*6940*/  FMUL.FTZ R27, R0.reuse, R167 ;  /* 0x000000a7001b7220 */ /* 0x042fe20000410000 */
[----:B------:R-:W-:Y:S04]  /*6950*/  FFMA.FTZ R0, R0, R225, R208 ;  /* 0x000000e100007223 */ /* 0x000fe800000100d0 */
[----:B------:R-:W-:Y:S02]  /*6960*/  FADD.FTZ R0, R211, R0 ;  /* 0x00000000d3007221 */ /* 0x000fe40000010000 */
[C---:B------:R-:W-:Y:S02]  /*6970*/  HMMA.16816.F32 R24, R140.reuse, R152, R24 ;  /* 0x000000988c18723c */ /* 0x040fe40000001818 */
[----:B------:R1:W-:Y:S02]  /*6980*/  MUFU.EX2 R192, R30 ;  /* 0x0000001e00c07308 */ /* 0x0003e40000000800 */
[--C-:B------:R-:W-:Y:S01]  /*6990*/  FFMA.FTZ R152, R31, UR4, -R182.reuse ;  /* 0x000000041f987c23 */ /* 0x100fe200080108b6 */
[----:B--2---:R-:W-:Y:S01]  /*69a0*/  FMUL.FTZ R28, R133, R168 ;  /* 0x000000a8851c7220 */ /* 0x004fe20000410000 */
[----:B------:R-:W-:Y:S01]  /*69b0*/  F2FP.F16.F32.PACK_AB R168, R175, R174 ;  /* 0x000000aeafa8723e */ /* 0x000fe200000000ff */
[----:B------:R-:W-:Y:S01]  /*69c0*/  FMUL.FTZ R31, R3, R171 ;  /* 0x000000ab031f7220 */ /* 0x000fe20000410000 */
[-C--:B------:R-:W-:Y:S04]  /*69d0*/  HMMA.16816.F32 R128, R140, R154.reuse, R128 ;  /* 0x0000009a8c80723c */ /* 0x080fe80000001880 */
[----:B------:R2:W4:Y:S01]  /*69e0*/  MUFU.EX2 R191, R152 ;  /* 0x0000009800bf7308 */ /* 0x0005220000000800 */
[----:B---3--:R-:W-:Y:S01]  /*69f0*/  FMUL.FTZ R29, R133, R169 ;  /* 0x000000a9851d7220 */ /* 0x008fe20000410000 */
[----:B-----5:R-:W-:Y:S01]  /*6a00*/  F2FP.F16.F32.PACK_AB R140, R205, R206 ;  /* 0x000000cecd8c723e */ /* 0x020fe200000000ff */
[----:B------:R-:W-:Y:S01]  /*6a10*/  FFMA.FTZ R182, R63, UR4, -R182 ;  /* 0x000000043fb67c23 */ /* 0x000fe200080108b6 */
[----:B------:R-:W-:Y:S01]  /*6a20*/  F2FP.F16.F32.PACK_AB R141, R203, R204 ;  /* 0x000000cccb8d723e */ /* 0x000fe200000000ff */
[----:B------:R-:W-:Y:S01]  /*6a30*/  FFMA.FTZ R133, R133, R222, R227 ;  /* 0x000000de85857223 */ /* 0x000fe200000100e3 */
[----:B------:R-:W-:Y:S04]  /*6a40*/  F2FP.F16.F32.PACK_AB R142, R202, R201 ;  /* 0x000000c9ca8e723e */ /* 0x000fe800000000ff */
[----:B------:R-:W-:Y:S01]  /*6a50*/  MUFU.EX2 R166, R42 ;  /* 0x0000002a00a67308 */ /* 0x000fe20000000800 */
[----:B-1----:R-:W-:Y:S01]  /*6a60*/  FMUL.FTZ R30, R3, R170 ;  /* 0x000000aa031e7220 */ /* 0x002fe20000410000 */
[----:B------:R-:W-:Y:S01]  /*6a70*/  F2FP.F16.F32.PACK_AB R143, R199, R200 ;  /* 0x000000c8c78f723e */ /* 0x000fe200000000ff */
[----:B------:R-:W-:Y:S01]  /*6a80*/  FFMA.FTZ R3, R3, R223, R215 ;  /* 0x000000df03037223 */ /* 0x000fe200000100d7 */
[----:B------:R-:W-:Y:S01]  /*6a90*/  FADD.FTZ R133, R232, R133 ;  /* 0x00000085e8857221 */ /* 0x000fe20000010000 */
[----:B------:R-:W-:Y:S02]  /*6aa0*/  FADD.FTZ R0, R207, R0 ;  /* 0x00000000cf007221 */ /* 0x000fe40000010000 */
[----:B------:R-:W-:Y:S01]  /*6ab0*/  FADD.FTZ R3, R229, R3 ;  /* 0x00000003e5037221 */ /* 0x000fe20000010000 */
[----:B------:R-:W-:Y:S01]  /*6ac0*/  HMMA.16816.F32 R28, R144, R154, R28 ;  /* 0x0000009a901c723c */ /* 0x000fe2000000181c */
[----:B--2---:R-:W-:Y:S01]  /*6ad0*/  LDSM.16.MT88.4 R152, [R139+0xb400] ;  /* 0x00b400008b98783b */ /* 0x004fe20000004200 */
[----:B------:R1:W-:Y:S02]  /*6ae0*/  MUFU.EX2 R167, R43 ;  /* 0x0000002b00a77308 */ /* 0x0003e40000000800 */
[----:B------:R-:W-:Y:S01]  /*6af0*/  F2FP.F16.F32.PACK_AB R144, R197, R198 ;  /* 0x000000c6c590723e */ /* 0x000fe200000000ff */
[----:B------:R-:W-:Y:S01]  /*6b00*/  FADD.FTZ R3, R226, R3 ;  /* 0x00000003e2037221 */ /* 0x000fe20000010000 */
[----:B------:R-:W-:Y:S01]  /*6b10*/  F2FP.F16.F32.PACK_AB R145, R195, R196 ;  /* 0x000000c4c391723e */ /* 0x000fe200000000ff */
[----:B------:R-:W-:Y:S01]  /*6b20*/  FADD.FTZ R0, R210, R0 ;  /* 0x00000000d2007221 */ /* 0x000fe20000010000 */
[-C--:B------:R-:W-:Y:S04]  /*6b30*/  HMMA.16816.F32 R4, R140, R148.reuse, R4 ;  /* 0x000000948c04723c */ /* 0x080fe80000001804 */
[----:B------:R2:W3:Y:S01]  /*6b40*/  MUFU.EX2 R173, R55 ;  /* 0x0000003700ad7308 */ /* 0x0004e20000000800 */
[----:B----4-:R-:W-:Y:S01]  /*6b50*/  F2FP.F16.F32.PACK_AB R146, R193, R194 ;  /* 0x000000c2c192723e */ /* 0x010fe200000000ff */
[----:B------:R-:W-:Y:S01]  /*6b60*/  FADD.FTZ R3, R228, R3 ;  /* 0x00000003e4037221 */ /* 0x000fe20000010000 */
[----:B------:R-:W-:Y:S01]  /*6b70*/  F2FP.F16.F32.PACK_AB R147, R191, R192 ;  /* 0x000000c0bf93723e */ /* 0x000fe200000000ff */
[----:B------:R-:W-:Y:S06]  /*6b80*/  FADD.FTZ R0, R196, R0 ;  /* 0x00000000c4007221 */ /* 0x000fec0000010000 */
[----:B------:R4:W-:Y:S01]  /*6b90*/  MUFU.EX2 R165, R44 ;  /* 0x0000002c00a57308 */ /* 0x0009e20000000800 */
[----:B-1----:R-:W-:Y:S01]  /*6ba0*/  LDSM.16.MT88.4 R40, [R139+0x9800] ;  /* 0x009800008b28783b */ /* 0x002fe20000004200 */
[----:B------:R-:W-:Y:S01]  /*6bb0*/  FADD.FTZ R3, R204, R3 ;  /* 0x00000003cc037221 */ /* 0x000fe20000010000 */
[C---:B------:R-:W-:Y:S07]  /*6bc0*/  HMMA.16816.F32 R8, R144.reuse, R148, R8 ;  /* 0x000000949008723c */ /* 0x040fee0000001808 */
[----:B------:R1:W5:Y:S01]  /*6bd0*/  MUFU.EX2 R177, R45 ;  /* 0x0000002d00b17308 */ /* 0x0003620000000800 */
[----:B--2---:R-:W-:Y:S01]  /*6be0*/  LDSM.16.MT88.4 R52, [R137+0x2800] ;  /* 0x002800008934783b */ /* 0x004fe20000004200 */
[----:B---3--:R-:W-:Y:S01]  /*6bf0*/  F2FP.F16.F32.PACK_AB R169, R173, R172 ;  /* 0x000000acada9723e */ /* 0x008fe200000000ff */
[-C--:B------:R-:W-:Y:S07]  /*6c00*/  HMMA.16816.F32 R12, R144, R150.reuse, R12 ;  /* 0x00000096900c723c */ /* 0x080fee000000180c */
[----:B------:R5:W-:Y:S01]  /*6c10*/  MUFU.EX2 R164, R46 ;  /* 0x0000002e00a47308 */ /* 0x000be20000000800 */
[----:B----4-:R-:W-:Y:S01]  /*6c20*/  F2FP.F16.F32.PACK_AB R44, R179, R178 ;  /* 0x000000b2b32c723e */ /* 0x010fe200000000ff */
[C---:B------:R-:W-:Y:S01]  /*6c30*/  HMMA.16816.F32 R16, R140.reuse, R150, R16 ;  /* 0x000000968c10723c */ /* 0x040fe20000001810 */
[----:B------:R-:W2:Y:S07]  /*6c40*/  LDSM.16.MT88.4 R148, [R137+0x1400] ;  /* 0x001400008994783b */ /* 0x000eae0000004200 */
[----:B------:R-:W3:Y:S01]  /*6c50*/  MUFU.EX2 R176, R47 ;  /* 0x0000002f00b07308 */ /* 0x000ee20000000800 */
[----:B-1----:R-:W-:Y:S01]  /*6c60*/  F2FP.F16.F32.PACK_AB R45, R167, R166 ;  /* 0x000000a6a72d723e */ /* 0x002fe200000000ff */
[-C--:B------:R-:W-:Y:S08]  /*6c70*/  HMMA.16816.F32 R68, R140, R156.reuse, R68 ;  /* 0x0000009c8c44723c */ /* 0x080ff00000001844 */
[----:B------:R-:W-:Y:S01]  /*6c80*/  MUFU.EX2 R64, R64 ;  /* 0x0000004000407308 */ /* 0x000fe20000000800 */
[----:B-----5:R-:W-:Y:S01]  /*6c90*/  F2FP.F16.F32.PACK_AB R46, R177, R165 ;  /* 0x000000a5b12e723e */ /* 0x020fe200000000ff */
[C---:B------:R-:W-:Y:S08]  /*6ca0*/  HMMA.16816.F32 R72, R144.reuse, R156, R72 ;  /* 0x0000009c9048723c */ /* 0x040ff00000001848 */
[----:B------:R-:W1:Y:S01]  /*6cb0*/  MUFU.EX2 R138, R138 ;  /* 0x0000008a008a7308 */ /* 0x000e620000000800 */
[----:B---3--:R-:W-:Y:S01]  /*6cc0*/  F2FP.F16.F32.PACK_AB R47, R176, R164 ;  /* 0x000000a4b02f723e */ /* 0x008fe200000000ff */
[-C--:B------:R-:W-:Y:S08]  /*6cd0*/  HMMA.16816.F32 R76, R144, R158.reuse, R76 ;  /* 0x0000009e904c723c */ /* 0x080ff0000000184c */
[----:B------:R-:W-:Y:S01]  /*6ce0*/  MUFU.EX2 R66, R66 ;  /* 0x0000004200427308 */ /* 0x000fe20000000800 */
[C---:B------:R-:W-:Y:S01]  /*6cf0*/  HMMA.16816.F32 R80, R140.reuse, R158, R80 ;  /* 0x0000009e8c50723c */ /* 0x040fe20000001850 */
[----:B------:R-:W-:Y:S08]  /*6d00*/  LDSM.16.MT88.4 R156, [R137+0x1c00] ;  /* 0x001c0000899c783b */ /* 0x000ff00000004200 */
[----:B------:R-:W3:Y:S01]  /*6d10*/  MUFU.EX2 R180, R180 ;  /* 0x000000b400b47308 */ /* 0x000ee20000000800 */
[----:B-1----:R-:W-:Y:S01]  /*6d20*/  F2FP.F16.F32.PACK_AB R170, R138, R64 ;  /* 0x000000408aaa723e */ /* 0x002fe200000000ff */
[-C--:B------:R-:W-:Y:S08]  /*6d30*/  HMMA.16816.F32 R84, R140, R160.reuse, R84 ;  /* 0x000000a08c54723c */ /* 0x080ff00000001854 */
[----:B------:R-:W-:Y:S01]  /*6d40*/  MUFU.EX2 R56, R56 ;  /* 0x0000003800387308 */ /* 0x000fe20000000800 */
[C---:B------:R-:W-:Y:S09]  /*6d50*/  HMMA.16816.F32 R88, R144.reuse, R160, R88 ;  /* 0x000000a09058723c */ /* 0x040ff20000001858 */
[----:B------:R-:W1:Y:S01]  /*6d60*/  MUFU.EX2 R57, R57 ;  /* 0x0000003900397308 */ /* 0x000e620000000800 */
[----:B---3--:R-:W-:Y:S01]  /*6d70*/  F2FP.F16.F32.PACK_AB R171, R180, R66 ;  /* 0x00000042b4ab723e */ /* 0x008fe200000000ff */
[-C--:B------:R-:W-:Y:S08]  /*6d80*/  HMMA.16816.F32 R92, R144, R162.reuse, R92 ;  /* 0x000000a2905c723c */ /* 0x080ff0000000185c */
[----:B------:R-:W-:Y:S01]  /*6d90*/  MUFU.EX2 R58, R58 ;  /* 0x0000003a003a7308 */ /* 0x000fe20000000800 */
[C---:B------:R-:W-:Y:S09]  /*6da0*/  HMMA.16816.F32 R96, R140.reuse, R162, R96 ;  /* 0x000000a28c60723c */ /* 0x040ff20000001860 */
[----:B------:R-:W3:Y:S01]  /*6db0*/  MUFU.EX2 R59, R59 ;  /* 0x0000003b003b7308 */ /* 0x000ee20000000800 */
[-C--:B--2---:R-:W-:Y:S09]  /*6dc0*/  HMMA.16816.F32 R100, R140, R148.reuse, R100 ;  /* 0x000000948c64723c */ /* 0x084ff20000001864 */
[----:B------:R-:W-:Y:S01]  /*6dd0*/  MUFU.EX2 R60, R60 ;  /* 0x0000003c003c7308 */ /* 0x000fe20000000800 */
[C---:B------:R-:W-:Y:S09]  /*6de0*/  HMMA.16816.F32 R104, R144.reuse, R148, R104 ;  /* 0x000000949068723c */ /* 0x040ff20000001868 */
[----:B------:R-:W2:Y:S01]  /*6df0*/  MUFU.EX2 R181, R181 ;  /* 0x000000b500b57308 */ /* 0x000ea20000000800 */
[-C--:B------:R-:W-:Y:S09]  /*6e00*/  HMMA.16816.F32 R108, R144, R150.reuse, R108 ;  /* 0x00000096906c723c */ /* 0x080ff2000000186c */
[----:B------:R-:W-:Y:S01]  /*6e10*/  MUFU.EX2 R62, R62 ;  /* 0x0000003e003e7308 */ /* 0x000fe20000000800 */
[C---:B------:R-:W-:Y:S09]  /*6e20*/  HMMA.16816.F32 R20, R140.reuse, R150, R20 ;  /* 0x000000968c14723c */ /* 0x040ff20000001814 */
[----:B------:R-:W4:Y:S01]  /*6e30*/  MUFU.EX2 R182, R182 ;  /* 0x000000b600b67308 */ /* 0x000f220000000800 */
[-C--:B------:R-:W-:Y:S08]  /*6e40*/  HMMA.16816.F32 R112, R140, R152.reuse, R112 ;  /* 0x000000988c70723c */ /* 0x080ff00000001870 */
[C---:B------:R-:W-:Y:S08]  /*6e50*/  HMMA.16816.F32 R116, R144.reuse, R152, R116 ;  /* 0x000000989074723c */ /* 0x040ff00000001874 */
[-C--:B------:R-:W-:Y:S08]  /*6e60*/  HMMA.16816.F32 R32, R144, R154.reuse, R32 ;  /* 0x0000009a9020723c */ /* 0x080ff00000001820 */
[C---:B------:R-:W-:Y:S01]  /*6e70*/  HMMA.16816.F32 R120, R140.reuse, R154, R120 ;  /* 0x0000009a8c78723c */ /* 0x040fe20000001878 */
[----:B------:R-:W-:Y:S07]  /*6e80*/  LDSM.16.MT88.4 R152, [R139+0x9c00] ;  /* 0x009c00008b98783b */ /* 0x000fee0000004200 */
[-C--:B------:R-:W-:Y:S08]  /*6e90*/  HMMA.16816.F32 R124, R140, R36.reuse, R124 ;  /* 0x000000248c7c723c */ /* 0x080ff0000000187c */
[C---:B------:R-:W-:Y:S04]  /*6ea0*/  HMMA.16816.F32 R24, R144.reuse, R36, R24 ;  /* 0x000000249018723c */ /* 0x040fe80000001818 */
[----:B------:R-:W-:Y:S02]  /*6eb0*/  F2FP.F16.F32.PACK_AB R36, R189, R190 ;  /* 0x000000bebd24723e */ /* 0x000fe400000000ff */
[----:B------:R-:W-:Y:S02]  /*6ec0*/  F2FP.F16.F32.PACK_AB R37, R187, R188 ;  /* 0x000000bcbb25723e */ /* 0x000fe400000000ff */
[-C--:B------:R-:W-:Y:S01]  /*6ed0*/  HMMA.16816.F32 R128, R144, R38.reuse, R128 ;  /* 0x000000269080723c */ /* 0x080fe20000001880 */
[----:B------:R-:W5:Y:S07]  /*6ee0*/  LDSM.16.MT88.4 R144, [R139+0xa800] ;  /* 0x00a800008b90783b */ /* 0x000f6e0000004200 */
[----:B------:R-:W-:Y:S04]  /*6ef0*/  HMMA.16816.F32 R28, R140, R38, R28 ;  /* 0x000000268c1c723c */ /* 0x000fe8000000181c */
[----:B------:R-:W-:Y:S02]  /*6f00*/  F2FP.F16.F32.PACK_AB R38, R185, R186 ;  /* 0x000000bab926723e */ /* 0x000fe400000000ff */
[----:B------:R-:W-:Y:S07]  /*6f10*/  F2FP.F16.F32.PACK_AB R39, R184, R183 ;  /* 0x000000b7b827723e */ /* 0x000fee00000000ff */
[-C--:B------:R-:W-:Y:S08]  /*6f20*/  HMMA.16816.F32 R4, R36, R40.reuse, R4 ;  /* 0x000000282404723c */ /* 0x080ff00000001804 */
[C---:B------:R-:W-:Y:S08]  /*6f30*/  HMMA.16816.F32 R8, R44.reuse, R40, R8 ;  /* 0x000000282c08723c */ /* 0x040ff00000001808 */
[-C--:B------:R-:W-:Y:S08]  /*6f40*/  HMMA.16816.F32 R12, R44, R42.reuse, R12 ;  /* 0x0000002a2c0c723c */ /* 0x080ff0000000180c */
[C---:B------:R-:W-:Y:S01]  /*6f50*/  HMMA.16816.F32 R16, R36.reuse, R42, R16 ;  /* 0x0000002a2410723c */ /* 0x040fe20000001810 */
[----:B------:R-:W1:Y:S07]  /*6f60*/  LDSM.16.MT88.4 R40, [R137+0x1800] ;  /* 0x001800008928783b */ /* 0x000e6e0000004200 */
[-C--:B------:R-:W-:Y:S08]  /*6f70*/  HMMA.16816.F32 R68, R36, R48.reuse, R68 ;  /* 0x000000302444723c */ /* 0x080ff00000001844 */
[C---:B------:R-:W-:Y:S08]  /*6f80*/  HMMA.16816.F32 R72, R44.reuse, R48, R72 ;  /* 0x000000302c48723c */ /* 0x040ff00000001848 */
[-C--:B------:R-:W-:Y:S08]  /*6f90*/  HMMA.16816.F32 R76, R44, R50.reuse, R76 ;  /* 0x000000322c4c723c */ /* 0x080ff0000000184c */
[C---:B------:R-:W-:Y:S01]  /*6fa0*/  HMMA.16816.F32 R80, R36.reuse, R50, R80 ;  /* 0x000000322450723c */ /* 0x040fe20000001850 */
[----:B------:R-:W3:Y:S07]  /*6fb0*/  LDSM.16.MT88.4 R48, [R139+0xb800] ;  /* 0x00b800008b30783b */ /* 0x000eee0000004200 */
[-C--:B-----5:R-:W-:Y:S08]  /*6fc0*/  HMMA.16816.F32 R84, R36, R144.reuse, R84 ;  /* 0x000000902454723c */ /* 0x0a0ff00000001854 */
[C---:B------:R-:W-:Y:S08]  /*6fd0*/  HMMA.16816.F32 R88, R44.reuse, R144, R88 ;  /* 0x000000902c58723c */ /* 0x040ff00000001858 */
[-C--:B------:R-:W-:Y:S08]  /*6fe0*/  HMMA.16816.F32 R92, R44, R146.reuse, R92 ;  /* 0x000000922c5c723c */ /* 0x080ff0000000185c */
[C---:B------:R-:W-:Y:S08]  /*6ff0*/  HMMA.16816.F32 R96, R36.reuse, R146, R96 ;  /* 0x000000922460723c */ /* 0x040ff00000001860 */
[-C--:B-1----:R-:W-:Y:S08]  /*7000*/  HMMA.16816.F32 R100, R36, R40.reuse, R100 ;  /* 0x000000282464723c */ /* 0x082ff00000001864 */
[C---:B------:R-:W-:Y:S08]  /*7010*/  HMMA.16816.F32 R104, R44.reuse, R40, R104 ;  /* 0x000000282c68723c */ /* 0x040ff00000001868 */
[-C--:B------:R-:W-:Y:S08]  /*7020*/  HMMA.16816.F32 R108, R44, R42.reuse, R108 ;  /* 0x0000002a2c6c723c */ /* 0x080ff0000000186c */
[C---:B------:R-:W-:Y:S01]  /*7030*/  HMMA.16816.F32 R20, R36.reuse, R42, R20 ;  /* 0x0000002a2414723c */ /* 0x040fe20000001814 */
[----:B------:R-:W1:Y:S07]  /*7040*/  LDSM.16.MT88.4 R40, [R137+0xc00] ;  /* 0x000c00008928783b */ /* 0x000e6e0000004200 */
[-C--:B---3--:R-:W-:Y:S08]  /*7050*/  HMMA.16816.F32 R112, R36, R48.reuse, R112 ;  /* 0x000000302470723c */ /* 0x088ff00000001870 */
[C---:B------:R-:W-:Y:S08]  /*7060*/  HMMA.16816.F32 R116, R44.reuse, R48, R116 ;  /* 0x000000302c74723c */ /* 0x040ff00000001874 */
[-C--:B------:R-:W-:Y:S08]  /*7070*/  HMMA.16816.F32 R32, R44, R50.reuse, R32 ;  /* 0x000000322c20723c */ /* 0x080ff00000001820 */
[C---:B------:R-:W-:Y:S01]  /*7080*/  HMMA.16816.F32 R120, R36.reuse, R50, R120 ;  /* 0x000000322478723c */ /* 0x040fe20000001878 */
[----:B------:R-:W3:Y:S07]  /*7090*/  LDSM.16.MT88.4 R48, [R139+0xac00] ;  /* 0x00ac00008b30783b */ /* 0x000eee0000004200 */
[-C--:B------:R-:W-:Y:S08]  /*70a0*/  HMMA.16816.F32 R124, R36, R52.reuse, R124 ;  /* 0x00000034247c723c */ /* 0x080ff0000000187c */
[C---:B------:R-:W-:Y:S08]  /*70b0*/  HMMA.16816.F32 R24, R44.reuse, R52, R24 ;  /* 0x000000342c18723c */ /* 0x040ff00000001818 */
[-C--:B------:R-:W-:Y:S01]  /*70c0*/  HMMA.16816.F32 R128, R44, R54.reuse, R128 ;  /* 0x000000362c80723c */ /* 0x080fe20000001880 */
[----:B------:R-:W5:Y:S07]  /*70d0*/  LDSM.16.MT88.4 R44, [R139+0xbc00] ;  /* 0x00bc00008b2c783b */ /* 0x000f6e0000004200 */
[----:B------:R-:W-:Y:S04]  /*70e0*/  HMMA.16816.F32 R28, R36, R54, R28 ;  /* 0x00000036241c723c */ /* 0x000fe8000000181c */
[----:B------:R-:W-:Y:S02]  /*70f0*/  F2FP.F16.F32.PACK_AB R36, R57, R56 ;  /* 0x000000383924723e */ /* 0x000fe400000000ff */
[----:B------:R-:W-:Y:S02]  /*7100*/  F2FP.F16.F32.PACK_AB R37, R59, R58 ;  /* 0x0000003a3b25723e */ /* 0x000fe400000000ff */
[-C--:B------:R-:W-:Y:S01]  /*7110*/  HMMA.16816.F32 R144, R168, R152.reuse, R4 ;  /* 0x00000098a890723c */ /* 0x080fe20000001804 */
[----:B------:R1:W5:Y:S04]  /*7120*/  LDSM.16.MT88.4 R4, [R137+0x2c00] ;  /* 0x002c00008904783b */ /* 0x0003680000004200 */
[----:B--2---:R-:W-:Y:S02]  /*7130*/  F2FP.F16.F32.PACK_AB R38, R181, R60 ;  /* 0x0000003cb526723e */ /* 0x004fe400000000ff */
[----:B----4-:R-:W-:Y:S07]  /*7140*/  F2FP.F16.F32.PACK_AB R39, R182, R62 ;  /* 0x0000003eb627723e */ /* 0x010fee00000000ff */
[C---:B------:R-:W-:Y:S04]  /*7150*/  HMMA.16816.F32 R140, R36.reuse, R152, R8 ;  /* 0x00000098248c723c */ /* 0x040fe80000001808 */
[----:B------:R-:W-:Y:S01]  /*7160*/  FADD.FTZ R8, R214, R2 ;  /* 0x00000002d6087221 */ /* 0x000fe20000010000 */
[----:B------:R-:W-:Y:S01]  /*7170*/  FADD.FTZ R2, R230, R133 ;  /* 0x00000085e6027221 */ /* 0x000fe20000010000 */
[----:B------:R-:W-:Y:S01]  /*7180*/  FADD.FTZ R10, R203, R3 ;  /* 0x00000003cb0a7221 */ /* 0x000fe20000010000 */
[----:B------:R-:W-:Y:S01]  /*7190*/  MOV R133, R135 ;  /* 0x0000008700857202 */ /* 0x000fe20000000f00 */
[-C--:B------:R-:W-:Y:S03]  /*71a0*/  HMMA.16816.F32 R148, R36, R154.reuse, R12 ;  /* 0x0000009a2494723c */ /* 0x080fe6000000180c */
[----:B------:R-:W-:Y:S01]  /*71b0*/  FADD.FTZ R8, R212, R8 ;  /* 0x00000008d4087221 */ /* 0x000fe20000010000 */
[----:B------:R-:W-:Y:S01]  /*71c0*/  FADD.FTZ R2, R231, R2 ;  /* 0x00000002e7027221 */ /* 0x000fe20000010000 */
[----:B-1----:R-:W-:Y:S02]  /*71d0*/  MOV R137, R134 ;  /* 0x0000008600897202 */ /* 0x002fe40000000f00 */
[----:B------:R-:W-:Y:S01]  /*71e0*/  FADD.FTZ R8, R213, R8 ;  /* 0x00000008d5087221 */ /* 0x000fe20000010000 */
[C---:B------:R-:W-:Y:S04]  /*71f0*/  HMMA.16816.F32 R152, R168.reuse, R154, R16 ;  /* 0x0000009aa898723c */ /* 0x040fe80000001810 */
[----:B------:R-:W-:Y:S01]  /*7200*/  FADD.FTZ R11, R206, R2 ;  /* 0x00000002ce0b7221 */ /* 0x000fe20000010000 */
[----:B------:R-:W-:Y:S01]  /*7210*/  FADD.FTZ R2, R198, R8 ;  /* 0x00000008c6027221 */ /* 0x000fe20000010000 */
[----:B------:R-:W-:Y:S02]  /*7220*/  FADD.FTZ R8, R195, R0 ;  /* 0x00000000c3087221 */ /* 0x000fe40000010000 */
[-C--:B------:R-:W-:Y:S03]  /*7230*/  HMMA.16816.F32 R68, R168, R40.reuse, R68 ;  /* 0x00000028a844723c */ /* 0x080fe60000001844 */
[----:B------:R-:W-:Y:S01]  /*7240*/  FADD.FTZ R9, R197, R2 ;  /* 0x00000002c5097221 */ /* 0x000fe20000010000 */
[----:B------:R-:W-:Y:S01]  /*7250*/  FADD.FTZ R2, R200, R10 ;  /* 0x0000000ac8027221 */ /* 0x000fe20000010000 */
[----:B------:R-:W-:Y:S01]  /*7260*/  FADD.FTZ R8, R192, R8 ;  /* 0x00000008c0087221 */ /* 0x000fe20000010000 */
[----:B------:R-:W-:Y:S01]  /*7270*/  FADD.FTZ R11, R205, R11 ;  /* 0x0000000bcd0b7221 */ /* 0x000fe20000010000 */
[----:B------:R-:W-:Y:S01]  /*7280*/  FADD.FTZ R0, R194, R9 ;  /* 0x00000009c2007221 */ /* 0x000fe20000010000 */
[C---:B------:R-:W-:Y:S04]  /*7290*/  HMMA.16816.F32 R72, R36.reuse, R40, R72 ;  /* 0x000000282448723c */ /* 0x040fe80000001848 */
[----:B------:R-:W-:Y:S01]  /*72a0*/  FADD.FTZ R2, R199, R2 ;  /* 0x00000002c7027221 */ /* 0x000fe20000010000 */
[----:B------:R-:W-:Y:S01]  /*72b0*/  FADD.FTZ R9, R193, R0 ;  /* 0x00000000c1097221 */ /* 0x000fe20000010000 */
[----:B------:R-:W-:Y:S01]  /*72c0*/  FADD.FTZ R0, R191, R8 ;  /* 0x00000008bf007221 */ /* 0x000fe20000010000 */
[----:B------:R-:W-:Y:S01]  /*72d0*/  FADD.FTZ R3, R201, R11 ;  /* 0x0000000bc9037221 */ /* 0x000fe20000010000 */
        /* <DEDUP_REMOVED lines=11> */
[-C--:B---3--:R-:W-:Y:S03]  /*7390*/  HMMA.16816.F32 R84, R168, R48.reuse, R84 ;  /* 0x00000030a854723c */ /* 0x088fe60000001854 */
[----:B------:R-:W-:Y:S01]  /*73a0*/  FADD.FTZ R2, R165, R2 ;  /* 0x00000002a5027221 */ /* 0x000fe20000010000 */
[----:B------:R-:W-:Y:S01]  /*73b0*/  FADD.FTZ R0, R164, R0 ;  /* 0x00000000a4007221 */ /* 0x000fe20000010000 */
[----:B------:R-:W-:Y:S02]  /*73c0*/  FADD.FTZ R3, R189, R3 ;  /* 0x00000003bd037221 */ /* 0x000fe40000010000 */
[----:B------:R-:W-:Y:S01]  /*73d0*/  FADD.FTZ R2, R177, R2 ;  /* 0x00000002b1027221 */ /* 0x000fe20000010000 */
[C---:B------:R-:W-:Y:S04]  /*73e0*/  HMMA.16816.F32 R88, R36.reuse, R48, R88 ;  /* 0x000000302458723c */ /* 0x040fe80000001858 */
[----:B------:R-:W-:Y:S01]  /*73f0*/  FADD.FTZ R3, R186, R3 ;  /* 0x00000003ba037221 */ /* 0x000fe20000010000 */
[----:B------:R-:W-:Y:S03]  /*7400*/  FADD.FTZ R0, R176, R0 ;  /* 0x00000000b0007221 */ /* 0x000fe60000010000 */
[-C--:B------:R-:W-:Y:S03]  /*7410*/  HMMA.16816.F32 R92, R36, R50.reuse, R92 ;  /* 0x00000032245c723c */ /* 0x080fe6000000185c */
[----:B------:R-:W-:Y:S01]  /*7420*/  FADD.FTZ R9, R185, R3 ;  /* 0x00000003b9097221 */ /* 0x000fe20000010000 */
[----:B------:R-:W-:Y:S03]  /*7430*/  FADD.FTZ R3, R184, R8 ;  /* 0x00000008b8037221 */ /* 0x000fe60000010000 */
[----:B------:R-:W-:Y:S01]  /*7440*/  FADD.FTZ R9, R174, R9 ;  /* 0x00000009ae097221 */ /* 0x000fe20000010000 */
[C---:B------:R-:W-:Y:S04]  /*7450*/  HMMA.16816.F32 R96, R168.reuse, R50, R96 ;  /* 0x00000032a860723c */ /* 0x040fe80000001860 */
[----:B------:R-:W-:Y:S01]  /*7460*/  FADD.FTZ R8, R172, R3 ;  /* 0x00000003ac087221 */ /* 0x000fe20000010000 */
[----:B------:R-:W-:Y:S03]  /*7470*/  FADD.FTZ R3, R175, R9 ;  /* 0x00000009af037221 */ /* 0x000fe60000010000 */
[-C--:B------:R-:W-:Y:S08]  /*7480*/  HMMA.16816.F32 R100, R168, R156.reuse, R100 ;  /* 0x0000009ca864723c */ /* 0x080ff00000001864 */
[C---:B------:R-:W-:Y:S08]  /*7490*/  HMMA.16816.F32 R104, R36.reuse, R156, R104 ;  /* 0x0000009c2468723c */ /* 0x040ff00000001868 */
[-C--:B------:R-:W-:Y:S08]  /*74a0*/  HMMA.16816.F32 R108, R36, R158.reuse, R108 ;  /* 0x0000009e246c723c */ /* 0x080ff0000000186c */
[C---:B------:R-:W-:Y:S08]  /*74b0*/  HMMA.16816.F32 R156, R168.reuse, R158, R20 ;  /* 0x0000009ea89c723c */ /* 0x040ff00000001814 */
[-C--:B-----5:R-:W-:Y:S08]  /*74c0*/  HMMA.16816.F32 R112, R168, R44.reuse, R112 ;  /* 0x0000002ca870723c */ /* 0x0a0ff00000001870 */
[C---:B------:R-:W-:Y:S08]  /*74d0*/  HMMA.16816.F32 R116, R36.reuse, R44, R116 ;  /* 0x0000002c2474723c */ /* 0x040ff00000001874 */
[-C--:B------:R-:W-:Y:S08]  /*74e0*/  HMMA.16816.F32 R160, R36, R46.reuse, R32 ;  /* 0x0000002e24a0723c */ /* 0x080ff00000001820 */
[C---:B------:R-:W-:Y:S08]  /*74f0*/  HMMA.16816.F32 R120, R168.reuse, R46, R120 ;  /* 0x0000002ea878723c */ /* 0x040ff00000001878 */
[-C--:B------:R-:W-:Y:S08]  /*7500*/  HMMA.16816.F32 R124, R168, R4.reuse, R124 ;  /* 0x00000004a87c723c */ /* 0x080ff0000000187c */
        /* <DEDUP_REMOVED lines=11> */
[----:B------:R-:W-:Y:S04]  /*75c0*/  HMMA.16816.F32 R168, R168, R6, R28 ;  /* 0x00000006a8a8723c */ /* 0x000fe8000000181c */
[----:B------:R-:W-:Y:S01]  /*75d0*/  IADD3 R0, PT, PT, R221, -0x1, RZ ;  /* 0xffffffffdd007810 */ /* 0x000fe20007ffe0ff */
[----:B------:R-:W-:Y:S01]  /*75e0*/  FADD.FTZ R2, R62, R4 ;  /* 0x000000043e027221 */ /* 0x000fe20000010000 */
[----:B------:R-:W-:Y:S01]  /*75f0*/  MOV R138, R132 ;  /* 0x00000084008a7202 */ /* 0x000fe20000000f00 */
[----:B------:R-:W-:Y:S01]  /*7600*/  FADD.FTZ R224, R181, R3 ;  /* 0x00000003b5e07221 */ /* 0x000fe20000010000 */
[----:B------:R-:W-:Y:S01]  /*7610*/  MOV R221, R0 ;  /* 0x0000000000dd7202 */ /* 0x000fe20000000f00 */
[----:B------:R-:W-:Y:S01]  /*7620*/  FADD.FTZ R223, R180, R5 ;  /* 0x00000005b4df7221 */ /* 0x000fe20000010000 */
[----:B------:R-:W-:Y:S01]  /*7630*/  MOV R3, R136 ;  /* 0x0000008800037202 */ /* 0x000fe20000000f00 */
[----:B------:R-:W-:Y:S01]  /*7640*/  FADD.FTZ R225, R182, R2 ;  /* 0x00000002b6e17221 */ /* 0x000fe20000010000 */
[----:B------:R-:W-:Y:S08]  /*7650*/  @P0 BRA `(.L_x_23) ;  /* 0xffffffd400640947 */ /* 0x000ff0000383ffff */
.L_x_22:
[----:B------:R-:W1:Y:S01]  /*7660*/  SHFL.BFLY PT, R2, R222, 0x2, 0x1f ;  /* 0x0c401f00de027f89 */ /* 0x000e6200000e0000 */
[----:B------:R-:W2:Y:S01]  /*7670*/  S2UR UR4, SR_CgaCtaId ;  /* 0x00000000000479c3 */ /* 0x000ea20000008800 */
[----:B------:R-:W-:Y:S01]  /*7680*/  UMOV UR5, 0x400 ;  /* 0x0000040000057882 */ /* 0x000fe20000000000 */
[----:B------:R-:W-:Y:S01]  /*7690*/  ISETP.NE.AND P5, PT, R241, -0x1, PT ;  /* 0xfffffffff100780c */ /* 0x000fe20003fa5270 */
[----:B------:R-:W3:Y:S04]  /*76a0*/  SHFL.BFLY PT, R0, R223, 0x2, 0x1f ;  /* 0x0c401f00df007f89 */ /* 0x000ee800000e0000 */
[----:B------:R-:W4:Y:S04]  /*76b0*/  SHFL.BFLY PT, R4, R224, 0x2, 0x1f ;  /* 0x0c401f00e0047f89 */ /* 0x000f2800000e0000 */
[----:B------:R-:W5:Y:S01]  /*76c0*/  SHFL.BFLY PT, R3, R225, 0x2, 0x1f ;  /* 0x0c401f00e1037f89 */ /* 0x000f6200000e0000 */
[----:B------:R-:W5:Y:S01]  /*76d0*/  S2R R57, SR_TID.X ;  /* 0x0000000000397919 */ /* 0x000f620000002100 */
[----:B------:R-:W5:Y:S01]  /*76e0*/  S2R R59, SR_TID.X ;  /* 0x00000000003b7919 */ /* 0x000f620000002100 */
[----:B-1----:R-:W-:Y:S01]  /*76f0*/  FADD.FTZ R2, R2, R222 ;  /* 0x000000de02027221 */ /* 0x002fe20000010000 */
[----:B--2---:R-:W-:Y:S01]  /*7700*/  ULEA UR4, UR4, UR5, 0x18 ;  /* 0x0000000504047291 */ /* 0x004fe2000f8ec0ff */
[----:B------:R-:W1:Y:S01]  /*7710*/  S2R R60, SR_TID.X ;  /* 0x00000000003c7919 */ /* 0x000e620000002100 */
[----:B---3--:R-:W-:-:S02]  /*7720*/  FADD.FTZ R0, R0, R223 ;  /* 0x000000df00007221 */ /* 0x008fc40000010000 */
[----:B------:R-:W2:Y:S01]  /*7730*/  SHFL.BFLY PT, R51, R2, 0x1, 0x1f ;  /* 0x0c201f0002337f89 */ /* 0x000ea200000e0000 */
[----:B----4-:R-:W-:-:S03]  /*7740*/  FADD.FTZ R4, R4, R224 ;  /* 0x000000e004047221 */ /* 0x010fc60000010000 */
[----:B------:R-:W3:Y:S01]  /*7750*/  SHFL.BFLY PT, R52, R0, 0x1, 0x1f ;  /* 0x0c201f0000347f89 */ /* 0x000ee200000e0000 */
[----:B-----5:R-:W-:-:S03]  /*7760*/  FADD.FTZ R3, R3, R225 ;  /* 0x000000e103037221 */ /* 0x020fc60000010000 */
[----:B------:R-:W4:Y:S04]  /*7770*/  SHFL.BFLY PT, R53, R4, 0x1, 0x1f ;  /* 0x0c201f0004357f89 */ /* 0x000f2800000e0000 */
[----:B------:R-:W5:Y:S01]  /*7780*/  SHFL.BFLY PT, R54, R3, 0x1, 0x1f ;  /* 0x0c201f0003367f89 */ /* 0x000f6200000e0000 */
[C---:B------:R-:W-:Y:S02]  /*7790*/  SHF.L.U32 R5, R57.reuse, 0x4, RZ ;  /* 0x0000000439057819 */ /* 0x040fe400000006ff */
[----:B------:R-:W-:Y:S02]  /*77a0*/  SHF.L.U32 R58, R57, 0x3, RZ ;  /* 0x00000003393a7819 */ /* 0x000fe400000006ff */
[----:B------:R-:W-:Y:S01]  /*77b0*/  SHF.R.U32.HI R59, RZ, 0x2, R59 ;  /* 0x00000002ff3b7819 */ /* 0x000fe2000001163b */
[----:B--2---:R-:W-:Y:S01]  /*77c0*/  FADD.FTZ R51, R2, R51 ;  /* 0x0000003302337221 */ /* 0x004fe20000010000 */
[----:B------:R-:W-:-:S02]  /*77d0*/  LOP3.LUT R6, R58, 0xc0, RZ, 0xc0, !PT ;  /* 0x000000c03a067812 */ /* 0x000fc400078ec0ff */
[C---:B------:R-:W-:Y:S01]  /*77e0*/  SHF.L.U32 R56, R57.reuse, 0x2, RZ ;  /* 0x0000000239387819 */ /* 0x040fe200000006ff */
[----:B------:R-:W2:Y:S01]  /*77f0*/  MUFU.RCP R2, R51 ;  /* 0x0000003300027308 */ /* 0x000ea20000001000 */
[----:B---3--:R-:W-:Y:S01]  /*7800*/  FADD.FTZ R52, R0, R52 ;  /* 0x0000003400347221 */ /* 0x008fe20000010000 */
[----:B------:R-:W-:Y:S02]  /*7810*/  SHF.L.U32 R0, R57, 0x1, RZ ;  /* 0x0000000139007819 */ /* 0x000fe400000006ff */
[----:B------:R-:W-:Y:S01]  /*7820*/  FSETP.NE.FTZ.AND P0, PT, R51, RZ, PT ;  /* 0x000000ff3300720b */ /* 0x000fe20003f15000 */
[----:B----4-:R-:W-:Y:S01]  /*7830*/  FADD.FTZ R53, R4, R53 ;  /* 0x0000003504357221 */ /* 0x010fe20000010000 */
[----:B------:R-:W-:Y:S02]  /*7840*/  LOP3.LUT R0, R0, 0x6, RZ, 0xc0, !PT ;  /* 0x0000000600007812 */ /* 0x000fe400078ec0ff */
[----:B------:R-:W3:Y:S01]  /*7850*/  MUFU.RCP R7, R52 ;  /* 0x0000003400077308 */ /* 0x000ee20000001000 */
[----:B------:R-:W-:Y:S01]  /*7860*/  FSETP.NE.FTZ.AND P2, PT, R52, RZ, PT ;  /* 0x000000ff3400720b */ /* 0x000fe20003f55000 */
[----:B-----5:R-:W-:Y:S01]  /*7870*/  FADD.FTZ R54, R3, R54 ;  /* 0x0000003603367221 */ /* 0x020fe20000010000 */
[----:B------:R-:W-:-:S02]  /*7880*/  LOP3.LUT R0, R0, 0x3e00, R5, 0xf8, !PT ;  /* 0x00003e0000007812 */ /* 0x000fc400078ef805 */
[----:B------:R-:W-:Y:S02]  /*7890*/  SHF.L.U32 R5, R59, 0x5, RZ ;  /* 0x000000053b057819 */ /* 0x000fe400000006ff */
[----:B------:R-:W-:Y:S02]  /*78a0*/  LOP3.LUT R6, R6, 0x18, R57, 0xf8, !PT ;  /* 0x0000001806067812 */ /* 0x000fe400078ef839 */
[----:B------:R-:W-:Y:S02]  /*78b0*/  LOP3.LUT R5, R0, 0x20, R5, 0xf8, !PT ;  /* 0x0000002000057812 */ /* 0x000fe400078ef805 */
[----:B--2---:R-:W-:Y:S02]  /*78c0*/  FSEL R0, R2, 1, P0 ;  /* 0x3f80000002007808 */ /* 0x004fe40000000000 */
[----:B------:R-:W2:Y:S01]  /*78d0*/  MUFU.RCP R2, R53 ;  /* 0x0000003500027308 */ /* 0x000ea20000001000 */
[----:B------:R-:W-:Y:S02]  /*78e0*/  FSETP.NE.FTZ.AND P4, PT, R53, RZ, PT ;  /* 0x000000ff3500720b */ /* 0x000fe40003f95000 */
[C---:B------:R-:W-:Y:S01]  /*78f0*/  FMUL.FTZ R144, R0.reuse, R144 ;  /* 0x0000009000907220 */ /* 0x040fe20000410000 */
[----:B---3--:R-:W-:Y:S01]  /*7900*/  FSEL R3, R7, 1, P2 ;  /* 0x3f80000007037808 */ /* 0x008fe20001000000 */
[C---:B------:R-:W-:Y:S01]  /*7910*/  FMUL.FTZ R7, R0.reuse, R145 ;  /* 0x0000009100077220 */ /* 0x040fe20000410000 */
        /* <DEDUP_REMOVED lines=21> */
[----:B------:R-:W-:Y:S01]  /*7a70*/  FMUL.FTZ R45, R0, R169 ;  /* 0x000000a9002d7220 */ /* 0x000fe20000410000 */
[----:B------:R-:W-:Y:S01]  /*7a80*/  FSETP.NE.FTZ.AND P6, PT, R54, RZ, PT ;  /* 0x000000ff3600720b */ /* 0x000fe20003fd5000 */
[----:B------:R-:W3:Y:S01]  /*7a90*/  MUFU.RCP R0, R54 ;  /* 0x0000003600007308 */ /* 0x000ee20000001000 */
[----:B------:R-:W-:Y:S01]  /*7aa0*/  LOP3.LUT R55, R5, R6, RZ, 0xfc, !PT ;  /* 0x0000000605377212 */ /* 0x000fe200078efcff */
[C---:B------:R-:W-:Y:S01]  /*7ab0*/  FMUL.FTZ R146, R3.reuse, R146 ;  /* 0x0000009203927220 */ /* 0x040fe20000410000 */
[----:B--2---:R-:W-:Y:S01]  /*7ac0*/  FSEL R2, R2, 1, P4 ;  /* 0x3f80000002027808 */ /* 0x004fe20002000000 */
        /* <DEDUP_REMOVED lines=53> */
[----:B------:R-:W-:Y:S01]  /*7e20*/  F2FP.F16.F32.PACK_AB R6, R6, R146 ;  /* 0x000000920606723e */ /* 0x000fe200000000ff */
[C---:B------:R-:W-:Y:S01]  /*7e30*/  FMUL.FTZ R41, R3.reuse, R71 ;  /* 0x0000004703297220 */ /* 0x040fe20000410000 */
[----:B------:R-:W-:Y:S01]  /*7e40*/  LOP3.LUT R2, R56, 0x20, RZ, 0xc0, !PT ;  /* 0x0000002038027812 */ /* 0x000fe200078ec0ff */
[----:B------:R-:W-:Y:S01]  /*7e50*/  FMUL.FTZ R82, R3, R82 ;  /* 0x0000005203527220 */ /* 0x000fe20000410000 */
[----:B------:R-:W-:Y:S01]  /*7e60*/  LEA R0, R55, UR4, 0x1 ;  /* 0x0000000437007c11 */ /* 0x000fe2000f8e08ff */
        /* <DEDUP_REMOVED lines=18> */
[----:B------:R2:W-:Y:S01]  /*7f90*/  STS [R0+0x200], R6 ;  /* 0x0002000600007388 */ /* 0x0005e20000000800 */
[----:B------:R-:W-:Y:S01]  /*7fa0*/  F2FP.F16.F32.PACK_AB R4, R4, R152 ;  /* 0x000000980404723e */ /* 0x000fe200000000ff */
[----:B------:R-:W3:Y:S01]  /*7fb0*/  S2UR UR4, SR_CTAID.Z ;  /* 0x00000000000479c3 */ /* 0x000ee20000002700 */
[----:B------:R-:W-:Y:S01]  /*7fc0*/  F2FP.F16.F32.PACK_AB R3, R155, R154 ;  /* 0x0000009a9b03723e */ /* 0x000fe200000000ff */
[----:B------:R-:W-:Y:S01]  /*7fd0*/  STS [R0], R7 ;  /* 0x0000000700007388 */ /* 0x000fe20000000800 */
[----:B------:R-:W-:-:S02]  /*7fe0*/  IADD3 R2, PT, PT, R0, -R2, RZ ;  /* 0x8000000200027210 */ /* 0x000fc40007ffe0ff */
[----:B------:R-:W-:Y:S02]  /*7ff0*/  F2FP.F16.F32.PACK_AB R5, R5, R140 ;  /* 0x0000008c0505723e */ /* 0x000fe400000000ff */
[----:B------:R-:W-:Y:S01]  /*8000*/  F2FP.F16.F32.PACK_AB R8, R8, R142 ;  /* 0x0000008e0808723e */ /* 0x000fe200000000ff */
[----:B------:R4:W-:Y:S01]  /*8010*/  STS [R2+0x10], R4 ;  /* 0x0000100402007388 */ /* 0x0009e20000000800 */
[----:B------:R-:W-:Y:S02]  /*8020*/  F2FP.F16.F32.PACK_AB R44, R44, R148 ;  /* 0x000000942c2c723e */ /* 0x000fe400000000ff */
[----:B------:R-:W-:Y:S01]  /*8030*/  F2FP.F16.F32.PACK_AB R43, R43, R150 ;  /* 0x000000962b2b723e */ /* 0x000fe200000000ff */
[----:B------:R5:W-:Y:S01]  /*8040*/  STS [R2+0x210], R3 ;  /* 0x0002100302007388 */ /* 0x000be20000000800 */
[----:B------:R-:W-:Y:S02]  /*8050*/  F2FP.F16.F32.PACK_AB R42, R42, R68 ;  /* 0x000000442a2a723e */ /* 0x000fe400000000ff */
[----:B------:R-:W-:Y:S01]  /*8060*/  F2FP.F16.F32.PACK_AB R41, R41, R70 ;  /* 0x000000462929723e */ /* 0x000fe200000000ff */
[----:B------:R1:W-:Y:S01]  /*8070*/  STS [R0+0x1000], R5 ;  /* 0x0010000500007388 */ /* 0x0003e20000000800 */
[----:B------:R-:W-:-:S02]  /*8080*/  F2FP.F16.F32.PACK_AB R38, R38, R80 ;  /* 0x000000502626723e */ /* 0x000fc400000000ff */
[----:B------:R-:W-:Y:S01]  /*8090*/  F2FP.F16.F32.PACK_AB R37, R37, R82 ;  /* 0x000000522525723e */ /* 0x000fe200000000ff */
[----:B------:R3:W-:Y:S01]  /*80a0*/  STS [R0+0x1200], R8 ;  /* 0x0012000800007388 */ /* 0x0007e20000000800 */
[----:B------:R-:W-:Y:S02]  /*80b0*/  F2FP.F16.F32.PACK_AB R40, R40, R72 ;  /* 0x000000482828723e */ /* 0x000fe400000000ff */
[----:B--2---:R-:W-:Y:S01]  /*80c0*/  LOP3.LUT R6, R56, 0x40, RZ, 0xc0, !PT ;  /* 0x0000004038067812 */ /* 0x004fe200078ec0ff */
[----:B------:R-:W-:Y:S01]  /*80d0*/  STS [R2+0x1010], R44 ;  /* 0x0010102c02007388 */ /* 0x000fe20000000800 */
[----:B------:R-:W-:Y:S02]  /*80e0*/  F2FP.F16.F32.PACK_AB R39, R39, R74 ;  /* 0x0000004a2727723e */ /* 0x000fe400000000ff */
[----:B------:R-:W-:Y:S01]  /*80f0*/  F2FP.F16.F32.PACK_AB R36, R36, R76 ;  /* 0x0000004c2424723e */ /* 0x000fe200000000ff */
[----:B------:R-:W-:Y:S01]  /*8100*/  STS [R2+0x1210], R43 ;  /* 0x0012102b02007388 */ /* 0x000fe20000000800 */
[----:B------:R-:W-:-:S02]  /*8110*/  F2FP.F16.F32.PACK_AB R35, R35, R78 ;  /* 0x0000004e2323723e */ /* 0x000fc400000000ff */
[----:B------:R-:W-:Y:S02]  /*8120*/  F2FP.F16.F32.PACK_AB R34, R34, R84 ;  /* 0x000000542222723e */ /* 0x000fe400000000ff */
[----:B----4-:R-:W-:Y:S02]  /*8130*/  IADD3 R4, PT, PT, R0, -R6, RZ ;  /* 0x8000000600047210 */ /* 0x010fe40007ffe0ff */
[----:B------:R-:W-:Y:S02]  /*8140*/  F2FP.F16.F32.PACK_AB R33, R33, R86 ;  /* 0x000000562121723e */ /* 0x000fe400000000ff */
[----:B-----5:R-:W-:Y:S01]  /*8150*/  IADD3 R3, PT, PT, R2, -R6, RZ ;  /* 0x8000000602037210 */ /* 0x020fe20007ffe0ff */
[----:B------:R-:W-:Y:S01]  /*8160*/  STS [R4+0x20], R42 ;  /* 0x0000202a04007388 */ /* 0x000fe20000000800 */
[----:B------:R-:W-:Y:S01]  /*8170*/  F2FP.F16.F32.PACK_AB R30, R30, R96 ;  /* 0x000000601e1e723e */ /* 0x000fe200000000ff */
[----:B------:R-:W2:Y:S01]  /*8180*/  @P0 LDC R6, c[0x0][0x458] ;  /* 0x00011600ff060b82 */ /* 0x000ea20000000800 */
[----:B------:R-:W-:Y:S01]  /*8190*/  F2FP.F16.F32.PACK_AB R29, R29, R98 ;  /* 0x000000621d1d723e */ /* 0x000fe200000000ff */
[----:B------:R-:W-:Y:S01]  /*81a0*/  STS [R4+0x220], R41 ;  /* 0x0002202904007388 */ /* 0x000fe20000000800 */
[----:B------:R-:W-:-:S02]  /*81b0*/  F2FP.F16.F32.PACK_AB R32, R32, R88 ;  /* 0x000000582020723e */ /* 0x000fc400000000ff */
[----:B------:R-:W-:Y:S01]  /*81c0*/  F2FP.F16.F32.PACK_AB R31, R31, R90 ;  /* 0x0000005a1f1f723e */ /* 0x000fe200000000ff */
[----:B------:R-:W-:Y:S01]  /*81d0*/  STS [R3+0x30], R38 ;  /* 0x0000302603007388 */ /* 0x000fe20000000800 */
[----:B------:R-:W-:Y:S01]  /*81e0*/  F2FP.F16.F32.PACK_AB R28, R28, R92 ;  /* 0x0000005c1c1c723e */ /* 0x000fe200000000ff */
[----:B-1----:R-:W1:Y:S01]  /*81f0*/  LDC.U8 R5, c[0x0][0x549] ;  /* 0x00015240ff057b82 */ /* 0x002e620000000000 */
[----:B------:R-:W-:Y:S01]  /*8200*/  F2FP.F16.F32.PACK_AB R27, R27, R94 ;  /* 0x0000005e1b1b723e */ /* 0x000fe200000000ff */
[----:B------:R-:W-:Y:S01]  /*8210*/  STS [R3+0x230], R37 ;  /* 0x0002302503007388 */ /* 0x000fe20000000800 */
[----:B------:R-:W-:Y:S02]  /*8220*/  F2FP.F16.F32.PACK_AB R26, R26, R100 ;  /* 0x000000641a1a723e */ /* 0x000fe400000000ff */
[----:B------:R-:W-:Y:S01]  /*8230*/  F2FP.F16.F32.PACK_AB R25, R25, R102 ;  /* 0x000000661919723e */ /* 0x000fe200000000ff */
[----:B------:R-:W-:Y:S01]  /*8240*/  STS [R4+0x1020], R40 ;  /* 0x0010202804007388 */ /* 0x000fe20000000800 */
[----:B------:R-:W-:Y:S01]  /*8250*/  F2FP.F16.F32.PACK_AB R22, R22, R156 ;  /* 0x0000009c1616723e */ /* 0x000fe200000000ff */
[----:B---3--:R-:W3:Y:S01]  /*8260*/  @P4 LDC R8, c[0x0][0x458] ;  /* 0x00011600ff084b82 */ /* 0x008ee20000000800 */
[----:B------:R-:W-:Y:S01]  /*8270*/  F2FP.F16.F32.PACK_AB R21, R21, R158 ;  /* 0x0000009e1515723e */ /* 0x000fe200000000ff */
[----:B------:R-:W-:Y:S01]  /*8280*/  STS [R4+0x1220], R39 ;  /* 0x0012202704007388 */ /* 0x000fe20000000800 */
[----:B------:R-:W-:-:S02]  /*8290*/  F2FP.F16.F32.PACK_AB R24, R24, R104 ;  /* 0x000000681818723e */ /* 0x000fc400000000ff */
[----:B------:R-:W-:Y:S01]  /*82a0*/  F2FP.F16.F32.PACK_AB R23, R23, R106 ;  /* 0x0000006a1717723e */ /* 0x000fe200000000ff */
[----:B------:R-:W-:Y:S01]  /*82b0*/  STS [R3+0x1030], R36 ;  /* 0x0010302403007388 */ /* 0x000fe20000000800 */
[----:B------:R-:W-:Y:S02]  /*82c0*/  F2FP.F16.F32.PACK_AB R20, R20, R108 ;  /* 0x0000006c1414723e */ /* 0x000fe400000000ff */
[----:B------:R-:W-:Y:S01]  /*82d0*/  F2FP.F16.F32.PACK_AB R19, R19, R110 ;  /* 0x0000006e1313723e */ /* 0x000fe200000000ff */
[----:B------:R-:W-:Y:S01]  /*82e0*/  STS [R3+0x1230], R35 ;  /* 0x0012302303007388 */ /* 0x000fe20000000800 */
[----:B------:R-:W-:Y:S02]  /*82f0*/  F2FP.F16.F32.PACK_AB R18, R18, R112 ;  /* 0x000000701212723e */ /* 0x000fe400000000ff */
        /* <DEDUP_REMOVED lines=11> */
[----:B-1----:R-:W-:-:S02]  /*83b0*/  ISETP.NE.AND P3, PT, R5, RZ, PT ;  /* 0x000000ff0500720c */ /* 0x002fc40003f65270 */
[----:B------:R-:W-:Y:S01]  /*83c0*/  F2FP.F16.F32.PACK_AB R9, R9, R126 ;  /* 0x0000007e0909723e */ /* 0x000fe200000000ff */
[----:B------:R-:W-:Y:S01]  /*83d0*/  STS [R0+0x3000], R32 ;  /* 0x0030002000007388 */ /* 0x000fe20000000800 */
[----:B------:R-:W-:Y:S01]  /*83e0*/  F2FP.F16.F32.PACK_AB R10, R10, R124 ;  /* 0x0000007c0a0a723e */ /* 0x000fe200000000ff */
[----:B------:R-:W1:Y:S01]  /*83f0*/  @P2 LDC R5, c[0x0][0x458] ;  /* 0x00011600ff052b82 */ /* 0x000e620000000800 */
[----:B------:R-:W-:Y:S01]  /*8400*/  F2FP.F16.F32.PACK_AB R45, R45, R168 ;  /* 0x000000a82d2d723e */ /* 0x000fe200000000ff */
[----:B------:R-:W-:Y:S01]  /*8410*/  STS [R0+0x3200], R31 ;  /* 0x0032001f00007388 */ /* 0x000fe20000000800 */
[----:B------:R-:W-:Y:S02]  /*8420*/  F2FP.F16.F32.PACK_AB R48, R48, R170 ;  /* 0x000000aa3030723e */ /* 0x000fe400000000ff */
[----:B------:R-:W-:Y:S01]  /*8430*/  F2FP.F16.F32.PACK_AB R50, R50, R164 ;  /* 0x000000a43232723e */ /* 0x000fe200000000ff */
[----:B------:R-:W-:Y:S01]  /*8440*/  STS [R2+0x3010], R28 ;  /* 0x0030101c02007388 */ /* 0x000fe20000000800 */
[----:B------:R-:W-:Y:S01]  /*8450*/  F2FP.F16.F32.PACK_AB R49, R49, R166 ;  /* 0x000000a63131723e */ /* 0x000fe200000000ff */
[----:B------:R-:W4:Y:S01]  /*8460*/  @P3 LDC R7, c[0x0][0x430] ;  /* 0x00010c00ff073b82 */ /* 0x000f220000000800 */
[----:B------:R-:W-:Y:S01]  /*8470*/  F2FP.F16.F32.PACK_AB R47, R47, R128 ;  /* 0x000000802f2f723e */ /* 0x000fe200000000ff */
[----:B------:R-:W-:Y:S01]  /*8480*/  STS [R2+0x3210], R27 ;  /* 0x0032101b02007388 */ /* 0x000fe20000000800 */
[----:B------:R-:W-:-:S02]  /*8490*/  F2FP.F16.F32.PACK_AB R46, R46, R130 ;  /* 0x000000822e2e723e */ /* 0x000fc400000000ff */
[----:B------:R-:W-:Y:S01]  /*84a0*/  SHF.R.U32.HI R60, RZ, 0x2, R60 ;  /* 0x00000002ff3c7819 */ /* 0x000fe2000001163c */
[----:B------:R-:W-:Y:S03]  /*84b0*/  STS [R4+0x2020], R26 ;  /* 0x0020201a04007388 */ /* 0x000fe60000000800 */
[C---:B------:R-:W-:Y:S01]  /*84c0*/  IADD3 R61, PT, PT, R60.reuse, 0x20, RZ ;  /* 0x000000203c3d7810 */ /* 0x040fe20007ffe0ff */
[----:B------:R-:W-:Y:S01]  /*84d0*/  STS [R4+0x2220], R25 ;  /* 0x0022201904007388 */ /* 0x000fe20000000800 */
[----:B------:R-:W-:Y:S02]  /*84e0*/  IADD3 R60, PT, PT, R60, 0x60, RZ ;  /* 0x000000603c3c7810 */ /* 0x000fe40007ffe0ff */
[----:B------:R-:W-:Y:S01]  /*84f0*/  ISETP.GE.AND P1, PT, R61, R242, PT ;  /* 0x000000f23d00720c */ /* 0x000fe20003f26270 */
[----:B------:R-:W-:Y:S04]  /*8500*/  STS [R3+0x2030], R22 ;  /* 0x0020301603007388 */ /* 0x000fe80000000800 */
[----:B------:R5:W-:Y:S04]  /*8510*/  STS [R3+0x2230], R21 ;  /* 0x0022301503007388 */ /* 0x000be80000000800 */
[----:B------:R2:W-:Y:S04]  /*8520*/  STS [R4+0x3020], R24 ;  /* 0x0030201804007388 */ /* 0x0005e80000000800 */
[----:B------:R-:W-:Y:S04]  /*8530*/  STS [R4+0x3220], R23 ;  /* 0x0032201704007388 */ /* 0x000fe80000000800 */
[----:B------:R3:W-:Y:S04]  /*8540*/  STS [R3+0x3030], R20 ;  /* 0x0030301403007388 */ /* 0x0007e80000000800 */
[----:B------:R-:W-:Y:S04]  /*8550*/  STS [R3+0x3230], R19 ;  /* 0x0032301303007388 */ /* 0x000fe80000000800 */
[----:B------:R-:W-:Y:S04]  /*8560*/  STS [R0+0x4000], R18 ;  /* 0x0040001200007388 */ /* 0x000fe80000000800 */
[----:B------:R1:W-:Y:S01]  /*8570*/  STS [R0+0x4200], R17 ;  /* 0x0042001100007388 */ /* 0x0003e20000000800 */
[----:B-----5:R-:W-:-:S03]  /*8580*/  MOV R21, 0x7f800000 ;  /* 0x7f80000000157802 */ /* 0x020fc60000000f00 */
[----:B------:R5:W-:Y:S01]  /*8590*/  STS [R2+0x4010], R14 ;  /* 0x0040100e02007388 */ /* 0x000be20000000800 */
[----:B--2---:R-:W-:-:S03]  /*85a0*/  MOV R24, 0x7f800000 ;  /* 0x7f80000000187802 */ /* 0x004fc60000000f00 */
[----:B------:R-:W-:Y:S04]  /*85b0*/  STS [R2+0x4210], R13 ;  /* 0x0042100d02007388 */ /* 0x000fe80000000800 */
[----:B------:R2:W-:Y:S01]  /*85c0*/  STS [R0+0x5000], R16 ;  /* 0x0050001000007388 */ /* 0x0005e20000000800 */
[----:B---3--:R-:W-:-:S03]  /*85d0*/  MOV R20, 0x7f800000 ;  /* 0x7f80000000147802 */ /* 0x008fc60000000f00 */
[----:B------:R3:W-:Y:S04]  /*85e0*/  STS [R0+0x5200], R15 ;  /* 0x0052000f00007388 */ /* 0x0007e80000000800 */
[----:B------:R4:W-:Y:S04]  /*85f0*/  STS [R2+0x5010], R12 ;  /* 0x0050100c02007388 */ /* 0x0009e80000000800 */
[----:B------:R4:W-:Y:S01]  /*8600*/  STS [R2+0x5210], R11 ;  /* 0x0052100b02007388 */ /* 0x0009e20000000800 */
[----:B-1----:R-:W1:Y:S03]  /*8610*/  LDC R17, c[0x0][0x434] ;  /* 0x00010d00ff117b82 */ /* 0x002e660000000800 */
[----:B------:R4:W-:Y:S01]  /*8620*/  STS [R4+0x4220], R9 ;  /* 0x0042200904007388 */ /* 0x0009e20000000800 */
[----:B-----5:R-:W-:Y:S03]  /*8630*/  @P6 MUFU.LG2 R14, R54 ;  /* 0x00000036000e6308 */ /* 0x020fe60000000c00 */
[----:B------:R5:W-:Y:S04]  /*8640*/  STS [R4+0x4020], R10 ;  /* 0x0040200a04007388 */ /* 0x000be80000000800 */
[----:B------:R-:W-:Y:S01]  /*8650*/  STS [R3+0x4030], R45 ;  /* 0x0040302d03007388 */ /* 0x000fe20000000800 */
[----:B--2---:R-:W2:Y:S03]  /*8660*/  LDC.U8 R16, c[0x0][0x548] ;  /* 0x00015200ff107b82 */ /* 0x004ea60000000000 */
[----:B------:R-:W-:Y:S01]  /*8670*/  STS [R3+0x4230], R48 ;  /* 0x0042303003007388 */ /* 0x000fe20000000800 */
[----:B---3--:R-:W3:Y:S03]  /*8680*/  @P2 MUFU.LG2 R0, R52 ;  /* 0x0000003400002308 */ /* 0x008ee60000000c00 */
[----:B------:R-:W-:Y:S01]  /*8690*/  STS [R4+0x5020], R50 ;  /* 0x0050203204007388 */ /* 0x000fe20000000800 */
[----:B----4-:R-:W4:Y:S03]  /*86a0*/  @P5 LDC.64 R12, c[0x0][0x408] ;  /* 0x00010200ff0c5b82 */ /* 0x010f260000000a00 */
[----:B------:R-:W-:Y:S01]  /*86b0*/  STS [R4+0x5220], R49 ;  /* 0x0052203104007388 */ /* 0x000fe20000000800 */
[----:B------:R-:W5:Y:S03]  /*86c0*/  @P0 MUFU.LG2 R2, R51 ;  /* 0x0000003300020308 */ /* 0x000f660000000c00 */
[----:B------:R-:W-:Y:S01]  /*86d0*/  STS [R3+0x5030], R47 ;  /* 0x0050302f03007388 */ /* 0x000fe20000000800 */
[----:B------:R-:W1:Y:S03]  /*86e0*/  LDC R9, c[0x0][0x434] ;  /* 0x00010d00ff097b82 */ /* 0x000e660000000800 */
[----:B------:R1:W-:Y:S01]  /*86f0*/  STS [R3+0x5230], R46 ;  /* 0x0052302e03007388 */ /* 0x0003e20000000800 */
[----:B---3--:R-:W-:-:S04]  /*8700*/  @P2 FMUL.FTZ R0, R0, 0.69314718246459960938 ;  /* 0x3f31721800002820 */ /* 0x008fc80000410000 */
[----:B-----5:R-:W3:Y:S01]  /*8710*/  @!P5 LDC.64 R10, c[0x0][0x400] ;  /* 0x00010000ff0adb82 */ /* 0x020ee20000000a00 */
[----:B------:R-:W-:Y:S01]  /*8720*/  @P2 FFMA.FTZ R21, R135, R5, R0 ;  /* 0x0000000587152223 */ /* 0x000fe20000010000 */
[----:B------:R-:W-:-:S06]  /*8730*/  @P0 FMUL.FTZ R2, R2, 0.69314718246459960938 ;  /* 0x3f31721802020820 */ /* 0x000fcc0000410000 */
[----:B------:R-:W2:Y:S01]  /*8740*/  @P6 LDC R15, c[0x0][0x458] ;  /* 0x00011600ff0f6b82 */ /* 0x000ea20000000800 */
[----:B------:R-:W-:Y:S01]  /*8750*/  @P0 FFMA.FTZ R24, R136, R6, R2 ;  /* 0x0000000688180223 */ /* 0x000fe20000010002 */
[----:B------:R-:W-:-:S06]  /*8760*/  ISETP.GE.AND P0, PT, R60, R242, PT ;  /* 0x000000f23c00720c */ /* 0x000fcc0003f06270 */
[----:B------:R-:W2:Y:S01]  /*8770*/  @P3 LDC R6, c[0x0][0x430] ;  /* 0x00010c00ff063b82 */ /* 0x000ea20000000800 */
[----:B-1----:R-:W-:Y:S01]  /*8780*/  @P3 IMAD R9, R7, R17, RZ ;  /* 0x0000001107093224 */ /* 0x002fe200078e02ff */
[----:B------:R-:W-:Y:S01]  /*8790*/  @P3 MOV R7, 0x1 ;  /* 0x0000000100073802 */ /* 0x000fe20000000f00 */
[----:B------:R-:W1:Y:S02]  /*87a0*/  @P4 MUFU.LG2 R3, R53 ;  /* 0x0000003500034308 */ /* 0x000e640000000c00 */
[----:B-1----:R-:W-:Y:S01]  /*87b0*/  @P4 FMUL.FTZ R2, R3, 0.69314718246459960938 ;  /* 0x3f31721803024820 */ /* 0x002fe20000410000 */
[----:B---34-:R-:W-:Y:S06]  /*87c0*/  @P3 BRA `(.L_x_26) ;  /* 0x0000000000203947 */ /* 0x018fec0003800000 */
[----:B--2---:R-:W-:Y:S01]  /*87d0*/  ISETP.NE.AND P2, PT, R16, RZ, PT ;  /* 0x000000ff1000720c */ /* 0x004fe20003f45270 */
[----:B------:R-:W1:-:S12]  /*87e0*/  LDC R3, c[0x0][0x3e0] ;  /* 0x0000f800ff037b82 */ /* 0x000e580000000800 */
[----:B------:R-:W1:Y:S01]  /*87f0*/  @P2 LDC R0, c[0x0][0x454] ;  /* 0x00011500ff002b82 */ /* 0x000e620000000800 */
[----:B------:R-:W-:Y:S02]  /*8800*/  @P2 MOV R6, 0x1 ;  /* 0x0000000100062802 */ /* 0x000fe40000000f00 */
[----:B------:R-:W-:-:S05]  /*8810*/  @!P2 MOV R6, 0x1 ;  /* 0x000000010006a802 */ /* 0x000fca0000000f00 */
[----:B------:R-:W3:Y:S01]  /*8820*/  @P2 LDC R9, c[0x0][0x454] ;  /* 0x00011500ff092b82 */ /* 0x000ee20000000800 */
[-C--:B-1----:R-:W-:Y:S02]  /*8830*/  @P2 IMAD R7, R0, R3.reuse, RZ ;  /* 0x0000000300072224 */ /* 0x082fe400078e02ff */
[----:B------:R-:W-:-:S07]  /*8840*/  @!P2 IMAD R7, R17, R3, RZ ;  /* 0x000000031107a224 */ /* 0x000fce00078e02ff */
.L_x_26:
[----:B------:R-:W-:Y:S01]  /*8850*/  BAR.SYNC.DEFER_BLOCKING 0x0 ;  /* 0x0000000000007b1d */ /* 0x000fe20000010000 */
[C---:B------:R-:W-:Y:S01]  /*8860*/  ISETP.NE.AND P2, PT, R241.reuse, -0x1, PT ;  /* 0xfffffffff100780c */ /* 0x040fe20003f45270 */
[----:B------:R-:W-:Y:S01]  /*8870*/  @P4 FFMA.FTZ R20, R134, R8, R2 ;  /* 0x0000000886144223 */ /* 0x000fe20000010002 */
[----:B------:R-:W-:Y:S01]  /*8880*/  @P5 IMAD.WIDE.U32 R2, R241, R12, RZ ;  /* 0x0000000cf1025225 */ /* 0x000fe200078e00ff */
[----:B--2---:R-:W-:-:S04]  /*8890*/  ISETP.NE.AND P3, PT, R16, RZ, !P3 ;  /* 0x000000ff1000720c */ /* 0x004fc80005f65270 */
[----:B------:R-:W1:Y:S01]  /*88a0*/  LDC.64 R18, c[0x0][0x410] ;  /* 0x00010400ff127b82 */ /* 0x000e620000000a00 */
[----:B------:R-:W-:Y:S01]  /*88b0*/  LEA.HI R0, R57, 0x40, RZ, 0x1e ;  /* 0x0000004039007811 */ /* 0x000fe200078ff0ff */
[----:B------:R-:W2:Y:S01]  /*88c0*/  S2R R23, SR_CTAID.Y ;  /* 0x0000000000177919 */ /* 0x000ea20000002600 */
[----:B------:R-:W-:Y:S01]  /*88d0*/  IMAD.MOV.U32 R16, RZ, RZ, 0x7f800000 ;  /* 0x7f800000ff107424 */ /* 0x000fe200078e00ff */
[----:B------:R-:W-:Y:S01]  /*88e0*/  BSSY.RECONVERGENT B0, `(.L_x_27) ;  /* 0x0000047000007945 */ /* 0x000fe20003800200 */
[----:B------:R-:W-:Y:S01]  /*88f0*/  ISETP.GE.AND P4, PT, R0, R242, PT ;  /* 0x000000f20000720c */ /* 0x000fe20003f86270 */
[----:B------:R-:W4:Y:S01]  /*8900*/  S2R R22, SR_CTAID.X ;  /* 0x0000000000167919 */ /* 0x000f220000002500 */
[----:B---3--:R-:W-:Y:S01]  /*8910*/  IMAD R0, R9, UR4, RZ ;  /* 0x0000000409007c24 */ /* 0x008fe2000f8e02ff */
[----:B------:R3:W1:Y:S01]  /*8920*/  LDS.128 R28, [R220+0x1800] ;  /* 0x00180000dc1c7984 */ /* 0x0006620000000c00 */
[----:B--2---:R-:W-:-:S04]  /*8930*/  @!P5 IMAD.WIDE.U32 R4, R23, R10, RZ ;  /* 0x0000000a1704d225 */ /* 0x004fc800078e00ff */
[----:B------:R-:W-:Y:S02]  /*8940*/  @P5 IMAD.MOV.U32 R4, RZ, RZ, R2 ;  /* 0x000000ffff045224 */ /* 0x000fe400078e0002 */
[----:B------:R-:W-:Y:S01]  /*8950*/  @P6 FMUL.FTZ R2, R14, 0.69314718246459960938 ;  /* 0x3f3172180e026820 */ /* 0x000fe20000410000 */
[----:B------:R-:W-:Y:S01]  /*8960*/  @!P5 IMAD R8, R23, R11, R5 ;  /* 0x0000000b1708d224 */ /* 0x000fe200078e0205 */
[----:B----4-:R-:W-:Y:S01]  /*8970*/  SHF.L.U32 R22, R22, 0x7, RZ ;  /* 0x0000000716167819 */ /* 0x010fe200000006ff */
[----:B------:R-:W-:Y:S01]  /*8980*/  @P5 IMAD R8, R241, R13, R3 ;  /* 0x0000000df1085224 */ /* 0x000fe200078e0203 */
[----:B------:R-:W-:Y:S01]  /*8990*/  LOP3.LUT R3, R58, 0x18, RZ, 0xc0, !PT ;  /* 0x000000183a037812 */ /* 0x000fe200078ec0ff */
[----:B------:R-:W-:Y:S01]  /*89a0*/  @P6 FFMA.FTZ R16, R132, R15, R2 ;  /* 0x0000000f84106223 */ /* 0x000fe20000010002 */
[----:B------:R-:W-:Y:S01]  /*89b0*/  @!P2 IMAD R241, R23, R17, RZ ;  /* 0x0000001117f1a224 */ /* 0x000fe200078e02ff */
[----:B------:R-:W-:Y:S01]  /*89c0*/  LOP3.LUT P6, RZ, R57, 0x3, RZ, 0xc0, !PT ;  /* 0x0000000339ff7812 */ /* 0x000fe200078cc0ff */
[----:B------:R-:W-:Y:S01]  /*89d0*/  @!P3 IMAD R0, R23, R7, R0 ;  /* 0x000000071700b224 */ /* 0x000fe200078e0200 */
[----:B------:R-:W-:Y:S01]  /*89e0*/  IADD3 R2, P5, PT, R3, R4, RZ ;  /* 0x0000000403027210 */ /* 0x000fe20007fbe0ff */
[----:B------:R-:W-:Y:S01]  /*89f0*/  IMAD R4, R22, R6, RZ ;  /* 0x0000000616047224 */ /* 0x000fe200078e02ff */
[----:B------:R-:W-:-:S02]  /*8a00*/  SHF.R.S32.HI R5, RZ, 0x1f, R241 ;  /* 0x0000001fff057819 */ /* 0x000fc400000114f1 */
[----:B------:R-:W-:Y:S01]  /*8a10*/  SEL R7, R241, RZ, P3 ;  /* 0x000000fff1077207 */ /* 0x000fe20001800000 */
[----:B------:R-:W-:Y:S01]  /*8a20*/  IMAD.X R3, RZ, RZ, R8, P5 ;  /* 0x000000ffff037224 */ /* 0x000fe200028e0608 */
[----:B------:R-:W-:Y:S02]  /*8a30*/  SEL R8, R5, RZ, P3 ;  /* 0x000000ff05087207 */ /* 0x000fe40001800000 */
[----:B------:R-:W-:Y:S01]  /*8a40*/  IADD3 R5, P5, P3, R4, R7, R0 ;  /* 0x0000000704057210 */ /* 0x000fe20007bbe000 */
[----:B-1----:R-:W-:Y:S01]  /*8a50*/  IMAD.WIDE.U32 R22, R18, UR4, R2 ;  /* 0x0000000412167c25 */ /* 0x002fe2000f8e0002 */
[----:B------:R-:W-:Y:S02]  /*8a60*/  SHF.R.S32.HI R4, RZ, 0x1f, R4 ;  /* 0x0000001fff047819 */ /* 0x000fe40000011404 */
[----:B------:R-:W-:Y:S02]  /*8a70*/  SHF.R.S32.HI R0, RZ, 0x1f, R0 ;  /* 0x0000001fff007819 */ /* 0x000fe40000011400 */
[----:B------:R-:W-:-:S02]  /*8a80*/  ISETP.GE.AND P2, PT, R59, R242, PT ;  /* 0x000000f23b00720c */ /* 0x000fc40003f46270 */
[----:B------:R-:W-:Y:S01]  /*8a90*/  IADD3.X R4, PT, PT, R4, R8, R0, P5, P3 ;  /* 0x0000000804047210 */ /* 0x000fe20002fe6400 */
[----:B---3--:R-:W-:Y:S10]  /*8aa0*/  @P6 BRA `(.L_x_28) ;  /* 0x0000000000a86947 */ /* 0x008ff40003800000 */
[----:B------:R-:W-:Y:S02]  /*8ab0*/  SHF.R.U32.HI R0, RZ, 0x1, R57 ;  /* 0x00000001ff007819 */ /* 0x000fe40000011639 */
[----:B------:R-:W-:Y:S02]  /*8ac0*/  P2R R17, PR, RZ, 0x2 ;  /* 0x00000002ff117803 */ /* 0x000fe40000000000 */
[----:B------:R-:W-:Y:S02]  /*8ad0*/  LOP3.LUT R0, R0, 0x30, RZ, 0xc0, !PT ;  /* 0x0000003000007812 */ /* 0x000fe400078ec0ff */
[----:B------:R-:W-:Y:S02]  /*8ae0*/  P2R R15, PR, RZ, 0x1 ;  /* 0x00000001ff0f7803 */ /* 0x000fe40000000000 */
[----:B------:R-:W-:-:S04]  /*8af0*/  LOP3.LUT R0, R0, 0x7, R59, 0xf8, !PT ;  /* 0x0000000700007812 */ /* 0x000fc800078ef83b */
[C---:B------:R-:W-:Y:S01]  /*8b00*/  ISETP.GE.AND P1, PT, R0.reuse, R242, PT ;  /* 0x000000f20000720c */ /* 0x040fe20003f26270 */
[----:B------:R-:W-:-:S05]  /*8b10*/  VIADD R2, R0, 0x8 ;  /* 0x0000000800027836 */ /* 0x000fca0000000000 */
[----:B------:R-:W-:-:S07]  /*8b20*/  ISETP.GE.AND P0, PT, R2, R242, PT ;  /* 0x000000f20200720c */ /* 0x000fce0003f06270 */
[----:B------:R-:W-:-:S05]  /*8b30*/  @!P1 IMAD R3, R0, R6, RZ ;  /* 0x0000000600039224 */ /* 0x000fca00078e02ff */
[----:B------:R-:W-:Y:S01]  /*8b40*/  @!P1 IADD3 R7, P3, PT, R3, R5, RZ ;  /* 0x0000000503079210 */ /* 0x000fe20007f7e0ff */
[----:B------:R-:W-:-:S03]  /*8b50*/  @!P0 IMAD R2, R2, R6, RZ ;  /* 0x0000000602028224 */ /* 0x000fc600078e02ff */
[----:B------:R-:W-:Y:S02]  /*8b60*/  @!P1 LEA.HI.X.SX32 R9, R3, R4, 0x1, P3 ;  /* 0x0000000403099211 */ /* 0x000fe400018f0eff */
[C---:B------:R-:W-:Y:S01]  /*8b70*/  LOP3.LUT R3, R0.reuse, 0x40, RZ, 0xfc, !PT ;  /* 0x0000004000037812 */ /* 0x040fe200078efcff */
[----:B------:R-:W-:Y:S01]  /*8b80*/  VIADD R0, R0, 0x48 ;  /* 0x0000004800007836 */ /* 0x000fe20000000000 */
[C---:B------:R-:W-:Y:S02]  /*8b90*/  @!P0 IADD3 R10, P3, PT, R2.reuse, R5, RZ ;  /* 0x00000005020a8210 */ /* 0x040fe40007f7e0ff */
[----:B------:R-:W-:Y:S02]  /*8ba0*/  ISETP.GE.AND P6, PT, R3, R242, PT ;  /* 0x000000f20300720c */ /* 0x000fe40003fc6270 */
[----:B------:R-:W-:Y:S02]  /*8bb0*/  @!P0 LEA.HI.X.SX32 R13, R2, R4, 0x1, P3 ;  /* 0x00000004020d8211 */ /* 0x000fe400018f0eff */
[----:B------:R-:W-:-:S09]  /*8bc0*/  ISETP.GE.AND P5, PT, R0, R242, PT ;  /* 0x000000f20000720c */ /* 0x000fd20003fa6270 */
[----:B------:R-:W-:-:S04]  /*8bd0*/  @!P6 IMAD R2, R3, R6, RZ ;  /* 0x000000060302e224 */ /* 0x000fc800078e02ff */
[----:B------:R-:W-:Y:S01]  /*8be0*/  @!P5 IMAD R0, R0, R6, RZ ;  /* 0x000000060000d224 */ /* 0x000fe200078e02ff */
[----:B------:R-:W-:-:S04]  /*8bf0*/  @!P6 IADD3 R12, P3, PT, R2, R5, RZ ;  /* 0x00000005020ce210 */ /* 0x000fc80007f7e0ff */
[----:B------:R-:W-:Y:S02]  /*8c00*/  @!P6 LEA.HI.X.SX32 R14, R2, R4, 0x1, P3 ;  /* 0x00000004020ee211 */ /* 0x000fe400018f0eff */
[----:B------:R-:W1:Y:S01]  /*8c10*/  @!P1 LDC.64 R2, c[0x0][0x420] ;  /* 0x00010800ff029b82 */ /* 0x000e620000000a00 */
[----:B------:R-:W-:-:S04]  /*8c20*/  @!P5 IADD3 R11, P3, PT, R0, R5, RZ ;  /* 0x00000005000bd210 */ /* 0x000fc80007f7e0ff */
[----:B------:R-:W-:Y:S02]  /*8c30*/  @!P5 LEA.HI.X.SX32 R0, R0, R4, 0x1, P3 ;  /* 0x000000040000d211 */ /* 0x000fe400018f0eff */
[----:B-1----:R-:W-:-:S04]  /*8c40*/  @!P1 LEA R8, P3, R7, R2, 0x2 ;  /* 0x0000000207089211 */ /* 0x002fc800078610ff */
[----:B------:R-:W-:Y:S02]  /*8c50*/  @!P1 LEA.HI.X R9, R7, R3, R9, 0x2, P3 ;  /* 0x0000000307099211 */ /* 0x000fe400018f1409 */
[----:B------:R-:W1:Y:S03]  /*8c60*/  @!P0 LDC.64 R2, c[0x0][0x420] ;  /* 0x00010800ff028b82 */ /* 0x000e660000000a00 */
[----:B------:R2:W-:Y:S01]  /*8c70*/  @!P1 STG.E desc[UR16][R8.64], R24 ;  /* 0x0000001808009986 */ /* 0x0005e2000c101910 */
[----:B------:R-:W-:Y:S02]  /*8c80*/  ISETP.NE.AND P1, PT, R17, RZ, PT ;  /* 0x000000ff1100720c */ /* 0x000fe40003f25270 */
        /* <DEDUP_REMOVED lines=9> */
[----:B-1----:R-:W-:-:S04]  /*8d20*/  @!P5 LEA R2, P3, R11, R2, 0x2 ;  /* 0x000000020b02d211 */ /* 0x002fc800078610ff */
[----:B------:R-:W-:-:S05]  /*8d30*/  @!P5 LEA.HI.X R3, R11, R3, R0, 0x2, P3 ;  /* 0x000000030b03d211 */ /* 0x000fca00018f1400 */
[----:B------:R2:W-:Y:S04]  /*8d40*/  @!P5 STG.E desc[UR16][R2.64], R16 ;  /* 0x000000100200d986 */ /* 0x0005e8000c101910 */
.L_x_28:
[----:B------:R-:W-:Y:S05]  /*8d50*/  BSYNC.RECONVERGENT B0 ;  /* 0x0000000000007941 */ /* 0x000fea0003800200 */
.L_x_27:
[----:B--2---:R-:W-:Y:S01]  /*8d60*/  IMAD R7, R19, UR4, R23 ;  /* 0x0000000413077c24 */ /* 0x004fe2000f8e0217 */
[----:B------:R1:W2:Y:S01]  /*8d70*/  LDS.128 R12, [R220+0x2000] ;  /* 0x00200000dc0c7984 */ /* 0x0002a20000000c00 */
[----:B------:R-:W-:Y:S03]  /*8d80*/  BSSY.RECONVERGENT B0, `(.L_x_29) ;  /* 0x0000010000007945 */ /* 0x000fe60003800200 */
[----:B------:R1:W3:Y:S04]  /*8d90*/  LDS.128 R16, [R220] ;  /* 0x00000000dc107984 */ /* 0x0002e80000000c00 */
[----:B------:R1:W4:Y:S01]  /*8da0*/  LDS.128 R8, [R220+0x4000] ;  /* 0x00400000dc087984 */ /* 0x0003220000000c00 */
[----:B------:R-:W-:Y:S05]  /*8db0*/  @P2 BRA `(.L_x_30) ;  /* 0x0000000000302947 */ /* 0x000fea0003800000 */
[----:B------:R-:W5:Y:S01]  /*8dc0*/  LDCU.64 UR6, c[0x0][0x408] ;  /* 0x00008100ff0677ac */ /* 0x000f620008000a00 */
[----:B------:R-:W-:Y:S01]  /*8dd0*/  MOV R6, R22 ;  /* 0x0000001600067202 */ /* 0x000fe20000000f00 */
[----:B------:R-:W1:Y:S01]  /*8de0*/  LDCU.64 UR4, c[0x0][0x3f0] ;  /* 0x00007e00ff0477ac */ /* 0x000e620008000a00 */
[----:B-----5:R-:W-:-:S03]  /*8df0*/  IMAD R0, R244, UR6, RZ ;  /* 0x00000006f4007c24 */ /* 0x020fc6000f8e02ff */
[----:B------:R-:W-:-:S04]  /*8e00*/  IMAD.WIDE.U32 R4, R243, UR6, R6 ;  /* 0x00000006f3047c25 */ /* 0x000fc8000f8e0006 */
[----:B------:R-:W-:Y:S01]  /*8e10*/  IMAD R0, R243, UR7, R0 ;  /* 0x00000007f3007c24 */ /* 0x000fe2000f8e0200 */
[----:B-1----:R-:W-:-:S04]  /*8e20*/  LEA R2, P2, R4, UR4, 0x1 ;  /* 0x0000000404027c11 */ /* 0x002fc8000f8408ff */
[----:B------:R-:W-:-:S04]  /*8e30*/  IADD3 R0, PT, PT, R5, R0, RZ ;  /* 0x0000000005007210 */ /* 0x000fc80007ffe0ff */
[----:B------:R-:W-:-:S05]  /*8e40*/  LEA.HI.X R3, R4, UR5, R0, 0x1, P2 ;  /* 0x0000000504037c11 */ /* 0x000fca00090f0c00 */
[----:B---3--:R1:W-:Y:S04]  /*8e50*/  STG.E.128 desc[UR16][R2.64], R16 ;  /* 0x0000001002007986 */ /* 0x0083e8000c101d10 */
[----:B--2---:R1:W-:Y:S04]  /*8e60*/  STG.E.128 desc[UR16][R2.64+0x40], R12 ;  /* 0x0000400c02007986 */ /* 0x0043e8000c101d10 */
[----:B----4-:R1:W-:Y:S02]  /*8e70*/  STG.E.128 desc[UR16][R2.64+0x80], R8 ;  /* 0x0000800802007986 */ /* 0x0103e4000c101d10 */
.L_x_30:
[----:B------:R-:W-:Y:S05]  /*8e80*/  BSYNC.RECONVERGENT B0 ;  /* 0x0000000000007941 */ /* 0x000fea0003800200 */
.L_x_29:
[----:B-1-3--:R1:W3:Y:S01]  /*8e90*/  LDS.128 R16, [R220+0x800] ;  /* 0x00080000dc107984 */ /* 0x00a2e20000000c00 */
[----:B------:R-:W-:Y:S03]  /*8ea0*/  BSSY.RECONVERGENT B0, `(.L_x_31) ;  /* 0x0000013000007945 */ /* 0x000fe60003800200 */
[----:B--2---:R1:W2:Y:S04]  /*8eb0*/  LDS.128 R12, [R220+0x2800] ;  /* 0x00280000dc0c7984 */ /* 0x0042a80000000c00 */
[----:B----4-:R1:W4:Y:S01]  /*8ec0*/  LDS.128 R8, [R220+0x4800] ;  /* 0x00480000dc087984 */ /* 0x0103220000000c00 */
[----:B------:R-:W-:Y:S05]  /*8ed0*/  @P1 BRA `(.L_x_32) ;  /* 0x00000000003c1947 */ /* 0x000fea0003800000 */
[----:B------:R-:W5:Y:S01]  /*8ee0*/  LDCU.64 UR6, c[0x0][0x408] ;  /* 0x00008100ff0677ac */ /* 0x000f620008000a00 */
[----:B------:R-:W-:Y:S02]  /*8ef0*/  IADD3 R0, P1, PT, R243, 0x20, RZ ;  /* 0x00000020f3007810 */ /* 0x000fe40007f3e0ff */
[----:B------:R-:W-:Y:S01]  /*8f00*/  MOV R3, R7 ;  /* 0x0000000700037202 */ /* 0x000fe20000000f00 */
[----:B------:R-:W1:Y:S02]  /*8f10*/  LDCU.64 UR4, c[0x0][0x3f0] ;  /* 0x00007e00ff0477ac */ /* 0x000e640008000a00 */
[----:B------:R-:W-:-:S04]  /*8f20*/  IMAD.X R2, RZ, RZ, R244, P1 ;  /* 0x000000ffff027224 */ /* 0x000fc800008e06f4 */
[----:B-----5:R-:W-:Y:S02]  /*8f30*/  IMAD R20, R2, UR6, RZ ;  /* 0x0000000602147c24 */ /* 0x020fe4000f8e02ff */
[----:B------:R-:W-:-:S04]  /*8f40*/  IMAD.MOV.U32 R2, RZ, RZ, R22 ;  /* 0x000000ffff027224 */ /* 0x000fc800078e0016 */
        /* <DEDUP_REMOVED lines=8> */
.L_x_32:
[----:B------:R-:W-:Y:S05]  /*8fd0*/  BSYNC.RECONVERGENT B0 ;  /* 0x0000000000007941 */ /* 0x000fea0003800200 */
.L_x_31:
        /* <DEDUP_REMOVED lines=20> */
.L_x_34:
[----:B------:R-:W-:Y:S05]  /*9120*/  BSYNC.RECONVERGENT B0 ;  /* 0x0000000000007941 */ /* 0x000fea0003800200 */
.L_x_33:
[----:B-12---:R1:W2:Y:S04]  /*9130*/  LDS.128 R12, [R220+0x3800] ;  /* 0x00380000dc0c7984 */ /* 0x0062a80000000c00 */
[----:B----4-:R1:W4:Y:S01]  /*9140*/  LDS.128 R8, [R220+0x5800] ;  /* 0x00580000dc087984 */ /* 0x0103220000000c00 */
[----:B------:R-:W-:Y:S05]  /*9150*/  @P0 EXIT ;  /* 0x000000000000094d */ /* 0x000fea0003800000 */
        /* <DEDUP_REMOVED lines=12> */
[----:B------:R-:W-:Y:S04]  /*9220*/  STG.E.128 desc[UR16][R2.64], R28 ;  /* 0x0000001c02007986 */ /* 0x000fe8000c101d10 */
[----:B--2---:R-:W-:Y:S04]  /*9230*/  STG.E.128 desc[UR16][R2.64+0x40], R12 ;  /* 0x0000400c02007986 */ /* 0x004fe8000c101d10 */
[----:B----4-:R-:W-:Y:S01]  /*9240*/  STG.E.128 desc[UR16][R2.64+0x80], R8 ;  /* 0x0000800802007986 */ /* 0x010fe2000c101d10 */
[----:B------:R-:W-:Y:S05]  /*9250*/  EXIT ;  /* 0x000000000000794d */ /* 0x000fea0003800000 */
.L_x_35:
[----:B------:R-:W-:-:S00]  /*9260*/  BRA `(.L_x_35) ;  /* 0xfffffffc00fc7947 */ /* 0x000fc0000383ffff */
[----:B------:R-:W-:-:S00]  /*9270*/  NOP ;  /* 0x0000000000007918 */ /* 0x000fc00000000000 */
        /* <DEDUP_REMOVED lines=8> */
.L_x_1347:


//--------------------- .text._ZN5flash16flash_fwd_kernelI23Flash_fwd_kernel_traitsILi96ELi128ELi64ELi4ELb0ELb0EN7cutlass6half_tE19Flash_kernel_traitsILi96ELi128ELi64ELi4ES3_EELb0ELb0ELb0ELb0ELb1ELb1ELb0ELb0EEEvNS_16Flash_fwd_paramsE --------------------------
	.section	.text._ZN5flash16flash_fwd_kernelI23Flash_fwd_kernel_traitsILi96ELi128ELi64ELi4ELb0ELb0EN7cutlass6half_tE19Flash_kernel_traitsILi96ELi128ELi64ELi4ES3_EELb0ELb0ELb0ELb0ELb1ELb1ELb0ELb0EEEvNS_16Flash_fwd_paramsE,"ax",@progbits
	.align	128
        .global         _ZN5flash16flash_fwd_kernelI23Flash_fwd_kernel_traitsILi96ELi128ELi64ELi4ELb0ELb0EN7cutlass6half_tE19Flash_kernel_traitsILi96ELi128ELi64ELi4ES3_EELb0ELb0ELb0ELb0ELb1ELb1ELb0ELb0EEEvNS_16Flash_fwd_paramsE
        .type           _ZN5flash16flash_fwd_kernelI23Flash_fwd_kernel_traitsILi96ELi128ELi64ELi4ELb0ELb0EN7cutlass6half_tE19Flash_kernel_traitsILi96ELi128ELi64ELi4ES3_EELb0ELb0ELb0ELb0ELb1ELb1ELb0ELb0EEEvNS_16Flash_fwd_paramsE,@function
        .size           _ZN5flash16flash_fwd_kernelI23Flash_fwd_kernel_traitsILi96ELi128ELi64ELi4ELb0ELb0EN7cutlass6half_tE19Flash_kernel_traitsILi96ELi128ELi64ELi4ES3_EELb0ELb0ELb0ELb0ELb1ELb1ELb0ELb0EEEvNS_16Flash_fwd_paramsE,(.L_x_1348 - _ZN5flash16flash_fwd_kernelI23Flash_fwd_kernel_traitsILi96ELi128ELi64ELi4ELb0ELb0EN7cutlass6half_tE19Flash_kernel_traitsILi96ELi128ELi64ELi4ES3_EELb0ELb0ELb0ELb0ELb1ELb1ELb0ELb0EEEvNS_16Flash_fwd_paramsE)
        .other          _ZN5flash16flash_fwd_kernelI23Flash_fwd_kernel_traitsILi96ELi128ELi64ELi4ELb0ELb0EN7cutlass6half_tE19Flash_kernel_traitsILi96ELi128ELi64ELi4ES3_EELb0ELb0ELb0ELb0ELb1ELb1ELb0ELb0EEEvNS_16Flash_fwd_paramsE,@"STO_CUDA_ENTRY STV_DEFAULT"
_ZN5flash16flash_fwd_kernelI23Flash_fwd_kernel_traitsILi96ELi128ELi64ELi4ELb0ELb0EN7cutlass6half_tE19Flash_kernel_traitsILi96ELi128ELi64ELi4ES3_EELb0ELb0ELb0ELb0ELb1ELb1ELb0ELb0EEEvNS_16Flash_fwd_paramsE:
.text._ZN5flash16flash_fwd_kernelI23Flash_fwd_kernel_traitsILi96ELi128ELi64ELi4ELb0ELb0EN7cutlass6half_tE19Flash_kernel_traitsILi96ELi128ELi64ELi4ES3_EELb0ELb0ELb0ELb0ELb1ELb1ELb0ELb0EEEvNS_16Flash_fwd_paramsE:
[----:B------:R-:W-:Y:S08]  /*0000*/  LDC R1, c[0x0][0x37c] ;  /* 0x0000df00ff017b82 */ /* 0x000ff00000000800 */
[----:B------:R-:W1:Y:S01]  /*0010*/  LDC.64 R2, c[0x0][0x470] ;  /* 0x00011c00ff027b82 */ /* 0x000e620000000a00 */
[----:B------:R-:W2:Y:S01]  /*0020*/  S2R R12, SR_CTAID.Y ;  /* 0x00000000000c7919 */ /* 0x000ea20000002600 */
[----:B------:R-:W3:Y:S01]  /*0030*/  LDCU.64 UR24, c[0x0][0x358] ;  /* 0x00006b00ff1877ac */ /* 0x000ee20008000a00 */
[----:B------:R-:W-:Y:S01]  /*0040*/  IMAD.MOV.U32 R7, RZ, RZ, RZ ;  /* 0x000000ffff077224 */ /* 0x000fe200078e00ff */
[----:B------:R-:W4:Y:S01]  /*0050*/  S2R R225, SR_CTAID.X ;  /* 0x0000000000e17919 */ /* 0x000f220000002500 */
[----:B------:R-:W3:Y:S01]  /*0060*/  LDCU UR4, c[0x0][0x434] ;  /* 0x00008680ff0477ac */ /* 0x000ee20008000800 */
[----:B-1----:R-:W-:-:S04]  /*0070*/  ISETP.NE.U32.AND P0, PT, R2, RZ, PT ;  /* 0x000000ff0200720c */ /* 0x002fc80003f05070 */
[----:B------:R-:W-:Y:S02]  /*0080*/  ISETP.NE.AND.EX P0, PT, R3, RZ, PT, P0 ;  /* 0x000000ff0300720c */ /* 0x000fe40003f05300 */
[----:B------:R-:W1:Y:S11]  /*0090*/  LDC.64 R2, c[0x0][0x478] ;  /* 0x00011e00ff027b82 */ /* 0x000e760000000a00 */
[----:B------:R-:W2:Y:S01]  /*00a0*/  @P0 LDC.64 R4, c[0x0][0x470] ;  /* 0x00011c00ff040b82 */ /* 0x000ea20000000a00 */
[----:B-1----:R-:W-:-:S04]  /*00b0*/  ISETP.NE.U32.AND P2, PT, R2, RZ, PT ;  /* 0x000000ff0200720c */ /* 0x002fc80003f45070 */
[----:B------:R-:W-:Y:S01]  /*00c0*/  ISETP.NE.AND.EX P2, PT, R3, RZ, PT, P2 ;  /* 0x000000ff0300720c */ /* 0x000fe20003f45320 */
[----:B----4-:R-:W-:Y:S02]  /*00d0*/  IMAD.SHL.U32 R223, R225, 0x80, RZ ;  /* 0x00000080e1df7824 */ /* 0x010fe400078e00ff */
[----:B--2---:R-:W-:-:S05]  /*00e0*/  @P0 IMAD.WIDE.U32 R4, R12, 0x4, R4 ;  /* 0x000000040c040825 */ /* 0x004fca00078e0004 */
[----:B---3--:R1:W5:Y:S05]  /*00f0*/  @P0 LDG.E R7, desc[UR24][R4.64] ;  /* 0x0000001804070981 */ /* 0x00836a000c1e1900 */
[----:B------:R-:W2:Y:S02]  /*0100*/  @P2 LDC.64 R2, c[0x0][0x478] ;  /* 0x00011e00ff022b82 */ /* 0x000ea40000000a00 */
[----:B--2---:R-:W-:-:S05]  /*0110*/  @P2 IMAD.WIDE.U32 R2, R12, 0x4, R2 ;  /* 0x000000040c022825 */ /* 0x004fca00078e0002 */
[----:B------:R1:W5:Y:S01]  /*0120*/  @P2 LDG.E R42, desc[UR24][R2.64] ;  /* 0x00000018022a2981 */ /* 0x000362000c1e1900 */
[----:B------:R-:W-:-:S13]  /*0130*/  ISETP.GE.AND P0, PT, R223, UR4, PT ;  /* 0x00000004df007c0c */ /* 0x000fda000bf06270 */
[----:B------:R-:W-:Y:S05]  /*0140*/  @P0 EXIT ;  /* 0x000000000000094d */ /* 0x000fea0003800000 */
[----:B------:R-:W2:Y:S01]  /*0150*/  LDC R0, c[0x0][0x3e8] ;  /* 0x0000fa00ff007b82 */ /* 0x000ea20000000800 */
[----:B------:R-:W3:Y:S01]  /*0160*/  S2R R13, SR_CTAID.Z ;  /* 0x00000000000d7919 */ /* 0x000ee20000002700 */
[----:B------:R-:W4:Y:S01]  /*0170*/  LDCU.128 UR4, c[0x0][0x3b0] ;  /* 0x00007600ff0477ac */ /* 0x000f220008000c00 */
[--C-:B-----5:R-:W-:Y:S01]  /*0180*/  SHF.R.S32.HI R15, RZ, 0x1f, R7.reuse ;  /* 0x0000001fff0f7819 */ /* 0x120fe20000011407 */
[----:B------:R-:W-:Y:S01]  /*0190*/  IMAD.MOV.U32 R23, RZ, RZ, RZ ;  /* 0x000000ffff177224 */ /* 0x000fe200078e00ff */
[----:B-1----:R-:W1:Y:S01]  /*01a0*/  S2R R3, SR_TID.X ;  /* 0x0000000000037919 */ /* 0x002e620000002100 */
[----:B------:R-:W3:Y:S01]  /*01b0*/  LDCU.128 UR20, c[0x0][0x3a0] ;  /* 0x00007400ff1477ac */ /* 0x000ee20008000c00 */
[----:B------:R-:W-:Y:S01]  /*01c0*/  @P2 IMAD.IADD R42, R42, 0x1, -R7 ;  /* 0x000000012a2a2824 */ /* 0x000fe200078e0a07 */
[----:B------:R-:W3:Y:S01]  /*01d0*/  LDC.64 R40, c[0x0][0x3c0] ;  /* 0x0000f000ff287b82 */ /* 0x000ee20000000a00 */
[----:B------:R-:W3:Y:S01]  /*01e0*/  LDCU.128 UR16, c[0x0][0x3d0] ;  /* 0x00007a00ff1077ac */ /* 0x000ee20008000c00 */
[----:B------:R-:W3:Y:S01]  /*01f0*/  LDCU.128 UR8, c[0x0][0x380] ;  /* 0x00007000ff0877ac */ /* 0x000ee20008000c00 */
[----:B------:R-:W3:Y:S01]  /*0200*/  LDCU.128 UR12, c[0x0][0x390] ;  /* 0x00007200ff0c77ac */ /* 0x000ee20008000c00 */
[----:B--2---:R-:W-:-:S04]  /*0210*/  IABS R2, R0 ;  /* 0x0000000000027213 */ /* 0x004fc80000000000 */
[----:B------:R-:W2:Y:S01]  /*0220*/  I2F.RP R6, R2 ;  /* 0x0000000200067306 */ /* 0x000ea20000209400 */
[C---:B-1----:R-:W-:Y:S01]  /*0230*/  IMAD.SHL.U32 R222, R3.reuse, 0x8, RZ ;  /* 0x0000000803de7824 */ /* 0x042fe200078e00ff */
[----:B------:R-:W-:Y:S01]  /*0240*/  SHF.R.U32.HI R10, RZ, 0x2, R3 ;  /* 0x00000002ff0a7819 */ /* 0x000fe20000011603 */
[----:B------:R-:W-:-:S03]  /*0250*/  IMAD.SHL.U32 R125, R3, 0x20, RZ ;  /* 0x00000020037d7824 */ /* 0x000fc600078e00ff */
[----:B------:R-:W-:Y:S02]  /*0260*/  LOP3.LUT R22, R222, 0x18, RZ, 0xc0, !PT ;  /* 0x00000018de167812 */ /* 0x000fe400078ec0ff */
[----:B--2---:R-:W1:Y:S01]  /*0270*/  MUFU.RCP R8, R6 ;  /* 0x0000000600087308 */ /* 0x004e620000001000 */
[----:B------:R-:W-:Y:S02]  /*0280*/  LOP3.LUT R19, R125, 0xc0, RZ, 0xc0, !PT ;  /* 0x000000c07d137812 */ /* 0x000fe400078ec0ff */
[----:B----4-:R-:W-:-:S04]  /*0290*/  IMAD.WIDE.U32 R20, R7, UR6, R22 ;  /* 0x0000000607147c25 */ /* 0x010fc8000f8e0016 */
[----:B-1----:R-:W-:Y:S02]  /*02a0*/  VIADD R8, R8, 0xffffffe ;  /* 0x0ffffffe08087836 */ /* 0x002fe40000000000 */
[----:B------:R-:W-:Y:S02]  /*02b0*/  IMAD R6, R15, UR6, RZ ;  /* 0x000000060f067c24 */ /* 0x000fe4000f8e02ff */
[----:B------:R-:W1:Y:S02]  /*02c0*/  F2I.FTZ.U32.TRUNC.NTZ R9, R8 ;  /* 0x0000000800097305 */ /* 0x000e64000021f000 */
[----:B------:R-:W-:Y:S02]  /*02d0*/  IMAD R11, R7, UR7, R6 ;  /* 0x00000007070b7c24 */ /* 0x000fe4000f8e0206 */
[----:B------:R-:W-:Y:S02]  /*02e0*/  IMAD.SHL.U32 R6, R3, 0x4, RZ ;  /* 0x0000000403067824 */ /* 0x000fe400078e00ff */
[----:B------:R-:W-:-:S02]  /*02f0*/  IMAD.IADD R21, R21, 0x1, R11 ;  /* 0x0000000115157824 */ /* 0x000fc400078e020b */
[----:B------:R-:W-:Y:S01]  /*0300*/  IMAD.MOV.U32 R11, RZ, RZ, RZ ;  /* 0x000000ffff0b7224 */ /* 0x000fe200078e00ff */
[----:B------:R-:W-:Y:S01]  /*0310*/  LOP3.LUT R6, R19, 0x18, R6, 0xf8, !PT ;  /* 0x0000001813067812 */ /* 0x000fe200078ef806 */
[----:B---3--:R-:W-:Y:S01]  /*0320*/  IMAD.WIDE.U32 R20, R12, UR20, R20 ;  /* 0x000000140c147c25 */ /* 0x008fe2000f8e0014 */
[----:B------:R-:W-:-:S03]  /*0330*/  USHF.L.U64.HI UR20, UR6, 0x6, UR7 ;  /* 0x0000000606147899 */ /* 0x000fc60008010207 */
[----:B------:R-:W-:Y:S01]  /*0340*/  IMAD R21, R12, UR21, R21 ;  /* 0x000000150c157c24 */ /* 0x000fe2000f8e0215 */
[----:B------:R-:W-:Y:S01]  /*0350*/  USHF.L.U32 UR21, UR6, 0x6, URZ ;  /* 0x0000000606157899 */ /* 0x000fe200080006ff */
[----:B-1----:R-:W-:Y:S02]  /*0360*/  IMAD.MOV R4, RZ, RZ, -R9 ;  /* 0x000000ffff047224 */ /* 0x002fe400078e0a09 */
[----:B------:R-:W-:Y:S02]  /*0370*/  IMAD.MOV.U32 R8, RZ, RZ, RZ ;  /* 0x000000ffff087224 */ /* 0x000fe400078e00ff */
[----:B------:R-:W-:Y:S01]  /*0380*/  IMAD R5, R4, R2, RZ ;  /* 0x0000000204057224 */ /* 0x000fe200078e02ff */
[----:B------:R-:W-:Y:S01]  /*0390*/  IABS R4, R13 ;  /* 0x0000000d00047213 */ /* 0x000fe20000000000 */
[----:B------:R-:W-:-:S04]  /*03a0*/  IMAD.WIDE.U32 R24, R10, UR6, R20 ;  /* 0x000000060a187c25 */ /* 0x000fc8000f8e0014 */
[----:B------:R-:W-:Y:S02]  /*03b0*/  IMAD.HI.U32 R5, R9, R5, R8 ;  /* 0x0000000509057227 */ /* 0x000fe400078e0008 */
[----:B------:R-:W1:Y:S02]  /*03c0*/  @!P2 LDC.64 R8, c[0x0][0x488] ;  /* 0x00012200ff08ab82 */ /* 0x000e640000000a00 */
[----:B------:R-:W-:-:S04]  /*03d0*/  IMAD.WIDE.U32 R20, R7, R40, R22 ;  /* 0x0000002807147225 */ /* 0x000fc800078e0016 */
[----:B------:R-:W-:-:S04]  /*03e0*/  IMAD.HI.U32 R16, R5, R4, RZ ;  /* 0x0000000405107227 */ /* 0x000fc800078e00ff */
[----:B------:R-:W-:Y:S02]  /*03f0*/  IMAD.MOV R17, RZ, RZ, -R16 ;  /* 0x000000ffff117224 */ /* 0x000fe400078e0a10 */
[----:B------:R-:W-:Y:S02]  /*0400*/  IMAD R25, R10, UR7, R25 ;  /* 0x000000070a197c24 */ /* 0x000fe4000f8e0219 */
[C---:B------:R-:W-:Y:S02]  /*0410*/  IMAD R17, R2.reuse, R17, R4 ;  /* 0x0000001102117224 */ /* 0x040fe400078e0204 */
[----:B------:R-:W2:Y:S01]  /*0420*/  @!P2 LDC.64 R4, c[0x0][0x438] ;  /* 0x00010e00ff04ab82 */ /* 0x000ea20000000a00 */
[----:B------:R-:W-:Y:S02]  /*0430*/  IMAD.WIDE.U32 R224, R225, 0x80, R10 ;  /* 0x00000080e1e07825 */ /* 0x000fe400078e000a */
[----:B------:R-:W-:Y:S02]  /*0440*/  ISETP.GT.U32.AND P0, PT, R2, R17, PT ;  /* 0x000000110200720c */ /* 0x000fe40003f04070 */
[----:B------:R-:W-:Y:S01]  /*0450*/  IMAD.WIDE.U32 R22, R12, UR14, R22 ;  /* 0x0000000e0c167c25 */ /* 0x000fe2000f8e0016 */
[----:B------:R-:W-:Y:S01]  /*0460*/  USHF.L.U64.HI UR14, UR4, 0x6, UR5 ;  /* 0x00000006040e7899 */ /* 0x000fe20008010205 */
[----:B-1----:R-:W-:-:S02]  /*0470*/  @!P2 ISETP.NE.U32.AND P1, PT, R8, RZ, PT ;  /* 0x000000ff0800a20c */ /* 0x002fc40003f25070 */
[----:B------:R-:W-:Y:S01]  /*0480*/  IMAD R23, R12, UR15, R23 ;  /* 0x0000000f0c177c24 */ /* 0x000fe2000f8e0217 */
[----:B------:R-:W-:Y:S01]  /*0490*/  LOP3.LUT R8, R222, 0xd8, RZ, 0xc0, !PT ;  /* 0x000000d8de087812 */ /* 0x000fe200078ec0ff */
[----:B------:R-:W-:Y:S01]  /*04a0*/  USHF.L.U32 UR15, UR4, 0x6, URZ ;  /* 0x00000006040f7899 */ /* 0x000fe200080006ff */
[----:B------:R-:W-:Y:S02]  /*04b0*/  @!P2 ISETP.NE.AND.EX P1, PT, R9, RZ, PT, P1 ;  /* 0x000000ff0900a20c */ /* 0x000fe40003f25310 */
[----:B------:R-:W-:Y:S02]  /*04c0*/  LOP3.LUT R9, R8, 0x18, R3, 0x78, !PT ;  /* 0x0000001808097812 */ /* 0x000fe400078e7803 */
[----:B------:R-:W-:Y:S02]  /*04d0*/  @!P0 IMAD.IADD R17, R17, 0x1, -R2 ;  /* 0x0000000111118824 */ /* 0x000fe400078e0a02 */
[----:B------:R-:W-:Y:S01]  /*04e0*/  @!P0 VIADD R16, R16, 0x1 ;  /* 0x0000000110108836 */ /* 0x000fe20000000000 */
[----:B------:R-:W-:-:S02]  /*04f0*/  ISETP.NE.AND P0, PT, R0, RZ, PT ;  /* 0x000000ff0000720c */ /* 0x000fc40003f05270 */
[----:B------:R-:W-:Y:S02]  /*0500*/  ISETP.GE.U32.AND P3, PT, R17, R2, PT ;  /* 0x000000021100720c */ /* 0x000fe40003f66070 */
[----:B------:R-:W-:Y:S02]  /*0510*/  LOP3.LUT R2, R13, R0, RZ, 0x3c, !PT ;  /* 0x000000000d027212 */ /* 0x000fe400078e3cff */
[----:B--2---:R-:W-:Y:S02]  /*0520*/  @!P2 SEL R5, R5, RZ, P1 ;  /* 0x000000ff0505a207 */ /* 0x004fe40000800000 */
[----:B------:R-:W-:Y:S02]  /*0530*/  ISETP.GE.AND P1, PT, R2, RZ, PT ;  /* 0x000000ff0200720c */ /* 0x000fe40003f26270 */
[----:B------:R-:W-:Y:S01]  /*0540*/  @!P2 IADD3 R42, PT, PT, R5, R4, -R7 ;  /* 0x00000004052aa210 */ /* 0x000fe20007ffe807 */
[----:B------:R-:W-:Y:S01]  /*0550*/  IMAD R4, R15, R40, RZ ;  /* 0x000000280f047224 */ /* 0x000fe200078e02ff */
[----:B------:R-:W-:-:S03]  /*0560*/  LOP3.LUT R222, R9, 0x1f20, R222, 0xf8, !PT ;  /* 0x00001f2009de7812 */ /* 0x000fc600078ef8de */
[----:B------:R-:W-:Y:S02]  /*0570*/  VIADD R2, R42, 0x3f ;  /* 0x0000003f2a027836 */ /* 0x000fe40000000000 */
[----:B------:R-:W-:Y:S02]  /*0580*/  @P3 VIADD R16, R16, 0x1 ;  /* 0x0000000110103836 */ /* 0x000fe40000000000 */
[----:B------:R-:W-:Y:S01]  /*0590*/  IMAD R4, R7, R41, R4 ;  /* 0x0000002907047224 */ /* 0x000fe200078e0204 */
[----:B------:R-:W-:Y:S01]  /*05a0*/  SHF.R.S32.HI R5, RZ, 0x1f, R2 ;  /* 0x0000001fff057819 */ /* 0x000fe20000011402 */
[----:B------:R-:W-:Y:S01]  /*05b0*/  @!P1 IMAD.MOV R16, RZ, RZ, -R16 ;  /* 0x000000ffff109224 */ /* 0x000fe200078e0a10 */
[----:B------:R-:W-:Y:S01]  /*05c0*/  @!P0 LOP3.LUT R16, RZ, R0, RZ, 0x33, !PT ;  /* 0x00000000ff108212 */ /* 0x000fe200078e33ff */
[----:B------:R-:W-:Y:S01]  /*05d0*/  IMAD.IADD R21, R21, 0x1, R4 ;  /* 0x0000000115157824 */ /* 0x000fe200078e0204 */
[----:B------:R-:W-:Y:S02]  /*05e0*/  LEA.HI R2, R5, R2, RZ, 0x6 ;  /* 0x0000000205027211 */ /* 0x000fe400078f30ff */
[----:B------:R-:W1:Y:S01]  /*05f0*/  LDC.64 R4, c[0x0][0x3c8] ;  /* 0x0000f200ff047b82 */ /* 0x000e620000000a00 */
[----:B------:R-:W-:Y:S01]  /*0600*/  SHF.R.S32.HI R8, RZ, 0x1f, R16 ;  /* 0x0000001fff087819 */ /* 0x000fe20000011410 */
[----:B------:R-:W-:Y:S01]  /*0610*/  IMAD.WIDE.U32 R24, R16, UR16, R24 ;  /* 0x0000001010187c25 */ /* 0x000fe2000f8e0018 */
[----:B------:R-:W-:-:S03]  /*0620*/  LEA.HI.SX32 R0, R2, 0xffffffff, 0x1a ;  /* 0xffffffff02007811 */ /* 0x000fc600078fd2ff */
[----:B------:R-:W-:Y:S01]  /*0630*/  IMAD R9, R8, UR16, RZ ;  /* 0x0000001008097c24 */ /* 0x000fe2000f8e02ff */
[----:B------:R-:W-:Y:S01]  /*0640*/  SHF.R.S32.HI R7, RZ, 0x1f, R0 ;  /* 0x0000001fff077819 */ /* 0x000fe20000011400 */
[----:B------:R-:W-:Y:S01]  /*0650*/  IMAD R14, R0, UR20, RZ ;  /* 0x00000014000e7c24 */ /* 0x000fe2000f8e02ff */
[----:B------:R-:W-:Y:S01]  /*0660*/  LEA R221, P0, R24, UR10, 0x1 ;  /* 0x0000000a18dd7c11 */ /* 0x000fe2000f8008ff */
[----:B------:R-:W-:Y:S01]  /*0670*/  IMAD R220, R16, UR17, R9 ;  /* 0x0000001110dc7c24 */ /* 0x000fe2000f8e0209 */
[----:B------:R-:W-:Y:S01]  /*0680*/  USHF.L.U32 UR10, UR6, 0x5, URZ ;  /* 0x00000005060a7899 */ /* 0x000fe200080006ff */
[----:B------:R-:W-:Y:S01]  /*0690*/  IMAD.WIDE.U32 R18, R0, UR21, RZ ;  /* 0x0000001500127c25 */ /* 0x000fe2000f8e00ff */
[----:B------:R-:W2:Y:S01]  /*06a0*/  S2UR UR16, SR_CgaCtaId ;  /* 0x00000000001079c3 */ /* 0x000ea20000008800 */
[----:B------:R-:W-:Y:S02]  /*06b0*/  USHF.L.U64.HI UR6, UR6, 0x5, UR7 ;  /* 0x0000000506067899 */ /* 0x000fe40008010207 */
[----:B------:R-:W-:Y:S01]  /*06c0*/  IMAD.IADD R220, R25, 0x1, R220 ;  /* 0x0000000119dc7824 */ /* 0x000fe200078e02dc */
[----:B------:R-:W-:Y:S01]  /*06d0*/  USHF.L.U64.HI UR7, UR4, 0x5, UR5 ;  /* 0x0000000504077899 */ /* 0x000fe20008010205 */
[----:B------:R-:W-:Y:S01]  /*06e0*/  IMAD R11, R7, UR21, R14 ;  /* 0x00000015070b7c24 */ /* 0x000fe2000f8e020e */
[----:B------:R-:W-:Y:S01]  /*06f0*/  LEA R14, P1, R18, R221, 0x1 ;  /* 0x000000dd120e7211 */ /* 0x000fe200078208ff */
[----:B------:R-:W-:Y:S01]  /*0700*/  IMAD.WIDE.U32 R20, R12, UR22, R20 ;  /* 0x000000160c147c25 */ /* 0x000fe2000f8e0014 */
[----:B------:R-:W-:Y:S01]  /*0710*/  LEA.HI.X R220, R24, UR11, R220, 0x1, P0 ;  /* 0x0000000b18dc7c11 */ /* 0x000fe200080f0cdc */
[----:B------:R-:W-:Y:S01]  /*0720*/  USHF.L.U32 UR11, UR4, 0x5, URZ ;  /* 0x00000005040b7899 */ /* 0x000fe200080006ff */
[----:B------:R-:W-:Y:S01]  /*0730*/  IADD3 R9, P0, PT, R18, UR10, RZ ;  /* 0x0000000a12097c10 */ /* 0x000fe2000ff1e0ff */
[----:B------:R-:W-:-:S02]  /*0740*/  IMAD.IADD R11, R19, 0x1, R11 ;  /* 0x00000001130b7824 */ /* 0x000fc400078e020b */
[----:B------:R-:W-:Y:S02]  /*0750*/  IMAD R21, R12, UR23, R21 ;  /* 0x000000170c157c24 */ /* 0x000fe4000f8e0215 */
[----:B-1----:R-:W-:Y:S01]  /*0760*/  IMAD.WIDE.U32 R22, R13, R4, R22 ;  /* 0x000000040d167225 */ /* 0x002fe200078e0016 */
[----:B------:R-:W-:Y:S02]  /*0770*/  LEA.HI.X R15, R18, R220, R11, 0x1, P1 ;  /* 0x000000dc120f7211 */ /* 0x000fe400008f0c0b */
[----:B------:R-:W-:Y:S01]  /*0780*/  IADD3.X R4, PT, PT, R11, UR6, RZ, P0, !PT ;  /* 0x000000060b047c10 */ /* 0x000fe200087fe4ff */
[----:B------:R-:W-:Y:S01]  /*0790*/  IMAD.WIDE.U32 R26, R10, R40, R20 ;  /* 0x000000280a1a7225 */ /* 0x000fe200078e0014 */
[----:B------:R-:W-:-:S03]  /*07a0*/  LEA R18, P0, R9, R221, 0x1 ;  /* 0x000000dd09127211 */ /* 0x000fc600078008ff */
[----:B------:R-:W-:Y:S01]  /*07b0*/  IMAD.U32 R20, RZ, RZ, UR11 ;  /* 0x0000000bff147e24 */ /* 0x000fe2000f8e00ff */
[----:B------:R-:W-:Y:S01]  /*07c0*/  LEA.HI.X R19, R9, R220, R4, 0x1, P0 ;  /* 0x000000dc09137211 */ /* 0x000fe200000f0c04 */
[----:B------:R-:W-:Y:S02]  /*07d0*/  IMAD.U32 R21, RZ, RZ, UR7 ;  /* 0x00000007ff157e24 */ /* 0x000fe4000f8e00ff */
[----:B------:R-:W-:Y:S02]  /*07e0*/  IMAD R23, R13, R5, R23 ;  /* 0x000000050d177224 */ /* 0x000fe400078e0217 */
[----:B------:R-:W-:Y:S02]  /*07f0*/  IMAD.U32 R24, RZ, RZ, UR15 ;  /* 0x0000000fff187e24 */ /* 0x000fe4000f8e00ff */
[----:B------:R-:W-:Y:S02]  /*0800*/  IMAD.U32 R25, RZ, RZ, UR14 ;  /* 0x0000000eff197e24 */ /* 0x000fe4000f8e00ff */
[----:B------:R-:W-:-:S02]  /*0810*/  IMAD R5, R8, UR18, RZ ;  /* 0x0000001208057c24 */ /* 0x000fc4000f8e02ff */
[----:B------:R-:W-:Y:S02]  /*0820*/  IMAD R13, R225, UR4, RZ ;  /* 0x00000004e10d7c24 */ /* 0x000fe4000f8e02ff */
[----:B------:R-:W-:-:S04]  /*0830*/  IMAD.WIDE.U32 R8, R224, UR4, R20 ;  /* 0x00000004e0087c25 */ /* 0x000fc8000f8e0014 */
[----:B------:R-:W-:Y:S01]  /*0840*/  IMAD R11, R10, R41, R27 ;  /* 0x000000290a0b7224 */ /* 0x000fe200078e021b */
[----:B------:R-:W-:Y:S01]  /*0850*/  IADD3 R8, P3, PT, R22, R8, RZ ;  /* 0x0000000816087210 */ /* 0x000fe20007f7e0ff */
[----:B------:R-:W-:Y:S02]  /*0860*/  IMAD.MOV.U32 R10, RZ, RZ, R26 ;  /* 0x000000ffff0a7224 */ /* 0x000fe400078e001a */
[----:B------:R-:W-:-:S04]  /*0870*/  IMAD.WIDE.U32 R24, R224, UR4, R24 ;  /* 0x00000004e0187c25 */ /* 0x000fc8000f8e0018 */
[----:B------:R-:W-:Y:S01]  /*0880*/  IMAD R13, R224, UR5, R13 ;  /* 0x00000005e00d7c24 */ /* 0x000fe2000f8e020d */
[----:B------:R-:W-:Y:S01]  /*0890*/  IADD3 R12, P1, P0, R22, UR11, R24 ;  /* 0x0000000b160c7c10 */ /* 0x000fe2000f83e018 */
[----:B------:R-:W-:Y:S02]  /*08a0*/  IMAD R4, R16, UR19, R5 ;  /* 0x0000001310047c24 */ /* 0x000fe4000f8e0205 */
[----:B------:R-:W-:Y:S01]  /*08b0*/  IMAD.WIDE.U32 R20, R224, UR4, R22 ;  /* 0x00000004e0147c25 */ /* 0x000fe2000f8e0016 */
[----:B------:R-:W-:Y:S01]  /*08c0*/  UMOV UR4, 0x400 ;  /* 0x0000040000047882 */ /* 0x000fe20000000000 */
[----:B------:R-:W-:Y:S01]  /*08d0*/  IADD3.X R5, PT, PT, R23, R13, R9, P3, !PT ;  /* 0x0000000d17057210 */ /* 0x000fe20001ffe409 */
[----:B--2---:R-:W-:Y:S01]  /*08e0*/  ULEA UR4, UR16, UR4, 0x18 ;  /* 0x0000000410047291 */ /* 0x004fe2000f8ec0ff */
[----:B------:R-:W-:Y:S01]  /*08f0*/  IMAD.WIDE.U32 R16, R16, UR18, R10 ;  /* 0x0000001210107c25 */ /* 0x000fe2000f8e000a */
[----:B------:R-:W-:Y:S02]  /*0900*/  IADD3 R10, P2, PT, R22, R24, RZ ;  /* 0x00000018160a7210 */ /* 0x000fe40007f5e0ff */
[----:B------:R-:W-:Y:S01]  /*0910*/  LEA R22, P3, R20, UR8, 0x1 ;  /* 0x0000000814167c11 */ /* 0x000fe2000f8608ff */
[----:B------:R-:W-:Y:S01]  /*0920*/  IMAD.IADD R11, R13, 0x1, R25 ;  /* 0x000000010d0b7824 */ /* 0x000fe200078e0219 */
[----:B------:R-:W-:Y:S01]  /*0930*/  LEA R222, R222, UR4, 0x1 ;  /* 0x00000004dede7c11 */ /* 0x000fe2000f8e08ff */
[----:B------:R-:W-:-:S02]  /*0940*/  IMAD.IADD R13, R21, 0x1, R13 ;  /* 0x00000001150d7824 */ /* 0x000fc400078e020d */
[----:B------:R-:W-:Y:S01]  /*0950*/  IMAD.X R9, R11, 0x1, R23, P2 ;  /* 0x000000010b097824 */ /* 0x000fe200010e0617 */
[----:B------:R-:W-:Y:S01]  /*0960*/  IADD3.X R11, PT, PT, R23, UR7, R11, P1, P0 ;  /* 0x00000007170b7c10 */ /* 0x000fe20008fe040b */
[-C--:B------:R-:W-:Y:S01]  /*0970*/  IMAD R7, R7, R40.reuse, RZ ;  /* 0x0000002807077224 */ /* 0x080fe200078e02ff */
[----:B------:R-:W-:Y:S02]  /*0980*/  LEA R26, P2, R8, UR8, 0x1 ;  /* 0x00000008081a7c11 */ /* 0x000fe4000f8408ff */
[----:B------:R-:W-:Y:S01]  /*0990*/  LEA.HI.X R23, R20, UR9, R13, 0x1, P3 ;  /* 0x0000000914177c11 */ /* 0x000fe200098f0c0d */
[----:B------:R-:W-:Y:S01]  /*09a0*/  IMAD R7, R0, R41, R7 ;  /* 0x0000002900077224 */ /* 0x000fe200078e0207 */
[----:B------:R-:W-:Y:S02]  /*09b0*/  LEA R24, P1, R10, UR8, 0x1 ;  /* 0x000000080a187c11 */ /* 0x000fe4000f8208ff */
[----:B------:R-:W-:Y:S01]  /*09c0*/  LEA.HI.X R27, R8, UR9, R5, 0x1, P2 ;  /* 0x00000009081b7c11 */ /* 0x000fe200090f0c05 */
[----:B------:R-:W-:Y:S01]  /*09d0*/  @!PT LDS RZ, [RZ] ;  /* 0x00000000fffff984 */ /* 0x000fe20000000800 */
[----:B------:R-:W-:Y:S01]  /*09e0*/  @!PT LDS RZ, [RZ] ;  /* 0x00000000fffff984 */ /* 0x000fe20000000800 */
[----:B------:R-:W-:Y:S01]  /*09f0*/  @!PT LDS RZ, [RZ] ;  /* 0x00000000fffff984 */ /* 0x000fe20000000800 */
[----:B------:R-:W-:Y:S01]  /*0a00*/  LDGSTS.E.BYPASS.LTC128B.128 [R222], desc[UR24][R22.64] ;  /* 0x0000000016de7fae */ /* 0x000fe2000b981a18 */
[----:B------:R-:W-:Y:S01]  /*0a10*/  LEA R20, P0, R12, UR8, 0x1 ;  /* 0x000000080c147c11 */ /* 0x000fe2000f8008ff */
[----:B------:R-:W-:Y:S01]  /*0a20*/  IMAD.SHL.U32 R5, R3, 0x10, RZ ;  /* 0x0000001003057824 */ /* 0x000fe200078e00ff */
[----:B------:R-:W-:Y:S01]  /*0a30*/  LEA.HI.X R25, R10, UR9, R9, 0x1, P1 ;  /* 0x000000090a197c11 */ /* 0x000fe200088f0c09 */
[----:B------:R-:W-:Y:S01]  /*0a40*/  LDGSTS.E.BYPASS.LTC128B.128 [R222+0x2000], desc[UR24][R22.64+0x40] ;  /* 0x0200004016de7fae */ /* 0x000fe2000b981a18 */
[----:B------:R-:W-:Y:S01]  /*0a50*/  LEA.HI.X R21, R12, UR9, R11, 0x1, P0 ;  /* 0x000000090c157c11 */ /* 0x000fe200080f0c0b */
[----:B------:R-:W-:Y:S01]  /*0a60*/  IMAD.WIDE.U32 R10, R0, R40, RZ ;  /* 0x00000028000a7225 */ /* 0x000fe200078e00ff */
[----:B------:R-:W-:Y:S01]  /*0a70*/  LOP3.LUT R8, R125, 0x120, RZ, 0xc0, !PT ;  /* 0x000001207d087812 */ /* 0x000fe200078ec0ff */
[----:B------:R-:W-:Y:S01]  /*0a80*/  LDGSTS.E.BYPASS.LTC128B.128 [R222+0x4000], desc[UR24][R22.64+0x80] ;  /* 0x0400008016de7fae */ /* 0x000fe2000b981a18 */
[----:B------:R-:W-:Y:S01]  /*0a90*/  LOP3.LUT R216, R5, 0x100, RZ, 0xc0, !PT ;  /* 0x0000010005d87812 */ /* 0x000fe200078ec0ff */
[----:B------:R-:W-:Y:S01]  /*0aa0*/  IMAD.IADD R9, R17, 0x1, R4 ;  /* 0x0000000111097824 */ /* 0x000fe200078e0204 */
[----:B------:R-:W-:Y:S01]  /*0ab0*/  LOP3.LUT R217, R8, 0x3e00, R5, 0xf8, !PT ;  /* 0x00003e0008d97812 */ /* 0x000fe200078ef805 */
[----:B------:R-:W-:Y:S01]  /*0ac0*/  LDGSTS.E.BYPASS.LTC128B.128 [R222+0x800], desc[UR24][R26.64] ;  /* 0x008000001ade7fae */ /* 0x000fe2000b981a18 */
[----:B------:R-:W-:Y:S01]  /*0ad0*/  LEA R219, P0, R16, UR12, 0x1 ;  /* 0x0000000c10db7c11 */ /* 0x000fe2000f8008ff */
[----:B------:R-:W-:Y:S01]  /*0ae0*/  IMAD.SHL.U32 R13, R10, 0x40, RZ ;  /* 0x000000400a0d7824 */ /* 0x000fe200078e00ff */
[----:B------:R-:W-:Y:S01]  /*0af0*/  LOP3.LUT R216, R216, 0x20, R125, 0xf8, !PT ;  /* 0x00000020d8d87812 */ /* 0x000fe200078ef87d */
[----:B------:R-:W-:Y:S01]  /*0b00*/  LDGSTS.E.BYPASS.LTC128B.128 [R222+0x2800], desc[UR24][R26.64+0x40] ;  /* 0x028000401ade7fae */ /* 0x000fe2000b981a18 */
[----:B------:R-:W-:Y:S01]  /*0b10*/  IMAD.IADD R5, R11, 0x1, R7 ;  /* 0x000000010b057824 */ /* 0x000fe200078e0207 */
[----:B------:R-:W-:-:S02]  /*0b20*/  LEA.HI.X R218, R16, UR13, R9, 0x1, P0 ;  /* 0x0000000d10da7c11 */ /* 0x000fc400080f0c09 */
[----:B------:R-:W-:Y:S01]  /*0b30*/  LDGSTS.E.BYPASS.LTC128B.128 [R222+0x4800], desc[UR24][R26.64+0x80] ;  /* 0x048000801ade7fae */ /* 0x000fe2000b981a18 */
[----:B------:R-:W-:Y:S02]  /*0b40*/  SHF.R.U32.HI R9, RZ, 0x1, R3 ;  /* 0x00000001ff097819 */ /* 0x000fe40000011603 */
[----:B------:R-:W-:Y:S01]  /*0b50*/  LEA R4, P0, R40, R13, 0x5 ;  /* 0x0000000d28047211 */ /* 0x000fe200078028ff */
[----:B------:R-:W-:Y:S01]  /*0b60*/  LDGSTS.E.BYPASS.LTC128B.128 [R222+0x1000], desc[UR24][R24.64] ;  /* 0x0100000018de7fae */ /* 0x000fe2000b981a18 */
[C---:B------:R-:W-:Y:S02]  /*0b70*/  SHF.L.U64.HI R7, R10.reuse, 0x6, R5 ;  /* 0x000000060a077819 */ /* 0x040fe40000010205 */
[----:B------:R-:W-:Y:S01]  /*0b80*/  LEA R8, P1, R10, R219, 0x7 ;  /* 0x000000db0a087211 */ /* 0x000fe200078238ff */
[----:B------:R-:W-:Y:S01]  /*0b90*/  LDGSTS.E.BYPASS.LTC128B.128 [R222+0x3000], desc[UR24][R24.64+0x40] ;  /* 0x0300004018de7fae */ /* 0x000fe2000b981a18 */
[C---:B------:R-:W-:Y:S02]  /*0ba0*/  LOP3.LUT R0, R6.reuse, 0x8, R9, 0x78, !PT ;  /* 0x0000000806007812 */ /* 0x040fe400078e7809 */
[----:B------:R-:W-:Y:S01]  /*0bb0*/  LOP3.LUT R11, R6, 0x8, R3, 0x78, !PT ;  /* 0x00000008060b7812 */ /* 0x000fe200078e7803 */
[----:B------:R-:W-:Y:S01]  /*0bc0*/  LDGSTS.E.BYPASS.LTC128B.128 [R222+0x5000], desc[UR24][R24.64+0x80] ;  /* 0x0500008018de7fae */ /* 0x000fe2000b981a18 */
[----:B------:R-:W-:-:S02]  /*0bd0*/  LEA.HI.X R7, R40, R7, R41, 0x5, P0 ;  /* 0x0000000728077211 */ /* 0x000fc400000f2c29 */
[----:B------:R-:W-:Y:S01]  /*0be0*/  LEA R6, P0, R4, R219, 0x1 ;  /* 0x000000db04067211 */ /* 0x000fe200078008ff */
[----:B------:R-:W-:Y:S01]  /*0bf0*/  LDGSTS.E.BYPASS.LTC128B.128 [R222+0x1800], desc[UR24][R20.64] ;  /* 0x0180000014de7fae */ /* 0x000fe2000b981a18 */
[----:B------:R-:W-:Y:S02]  /*0c00*/  LEA.HI.X R9, R10, R218, R5, 0x7, P1 ;  /* 0x000000da0a097211 */ /* 0x000fe400008f3c05 */
[----:B------:R-:W-:Y:S01]  /*0c10*/  LOP3.LUT R216, R216, R11, RZ, 0xfc, !PT ;  /* 0x0000000bd8d87212 */ /* 0x000fe200078efcff */
[----:B------:R-:W-:Y:S01]  /*0c20*/  LDGSTS.E.BYPASS.LTC128B.128 [R222+0x3800], desc[UR24][R20.64+0x40] ;  /* 0x0380004014de7fae */ /* 0x000fe2000b981a18 */
[----:B------:R-:W-:Y:S02]  /*0c30*/  LOP3.LUT R217, R217, R0, RZ, 0xfc, !PT ;  /* 0x00000000d9d97212 */ /* 0x000fe400078efcff */
[----:B------:R-:W-:Y:S01]  /*0c40*/  LEA.HI.X R7, R4, R218, R7, 0x1, P0 ;  /* 0x000000da04077211 */ /* 0x000fe200000f0c07 */
[----:B------:R-:W-:Y:S01]  /*0c50*/  LDGSTS.E.BYPASS.LTC128B.128 [R222+0x5800], desc[UR24][R20.64+0x80] ;  /* 0x0580008014de7fae */ /* 0x000fe2000b981a18 */
[----:B------:R-:W-:-:S02]  /*0c60*/  LEA R217, R217, UR4, 0x1 ;  /* 0x00000004d9d97c11 */ /* 0x000fc4000f8e08ff */
[----:B------:R-:W-:Y:S01]  /*0c70*/  LEA R216, R216, UR4, 0x1 ;  /* 0x00000004d8d87c11 */ /* 0x000fe2000f8e08ff */
[----:B------:R-:W-:Y:S01]  /*0c80*/  LDGSTS.E.BYPASS.LTC128B.128 [R222+0x6000], desc[UR24][R14.64] ;  /* 0x060000000ede7fae */ /* 0x000fe2000b981a18 */
[----:B------:R-:W-:Y:S01]  /*0c90*/  LOP3.LUT P0, RZ, R3, 0x4, RZ, 0xc0, !PT ;  /* 0x0000000403ff7812 */ /* 0x000fe2000780c0ff */
[----:B------:R-:W-:Y:S01]  /*0ca0*/  IMAD.MOV.U32 R3, RZ, RZ, 0x20 ;  /* 0x00000020ff037424 */ /* 0x000fe200078e00ff */
[----:B------:R-:W-:Y:S01]  /*0cb0*/  ISETP.GE.AND P2, PT, R42, 0x41, PT ;  /* 0x000000412a00780c */ /* 0x000fe20003f46270 */
[----:B------:R-:W-:Y:S03]  /*0cc0*/  LDGSTS.E.BYPASS.LTC128B.128 [R222+0x7000], desc[UR24][R14.64+0x40] ;  /* 0x070000400ede7fae */ /* 0x000fe6000b981a18 */
[----:B------:R-:W-:Y:S01]  /*0cd0*/  SEL R3, R3, 0xffffffe0, !P0 ;  /* 0xffffffe003037807 */ /* 0x000fe20004000000 */
[----:B------:R-:W-:Y:S04]  /*0ce0*/  LDGSTS.E.BYPASS.LTC128B.128 [R222+0x8000], desc[UR24][R14.64+0x80] ;  /* 0x080000800ede7fae */ /* 0x000fe8000b981a18 */
[----:B------:R-:W-:Y:S01]  /*0cf0*/  LDGSTS.E.BYPASS.LTC128B.128 [R222+0x6800], desc[UR24][R18.64] ;  /* 0x0680000012de7fae */ /* 0x000fe2000b981a18 */
[----:B------:R-:W-:-:S02]  /*0d00*/  IMAD.IADD R213, R3, 0x1, R216 ;  /* 0x0000000103d57824 */ /* 0x000fc400078e02d8 */
[----:B------:R-:W-:Y:S01]  /*0d10*/  IMAD.IADD R215, R3, 0x1, R217 ;  /* 0x0000000103d77824 */ /* 0x000fe200078e02d9 */
[----:B------:R-:W-:Y:S04]  /*0d20*/  LDGSTS.E.BYPASS.LTC128B.128 [R222+0x7800], desc[UR24][R18.64+0x40] ;  /* 0x0780004012de7fae */ /* 0x000fe8000b981a18 */
[----:B------:R1:W-:Y:S04]  /*0d30*/  LDGSTS.E.BYPASS.LTC128B.128 [R222+0x8800], desc[UR24][R18.64+0x80] ;  /* 0x0880008012de7fae */ /* 0x0003e8000b981a18 */
[----:B------:R-:W0:Y:S01]  /*0d40*/  LDGDEPBAR ;  /* 0x00000000000079af */ /* 0x000e220000000000 */
[----:B------:R-:W-:-:S04]  /*0d50*/  DEPBAR.LE SB0, 0x0 ;  /* 0x000080000000791a */ /* 0x000fc80000000000 */
[----:B------:R-:W-:Y:S06]  /*0d60*/  BAR.SYNC.DEFER_BLOCKING 0x0 ;  /* 0x0000000000007b1d */ /* 0x000fec0000010000 */
[----:B------:R-:W-:Y:S01]  /*0d70*/  @!PT LDS RZ, [RZ] ;  /* 0x00000000fffff984 */ /* 0x000fe20000000800 */
[----:B------:R-:W-:Y:S01]  /*0d80*/  @!PT LDS RZ, [RZ] ;  /* 0x00000000fffff984 */ /* 0x000fe20000000800 */
[----:B------:R-:W-:Y:S01]  /*0d90*/  @!PT LDS RZ, [RZ] ;  /* 0x00000000fffff984 */ /* 0x000fe20000000800 */
[----:B------:R-:W-:Y:S04]  /*0da0*/  LDGSTS.E.BYPASS.LTC128B.128 [R222+0x9000], desc[UR24][R8.64] ;  /* 0x0900000008de7fae */ /* 0x000fe8000b981a18 */
[----:B------:R-:W-:Y:S04]  /*0db0*/  LDGSTS.E.BYPASS.LTC128B.128 [R222+0xa000], desc[UR24][R8.64+0x40] ;  /* 0x0a00004008de7fae */ /* 0x000fe8000b981a18 */
[----:B------:R-:W-:Y:S04]  /*0dc0*/  LDGSTS.E.BYPASS.LTC128B.128 [R222+0xb000], desc[UR24][R8.64+0x80] ;  /* 0x0b00008008de7fae */ /* 0x000fe8000b981a18 */
[----:B------:R-:W-:Y:S04]  /*0dd0*/  LDGSTS.E.BYPASS.LTC128B.128 [R222+0x9800], desc[UR24][R6.64] ;  /* 0x0980000006de7fae */ /* 0x000fe8000b981a18 */
[----:B------:R-:W-:Y:S04]  /*0de0*/  LDGSTS.E.BYPASS.LTC128B.128 [R222+0xa800], desc[UR24][R6.64+0x40] ;  /* 0x0a80004006de7fae */ /* 0x000fe8000b981a18 */
[----:B------:R2:W-:Y:S04]  /*0df0*/  LDGSTS.E.BYPASS.LTC128B.128 [R222+0xb800], desc[UR24][R6.64+0x80] ;  /* 0x0b80008006de7fae */ /* 0x0005e8000b981a18 */
[----:B------:R-:W-:Y:S04]  /*0e00*/  LDSM.16.M88.4 R32, [R217] ;  /* 0x00000000d920783b */ /* 0x000fe80000000200 */
[----:B------:R-:W3:Y:S04]  /*0e10*/  LDSM.16.M88.4 R28, [R216+0x6000] ;  /* 0x00600000d81c783b */ /* 0x000ee80000000200 */
[----:B-1----:R-:W1:Y:S04]  /*0e20*/  LDSM.16.M88.4 R16, [R217+0x1000] ;  /* 0x00100000d910783b */ /* 0x002e680000000200 */
[----:B------:R-:W4:Y:S04]  /*0e30*/  LDSM.16.M88.4 R172, [R216+0x6400] ;  /* 0x00640000d8ac783b */ /* 0x000f280000000200 */
[----:B------:R-:W4:Y:S04]  /*0e40*/  LDSM.16.M88.4 R52, [R216+0x6800] ;  /* 0x00680000d834783b */ /* 0x000f280000000200 */
[----:B------:R-:W4:Y:S04]  /*0e50*/  LDSM.16.M88.4 R68, [R216+0x6c00] ;  /* 0x006c0000d844783b */ /* 0x000f280000000200 */
[----:B------:R-:W-:Y:S04]  /*0e60*/  LDSM.16.M88.4 R108, [R215+0x1000] ;  /* 0x00100000d76c783b */ /* 0x000fe80000000200 */
[----:B------:R-:W4:Y:S04]  /*0e70*/  LDSM.16.M88.4 R64, [R213+0x6800] ;  /* 0x00680000d540783b */ /* 0x000f280000000200 */
[----:B------:R-:W4:Y:S04]  /*0e80*/  LDSM.16.M88.4 R60, [R213+0x6c00] ;  /* 0x006c0000d53c783b */ /* 0x000f280000000200 */
[----:B--2---:R-:W2:Y:S04]  /*0e90*/  LDSM.16.M88.4 R4, [R215] ;  /* 0x00000000d704783b */ /* 0x004ea80000000200 */
[----:B------:R-:W2:Y:S04]  /*0ea0*/  LDSM.16.M88.4 R104, [R213+0x6000] ;  /* 0x00600000d568783b */ /* 0x000ea80000000200 */
[----:B------:R-:W2:Y:S01]  /*0eb0*/  LDSM.16.M88.4 R100, [R213+0x6400] ;  /* 0x00640000d564783b */ /* 0x000ea20000000200 */
[-C--:B---3--:R-:W-:Y:S03]  /*0ec0*/  HMMA.16816.F32 R48, R32, R28.reuse, RZ ;  /* 0x0000001c2030723c */ /* 0x088fe600000018ff */
[----:B------:R-:W-:Y:S04]  /*0ed0*/  LDSM.16.M88.4 R92, [R216+0x7000] ;  /* 0x00700000d85c783b */ /* 0x000fe80000000200 */
[----:B------:R-:W-:Y:S01]  /*0ee0*/  LDSM.16.M88.4 R96, [R217+0x3000] ;  /* 0x00300000d960783b */ /* 0x000fe20000000200 */
[C---:B-1----:R-:W-:Y:S03]  /*0ef0*/  HMMA.16816.F32 R76, R16.reuse, R28, RZ ;  /* 0x0000001c104c723c */ /* 0x042fe600000018ff */
[----:B------:R-:W-:Y:S04]  /*0f00*/  LDSM.16.M88.4 R88, [R216+0x7400] ;  /* 0x00740000d858783b */ /* 0x000fe80000000200 */
[----:B------:R-:W-:Y:S01]  /*0f10*/  LDSM.16.M88.4 R84, [R216+0x7800] ;  /* 0x00780000d854783b */ /* 0x000fe20000000200 */
[C---:B------:R-:W-:Y:S03]  /*0f20*/  HMMA.16816.F32 R72, R16.reuse, R30, RZ ;  /* 0x0000001e1048723c */ /* 0x040fe600000018ff */
[----:B------:R-:W-:Y:S04]  /*0f30*/  LDSM.16.M88.4 R80, [R216+0x7c00] ;  /* 0x007c0000d850783b */ /* 0x000fe80000000200 */
[----:B------:R-:W-:Y:S01]  /*0f40*/  LDSM.16.M88.4 R112, [R215+0x3000] ;  /* 0x00300000d770783b */ /* 0x000fe20000000200 */
[C---:B----4-:R-:W-:Y:S03]  /*0f50*/  HMMA.16816.F32 R12, R16.reuse, R172, RZ ;  /* 0x000000ac100c723c */ /* 0x050fe600000018ff */
[----:B------:R-:W-:Y:S04]  /*0f60*/  LDSM.16.M88.4 R120, [R213+0x7800] ;  /* 0x00780000d578783b */ /* 0x000fe80000000200 */
[----:B------:R-:W-:Y:S01]  /*0f70*/  LDSM.16.M88.4 R116, [R213+0x7c00] ;  /* 0x007c0000d574783b */ /* 0x000fe20000000200 */
[C---:B------:R-:W-:Y:S03]  /*0f80*/  HMMA.16816.F32 R44, R16.reuse, R52, RZ ;  /* 0x00000034102c723c */ /* 0x040fe600000018ff */
[----:B------:R-:W0:Y:S05]  /*0f90*/  LDGDEPBAR ;  /* 0x00000000000079af */ /* 0x000e2a0000000000 */
[C---:B------:R-:W-:Y:S08]  /*0fa0*/  HMMA.16816.F32 R8, R16.reuse, R174, RZ ;  /* 0x000000ae1008723c */ /* 0x040ff000000018ff */
[----:B------:R-:W-:Y:S08]  /*0fb0*/  HMMA.16816.F32 R20, R16, R54, RZ ;  /* 0x000000361014723c */ /* 0x000ff000000018ff */
[C---:B------:R-:W-:Y:S08]  /*0fc0*/  HMMA.16816.F32 R176, R32.reuse, R172, RZ ;  /* 0x000000ac20b0723c */ /* 0x040ff000000018ff */
[C---:B------:R-:W-:Y:S08]  /*0fd0*/  HMMA.16816.F32 R56, R32.reuse, R52, RZ ;  /* 0x000000342038723c */ /* 0x040ff000000018ff */
[----:B------:R-:W-:Y:S08]  /*0fe0*/  HMMA.16816.F32 R28, R32, R30, RZ ;  /* 0x0000001e201c723c */ /* 0x000ff000000018ff */
[----:B------:R-:W-:Y:S08]  /*0ff0*/  HMMA.16816.F32 R24, R16, R68, RZ ;  /* 0x000000441018723c */ /* 0x000ff000000018ff */
[C---:B------:R-:W-:Y:S08]  /*1000*/  HMMA.16816.F32 R172, R32.reuse, R174, RZ ;  /* 0x000000ae20ac723c */ /* 0x040ff000000018ff */
[C---:B------:R-:W-:Y:S08]  /*1010*/  HMMA.16816.F32 R52, R32.reuse, R54, RZ ;  /* 0x000000362034723c */ /* 0x040ff000000018ff */
[----:B------:R-:W-:Y:S08]  /*1020*/  HMMA.16816.F32 R36, R32, R68, RZ ;  /* 0x000000442024723c */ /* 0x000ff000000018ff */
[-C--:B------:R-:W-:Y:S08]  /*1030*/  HMMA.16816.F32 R16, R16, R70.reuse, RZ ;  /* 0x000000461010723c */ /* 0x080ff000000018ff */
[----:B------:R-:W-:Y:S01]  /*1040*/  HMMA.16816.F32 R32, R32, R70, RZ ;  /* 0x000000462020723c */ /* 0x000fe200000018ff */
[----:B------:R-:W1:Y:S07]  /*1050*/  LDSM.16.M88.4 R68, [R217+0x2000] ;  /* 0x00200000d944783b */ /* 0x000e6e0000000200 */
[C---:B------:R-:W-:Y:S08]  /*1060*/  HMMA.16816.F32 R44, R108.reuse, R64, R44 ;  /* 0x000000406c2c723c */ /* 0x040ff0000000182c */
[C---:B------:R-:W-:Y:S08]  /*1070*/  HMMA.16816.F32 R24, R108.reuse, R60, R24 ;  /* 0x0000003c6c18723c */ /* 0x040ff00000001818 */
[C---:B------:R-:W-:Y:S08]  /*1080*/  HMMA.16816.F32 R20, R108.reuse, R66, R20 ;  /* 0x000000426c14723c */ /* 0x040ff00000001814 */
[----:B------:R-:W-:Y:S08]  /*1090*/  HMMA.16816.F32 R16, R108, R62, R16 ;  /* 0x0000003e6c10723c */ /* 0x000ff00000001810 */
[C---:B--2---:R-:W-:Y:S08]  /*10a0*/  HMMA.16816.F32 R56, R4.reuse, R64, R56 ;  /* 0x000000400438723c */ /* 0x044ff00000001838 */
[C---:B------:R-:W-:Y:S08]  /*10b0*/  HMMA.16816.F32 R36, R4.reuse, R60, R36 ;  /* 0x0000003c0424723c */ /* 0x040ff00000001824 */
[C---:B------:R-:W-:Y:S01]  /*10c0*/  HMMA.16816.F32 R52, R4.reuse, R66, R52 ;  /* 0x000000420434723c */ /* 0x040fe20000001834 */
[----:B------:R-:W-:Y:S07]  /*10d0*/  LDSM.16.M88.4 R64, [R215+0x2000] ;  /* 0x00200000d740783b */ /* 0x000fee0000000200 */
[C---:B------:R-:W-:Y:S01]  /*10e0*/  HMMA.16816.F32 R32, R4.reuse, R62, R32 ;  /* 0x0000003e0420723c */ /* 0x040fe20000001820 */
[----:B------:R-:W2:Y:S07]  /*10f0*/  LDSM.16.M88.4 R60, [R213+0x7000] ;  /* 0x00700000d53c783b */ /* 0x000eae0000000200 */
[C---:B------:R-:W-:Y:S08]  /*1100*/  HMMA.16816.F32 R48, R4.reuse, R104, R48 ;  /* 0x000000680430723c */ /* 0x040ff00000001830 */
[C---:B------:R-:W-:Y:S08]  /*1110*/  HMMA.16816.F32 R28, R4.reuse, R106, R28 ;  /* 0x0000006a041c723c */ /* 0x040ff0000000181c */
[C---:B------:R-:W-:Y:S08]  /*1120*/  HMMA.16816.F32 R176, R4.reuse, R100, R176 ;  /* 0x0000006404b0723c */ /* 0x040ff000000018b0 */
[----:B------:R-:W-:Y:S01]  /*1130*/  HMMA.16816.F32 R172, R4, R102, R172 ;  /* 0x0000006604ac723c */ /* 0x000fe200000018ac */
[----:B------:R-:W3:Y:S07]  /*1140*/  LDSM.16.M88.4 R4, [R213+0x7400] ;  /* 0x00740000d504783b */ /* 0x000eee0000000200 */
[C---:B------:R-:W-:Y:S08]  /*1150*/  HMMA.16816.F32 R12, R108.reuse, R100, R12 ;  /* 0x000000646c0c723c */ /* 0x040ff0000000180c */
[C---:B------:R-:W-:Y:S01]  /*1160*/  HMMA.16816.F32 R8, R108.reuse, R102, R8 ;  /* 0x000000666c08723c */ /* 0x040fe20000001808 */
[----:B------:R-:W-:Y:S07]  /*1170*/  LDSM.16.M88.4 R100, [R216+0x8400] ;  /* 0x00840000d864783b */ /* 0x000fee0000000200 */
[C---:B------:R-:W-:Y:S08]  /*1180*/  HMMA.16816.F32 R76, R108.reuse, R104, R76 ;  /* 0x000000686c4c723c */ /* 0x040ff0000000184c */
[----:B------:R-:W-:Y:S01]  /*1190*/  HMMA.16816.F32 R72, R108, R106, R72 ;  /* 0x0000006a6c48723c */ /* 0x000fe20000001848 */
[----:B------:R-:W-:Y:S04]  /*11a0*/  LDSM.16.M88.4 R104, [R216+0x8000] ;  /* 0x00800000d868783b */ /* 0x000fe80000000200 */
[----:B------:R-:W4:Y:S03]  /*11b0*/  LDSM.16.M88.4 R108, [R217+0x4000] ;  /* 0x00400000d96c783b */ /* 0x000f260000000200 */
[C---:B-1----:R-:W-:Y:S08]  /*11c0*/  HMMA.16816.F32 R48, R68.reuse, R92, R48 ;  /* 0x0000005c4430723c */ /* 0x042ff00000001830 */
[----:B------:R-:W-:Y:S08]  /*11d0*/  HMMA.16816.F32 R28, R68, R94, R28 ;  /* 0x0000005e441c723c */ /* 0x000ff0000000181c */
[C---:B------:R-:W-:Y:S08]  /*11e0*/  HMMA.16816.F32 R12, R96.reuse, R88, R12 ;  /* 0x00000058600c723c */ /* 0x040ff0000000180c */
[----:B------:R-:W-:Y:S08]  /*11f0*/  HMMA.16816.F32 R8, R96, R90, R8 ;  /* 0x0000005a6008723c */ /* 0x000ff00000001808 */
[C---:B------:R-:W-:Y:S08]  /*1200*/  HMMA.16816.F32 R176, R68.reuse, R88, R176 ;  /* 0x0000005844b0723c */ /* 0x040ff000000018b0 */
[----:B------:R-:W-:Y:S01]  /*1210*/  HMMA.16816.F32 R172, R68, R90, R172 ;  /* 0x0000005a44ac723c */ /* 0x000fe200000018ac */
[----:B------:R-:W1:Y:S07]  /*1220*/  LDSM.16.M88.4 R88, [R217+0x5000] ;  /* 0x00500000d958783b */ /* 0x000e6e0000000200 */
[C---:B------:R-:W-:Y:S08]  /*1230*/  HMMA.16816.F32 R76, R96.reuse, R92, R76 ;  /* 0x0000005c604c723c */ /* 0x040ff0000000184c */
[C---:B------:R-:W-:Y:S01]  /*1240*/  HMMA.16816.F32 R72, R96.reuse, R94, R72 ;  /* 0x0000005e6048723c */ /* 0x040fe20000001848 */
[----:B------:R-:W-:Y:S07]  /*1250*/  LDSM.16.M88.4 R92, [R216+0x8c00] ;  /* 0x008c0000d85c783b */ /* 0x000fee0000000200 */
[C---:B------:R-:W-:Y:S08]  /*1260*/  HMMA.16816.F32 R44, R96.reuse, R84, R44 ;  /* 0x00000054602c723c */ /* 0x040ff0000000182c */
[C---:B------:R-:W-:Y:S08]  /*1270*/  HMMA.16816.F32 R24, R96.reuse, R80, R24 ;  /* 0x000000506018723c */ /* 0x040ff00000001818 */
[C---:B------:R-:W-:Y:S08]  /*1280*/  HMMA.16816.F32 R20, R96.reuse, R86, R20 ;  /* 0x000000566014723c */ /* 0x040ff00000001814 */
[----:B------:R-:W-:Y:S01]  /*1290*/  HMMA.16816.F32 R16, R96, R82, R16 ;  /* 0x000000526010723c */ /* 0x000fe20000001810 */
[----:B------:R-:W1:Y:S07]  /*12a0*/  LDSM.16.M88.4 R96, [R216+0x8800] ;  /* 0x00880000d860783b */ /* 0x000e6e0000000200 */
[C---:B------:R-:W-:Y:S08]  /*12b0*/  HMMA.16816.F32 R56, R68.reuse, R84, R56 ;  /* 0x000000544438723c */ /* 0x040ff00000001838 */
[C---:B------:R-:W-:Y:S01]  /*12c0*/  HMMA.16816.F32 R52, R68.reuse, R86, R52 ;  /* 0x000000564434723c */ /* 0x040fe20000001834 */
[----:B------:R-:W-:Y:S07]  /*12d0*/  LDSM.16.M88.4 R84, [R215+0x4000] ;  /* 0x00400000d754783b */ /* 0x000fee0000000200 */
[C---:B------:R-:W-:Y:S08]  /*12e0*/  HMMA.16816.F32 R36, R68.reuse, R80, R36 ;  /* 0x000000504424723c */ /* 0x040ff00000001824 */
[----:B------:R-:W-:Y:S01]  /*12f0*/  HMMA.16816.F32 R32, R68, R82, R32 ;  /* 0x000000524420723c */ /* 0x000fe20000001820 */
[----:B------:R-:W1:Y:S04]  /*1300*/  LDSM.16.M88.4 R80, [R213+0x8000] ;  /* 0x00800000d550783b */ /* 0x000e680000000200 */
[----:B------:R-:W-:Y:S03]  /*1310*/  LDSM.16.M88.4 R68, [R213+0x8400] ;  /* 0x00840000d544783b */ /* 0x000fe60000000200 */
[C---:B--2---:R-:W-:Y:S08]  /*1320*/  HMMA.16816.F32 R48, R64.reuse, R60, R48 ;  /* 0x0000003c4030723c */ /* 0x044ff00000001830 */
[C---:B------:R-:W-:Y:S08]  /*1330*/  HMMA.16816.F32 R28, R64.reuse, R62, R28 ;  /* 0x0000003e401c723c */ /* 0x040ff0000000181c */
[C---:B---3--:R-:W-:Y:S08]  /*1340*/  HMMA.16816.F32 R176, R64.reuse, R4, R176 ;  /* 0x0000000440b0723c */ /* 0x048ff000000018b0 */
[----:B------:R-:W-:Y:S08]  /*1350*/  HMMA.16816.F32 R172, R64, R6, R172 ;  /* 0x0000000640ac723c */ /* 0x000ff000000018ac */
[C---:B------:R-:W-:Y:S08]  /*1360*/  HMMA.16816.F32 R12, R112.reuse, R4, R12 ;  /* 0x00000004700c723c */ /* 0x040ff0000000180c */
[C---:B------:R-:W-:Y:S01]  /*1370*/  HMMA.16816.F32 R8, R112.reuse, R6, R8 ;  /* 0x000000067008723c */ /* 0x040fe20000001808 */
[----:B------:R-:W2:Y:S07]  /*1380*/  LDSM.16.M88.4 R4, [R215+0x5000] ;  /* 0x00500000d704783b */ /* 0x000eae0000000200 */
[C---:B------:R-:W-:Y:S08]  /*1390*/  HMMA.16816.F32 R76, R112.reuse, R60, R76 ;  /* 0x0000003c704c723c */ /* 0x040ff0000000184c */
[----:B------:R-:W-:Y:S01]  /*13a0*/  HMMA.16816.F32 R72, R112, R62, R72 ;  /* 0x0000003e7048723c */ /* 0x000fe20000001848 */
[----:B------:R-:W-:Y:S07]  /*13b0*/  LDSM.16.M88.4 R60, [R213+0x8c00] ;  /* 0x008c0000d53c783b */ /* 0x000fee0000000200 */
[C---:B------:R-:W-:Y:S08]  /*13c0*/  HMMA.16816.F32 R56, R64.reuse, R120, R56 ;  /* 0x000000784038723c */ /* 0x040ff00000001838 */
[C---:B------:R-:W-:Y:S08]  /*13d0*/  HMMA.16816.F32 R52, R64.reuse, R122, R52 ;  /* 0x0000007a4034723c */ /* 0x040ff00000001834 */
[C---:B------:R-:W-:Y:S08]  /*13e0*/  HMMA.16816.F32 R36, R64.reuse, R116, R36 ;  /* 0x000000744024723c */ /* 0x040ff00000001824 */
[----:B------:R-:W-:Y:S01]  /*13f0*/  HMMA.16816.F32 R32, R64, R118, R32 ;  /* 0x000000764020723c */ /* 0x000fe20000001820 */
[----:B------:R-:W3:Y:S01]  /*1400*/  LDSM.16.M88.4 R64, [R213+0x8800] ;  /* 0x00880000d540783b */ /* 0x000ee20000000200 */
[----:B------:R-:W-:-:S06]  /*1410*/  DEPBAR.LE SB0, 0x0 ;  /* 0x000080000000791a */ /* 0x000fcc0000000000 */
[C---:B------:R-:W-:Y:S08]  /*1420*/  HMMA.16816.F32 R44, R112.reuse, R120, R44 ;  /* 0x00000078702c723c */ /* 0x040ff0000000182c */
[----:B------:R-:W-:Y:S08]  /*1430*/  HMMA.16816.F32 R20, R112, R122, R20 ;  /* 0x0000007a7014723c */ /* 0x000ff00000001814 */
[C---:B----4-:R-:W-:Y:S08]  /*1440*/  HMMA.16816.F32 R48, R108.reuse, R104, R48 ;  /* 0x000000686c30723c */ /* 0x050ff00000001830 */
[----:B------:R-:W-:Y:S08]  /*1450*/  HMMA.16816.F32 R28, R108, R106, R28 ;  /* 0x0000006a6c1c723c */ /* 0x000ff0000000181c */
[----:B------:R-:W-:Y:S08]  /*1460*/  HMMA.16816.F32 R24, R112, R116, R24 ;  /* 0x000000747018723c */ /* 0x000ff00000001818 */
[C---:B-1----:R-:W-:Y:S08]  /*1470*/  HMMA.16816.F32 R76, R88.reuse, R104, R76 ;  /* 0x00000068584c723c */ /* 0x042ff0000000184c */
[----:B------:R-:W-:Y:S08]  /*1480*/  HMMA.16816.F32 R72, R88, R106, R72 ;  /* 0x0000006a5848723c */ /* 0x000ff00000001848 */
[-C--:B------:R-:W-:Y:S08]  /*1490*/  HMMA.16816.F32 R176, R108, R100.reuse, R176 ;  /* 0x000000646cb0723c */ /* 0x080ff000000018b0 */
[----:B------:R-:W-:Y:S08]  /*14a0*/  HMMA.16816.F32 R12, R88, R100, R12 ;  /* 0x00000064580c723c */ /* 0x000ff0000000180c */
[----:B------:R-:W-:Y:S08]  /*14b0*/  HMMA.16816.F32 R16, R112, R118, R16 ;  /* 0x000000767010723c */ /* 0x000ff00000001810 */
[C---:B------:R-:W-:Y:S08]  /*14c0*/  HMMA.16816.F32 R172, R108.reuse, R102, R172 ;  /* 0x000000666cac723c */ /* 0x040ff000000018ac */
[----:B------:R-:W-:Y:S08]  /*14d0*/  HMMA.16816.F32 R56, R108, R96, R56 ;  /* 0x000000606c38723c */ /* 0x000ff00000001838 */
[----:B------:R-:W-:Y:S08]  /*14e0*/  HMMA.16816.F32 R8, R88, R102, R8 ;  /* 0x000000665808723c */ /* 0x000ff00000001808 */
[----:B------:R-:W-:Y:S08]  /*14f0*/  HMMA.16816.F32 R52, R108, R98, R52 ;  /* 0x000000626c34723c */ /* 0x000ff00000001834 */
[----:B------:R-:W-:Y:S08]  /*1500*/  HMMA.16816.F32 R44, R88, R96, R44 ;  /* 0x00000060582c723c */ /* 0x000ff0000000182c */
[----:B------:R-:W-:Y:S08]  /*1510*/  HMMA.16816.F32 R36, R108, R92, R36 ;  /* 0x0000005c6c24723c */ /* 0x000ff00000001824 */
[----:B------:R-:W-:Y:S08]  /*1520*/  HMMA.16816.F32 R20, R88, R98, R20 ;  /* 0x000000625814723c */ /* 0x000ff00000001814 */
[C---:B------:R-:W-:Y:S08]  /*1530*/  HMMA.16816.F32 R48, R84.reuse, R80, R48 ;  /* 0x000000505430723c */ /* 0x040ff00000001830 */
[----:B------:R-:W-:Y:S08]  /*1540*/  HMMA.16816.F32 R28, R84, R82, R28 ;  /* 0x00000052541c723c */ /* 0x000ff0000000181c */
[----:B------:R-:W-:Y:S08]  /*1550*/  HMMA.16816.F32 R24, R88, R92, R24 ;  /* 0x0000005c5818723c */ /* 0x000ff00000001818 */
[----:B--2---:R-:W-:Y:S03]  /*1560*/  HMMA.16816.F32 R76, R4, R80, R76 ;  /* 0x00000050044c723c */ /* 0x004fe6000000184c */
[----:B------:R-:W-:-:S05]  /*1570*/  FMNMX3.FTZ R43, R48, R49, R28, !PT ;  /* 0x00000031302b7276 */ /* 0x000fca000781001c */
[----:B------:R-:W-:Y:S08]  /*1580*/  HMMA.16816.F32 R72, R4, R82, R72 ;  /* 0x000000520448723c */ /* 0x000ff00000001848 */
[----:B------:R-:W-:Y:S08]  /*1590*/  HMMA.16816.F32 R32, R108, R94, R32 ;  /* 0x0000005e6c20723c */ /* 0x000ff00000001820 */
[-C--:B------:R-:W-:Y:S08]  /*15a0*/  HMMA.16816.F32 R176, R84, R68.reuse, R176 ;  /* 0x0000004454b0723c */ /* 0x080ff000000018b0 */
[----:B------:R-:W-:Y:S08]  /*15b0*/  HMMA.16816.F32 R12, R4, R68, R12 ;  /* 0x00000044040c723c */ /* 0x000ff0000000180c */
[----:B------:R-:W-:Y:S08]  /*15c0*/  HMMA.16816.F32 R16, R88, R94, R16 ;  /* 0x0000005e5810723c */ /* 0x000ff00000001810 */
[C---:B------:R-:W-:Y:S08]  /*15d0*/  HMMA.16816.F32 R172, R84.reuse, R70, R172 ;  /* 0x0000004654ac723c */ /* 0x040ff000000018ac */
[----:B---3--:R-:W-:Y:S08]  /*15e0*/  HMMA.16816.F32 R56, R84, R64, R56 ;  /* 0x000000405438723c */ /* 0x008ff00000001838 */
[----:B------:R-:W-:Y:S08]  /*15f0*/  HMMA.16816.F32 R8, R4, R70, R8 ;  /* 0x000000460408723c */ /* 0x000ff00000001808 */
[----:B------:R-:W-:Y:S08]  /*1600*/  HMMA.16816.F32 R52, R84, R66, R52 ;  /* 0x000000425434723c */ /* 0x000ff00000001834 */
[----:B------:R-:W-:Y:S08]  /*1610*/  HMMA.16816.F32 R44, R4, R64, R44 ;  /* 0x00000040042c723c */ /* 0x000ff0000000182c */
[----:B------:R-:W-:Y:S08]  /*1620*/  HMMA.16816.F32 R36, R84, R60, R36 ;  /* 0x0000003c5424723c */ /* 0x000ff00000001824 */
[C---:B------:R-:W-:Y:S08]  /*1630*/  HMMA.16816.F32 R20, R4.reuse, R66, R20 ;  /* 0x000000420414723c */ /* 0x040ff00000001814 */
[----:B------:R-:W-:Y:S01]  /*1640*/  HMMA.16816.F32 R24, R4, R60, R24 ;  /* 0x0000003c0418723c */ /* 0x000fe20000001818 */
[----:B------:R-:W-:-:S02]  /*1650*/  FMNMX3.FTZ R60, R76, R77, R72, !PT ;  /* 0x0000004d4c3c7276 */ /* 0x000fc40007810048 */
[----:B------:R-:W-:Y:S02]  /*1660*/  FMNMX3.FTZ R61, R43, R29, R176, !PT ;  /* 0x0000001d2b3d7276 */ /* 0x000fe400078100b0 */
[----:B------:R-:W-:Y:S02]  /*1670*/  FMNMX3.FTZ R43, R60, R73, R12, !PT ;  /* 0x000000493c2b7276 */ /* 0x000fe4000781000c */
[----:B------:R-:W-:Y:S01]  /*1680*/  FMNMX3.FTZ R60, R61, R177, R172, !PT ;  /* 0x000000b13d3c7276 */ /* 0x000fe200078100ac */
[-C--:B------:R-:W-:Y:S08]  /*1690*/  HMMA.16816.F32 R32, R84, R62.reuse, R32 ;  /* 0x0000003e5420723c */ /* 0x080ff00000001820 */
[----:B------:R-:W-:Y:S01]  /*16a0*/  HMMA.16816.F32 R16, R4, R62, R16 ;  /* 0x0000003e0410723c */ /* 0x000fe20000001810 */
[----:B------:R-:W-:-:S02]  /*16b0*/  FMNMX3.FTZ R5, R43, R13, R8, !PT ;  /* 0x0000000d2b057276 */ /* 0x000fc40007810008 */
[----:B------:R-:W-:Y:S02]  /*16c0*/  FMNMX3.FTZ R4, R60, R173, R56, !PT ;  /* 0x000000ad3c047276 */ /* 0x000fe40007810038 */
[----:B------:R-:W-:Y:S02]  /*16d0*/  FMNMX3.FTZ R5, R5, R9, R44, !PT ;  /* 0x0000000905057276 */ /* 0x000fe4000781002c */
[----:B------:R-:W-:Y:S02]  /*16e0*/  FMNMX3.FTZ R4, R4, R57, R52, !PT ;  /* 0x0000003904047276 */ /* 0x000fe40007810034 */
[----:B------:R-:W-:Y:S02]  /*16f0*/  FMNMX3.FTZ R5, R5, R45, R20, !PT ;  /* 0x0000002d05057276 */ /* 0x000fe40007810014 */
[----:B------:R-:W-:Y:S02]  /*1700*/  FMNMX3.FTZ R4, R4, R53, R36, !PT ;  /* 0x0000003504047276 */ /* 0x000fe40007810024 */
[----:B------:R-:W-:-:S02]  /*1710*/  FMNMX3.FTZ R42, R5, R21, R24, !PT ;  /* 0x00000015052a7276 */ /* 0x000fc40007810018 */
[----:B------:R-:W-:Y:S02]  /*1720*/  FMNMX3.FTZ R4, R4, R37, R32, !PT ;  /* 0x0000002504047276 */ /* 0x000fe40007810020 */
[----:B------:R-:W-:Y:S02]  /*1730*/  FMNMX3.FTZ R6, R78, R79, R74, !PT ;  /* 0x0000004f4e067276 */ /* 0x000fe4000781004a */
[----:B------:R-:W-:Y:S02]  /*1740*/  FMNMX3.FTZ R42, R42, R25, R16, !PT ;  /* 0x000000192a2a7276 */ /* 0x000fe40007810010 */
[----:B------:R-:W-:Y:S01]  /*1750*/  FMNMX.FTZ R43, R33, R4, !PT ;  /* 0x00000004212b7209 */ /* 0x000fe20007810000 */
[----:B------:R-:W-:Y:S06]  /*1760*/  BAR.SYNC.DEFER_BLOCKING 0x0 ;  /* 0x0000000000007b1d */ /* 0x000fec0000010000 */
[----:B------:R-:W-:Y:S05]  /*1770*/  @!P2 BRA `(.L_x_36) ;  /* 0x000000000050a947 */ /* 0x000fea0003800000 */
[----:B------:R-:W-:-:S05]  /*1780*/  LEA.HI.SX32 R60, R2, 0xfffffffe, 0x1a ;  /* 0xfffffffe023c7811 */ /* 0x000fca00078fd2ff */
[C---:B------:R-:W-:Y:S02]  /*1790*/  IMAD R5, R60.reuse, UR20, RZ ;  /* 0x000000143c057c24 */ /* 0x040fe4000f8e02ff */
[----:B------:R-:W-:-:S04]  /*17a0*/  IMAD.WIDE.U32 R60, R60, UR21, RZ ;  /* 0x000000153c3c7c25 */ /* 0x000fc8000f8e00ff */
[----:B------:R-:W-:Y:S01]  /*17b0*/  IMAD.IADD R5, R61, 0x1, R5 ;  /* 0x000000013d057824 */ /* 0x000fe200078e0205 */
[C---:B------:R-:W-:Y:S02]  /*17c0*/  IADD3 R4, P0, PT, R60.reuse, UR10, RZ ;  /* 0x0000000a3c047c10 */ /* 0x040fe4000ff1e0ff */
[-C--:B------:R-:W-:Y:S02]  /*17d0*/  LEA R64, P1, R60, R221.reuse, 0x1 ;  /* 0x000000dd3c407211 */ /* 0x080fe400078208ff */
[----:B------:R-:W-:Y:S02]  /*17e0*/  IADD3.X R7, PT, PT, R5, UR6, RZ, P0, !PT ;  /* 0x0000000605077c10 */ /* 0x000fe400087fe4ff */
[----:B------:R-:W-:Y:S02]  /*17f0*/  LEA R62, P0, R4, R221, 0x1 ;  /* 0x000000dd043e7211 */ /* 0x000fe400078008ff */
[-C--:B------:R-:W-:Y:S02]  /*1800*/  LEA.HI.X R65, R60, R220.reuse, R5, 0x1, P1 ;  /* 0x000000dc3c417211 */ /* 0x080fe400008f0c05 */
[----:B------:R-:W-:-:S03]  /*1810*/  LEA.HI.X R63, R4, R220, R7, 0x1, P0 ;  /* 0x000000dc043f7211 */ /* 0x000fc600000f0c07 */
[----:B------:R-:W-:Y:S01]  /*1820*/  @!PT LDS RZ, [RZ] ;  /* 0x00000000fffff984 */ /* 0x000fe20000000800 */
[----:B------:R-:W-:Y:S01]  /*1830*/  @!PT LDS RZ, [RZ] ;  /* 0x00000000fffff984 */ /* 0x000fe20000000800 */
[----:B------:R-:W-:Y:S01]  /*1840*/  @!PT LDS RZ, [RZ] ;  /* 0x00000000fffff984 */ /* 0x000fe20000000800 */
[----:B------:R1:W-:Y:S04]  /*1850*/  LDGSTS.E.BYPASS.LTC128B.128 [R222+0x6000], desc[UR24][R64.64] ;  /* 0x0600000040de7fae */ /* 0x0003e8000b981a18 */
[----:B------:R1:W-:Y:S04]  /*1860*/  LDGSTS.E.BYPASS.LTC128B.128 [R222+0x7000], desc[UR24][R64.64+0x40] ;  /* 0x0700004040de7fae */ /* 0x0003e8000b981a18 */
[----:B------:R1:W-:Y:S04]  /*1870*/  LDGSTS.E.BYPASS.LTC128B.128 [R222+0x8000], desc[UR24][R64.64+0x80] ;  /* 0x0800008040de7fae */ /* 0x0003e8000b981a18 */
[----:B------:R1:W-:Y:S04]  /*1880*/  LDGSTS.E.BYPASS.LTC128B.128 [R222+0x6800], desc[UR24][R62.64] ;  /* 0x068000003ede7fae */ /* 0x0003e8000b981a18 */
[----:B------:R1:W-:Y:S04]  /*1890*/  LDGSTS.E.BYPASS.LTC128B.128 [R222+0x7800], desc[UR24][R62.64+0x40] ;  /* 0x078000403ede7fae */ /* 0x0003e8000b981a18 */
[----:B------:R1:W-:Y:S04]  /*18a0*/  LDGSTS.E.BYPASS.LTC128B.128 [R222+0x8800], desc[UR24][R62.64+0x80] ;  /* 0x088000803ede7fae */ /* 0x0003e8000b981a18 */
[----:B------:R-:W0:Y:S02]  /*18b0*/  LDGDEPBAR ;  /* 0x00000000000079af */ /* 0x000e240000000000 */
.L_x_36:
[----:B------:R-:W2:Y:S01]  /*18c0*/  SHFL.BFLY PT, R4, R43, 0x2, 0x1f ;  /* 0x0c401f002b047f89 */ /* 0x000ea200000e0000 */
[----:B------:R-:W-:Y:S01]  /*18d0*/  FMNMX3.FTZ R6, R6, R75, R14, !PT ;  /* 0x0000004b06067276 */ /* 0x000fe2000781000e */
[----:B------:R-:W3:Y:S01]  /*18e0*/  LDCU UR5, c[0x0][0x45c] ;  /* 0x00008b80ff0577ac */ /* 0x000ee20008000800 */
[----:B------:R-:W-:Y:S02]  /*18f0*/  FMNMX.FTZ R42, R17, R42, !PT ;  /* 0x0000002a112a7209 */ /* 0x000fe40007810000 */
[----:B------:R-:W-:Y:S02]  /*1900*/  FMNMX3.FTZ R6, R6, R15, R10, !PT ;  /* 0x0000000f06067276 */ /* 0x000fe4000781000a */
[----:B------:R-:W-:Y:S01]  /*1910*/  LOP3.LUT R0, R0, 0x120, R125, 0xf8, !PT ;  /* 0x0000012000007812 */ /* 0x000fe200078ef87d */
[----:B------:R-:W4:Y:S01]  /*1920*/  SHFL.BFLY PT, R5, R42, 0x2, 0x1f ;  /* 0x0c401f002a057f89 */ /* 0x000f2200000e0000 */
[----:B------:R-:W-:Y:S02]  /*1930*/  FMNMX3.FTZ R6, R6, R11, R46, !PT ;  /* 0x0000000b06067276 */ /* 0x000fe4000781002e */
[----:B------:R-:W-:-:S02]  /*1940*/  LEA R214, R0, UR4, 0x1 ;  /* 0x0000000400d67c11 */ /* 0x000fc4000f8e08ff */
[----:B------:R-:W-:Y:S02]  /*1950*/  FMNMX3.FTZ R6, R6, R47, R22, !PT ;  /* 0x0000002f06067276 */ /* 0x000fe40007810016 */
[----:B------:R-:W-:Y:S01]  /*1960*/  IADD3 R212, PT, PT, R3, R214, RZ ;  /* 0x000000d603d47210 */ /* 0x000fe20007ffe0ff */
[----:B------:R-:W-:Y:S01]  /*1970*/  LDSM.16.MT88.4 R148, [R214+0x9000] ;  /* 0x00900000d694783b */ /* 0x000fe20000004200 */
[----:B------:R-:W-:-:S03]  /*1980*/  FMNMX3.FTZ R6, R6, R23, R26, !PT ;  /* 0x0000001706067276 */ /* 0x000fc6000781001a */
[----:B------:R-:W-:Y:S01]  /*1990*/  LDSM.16.MT88.4 R80, [R212+0x9000] ;  /* 0x00900000d450783b */ /* 0x000fe20000004200 */
[----:B------:R-:W-:Y:S02]  /*19a0*/  FMNMX3.FTZ R6, R6, R27, R18, !PT ;  /* 0x0000001b06067276 */ /* 0x000fe40007810012 */
[----:B--2---:R-:W-:Y:S01]  /*19b0*/  FMNMX.FTZ R61, R43, R4, !PT ;  /* 0x000000042b3d7209 */ /* 0x004fe20007810000 */
[----:B------:R-:W-:Y:S01]  /*19c0*/  LDSM.16.MT88.4 R96, [R214+0xa000] ;  /* 0x00a00000d660783b */ /* 0x000fe20000004200 */
[----:B------:R-:W-:Y:S02]  /*19d0*/  FMNMX3.FTZ R4, R50, R51, R30, !PT ;  /* 0x0000003332047276 */ /* 0x000fe4000781001e */
[----:B------:R-:W-:Y:S01]  /*19e0*/  FMNMX.FTZ R7, R19, R6, !PT ;  /* 0x0000000613077209 */ /* 0x000fe20007810000 */
[----:B------:R-:W2:Y:S01]  /*19f0*/  SHFL.BFLY PT, R168, R61, 0x1, 0x1f ;  /* 0x0c201f003da87f89 */ /* 0x000ea200000e0000 */
[----:B------:R-:W-:Y:S02]  /*1a00*/  FMNMX3.FTZ R4, R4, R31, R178, !PT ;  /* 0x0000001f04047276 */ /* 0x000fe400078100b2 */
[----:B----4-:R-:W-:Y:S01]  /*1a10*/  FMNMX.FTZ R5, R42, R5, !PT ;  /* 0x000000052a057209 */ /* 0x010fe20007810000 */
[----:B------:R-:W4:Y:S01]  /*1a20*/  SHFL.BFLY PT, R6, R7, 0x2, 0x1f ;  /* 0x0c401f0007067f89 */ /* 0x000f2200000e0000 */
[----:B------:R-:W-:-:S03]  /*1a30*/  FMNMX3.FTZ R4, R4, R179, R174, !PT ;  /* 0x000000b304047276 */ /* 0x000fc600078100ae */
[----:B------:R-:W5:Y:S01]  /*1a40*/  SHFL.BFLY PT, R166, R5, 0x1, 0x1f ;  /* 0x0c201f0005a67f89 */ /* 0x000f6200000e0000 */
[----:B------:R-:W-:-:S03]  /*1a50*/  FMNMX3.FTZ R4, R4, R175, R58, !PT ;  /* 0x000000af04047276 */ /* 0x000fc6000781003a */
[----:B------:R-:W-:Y:S01]  /*1a60*/  LDSM.16.MT88.4 R144, [R212+0xa000] ;  /* 0x00a00000d490783b */ /* 0x000fe20000004200 */
[----:B------:R-:W-:-:S03]  /*1a70*/  FMNMX3.FTZ R4, R4, R59, R54, !PT ;  /* 0x0000003b04047276 */ /* 0x000fc60007810036 */
[----:B------:R-:W-:Y:S01]  /*1a80*/  LDSM.16.MT88.4 R120, [R214+0xb000] ;  /* 0x00b00000d678783b */ /* 0x000fe20000004200 */
[----:B------:R-:W-:-:S03]  /*1a90*/  FMNMX3.FTZ R4, R4, R55, R38, !PT ;  /* 0x0000003704047276 */ /* 0x000fc60007810026 */
[----:B-1----:R-:W-:Y:S01]  /*1aa0*/  LDSM.16.MT88.4 R64, [R214+0x9400] ;  /* 0x00940000d640783b */ /* 0x002fe20000004200 */
[----:B------:R-:W-:Y:S02]  /*1ab0*/  FMNMX3.FTZ R4, R4, R39, R34, !PT ;  /* 0x0000002704047276 */ /* 0x000fe40007810022 */
[----:B--2---:R-:W-:Y:S02]  /*1ac0*/  FMNMX.FTZ R168, R61, R168, !PT ;  /* 0x000000a83da87209 */ /* 0x004fe40007810000 */
[----:B------:R-:W-:Y:S01]  /*1ad0*/  FMNMX.FTZ R167, R35, R4, !PT ;  /* 0x0000000423a77209 */ /* 0x000fe20007810000 */
[----:B------:R-:W-:Y:S01]  /*1ae0*/  LDSM.16.MT88.4 R60, [R214+0xa400] ;  /* 0x00a40000d63c783b */ /* 0x000fe20000004200 */
[----:B----4-:R-:W-:Y:S01]  /*1af0*/  FMNMX.FTZ R6, R7, R6, !PT ;  /* 0x0000000607067209 */ /* 0x010fe20007810000 */
[C---:B---3--:R-:W-:Y:S01]  /*1b00*/  FMUL.FTZ R197, R168.reuse, UR5 ;  /* 0x00000005a8c57c20 */ /* 0x048fe20008410000 */
[----:B------:R-:W-:Y:S01]  /*1b10*/  FSETP.NEU.FTZ.AND P0, PT, R168, -INF , PT ;  /* 0xff800000a800780b */ /* 0x000fe20003f1d000 */
[----:B------:R-:W1:Y:S01]  /*1b20*/  SHFL.BFLY PT, R4, R167, 0x2, 0x1f ;  /* 0x0c401f00a7047f89 */ /* 0x000e6200000e0000 */
[----:B-----5:R-:W-:-:S02]  /*1b30*/  FMNMX.FTZ R166, R5, R166, !PT ;  /* 0x000000a605a67209 */ /* 0x020fc40007810000 */
[----:B------:R-:W-:Y:S01]  /*1b40*/  FSEL R197, R197, RZ, P0 ;  /* 0x000000ffc5c57208 */ /* 0x000fe20000000000 */
[----:B------:R-:W2:Y:S01]  /*1b50*/  SHFL.BFLY PT, R165, R6, 0x1, 0x1f ;  /* 0x0c201f0006a57f89 */ /* 0x000ea200000e0000 */
[C---:B------:R-:W-:Y:S01]  /*1b60*/  FSETP.NEU.FTZ.AND P0, PT, R166.reuse, -INF , PT ;  /* 0xff800000a600780b */ /* 0x040fe20003f1d000 */
[----:B------:R-:W-:Y:S02]  /*1b70*/  FMUL.FTZ R199, R166, UR5 ;  /* 0x00000005a6c77c20 */ /* 0x000fe40008410000 */
[--C-:B------:R-:W-:Y:S01]  /*1b80*/  FFMA.FTZ R184, R48, UR5, -R197.reuse ;  /* 0x0000000530b87c23 */ /* 0x100fe200080108c5 */
[--C-:B------:R-:W-:Y:S01]  /*1b90*/  FFMA.FTZ R187, R49, UR5, -R197.reuse ;  /* 0x0000000531bb7c23 */ /* 0x100fe200080108c5 */
[--C-:B------:R-:W-:Y:S01]  /*1ba0*/  FFMA.FTZ R183, R28, UR5, -R197.reuse ;  /* 0x000000051cb77c23 */ /* 0x100fe200080108c5 */
[----:B------:R-:W-:Y:S01]  /*1bb0*/  FSEL R199, R199, RZ, P0 ;  /* 0x000000ffc7c77208 */ /* 0x000fe20000000000 */
[--C-:B------:R-:W-:Y:S01]  /*1bc0*/  FFMA.FTZ R182, R29, UR5, -R197.reuse ;  /* 0x000000051db67c23 */ /* 0x100fe200080108c5 */
[--C-:B------:R-:W-:Y:S01]  /*1bd0*/  FFMA.FTZ R176, R176, UR5, -R197.reuse ;  /* 0x00000005b0b07c23 */ /* 0x100fe200080108c5 */
[----:B------:R-:W-:Y:S01]  /*1be0*/  MUFU.EX2 R184, R184 ;  /* 0x000000b800b87308 */ /* 0x000fe20000000800 */
[----:B------:R-:W-:Y:S01]  /*1bf0*/  FFMA.FTZ R177, R177, UR5, -R197 ;  /* 0x00000005b1b17c23 */ /* 0x000fe200080108c5 */
[--C-:B------:R-:W-:Y:S01]  /*1c00*/  FFMA.FTZ R169, R76, UR5, -R199.reuse ;  /* 0x000000054ca97c23 */ /* 0x100fe200080108c7 */
[--C-:B------:R-:W-:Y:S01]  /*1c10*/  FFMA.FTZ R164, R77, UR5, -R199.reuse ;  /* 0x000000054da47c23 */ /* 0x100fe200080108c7 */
[--C-:B------:R-:W-:Y:S01]  /*1c20*/  FFMA.FTZ R43, R72, UR5, -R199.reuse ;  /* 0x00000005482b7c23 */ /* 0x100fe200080108c7 */
[--C-:B------:R-:W-:Y:S01]  /*1c30*/  FFMA.FTZ R42, R73, UR5, -R199.reuse ;  /* 0x00000005492a7c23 */ /* 0x100fe200080108c7 */
[--C-:B------:R-:W-:Y:S01]  /*1c40*/  FFMA.FTZ R189, R12, UR5, -R199.reuse ;  /* 0x000000050cbd7c23 */ /* 0x100fe200080108c7 */
[--C-:B------:R-:W-:Y:S01]  /*1c50*/  FFMA.FTZ R188, R13, UR5, -R199.reuse ;  /* 0x000000050dbc7c23 */ /* 0x100fe200080108c7 */
[----:B------:R-:W-:Y:S01]  /*1c60*/  MUFU.EX2 R169, R169 ;  /* 0x000000a900a97308 */ /* 0x000fe20000000800 */
[--C-:B------:R-:W-:Y:S01]  /*1c70*/  FFMA.FTZ R190, R8, UR5, -R199.reuse ;  /* 0x0000000508be7c23 */ /* 0x100fe200080108c7 */
[----:B-1----:R-:W-:Y:S01]  /*1c80*/  FMNMX.FTZ R167, R167, R4, !PT ;  /* 0x00000004a7a77209 */ /* 0x002fe20007810000 */
[----:B------:R-:W-:Y:S01]  /*1c90*/  FFMA.FTZ R191, R9, UR5, -R199 ;  /* 0x0000000509bf7c23 */ /* 0x000fe200080108c7 */
[--C-:B------:R-:W-:Y:S01]  /*1ca0*/  FFMA.FTZ R172, R172, UR5, -R197.reuse ;  /* 0x00000005acac7c23 */ /* 0x100fe200080108c5 */
[--C-:B------:R-:W-:Y:S01]  /*1cb0*/  FFMA.FTZ R173, R173, UR5, -R197.reuse ;  /* 0x00000005adad7c23 */ /* 0x100fe200080108c5 */
[----:B--2---:R-:W-:Y:S01]  /*1cc0*/  FMNMX.FTZ R165, R6, R165, !PT ;  /* 0x000000a506a57209 */ /* 0x004fe20007810000 */
[----:B------:R-:W1:Y:S01]  /*1cd0*/  SHFL.BFLY PT, R4, R167, 0x1, 0x1f ;  /* 0x0c201f00a7047f89 */ /* 0x000e6200000e0000 */
[----:B------:R-:W2:Y:S01]  /*1ce0*/  MUFU.EX2 R164, R164 ;  /* 0x000000a400a47308 */ /* 0x000ea20000000800 */
[--C-:B------:R-:W-:Y:S01]  /*1cf0*/  FFMA.FTZ R56, R56, UR5, -R197.reuse ;  /* 0x0000000538387c23 */ /* 0x100fe200080108c5 */
[C---:B------:R-:W-:Y:S01]  /*1d00*/  FSETP.NEU.FTZ.AND P0, PT, R165.reuse, -INF , PT ;  /* 0xff800000a500780b */ /* 0x040fe20003f1d000 */
[----:B------:R-:W-:Y:S01]  /*1d10*/  FMUL.FTZ R198, R165, UR5 ;  /* 0x00000005a5c67c20 */ /* 0x000fe20008410000 */
[--C-:B------:R-:W-:Y:S01]  /*1d20*/  FFMA.FTZ R57, R57, UR5, -R197.reuse ;  /* 0x0000000539397c23 */ /* 0x100fe200080108c5 */
[--C-:B------:R-:W-:Y:S01]  /*1d30*/  FFMA.FTZ R52, R52, UR5, -R197.reuse ;  /* 0x0000000534347c23 */ /* 0x100fe200080108c5 */
[----:B------:R-:W-:Y:S01]  /*1d40*/  FFMA.FTZ R53, R53, UR5, -R197 ;  /* 0x0000000535357c23 */ /* 0x000fe200080108c5 */
[----:B------:R-:W-:Y:S01]  /*1d50*/  FFMA.FTZ R231, R17, UR5, -R199 ;  /* 0x0000000511e77c23 */ /* 0x000fe200080108c7 */
[----:B------:R-:W-:Y:S01]  /*1d60*/  FSEL R198, R198, RZ, P0 ;  /* 0x000000ffc6c67208 */ /* 0x000fe20000000000 */
[----:B------:R-:W-:Y:S01]  /*1d70*/  MUFU.EX2 R43, R43 ;  /* 0x0000002b002b7308 */ /* 0x000fe20000000800 */
[--C-:B------:R-:W-:Y:S01]  /*1d80*/  FFMA.FTZ R233, R33, UR5, -R197.reuse ;  /* 0x0000000521e97c23 */ /* 0x100fe200080108c5 */
[--C-:B------:R-:W-:Y:S01]  /*1d90*/  FFMA.FTZ R36, R36, UR5, -R197.reuse ;  /* 0x0000000524247c23 */ /* 0x100fe200080108c5 */
[--C-:B------:R-:W-:Y:S01]  /*1da0*/  FFMA.FTZ R37, R37, UR5, -R197.reuse ;  /* 0x0000000525257c23 */ /* 0x100fe200080108c5 */
[--C-:B------:R-:W-:Y:S01]  /*1db0*/  FFMA.FTZ R170, R78, UR5, -R198.reuse ;  /* 0x000000054eaa7c23 */ /* 0x100fe200080108c6 */
[--C-:B------:R-:W-:Y:S01]  /*1dc0*/  FFMA.FTZ R181, R79, UR5, -R198.reuse ;  /* 0x000000054fb57c23 */ /* 0x100fe200080108c6 */
[--C-:B------:R-:W-:Y:S01]  /*1dd0*/  FFMA.FTZ R171, R74, UR5, -R198.reuse ;  /* 0x000000054aab7c23 */ /* 0x100fe200080108c6 */
[--C-:B------:R-:W-:Y:S01]  /*1de0*/  FFMA.FTZ R0, R75, UR5, -R198.reuse ;  /* 0x000000054b007c23 */ /* 0x100fe200080108c6 */
[----:B------:R-:W3:Y:S01]  /*1df0*/  MUFU.EX2 R42, R42 ;  /* 0x0000002a002a7308 */ /* 0x000ee20000000800 */
[--C-:B------:R-:W-:Y:S01]  /*1e00*/  FFMA.FTZ R193, R14, UR5, -R198.reuse ;  /* 0x000000050ec17c23 */ /* 0x100fe200080108c6 */
[--C-:B------:R-:W-:Y:S01]  /*1e10*/  FFMA.FTZ R192, R15, UR5, -R198.reuse ;  /* 0x000000050fc07c23 */ /* 0x100fe200080108c6 */
[--C-:B------:R-:W-:Y:S01]  /*1e20*/  FFMA.FTZ R194, R10, UR5, -R198.reuse ;  /* 0x000000050ac27c23 */ /* 0x100fe200080108c6 */
[----:B------:R-:W-:Y:S01]  /*1e30*/  FFMA.FTZ R195, R11, UR5, -R198 ;  /* 0x000000050bc37c23 */ /* 0x000fe200080108c6 */
[----:B------:R-:W-:Y:S01]  /*1e40*/  LDSM.16.MT88.4 R12, [R214+0xb400] ;  /* 0x00b40000d60c783b */ /* 0x000fe20000004200 */
[----:B-1----:R-:W-:Y:S01]  /*1e50*/  FMNMX.FTZ R167, R167, R4, !PT ;  /* 0x00000004a7a77209 */ /* 0x002fe20007810000 */
[----:B------:R-:W-:Y:S01]  /*1e60*/  FFMA.FTZ R32, R32, UR5, -R197 ;  /* 0x0000000520207c23 */ /* 0x000fe200080108c5 */
[----:B------:R-:W-:Y:S01]  /*1e70*/  MUFU.EX2 R170, R170 ;  /* 0x000000aa00aa7308 */ /* 0x000fe20000000800 */
[----:B------:R-:W1:Y:S01]  /*1e80*/  LDSM.16.MT88.4 R4, [R212+0xb000] ;  /* 0x00b00000d404783b */ /* 0x000e620000004200 */
[C---:B------:R-:W-:Y:S01]  /*1e90*/  FSETP.NEU.FTZ.AND P0, PT, R167.reuse, -INF , PT ;  /* 0xff800000a700780b */ /* 0x040fe20003f1d000 */
[----:B------:R-:W-:Y:S01]  /*1ea0*/  FMUL.FTZ R196, R167, UR5 ;  /* 0x00000005a7c47c20 */ /* 0x000fe20008410000 */
[----:B--2---:R-:W-:Y:S01]  /*1eb0*/  F2FP.F16.F32.PACK_AB R128, R164, R169 ;  /* 0x000000a9a480723e */ /* 0x004fe200000000ff */
[----:B------:R-:W-:Y:S01]  /*1ec0*/  LDSM.16.MT88.4 R8, [R212+0xb400] ;  /* 0x00b40000d408783b */ /* 0x000fe20000004200 */
[----:B------:R-:W-:-:S02]  /*1ed0*/  FADD.FTZ R164, R169, R164 ;  /* 0x000000a4a9a47221 */ /* 0x000fc40000010000 */
[----:B------:R-:W-:Y:S01]  /*1ee0*/  FSEL R196, R196, RZ, P0 ;  /* 0x000000ffc4c47208 */ /* 0x000fe20000000000 */
[----:B------:R-:W2:Y:S01]  /*1ef0*/  MUFU.EX2 R181, R181 ;  /* 0x000000b500b57308 */ /* 0x000ea20000000800 */
[----:B---3--:R-:W-:Y:S01]  /*1f00*/  F2FP.F16.F32.PACK_AB R130, R42, R43 ;  /* 0x0000002b2a82723e */ /* 0x008fe200000000ff */
[----:B------:R-:W-:Y:S02]  /*1f10*/  FADD.FTZ R43, R43, R164 ;  /* 0x000000a42b2b7221 */ /* 0x000fe40000010000 */
[--C-:B------:R-:W-:Y:S01]  /*1f20*/  FFMA.FTZ R186, R50, UR5, -R196.reuse ;  /* 0x0000000532ba7c23 */ /* 0x100fe200080108c4 */
[--C-:B------:R-:W-:Y:S01]  /*1f30*/  FFMA.FTZ R185, R51, UR5, -R196.reuse ;  /* 0x0000000533b97c23 */ /* 0x100fe200080108c4 */
[--C-:B------:R-:W-:Y:S01]  /*1f40*/  FFMA.FTZ R180, R30, UR5, -R196.reuse ;  /* 0x000000051eb47c23 */ /* 0x100fe200080108c4 */
[--C-:B------:R-:W-:Y:S01]  /*1f50*/  FFMA.FTZ R3, R31, UR5, -R196.reuse ;  /* 0x000000051f037c23 */ /* 0x100fe200080108c4 */
[----:B------:R-:W-:Y:S01]  /*1f60*/  MUFU.EX2 R171, R171 ;  /* 0x000000ab00ab7308 */ /* 0x000fe20000000800 */
[----:B------:R-:W3:Y:S01]  /*1f70*/  LDSM.16.MT88.4 R48, [R212+0x9400] ;  /* 0x00940000d430783b */ /* 0x000ee20000004200 */
[--C-:B------:R-:W-:Y:S01]  /*1f80*/  FFMA.FTZ R178, R178, UR5, -R196.reuse ;  /* 0x00000005b2b27c23 */ /* 0x100fe200080108c4 */
[--C-:B------:R-:W-:Y:S01]  /*1f90*/  FFMA.FTZ R179, R179, UR5, -R196.reuse ;  /* 0x00000005b3b37c23 */ /* 0x100fe200080108c4 */
[--C-:B------:R-:W-:Y:S01]  /*1fa0*/  FFMA.FTZ R174, R174, UR5, -R196.reuse ;  /* 0x00000005aeae7c23 */ /* 0x100fe200080108c4 */
[----:B------:R-:W4:Y:S01]  /*1fb0*/  LDSM.16.MT88.4 R28, [R212+0xa400] ;  /* 0x00a40000d41c783b */ /* 0x000f220000004200 */
[--C-:B------:R-:W-:Y:S01]  /*1fc0*/  FFMA.FTZ R175, R175, UR5, -R196.reuse ;  /* 0x00000005afaf7c23 */ /* 0x100fe200080108c4 */
[--C-:B------:R-:W-:Y:S01]  /*1fd0*/  FFMA.FTZ R58, R58, UR5, -R196.reuse ;  /* 0x000000053a3a7c23 */ /* 0x100fe200080108c4 */
[----:B------:R-:W5:Y:S01]  /*1fe0*/  MUFU.EX2 R0, R0 ;  /* 0x0000000000007308 */ /* 0x000f620000000800 */
[----:B--2---:R-:W-:Y:S01]  /*1ff0*/  F2FP.F16.F32.PACK_AB R129, R181, R170 ;  /* 0x000000aab581723e */ /* 0x004fe200000000ff */
[--C-:B------:R-:W-:Y:S01]  /*2000*/  FFMA.FTZ R59, R59, UR5, -R196.reuse ;  /* 0x000000053b3b7c23 */ /* 0x100fe200080108c4 */
[--C-:B------:R-:W-:Y:S01]  /*2010*/  FFMA.FTZ R54, R54, UR5, -R196.reuse ;  /* 0x0000000536367c23 */ /* 0x100fe200080108c4 */
[--C-:B------:R-:W-:Y:S01]  /*2020*/  FFMA.FTZ R55, R55, UR5, -R196.reuse ;  /* 0x0000000537377c23 */ /* 0x100fe200080108c4 */
[----:B------:R-:W-:Y:S01]  /*2030*/  FADD.FTZ R170, R170, R181 ;  /* 0x000000b5aaaa7221 */ /* 0x000fe20000010000 */
[----:B------:R-:W-:Y:S01]  /*2040*/  FADD.FTZ R42, R42, R43 ;  /* 0x0000002b2a2a7221 */ /* 0x000fe20000010000 */
[--C-:B------:R-:W-:Y:S01]  /*2050*/  FFMA.FTZ R33, R38, UR5, -R196.reuse ;  /* 0x0000000526217c23 */ /* 0x100fe200080108c4 */
[----:B------:R-:W2:Y:S01]  /*2060*/  MUFU.EX2 R187, R187 ;  /* 0x000000bb00bb7308 */ /* 0x000ea20000000800 */
[--C-:B------:R-:W-:Y:S01]  /*2070*/  FFMA.FTZ R38, R39, UR5, -R196.reuse ;  /* 0x0000000527267c23 */ /* 0x100fe200080108c4 */
[--C-:B------:R-:W-:Y:S01]  /*2080*/  FFMA.FTZ R34, R34, UR5, -R196.reuse ;  /* 0x0000000522227c23 */ /* 0x100fe200080108c4 */
[----:B------:R-:W-:-:S05]  /*2090*/  FFMA.FTZ R35, R35, UR5, -R196 ;  /* 0x0000000523237c23 */ /* 0x000fca00080108c4 */
[----:B------:R-:W-:Y:S01]  /*20a0*/  MUFU.EX2 R183, R183 ;  /* 0x000000b700b77308 */ /* 0x000fe20000000800 */
[----:B-----5:R-:W-:Y:S01]  /*20b0*/  F2FP.F16.F32.PACK_AB R131, R0, R171 ;  /* 0x000000ab0083723e */ /* 0x020fe200000000ff */
[----:B------:R-:W-:-:S04]  /*20c0*/  FADD.FTZ R171, R171, R170 ;  /* 0x000000aaabab7221 */ /* 0x000fc80000010000 */
[----:B------:R-:W-:Y:S02]  /*20d0*/  FADD.FTZ R0, R0, R171 ;  /* 0x000000ab00007221 */ /* 0x000fe40000010000 */
[----:B------:R-:W5:Y:S01]  /*20e0*/  MUFU.EX2 R182, R182 ;  /* 0x000000b600b67308 */ /* 0x000f620000000800 */
[----:B------:R-:W-:Y:S01]  /*20f0*/  HMMA.16816.F32 R156, R128, R148, RZ ;  /* 0x00000094809c723c */ /* 0x000fe200000018ff */
[----:B--2---:R-:W-:Y:S01]  /*2100*/  F2FP.F16.F32.PACK_AB R132, R187, R184 ;  /* 0x000000b8bb84723e */ /* 0x004fe200000000ff */
[----:B------:R-:W-:-:S05]  /*2110*/  FADD.FTZ R184, R184, R187 ;  /* 0x000000bbb8b87221 */ /* 0x000fca0000010000 */
[----:B------:R-:W-:Y:S01]  /*2120*/  MUFU.EX2 R186, R186 ;  /* 0x000000ba00ba7308 */ /* 0x000fe20000000800 */
[C---:B------:R-:W-:Y:S07]  /*2130*/  HMMA.16816.F32 R72, R128.reuse, R80, RZ ;  /* 0x000000508048723c */ /* 0x040fee00000018ff */
[----:B------:R-:W2:Y:S01]  /*2140*/  MUFU.EX2 R185, R185 ;  /* 0x000000b900b97308 */ /* 0x000ea20000000800 */
[----:B------:R-:W-:Y:S01]  /*2150*/  HMMA.16816.F32 R88, R128, R96, RZ ;  /* 0x000000608058723c */ /* 0x000fe200000018ff */
[----:B-----5:R-:W-:Y:S01]  /*2160*/  F2FP.F16.F32.PACK_AB R134, R182, R183 ;  /* 0x000000b7b686723e */ /* 0x020fe200000000ff */
[----:B------:R-:W-:-:S04]  /*2170*/  FADD.FTZ R183, R183, R184 ;  /* 0x000000b8b7b77221 */ /* 0x000fc80000010000 */
[----:B------:R-:W-:Y:S01]  /*2180*/  FADD.FTZ R183, R182, R183 ;  /* 0x000000b7b6b77221 */ /* 0x000fe20000010000 */
[----:B------:R-:W-:Y:S01]  /*2190*/  MUFU.EX2 R180, R180 ;  /* 0x000000b400b47308 */ /* 0x000fe20000000800 */
[C---:B------:R-:W-:Y:S07]  /*21a0*/  HMMA.16816.F32 R104, R128.reuse, R144, RZ ;  /* 0x000000908068723c */ /* 0x040fee00000018ff */
[----:B------:R-:W5:Y:S01]  /*21b0*/  MUFU.EX2 R3, R3 ;  /* 0x0000000300037308 */ /* 0x000f620000000800 */
[----:B------:R-:W-:Y:S01]  /*21c0*/  HMMA.16816.F32 R116, R128, R120, RZ ;  /* 0x000000788074723c */ /* 0x000fe200000018ff */
[----:B--2---:R-:W-:Y:S01]  /*21d0*/  F2FP.F16.F32.PACK_AB R133, R185, R186 ;  /* 0x000000bab985723e */ /* 0x004fe200000000ff */
[----:B------:R-:W-:-:S05]  /*21e0*/  FADD.FTZ R185, R186, R185 ;  /* 0x000000b9bab97221 */ /* 0x000fca0000010000 */
[----:B------:R-:W-:Y:S01]  /*21f0*/  MUFU.EX2 R189, R189 ;  /* 0x000000bd00bd7308 */ /* 0x000fe20000000800 */
[C---:B-1----:R-:W-:Y:S07]  /*2200*/  HMMA.16816.F32 R136, R128.reuse, R4, RZ ;  /* 0x000000048088723c */ /* 0x042fee00000018ff */
[----:B------:R-:W1:Y:S01]  /*2210*/  MUFU.EX2 R188, R188 ;  /* 0x000000bc00bc7308 */ /* 0x000e620000000800 */
[----:B------:R-:W-:Y:S01]  /*2220*/  HMMA.16816.F32 R152, R128, R150, RZ ;  /* 0x000000968098723c */ /* 0x000fe200000018ff */
[----:B-----5:R-:W-:Y:S01]  /*2230*/  F2FP.F16.F32.PACK_AB R135, R3, R180 ;  /* 0x000000b40387723e */ /* 0x020fe200000000ff */
[----:B------:R-:W-:-:S04]  /*2240*/  FADD.FTZ R180, R180, R185 ;  /* 0x000000b9b4b47221 */ /* 0x000fc80000010000 */
[----:B------:R-:W-:Y:S01]  /*2250*/  FADD.FTZ R3, R3, R180 ;  /* 0x000000b403037221 */ /* 0x000fe20000010000 */
[----:B------:R-:W-:Y:S01]  /*2260*/  MUFU.EX2 R190, R190 ;  /* 0x000000be00be7308 */ /* 0x000fe20000000800 */
[C---:B------:R-:W-:Y:S07]  /*2270*/  HMMA.16816.F32 R76, R128.reuse, R82, RZ ;  /* 0x00000052804c723c */ /* 0x040fee00000018ff */
[----:B------:R-:W-:Y:S01]  /*2280*/  MUFU.EX2 R191, R191 ;  /* 0x000000bf00bf7308 */ /* 0x000fe20000000800 */
[C---:B------:R-:W-:Y:S07]  /*2290*/  HMMA.16816.F32 R92, R128.reuse, R98, RZ ;  /* 0x00000062805c723c */ /* 0x040fee00000018ff */
[----:B------:R-:W-:Y:S01]  /*22a0*/  MUFU.EX2 R193, R193 ;  /* 0x000000c100c17308 */ /* 0x000fe20000000800 */
[C---:B------:R-:W-:Y:S07]  /*22b0*/  HMMA.16816.F32 R108, R128.reuse, R146, RZ ;  /* 0x00000092806c723c */ /* 0x040fee00000018ff */
[----:B------:R-:W2:Y:S01]  /*22c0*/  MUFU.EX2 R192, R192 ;  /* 0x000000c000c07308 */ /* 0x000ea20000000800 */
[C---:B------:R-:W-:Y:S07]  /*22d0*/  HMMA.16816.F32 R140, R128.reuse, R122, RZ ;  /* 0x0000007a808c723c */ /* 0x040fee00000018ff */
[----:B------:R-:W-:Y:S01]  /*22e0*/  MUFU.EX2 R194, R194 ;  /* 0x000000c200c27308 */ /* 0x000fe20000000800 */
[----:B------:R-:W-:Y:S07]  /*22f0*/  HMMA.16816.F32 R128, R128, R6, RZ ;  /* 0x000000068080723c */ /* 0x000fee00000018ff */
[----:B------:R-:W5:Y:S01]  /*2300*/  MUFU.EX2 R195, R195 ;  /* 0x000000c300c37308 */ /* 0x000f620000000800 */
[C---:B------:R-:W-:Y:S07]  /*2310*/  HMMA.16816.F32 R160, R132.reuse, R148, RZ ;  /* 0x0000009484a0723c */ /* 0x040fee00000018ff */
[----:B------:R-:W-:Y:S01]  /*2320*/  MUFU.EX2 R176, R176 ;  /* 0x000000b000b07308 */ /* 0x000fe20000000800 */
[C---:B------:R-:W-:Y:S07]  /*2330*/  HMMA.16816.F32 R68, R132.reuse, R80, RZ ;  /* 0x000000508444723c */ /* 0x040fee00000018ff */
[----:B------:R-:W4:Y:S01]  /*2340*/  MUFU.EX2 R177, R177 ;  /* 0x000000b100b17308 */ /* 0x000f220000000800 */
[C---:B------:R-:W-:Y:S07]  /*2350*/  HMMA.16816.F32 R84, R132.reuse, R96, RZ ;  /* 0x000000608454723c */ /* 0x040fee00000018ff */
[----:B------:R-:W-:Y:S01]  /*2360*/  MUFU.EX2 R172, R172 ;  /* 0x000000ac00ac7308 */ /* 0x000fe20000000800 */
[C---:B------:R-:W-:Y:S07]  /*2370*/  HMMA.16816.F32 R100, R132.reuse, R144, RZ ;  /* 0x000000908464723c */ /* 0x040fee00000018ff */
[----:B------:R-:W-:Y:S01]  /*2380*/  MUFU.EX2 R173, R173 ;  /* 0x000000ad00ad7308 */ /* 0x000fe20000000800 */
[C---:B------:R-:W-:Y:S07]  /*2390*/  HMMA.16816.F32 R112, R132.reuse, R120, RZ ;  /* 0x000000788470723c */ /* 0x040fee00000018ff */
[----:B------:R-:W-:Y:S01]  /*23a0*/  MUFU.EX2 R178, R178 ;  /* 0x000000b200b27308 */ /* 0x000fe20000000800 */
[C---:B------:R-:W-:Y:S07]  /*23b0*/  HMMA.16816.F32 R148, R132.reuse, R150, RZ ;  /* 0x000000968494723c */ /* 0x040fee00000018ff */
[----:B------:R-:W4:Y:S01]  /*23c0*/  MUFU.EX2 R179, R179 ;  /* 0x000000b300b37308 */ /* 0x000f220000000800 */
        /* <DEDUP_REMOVED lines=8> */
[----:B------:R-:W-:Y:S01]  /*2450*/  HMMA.16816.F32 R124, R132, R4, RZ ;  /* 0x00000004847c723c */ /* 0x000fe200000018ff */
[----:B-1----:R-:W-:Y:S01]  /*2460*/  F2FP.F16.F32.PACK_AB R4, R188, R189 ;  /* 0x000000bdbc04723e */ /* 0x002fe200000000ff */
[----:B------:R-:W-:Y:S01]  /*2470*/  FADD.FTZ R189, R189, R42 ;  /* 0x0000002abdbd7221 */ /* 0x000fe20000010000 */
[----:B--2---:R-:W-:Y:S01]  /*2480*/  F2FP.F16.F32.PACK_AB R5, R192, R193 ;  /* 0x000000c1c005723e */ /* 0x004fe200000000ff */
[----:B------:R-:W-:-:S02]  /*2490*/  FADD.FTZ R193, R193, R0 ;  /* 0x00000000c1c17221 */ /* 0x000fc40000010000 */
[----:B------:R-:W-:Y:S01]  /*24a0*/  FADD.FTZ R189, R188, R189 ;  /* 0x000000bdbcbd7221 */ /* 0x000fe20000010000 */
[----:B------:R-:W-:Y:S01]  /*24b0*/  MUFU.EX2 R52, R52 ;  /* 0x0000003400347308 */ /* 0x000fe20000000800 */
[----:B------:R-:W-:Y:S01]  /*24c0*/  HMMA.16816.F32 R132, R132, R6, RZ ;  /* 0x000000068484723c */ /* 0x000fe200000018ff */
[----:B------:R-:W-:Y:S01]  /*24d0*/  F2FP.F16.F32.PACK_AB R6, R191, R190 ;  /* 0x000000bebf06723e */ /* 0x000fe200000000ff */
[----:B------:R-:W-:Y:S01]  /*24e0*/  FADD.FTZ R193, R192, R193 ;  /* 0x000000c1c0c17221 */ /* 0x000fe20000010000 */
[----:B-----5:R-:W-:Y:S01]  /*24f0*/  F2FP.F16.F32.PACK_AB R7, R195, R194 ;  /* 0x000000c2c307723e */ /* 0x020fe200000000ff */
[----:B------:R-:W-:Y:S02]  /*2500*/  FADD.FTZ R190, R190, R189 ;  /* 0x000000bdbebe7221 */ /* 0x000fe40000010000 */
[----:B------:R-:W-:Y:S01]  /*2510*/  FADD.FTZ R194, R194, R193 ;  /* 0x000000c1c2c27221 */ /* 0x000fe20000010000 */
[----:B------:R-:W-:Y:S01]  /*2520*/  MUFU.EX2 R53, R53 ;  /* 0x0000003500357308 */ /* 0x000fe20000000800 */
[----:B------:R-:W-:-:S02]  /*2530*/  FADD.FTZ R191, R191, R190 ;  /* 0x000000bebfbf7221 */ /* 0x000fc40000010000 */
[----:B------:R-:W-:Y:S01]  /*2540*/  HMMA.16816.F32 R156, R4, R64, R156 ;  /* 0x00000040049c723c */ /* 0x000fe2000000189c */
[----:B------:R-:W-:-:S04]  /*2550*/  FADD.FTZ R195, R195, R194 ;  /* 0x000000c2c3c37221 */ /* 0x000fc80000010000 */
[----:B------:R-:W-:Y:S03]  /*2560*/  MUFU.EX2 R58, R58 ;  /* 0x0000003a003a7308 */ /* 0x000fe60000000800 */
[C---:B---3--:R-:W-:Y:S05]  /*2570*/  HMMA.16816.F32 R72, R4.reuse, R48, R72 ;  /* 0x000000300448723c */ /* 0x048fea0000001848 */
[----:B------:R-:W-:Y:S03]  /*2580*/  MUFU.EX2 R59, R59 ;  /* 0x0000003b003b7308 */ /* 0x000fe60000000800 */
[C---:B------:R-:W-:Y:S05]  /*2590*/  HMMA.16816.F32 R88, R4.reuse, R60, R88 ;  /* 0x0000003c0458723c */ /* 0x040fea0000001858 */
[----:B------:R-:W-:Y:S03]  /*25a0*/  MUFU.EX2 R54, R54 ;  /* 0x0000003600367308 */ /* 0x000fe60000000800 */
[C---:B----4-:R-:W-:Y:S05]  /*25b0*/  HMMA.16816.F32 R104, R4.reuse, R28, R104 ;  /* 0x0000001c0468723c */ /* 0x050fea0000001868 */
[----:B------:R-:W-:Y:S03]  /*25c0*/  MUFU.EX2 R55, R55 ;  /* 0x0000003700377308 */ /* 0x000fe60000000800 */
[C---:B------:R-:W-:Y:S05]  /*25d0*/  HMMA.16816.F32 R116, R4.reuse, R12, R116 ;  /* 0x0000000c0474723c */ /* 0x040fea0000001874 */
        /* <DEDUP_REMOVED lines=13> */
[----:B------:R-:W-:Y:S01]  /*26b0*/  HMMA.16816.F32 R128, R4, R10, R128 ;  /* 0x0000000a0480723c */ /* 0x000fe20000001880 */
[----:B------:R-:W-:Y:S01]  /*26c0*/  F2FP.F16.F32.PACK_AB R4, R177, R176 ;  /* 0x000000b0b104723e */ /* 0x000fe200000000ff */
[----:B------:R-:W-:Y:S01]  /*26d0*/  FADD.FTZ R176, R176, R183 ;  /* 0x000000b7b0b07221 */ /* 0x000fe20000010000 */
[----:B------:R-:W-:Y:S01]  /*26e0*/  F2FP.F16.F32.PACK_AB R5, R179, R178 ;  /* 0x000000b2b305723e */ /* 0x000fe200000000ff */
[----:B------:R-:W-:Y:S01]  /*26f0*/  FADD.FTZ R178, R178, R3 ;  /* 0x00000003b2b27221 */ /* 0x000fe20000010000 */
[----:B------:R-:W-:Y:S01]  /*2700*/  F2FP.F16.F32.PACK_AB R6, R173, R172 ;  /* 0x000000acad06723e */ /* 0x000fe200000000ff */
[----:B------:R-:W-:Y:S01]  /*2710*/  FADD.FTZ R177, R177, R176 ;  /* 0x000000b0b1b17221 */ /* 0x000fe20000010000 */
[----:B------:R-:W-:Y:S01]  /*2720*/  F2FP.F16.F32.PACK_AB R7, R175, R174 ;  /* 0x000000aeaf07723e */ /* 0x000fe200000000ff */
[----:B------:R-:W-:Y:S01]  /*2730*/  FADD.FTZ R179, R179, R178 ;  /* 0x000000b2b3b37221 */ /* 0x000fe20000010000 */
[----:B------:R-:W-:Y:S01]  /*2740*/  MUFU.EX2 R34, R34 ;  /* 0x0000002200227308 */ /* 0x000fe20000000800 */
[----:B------:R-:W-:-:S02]  /*2750*/  FADD.FTZ R172, R172, R177 ;  /* 0x000000b1acac7221 */ /* 0x000fc40000010000 */
[----:B------:R-:W-:Y:S02]  /*2760*/  FADD.FTZ R174, R174, R179 ;  /* 0x000000b3aeae7221 */ /* 0x000fe40000010000 */
[C---:B------:R-:W-:Y:S01]  /*2770*/  HMMA.16816.F32 R160, R4.reuse, R64, R160 ;  /* 0x0000004004a0723c */ /* 0x040fe200000018a0 */
[--C-:B------:R-:W-:Y:S01]  /*2780*/  FFMA.FTZ R64, R20, UR5, -R199.reuse ;  /* 0x0000000514407c23 */ /* 0x100fe200080108c7 */
[--C-:B------:R-:W-:Y:S01]  /*2790*/  FFMA.FTZ R65, R21, UR5, -R199.reuse ;  /* 0x0000000515417c23 */ /* 0x100fe200080108c7 */
[----:B------:R-:W-:Y:S01]  /*27a0*/  FADD.FTZ R173, R173, R172 ;  /* 0x000000acadad7221 */ /* 0x000fe20000010000 */
[----:B------:R-:W-:Y:S01]  /*27b0*/  FADD.FTZ R175, R175, R174 ;  /* 0x000000aeafaf7221 */ /* 0x000fe20000010000 */
[----:B------:R-:W-:Y:S03]  /*27c0*/  MUFU.EX2 R35, R35 ;  /* 0x0000002300237308 */ /* 0x000fe60000000800 */
[----:B------:R-:W-:Y:S01]  /*27d0*/  HMMA.16816.F32 R84, R4, R60, R84 ;  /* 0x0000003c0454723c */ /* 0x000fe20000001854 */
[--C-:B------:R-:W-:Y:S01]  /*27e0*/  FFMA.FTZ R60, R44, UR5, -R199.reuse ;  /* 0x000000052c3c7c23 */ /* 0x100fe200080108c7 */
[----:B------:R-:W-:-:S03]  /*27f0*/  FFMA.FTZ R61, R45, UR5, -R199 ;  /* 0x000000052d3d7c23 */ /* 0x000fc600080108c7 */
[----:B------:R-:W-:Y:S03]  /*2800*/  MUFU.EX2 R64, R64 ;  /* 0x0000004000407308 */ /* 0x000fe60000000800 */
[C---:B------:R-:W-:Y:S01]  /*2810*/  HMMA.16816.F32 R148, R4.reuse, R66, R148 ;  /* 0x000000420494723c */ /* 0x040fe20000001894 */
[--C-:B------:R-:W-:Y:S01]  /*2820*/  FFMA.FTZ R66, R46, UR5, -R198.reuse ;  /* 0x000000052e427c23 */ /* 0x100fe200080108c6 */
[--C-:B------:R-:W-:Y:S02]  /*2830*/  FFMA.FTZ R67, R47, UR5, -R198.reuse ;  /* 0x000000052f437c23 */ /* 0x100fe400080108c6 */
[----:B------:R-:W1:Y:S01]  /*2840*/  LDSM.16.MT88.4 R44, [R212+0x9800] ;  /* 0x00980000d42c783b */ /* 0x000e620000004200 */
[----:B------:R-:W-:Y:S03]  /*2850*/  MUFU.EX2 R60, R60 ;  /* 0x0000003c003c7308 */ /* 0x000fe60000000800 */
[----:B------:R-:W-:Y:S01]  /*2860*/  HMMA.16816.F32 R96, R4, R62, R96 ;  /* 0x0000003e0460723c */ /* 0x000fe20000001860 */
[--C-:B------:R-:W-:Y:S01]  /*2870*/  FFMA.FTZ R62, R22, UR5, -R198.reuse ;  /* 0x00000005163e7c23 */ /* 0x100fe200080108c6 */
[----:B------:R-:W-:-:S02]  /*2880*/  FFMA.FTZ R63, R23, UR5, -R198 ;  /* 0x00000005173f7c23 */ /* 0x000fc400080108c6 */
[----:B------:R-:W-:Y:S01]  /*2890*/  LDSM.16.MT88.4 R20, [R212+0xa800] ;  /* 0x00a80000d414783b */ /* 0x000fe20000004200 */
[----:B------:R-:W2:Y:S03]  /*28a0*/  MUFU.EX2 R61, R61 ;  /* 0x0000003d003d7308 */ /* 0x000ea60000000800 */
[C---:B------:R-:W-:Y:S05]  /*28b0*/  HMMA.16816.F32 R68, R4.reuse, R48, R68 ;  /* 0x000000300444723c */ /* 0x040fea0000001844 */
[----:B------:R-:W-:Y:S03]  /*28c0*/  MUFU.EX2 R65, R65 ;  /* 0x0000004100417308 */ /* 0x000fe60000000800 */
[C---:B------:R-:W-:Y:S05]  /*28d0*/  HMMA.16816.F32 R100, R4.reuse, R28, R100 ;  /* 0x0000001c0464723c */ /* 0x040fea0000001864 */
[----:B------:R-:W-:Y:S03]  /*28e0*/  MUFU.EX2 R66, R66 ;  /* 0x0000004200427308 */ /* 0x000fe60000000800 */
[C---:B------:R-:W-:Y:S05]  /*28f0*/  HMMA.16816.F32 R112, R4.reuse, R12, R112 ;  /* 0x0000000c0470723c */ /* 0x040fea0000001870 */
[----:B------:R-:W3:Y:S03]  /*2900*/  MUFU.EX2 R67, R67 ;  /* 0x0000004300437308 */ /* 0x000ee60000000800 */
[C---:B------:R-:W-:Y:S05]  /*2910*/  HMMA.16816.F32 R124, R4.reuse, R8, R124 ;  /* 0x00000008047c723c */ /* 0x040fea000000187c */
[----:B------:R-:W-:Y:S03]  /*2920*/  MUFU.EX2 R62, R62 ;  /* 0x0000003e003e7308 */ /* 0x000fe60000000800 */
[C---:B------:R-:W-:Y:S01]  /*2930*/  HMMA.16816.F32 R80, R4.reuse, R50, R80 ;  /* 0x000000320450723c */ /* 0x040fe20000001850 */
[----:B------:R-:W4:Y:S04]  /*2940*/  LDSM.16.MT88.4 R48, [R214+0x9800] ;  /* 0x00980000d630783b */ /* 0x000f280000004200 */
[----:B------:R-:W5:Y:S03]  /*2950*/  MUFU.EX2 R63, R63 ;  /* 0x0000003f003f7308 */ /* 0x000f660000000800 */
[C---:B------:R-:W-:Y:S01]  /*2960*/  HMMA.16816.F32 R144, R4.reuse, R30, R144 ;  /* 0x0000001e0490723c */ /* 0x040fe20000001890 */
[----:B------:R-:W4:Y:S07]  /*2970*/  LDSM.16.MT88.4 R28, [R214+0xa800] ;  /* 0x00a80000d61c783b */ /* 0x000f2e0000004200 */
[C---:B------:R-:W-:Y:S01]  /*2980*/  HMMA.16816.F32 R120, R4.reuse, R14, R120 ;  /* 0x0000000e0478723c */ /* 0x040fe20000001878 */
[----:B------:R-:W4:Y:S07]  /*2990*/  LDSM.16.MT88.4 R12, [R214+0xb800] ;  /* 0x00b80000d60c783b */ /* 0x000f2e0000004200 */
[----:B------:R-:W-:Y:S01]  /*29a0*/  HMMA.16816.F32 R132, R4, R10, R132 ;  /* 0x0000000a0484723c */ /* 0x000fe20000001884 */
[----:B------:R-:W4:Y:S01]  /*29b0*/  LDSM.16.MT88.4 R8, [R212+0xb800] ;  /* 0x00b80000d408783b */ /* 0x000f220000004200 */
[----:B--2---:R-:W-:Y:S01]  /*29c0*/  F2FP.F16.F32.PACK_AB R4, R61, R60 ;  /* 0x0000003c3d04723e */ /* 0x004fe200000000ff */
[----:B------:R-:W-:Y:S01]  /*29d0*/  FADD.FTZ R60, R60, R191 ;  /* 0x000000bf3c3c7221 */ /* 0x000fe20000010000 */
[----:B---3--:R-:W-:Y:S01]  /*29e0*/  F2FP.F16.F32.PACK_AB R5, R67, R66 ;  /* 0x000000424305723e */ /* 0x008fe200000000ff */
[----:B------:R-:W-:Y:S01]  /*29f0*/  FADD.FTZ R66, R66, R195 ;  /* 0x000000c342427221 */ /* 0x000fe20000010000 */
[----:B------:R-:W-:Y:S01]  /*2a00*/  F2FP.F16.F32.PACK_AB R6, R65, R64 ;  /* 0x000000404106723e */ /* 0x000fe200000000ff */
[----:B------:R-:W-:Y:S01]  /*2a10*/  FADD.FTZ R61, R61, R60 ;  /* 0x0000003c3d3d7221 */ /* 0x000fe20000010000 */
[----:B-----5:R-:W-:Y:S01]  /*2a20*/  F2FP.F16.F32.PACK_AB R7, R63, R62 ;  /* 0x0000003e3f07723e */ /* 0x020fe200000000ff */
[----:B------:R-:W-:-:S02]  /*2a30*/  FADD.FTZ R67, R67, R66 ;  /* 0x0000004243437221 */ /* 0x000fc40000010000 */
[----:B------:R-:W-:Y:S02]  /*2a40*/  FADD.FTZ R64, R64, R61 ;  /* 0x0000003d40407221 */ /* 0x000fe40000010000 */
[----:B------:R-:W-:Y:S02]  /*2a50*/  FADD.FTZ R62, R62, R67 ;  /* 0x000000433e3e7221 */ /* 0x000fe40000010000 */
[----:B-1----:R-:W-:Y:S01]  /*2a60*/  HMMA.16816.F32 R72, R4, R44, R72 ;  /* 0x0000002c0448723c */ /* 0x002fe20000001848 */
[----:B------:R-:W-:Y:S01]  /*2a70*/  FADD.FTZ R65, R65, R64 ;  /* 0x0000004041417221 */ /* 0x000fe20000010000 */
[----:B------:R-:W-:-:S06]  /*2a80*/  FADD.FTZ R62, R63, R62 ;  /* 0x0000003e3f3e7221 */ /* 0x000fcc0000010000 */
[C---:B----4-:R-:W-:Y:S08]  /*2a90*/  HMMA.16816.F32 R156, R4.reuse, R48, R156 ;  /* 0x00000030049c723c */ /* 0x050ff0000000189c */
[C---:B------:R-:W-:Y:S08]  /*2aa0*/  HMMA.16816.F32 R88, R4.reuse, R28, R88 ;  /* 0x0000001c0458723c */ /* 0x040ff00000001858 */
        /* <DEDUP_REMOVED lines=16> */
[----:B------:R-:W-:-:S02]  /*2bb0*/  FADD.FTZ R59, R59, R58 ;  /* 0x0000003a3b3b7221 */ /* 0x000fc40000010000 */
[----:B------:R-:W-:Y:S02]  /*2bc0*/  FADD.FTZ R52, R52, R57 ;  /* 0x0000003934347221 */ /* 0x000fe40000010000 */
[----:B------:R-:W-:Y:S02]  /*2bd0*/  FADD.FTZ R54, R54, R59 ;  /* 0x0000003b36367221 */ /* 0x000fe40000010000 */
[----:B------:R-:W-:Y:S01]  /*2be0*/  HMMA.16816.F32 R160, R4, R48, R160 ;  /* 0x0000003004a0723c */ /* 0x000fe200000018a0 */
[--C-:B------:R-:W-:Y:S01]  /*2bf0*/  FFMA.FTZ R48, R27, UR5, -R198.reuse ;  /* 0x000000051b307c23 */ /* 0x100fe200080108c6 */
[----:B------:R-:W-:Y:S01]  /*2c00*/  FFMA.FTZ R49, R18, UR5, -R198 ;  /* 0x0000000512317c23 */ /* 0x000fe200080108c6 */
[----:B------:R-:W-:Y:S01]  /*2c10*/  FADD.FTZ R53, R53, R52 ;  /* 0x0000003435357221 */ /* 0x000fe20000010000 */
[----:B------:R-:W-:-:S03]  /*2c20*/  FADD.FTZ R54, R55, R54 ;  /* 0x0000003637367221 */ /* 0x000fc60000010000 */
[----:B------:R-:W-:Y:S01]  /*2c30*/  MUFU.EX2 R48, R48 ;  /* 0x0000003000307308 */ /* 0x000fe20000000800 */
[----:B------:R-:W-:Y:S01]  /*2c40*/  HMMA.16816.F32 R148, R4, R50, R148 ;  /* 0x000000320494723c */ /* 0x000fe20000001894 */
[----:B------:R-:W-:-:S06]  /*2c50*/  FFMA.FTZ R50, R19, UR5, -R198 ;  /* 0x0000000513327c23 */ /* 0x000fcc00080108c6 */
[----:B------:R-:W-:Y:S01]  /*2c60*/  MUFU.EX2 R49, R49 ;  /* 0x0000003100317308 */ /* 0x000fe20000000800 */
[----:B------:R-:W-:Y:S01]  /*2c70*/  HMMA.16816.F32 R68, R4, R44, R68 ;  /* 0x0000002c0444723c */ /* 0x000fe20000001844 */
[--C-:B------:R-:W-:Y:S01]  /*2c80*/  FFMA.FTZ R44, R24, UR5, -R199.reuse ;  /* 0x00000005182c7c23 */ /* 0x100fe200080108c7 */
[----:B------:R-:W-:-:S05]  /*2c90*/  FFMA.FTZ R45, R25, UR5, -R199 ;  /* 0x00000005192d7c23 */ /* 0x000fca00080108c7 */
[----:B------:R-:W-:Y:S01]  /*2ca0*/  MUFU.EX2 R44, R44 ;  /* 0x0000002c002c7308 */ /* 0x000fe20000000800 */
[C---:B------:R-:W-:Y:S01]  /*2cb0*/  HMMA.16816.F32 R80, R4.reuse, R46, R80 ;  /* 0x0000002e0450723c */ /* 0x040fe20000001850 */
[----:B------:R-:W-:Y:S01]  /*2cc0*/  FFMA.FTZ R46, R16, UR5, -R199 ;  /* 0x00000005102e7c23 */ /* 0x000fe200080108c7 */
[----:B------:R-:W-:Y:S01]  /*2cd0*/  FFMA.FTZ R47, R26, UR5, -R198 ;  /* 0x000000051a2f7c23 */ /* 0x000fe200080108c6 */
[----:B------:R-:W-:Y:S04]  /*2ce0*/  LDSM.16.MT88.4 R16, [R212+0xac00] ;  /* 0x00ac0000d410783b */ /* 0x000fe80000004200 */
[----:B------:R-:W-:Y:S01]  /*2cf0*/  LDSM.16.MT88.4 R24, [R212+0x9c00] ;  /* 0x009c0000d418783b */ /* 0x000fe20000004200 */
[C---:B------:R-:W-:Y:S01]  /*2d00*/  HMMA.16816.F32 R84, R4.reuse, R28, R84 ;  /* 0x0000001c0454723c */ /* 0x040fe20000001854 */
[----:B------:R-:W1:Y:S07]  /*2d10*/  MUFU.EX2 R45, R45 ;  /* 0x0000002d002d7308 */ /* 0x000e6e0000000800 */
[C---:B------:R-:W-:Y:S01]  /*2d20*/  HMMA.16816.F32 R96, R4.reuse, R30, R96 ;  /* 0x0000001e0460723c */ /* 0x040fe20000001860 */
[----:B------:R-:W2:Y:S01]  /*2d30*/  LDSM.16.MT88.4 R28, [R214+0x9c00] ;  /* 0x009c0000d61c783b */ /* 0x000ea20000004200 */
[----:B------:R-:W-:Y:S06]  /*2d40*/  MUFU.EX2 R46, R46 ;  /* 0x0000002e002e7308 */ /* 0x000fec0000000800 */
[C---:B------:R-:W-:Y:S02]  /*2d50*/  HMMA.16816.F32 R100, R4.reuse, R20, R100 ;  /* 0x000000140464723c */ /* 0x040fe40000001864 */
[----:B------:R-:W3:Y:S06]  /*2d60*/  MUFU.EX2 R47, R47 ;  /* 0x0000002f002f7308 */ /* 0x000eec0000000800 */
[C---:B------:R-:W-:Y:S01]  /*2d70*/  HMMA.16816.F32 R144, R4.reuse, R22, R144 ;  /* 0x000000160490723c */ /* 0x040fe20000001890 */
[----:B------:R-:W4:Y:S01]  /*2d80*/  LDSM.16.MT88.4 R20, [R214+0xac00] ;  /* 0x00ac0000d614783b */ /* 0x000f220000004200 */
[----:B------:R-:W5:Y:S06]  /*2d90*/  MUFU.EX2 R50, R50 ;  /* 0x0000003200327308 */ /* 0x000f6c0000000800 */
[C---:B------:R-:W-:Y:S08]  /*2da0*/  HMMA.16816.F32 R112, R4.reuse, R12, R112 ;  /* 0x0000000c0470723c */ /* 0x040ff00000001870 */
[C---:B------:R-:W-:Y:S01]  /*2db0*/  HMMA.16816.F32 R120, R4.reuse, R14, R120 ;  /* 0x0000000e0478723c */ /* 0x040fe20000001878 */
[----:B------:R-:W4:Y:S07]  /*2dc0*/  LDSM.16.MT88.4 R12, [R214+0xbc00] ;  /* 0x00bc0000d60c783b */ /* 0x000f2e0000004200 */
[C---:B------:R-:W-:Y:S08]  /*2dd0*/  HMMA.16816.F32 R124, R4.reuse, R8, R124 ;  /* 0x00000008047c723c */ /* 0x040ff0000000187c */
[----:B------:R-:W-:Y:S01]  /*2de0*/  HMMA.16816.F32 R132, R4, R10, R132 ;  /* 0x0000000a0484723c */ /* 0x000fe20000001884 */
[----:B------:R-:W4:Y:S01]  /*2df0*/  LDSM.16.MT88.4 R8, [R212+0xbc00] ;  /* 0x00bc0000d408783b */ /* 0x000f220000004200 */
[----:B-1----:R-:W-:Y:S01]  /*2e00*/  F2FP.F16.F32.PACK_AB R4, R45, R44 ;  /* 0x0000002c2d04723e */ /* 0x002fe200000000ff */
        /* <DEDUP_REMOVED lines=9> */
[----:B--2---:R-:W-:Y:S01]  /*2ea0*/  HMMA.16816.F32 R156, R4, R28, R156 ;  /* 0x0000001c049c723c */ /* 0x004fe2000000189c */
[----:B------:R-:W-:Y:S01]  /*2eb0*/  FADD.FTZ R231, R231, R46 ;  /* 0x0000002ee7e77221 */ /* 0x000fe20000010000 */
[----:B------:R-:W-:-:S06]  /*2ec0*/  FADD.FTZ R229, R50, R49 ;  /* 0x0000003132e57221 */ /* 0x000fcc0000010000 */
[C---:B------:R-:W-:Y:S08]  /*2ed0*/  HMMA.16816.F32 R152, R4.reuse, R30, R152 ;  /* 0x0000001e0498723c */ /* 0x040ff00000001898 */
[C---:B------:R-:W-:Y:S08]  /*2ee0*/  HMMA.16816.F32 R72, R4.reuse, R24, R72 ;  /* 0x000000180448723c */ /* 0x040ff00000001848 */
[C---:B------:R-:W-:Y:S08]  /*2ef0*/  HMMA.16816.F32 R76, R4.reuse, R26, R76 ;  /* 0x0000001a044c723c */ /* 0x040ff0000000184c */
[C---:B----4-:R-:W-:Y:S08]  /*2f00*/  HMMA.16816.F32 R88, R4.reuse, R20, R88 ;  /* 0x000000140458723c */ /* 0x050ff00000001858 */
        /* <DEDUP_REMOVED lines=9> */
[C---:B------:R-:W-:Y:S01]  /*2fa0*/  F2FP.F16.F32.PACK_AB R5, R38.reuse, R33 ;  /* 0x000000212605723e */ /* 0x040fe200000000ff */
        /* <DEDUP_REMOVED lines=21> */
[----:B------:R-:W-:-:S04]  /*3100*/  NOP ;  /* 0x0000000000007918 */ /* 0x000fc80000000000 */
[----:B------:R-:W-:-:S15]  /*3110*/  @!P2 BRA `(.L_x_37) ;  /* 0x0000002c0010a947 */ /* 0x000fde0003800000 */
[----:B------:R-:W-:Y:S01]  /*3120*/  LEA.HI.SX32 R228, R2, 0xfffffffe, 0x1a ;  /* 0xfffffffe02e47811 */ /* 0x000fe200078fd2ff */
[C---:B------:R-:W-:Y:S01]  /*3130*/  IMAD.SHL.U32 R227, R40.reuse, 0x20, RZ ;  /* 0x0000002028e37824 */ /* 0x040fe200078e00ff */
[----:B------:R-:W-:Y:S01]  /*3140*/  SHF.L.U64.HI R226, R40, 0x5, R41 ;  /* 0x0000000528e27819 */ /* 0x000fe20000010229 */
[----:B------:R-:W-:Y:S01]  /*3150*/  IMAD.MOV.U32 R3, RZ, RZ, R166 ;  /* 0x000000ffff037224 */ /* 0x000fe200078e00a6 */
[----:B------:R-:W-:Y:S01]  /*3160*/  MOV R0, R165 ;  /* 0x000000a500007202 */ /* 0x000fe20000000f00 */
[----:B------:R-:W-:Y:S01]  /*3170*/  IMAD.MOV.U32 R169, RZ, RZ, R168 ;  /* 0x000000ffffa97224 */ /* 0x000fe200078e00a8 */
[----:B------:R-:W-:Y:S01]  /*3180*/  MOV R2, R167 ;  /* 0x000000a700027202 */ /* 0x000fe20000000f00 */
[----:B------:R-:W1:Y:S01]  /*3190*/  LDCU UR4, c[0x0][0x45c] ;  /* 0x00008b80ff0477ac */ /* 0x000e620008000800 */
[----:B------:R-:W2:Y:S01]  /*31a0*/  LDCU.64 UR8, c[0x0][0x3c0] ;  /* 0x00007800ff0877ac */ /* 0x000ea20008000a00 */
[----:B------:R-:W-:Y:S05]  /*31b0*/  BRA `(.L_x_38) ;  /* 0x0000000000547947 */ /* 0x000fea0003800000 */
.L_x_40:
[----:B------:R-:W-:Y:S04]  /*31c0*/  VIADD R166, R228, 0xffffffff ;  /* 0xffffffffe4a67836 */ /* 0x000fe80000000000 */
[C---:B------:R-:W-:Y:S02]  /*31d0*/  IMAD R165, R166.reuse, UR20, RZ ;  /* 0x00000014a6a57c24 */ /* 0x040fe4000f8e02ff */
[----:B------:R-:W-:Y:S04]  /*31e0*/  IMAD.WIDE.U32 R166, R166, UR21, RZ ;  /* 0x00000015a6a67c25 */ /* 0x000fe8000f8e00ff */
[----:B------:R-:W-:Y:S01]  /*31f0*/  IMAD.IADD R165, R167, 0x1, R165 ;  /* 0x00000001a7a57824 */ /* 0x000fe200078e02a5 */
[CC--:B------:R-:W-:Y:S02]  /*3200*/  LEA R174, P1, R166.reuse, R221.reuse, 0x1 ;  /* 0x000000dda6ae7211 */ /* 0x0c0fe400078208ff */
[C---:B------:R-:W-:Y:S02]  /*3210*/  IADD3 R164, P0, PT, R166.reuse, UR10, RZ ;  /* 0x0000000aa6a47c10 */ /* 0x040fe4000ff1e0ff */
[-C--:B------:R-:W-:Y:S02]  /*3220*/  LEA.HI.X R175, R166, R220.reuse, R165, 0x1, P1 ;  /* 0x000000dca6af7211 */ /* 0x080fe400008f0ca5 */
[----:B------:R-:W-:Y:S02]  /*3230*/  IADD3.X R167, PT, PT, R165, UR6, RZ, P0, !PT ;  /* 0x00000006a5a77c10 */ /* 0x000fe400087fe4ff */
[C---:B------:R-:W-:Y:S01]  /*3240*/  LEA R172, P0, R164.reuse, R221, 0x1 ;  /* 0x000000dda4ac7211 */ /* 0x040fe200078008ff */
[----:B------:R-:W-:Y:S01]  /*3250*/  @!PT LDS RZ, [RZ] ;  /* 0x00000000fffff984 */ /* 0x000fe20000000800 */
[----:B------:R-:W-:Y:S01]  /*3260*/  @!PT LDS RZ, [RZ] ;  /* 0x00000000fffff984 */ /* 0x000fe20000000800 */
[----:B------:R-:W-:Y:S01]  /*3270*/  @!PT LDS RZ, [RZ] ;  /* 0x00000000fffff984 */ /* 0x000fe20000000800 */
[----:B------:R1:W-:Y:S03]  /*3280*/  LDGSTS.E.BYPASS.LTC128B.128 [R222+0x6000], desc[UR24][R174.64] ;  /* 0x06000000aede7fae */ /* 0x0003e6000b981a18 */
[----:B------:R-:W-:Y:S01]  /*3290*/  LEA.HI.X R173, R164, R220, R167, 0x1, P0 ;  /* 0x000000dca4ad7211 */ /* 0x000fe200000f0ca7 */
[----:B------:R1:W-:Y:S04]  /*32a0*/  LDGSTS.E.BYPASS.LTC128B.128 [R222+0x7000], desc[UR24][R174.64+0x40] ;  /* 0x07000040aede7fae */ /* 0x0003e8000b981a18 */
[----:B------:R1:W-:Y:S04]  /*32b0*/  LDGSTS.E.BYPASS.LTC128B.128 [R222+0x8000], desc[UR24][R174.64+0x80] ;  /* 0x08000080aede7fae */ /* 0x0003e8000b981a18 */
[----:B------:R1:W-:Y:S04]  /*32c0*/  LDGSTS.E.BYPASS.LTC128B.128 [R222+0x6800], desc[UR24][R172.64] ;  /* 0x06800000acde7fae */ /* 0x0003e8000b981a18 */
[----:B------:R1:W-:Y:S04]  /*32d0*/  LDGSTS.E.BYPASS.LTC128B.128 [R222+0x7800], desc[UR24][R172.64+0x40] ;  /* 0x07800040acde7fae */ /* 0x0003e8000b981a18 */
[----:B------:R1:W-:Y:S04]  /*32e0*/  LDGSTS.E.BYPASS.LTC128B.128 [R222+0x8800], desc[UR24][R172.64+0x80] ;  /* 0x08800080acde7fae */ /* 0x0003e8000b981a18 */
[----:B------:R-:W0:Y:S01]  /*32f0*/  LDGDEPBAR ;  /* 0x00000000000079af */ /* 0x000e220000000000 */
[----:B------:R-:W-:Y:S05]  /*3300*/  BRA `(.L_x_39) ;  /* 0x0000000800d47947 */ /* 0x000fea0003800000 */
.L_x_38:
[----:B------:R-:W-:Y:S04]  /*3310*/  DEPBAR.LE SB0, 0x0 ;  /* 0x000080000000791a */ /* 0x000fe80000000000 */
[----:B------:R-:W-:Y:S01]  /*3320*/  BAR.SYNC.DEFER_BLOCKING 0x0 ;  /* 0x0000000000007b1d */ /* 0x000fe20000010000 */
[C---:B--2---:R-:W-:Y:S04]  /*3330*/  IMAD.WIDE.U32 R170, R228.reuse, UR8, RZ ;  /* 0x00000008e4aa7c25 */ /* 0x044fe8000f8e00ff */
[----:B------:R-:W-:Y:S01]  /*3340*/  IMAD R171, R228, UR9, R171 ;  /* 0x00000009e4ab7c24 */ /* 0x000fe2000f8e02ab */
[C---:B------:R-:W-:Y:S02]  /*3350*/  LEA R238, P1, R170.reuse, R219, 0x7 ;  /* 0x000000dbaaee7211 */ /* 0x040fe400078238ff */
[C---:B------:R-:W-:Y:S02]  /*3360*/  LEA R168, P0, R170.reuse, R227, 0x6 ;  /* 0x000000e3aaa87211 */ /* 0x040fe400078030ff */
[C-C-:B------:R-:W-:Y:S02]  /*3370*/  LEA.HI.X R239, R170.reuse, R218, R171.reuse, 0x7, P1 ;  /* 0x000000daaaef7211 */ /* 0x140fe400008f3cab */
[----:B------:R-:W-:Y:S02]  /*3380*/  LEA.HI.X R235, R170, R226, R171, 0x6, P0 ;  /* 0x000000e2aaeb7211 */ /* 0x000fe400000f34ab */
[C---:B------:R-:W-:Y:S04]  /*3390*/  LEA R236, P0, R168.reuse, R219, 0x1 ;  /* 0x000000dba8ec7211 */ /* 0x040fe800078008ff */
[----:B------:R-:W-:Y:S02]  /*33a0*/  LEA.HI.X R237, R168, R218, R235, 0x1, P0 ;  /* 0x000000daa8ed7211 */ /* 0x000fe400000f0ceb */
[----:B------:R-:W-:Y:S01]  /*33b0*/  ISETP.NE.AND P0, PT, R228, RZ, PT ;  /* 0x000000ffe400720c */ /* 0x000fe20003f05270 */
[----:B------:R-:W-:Y:S01]  /*33c0*/  @!PT LDS RZ, [RZ] ;  /* 0x00000000fffff984 */ /* 0x000fe20000000800 */
[----:B------:R-:W-:Y:S01]  /*33d0*/  @!PT LDS RZ, [RZ] ;  /* 0x00000000fffff984 */ /* 0x000fe20000000800 */
[----:B------:R-:W-:Y:S01]  /*33e0*/  @!PT LDS RZ, [RZ] ;  /* 0x00000000fffff984 */ /* 0x000fe20000000800 */
[----:B------:R2:W-:Y:S08]  /*33f0*/  LDGSTS.E.BYPASS.LTC128B.128 [R222+0x9000], desc[UR24][R238.64] ;  /* 0x09000000eede7fae */ /* 0x0005f0000b981a18 */
[----:B------:R2:W-:Y:S08]  /*3400*/  LDGSTS.E.BYPASS.LTC128B.128 [R222+0xa000], desc[UR24][R238.64+0x40] ;  /* 0x0a000040eede7fae */ /* 0x0005f0000b981a18 */
[----:B------:R2:W-:Y:S08]  /*3410*/  LDGSTS.E.BYPASS.LTC128B.128 [R222+0xb000], desc[UR24][R238.64+0x80] ;  /* 0x0b000080eede7fae */ /* 0x0005f0000b981a18 */
[----:B------:R2:W-:Y:S08]  /*3420*/  LDGSTS.E.BYPASS.LTC128B.128 [R222+0x9800], desc[UR24][R236.64] ;  /* 0x09800000ecde7fae */ /* 0x0005f0000b981a18 */
[----:B------:R2:W-:Y:S08]  /*3430*/  LDGSTS.E.BYPASS.LTC128B.128 [R222+0xa800], desc[UR24][R236.64+0x40] ;  /* 0x0a800040ecde7fae */ /* 0x0005f0000b981a18 */
[----:B------:R2:W-:Y:S08]  /*3440*/  LDGSTS.E.BYPASS.LTC128B.128 [R222+0xb800], desc[UR24][R236.64+0x80] ;  /* 0x0b800080ecde7fae */ /* 0x0005f0000b981a18 */
[----:B------:R-:W-:Y:S08]  /*3450*/  LDSM.16.M88.4 R164, [R217] ;  /* 0x00000000d9a4783b */ /* 0x000ff00000000200 */
[----:B------:R-:W3:Y:S08]  /*3460*/  LDSM.16.M88.4 R172, [R216+0x6000] ;  /* 0x00600000d8ac783b */ /* 0x000ef00000000200 */
[----:B------:R-:W4:Y:S08]  /*3470*/  LDSM.16.M88.4 R176, [R217+0x1000] ;  /* 0x00100000d9b0783b */ /* 0x000f300000000200 */
[----:B------:R-:W5:Y:S08]  /*3480*/  LDSM.16.M88.4 R180, [R216+0x6400] ;  /* 0x00640000d8b4783b */ /* 0x000f700000000200 */
[----:B------:R-:W0:Y:S08]  /*3490*/  LDGDEPBAR ;  /* 0x00000000000079af */ /* 0x000e300000000000 */
[----:B------:R-:W1:Y:S08]  /*34a0*/  LDSM.16.M88.4 R184, [R216+0x6800] ;  /* 0x00680000d8b8783b */ /* 0x000e700000000200 */
[----:B------:R-:W2:Y:S01]  /*34b0*/  LDSM.16.M88.4 R188, [R216+0x6c00] ;  /* 0x006c0000d8bc783b */ /* 0x000ea20000000200 */
[-C--:B---3--:R-:W-:Y:S07]  /*34c0*/  HMMA.16816.F32 R4, R164, R172.reuse, RZ ;  /* 0x000000aca404723c */ /* 0x088fee00000018ff */
[----:B------:R-:W-:Y:S01]  /*34d0*/  LDSM.16.M88.4 R192, [R215] ;  /* 0x00000000d7c0783b */ /* 0x000fe20000000200 */
[C---:B----4-:R-:W-:Y:S07]  /*34e0*/  HMMA.16816.F32 R8, R176.reuse, R172, RZ ;  /* 0x000000acb008723c */ /* 0x050fee00000018ff */
[----:B------:R-:W3:Y:S01]  /*34f0*/  LDSM.16.M88.4 R196, [R213+0x6000] ;  /* 0x00600000d5c4783b */ /* 0x000ee20000000200 */
[-C--:B------:R-:W-:Y:S07]  /*3500*/  HMMA.16816.F32 R12, R176, R174.reuse, RZ ;  /* 0x000000aeb00c723c */ /* 0x080fee00000018ff */
[----:B------:R-:W4:Y:S01]  /*3510*/  LDSM.16.M88.4 R200, [R215+0x1000] ;  /* 0x00100000d7c8783b */ /* 0x000f220000000200 */
[C---:B------:R-:W-:Y:S07]  /*3520*/  HMMA.16816.F32 R16, R164.reuse, R174, RZ ;  /* 0x000000aea410723c */ /* 0x040fee00000018ff */
[----:B------:R-:W4:Y:S01]  /*3530*/  LDSM.16.M88.4 R172, [R213+0x6400] ;  /* 0x00640000d5ac783b */ /* 0x000f220000000200 */
[-C--:B-----5:R-:W-:Y:S07]  /*3540*/  HMMA.16816.F32 R20, R164, R180.reuse, RZ ;  /* 0x000000b4a414723c */ /* 0x0a0fee00000018ff */
[----:B------:R-:W5:Y:S01]  /*3550*/  LDSM.16.M88.4 R204, [R213+0x6800] ;  /* 0x00680000d5cc783b */ /* 0x000f620000000200 */
[C---:B------:R-:W-:Y:S07]  /*3560*/  HMMA.16816.F32 R24, R176.reuse, R180, RZ ;  /* 0x000000b4b018723c */ /* 0x040fee00000018ff */
[----:B------:R-:W5:Y:S01]  /*3570*/  LDSM.16.M88.4 R208, [R213+0x6c00] ;  /* 0x006c0000d5d0783b */ /* 0x000f620000000200 */
[-C--:B------:R-:W-:Y:S08]  /*3580*/  HMMA.16816.F32 R28, R176, R182.reuse, RZ ;  /* 0x000000b6b01c723c */ /* 0x080ff000000018ff */
[C---:B------:R-:W-:Y:S01]  /*3590*/  HMMA.16816.F32 R32, R164.reuse, R182, RZ ;  /* 0x000000b6a420723c */ /* 0x040fe200000018ff */
[----:B------:R-:W-:Y:S07]  /*35a0*/  LDSM.16.M88.4 R180, [R217+0x3000] ;  /* 0x00300000d9b4783b */ /* 0x000fee0000000200 */
[-C--:B-1----:R-:W-:Y:S08]  /*35b0*/  HMMA.16816.F32 R36, R164, R184.reuse, RZ ;  /* 0x000000b8a424723c */ /* 0x082ff000000018ff */
[C---:B------:R-:W-:Y:S08]  /*35c0*/  HMMA.16816.F32 R40, R176.reuse, R184, RZ ;  /* 0x000000b8b028723c */ /* 0x040ff000000018ff */
[-C--:B------:R-:W-:Y:S08]  /*35d0*/  HMMA.16816.F32 R44, R176, R186.reuse, RZ ;  /* 0x000000bab02c723c */ /* 0x080ff000000018ff */
[C---:B------:R-:W-:Y:S01]  /*35e0*/  HMMA.16816.F32 R48, R164.reuse, R186, RZ ;  /* 0x000000baa430723c */ /* 0x040fe200000018ff */
[----:B------:R-:W-:Y:S07]  /*35f0*/  LDSM.16.M88.4 R184, [R216+0x7800] ;  /* 0x00780000d8b8783b */ /* 0x000fee0000000200 */
[-C--:B--2---:R-:W-:Y:S08]  /*3600*/  HMMA.16816.F32 R52, R164, R188.reuse, RZ ;  /* 0x000000bca434723c */ /* 0x084ff000000018ff */
[C---:B------:R-:W-:Y:S08]  /*3610*/  HMMA.16816.F32 R56, R176.reuse, R188, RZ ;  /* 0x000000bcb038723c */ /* 0x040ff000000018ff */
[-C--:B------:R-:W-:Y:S01]  /*3620*/  HMMA.16816.F32 R60, R176, R190.reuse, RZ ;  /* 0x000000beb03c723c */ /* 0x080fe200000018ff */
[----:B------:R-:W-:Y:S07]  /*3630*/  LDSM.16.M88.4 R176, [R216+0x7000] ;  /* 0x00700000d8b0783b */ /* 0x000fee0000000200 */
[----:B------:R-:W-:Y:S01]  /*3640*/  HMMA.16816.F32 R64, R164, R190, RZ ;  /* 0x000000bea440723c */ /* 0x000fe200000018ff */
[----:B------:R-:W1:Y:S07]  /*3650*/  LDSM.16.M88.4 R164, [R217+0x2000] ;  /* 0x00200000d9a4783b */ /* 0x000e6e0000000200 */
[-C--:B---3--:R-:W-:Y:S01]  /*3660*/  HMMA.16816.F32 R4, R192, R196.reuse, R4 ;  /* 0x000000c4c004723c */ /* 0x088fe20000001804 */
[----:B------:R-:W-:Y:S07]  /*3670*/  LDSM.16.M88.4 R188, [R216+0x7c00] ;  /* 0x007c0000d8bc783b */ /* 0x000fee0000000200 */
[C---:B----4-:R-:W-:Y:S08]  /*3680*/  HMMA.16816.F32 R8, R200.reuse, R196, R8 ;  /* 0x000000c4c808723c */ /* 0x050ff00000001808 */
[-C--:B------:R-:W-:Y:S08]  /*3690*/  HMMA.16816.F32 R12, R200, R198.reuse, R12 ;  /* 0x000000c6c80c723c */ /* 0x080ff0000000180c */
[C---:B------:R-:W-:Y:S01]  /*36a0*/  HMMA.16816.F32 R16, R192.reuse, R198, R16 ;  /* 0x000000c6c010723c */ /* 0x040fe20000001810 */
[----:B------:R-:W-:Y:S07]  /*36b0*/  LDSM.16.M88.4 R196, [R215+0x2000] ;  /* 0x00200000d7c4783b */ /* 0x000fee0000000200 */
[-C--:B------:R-:W-:Y:S08]  /*36c0*/  HMMA.16816.F32 R20, R192, R172.reuse, R20 ;  /* 0x000000acc014723c */ /* 0x080ff00000001814 */
[C---:B------:R-:W-:Y:S08]  /*36d0*/  HMMA.16816.F32 R24, R200.reuse, R172, R24 ;  /* 0x000000acc818723c */ /* 0x040ff00000001818 */
[-C--:B------:R-:W-:Y:S08]  /*36e0*/  HMMA.16816.F32 R28, R200, R174.reuse, R28 ;  /* 0x000000aec81c723c */ /* 0x080ff0000000181c */
[C---:B------:R-:W-:Y:S01]  /*36f0*/  HMMA.16816.F32 R32, R192.reuse, R174, R32 ;  /* 0x000000aec020723c */ /* 0x040fe20000001820 */
[----:B------:R-:W2:Y:S07]  /*3700*/  LDSM.16.M88.4 R172, [R216+0x7400] ;  /* 0x00740000d8ac783b */ /* 0x000eae0000000200 */
[-C--:B-----5:R-:W-:Y:S08]  /*3710*/  HMMA.16816.F32 R36, R192, R204.reuse, R36 ;  /* 0x000000ccc024723c */ /* 0x0a0ff00000001824 */
[C---:B------:R-:W-:Y:S08]  /*3720*/  HMMA.16816.F32 R40, R200.reuse, R204, R40 ;  /* 0x000000ccc828723c */ /* 0x040ff00000001828 */
[-C--:B------:R-:W-:Y:S08]  /*3730*/  HMMA.16816.F32 R44, R200, R206.reuse, R44 ;  /* 0x000000cec82c723c */ /* 0x080ff0000000182c */
[C---:B------:R-:W-:Y:S01]  /*3740*/  HMMA.16816.F32 R48, R192.reuse, R206, R48 ;  /* 0x000000cec030723c */ /* 0x040fe20000001830 */
[----:B------:R-:W-:Y:S07]  /*3750*/  LDSM.16.M88.4 R204, [R215+0x3000] ;  /* 0x00300000d7cc783b */ /* 0x000fee0000000200 */
[-C--:B------:R-:W-:Y:S08]  /*3760*/  HMMA.16816.F32 R52, R192, R208.reuse, R52 ;  /* 0x000000d0c034723c */ /* 0x080ff00000001834 */
[C---:B------:R-:W-:Y:S08]  /*3770*/  HMMA.16816.F32 R56, R200.reuse, R208, R56 ;  /* 0x000000d0c838723c */ /* 0x040ff00000001838 */
[-C--:B------:R-:W-:Y:S01]  /*3780*/  HMMA.16816.F32 R60, R200, R210.reuse, R60 ;  /* 0x000000d2c83c723c */ /* 0x080fe2000000183c */
[----:B------:R-:W3:Y:S07]  /*3790*/  LDSM.16.M88.4 R200, [R213+0x7000] ;  /* 0x00700000d5c8783b */ /* 0x000eee0000000200 */
[----:B------:R-:W-:Y:S01]  /*37a0*/  HMMA.16816.F32 R64, R192, R210, R64 ;  /* 0x000000d2c040723c */ /* 0x000fe20000001840 */
[----:B------:R-:W4:Y:S07]  /*37b0*/  LDSM.16.M88.4 R192, [R213+0x7400] ;  /* 0x00740000d5c0783b */ /* 0x000f2e0000000200 */
        /* <DEDUP_REMOVED lines=11> */
[-C--:B------:R-:W-:Y:S08]  /*3870*/  HMMA.16816.F32 R36, R164, R184.reuse, R36 ;  /* 0x000000b8a424723c */ /* 0x080ff00000001824 */
        /* <DEDUP_REMOVED lines=15> */
[----:B------:R-:W-:Y:S07]  /*3970*/  LDSM.16.M88.4 R200, [R215+0x5000] ;  /* 0x00500000d7c8783b */ /* 0x000fee0000000200 */
[-C--:B----4-:R-:W-:Y:S08]  /*3980*/  HMMA.16816.F32 R20, R196, R192.reuse, R20 ;  /* 0x000000c0c414723c */ /* 0x090ff00000001814 */
[C---:B------:R-:W-:Y:S08]  /*3990*/  HMMA.16816.F32 R24, R204.reuse, R192, R24 ;  /* 0x000000c0cc18723c */ /* 0x040ff00000001818 */
[-C--:B------:R-:W-:Y:S08]  /*39a0*/  HMMA.16816.F32 R28, R204, R194.reuse, R28 ;  /* 0x000000c2cc1c723c */ /* 0x080ff0000000181c */
[C---:B------:R-:W-:Y:S01]  /*39b0*/  HMMA.16816.F32 R32, R196.reuse, R194, R32 ;  /* 0x000000c2c420723c */ /* 0x040fe20000001820 */
[----:B------:R-:W-:Y:S07]  /*39c0*/  LDSM.16.M88.4 R192, [R215+0x4000] ;  /* 0x00400000d7c0783b */ /* 0x000fee0000000200 */
[-C--:B-1----:R-:W-:Y:S08]  /*39d0*/  HMMA.16816.F32 R36, R196, R208.reuse, R36 ;  /* 0x000000d0c424723c */ /* 0x082ff00000001824 */
[C---:B------:R-:W-:Y:S08]  /*39e0*/  HMMA.16816.F32 R40, R204.reuse, R208, R40 ;  /* 0x000000d0cc28723c */ /* 0x040ff00000001828 */
[-C--:B------:R-:W-:Y:S08]  /*39f0*/  HMMA.16816.F32 R44, R204, R210.reuse, R44 ;  /* 0x000000d2cc2c723c */ /* 0x080ff0000000182c */
[C---:B------:R-:W-:Y:S01]  /*3a00*/  HMMA.16816.F32 R48, R196.reuse, R210, R48 ;  /* 0x000000d2c430723c */ /* 0x040fe20000001830 */
[----:B------:R-:W-:Y:S07]  /*3a10*/  LDSM.16.M88.4 R208, [R213+0x8800] ;  /* 0x00880000d5d0783b */ /* 0x000fee0000000200 */
[-C--:B--2---:R-:W-:Y:S08]  /*3a20*/  HMMA.16816.F32 R52, R196, R164.reuse, R52 ;  /* 0x000000a4c434723c */ /* 0x084ff00000001834 */
[C---:B------:R-:W-:Y:S08]  /*3a30*/  HMMA.16816.F32 R56, R204.reuse, R164, R56 ;  /* 0x000000a4cc38723c */ /* 0x040ff00000001838 */
[-C--:B------:R-:W-:Y:S01]  /*3a40*/  HMMA.16816.F32 R60, R204, R166.reuse, R60 ;  /* 0x000000a6cc3c723c */ /* 0x080fe2000000183c */
[----:B------:R-:W-:Y:S07]  /*3a50*/  LDSM.16.M88.4 R204, [R213+0x8400] ;  /* 0x00840000d5cc783b */ /* 0x000fee0000000200 */
[----:B------:R-:W-:Y:S01]  /*3a60*/  HMMA.16816.F32 R64, R196, R166, R64 ;  /* 0x000000a6c440723c */ /* 0x000fe20000001840 */
[----:B------:R-:W1:Y:S07]  /*3a70*/  LDSM.16.M88.4 R164, [R216+0x8c00] ;  /* 0x008c0000d8a4783b */ /* 0x000e6e0000000200 */
[-C--:B------:R-:W-:Y:S01]  /*3a80*/  HMMA.16816.F32 R4, R172, R176.reuse, R4 ;  /* 0x000000b0ac04723c */ /* 0x080fe20000001804 */
[----:B------:R-:W2:Y:S07]  /*3a90*/  LDSM.16.M88.4 R196, [R213+0x8000] ;  /* 0x00800000d5c4783b */ /* 0x000eae0000000200 */
        /* <DEDUP_REMOVED lines=10> */
[-C--:B---3--:R-:W-:Y:S08]  /*3b40*/  HMMA.16816.F32 R36, R172, R188.reuse, R36 ;  /* 0x000000bcac24723c */ /* 0x088ff00000001824 */
[C---:B------:R-:W-:Y:S08]  /*3b50*/  HMMA.16816.F32 R40, R180.reuse, R188, R40 ;  /* 0x000000bcb428723c */ /* 0x040ff00000001828 */
[-C--:B------:R-:W-:Y:S08]  /*3b60*/  HMMA.16816.F32 R44, R180, R190.reuse, R44 ;  /* 0x000000beb42c723c */ /* 0x080ff0000000182c */
[C---:B------:R-:W-:Y:S08]  /*3b70*/  HMMA.16816.F32 R48, R172.reuse, R190, R48 ;  /* 0x000000beac30723c */ /* 0x040ff00000001830 */
[-C--:B-1----:R-:W-:Y:S08]  /*3b80*/  HMMA.16816.F32 R52, R172, R164.reuse, R52 ;  /* 0x000000a4ac34723c */ /* 0x082ff00000001834 */
[C---:B------:R-:W-:Y:S08]  /*3b90*/  HMMA.16816.F32 R56, R180.reuse, R164, R56 ;  /* 0x000000a4b438723c */ /* 0x040ff00000001838 */
[-C--:B------:R-:W-:Y:S08]  /*3ba0*/  HMMA.16816.F32 R60, R180, R166.reuse, R60 ;  /* 0x000000a6b43c723c */ /* 0x080ff0000000183c */
[----:B------:R-:W-:Y:S08]  /*3bb0*/  HMMA.16816.F32 R64, R172, R166, R64 ;  /* 0x000000a6ac40723c */ /* 0x000ff00000001840 */
[-C--:B--2---:R-:W-:Y:S08]  /*3bc0*/  HMMA.16816.F32 R4, R192, R196.reuse, R4 ;  /* 0x000000c4c004723c */ /* 0x084ff00000001804 */
[C---:B------:R-:W-:Y:S08]  /*3bd0*/  HMMA.16816.F32 R8, R200.reuse, R196, R8 ;  /* 0x000000c4c808723c */ /* 0x040ff00000001808 */
[-C--:B------:R-:W-:Y:S03]  /*3be0*/  HMMA.16816.F32 R12, R200, R198.reuse, R12 ;  /* 0x000000c6c80c723c */ /* 0x080fe6000000180c */
[----:B------:R-:W-:Y:S02]  /*3bf0*/  FMNMX3.FTZ R170, R169, R4, R5, !PT ;  /* 0x00000004a9aa7276 */ /* 0x000fe40007810005 */
[----:B------:R-:W-:Y:S03]  /*3c00*/  FMNMX3.FTZ R168, R2, R6, R7, !PT ;  /* 0x0000000602a87276 */ /* 0x000fe60007810007 */
        /* <DEDUP_REMOVED lines=32> */
[----:B------:R-:W-:Y:S03]  /*3e10*/  FMNMX3.FTZ R232, R232, R54, R55, !PT ;  /* 0x00000036e8e87276 */ /* 0x000fe60007810037 */
[----:B------:R-:W-:Y:S11]  /*3e20*/  HMMA.16816.F32 R64, R192, R178, R64 ;  /* 0x000000b2c040723c */ /* 0x000ff60000001840 */
[----:B------:R-:W-:Y:S08]  /*3e30*/  @!UPT UIADD3 URZ, UPT, UPT, URZ, URZ, URZ ;  /* 0x000000fffffff290 */ /* 0x000ff0000fffe0ff */
[----:B------:R-:W-:Y:S01]  /*3e40*/  FMNMX3.FTZ R168, R168, R64, R65, !PT ;  /* 0x00000040a8a87276 */ /* 0x000fe20007810041 */
[----:B------:R-:W-:Y:S06]  /*3e50*/  @P0 BRA `(.L_x_40) ;  /* 0xfffffff000d80947 */ /* 0x000fec000383ffff */
.L_x_39:
[----:B------:R-:W-:Y:S01]  /*3e60*/  FMNMX3.FTZ R164, R170, R42, R43, !PT ;  /* 0x0000002aaaa47276 */ /* 0x000fe2000781002b */
[----:B-1----:R-:W1:Y:S01]  /*3e70*/  SHFL.BFLY PT, R175, R168, 0x2, 0x1f ;  /* 0x0c401f00a8af7f89 */ /* 0x002e6200000e0000 */
[----:B------:R-:W-:Y:S02]  /*3e80*/  FMNMX3.FTZ R165, R171, R44, R45, !PT ;  /* 0x0000002caba57276 */ /* 0x000fe4000781002d */
[----:B------:R-:W-:Y:S05]  /*3e90*/  FMNMX3.FTZ R164, R164, R46, R47, !PT ;  /* 0x0000002ea4a47276 */ /* 0x000fea000781002f */
[----:B------:R-:W-:Y:S01]  /*3ea0*/  LDSM.16.MT88.4 R176, [R212+0x9000] ;  /* 0x00900000d4b0783b */ /* 0x000fe20000004200 */
[----:B------:R-:W-:Y:S02]  /*3eb0*/  FMNMX3.FTZ R171, R232, R66, R67, !PT ;  /* 0x00000042e8ab7276 */ /* 0x000fe40007810043 */
[----:B------:R-:W-:Y:S02]  /*3ec0*/  FMNMX3.FTZ R165, R165, R56, R57, !PT ;  /* 0x00000038a5a57276 */ /* 0x000fe40007810039 */
[----:B------:R-:W-:Y:S02]  /*3ed0*/  FMNMX3.FTZ R164, R164, R58, R59, !PT ;  /* 0x0000003aa4a47276 */ /* 0x000fe4000781003b */
[----:B------:R-:W-:Y:S01]  /*3ee0*/  FMNMX3.FTZ R166, R165, R60, R61, !PT ;  /* 0x0000003ca5a67276 */ /* 0x000fe2000781003d */
[----:B------:R-:W2:Y:S01]  /*3ef0*/  SHFL.BFLY PT, R170, R171, 0x2, 0x1f ;  /* 0x0c401f00abaa7f89 */ /* 0x000ea200000e0000 */
[----:B------:R-:W-:Y:S07]  /*3f00*/  FMNMX3.FTZ R167, R164, R62, R63, !PT ;  /* 0x0000003ea4a77276 */ /* 0x000fee000781003f */
[----:B------:R-:W3:Y:S08]  /*3f10*/  SHFL.BFLY PT, R165, R166, 0x2, 0x1f ;  /* 0x0c401f00a6a57f89 */ /* 0x000ef000000e0000 */
[----:B------:R-:W4:Y:S01]  /*3f20*/  SHFL.BFLY PT, R164, R167, 0x2, 0x1f ;  /* 0x0c401f00a7a47f89 */ /* 0x000f2200000e0000 */
[----:B-1----:R-:W-:Y:S07]  /*3f30*/  FMNMX.FTZ R175, R168, R175, !PT ;  /* 0x000000afa8af7209 */ /* 0x002fee0007810000 */
[----:B------:R-:W1:Y:S01]  /*3f40*/  SHFL.BFLY PT, R168, R175, 0x1, 0x1f ;  /* 0x0c201f00afa87f89 */ /* 0x000e6200000e0000 */
[----:B--2---:R-:W-:Y:S02]  /*3f50*/  FMNMX.FTZ R174, R171, R170, !PT ;  /* 0x000000aaabae7209 */ /* 0x004fe40007810000 */
[----:B---3--:R-:W-:Y:S05]  /*3f60*/  FMNMX.FTZ R172, R166, R165, !PT ;  /* 0x000000a5a6ac7209 */ /* 0x008fea0007810000 */
[----:B------:R-:W2:Y:S01]  /*3f70*/  SHFL.BFLY PT, R173, R174, 0x1, 0x1f ;  /* 0x0c201f00aead7f89 */ /* 0x000ea200000e0000 */
[----:B----4-:R-:W-:Y:S07]  /*3f80*/  FMNMX.FTZ R170, R167, R164, !PT ;  /* 0x000000a4a7aa7209 */ /* 0x010fee0007810000 */
[----:B------:R-:W3:Y:S08]  /*3f90*/  SHFL.BFLY PT, R171, R172, 0x1, 0x1f ;  /* 0x0c201f00acab7f89 */ /* 0x000ef000000e0000 */
[----:B------:R-:W4:Y:S01]  /*3fa0*/  SHFL.BFLY PT, R165, R170, 0x1, 0x1f ;  /* 0x0c201f00aaa57f89 */ /* 0x000f2200000e0000 */
[----:B-1----:R-:W-:Y:S04]  /*3fb0*/  FMNMX.FTZ R168, R175, R168, !PT ;  /* 0x000000a8afa87209 */ /* 0x002fe80007810000 */
[C---:B------:R-:W-:Y:S01]  /*3fc0*/  FSETP.NEU.FTZ.AND P0, PT, R168.reuse, -INF , PT ;  /* 0xff800000a800780b */ /* 0x040fe20003f1d000 */
[C---:B------:R-:W-:Y:S01]  /*3fd0*/  FADD.FTZ R166, -R168.reuse, R169 ;  /* 0x000000a9a8a67221 */ /* 0x040fe20000010100 */
[----:B------:R-:W-:Y:S03]  /*3fe0*/  FMUL.FTZ R196, R168, UR4 ;  /* 0x00000004a8c47c20 */ /* 0x000fe60008410000 */
[----:B------:R-:W-:Y:S02]  /*3ff0*/  FMUL.FTZ R164, R166, UR4 ;  /* 0x00000004a6a47c20 */ /* 0x000fe40008410000 */
[----:B------:R-:W-:Y:S02]  /*4000*/  FSEL R196, R196, RZ, P0 ;  /* 0x000000ffc4c47208 */ /* 0x000fe40000000000 */
[----:B--2---:R-:W-:Y:S02]  /*4010*/  FMNMX.FTZ R167, R174, R173, !PT ;  /* 0x000000adaea77209 */ /* 0x004fe40007810000 */
[----:B------:R-:W1:Y:S01]  /*4020*/  MUFU.EX2 R164, R164 ;  /* 0x000000a400a47308 */ /* 0x000e620000000800 */
[----:B---3--:R-:W-:Y:S01]  /*4030*/  FMNMX.FTZ R166, R172, R171, !PT ;  /* 0x000000abaca67209 */ /* 0x008fe20007810000 */
[----:B------:R-:W-:Y:S01]  /*4040*/  FFMA.FTZ R180, R17, UR4, -R196 ;  /* 0x0000000411b47c23 */ /* 0x000fe200080108c4 */
[C---:B------:R-:W-:Y:S01]  /*4050*/  FADD.FTZ R2, -R167.reuse, R2 ;  /* 0x00000002a7027221 */ /* 0x040fe20000010100 */
[C---:B------:R-:W-:Y:S01]  /*4060*/  FMUL.FTZ R195, R167.reuse, UR4 ;  /* 0x00000004a7c37c20 */ /* 0x040fe20008410000 */
[----:B----4-:R-:W-:Y:S01]  /*4070*/  FMNMX.FTZ R165, R170, R165, !PT ;  /* 0x000000a5aaa57209 */ /* 0x010fe20007810000 */
[----:B------:R-:W2:Y:S01]  /*4080*/  LDSM.16.MT88.4 R172, [R214+0x9000] ;  /* 0x00900000d6ac783b */ /* 0x000ea20000004200 */
[----:B------:R-:W-:Y:S01]  /*4090*/  FMUL.FTZ R169, R2, UR4 ;  /* 0x0000000402a97c20 */ /* 0x000fe20008410000 */
[----:B------:R-:W-:Y:S01]  /*40a0*/  FADD.FTZ R2, -R166, R3 ;  /* 0x00000003a6027221 */ /* 0x000fe20000010100 */
[----:B------:R-:W-:Y:S01]  /*40b0*/  FSETP.NEU.FTZ.AND P0, PT, R167, -INF , PT ;  /* 0xff800000a700780b */ /* 0x000fe20003f1d000 */
[----:B------:R-:W-:Y:S01]  /*40c0*/  FADD.FTZ R0, -R165, R0 ;  /* 0x00000000a5007221 */ /* 0x000fe20000010100 */
[----:B------:R3:W4:Y:S01]  /*40d0*/  MUFU.EX2 R3, R169 ;  /* 0x000000a900037308 */ /* 0x0007220000000800 */
[----:B------:R-:W-:Y:S01]  /*40e0*/  FMUL.FTZ R170, R2, UR4 ;  /* 0x0000000402aa7c20 */ /* 0x000fe20008410000 */
[----:B------:R-:W-:Y:S01]  /*40f0*/  FSEL R195, R195, RZ, P0 ;  /* 0x000000ffc3c37208 */ /* 0x000fe20000000000 */
[----:B------:R-:W-:Y:S01]  /*4100*/  FMUL.FTZ R171, R0, UR4 ;  /* 0x0000000400ab7c20 */ /* 0x000fe20008410000 */
[C---:B------:R-:W-:Y:S01]  /*4110*/  FMUL.FTZ R194, R166.reuse, UR4 ;  /* 0x00000004a6c27c20 */ /* 0x040fe20008410000 */
[----:B------:R-:W-:Y:S01]  /*4120*/  FSETP.NEU.FTZ.AND P0, PT, R166, -INF , PT ;  /* 0xff800000a600780b */ /* 0x000fe20003f1d000 */
[----:B------:R-:W-:Y:S01]  /*4130*/  FMUL.FTZ R192, R165, UR4 ;  /* 0x00000004a5c07c20 */ /* 0x000fe20008410000 */
[--C-:B------:R-:W-:Y:S03]  /*4140*/  FFMA.FTZ R182, R18, UR4, -R195.reuse ;  /* 0x0000000412b67c23 */ /* 0x100fe600080108c3 */
[----:B------:R5:W4:Y:S01]  /*4150*/  MUFU.EX2 R2, R170 ;  /* 0x000000aa00027308 */ /* 0x000b220000000800 */
[----:B------:R-:W-:Y:S01]  /*4160*/  FSEL R194, R194, RZ, P0 ;  /* 0x000000ffc2c27208 */ /* 0x000fe20000000000 */
[--C-:B------:R-:W-:Y:S01]  /*4170*/  FFMA.FTZ R183, R19, UR4, -R195.reuse ;  /* 0x0000000413b77c23 */ /* 0x100fe200080108c3 */
[----:B------:R-:W-:Y:S01]  /*4180*/  FSETP.NEU.FTZ.AND P0, PT, R165, -INF , PT ;  /* 0xff800000a500780b */ /* 0x000fe20003f1d000 */
[----:B------:R-:W-:Y:S01]  /*4190*/  FFMA.FTZ R181, R4, UR4, -R196 ;  /* 0x0000000404b57c23 */ /* 0x000fe200080108c4 */
[--C-:B------:R-:W-:Y:S01]  /*41a0*/  FFMA.FTZ R184, R6, UR4, -R195.reuse ;  /* 0x0000000406b87c23 */ /* 0x100fe200080108c3 */
[----:B------:R-:W-:Y:S01]  /*41b0*/  FFMA.FTZ R188, R12, UR4, -R194 ;  /* 0x000000040cbc7c23 */ /* 0x000fe200080108c2 */
[----:B------:R-:W-:Y:S03]  /*41c0*/  FSEL R192, R192, RZ, P0 ;  /* 0x000000ffc0c07208 */ /* 0x000fe60000000000 */
[----:B------:R2:W2:Y:S01]  /*41d0*/  MUFU.EX2 R0, R171 ;  /* 0x000000ab00007308 */ /* 0x0004a20000000800 */
[----:B---3--:R-:W-:Y:S01]  /*41e0*/  FFMA.FTZ R169, R5, UR4, -R196 ;  /* 0x0000000405a97c23 */ /* 0x008fe200080108c4 */
[--C-:B------:R-:W-:Y:S01]  /*41f0*/  FFMA.FTZ R191, R13, UR4, -R194.reuse ;  /* 0x000000040dbf7c23 */ /* 0x100fe200080108c2 */
[----:B------:R-:W-:Y:S01]  /*4200*/  FFMA.FTZ R189, R8, UR4, -R194 ;  /* 0x0000000408bd7c23 */ /* 0x000fe200080108c2 */
[--C-:B------:R-:W-:Y:S01]  /*4210*/  FFMA.FTZ R190, R14, UR4, -R192.reuse ;  /* 0x000000040ebe7c23 */ /* 0x100fe200080108c0 */
[----:B------:R-:W-:Y:S01]  /*4220*/  FFMA.FTZ R193, R15, UR4, -R192 ;  /* 0x000000040fc17c23 */ /* 0x000fe200080108c0 */
[----:B------:R-:W-:Y:S01]  /*4230*/  FFMA.FTZ R185, R9, UR4, -R194 ;  /* 0x0000000409b97c23 */ /* 0x000fe200080108c2 */
[--C-:B------:R-:W-:Y:S03]  /*4240*/  FFMA.FTZ R187, R10, UR4, -R192.reuse ;  /* 0x000000040abb7c23 */ /* 0x100fe600080108c0 */
[----:B------:R-:W-:Y:S01]  /*4250*/  MUFU.EX2 R181, R181 ;  /* 0x000000b500b57308 */ /* 0x000fe20000000800 */
[--C-:B-----5:R-:W-:Y:S01]  /*4260*/  FFMA.FTZ R170, R7, UR4, -R195.reuse ;  /* 0x0000000407aa7c23 */ /* 0x120fe200080108c3 */
[----:B------:R-:W-:Y:S01]  /*4270*/  FFMA.FTZ R186, R11, UR4, -R192 ;  /* 0x000000040bba7c23 */ /* 0x000fe200080108c0 */
[C---:B-1----:R-:W-:Y:S01]  /*4280*/  FMUL.FTZ R4, R164.reuse, R160 ;  /* 0x000000a0a4047220 */ /* 0x042fe20000410000 */
[----:B------:R-:W-:Y:S01]  /*4290*/  FMUL.FTZ R5, R164, R161 ;  /* 0x000000a1a4057220 */ /* 0x000fe20000410000 */
[C---:B----4-:R-:W-:Y:S01]  /*42a0*/  FMUL.FTZ R6, R3.reuse, R162 ;  /* 0x000000a203067220 */ /* 0x050fe20000410000 */
[C---:B------:R-:W-:Y:S01]  /*42b0*/  FMUL.FTZ R7, R3.reuse, R163 ;  /* 0x000000a303077220 */ /* 0x040fe20000410000 */
[----:B------:R-:W-:Y:S03]  /*42c0*/  FMUL.FTZ R8, R2, R156 ;  /* 0x0000009c02087220 */ /* 0x000fe60000410000 */
[----:B------:R-:W1:Y:S01]  /*42d0*/  MUFU.EX2 R169, R169 ;  /* 0x000000a900a97308 */ /* 0x000e620000000800 */
[--C-:B--2---:R-:W-:Y:S01]  /*42e0*/  FFMA.FTZ R171, R16, UR4, -R196.reuse ;  /* 0x0000000410ab7c23 */ /* 0x104fe200080108c4 */
[----:B------:R-:W-:Y:S01]  /*42f0*/  FMUL.FTZ R9, R2, R157 ;  /* 0x0000009d02097220 */ /* 0x000fe20000410000 */
[C---:B------:R-:W-:Y:S01]  /*4300*/  FMUL.FTZ R10, R0.reuse, R158 ;  /* 0x0000009e000a7220 */ /* 0x040fe20000410000 */
[----:B------:R-:W-:Y:S01]  /*4310*/  FMUL.FTZ R11, R0, R159 ;  /* 0x0000009f000b7220 */ /* 0x000fe20000410000 */
[C---:B------:R-:W-:Y:S01]  /*4320*/  FMUL.FTZ R12, R2.reuse, R152 ;  /* 0x00000098020c7220 */ /* 0x040fe20000410000 */
[----:B------:R-:W-:Y:S01]  /*4330*/  FMUL.FTZ R13, R2, R153 ;  /* 0x00000099020d7220 */ /* 0x000fe20000410000 */
[C---:B------:R-:W-:Y:S03]  /*4340*/  FMUL.FTZ R14, R0.reuse, R154 ;  /* 0x0000009a000e7220 */ /* 0x040fe60000410000 */
[----:B------:R-:W-:Y:S01]  /*4350*/  MUFU.EX2 R184, R184 ;  /* 0x000000b800b87308 */ /* 0x000fe20000000800 */
[----:B------:R-:W-:Y:S01]  /*4360*/  FMUL.FTZ R15, R0, R155 ;  /* 0x0000009b000f7220 */ /* 0x000fe20000410000 */
[C---:B------:R-:W-:Y:S01]  /*4370*/  FMUL.FTZ R16, R164.reuse, R148 ;  /* 0x00000094a4107220 */ /* 0x040fe20000410000 */
[----:B------:R-:W-:Y:S01]  /*4380*/  LDSM.16.MT88.4 R152, [R212+0xa000] ;  /* 0x00a00000d498783b */ /* 0x000fe20000004200 */
[----:B------:R-:W-:Y:S01]  /*4390*/  FMUL.FTZ R17, R164, R149 ;  /* 0x00000095a4117220 */ /* 0x000fe20000410000 */
[C---:B------:R-:W-:Y:S01]  /*43a0*/  FMUL.FTZ R18, R3.reuse, R150 ;  /* 0x0000009603127220 */ /* 0x040fe20000410000 */
[----:B------:R-:W-:Y:S01]  /*43b0*/  FMUL.FTZ R19, R3, R151 ;  /* 0x0000009703137220 */ /* 0x000fe20000410000 */
[--C-:B------:R-:W-:Y:S03]  /*43c0*/  FFMA.FTZ R205, R36, UR4, -R196.reuse ;  /* 0x0000000424cd7c23 */ /* 0x100fe600080108c4 */
[----:B------:R-:W2:Y:S01]  /*43d0*/  MUFU.EX2 R170, R170 ;  /* 0x000000aa00aa7308 */ /* 0x000ea20000000800 */
[----:B-1----:R-:W-:Y:S01]  /*43e0*/  F2FP.F16.F32.PACK_AB R160, R169, R181 ;  /* 0x000000b5a9a0723e */ /* 0x002fe200000000ff */
[----:B------:R-:W-:Y:S01]  /*43f0*/  FFMA.FTZ R206, R37, UR4, -R196 ;  /* 0x0000000425ce7c23 */ /* 0x000fe200080108c4 */
[----:B------:R-:W1:Y:S01]  /*4400*/  LDSM.16.MT88.4 R148, [R214+0xa000] ;  /* 0x00a00000d694783b */ /* 0x000e620000004200 */
[--C-:B------:R-:W-:Y:S01]  /*4410*/  FFMA.FTZ R207, R38, UR4, -R195.reuse ;  /* 0x0000000426cf7c23 */ /* 0x100fe200080108c3 */
[--C-:B------:R-:W-:Y:S01]  /*4420*/  FFMA.FTZ R208, R39, UR4, -R195.reuse ;  /* 0x0000000427d07c23 */ /* 0x100fe200080108c3 */
[--C-:B------:R-:W-:Y:S01]  /*4430*/  FFMA.FTZ R234, R40, UR4, -R194.reuse ;  /* 0x0000000428ea7c23 */ /* 0x100fe200080108c2 */
[----:B------:R-:W-:Y:S03]  /*4440*/  FFMA.FTZ R235, R41, UR4, -R194 ;  /* 0x0000000429eb7c23 */ /* 0x000fe600080108c2 */
[----:B------:R-:W-:Y:S01]  /*4450*/  MUFU.EX2 R171, R171 ;  /* 0x000000ab00ab7308 */ /* 0x000fe20000000800 */
[--C-:B------:R-:W-:Y:S01]  /*4460*/  FFMA.FTZ R236, R42, UR4, -R192.reuse ;  /* 0x000000042aec7c23 */ /* 0x100fe200080108c0 */
[----:B------:R-:W-:Y:S01]  /*4470*/  FFMA.FTZ R237, R43, UR4, -R192 ;  /* 0x000000042bed7c23 */ /* 0x000fe200080108c0 */
[----:B------:R-:W-:Y:S01]  /*4480*/  LDSM.16.MT88.4 R36, [R212+0xb400] ;  /* 0x00b40000d424783b */ /* 0x000fe20000004200 */
[--C-:B------:R-:W-:Y:S01]  /*4490*/  FFMA.FTZ R209, R48, UR4, -R196.reuse ;  /* 0x0000000430d17c23 */ /* 0x100fe200080108c4 */
[--C-:B------:R-:W-:Y:S01]  /*44a0*/  FFMA.FTZ R210, R49, UR4, -R196.reuse ;  /* 0x0000000431d27c23 */ /* 0x100fe200080108c4 */
[--C-:B------:R-:W-:Y:S01]  /*44b0*/  FFMA.FTZ R211, R50, UR4, -R195.reuse ;  /* 0x0000000432d37c23 */ /* 0x100fe200080108c3 */
[--C-:B------:R-:W-:Y:S03]  /*44c0*/  FFMA.FTZ R232, R51, UR4, -R195.reuse ;  /* 0x0000000433e87c23 */ /* 0x100fe600080108c3 */
[----:B------:R-:W3:Y:S01]  /*44d0*/  MUFU.EX2 R180, R180 ;  /* 0x000000b400b47308 */ /* 0x000ee20000000800 */
[----:B--2---:R-:W-:Y:S01]  /*44e0*/  F2FP.F16.F32.PACK_AB R161, R170, R184 ;  /* 0x000000b8aaa1723e */ /* 0x004fe200000000ff */
[--C-:B------:R-:W-:Y:S01]  /*44f0*/  FFMA.FTZ R242, R52, UR4, -R196.reuse ;  /* 0x0000000434f27c23 */ /* 0x100fe200080108c4 */
[----:B------:R-:W-:Y:S01]  /*4500*/  LDSM.16.MT88.4 R40, [R214+0x9800] ;  /* 0x00980000d628783b */ /* 0x000fe20000004200 */
[----:B------:R-:W-:Y:S01]  /*4510*/  FFMA.FTZ R243, R53, UR4, -R196 ;  /* 0x0000000435f37c23 */ /* 0x000fe200080108c4 */
[--C-:B------:R-:W-:Y:S01]  /*4520*/  FFMA.FTZ R244, R54, UR4, -R195.reuse ;  /* 0x0000000436f47c23 */ /* 0x100fe200080108c3 */
[--C-:B------:R-:W-:Y:S01]  /*4530*/  FFMA.FTZ R245, R55, UR4, -R195.reuse ;  /* 0x0000000437f57c23 */ /* 0x100fe200080108c3 */
[C---:B------:R-:W-:Y:S03]  /*4540*/  FMUL.FTZ R84, R164.reuse, R84 ;  /* 0x00000054a4547220 */ /* 0x040fe60000410000 */
[----:B------:R-:W-:Y:S01]  /*4550*/  MUFU.EX2 R182, R182 ;  /* 0x000000b600b67308 */ /* 0x000fe20000000800 */
[----:B------:R-:W-:Y:S01]  /*4560*/  FMUL.FTZ R85, R164, R85 ;  /* 0x00000055a4557220 */ /* 0x000fe20000410000 */
[C---:B------:R-:W-:Y:S01]  /*4570*/  FMUL.FTZ R86, R3.reuse, R86 ;  /* 0x0000005603567220 */ /* 0x040fe20000410000 */
[----:B------:R-:W-:Y:S01]  /*4580*/  LDSM.16.MT88.4 R48, [R212+0x9800] ;  /* 0x00980000d430783b */ /* 0x000fe20000004200 */
[C---:B------:R-:W-:Y:S01]  /*4590*/  FMUL.FTZ R87, R3.reuse, R87 ;  /* 0x0000005703577220 */ /* 0x040fe20000410000 */
[C---:B------:R-:W-:Y:S01]  /*45a0*/  FMUL.FTZ R88, R2.reuse, R88 ;  /* 0x0000005802587220 */ /* 0x040fe20000410000 */
[----:B------:R-:W-:Y:S01]  /*45b0*/  FMUL.FTZ R89, R2, R89 ;  /* 0x0000005902597220 */ /* 0x000fe20000410000 */
[----:B------:R-:W-:Y:S03]  /*45c0*/  FMUL.FTZ R90, R0, R90 ;  /* 0x0000005a005a7220 */ /* 0x000fe60000410000 */
[----:B------:R-:W2:Y:S01]  /*45d0*/  MUFU.EX2 R183, R183 ;  /* 0x000000b700b77308 */ /* 0x000ea20000000800 */
[----:B---3--:R-:W-:Y:S01]  /*45e0*/  F2FP.F16.F32.PACK_AB R162, R180, R171 ;  /* 0x000000abb4a2723e */ /* 0x008fe200000000ff */
[----:B------:R-:W-:Y:S01]  /*45f0*/  FMUL.FTZ R91, R0, R91 ;  /* 0x0000005b005b7220 */ /* 0x000fe20000410000 */
[----:B------:R-:W-:Y:S01]  /*4600*/  LDSM.16.MT88.4 R52, [R212+0xb800] ;  /* 0x00b80000d434783b */ /* 0x000fe20000004200 */
[C---:B------:R-:W-:Y:S01]  /*4610*/  FMUL.FTZ R92, R2.reuse, R92 ;  /* 0x0000005c025c7220 */ /* 0x040fe20000410000 */
[----:B------:R-:W-:Y:S01]  /*4620*/  FMUL.FTZ R93, R2, R93 ;  /* 0x0000005d025d7220 */ /* 0x000fe20000410000 */
[C---:B------:R-:W-:Y:S01]  /*4630*/  FMUL.FTZ R94, R0.reuse, R94 ;  /* 0x0000005e005e7220 */ /* 0x040fe20000410000 */
[----:B------:R-:W-:Y:S03]  /*4640*/  FMUL.FTZ R95, R0, R95 ;  /* 0x0000005f005f7220 */ /* 0x000fe60000410000 */
[----:B------:R-:W-:Y:S01]  /*4650*/  MUFU.EX2 R189, R189 ;  /* 0x000000bd00bd7308 */ /* 0x000fe20000000800 */
[C---:B------:R-:W-:Y:S01]  /*4660*/  FMUL.FTZ R96, R164.reuse, R96 ;  /* 0x00000060a4607220 */ /* 0x040fe20000410000 */
[C---:B------:R-:W-:Y:S01]  /*4670*/  FMUL.FTZ R97, R164.reuse, R97 ;  /* 0x00000061a4617220 */ /* 0x040fe20000410000 */
[C---:B------:R-:W-:Y:S01]  /*4680*/  FMUL.FTZ R98, R3.reuse, R98 ;  /* 0x0000006203627220 */ /* 0x040fe20000410000 */
[C---:B------:R-:W-:Y:S01]  /*4690*/  FMUL.FTZ R99, R3.reuse, R99 ;  /* 0x0000006303637220 */ /* 0x040fe20000410000 */
[C---:B------:R-:W-:Y:S01]  /*46a0*/  FMUL.FTZ R100, R164.reuse, R100 ;  /* 0x00000064a4647220 */ /* 0x040fe20000410000 */
[----:B------:R-:W-:Y:S01]  /*46b0*/  FMUL.FTZ R101, R164, R101 ;  /* 0x00000065a4657220 */ /* 0x000fe20000410000 */
[----:B------:R-:W-:Y:S03]  /*46c0*/  FMUL.FTZ R102, R3, R102 ;  /* 0x0000006603667220 */ /* 0x000fe60000410000 */
[----:B------:R-:W3:Y:S01]  /*46d0*/  MUFU.EX2 R185, R185 ;  /* 0x000000b900b97308 */ /* 0x000ee20000000800 */
[----:B--2---:R-:W-:Y:S01]  /*46e0*/  F2FP.F16.F32.PACK_AB R163, R183, R182 ;  /* 0x000000b6b7a3723e */ /* 0x004fe200000000ff */
[----:B------:R-:W-:Y:S01]  /*46f0*/  FMUL.FTZ R103, R3, R103 ;  /* 0x0000006703677220 */ /* 0x000fe20000410000 */
[C---:B------:R-:W-:Y:S01]  /*4700*/  FMUL.FTZ R104, R2.reuse, R104 ;  /* 0x0000006802687220 */ /* 0x040fe20000410000 */
[----:B------:R-:W-:Y:S01]  /*4710*/  FMUL.FTZ R105, R2, R105 ;  /* 0x0000006902697220 */ /* 0x000fe20000410000 */
[C---:B------:R-:W-:Y:S01]  /*4720*/  FMUL.FTZ R106, R0.reuse, R106 ;  /* 0x0000006a006a7220 */ /* 0x040fe20000410000 */
[----:B------:R-:W-:Y:S01]  /*4730*/  FMUL.FTZ R107, R0, R107 ;  /* 0x0000006b006b7220 */ /* 0x000fe20000410000 */
[C---:B------:R-:W-:Y:S01]  /*4740*/  FMUL.FTZ R108, R2.reuse, R108 ;  /* 0x0000006c026c7220 */ /* 0x040fe20000410000 */
[-C--:B------:R-:W-:Y:S02]  /*4750*/  HMMA.16816.F32 R4, R160, R172.reuse, R4 ;  /* 0x000000aca004723c */ /* 0x080fe40000001804 */
[----:B------:R-:W-:Y:S03]  /*4760*/  MUFU.EX2 R187, R187 ;  /* 0x000000bb00bb7308 */ /* 0x000fe60000000800 */
[----:B------:R-:W-:Y:S01]  /*4770*/  FMUL.FTZ R109, R2, R109 ;  /* 0x0000006d026d7220 */ /* 0x000fe20000410000 */
[C---:B------:R-:W-:Y:S01]  /*4780*/  FMUL.FTZ R110, R0.reuse, R110 ;  /* 0x0000006e006e7220 */ /* 0x040fe20000410000 */
[----:B------:R-:W-:Y:S01]  /*4790*/  FMUL.FTZ R111, R0, R111 ;  /* 0x0000006f006f7220 */ /* 0x000fe20000410000 */
[C---:B------:R-:W-:Y:S04]  /*47a0*/  FMUL.FTZ R112, R164.reuse, R112 ;  /* 0x00000070a4707220 */ /* 0x040fe80000410000 */
[----:B------:R-:W2:Y:S01]  /*47b0*/  MUFU.EX2 R186, R186 ;  /* 0x000000ba00ba7308 */ /* 0x000ea20000000800 */
[----:B---3--:R-:W-:Y:S01]  /*47c0*/  F2FP.F16.F32.PACK_AB R156, R185, R189 ;  /* 0x000000bdb99c723e */ /* 0x008fe200000000ff */
[----:B------:R-:W-:Y:S01]  /*47d0*/  FMUL.FTZ R113, R164, R113 ;  /* 0x00000071a4717220 */ /* 0x000fe20000410000 */
[C---:B------:R-:W-:Y:S01]  /*47e0*/  FMUL.FTZ R114, R3.reuse, R114 ;  /* 0x0000007203727220 */ /* 0x040fe20000410000 */
[C---:B------:R-:W-:Y:S01]  /*47f0*/  FMUL.FTZ R115, R3.reuse, R115 ;  /* 0x0000007303737220 */ /* 0x040fe20000410000 */
[C---:B------:R-:W-:Y:S01]  /*4800*/  FMUL.FTZ R116, R2.reuse, R116 ;  /* 0x0000007402747220 */ /* 0x040fe20000410000 */
[----:B------:R-:W-:Y:S01]  /*4810*/  FMUL.FTZ R117, R2, R117 ;  /* 0x0000007502757220 */ /* 0x000fe20000410000 */
[C---:B------:R-:W-:Y:S03]  /*4820*/  FMUL.FTZ R118, R0.reuse, R118 ;  /* 0x0000007600767220 */ /* 0x040fe60000410000 */
[----:B------:R-:W-:Y:S01]  /*4830*/  MUFU.EX2 R188, R188 ;  /* 0x000000bc00bc7308 */ /* 0x000fe20000000800 */
[----:B------:R-:W-:Y:S01]  /*4840*/  FMUL.FTZ R119, R0, R119 ;  /* 0x0000007700777220 */ /* 0x000fe20000410000 */
[C---:B------:R-:W-:Y:S01]  /*4850*/  FMUL.FTZ R120, R164.reuse, R120 ;  /* 0x00000078a4787220 */ /* 0x040fe20000410000 */
[----:B------:R-:W-:Y:S01]  /*4860*/  FMUL.FTZ R121, R164, R121 ;  /* 0x00000079a4797220 */ /* 0x000fe20000410000 */
[C---:B------:R-:W-:Y:S01]  /*4870*/  FMUL.FTZ R122, R3.reuse, R122 ;  /* 0x0000007a037a7220 */ /* 0x040fe20000410000 */
[----:B------:R-:W-:Y:S01]  /*4880*/  FMUL.FTZ R123, R3, R123 ;  /* 0x0000007b037b7220 */ /* 0x000fe20000410000 */
[--C-:B------:R-:W-:Y:S01]  /*4890*/  FFMA.FTZ R197, R24, UR4, -R194.reuse ;  /* 0x0000000418c57c23 */ /* 0x100fe200080108c2 */
[----:B------:R-:W-:Y:S03]  /*48a0*/  FMUL.FTZ R24, R2, R136 ;  /* 0x0000008802187220 */ /* 0x000fe60000410000 */
[----:B------:R-:W3:Y:S01]  /*48b0*/  MUFU.EX2 R191, R191 ;  /* 0x000000bf00bf7308 */ /* 0x000ee20000000800 */
[----:B--2---:R-:W-:Y:S01]  /*48c0*/  F2FP.F16.F32.PACK_AB R157, R186, R187 ;  /* 0x000000bbba9d723e */ /* 0x004fe200000000ff */
[----:B------:R-:W-:Y:S01]  /*48d0*/  FFMA.FTZ R198, R25, UR4, -R194 ;  /* 0x0000000419c67c23 */ /* 0x000fe200080108c2 */
[----:B------:R-:W-:Y:S01]  /*48e0*/  FMUL.FTZ R25, R2, R137 ;  /* 0x0000008902197220 */ /* 0x000fe20000410000 */
[--C-:B------:R-:W-:Y:S01]  /*48f0*/  FFMA.FTZ R199, R26, UR4, -R192.reuse ;  /* 0x000000041ac77c23 */ /* 0x100fe200080108c0 */
[C---:B------:R-:W-:Y:S01]  /*4900*/  FMUL.FTZ R26, R0.reuse, R138 ;  /* 0x0000008a001a7220 */ /* 0x040fe20000410000 */
[----:B------:R-:W-:Y:S01]  /*4910*/  FFMA.FTZ R200, R27, UR4, -R192 ;  /* 0x000000041bc87c23 */ /* 0x000fe200080108c0 */
[----:B------:R-:W-:Y:S03]  /*4920*/  FMUL.FTZ R27, R0, R139 ;  /* 0x0000008b001b7220 */ /* 0x000fe60000410000 */
[----:B------:R-:W-:Y:S01]  /*4930*/  MUFU.EX2 R190, R190 ;  /* 0x000000be00be7308 */ /* 0x000fe20000000800 */
[----:B------:R-:W-:Y:S01]  /*4940*/  LDSM.16.MT88.4 R136, [R214+0x9400] ;  /* 0x00940000d688783b */ /* 0x000fe20000004200 */
[C---:B------:R-:W-:Y:S01]  /*4950*/  FMUL.FTZ R124, R164.reuse, R124 ;  /* 0x0000007ca47c7220 */ /* 0x040fe20000410000 */
[----:B------:R-:W-:Y:S01]  /*4960*/  FMUL.FTZ R125, R164, R125 ;  /* 0x0000007da47d7220 */ /* 0x000fe20000410000 */
[C---:B------:R-:W-:Y:S01]  /*4970*/  FMUL.FTZ R126, R3.reuse, R126 ;  /* 0x0000007e037e7220 */ /* 0x040fe20000410000 */
[----:B------:R-:W-:Y:S01]  /*4980*/  FMUL.FTZ R127, R3, R127 ;  /* 0x0000007f037f7220 */ /* 0x000fe20000410000 */
[C---:B------:R-:W-:Y:S01]  /*4990*/  FMUL.FTZ R128, R2.reuse, R128 ;  /* 0x0000008002807220 */ /* 0x040fe20000410000 */
[----:B------:R-:W-:Y:S03]  /*49a0*/  FMUL.FTZ R129, R2, R129 ;  /* 0x0000008102817220 */ /* 0x000fe60000410000 */
[----:B------:R-:W2:Y:S01]  /*49b0*/  MUFU.EX2 R193, R193 ;  /* 0x000000c100c17308 */ /* 0x000ea20000000800 */
[----:B---3--:R-:W-:Y:S01]  /*49c0*/  F2FP.F16.F32.PACK_AB R158, R191, R188 ;  /* 0x000000bcbf9e723e */ /* 0x008fe200000000ff */
[C---:B------:R-:W-:Y:S01]  /*49d0*/  FMUL.FTZ R130, R0.reuse, R130 ;  /* 0x0000008200827220 */ /* 0x040fe20000410000 */
[----:B------:R-:W-:Y:S01]  /*49e0*/  FMUL.FTZ R131, R0, R131 ;  /* 0x0000008300837220 */ /* 0x000fe20000410000 */
[--C-:B------:R-:W-:Y:S01]  /*49f0*/  FFMA.FTZ R238, R44, UR4, -R194.reuse ;  /* 0x000000042cee7c23 */ /* 0x100fe200080108c2 */
[----:B------:R-:W-:Y:S01]  /*4a00*/  FFMA.FTZ R239, R45, UR4, -R194 ;  /* 0x000000042def7c23 */ /* 0x000fe200080108c2 */
[--C-:B------:R-:W-:Y:S01]  /*4a10*/  FFMA.FTZ R240, R46, UR4, -R192.reuse ;  /* 0x000000042ef07c23 */ /* 0x100fe200080108c0 */
[----:B------:R-:W-:Y:S03]  /*4a20*/  FFMA.FTZ R241, R47, UR4, -R192 ;  /* 0x000000042ff17c23 */ /* 0x000fe600080108c0 */
[----:B------:R-:W-:Y:S01]  /*4a30*/  MUFU.EX2 R234, R234 ;  /* 0x000000ea00ea7308 */ /* 0x000fe20000000800 */
[C---:B------:R-:W-:Y:S01]  /*4a40*/  FMUL.FTZ R68, R164.reuse, R68 ;  /* 0x00000044a4447220 */ /* 0x040fe20000410000 */
[----:B------:R-:W-:Y:S01]  /*4a50*/  FMUL.FTZ R69, R164, R69 ;  /* 0x00000045a4457220 */ /* 0x000fe20000410000 */
[C---:B------:R-:W-:Y:S01]  /*4a60*/  FMUL.FTZ R70, R3.reuse, R70 ;  /* 0x0000004603467220 */ /* 0x040fe20000410000 */
[----:B------:R-:W-:Y:S01]  /*4a70*/  FMUL.FTZ R71, R3, R71 ;  /* 0x0000004703477220 */ /* 0x000fe20000410000 */
[C---:B------:R-:W-:Y:S01]  /*4a80*/  FMUL.FTZ R72, R2.reuse, R72 ;  /* 0x0000004802487220 */ /* 0x040fe20000410000 */
[----:B------:R-:W-:Y:S01]  /*4a90*/  FMUL.FTZ R73, R2, R73 ;  /* 0x0000004902497220 */ /* 0x000fe20000410000 */
[C---:B------:R-:W-:Y:S03]  /*4aa0*/  FMUL.FTZ R74, R0.reuse, R74 ;  /* 0x0000004a004a7220 */ /* 0x040fe60000410000 */
[----:B------:R-:W3:Y:S01]  /*4ab0*/  MUFU.EX2 R235, R235 ;  /* 0x000000eb00eb7308 */ /* 0x000ee20000000800 */
[----:B--2---:R-:W-:Y:S01]  /*4ac0*/  F2FP.F16.F32.PACK_AB R159, R193, R190 ;  /* 0x000000bec19f723e */ /* 0x004fe200000000ff */
[----:B------:R-:W-:Y:S01]  /*4ad0*/  FMUL.FTZ R75, R0, R75 ;  /* 0x0000004b004b7220 */ /* 0x000fe20000410000 */
[C---:B------:R-:W-:Y:S01]  /*4ae0*/  FMUL.FTZ R76, R2.reuse, R76 ;  /* 0x0000004c024c7220 */ /* 0x040fe20000410000 */
[----:B------:R-:W-:Y:S01]  /*4af0*/  FMUL.FTZ R77, R2, R77 ;  /* 0x0000004d024d7220 */ /* 0x000fe20000410000 */
[C---:B------:R-:W-:Y:S01]  /*4b00*/  FMUL.FTZ R78, R0.reuse, R78 ;  /* 0x0000004e004e7220 */ /* 0x040fe20000410000 */
[----:B------:R-:W-:Y:S01]  /*4b10*/  FMUL.FTZ R79, R0, R79 ;  /* 0x0000004f004f7220 */ /* 0x000fe20000410000 */
[----:B------:R-:W-:Y:S01]  /*4b20*/  FMUL.FTZ R80, R164, R80 ;  /* 0x00000050a4507220 */ /* 0x000fe20000410000 */
[C---:B------:R-:W-:Y:S02]  /*4b30*/  HMMA.16816.F32 R8, R156.reuse, R172, R8 ;  /* 0x000000ac9c08723c */ /* 0x040fe40000001808 */
[----:B------:R-:W-:Y:S02]  /*4b40*/  MUFU.EX2 R236, R236 ;  /* 0x000000ec00ec7308 */ /* 0x000fe40000000800 */
[--C-:B------:R-:W-:Y:S01]  /*4b50*/  FFMA.FTZ R172, R20, UR4, -R196.reuse ;  /* 0x0000000414ac7c23 */ /* 0x100fe200080108c4 */
[C---:B------:R-:W-:Y:S01]  /*4b60*/  FMUL.FTZ R20, R164.reuse, R144 ;  /* 0x00000090a4147220 */ /* 0x040fe20000410000 */
[----:B------:R-:W-:Y:S01]  /*4b70*/  FFMA.FTZ R173, R21, UR4, -R196 ;  /* 0x0000000415ad7c23 */ /* 0x000fe200080108c4 */
[C---:B------:R-:W-:Y:S01]  /*4b80*/  FMUL.FTZ R21, R164.reuse, R145 ;  /* 0x00000091a4157220 */ /* 0x040fe20000410000 */
[-C--:B------:R-:W-:Y:S04]  /*4b90*/  HMMA.16816.F32 R12, R156, R174.reuse, R12 ;  /* 0x000000ae9c0c723c */ /* 0x080fe8000000180c */
[----:B------:R-:W2:Y:S01]  /*4ba0*/  MUFU.EX2 R237, R237 ;  /* 0x000000ed00ed7308 */ /* 0x000ea20000000800 */
[----:B---3--:R-:W-:Y:S01]  /*4bb0*/  F2FP.F16.F32.PACK_AB R44, R235, R234 ;  /* 0x000000eaeb2c723e */ /* 0x008fe200000000ff */
[----:B------:R-:W-:Y:S01]  /*4bc0*/  FMUL.FTZ R81, R164, R81 ;  /* 0x00000051a4517220 */ /* 0x000fe20000410000 */
[C---:B------:R-:W-:Y:S01]  /*4bd0*/  FMUL.FTZ R82, R3.reuse, R82 ;  /* 0x0000005203527220 */ /* 0x040fe20000410000 */
[C---:B------:R-:W-:Y:S01]  /*4be0*/  FMUL.FTZ R83, R3.reuse, R83 ;  /* 0x0000005303537220 */ /* 0x040fe20000410000 */
[--C-:B------:R-:W-:Y:S01]  /*4bf0*/  FFMA.FTZ R201, R28, UR4, -R194.reuse ;  /* 0x000000041cc97c23 */ /* 0x100fe200080108c2 */
[C---:B------:R-:W-:Y:S04]  /*4c00*/  HMMA.16816.F32 R16, R160.reuse, R174, R16 ;  /* 0x000000aea010723c */ /* 0x040fe80000001810 */
[----:B------:R-:W-:Y:S01]  /*4c10*/  MUFU.EX2 R238, R238 ;  /* 0x000000ee00ee7308 */ /* 0x000fe20000000800 */
[--C-:B------:R-:W-:Y:S01]  /*4c20*/  FFMA.FTZ R174, R22, UR4, -R195.reuse ;  /* 0x0000000416ae7c23 */ /* 0x100fe200080108c3 */
[----:B------:R-:W-:Y:S01]  /*4c30*/  FMUL.FTZ R22, R3, R146 ;  /* 0x0000009203167220 */ /* 0x000fe20000410000 */
[--C-:B------:R-:W-:Y:S01]  /*4c40*/  FFMA.FTZ R175, R23, UR4, -R195.reuse ;  /* 0x0000000417af7c23 */ /* 0x100fe200080108c3 */
[----:B------:R-:W-:Y:S01]  /*4c50*/  FMUL.FTZ R23, R3, R147 ;  /* 0x0000009303177220 */ /* 0x000fe20000410000 */
[-C--:B------:R-:W-:Y:S01]  /*4c60*/  HMMA.16816.F32 R68, R160, R176.reuse, R68 ;  /* 0x000000b0a044723c */ /* 0x080fe20000001844 */
[----:B------:R-:W-:Y:S04]  /*4c70*/  LDSM.16.MT88.4 R144, [R212+0xb000] ;  /* 0x00b00000d490783b */ /* 0x000fe80000004200 */
[----:B------:R-:W3:Y:S01]  /*4c80*/  MUFU.EX2 R239, R239 ;  /* 0x000000ef00ef7308 */ /* 0x000ee20000000800 */
[----:B--2---:R-:W-:Y:S01]  /*4c90*/  F2FP.F16.F32.PACK_AB R45, R237, R236 ;  /* 0x000000eced2d723e */ /* 0x004fe200000000ff */
[C---:B------:R-:W-:Y:S01]  /*4ca0*/  FMUL.FTZ R28, R164.reuse, R132 ;  /* 0x00000084a41c7220 */ /* 0x040fe20000410000 */
[----:B------:R-:W-:Y:S01]  /*4cb0*/  FFMA.FTZ R202, R29, UR4, -R194 ;  /* 0x000000041dca7c23 */ /* 0x000fe200080108c2 */
[----:B------:R-:W-:Y:S01]  /*4cc0*/  FMUL.FTZ R29, R164, R133 ;  /* 0x00000085a41d7220 */ /* 0x000fe20000410000 */
[----:B------:R-:W-:Y:S01]  /*4cd0*/  FFMA.FTZ R203, R30, UR4, -R192 ;  /* 0x000000041ecb7c23 */ /* 0x000fe200080108c0 */
[C---:B------:R-:W-:Y:S04]  /*4ce0*/  HMMA.16816.F32 R72, R156.reuse, R176, R72 ;  /* 0x000000b09c48723c */ /* 0x040fe80000001848 */
[----:B------:R-:W-:Y:S01]  /*4cf0*/  MUFU.EX2 R240, R240 ;  /* 0x000000f000f07308 */ /* 0x000fe20000000800 */
[----:B------:R-:W-:Y:S01]  /*4d00*/  FMUL.FTZ R30, R3, R134 ;  /* 0x00000086031e7220 */ /* 0x000fe20000410000 */
[--C-:B------:R-:W-:Y:S01]  /*4d10*/  FFMA.FTZ R176, R32, UR4, -R196.reuse ;  /* 0x0000000420b07c23 */ /* 0x100fe200080108c4 */
[C---:B------:R-:W-:Y:S01]  /*4d20*/  FMUL.FTZ R32, R2.reuse, R140 ;  /* 0x0000008c02207220 */ /* 0x040fe20000410000 */
[----:B------:R-:W-:Y:S01]  /*4d30*/  FFMA.FTZ R177, R33, UR4, -R196 ;  /* 0x0000000421b17c23 */ /* 0x000fe200080108c4 */
[-C--:B------:R-:W-:Y:S05]  /*4d40*/  HMMA.16816.F32 R76, R156, R178.reuse, R76 ;  /* 0x000000b29c4c723c */ /* 0x080fea000000184c */
[----:B------:R-:W2:Y:S01]  /*4d50*/  MUFU.EX2 R241, R241 ;  /* 0x000000f100f17308 */ /* 0x000ea20000000800 */
[----:B---3--:R-:W-:Y:S01]  /*4d60*/  F2FP.F16.F32.PACK_AB R46, R239, R238 ;  /* 0x000000eeef2e723e */ /* 0x008fe200000000ff */
[----:B------:R-:W-:Y:S01]  /*4d70*/  FMUL.FTZ R33, R2, R141 ;  /* 0x0000008d02217220 */ /* 0x000fe20000410000 */
[----:B------:R-:W-:Y:S01]  /*4d80*/  FFMA.FTZ R204, R31, UR4, -R192 ;  /* 0x000000041fcc7c23 */ /* 0x000fe200080108c0 */
[----:B------:R-:W-:Y:S01]  /*4d90*/  FMUL.FTZ R31, R3, R135 ;  /* 0x00000087031f7220 */ /* 0x000fe20000410000 */
[--C-:B------:R-:W-:Y:S01]  /*4da0*/  FFMA.FTZ R66, R66, UR4, -R195.reuse ;  /* 0x0000000442427c23 */ /* 0x100fe200080108c3 */
[C---:B------:R-:W-:Y:S04]  /*4db0*/  HMMA.16816.F32 R80, R160.reuse, R178, R80 ;  /* 0x000000b2a050723c */ /* 0x040fe80000001850 */
[----:B------:R-:W-:Y:S01]  /*4dc0*/  MUFU.EX2 R172, R172 ;  /* 0x000000ac00ac7308 */ /* 0x000fe20000000800 */
[--C-:B------:R-:W-:Y:S01]  /*4dd0*/  FFMA.FTZ R178, R34, UR4, -R195.reuse ;  /* 0x0000000422b27c23 */ /* 0x100fe200080108c3 */
[C---:B------:R-:W-:Y:S01]  /*4de0*/  FMUL.FTZ R34, R0.reuse, R142 ;  /* 0x0000008e00227220 */ /* 0x040fe20000410000 */
[--C-:B------:R-:W-:Y:S01]  /*4df0*/  FFMA.FTZ R179, R35, UR4, -R195.reuse ;  /* 0x0000000423b37c23 */ /* 0x100fe200080108c3 */
[----:B------:R-:W-:Y:S01]  /*4e00*/  FMUL.FTZ R35, R0, R143 ;  /* 0x0000008f00237220 */ /* 0x000fe20000410000 */
[-C--:B-1----:R-:W-:Y:S05]  /*4e10*/  HMMA.16816.F32 R84, R160, R148.reuse, R84 ;  /* 0x00000094a054723c */ /* 0x082fea0000001854 */
[----:B------:R-:W1:Y:S01]  /*4e20*/  MUFU.EX2 R173, R173 ;  /* 0x000000ad00ad7308 */ /* 0x000e620000000800 */
[----:B--2---:R-:W-:Y:S01]  /*4e30*/  F2FP.F16.F32.PACK_AB R47, R241, R240 ;  /* 0x000000f0f12f723e */ /* 0x004fe200000000ff */
[--C-:B------:R-:W-:Y:S01]  /*4e40*/  FFMA.FTZ R64, R64, UR4, -R196.reuse ;  /* 0x0000000440407c23 */ /* 0x100fe200080108c4 */
[----:B------:R-:W-:Y:S01]  /*4e50*/  FFMA.FTZ R195, R67, UR4, -R195 ;  /* 0x0000000443c37c23 */ /* 0x000fe200080108c3 */
[----:B------:R-:W-:Y:S01]  /*4e60*/  FFMA.FTZ R196, R65, UR4, -R196 ;  /* 0x0000000441c47c23 */ /* 0x000fe200080108c4 */
[--C-:B------:R-:W-:Y:S01]  /*4e70*/  FFMA.FTZ R56, R56, UR4, -R194.reuse ;  /* 0x0000000438387c23 */ /* 0x100fe200080108c2 */
[C---:B------:R-:W-:Y:S04]  /*4e80*/  HMMA.16816.F32 R88, R156.reuse, R148, R88 ;  /* 0x000000949c58723c */ /* 0x040fe80000001858 */
[----:B------:R-:W-:Y:S01]  /*4e90*/  MUFU.EX2 R174, R174 ;  /* 0x000000ae00ae7308 */ /* 0x000fe20000000800 */
[----:B------:R-:W-:Y:S01]  /*4ea0*/  ISETP.GT.AND P0, PT, R228, RZ, PT ;  /* 0x000000ffe400720c */ /* 0x000fe20003f04270 */
[----:B------:R-:W-:Y:S01]  /*4eb0*/  FFMA.FTZ R57, R57, UR4, -R194 ;  /* 0x0000000439397c23 */ /* 0x000fe200080108c2 */
[--C-:B------:R-:W-:Y:S01]  /*4ec0*/  FFMA.FTZ R58, R58, UR4, -R192.reuse ;  /* 0x000000043a3a7c23 */ /* 0x100fe200080108c0 */
[----:B------:R-:W-:Y:S01]  /*4ed0*/  FFMA.FTZ R59, R59, UR4, -R192 ;  /* 0x000000043b3b7c23 */ /* 0x000fe200080108c0 */
[-C--:B------:R-:W-:Y:S05]  /*4ee0*/  HMMA.16816.F32 R92, R156, R150.reuse, R92 ;  /* 0x000000969c5c723c */ /* 0x080fea000000185c */
[----:B------:R-:W2:Y:S01]  /*4ef0*/  MUFU.EX2 R175, R175 ;  /* 0x000000af00af7308 */ /* 0x000ea20000000800 */
[----:B-1----:R-:W-:Y:S01]  /*4f00*/  F2FP.F16.F32.PACK_AB R132, R173, R172 ;  /* 0x000000acad84723e */ /* 0x002fe200000000ff */
[--C-:B------:R-:W-:Y:S01]  /*4f10*/  FFMA.FTZ R60, R60, UR4, -R194.reuse ;  /* 0x000000043c3c7c23 */ /* 0x100fe200080108c2 */
[----:B------:R-:W-:Y:S01]  /*4f20*/  IADD3 R228, PT, PT, R228, -0x1, RZ ;  /* 0xffffffffe4e47810 */ /* 0x000fe20007ffe0ff */
[----:B------:R-:W-:Y:S01]  /*4f30*/  FFMA.FTZ R194, R61, UR4, -R194 ;  /* 0x000000043dc27c23 */ /* 0x000fe200080108c2 */
[----:B------:R-:W-:Y:S01]  /*4f40*/  FFMA.FTZ R181, R164, R233, R181 ;  /* 0x000000e9a4b57223 */ /* 0x000fe200000100b5 */
[C---:B------:R-:W-:Y:S01]  /*4f50*/  HMMA.16816.F32 R96, R160.reuse, R150, R96 ;  /* 0x00000096a060723c */ /* 0x040fe20000001860 */
[----:B------:R-:W1:Y:S03]  /*4f60*/  LDSM.16.MT88.4 R148, [R214+0xb000] ;  /* 0x00b00000d694783b */ /* 0x000e660000004200 */
[----:B------:R-:W-:Y:S01]  /*4f70*/  MUFU.EX2 R176, R176 ;  /* 0x000000b000b07308 */ /* 0x000fe20000000800 */
[----:B------:R-:W-:Y:S01]  /*4f80*/  FFMA.FTZ R184, R3, R230, R184 ;  /* 0x000000e603b87223 */ /* 0x000fe200000100b8 */
[----:B------:R-:W-:Y:S01]  /*4f90*/  FFMA.FTZ R189, R2, R231, R189 ;  /* 0x000000e702bd7223 */ /* 0x000fe200000100bd */
[----:B------:R-:W-:Y:S01]  /*4fa0*/  FFMA.FTZ R187, R0, R229, R187 ;  /* 0x000000e500bb7223 */ /* 0x000fe200000100bb */
[----:B------:R-:W-:Y:S01]  /*4fb0*/  FADD.FTZ R0, R169, R181 ;  /* 0x000000b5a9007221 */ /* 0x000fe20000010000 */
[-C--:B------:R-:W-:Y:S05]  /*4fc0*/  HMMA.16816.F32 R100, R160, R152.reuse, R100 ;  /* 0x00000098a064723c */ /* 0x080fea0000001864 */
[----:B------:R-:W3:Y:S01]  /*4fd0*/  MUFU.EX2 R177, R177 ;  /* 0x000000b100b17308 */ /* 0x000ee20000000800 */
[----:B--2---:R-:W-:Y:S01]  /*4fe0*/  F2FP.F16.F32.PACK_AB R133, R175, R174 ;  /* 0x000000aeaf85723e */ /* 0x004fe200000000ff */
[----:B------:R-:W-:Y:S01]  /*4ff0*/  FADD.FTZ R3, R170, R184 ;  /* 0x000000b8aa037221 */ /* 0x000fe20000010000 */
[----:B------:R-:W-:Y:S01]  /*5000*/  MOV R2, R167 ;  /* 0x000000a700027202 */ /* 0x000fe20000000f00 */
[----:B------:R-:W-:Y:S01]  /*5010*/  FADD.FTZ R189, R185, R189 ;  /* 0x000000bdb9bd7221 */ /* 0x000fe20000010000 */
[----:B------:R-:W-:Y:S01]  /*5020*/  FADD.FTZ R187, R186, R187 ;  /* 0x000000bbbabb7221 */ /* 0x000fe20000010000 */
[C---:B------:R-:W-:Y:S04]  /*5030*/  HMMA.16816.F32 R104, R156.reuse, R152, R104 ;  /* 0x000000989c68723c */ /* 0x040fe80000001868 */
[----:B------:R-:W-:Y:S01]  /*5040*/  MUFU.EX2 R178, R178 ;  /* 0x000000b200b27308 */ /* 0x000fe20000000800 */
[----:B------:R-:W-:Y:S01]  /*5050*/  FADD.FTZ R171, R171, R0 ;  /* 0x00000000abab7221 */ /* 0x000fe20000010000 */
[----:B------:R-:W-:Y:S01]  /*5060*/  FADD.FTZ R182, R182, R3 ;  /* 0x00000003b6b67221 */ /* 0x000fe20000010000 */
[----:B------:R-:W-:Y:S01]  /*5070*/  FADD.FTZ R188, R188, R189 ;  /* 0x000000bdbcbc7221 */ /* 0x000fe20000010000 */
[----:B------:R-:W-:Y:S01]  /*5080*/  FADD.FTZ R190, R190, R187 ;  /* 0x000000bbbebe7221 */ /* 0x000fe20000010000 */
[-C--:B------:R-:W-:Y:S05]  /*5090*/  HMMA.16816.F32 R108, R156, R154.reuse, R108 ;  /* 0x0000009a9c6c723c */ /* 0x080fea000000186c */
[----:B------:R-:W2:Y:S01]  /*50a0*/  MUFU.EX2 R179, R179 ;  /* 0x000000b300b37308 */ /* 0x000ea20000000800 */
[----:B---3--:R-:W-:Y:S01]  /*50b0*/  F2FP.F16.F32.PACK_AB R134, R177, R176 ;  /* 0x000000b0b186723e */ /* 0x008fe200000000ff */
[----:B------:R-:W-:Y:S01]  /*50c0*/  FADD.FTZ R171, R180, R171 ;  /* 0x000000abb4ab7221 */ /* 0x000fe20000010000 */
[----:B------:R-:W-:Y:S01]  /*50d0*/  MOV R0, R165 ;  /* 0x000000a500007202 */ /* 0x000fe20000000f00 */
[----:B------:R-:W-:Y:S01]  /*50e0*/  FADD.FTZ R183, R183, R182 ;  /* 0x000000b6b7b77221 */ /* 0x000fe20000010000 */
[----:B------:R-:W-:Y:S01]  /*50f0*/  FADD.FTZ R188, R191, R188 ;  /* 0x000000bcbfbc7221 */ /* 0x000fe20000010000 */
[C---:B------:R-:W-:Y:S01]  /*5100*/  HMMA.16816.F32 R20, R160.reuse, R154, R20 ;  /* 0x0000009aa014723c */ /* 0x040fe20000001814 */
[----:B------:R-:W-:Y:S03]  /*5110*/  LDSM.16.MT88.4 R152, [R214+0xa400] ;  /* 0x00a40000d698783b */ /* 0x000fe60000004200 */
[----:B------:R-:W-:Y:S01]  /*5120*/  MUFU.EX2 R197, R197 ;  /* 0x000000c500c57308 */ /* 0x000fe20000000800 */
[----:B------:R-:W-:Y:S01]  /*5130*/  FADD.FTZ R190, R193, R190 ;  /* 0x000000bec1be7221 */ /* 0x000fe20000010000 */
[----:B------:R-:W-:Y:S01]  /*5140*/  FADD.FTZ R172, R172, R171 ;  /* 0x000000abacac7221 */ /* 0x000fe20000010000 */
[----:B------:R-:W-:Y:S01]  /*5150*/  FADD.FTZ R174, R174, R183 ;  /* 0x000000b7aeae7221 */ /* 0x000fe20000010000 */
[----:B------:R-:W-:Y:S01]  /*5160*/  MOV R3, R166 ;  /* 0x000000a600037202 */ /* 0x000fe20000000f00 */
[-C--:B-1----:R-:W-:Y:S05]  /*5170*/  HMMA.16816.F32 R112, R160, R148.reuse, R112 ;  /* 0x00000094a070723c */ /* 0x082fea0000001870 */
[----:B------:R-:W1:Y:S01]  /*5180*/  MUFU.EX2 R198, R198 ;  /* 0x000000c600c67308 */ /* 0x000e620000000800 */
[----:B--2---:R-:W-:Y:S01]  /*5190*/  F2FP.F16.F32.PACK_AB R135, R179, R178 ;  /* 0x000000b2b387723e */ /* 0x004fe200000000ff */
[----:B------:R-:W-:Y:S01]  /*51a0*/  FADD.FTZ R173, R173, R172 ;  /* 0x000000acadad7221 */ /* 0x000fe20000010000 */
[----:B------:R-:W-:Y:S01]  /*51b0*/  MOV R169, R168 ;  /* 0x000000a800a97202 */ /* 0x000fe20000000f00 */
[----:B------:R-:W-:Y:S01]  /*51c0*/  FADD.FTZ R175, R175, R174 ;  /* 0x000000aeafaf7221 */ /* 0x000fe20000010000 */
[C---:B------:R-:W-:Y:S05]  /*51d0*/  HMMA.16816.F32 R116, R156.reuse, R148, R116 ;  /* 0x000000949c74723c */ /* 0x040fea0000001874 */
[----:B------:R-:W-:Y:S01]  /*51e0*/  MUFU.EX2 R199, R199 ;  /* 0x000000c700c77308 */ /* 0x000fe20000000800 */
[----:B------:R-:W-:Y:S01]  /*51f0*/  FADD.FTZ R176, R176, R173 ;  /* 0x000000adb0b07221 */ /* 0x000fe20000010000 */
[----:B------:R-:W-:Y:S01]  /*5200*/  FADD.FTZ R178, R178, R175 ;  /* 0x000000afb2b27221 */ /* 0x000fe20000010000 */
[-C--:B------:R-:W-:Y:S07]  /*5210*/  HMMA.16816.F32 R32, R156, R150.reuse, R32 ;  /* 0x000000969c20723c */ /* 0x080fee0000001820 */
[----:B------:R-:W2:Y:S01]  /*5220*/  MUFU.EX2 R200, R200 ;  /* 0x000000c800c87308 */ /* 0x000ea20000000800 */
[C---:B-1----:R-:W-:Y:S01]  /*5230*/  F2FP.F16.F32.PACK_AB R140, R198.reuse, R197 ;  /* 0x000000c5c68c723e */ /* 0x042fe200000000ff */
[----:B------:R-:W-:Y:S01]  /*5240*/  FADD.FTZ R197, R197, R188 ;  /* 0x000000bcc5c57221 */ /* 0x000fe20000010000 */
[----:B------:R-:W-:Y:S01]  /*5250*/  FADD.FTZ R176, R177, R176 ;  /* 0x000000b0b1b07221 */ /* 0x000fe20000010000 */
[----:B------:R-:W-:Y:S01]  /*5260*/  FADD.FTZ R178, R179, R178 ;  /* 0x000000b2b3b27221 */ /* 0x000fe20000010000 */
[C---:B------:R-:W-:Y:S01]  /*5270*/  HMMA.16816.F32 R120, R160.reuse, R150, R120 ;  /* 0x00000096a078723c */ /* 0x040fe20000001878 */
[----:B------:R-:W1:Y:S04]  /*5280*/  LDSM.16.MT88.4 R148, [R212+0x9400] ;  /* 0x00940000d494783b */ /* 0x000e680000004200 */
[----:B------:R-:W-:Y:S01]  /*5290*/  MUFU.EX2 R201, R201 ;  /* 0x000000c900c97308 */ /* 0x000fe20000000800 */
[----:B------:R-:W-:Y:S02]  /*52a0*/  FADD.FTZ R198, R198, R197 ;  /* 0x000000c5c6c67221 */ /* 0x000fe40000010000 */
[-C--:B------:R-:W-:Y:S07]  /*52b0*/  HMMA.16816.F32 R124, R160, R144.reuse, R124 ;  /* 0x00000090a07c723c */ /* 0x080fee000000187c */
[----:B------:R-:W3:Y:S01]  /*52c0*/  MUFU.EX2 R202, R202 ;  /* 0x000000ca00ca7308 */ /* 0x000ee20000000800 */
[C---:B--2---:R-:W-:Y:S01]  /*52d0*/  F2FP.F16.F32.PACK_AB R141, R200.reuse, R199 ;  /* 0x000000c7c88d723e */ /* 0x044fe200000000ff */
[----:B------:R-:W-:Y:S01]  /*52e0*/  FADD.FTZ R199, R199, R190 ;  /* 0x000000bec7c77221 */ /* 0x000fe20000010000 */
[C---:B------:R-:W-:Y:S07]  /*52f0*/  HMMA.16816.F32 R24, R156.reuse, R144, R24 ;  /* 0x000000909c18723c */ /* 0x040fee0000001818 */
[----:B------:R-:W-:Y:S01]  /*5300*/  MUFU.EX2 R203, R203 ;  /* 0x000000cb00cb7308 */ /* 0x000fe20000000800 */
[----:B------:R-:W-:Y:S01]  /*5310*/  FADD.FTZ R200, R200, R199 ;  /* 0x000000c7c8c87221 */ /* 0x000fe20000010000 */
[-C--:B------:R-:W-:Y:S08]  /*5320*/  HMMA.16816.F32 R128, R156, R146.reuse, R128 ;  /* 0x000000929c80723c */ /* 0x080ff00000001880 */
[----:B------:R-:W2:Y:S01]  /*5330*/  MUFU.EX2 R204, R204 ;  /* 0x000000cc00cc7308 */ /* 0x000ea20000000800 */
[C---:B---3--:R-:W-:Y:S01]  /*5340*/  F2FP.F16.F32.PACK_AB R142, R202.reuse, R201 ;  /* 0x000000c9ca8e723e */ /* 0x048fe200000000ff */
[----:B------:R-:W-:Y:S01]  /*5350*/  FADD.FTZ R201, R201, R198 ;  /* 0x000000c6c9c97221 */ /* 0x000fe20000010000 */
[----:B------:R-:W-:Y:S01]  /*5360*/  HMMA.16816.F32 R28, R160, R146, R28 ;  /* 0x00000092a01c723c */ /* 0x000fe2000000181c */
[----:B------:R-:W-:Y:S06]  /*5370*/  LDSM.16.MT88.4 R144, [R214+0xb400] ;  /* 0x00b40000d690783b */ /* 0x000fec0000004200 */
[----:B------:R-:W-:Y:S01]  /*5380*/  MUFU.EX2 R205, R205 ;  /* 0x000000cd00cd7308 */ /* 0x000fe20000000800 */
[----:B------:R-:W-:Y:S01]  /*5390*/  FADD.FTZ R201, R202, R201 ;  /* 0x000000c9cac97221 */ /* 0x000fe20000010000 */
[-C--:B------:R-:W-:Y:S08]  /*53a0*/  HMMA.16816.F32 R4, R132, R136.reuse, R4 ;  /* 0x000000888404723c */ /* 0x080ff00000001804 */
[----:B------:R-:W3:Y:S01]  /*53b0*/  MUFU.EX2 R206, R206 ;  /* 0x000000ce00ce7308 */ /* 0x000ee20000000800 */
[----:B--2---:R-:W-:Y:S01]  /*53c0*/  F2FP.F16.F32.PACK_AB R143, R204, R203 ;  /* 0x000000cbcc8f723e */ /* 0x004fe200000000ff */
[----:B------:R-:W-:Y:S01]  /*53d0*/  FADD.FTZ R203, R203, R200 ;  /* 0x000000c8cbcb7221 */ /* 0x000fe20000010000 */
[----:B------:R-:W-:Y:S07]  /*53e0*/  FADD.FTZ R234, R234, R201 ;  /* 0x000000c9eaea7221 */ /* 0x000fee0000010000 */
[----:B------:R-:W-:Y:S01]  /*53f0*/  MUFU.EX2 R207, R207 ;  /* 0x000000cf00cf7308 */ /* 0x000fe20000000800 */
[----:B------:R-:W-:Y:S01]  /*5400*/  FADD.FTZ R203, R204, R203 ;  /* 0x000000cbcccb7221 */ /* 0x000fe20000010000 */
[C---:B------:R-:W-:Y:S04]  /*5410*/  HMMA.16816.F32 R8, R140.reuse, R136, R8 ;  /* 0x000000888c08723c */ /* 0x040fe80000001808 */
[----:B------:R-:W-:Y:S01]  /*5420*/  FADD.FTZ R236, R236, R203 ;  /* 0x000000cbecec7221 */ /* 0x000fe20000010000 */
[----:B------:R-:W-:Y:S03]  /*5430*/  FADD.FTZ R235, R235, R234 ;  /* 0x000000eaebeb7221 */ /* 0x000fe60000010000 */
[----:B------:R-:W2:Y:S01]  /*5440*/  MUFU.EX2 R208, R208 ;  /* 0x000000d000d07308 */ /* 0x000ea20000000800 */
[-C--:B------:R-:W-:Y:S03]  /*5450*/  HMMA.16816.F32 R12, R140, R138.reuse, R12 ;  /* 0x0000008a8c0c723c */ /* 0x080fe6000000180c */
[----:B------:R-:W-:Y:S01]  /*5460*/  FADD.FTZ R237, R237, R236 ;  /* 0x000000eceded7221 */ /* 0x000fe20000010000 */
[----:B------:R-:W-:Y:S05]  /*5470*/  FADD.FTZ R238, R238, R235 ;  /* 0x000000ebeeee7221 */ /* 0x000fea0000010000 */
[----:B------:R-:W-:Y:S01]  /*5480*/  MUFU.EX2 R209, R209 ;  /* 0x000000d100d17308 */ /* 0x000fe20000000800 */
[----:B------:R-:W-:Y:S01]  /*5490*/  FADD.FTZ R240, R240, R237 ;  /* 0x000000edf0f07221 */ /* 0x000fe20000010000 */
[C---:B------:R-:W-:Y:S01]  /*54a0*/  HMMA.16816.F32 R16, R132.reuse, R138, R16 ;  /* 0x0000008a8410723c */ /* 0x040fe20000001810 */
[----:B------:R-:W4:Y:S03]  /*54b0*/  LDSM.16.MT88.4 R136, [R212+0xa400] ;  /* 0x00a40000d488783b */ /* 0x000f260000004200 */
[----:B------:R-:W-:Y:S01]  /*54c0*/  FADD.FTZ R239, R239, R238 ;  /* 0x000000eeefef7221 */ /* 0x000fe20000010000 */
[----:B------:R-:W-:Y:S03]  /*54d0*/  FADD.FTZ R241, R241, R240 ;  /* 0x000000f0f1f17221 */ /* 0x000fe60000010000 */
[----:B------:R-:W5:Y:S01]  /*54e0*/  MUFU.EX2 R210, R210 ;  /* 0x000000d200d27308 */ /* 0x000f620000000800 */
[-C--:B-1----:R-:W-:Y:S09]  /*54f0*/  HMMA.16816.F32 R68, R132, R148.reuse, R68 ;  /* 0x000000948444723c */ /* 0x082ff20000001844 */
[----:B------:R-:W-:Y:S01]  /*5500*/  MUFU.EX2 R211, R211 ;  /* 0x000000d300d37308 */ /* 0x000fe20000000800 */
[C---:B------:R-:W-:Y:S09]  /*5510*/  HMMA.16816.F32 R72, R140.reuse, R148, R72 ;  /* 0x000000948c48723c */ /* 0x040ff20000001848 */
[----:B------:R-:W1:Y:S01]  /*5520*/  MUFU.EX2 R232, R232 ;  /* 0x000000e800e87308 */ /* 0x000e620000000800 */
[-C--:B------:R-:W-:Y:S09]  /*5530*/  HMMA.16816.F32 R76, R140, R150.reuse, R76 ;  /* 0x000000968c4c723c */ /* 0x080ff2000000184c */
[----:B------:R-:W-:Y:S01]  /*5540*/  MUFU.EX2 R242, R242 ;  /* 0x000000f200f27308 */ /* 0x000fe20000000800 */
[C---:B------:R-:W-:Y:S01]  /*5550*/  HMMA.16816.F32 R80, R132.reuse, R150, R80 ;  /* 0x000000968450723c */ /* 0x040fe20000001850 */
[----:B------:R-:W-:Y:S08]  /*5560*/  LDSM.16.MT88.4 R148, [R214+0x9c00] ;  /* 0x009c0000d694783b */ /* 0x000ff00000004200 */
[----:B------:R-:W1:Y:S01]  /*5570*/  MUFU.EX2 R243, R243 ;  /* 0x000000f300f37308 */ /* 0x000e620000000800 */
[-C--:B------:R-:W-:Y:S09]  /*5580*/  HMMA.16816.F32 R84, R132, R152.reuse, R84 ;  /* 0x000000988454723c */ /* 0x080ff20000001854 */
[----:B------:R-:W-:Y:S01]  /*5590*/  MUFU.EX2 R244, R244 ;  /* 0x000000f400f47308 */ /* 0x000fe20000000800 */
[C---:B------:R-:W-:Y:S09]  /*55a0*/  HMMA.16816.F32 R88, R140.reuse, R152, R88 ;  /* 0x000000988c58723c */ /* 0x040ff20000001858 */
[----:B------:R-:W1:Y:S01]  /*55b0*/  MUFU.EX2 R245, R245 ;  /* 0x000000f500f57308 */ /* 0x000e620000000800 */
[-C--:B------:R-:W-:Y:S09]  /*55c0*/  HMMA.16816.F32 R92, R140, R154.reuse, R92 ;  /* 0x0000009a8c5c723c */ /* 0x080ff2000000185c */
[----:B------:R-:W-:Y:S01]  /*55d0*/  MUFU.EX2 R64, R64 ;  /* 0x0000004000407308 */ /* 0x000fe20000000800 */
[C---:B------:R-:W-:Y:S09]  /*55e0*/  HMMA.16816.F32 R96, R132.reuse, R154, R96 ;  /* 0x0000009a8460723c */ /* 0x040ff20000001860 */
[----:B------:R-:W1:Y:S01]  /*55f0*/  MUFU.EX2 R65, R196 ;  /* 0x000000c400417308 */ /* 0x000e620000000800 */
[-C--:B----4-:R-:W-:Y:S09]  /*5600*/  HMMA.16816.F32 R100, R132, R136.reuse, R100 ;  /* 0x000000888464723c */ /* 0x090ff20000001864 */
[----:B------:R-:W-:Y:S01]  /*5610*/  MUFU.EX2 R66, R66 ;  /* 0x0000004200427308 */ /* 0x000fe20000000800 */
[C---:B------:R-:W-:Y:S09]  /*5620*/  HMMA.16816.F32 R104, R140.reuse, R136, R104 ;  /* 0x000000888c68723c */ /* 0x040ff20000001868 */
[----:B------:R-:W4:Y:S01]  /*5630*/  MUFU.EX2 R195, R195 ;  /* 0x000000c300c37308 */ /* 0x000f220000000800 */
[-C--:B------:R-:W-:Y:S09]  /*5640*/  HMMA.16816.F32 R108, R140, R138.reuse, R108 ;  /* 0x0000008a8c6c723c */ /* 0x080ff2000000186c */
[----:B------:R-:W-:Y:S01]  /*5650*/  MUFU.EX2 R56, R56 ;  /* 0x0000003800387308 */ /* 0x000fe20000000800 */
[C---:B------:R-:W-:Y:S01]  /*5660*/  HMMA.16816.F32 R20, R132.reuse, R138, R20 ;  /* 0x0000008a8414723c */ /* 0x040fe20000001814 */
[----:B------:R-:W4:Y:S08]  /*5670*/  LDSM.16.MT88.4 R136, [R214+0xa800] ;  /* 0x00a80000d688783b */ /* 0x000f300000004200 */
[----:B------:R-:W4:Y:S01]  /*5680*/  MUFU.EX2 R57, R57 ;  /* 0x0000003900397308 */ /* 0x000f220000000800 */
[-C--:B------:R-:W-:Y:S09]  /*5690*/  HMMA.16816.F32 R112, R132, R144.reuse, R112 ;  /* 0x000000908470723c */ /* 0x080ff20000001870 */
[----:B------:R-:W-:Y:S01]  /*56a0*/  MUFU.EX2 R58, R58 ;  /* 0x0000003a003a7308 */ /* 0x000fe20000000800 */
[C---:B------:R-:W-:Y:S09]  /*56b0*/  HMMA.16816.F32 R116, R140.reuse, R144, R116 ;  /* 0x000000908c74723c */ /* 0x040ff20000001874 */
[----:B------:R-:W4:Y:S01]  /*56c0*/  MUFU.EX2 R59, R59 ;  /* 0x0000003b003b7308 */ /* 0x000f220000000800 */
[-C--:B------:R-:W-:Y:S09]  /*56d0*/  HMMA.16816.F32 R32, R140, R146.reuse, R32 ;  /* 0x000000928c20723c */ /* 0x080ff20000001820 */
[----:B------:R-:W-:Y:S01]  /*56e0*/  MUFU.EX2 R60, R60 ;  /* 0x0000003c003c7308 */ /* 0x000fe20000000800 */
[C---:B------:R-:W-:Y:S01]  /*56f0*/  HMMA.16816.F32 R120, R132.reuse, R146, R120 ;  /* 0x000000928478723c */ /* 0x040fe20000001878 */
[----:B------:R-:W-:Y:S08]  /*5700*/  LDSM.16.MT88.4 R144, [R212+0xac00] ;  /* 0x00ac0000d490783b */ /* 0x000ff00000004200 */
[----:B------:R-:W4:Y:S01]  /*5710*/  MUFU.EX2 R61, R194 ;  /* 0x000000c2003d7308 */ /* 0x000f220000000800 */
[-C--:B------:R-:W-:Y:S08]  /*5720*/  HMMA.16816.F32 R124, R132, R36.reuse, R124 ;  /* 0x00000024847c723c */ /* 0x080ff0000000187c */
[C---:B------:R-:W-:Y:S04]  /*5730*/  HMMA.16816.F32 R24, R140.reuse, R36, R24 ;  /* 0x000000248c18723c */ /* 0x040fe80000001818 */
[----:B---3--:R-:W-:Y:S01]  /*5740*/  F2FP.F16.F32.PACK_AB R36, R206, R205 ;  /* 0x000000cdce24723e */ /* 0x008fe200000000ff */
[----:B------:R-:W-:Y:S01]  /*5750*/  FADD.FTZ R205, R205, R176 ;  /* 0x000000b0cdcd7221 */ /* 0x000fe20000010000 */
[----:B--2---:R-:W-:Y:S01]  /*5760*/  F2FP.F16.F32.PACK_AB R37, R208, R207 ;  /* 0x000000cfd025723e */ /* 0x004fe200000000ff */
[----:B------:R-:W-:Y:S01]  /*5770*/  FADD.FTZ R207, R207, R178 ;  /* 0x000000b2cfcf7221 */ /* 0x000fe20000010000 */
[-C--:B------:R-:W-:Y:S03]  /*5780*/  HMMA.16816.F32 R128, R140, R38.reuse, R128 ;  /* 0x000000268c80723c */ /* 0x080fe60000001880 */
[----:B------:R-:W-:Y:S01]  /*5790*/  FADD.FTZ R206, R206, R205 ;  /* 0x000000cdcece7221 */ /* 0x000fe20000010000 */
[----:B------:R-:W-:Y:S04]  /*57a0*/  FADD.FTZ R208, R208, R207 ;  /* 0x000000cfd0d07221 */ /* 0x000fe80000010000 */
[----:B------:R-:W-:Y:S04]  /*57b0*/  HMMA.16816.F32 R28, R132, R38, R28 ;  /* 0x00000026841c723c */ /* 0x000fe8000000181c */
[----:B-----5:R-:W-:Y:S01]  /*57c0*/  F2FP.F16.F32.PACK_AB R38, R210, R209 ;  /* 0x000000d1d226723e */ /* 0x020fe200000000ff */
[----:B------:R-:W-:Y:S01]  /*57d0*/  FADD.FTZ R209, R209, R206 ;  /* 0x000000ced1d17221 */ /* 0x000fe20000010000 */
[----:B-1----:R-:W-:Y:S01]  /*57e0*/  F2FP.F16.F32.PACK_AB R39, R232, R211 ;  /* 0x000000d3e827723e */ /* 0x002fe200000000ff */
[----:B------:R-:W-:Y:S01]  /*57f0*/  FADD.FTZ R211, R211, R208 ;  /* 0x000000d0d3d37221 */ /* 0x000fe20000010000 */
[----:B------:R-:W-:Y:S01]  /*5800*/  F2FP.F16.F32.PACK_AB R132, R243, R242 ;  /* 0x000000f2f384723e */ /* 0x000fe200000000ff */
[----:B------:R-:W-:Y:S01]  /*5810*/  FADD.FTZ R209, R210, R209 ;  /* 0x000000d1d2d17221 */ /* 0x000fe20000010000 */
[----:B------:R-:W-:Y:S01]  /*5820*/  F2FP.F16.F32.PACK_AB R133, R245, R244 ;  /* 0x000000f4f585723e */ /* 0x000fe200000000ff */
[----:B------:R-:W-:Y:S01]  /*5830*/  FADD.FTZ R211, R232, R211 ;  /* 0x000000d3e8d37221 */ /* 0x000fe20000010000 */
[----:B------:R-:W-:Y:S01]  /*5840*/  F2FP.F16.F32.PACK_AB R134, R65, R64 ;  /* 0x000000404186723e */ /* 0x000fe200000000ff */
[-C--:B------:R-:W-:Y:S05]  /*5850*/  HMMA.16816.F32 R4, R36, R40.reuse, R4 ;  /* 0x000000282404723c */ /* 0x080fea0000001804 */
[----:B----4-:R-:W-:Y:S01]  /*5860*/  F2FP.F16.F32.PACK_AB R135, R195, R66 ;  /* 0x00000042c387723e */ /* 0x010fe200000000ff */
[----:B------:R-:W-:Y:S01]  /*5870*/  FADD.FTZ R242, R242, R209 ;  /* 0x000000d1f2f27221 */ /* 0x000fe20000010000 */
        /* <DEDUP_REMOVED lines=8> */
[C---:B------:R-:W-:Y:S01]  /*5900*/  HMMA.16816.F32 R16, R36.reuse, R42, R16 ;  /* 0x0000002a2410723c */ /* 0x040fe20000001810 */
[----:B------:R-:W1:Y:S03]  /*5910*/  LDSM.16.MT88.4 R40, [R212+0xa800] ;  /* 0x00a80000d428783b */ /* 0x000e660000004200 */
[----:B------:R-:W-:Y:S04]  /*5920*/  FADD.FTZ R230, R195, R66 ;  /* 0x00000042c3e67221 */ /* 0x000fe80000010000 */
[-C--:B------:R-:W-:Y:S08]  /*5930*/  HMMA.16816.F32 R68, R36, R48.reuse, R68 ;  /* 0x000000302444723c */ /* 0x080ff00000001844 */
[C---:B------:R-:W-:Y:S08]  /*5940*/  HMMA.16816.F32 R72, R44.reuse, R48, R72 ;  /* 0x000000302c48723c */ /* 0x040ff00000001848 */
[-C--:B------:R-:W-:Y:S08]  /*5950*/  HMMA.16816.F32 R76, R44, R50.reuse, R76 ;  /* 0x000000322c4c723c */ /* 0x080ff0000000184c */
[C---:B------:R-:W-:Y:S01]  /*5960*/  HMMA.16816.F32 R80, R36.reuse, R50, R80 ;  /* 0x000000322450723c */ /* 0x040fe20000001850 */
[----:B------:R-:W2:Y:S07]  /*5970*/  LDSM.16.MT88.4 R48, [R214+0xb800] ;  /* 0x00b80000d630783b */ /* 0x000eae0000004200 */
[-C--:B------:R-:W-:Y:S08]  /*5980*/  HMMA.16816.F32 R84, R36, R136.reuse, R84 ;  /* 0x000000882454723c */ /* 0x080ff00000001854 */
        /* <DEDUP_REMOVED lines=8> */
[-C--:B--2---:R-:W-:Y:S08]  /*5a10*/  HMMA.16816.F32 R112, R36, R48.reuse, R112 ;  /* 0x000000302470723c */ /* 0x084ff00000001870 */
[C---:B------:R-:W-:Y:S08]  /*5a20*/  HMMA.16816.F32 R116, R44.reuse, R48, R116 ;  /* 0x000000302c74723c */ /* 0x040ff00000001874 */
[-C--:B------:R-:W-:Y:S08]  /*5a30*/  HMMA.16816.F32 R32, R44, R50.reuse, R32 ;  /* 0x000000322c20723c */ /* 0x080ff00000001820 */
[C---:B------:R-:W-:Y:S01]  /*5a40*/  HMMA.16816.F32 R120, R36.reuse, R50, R120 ;  /* 0x000000322478723c */ /* 0x040fe20000001878 */
[----:B------:R-:W2:Y:S07]  /*5a50*/  LDSM.16.MT88.4 R48, [R214+0xac00] ;  /* 0x00ac0000d630783b */ /* 0x000eae0000004200 */
[-C--:B------:R-:W-:Y:S08]  /*5a60*/  HMMA.16816.F32 R124, R36, R52.reuse, R124 ;  /* 0x00000034247c723c */ /* 0x080ff0000000187c */
[C---:B------:R-:W-:Y:S04]  /*5a70*/  HMMA.16816.F32 R24, R44.reuse, R52, R24 ;  /* 0x000000342c18723c */ /* 0x040fe80000001818 */
[--C-:B------:R-:W-:Y:S01]  /*5a80*/  FFMA.FTZ R52, R62, UR4, -R192.reuse ;  /* 0x000000043e347c23 */ /* 0x100fe200080108c0 */
[----:B------:R-:W-:Y:S03]  /*5a90*/  FFMA.FTZ R192, R63, UR4, -R192 ;  /* 0x000000043fc07c23 */ /* 0x000fe600080108c0 */
[-C--:B------:R-:W-:Y:S01]  /*5aa0*/  HMMA.16816.F32 R128, R44, R54.reuse, R128 ;  /* 0x000000362c80723c */ /* 0x080fe20000001880 */
[----:B------:R-:W-:Y:S01]  /*5ab0*/  MUFU.EX2 R53, R192 ;  /* 0x000000c000357308 */ /* 0x000fe20000000800 */
[----:B------:R-:W3:Y:S06]  /*5ac0*/  LDSM.16.MT88.4 R44, [R214+0xbc00] ;  /* 0x00bc0000d62c783b */ /* 0x000eec0000004200 */
[----:B------:R-:W-:Y:S03]  /*5ad0*/  HMMA.16816.F32 R28, R36, R54, R28 ;  /* 0x00000036241c723c */ /* 0x000fe6000000181c */
[----:B------:R-:W4:Y:S01]  /*5ae0*/  MUFU.EX2 R52, R52 ;  /* 0x0000003400347308 */ /* 0x000f220000000800 */
[----:B------:R-:W-:Y:S01]  /*5af0*/  F2FP.F16.F32.PACK_AB R36, R57, R56 ;  /* 0x000000383924723e */ /* 0x000fe200000000ff */
[----:B------:R-:W-:Y:S01]  /*5b00*/  FADD.FTZ R56, R56, R239 ;  /* 0x000000ef38387221 */ /* 0x000fe20000010000 */
[----:B------:R-:W-:Y:S01]  /*5b10*/  F2FP.F16.F32.PACK_AB R37, R59, R58 ;  /* 0x0000003a3b25723e */ /* 0x000fe200000000ff */
[----:B------:R-:W-:Y:S01]  /*5b20*/  FADD.FTZ R58, R58, R241 ;  /* 0x000000f13a3a7221 */ /* 0x000fe20000010000 */
[-C--:B------:R-:W-:Y:S01]  /*5b30*/  HMMA.16816.F32 R160, R132, R148.reuse, R4 ;  /* 0x0000009484a0723c */ /* 0x080fe20000001804 */
[----:B------:R-:W5:Y:S04]  /*5b40*/  LDSM.16.MT88.4 R4, [R212+0xbc00] ;  /* 0x00bc0000d404783b */ /* 0x000f680000004200 */
[----:B------:R-:W-:Y:S01]  /*5b50*/  F2FP.F16.F32.PACK_AB R38, R61, R60 ;  /* 0x0000003c3d26723e */ /* 0x000fe200000000ff */
[----:B------:R-:W-:Y:S01]  /*5b60*/  FADD.FTZ R57, R57, R56 ;  /* 0x0000003839397221 */ /* 0x000fe20000010000 */
[----:B------:R-:W-:Y:S01]  /*5b70*/  FADD.FTZ R59, R59, R58 ;  /* 0x0000003a3b3b7221 */ /* 0x000fe20000010000 */
[----:B----4-:R-:W-:Y:S02]  /*5b80*/  F2FP.F16.F32.PACK_AB R39, R53, R52 ;  /* 0x000000343527723e */ /* 0x010fe400000000ff */
[----:B------:R-:W-:Y:S01]  /*5b90*/  FADD.FTZ R60, R60, R57 ;  /* 0x000000393c3c7221 */ /* 0x000fe20000010000 */
[----:B------:R-:W-:Y:S03]  /*5ba0*/  FADD.FTZ R52, R52, R59 ;  /* 0x0000003b34347221 */ /* 0x000fe60000010000 */
[----:B------:R-:W-:Y:S01]  /*5bb0*/  FADD.FTZ R231, R61, R60 ;  /* 0x0000003c3de77221 */ /* 0x000fe20000010000 */
[----:B------:R-:W-:Y:S01]  /*5bc0*/  FADD.FTZ R229, R53, R52 ;  /* 0x0000003435e57221 */ /* 0x000fe20000010000 */
        /* <DEDUP_REMOVED lines=10> */
[C---:B------:R-:W-:Y:S08]  /*5c70*/  HMMA.16816.F32 R96, R132.reuse, R50, R96 ;  /* 0x000000328460723c */ /* 0x040ff00000001860 */
[-C--:B------:R-:W-:Y:S08]  /*5c80*/  HMMA.16816.F32 R100, R132, R144.reuse, R100 ;  /* 0x000000908464723c */ /* 0x080ff00000001864 */
[C---:B------:R-:W-:Y:S08]  /*5c90*/  HMMA.16816.F32 R104, R36.reuse, R144, R104 ;  /* 0x000000902468723c */ /* 0x040ff00000001868 */
[-C--:B------:R-:W-:Y:S08]  /*5ca0*/  HMMA.16816.F32 R108, R36, R146.reuse, R108 ;  /* 0x00000092246c723c */ /* 0x080ff0000000186c */
[C---:B------:R-:W-:Y:S08]  /*5cb0*/  HMMA.16816.F32 R144, R132.reuse, R146, R20 ;  /* 0x000000928490723c */ /* 0x040ff00000001814 */
[-C--:B---3--:R-:W-:Y:S08]  /*5cc0*/  HMMA.16816.F32 R112, R132, R44.reuse, R112 ;  /* 0x0000002c8470723c */ /* 0x088ff00000001870 */
[C---:B------:R-:W-:Y:S08]  /*5cd0*/  HMMA.16816.F32 R116, R36.reuse, R44, R116 ;  /* 0x0000002c2474723c */ /* 0x040ff00000001874 */
[-C--:B------:R-:W-:Y:S08]  /*5ce0*/  HMMA.16816.F32 R140, R36, R46.reuse, R32 ;  /* 0x0000002e248c723c */ /* 0x080ff00000001820 */
[C---:B------:R-:W-:Y:S08]  /*5cf0*/  HMMA.16816.F32 R120, R132.reuse, R46, R120 ;  /* 0x0000002e8478723c */ /* 0x040ff00000001878 */
[-C--:B-----5:R-:W-:Y:S08]  /*5d00*/  HMMA.16816.F32 R124, R132, R4.reuse, R124 ;  /* 0x00000004847c723c */ /* 0x0a0ff0000000187c */
[C---:B------:R-:W-:Y:S08]  /*5d10*/  HMMA.16816.F32 R136, R36.reuse, R4, R24 ;  /* 0x000000042488723c */ /* 0x040ff00000001818 */
[-C--:B------:R-:W-:Y:S08]  /*5d20*/  HMMA.16816.F32 R128, R36, R6.reuse, R128 ;  /* 0x000000062480723c */ /* 0x080ff00000001880 */
[----:B------:R-:W-:Y:S01]  /*5d30*/  HMMA.16816.F32 R132, R132, R6, R28 ;  /* 0x000000068484723c */ /* 0x000fe2000000181c */
[----:B------:R-:W-:Y:S08]  /*5d40*/  @!UPT UIADD3 URZ, UPT, UPT, URZ, URZ, URZ ;  /* 0x000000fffffff290 */ /* 0x000ff0000fffe0ff */
[----:B------:R-:W-:Y:S11]  /*5d50*/  @P0 BRA `(.L_x_38) ;  /* 0xffffffd4006c0947 */ /* 0x000ff6000383ffff */
.L_x_37:
[----:B------:R-:W1:Y:S01]  /*5d60*/  SHFL.BFLY PT, R0, R233, 0x2, 0x1f ;  /* 0x0c401f00e9007f89 */ /* 0x000e6200000e0000 */
[----:B------:R-:W2:Y:S01]  /*5d70*/  S2UR UR4, SR_CgaCtaId ;  /* 0x00000000000479c3 */ /* 0x000ea20000008800 */
[----:B------:R-:W-:Y:S02]  /*5d80*/  UMOV UR5, 0x400 ;  /* 0x0000040000057882 */ /* 0x000fe40000000000 */
[----:B------:R-:W3:Y:S04]  /*5d90*/  SHFL.BFLY PT, R2, R231, 0x2, 0x1f ;  /* 0x0c401f00e7027f89 */ /* 0x000ee800000e0000 */
[----:B------:R-:W4:Y:S01]  /*5da0*/  SHFL.BFLY PT, R12, R229, 0x2, 0x1f ;  /* 0x0c401f00e50c7f89 */ /* 0x000f2200000e0000 */
[----:B------:R-:W4:Y:S03]  /*5db0*/  S2UR UR6, SR_CTAID.Z ;  /* 0x00000000000679c3 */ /* 0x000f260000002700 */
[----:B------:R-:W5:Y:S05]  /*5dc0*/  SHFL.BFLY PT, R5, R230, 0x2, 0x1f ;  /* 0x0c401f00e6057f89 */ /* 0x000f6a00000e0000 */
[----:B------:R-:W5:Y:S01]  /*5dd0*/  S2UR UR7, SR_CTAID.Y ;  /* 0x00000000000779c3 */ /* 0x000f620000002600 */
        /* <DEDUP_REMOVED lines=10> */
[----:B--2---:R-:W-:Y:S01]  /*5e80*/  FADD.FTZ R6, R3, R6 ;  /* 0x0000000603067221 */ /* 0x004fe20000010000 */
[----:B-1----:R-:W-:Y:S01]  /*5e90*/  SHF.L.U32 R8, R0, 0x1, RZ ;  /* 0x0000000100087819 */ /* 0x002fe200000006ff */
[----:B---3--:R-:W-:Y:S01]  /*5ea0*/  FADD.FTZ R13, R2, R13 ;  /* 0x0000000d020d7221 */ /* 0x008fe20000010000 */
[----:B------:R-:W-:Y:S01]  /*5eb0*/  SHF.L.U32 R3, R0, 0x4, RZ ;  /* 0x0000000400037819 */ /* 0x000fe200000006ff */
[----:B------:R-:W1:Y:S01]  /*5ec0*/  MUFU.RCP R10, R6 ;  /* 0x00000006000a7308 */ /* 0x000e620000001000 */
[----:B------:R-:W-:Y:S01]  /*5ed0*/  LOP3.LUT R8, R8, 0x6, RZ, 0xc0, !PT ;  /* 0x0000000608087812 */ /* 0x000fe200078ec0ff */
[----:B----4-:R-:W-:Y:S01]  /*5ee0*/  FADD.FTZ R2, R12, R11 ;  /* 0x0000000b0c027221 */ /* 0x010fe20000010000 */
[----:B------:R-:W-:-:S02]  /*5ef0*/  SHF.L.U32 R4, R0, 0x3, RZ ;  /* 0x0000000300047819 */ /* 0x000fc400000006ff */
[----:B------:R-:W-:Y:S01]  /*5f00*/  LOP3.LUT R3, R8, 0x3e00, R3, 0xf8, !PT ;  /* 0x00003e0008037812 */ /* 0x000fe200078ef803 */
[----:B-----5:R-:W-:Y:S01]  /*5f10*/  FADD.FTZ R5, R14, R5 ;  /* 0x000000050e057221 */ /* 0x020fe20000010000 */
[----:B------:R-:W-:Y:S02]  /*5f20*/  LOP3.LUT R7, R4, 0xc0, RZ, 0xc0, !PT ;  /* 0x000000c004077812 */ /* 0x000fe400078ec0ff */
[----:B------:R-:W-:Y:S01]  /*5f30*/  LOP3.LUT R8, R3, 0x20, R4, 0xf8, !PT ;  /* 0x0000002003087812 */ /* 0x000fe200078ef804 */
[----:B------:R-:W2:Y:S01]  /*5f40*/  MUFU.RCP R9, R5 ;  /* 0x0000000500097308 */ /* 0x000ea20000001000 */
[----:B------:R-:W-:Y:S02]  /*5f50*/  LOP3.LUT R7, R7, 0x18, R0, 0xf8, !PT ;  /* 0x0000001807077812 */ /* 0x000fe400078ef800 */
[----:B------:R-:W-:Y:S02]  /*5f60*/  FSETP.NE.FTZ.AND P2, PT, R2, RZ, PT ;  /* 0x000000ff0200720b */ /* 0x000fe40003f55000 */
[----:B------:R-:W-:-:S02]  /*5f70*/  LOP3.LUT R7, R8, R7, RZ, 0xfc, !PT ;  /* 0x0000000708077212 */ /* 0x000fc400078efcff */
[----:B------:R-:W-:Y:S01]  /*5f80*/  FSETP.NE.FTZ.AND P5, PT, R6, RZ, PT ;  /* 0x000000ff0600720b */ /* 0x000fe20003fb5000 */
[----:B------:R-:W3:Y:S01]  /*5f90*/  MUFU.RCP R8, R2 ;  /* 0x0000000200087308 */ /* 0x000ee20000001000 */
[----:B------:R-:W-:Y:S02]  /*5fa0*/  FSETP.NE.FTZ.AND P4, PT, R5, RZ, PT ;  /* 0x000000ff0500720b */ /* 0x000fe40003f95000 */
[----:B------:R-:W-:Y:S02]  /*5fb0*/  FSETP.NE.FTZ.AND P3, PT, R13, RZ, PT ;  /* 0x000000ff0d00720b */ /* 0x000fe40003f75000 */
[----:B-1----:R-:W-:Y:S02]  /*5fc0*/  FSEL R10, R10, 1, P5 ;  /* 0x3f8000000a0a7808 */ /* 0x002fe40002800000 */
[----:B------:R-:W-:Y:S01]  /*5fd0*/  LEA R7, R7, UR4, 0x1 ;  /* 0x0000000407077c11 */ /* 0x000fe2000f8e08ff */
[----:B------:R-:W1:Y:S01]  /*5fe0*/  MUFU.RCP R3, R13 ;  /* 0x0000000d00037308 */ /* 0x000e620000001000 */
[----:B--2---:R-:W-:Y:S01]  /*5ff0*/  FSEL R9, R9, 1, P4 ;  /* 0x3f80000009097808 */ /* 0x004fe20002000000 */
[----:B------:R-:W2:Y:S01]  /*6000*/  LDCU.U8 UR4, c[0x0][0x549] ;  /* 0x0000a920ff0477ac */ /* 0x000ea20008000000 */
[C---:B------:R-:W-:Y:S01]  /*6010*/  FMUL.FTZ R160, R10.reuse, R160 ;  /* 0x000000a00aa07220 */ /* 0x040fe20000410000 */
[C---:B------:R-:W-:Y:S01]  /*6020*/  FMUL.FTZ R161, R10.reuse, R161 ;  /* 0x000000a10aa17220 */ /* 0x040fe20000410000 */
[C---:B------:R-:W-:Y:S01]  /*6030*/  FMUL.FTZ R148, R10.reuse, R148 ;  /* 0x000000940a947220 */ /* 0x040fe20000410000 */
[C---:B------:R-:W-:Y:S01]  /*6040*/  FMUL.FTZ R162, R9.reuse, R162 ;  /* 0x000000a209a27220 */ /* 0x040fe20000410000 */
[----:B------:R-:W-:Y:S01]  /*6050*/  FMUL.FTZ R163, R9, R163 ;  /* 0x000000a309a37220 */ /* 0x000fe20000410000 */
[----:B------:R-:W-:Y:S01]  /*6060*/  FMUL.FTZ R149, R10, R149 ;  /* 0x000000950a957220 */ /* 0x000fe20000410000 */
[----:B---3--:R-:W-:Y:S01]  /*6070*/  FSEL R8, R8, 1, P2 ;  /* 0x3f80000008087808 */ /* 0x008fe20001000000 */
[C---:B------:R-:W-:Y:S01]  /*6080*/  FMUL.FTZ R68, R10.reuse, R68 ;  /* 0x000000440a447220 */ /* 0x040fe20000410000 */
[C---:B------:R-:W-:Y:S01]  /*6090*/  FMUL.FTZ R69, R10.reuse, R69 ;  /* 0x000000450a457220 */ /* 0x040fe20000410000 */
[C---:B------:R-:W-:Y:S01]  /*60a0*/  FMUL.FTZ R80, R10.reuse, R80 ;  /* 0x000000500a507220 */ /* 0x040fe20000410000 */
[----:B------:R-:W-:Y:S01]  /*60b0*/  FMUL.FTZ R81, R10, R81 ;  /* 0x000000510a517220 */ /* 0x000fe20000410000 */
[C---:B------:R-:W-:Y:S01]  /*60c0*/  FMUL.FTZ R158, R8.reuse, R158 ;  /* 0x0000009e089e7220 */ /* 0x040fe20000410000 */
[C---:B------:R-:W-:Y:S01]  /*60d0*/  FMUL.FTZ R159, R8.reuse, R159 ;  /* 0x0000009f089f7220 */ /* 0x040fe20000410000 */
[C---:B------:R-:W-:Y:S01]  /*60e0*/  FMUL.FTZ R154, R8.reuse, R154 ;  /* 0x0000009a089a7220 */ /* 0x040fe20000410000 */
[----:B-1----:R-:W-:Y:S01]  /*60f0*/  FSEL R3, R3, 1, P3 ;  /* 0x3f80000003037808 */ /* 0x002fe20001800000 */
        /* <DEDUP_REMOVED lines=21> */
[----:B------:R-:W-:Y:S01]  /*6250*/  SHF.L.U32 R8, R0, 0x2, RZ ;  /* 0x0000000200087819 */ /* 0x000fe200000006ff */
        /* <DEDUP_REMOVED lines=17> */
[----:B------:R-:W-:Y:S01]  /*6370*/  FMUL.FTZ R151, R9, R151 ;  /* 0x0000009709977220 */ /* 0x000fe20000410000 */
[C---:B------:R-:W-:Y:S01]  /*6380*/  FMUL.FTZ R156, R3.reuse, R156 ;  /* 0x0000009c039c7220 */ /* 0x040fe20000410000 */
[C---:B------:R-:W-:Y:S01]  /*6390*/  FMUL.FTZ R157, R3.reuse, R157 ;  /* 0x0000009d039d7220 */ /* 0x040fe20000410000 */
[C---:B------:R-:W-:Y:S01]  /*63a0*/  LOP3.LUT R10, R8.reuse, 0x20, RZ, 0xc0, !PT ;  /* 0x00000020080a7812 */ /* 0x040fe200078ec0ff */
[C---:B------:R-:W-:Y:S01]  /*63b0*/  FMUL.FTZ R152, R3.reuse, R152 ;  /* 0x0000009803987220 */ /* 0x040fe20000410000 */
[----:B------:R-:W-:Y:S01]  /*63c0*/  FMUL.FTZ R153, R3, R153 ;  /* 0x0000009903997220 */ /* 0x000fe20000410000 */
[C---:B------:R-:W-:Y:S01]  /*63d0*/  FMUL.FTZ R70, R9.reuse, R70 ;  /* 0x0000004609467220 */ /* 0x040fe20000410000 */
[C---:B------:R-:W-:Y:S01]  /*63e0*/  FMUL.FTZ R71, R9.reuse, R71 ;  /* 0x0000004709477220 */ /* 0x040fe20000410000 */
[C---:B------:R-:W-:Y:S01]  /*63f0*/  FMUL.FTZ R82, R9.reuse, R82 ;  /* 0x0000005209527220 */ /* 0x040fe20000410000 */
[----:B------:R-:W-:Y:S01]  /*6400*/  FMUL.FTZ R83, R9, R83 ;  /* 0x0000005309537220 */ /* 0x000fe20000410000 */
[----:B------:R-:W-:Y:S01]  /*6410*/  F2FP.F16.F32.PACK_AB R160, R161, R160 ;  /* 0x000000a0a1a0723e */ /* 0x000fe200000000ff */
[----:B------:R-:W-:Y:S01]  /*6420*/  FMUL.FTZ R72, R3, R72 ;  /* 0x0000004803487220 */ /* 0x000fe20000410000 */
[----:B------:R-:W-:Y:S01]  /*6430*/  F2FP.F16.F32.PACK_AB R162, R163, R162 ;  /* 0x000000a2a3a2723e */ /* 0x000fe200000000ff */
[C---:B------:R-:W-:Y:S01]  /*6440*/  FMUL.FTZ R73, R3.reuse, R73 ;  /* 0x0000004903497220 */ /* 0x040fe20000410000 */
[----:B------:R-:W-:Y:S01]  /*6450*/  LOP3.LUT R8, R8, 0x40, RZ, 0xc0, !PT ;  /* 0x0000004008087812 */ /* 0x000fe200078ec0ff */
[----:B------:R-:W-:Y:S01]  /*6460*/  FMUL.FTZ R76, R3, R76 ;  /* 0x0000004c034c7220 */ /* 0x000fe20000410000 */
[----:B------:R-:W-:Y:S01]  /*6470*/  F2FP.F16.F32.PACK_AB R148, R149, R148 ;  /* 0x000000949594723e */ /* 0x000fe200000000ff */
[----:B------:R-:W-:Y:S01]  /*6480*/  FMUL.FTZ R77, R3, R77 ;  /* 0x0000004d034d7220 */ /* 0x000fe20000410000 */
[----:B------:R-:W-:Y:S01]  /*6490*/  F2FP.F16.F32.PACK_AB R150, R151, R150 ;  /* 0x000000969796723e */ /* 0x000fe200000000ff */
[----:B------:R-:W-:Y:S01]  /*64a0*/  FMUL.FTZ R86, R9, R86 ;  /* 0x0000005609567220 */ /* 0x000fe20000410000 */
[----:B------:R-:W-:Y:S01]  /*64b0*/  IADD3 R11, PT, PT, R7, -R10, RZ ;  /* 0x8000000a070b7210 */ /* 0x000fe20007ffe0ff */
[----:B------:R-:W-:Y:S01]  /*64c0*/  FMUL.FTZ R87, R9, R87 ;  /* 0x0000005709577220 */ /* 0x000fe20000410000 */
[----:B------:R-:W-:Y:S01]  /*64d0*/  F2FP.F16.F32.PACK_AB R156, R157, R156 ;  /* 0x0000009c9d9c723e */ /* 0x000fe200000000ff */
        /* <DEDUP_REMOVED lines=8> */
[----:B------:R-:W-:Y:S01]  /*6560*/  STS [R7], R160 ;  /* 0x000000a007007388 */ /* 0x000fe20000000800 */
[----:B------:R-:W-:Y:S01]  /*6570*/  F2FP.F16.F32.PACK_AB R70, R71, R70 ;  /* 0x000000464746723e */ /* 0x000fe200000000ff */
[----:B------:R-:W-:Y:S01]  /*6580*/  FMUL.FTZ R92, R3, R92 ;  /* 0x0000005c035c7220 */ /* 0x000fe20000410000 */
[----:B------:R-:W-:Y:S01]  /*6590*/  IADD3 R15, PT, PT, R7, -R8, RZ ;  /* 0x80000008070f7210 */ /* 0x000fe20007ffe0ff */
[----:B------:R-:W-:Y:S01]  /*65a0*/  STS [R7+0x200], R162 ;  /* 0x000200a207007388 */ /* 0x000fe20000000800 */
[----:B------:R-:W-:Y:S01]  /*65b0*/  F2FP.F16.F32.PACK_AB R80, R81, R80 ;  /* 0x000000505150723e */ /* 0x000fe200000000ff */
[----:B------:R-:W-:Y:S01]  /*65c0*/  FMUL.FTZ R93, R3, R93 ;  /* 0x0000005d035d7220 */ /* 0x000fe20000410000 */
[----:B------:R-:W-:Y:S01]  /*65d0*/  F2FP.F16.F32.PACK_AB R82, R83, R82 ;  /* 0x000000525352723e */ /* 0x000fe200000000ff */
[----:B------:R-:W-:Y:S01]  /*65e0*/  STS [R11+0x10], R148 ;  /* 0x000010940b007388 */ /* 0x000fe20000000800 */
[----:B------:R-:W-:Y:S01]  /*65f0*/  IADD3 R17, PT, PT, R11, -R8, RZ ;  /* 0x800000080b117210 */ /* 0x000fe20007ffe0ff */
[----:B------:R-:W-:Y:S01]  /*6600*/  FMUL.FTZ R102, R9, R102 ;  /* 0x0000006609667220 */ /* 0x000fe20000410000 */
[----:B------:R-:W-:Y:S01]  /*6610*/  F2FP.F16.F32.PACK_AB R72, R73, R72 ;  /* 0x000000484948723e */ /* 0x000fe200000000ff */
[----:B------:R-:W-:Y:S01]  /*6620*/  STS [R11+0x210], R150 ;  /* 0x000210960b007388 */ /* 0x000fe20000000800 */
[----:B------:R-:W-:Y:S01]  /*6630*/  F2FP.F16.F32.PACK_AB R74, R75, R74 ;  /* 0x0000004a4b4a723e */ /* 0x000fe200000000ff */
[----:B------:R-:W-:Y:S01]  /*6640*/  FMUL.FTZ R103, R9, R103 ;  /* 0x0000006709677220 */ /* 0x000fe20000410000 */
[----:B------:R-:W-:Y:S01]  /*6650*/  F2FP.F16.F32.PACK_AB R76, R77, R76 ;  /* 0x0000004c4d4c723e */ /* 0x000fe200000000ff */
[----:B------:R-:W-:Y:S01]  /*6660*/  STS [R7+0x1000], R156 ;  /* 0x0010009c07007388 */ /* 0x000fe20000000800 */
[----:B------:R-:W-:Y:S01]  /*6670*/  F2FP.F16.F32.PACK_AB R78, R79, R78 ;  /* 0x0000004e4f4e723e */ /* 0x000fe200000000ff */
[C---:B------:R-:W-:Y:S01]  /*6680*/  FMUL.FTZ R146, R9.reuse, R146 ;  /* 0x0000009209927220 */ /* 0x040fe20000410000 */
[----:B------:R-:W-:Y:S01]  /*6690*/  FMUL.FTZ R147, R9, R147 ;  /* 0x0000009309937220 */ /* 0x000fe20000410000 */
[----:B------:R-:W-:Y:S01]  /*66a0*/  STS [R7+0x1200], R158 ;  /* 0x0012009e07007388 */ /* 0x000fe20000000800 */
[----:B------:R-:W-:Y:S01]  /*66b0*/  F2FP.F16.F32.PACK_AB R84, R85, R84 ;  /* 0x000000545554723e */ /* 0x000fe200000000ff */
[----:B------:R-:W-:Y:S01]  /*66c0*/  FMUL.FTZ R104, R3, R104 ;  /* 0x0000006803687220 */ /* 0x000fe20000410000 */
[----:B------:R-:W-:Y:S01]  /*66d0*/  F2FP.F16.F32.PACK_AB R86, R87, R86 ;  /* 0x000000565756723e */ /* 0x000fe200000000ff */
[----:B------:R-:W-:Y:S01]  /*66e0*/  STS [R11+0x1010], R152 ;  /* 0x001010980b007388 */ /* 0x000fe20000000800 */
[----:B------:R-:W-:Y:S01]  /*66f0*/  FMUL.FTZ R105, R3, R105 ;  /* 0x0000006903697220 */ /* 0x000fe20000410000 */
[----:B------:R-:W-:Y:S01]  /*6700*/  F2FP.F16.F32.PACK_AB R96, R97, R96 ;  /* 0x000000606160723e */ /* 0x000fe200000000ff */
[----:B------:R-:W-:Y:S01]  /*6710*/  FMUL.FTZ R108, R3, R108 ;  /* 0x0000006c036c7220 */ /* 0x000fe20000410000 */
        /* <DEDUP_REMOVED lines=13> */
[----:B--2---:R-:W-:Y:S01]  /*67f0*/  ISETP.NE.AND P1, PT, RZ, UR4, PT ;  /* 0x00000004ff007c0c */ /* 0x004fe2000bf25270 */
        /* <DEDUP_REMOVED lines=23> */
[----:B------:R-:W-:Y:S01]  /*6970*/  F2FP.F16.F32.PACK_AB R112, R113, R112 ;  /* 0x000000707170723e */ /* 0x000fe200000000ff */
[----:B------:R-:W-:Y:S01]  /*6980*/  FMUL.FTZ R136, R3, R136 ;  /* 0x0000008803887220 */ /* 0x000fe20000410000 */
[----:B------:R-:W-:Y:S01]  /*6990*/  F2FP.F16.F32.PACK_AB R114, R115, R114 ;  /* 0x000000727372723e */ /* 0x000fe200000000ff */
[----:B------:R-:W-:Y:S01]  /*69a0*/  STS [R7+0x2200], R86 ;  /* 0x0022005607007388 */ /* 0x000fe20000000800 */
[C---:B------:R-:W-:Y:S01]  /*69b0*/  FMUL.FTZ R137, R3.reuse, R137 ;  /* 0x0000008903897220 */ /* 0x040fe20000410000 */
        /* <DEDUP_REMOVED lines=8> */
[----:B------:R-:W1:Y:S01]  /*6a40*/  @P1 LDC.64 R18, c[0x0][0x430] ;  /* 0x00010c00ff121b82 */ /* 0x000e620000000a00 */
[----:B------:R-:W-:Y:S01]  /*6a50*/  F2FP.F16.F32.PACK_AB R140, R141, R140 ;  /* 0x0000008c8d8c723e */ /* 0x000fe200000000ff */
[----:B------:R-:W-:Y:S01]  /*6a60*/  STS [R7+0x3000], R88 ;  /* 0x0030005807007388 */ /* 0x000fe20000000800 */
[----:B------:R-:W-:Y:S01]  /*6a70*/  F2FP.F16.F32.PACK_AB R142, R143, R142 ;  /* 0x0000008e8f8e723e */ /* 0x000fe200000000ff */
[----:B------:R2:W3:Y:S01]  /*6a80*/  @P5 MUFU.LG2 R24, R6 ;  /* 0x0000000600185308 */ /* 0x0004e20000000c00 */
[----:B------:R-:W-:Y:S01]  /*6a90*/  F2FP.F16.F32.PACK_AB R124, R125, R124 ;  /* 0x0000007c7d7c723e */ /* 0x000fe200000000ff */
[----:B------:R-:W-:Y:S01]  /*6aa0*/  STS [R7+0x3200], R90 ;  /* 0x0032005a07007388 */ /* 0x000fe20000000800 */
[----:B------:R-:W-:Y:S01]  /*6ab0*/  F2FP.F16.F32.PACK_AB R126, R127, R126 ;  /* 0x0000007e7f7e723e */ /* 0x000fe200000000ff */
[----:B------:R-:W4:Y:S01]  /*6ac0*/  LDC R8, c[0x0][0x434] ;  /* 0x00010d00ff087b82 */ /* 0x000f220000000800 */
[----:B------:R-:W-:Y:S01]  /*6ad0*/  F2FP.F16.F32.PACK_AB R132, R133, R132 ;  /* 0x000000848584723e */ /* 0x000fe200000000ff */
[----:B------:R-:W-:Y:S01]  /*6ae0*/  STS [R11+0x3010], R92 ;  /* 0x0030105c0b007388 */ /* 0x000fe20000000800 */
[----:B------:R-:W-:Y:S01]  /*6af0*/  F2FP.F16.F32.PACK_AB R9, R9, R134 ;  /* 0x000000860909723e */ /* 0x000fe200000000ff */
[----:B------:R-:W1:Y:S01]  /*6b00*/  @P4 MUFU.LG2 R5, R5 ;  /* 0x0000000500054308 */ /* 0x000e620000000c00 */
[----:B------:R-:W-:Y:S01]  /*6b10*/  F2FP.F16.F32.PACK_AB R136, R137, R136 ;  /* 0x000000888988723e */ /* 0x000fe200000000ff */
[----:B------:R-:W-:Y:S01]  /*6b20*/  STS [R11+0x3210], R94 ;  /* 0x0032105e0b007388 */ /* 0x000fe20000000800 */
[----:B------:R-:W-:Y:S01]  /*6b30*/  F2FP.F16.F32.PACK_AB R138, R139, R138 ;  /* 0x0000008a8b8a723e */ /* 0x000fe200000000ff */
[----:B------:R-:W1:Y:S01]  /*6b40*/  @P5 LDC R29, c[0x0][0x458] ;  /* 0x00011600ff1d5b82 */ /* 0x000e620000000800 */
[----:B------:R-:W-:Y:S01]  /*6b50*/  F2FP.F16.F32.PACK_AB R3, R3, R128 ;  /* 0x000000800303723e */ /* 0x000fe200000000ff */
[----:B------:R-:W-:Y:S01]  /*6b60*/  STS [R15+0x2020], R100 ;  /* 0x002020640f007388 */ /* 0x000fe20000000800 */
[----:B------:R-:W-:Y:S01]  /*6b70*/  F2FP.F16.F32.PACK_AB R130, R131, R130 ;  /* 0x000000828382723e */ /* 0x000fe200000000ff */
[----:B------:R2:W1:Y:S01]  /*6b80*/  @P3 MUFU.LG2 R6, R13 ;  /* 0x0000000d00063308 */ /* 0x0004620000000c00 */
[----:B------:R-:W1:Y:S01]  /*6b90*/  LDCU.U8 UR4, c[0x0][0x548] ;  /* 0x0000a900ff0477ac */ /* 0x000e620008000000 */
[----:B------:R-:W-:Y:S01]  /*6ba0*/  STS [R15+0x2220], R102 ;  /* 0x002220660f007388 */ /* 0x000fe20000000800 */
[----:B------:R-:W-:Y:S01]  /*6bb0*/  @P1 MOV R32, 0x1 ;  /* 0x0000000100201802 */ /* 0x000fe20000000f00 */
[----:B------:R-:W1:Y:S02]  /*6bc0*/  @P4 LDC R30, c[0x0][0x458] ;  /* 0x00011600ff1e4b82 */ /* 0x000e640000000800 */
[----:B------:R-:W-:Y:S04]  /*6bd0*/  STS [R17+0x2030], R144 ;  /* 0x0020309011007388 */ /* 0x000fe80000000800 */
[----:B------:R-:W-:Y:S02]  /*6be0*/  STS [R17+0x2230], R146 ;  /* 0x0022309211007388 */ /* 0x000fe40000000800 */
[----:B------:R-:W1:Y:S02]  /*6bf0*/  @P1 LDC R26, c[0x0][0x430] ;  /* 0x00010c00ff1a1b82 */ /* 0x000e640000000800 */
[----:B------:R-:W-:Y:S04]  /*6c00*/  STS [R15+0x3020], R104 ;  /* 0x003020680f007388 */ /* 0x000fe80000000800 */
        /* <DEDUP_REMOVED lines=10> */
[----:B------:R5:W-:Y:S04]  /*6cb0*/  STS [R11+0x5210], R142 ;  /* 0x0052108e0b007388 */ /* 0x000be80000000800 */
[----:B------:R-:W-:Y:S04]  /*6cc0*/  STS [R15+0x4020], R124 ;  /* 0x0040207c0f007388 */ /* 0x000fe80000000800 */
[----:B------:R-:W-:Y:S04]  /*6cd0*/  STS [R15+0x4220], R126 ;  /* 0x0042207e0f007388 */ /* 0x000fe80000000800 */
[----:B------:R-:W-:Y:S04]  /*6ce0*/  STS [R17+0x4030], R132 ;  /* 0x0040308411007388 */ /* 0x000fe80000000800 */
[----:B------:R1:W-:Y:S04]  /*6cf0*/  STS [R17+0x4230], R9 ;  /* 0x0042300911007388 */ /* 0x0003e80000000800 */
[----:B------:R2:W-:Y:S04]  /*6d00*/  STS [R15+0x5020], R136 ;  /* 0x005020880f007388 */ /* 0x0005e80000000800 */
[----:B------:R2:W-:Y:S01]  /*6d10*/  STS [R15+0x5220], R138 ;  /* 0x0052208a0f007388 */ /* 0x0005e20000000800 */
[----:B-----5:R-:W2:Y:S03]  /*6d20*/  LDC.64 R10, c[0x0][0x400] ;  /* 0x00010000ff0a7b82 */ /* 0x020ea60000000a00 */
[----:B------:R2:W-:Y:S04]  /*6d30*/  STS [R17+0x5030], R3 ;  /* 0x0050300311007388 */ /* 0x0005e80000000800 */
[----:B------:R2:W-:Y:S01]  /*6d40*/  STS [R17+0x5230], R130 ;  /* 0x0052308211007388 */ /* 0x0005e20000000800 */
[----:B-1----:R-:W-:Y:S01]  /*6d50*/  @P1 IMAD R9, R19, R18, RZ ;  /* 0x0000001213091224 */ /* 0x002fe200078e02ff */
[----:B---34-:R-:W-:Y:S06]  /*6d60*/  @P1 BRA `(.L_x_41) ;  /* 0x0000000000281947 */ /* 0x018fec0003800000 */
[----:B------:R-:W-:Y:S01]  /*6d70*/  ISETP.NE.AND P0, PT, RZ, UR4, PT ;  /* 0x00000004ff007c0c */ /* 0x000fe2000bf05270 */
[----:B------:R-:W1:-:S12]  /*6d80*/  LDC R12, c[0x0][0x3e0] ;  /* 0x0000f800ff0c7b82 */ /* 0x000e580000000800 */
[----:B------:R-:W3:Y:S01]  /*6d90*/  @P0 LDC R9, c[0x0][0x454] ;  /* 0x00011500ff090b82 */ /* 0x000ee20000000800 */
[----:B------:R-:W-:Y:S02]  /*6da0*/  @P0 MOV R26, 0x1 ;  /* 0x00000001001a0802 */ /* 0x000fe40000000f00 */
[----:B------:R-:W-:-:S05]  /*6db0*/  @!P0 MOV R26, 0x1 ;  /* 0x00000001001a8802 */ /* 0x000fca0000000f00 */
[----:B------:R-:W1:Y:S08]  /*6dc0*/  @P0 LDC R7, c[0x0][0x454] ;  /* 0x00011500ff070b82 */ /* 0x000e700000000800 */
[----:B--2---:R-:W2:Y:S08]  /*6dd0*/  @!P0 LDC R3, c[0x0][0x434] ;  /* 0x00010d00ff038b82 */ /* 0x004eb00000000800 */
[----:B------:R-:W4:Y:S01]  /*6de0*/  @!P0 LDC R9, c[0x0][0x434] ;  /* 0x00010d00ff098b82 */ /* 0x000f220000000800 */
[----:B-1----:R-:W-:-:S02]  /*6df0*/  @P0 IMAD R32, R7, R12, RZ ;  /* 0x0000000c07200224 */ /* 0x002fc400078e02ff */
[----:B--23--:R-:W-:-:S07]  /*6e00*/  @!P0 IMAD R32, R3, R12, RZ ;  /* 0x0000000c03208224 */ /* 0x00cfce00078e02ff */
.L_x_41:
[----:B------:R-:W-:Y:S01]  /*6e10*/  BAR.SYNC.DEFER_BLOCKING 0x0 ;  /* 0x0000000000007b1d */ /* 0x000fe20000010000 */
[----:B------:R-:W-:Y:S01]  /*6e20*/  ISETP.NE.AND P1, PT, RZ, UR4, !P1 ;  /* 0x00000004ff007c0c */ /* 0x000fe2000cf25270 */
[----:B--2---:R-:W-:Y:S01]  /*6e30*/  @P5 FMUL.FTZ R3, R24, 0.69314718246459960938 ;  /* 0x3f31721818035820 */ /* 0x004fe20000410000 */
[----:B------:R-:W-:Y:S01]  /*6e40*/  MOV R28, 0x7f800000 ;  /* 0x7f800000001c7802 */ /* 0x000fe20000000f00 */
[----:B------:R-:W-:Y:S01]  /*6e50*/  @P4 FMUL.FTZ R34, R5, 0.69314718246459960938 ;  /* 0x3f31721805224820 */ /* 0x000fe20000410000 */
[----:B------:R-:W-:-:S03]  /*6e60*/  LOP3.LUT R40, R4, 0x18, RZ, 0xc0, !PT ;  /* 0x0000001804287812 */ /* 0x000fc600078ec0ff */
[----:B------:R-:W1:Y:S01]  /*6e70*/  @P3 LDC R7, c[0x0][0x458] ;  /* 0x00011600ff073b82 */ /* 0x000e620000000800 */
[----:B------:R-:W2:Y:S01]  /*6e80*/  @P2 MUFU.LG2 R25, R2 ;  /* 0x0000000200192308 */ /* 0x000ea20000000c00 */
[----:B------:R-:W-:Y:S01]  /*6e90*/  @P5 FFMA.FTZ R28, R168, R29, R3 ;  /* 0x0000001da81c5223 */ /* 0x000fe20000010003 */
[----:B----4-:R-:W-:Y:S01]  /*6ea0*/  IMAD R9, R9, UR6, RZ ;  /* 0x0000000609097c24 */ /* 0x010fe2000f8e02ff */
[----:B------:R-:W-:Y:S01]  /*6eb0*/  MOV R41, RZ ;  /* 0x000000ff00297202 */ /* 0x000fe20000000f00 */
[----:B------:R-:W-:Y:S01]  /*6ec0*/  @P3 FMUL.FTZ R33, R6, 0.69314718246459960938 ;  /* 0x3f31721806213820 */ /* 0x000fe20000410000 */
[----:B------:R-:W-:Y:S01]  /*6ed0*/  LOP3.LUT P5, RZ, R0, 0x3, RZ, 0xc0, !PT ;  /* 0x0000000300ff7812 */ /* 0x000fe200078ac0ff */
[----:B------:R-:W-:Y:S01]  /*6ee0*/  BSSY.RECONVERGENT B0, `(.L_x_42) ;  /* 0x0000043000007945 */ /* 0x000fe20003800200 */
[----:B------:R-:W3:Y:S01]  /*6ef0*/  @P2 LDC R24, c[0x0][0x458] ;  /* 0x00011600ff182b82 */ /* 0x000ee20000000800 */
[----:B------:R-:W-:Y:S01]  /*6f00*/  @!P1 IMAD R9, R32, UR7, R9 ;  /* 0x0000000720099c24 */ /* 0x000fe2000f8e0209 */
[----:B------:R-:W-:Y:S01]  /*6f10*/  MOV R27, 0x7f800000 ;  /* 0x7f800000001b7802 */ /* 0x000fe20000000f00 */
[----:B------:R-:W-:-:S02]  /*6f20*/  IMAD R32, R8, UR7, RZ ;  /* 0x0000000708207c24 */ /* 0x000fc4000f8e02ff */
[----:B------:R-:W-:Y:S01]  /*6f30*/  @P4 FFMA.FTZ R27, R167, R30, R34 ;  /* 0x0000001ea71b4223 */ /* 0x000fe20000010022 */
[----:B------:R-:W-:Y:S01]  /*6f40*/  IMAD.WIDE.U32 R40, R10, UR7, R40 ;  /* 0x000000070a287c25 */ /* 0x000fe2000f8e0028 */
[----:B------:R-:W-:Y:S01]  /*6f50*/  MOV R31, 0x7f800000 ;  /* 0x7f800000001f7802 */ /* 0x000fe20000000f00 */
[----:B------:R-:W4:Y:S02]  /*6f60*/  LDC.64 R4, c[0x0][0x410] ;  /* 0x00010400ff047b82 */ /* 0x000f240000000a00 */
[----:B------:R-:W-:Y:S01]  /*6f70*/  IMAD R10, R223, R26, RZ ;  /* 0x0000001adf0a7224 */ /* 0x000fe200078e02ff */
[----:B------:R1:W4:Y:S01]  /*6f80*/  LDS.128 R20, [R222] ;  /* 0x00000000de147984 */ /* 0x0003220000000c00 */
[----:B------:R-:W-:Y:S01]  /*6f90*/  SEL R29, R32, RZ, P1 ;  /* 0x000000ff201d7207 */ /* 0x000fe20000800000 */
[----:B--2---:R-:W-:Y:S01]  /*6fa0*/  @P2 FMUL.FTZ R6, R25, 0.69314718246459960938 ;  /* 0x3f31721819062820 */ /* 0x004fe20000410000 */
[----:B------:R-:W-:Y:S01]  /*6fb0*/  SHF.R.S32.HI R32, RZ, 0x1f, R32 ;  /* 0x0000001fff207819 */ /* 0x000fe20000011420 */
[----:B------:R2:W2:Y:S01]  /*6fc0*/  LDS.128 R16, [R222+0x2000] ;  /* 0x00200000de107984 */ /* 0x0004a20000000c00 */
[----:B------:R-:W-:Y:S01]  /*6fd0*/  IADD3 R29, P4, P0, R10, R29, R9 ;  /* 0x0000001d0a1d7210 */ /* 0x000fe2000789e009 */
[----:B------:R-:W2:Y:S01]  /*6fe0*/  LDC.64 R2, c[0x0][0x408] ;  /* 0x00010200ff027b82 */ /* 0x000ea20000000a00 */
[----:B------:R-:W-:Y:S01]  /*6ff0*/  SHF.R.S32.HI R25, RZ, 0x1f, R10 ;  /* 0x0000001fff197819 */ /* 0x000fe2000001140a */
[----:B------:R2:W2:Y:S01]  /*7000*/  LDS.128 R12, [R222+0x4000] ;  /* 0x00400000de0c7984 */ /* 0x0004a20000000c00 */
[----:B------:R-:W-:Y:S01]  /*7010*/  SEL R32, R32, RZ, P1 ;  /* 0x000000ff20207207 */ /* 0x000fe20000800000 */
[----:B-1----:R-:W-:Y:S01]  /*7020*/  @P3 FFMA.FTZ R31, R166, R7, R33 ;  /* 0x00000007a61f3223 */ /* 0x002fe20000010021 */
[----:B------:R-:W-:Y:S01]  /*7030*/  SHF.R.S32.HI R9, RZ, 0x1f, R9 ;  /* 0x0000001fff097819 */ /* 0x000fe20000011409 */
[----:B------:R-:W-:Y:S01]  /*7040*/  IMAD R35, R11, UR7, R41 ;  /* 0x000000070b237c24 */ /* 0x000fe2000f8e0229 */
[----:B------:R-:W-:Y:S01]  /*7050*/  MOV R30, 0x7f800000 ;  /* 0x7f800000001e7802 */ /* 0x000fe20000000f00 */
[----:B---3--:R-:W-:Y:S01]  /*7060*/  @P2 FFMA.FTZ R30, R165, R24, R6 ;  /* 0x00000018a51e2223 */ /* 0x008fe20000010006 */
[----:B------:R-:W-:Y:S01]  /*7070*/  IADD3.X R32, PT, PT, R25, R32, R9, P4, P0 ;  /* 0x0000002019207210 */ /* 0x000fe200027e0409 */
[----:B------:R-:W-:Y:S06]  /*7080*/  @P5 BRA `(.L_x_43) ;  /* 0x0000000000a05947 */ /* 0x000fec0003800000 */
[--C-:B------:R-:W-:Y:S01]  /*7090*/  SHF.R.U32.HI R6, RZ, 0x1, R0.reuse ;  /* 0x00000001ff067819 */ /* 0x100fe20000011600 */
[----:B------:R-:W-:Y:S01]  /*70a0*/  IMAD.IADD R8, R8, 0x1, -R223 ;  /* 0x0000000108087824 */ /* 0x000fe200078e0adf */
[----:B------:R-:W-:Y:S02]  /*70b0*/  SHF.R.U32.HI R37, RZ, 0x2, R0 ;  /* 0x00000002ff257819 */ /* 0x000fe40000011600 */
[----:B------:R-:W-:-:S04]  /*70c0*/  LOP3.LUT R6, R6, 0x30, RZ, 0xc0, !PT ;  /* 0x0000003006067812 */ /* 0x000fc800078ec0ff */
[----:B------:R-:W-:-:S04]  /*70d0*/  LOP3.LUT R37, R6, 0x7, R37, 0xf8, !PT ;  /* 0x0000000706257812 */ /* 0x000fc800078ef825 */
[C---:B------:R-:W-:Y:S01]  /*70e0*/  LOP3.LUT R33, R37.reuse, 0x40, RZ, 0xfc, !PT ;  /* 0x0000004025217812 */ /* 0x040fe200078efcff */
[C---:B------:R-:W-:Y:S01]  /*70f0*/  VIADD R43, R37.reuse, 0x8 ;  /* 0x00000008252b7836 */ /* 0x040fe20000000000 */
[CC--:B------:R-:W-:Y:S01]  /*7100*/  ISETP.GE.AND P6, PT, R37.reuse, R8.reuse, PT ;  /* 0x000000082500720c */ /* 0x0c0fe20003fc6270 */
[----:B------:R-:W-:Y:S01]  /*7110*/  VIADD R39, R37, 0x48 ;  /* 0x0000004825277836 */ /* 0x000fe20000000000 */
[-C--:B------:R-:W-:Y:S02]  /*7120*/  ISETP.GE.AND P4, PT, R33, R8.reuse, PT ;  /* 0x000000082100720c */ /* 0x080fe40003f86270 */
[-C--:B------:R-:W-:Y:S02]  /*7130*/  ISETP.GE.AND P5, PT, R43, R8.reuse, PT ;  /* 0x000000082b00720c */ /* 0x080fe40003fa6270 */
[----:B------:R-:W-:-:S07]  /*7140*/  ISETP.GE.AND P3, PT, R39, R8, PT ;  /* 0x000000082700720c */ /* 0x000fce0003f66270 */
[----:B------:R-:W1:Y:S01]  /*7150*/  @!P6 LDC.64 R24, c[0x0][0x420] ;  /* 0x00010800ff18eb82 */ /* 0x000e620000000a00 */
[-C--:B------:R-:W-:Y:S02]  /*7160*/  @!P6 IMAD R38, R37, R26.reuse, RZ ;  /* 0x0000001a2526e224 */ /* 0x080fe400078e02ff */
[-C--:B------:R-:W-:Y:S02]  /*7170*/  @!P4 IMAD R33, R33, R26.reuse, RZ ;  /* 0x0000001a2121c224 */ /* 0x080fe400078e02ff */
[-C--:B------:R-:W-:Y:S01]  /*7180*/  @!P5 IMAD R36, R43, R26.reuse, RZ ;  /* 0x0000001a2b24d224 */ /* 0x080fe200078e02ff */
[C---:B------:R-:W-:Y:S01]  /*7190*/  @!P6 IADD3 R0, P0, PT, R38.reuse, R29, RZ ;  /* 0x0000001d2600e210 */ /* 0x040fe20007f1e0ff */
[----:B------:R-:W-:Y:S01]  /*71a0*/  @!P3 IMAD R39, R39, R26, RZ ;  /* 0x0000001a2727b224 */ /* 0x000fe200078e02ff */
[----:B------:R-:W3:Y:S02]  /*71b0*/  @!P5 LDC.64 R10, c[0x0][0x420] ;  /* 0x00010800ff0adb82 */ /* 0x000ee40000000a00 */
[----:B------:R-:W-:-:S02]  /*71c0*/  @!P6 LEA.HI.X.SX32 R26, R38, R32, 0x1, P0 ;  /* 0x00000020261ae211 */ /* 0x000fc400000f0eff */
[CC--:B------:R-:W-:Y:S02]  /*71d0*/  @!P4 IADD3 R38, P1, PT, R33.reuse, R29.reuse, RZ ;  /* 0x0000001d2126c210 */ /* 0x0c0fe40007f3e0ff */
[CC--:B------:R-:W-:Y:S02]  /*71e0*/  @!P5 IADD3 R37, P2, PT, R36.reuse, R29.reuse, RZ ;  /* 0x0000001d2425d210 */ /* 0x0c0fe40007f5e0ff */
[----:B------:R-:W5:Y:S01]  /*71f0*/  @!P4 LDC.64 R8, c[0x0][0x420] ;  /* 0x00010800ff08cb82 */ /* 0x000f620000000a00 */
[-C--:B------:R-:W-:Y:S02]  /*7200*/  @!P4 LEA.HI.X.SX32 R33, R33, R32.reuse, 0x1, P1 ;  /* 0x000000202121c211 */ /* 0x080fe400008f0eff */
[----:B------:R-:W-:Y:S02]  /*7210*/  @!P5 LEA.HI.X.SX32 R36, R36, R32, 0x1, P2 ;  /* 0x000000202424d211 */ /* 0x000fe400010f0eff */
[----:B------:R-:W-:-:S03]  /*7220*/  @!P3 IADD3 R29, P0, PT, R39, R29, RZ ;  /* 0x0000001d271db210 */ /* 0x000fc60007f1e0ff */
[----:B------:R-:W4:Y:S01]  /*7230*/  @!P3 LDC.64 R6, c[0x0][0x420] ;  /* 0x00010800ff06bb82 */ /* 0x000f220000000a00 */
[C---:B-1----:R-:W-:Y:S02]  /*7240*/  @!P6 LEA R24, P2, R0.reuse, R24, 0x2 ;  /* 0x000000180018e211 */ /* 0x042fe400078410ff */
[----:B------:R-:W-:Y:S02]  /*7250*/  @!P3 LEA.HI.X.SX32 R32, R39, R32, 0x1, P0 ;  /* 0x000000202720b211 */ /* 0x000fe400000f0eff */
[----:B------:R-:W-:Y:S02]  /*7260*/  @!P6 LEA.HI.X R25, R0, R25, R26, 0x2, P2 ;  /* 0x000000190019e211 */ /* 0x000fe400010f141a */
[----:B---3--:R-:W-:-:S03]  /*7270*/  @!P5 LEA R10, P1, R37, R10, 0x2 ;  /* 0x0000000a250ad211 */ /* 0x008fc600078210ff */
[----:B------:R1:W-:Y:S01]  /*7280*/  @!P6 STG.E desc[UR24][R24.64], R28 ;  /* 0x0000001c1800e986 */ /* 0x0003e2000c101918 */
[----:B------:R-:W-:Y:S02]  /*7290*/  @!P5 LEA.HI.X R11, R37, R11, R36, 0x2, P1 ;  /* 0x0000000b250bd211 */ /* 0x000fe400008f1424 */
[----:B-----5:R-:W-:-:S03]  /*72a0*/  @!P4 LEA R8, P1, R38, R8, 0x2 ;  /* 0x000000082608c211 */ /* 0x020fc600078210ff */
[----:B------:R1:W-:Y:S01]  /*72b0*/  @!P5 STG.E desc[UR24][R10.64], R27 ;  /* 0x0000001b0a00d986 */ /* 0x0003e2000c101918 */
[----:B------:R-:W-:Y:S02]  /*72c0*/  @!P4 LEA.HI.X R9, R38, R9, R33, 0x2, P1 ;  /* 0x000000092609c211 */ /* 0x000fe400008f1421 */
[----:B----4-:R-:W-:-:S03]  /*72d0*/  @!P3 LEA R6, P0, R29, R6, 0x2 ;  /* 0x000000061d06b211 */ /* 0x010fc600078010ff */
[----:B------:R1:W-:Y:S01]  /*72e0*/  @!P4 STG.E desc[UR24][R8.64], R31 ;  /* 0x0000001f0800c986 */ /* 0x0003e2000c101918 */
[----:B------:R-:W-:-:S05]  /*72f0*/  @!P3 LEA.HI.X R7, R29, R7, R32, 0x2, P0 ;  /* 0x000000071d07b211 */ /* 0x000fca00000f1420 */
[----:B------:R1:W-:Y:S04]  /*7300*/  @!P3 STG.E desc[UR24][R6.64], R30 ;  /* 0x0000001e0600b986 */ /* 0x0003e8000c101918 */
.L_x_43:
[----:B------:R-:W-:Y:S05]  /*7310*/  BSYNC.RECONVERGENT B0 ;  /* 0x0000000000007941 */ /* 0x000fea0003800200 */
.L_x_42:
[----:B------:R-:W-:Y:S01]  /*7320*/  IMAD.MOV.U32 R34, RZ, RZ, R40 ;  /* 0x000000ffff227224 */ /* 0x000fe200078e0028 */
[----:B-1----:R-:W1:Y:S01]  /*7330*/  LDS.128 R28, [R222+0x800] ;  /* 0x00080000de1c7984 */ /* 0x002e620000000c00 */
[----:B------:R-:W3:Y:S01]  /*7340*/  LDCU.64 UR4, c[0x0][0x3f0] ;  /* 0x00007e00ff0477ac */ /* 0x000ee20008000a00 */
[----:B--2---:R-:W-:Y:S02]  /*7350*/  IMAD R0, R225, R2, RZ ;  /* 0x00000002e1007224 */ /* 0x004fe400078e02ff */
[----:B----4-:R-:W-:Y:S01]  /*7360*/  IMAD.WIDE.U32 R52, R4, UR6, R34 ;  /* 0x0000000604347c25 */ /* 0x010fe2000f8e0022 */
[----:B------:R-:W2:Y:S03]  /*7370*/  LDS.128 R24, [R222+0x2800] ;  /* 0x00280000de187984 */ /* 0x000ea60000000c00 */
[----:B------:R-:W-:Y:S01]  /*7380*/  IMAD R53, R5, UR6, R53 ;  /* 0x0000000605357c24 */ /* 0x000fe2000f8e0235 */
[----:B------:R-:W4:Y:S01]  /*7390*/  LDS.128 R8, [R222+0x4800] ;  /* 0x00480000de087984 */ /* 0x000f220000000c00 */
[----:B------:R-:W-:-:S02]  /*73a0*/  IMAD R0, R224, R3, R0 ;  /* 0x00000003e0007224 */ /* 0x000fc400078e0200 */
[----:B------:R-:W-:Y:S01]  /*73b0*/  IMAD.WIDE.U32 R224, R224, R2, R52 ;  /* 0x00000002e0e07225 */ /* 0x000fe200078e0034 */
[----:B------:R-:W5:Y:S03]  /*73c0*/  LDS.128 R40, [R222+0x1000] ;  /* 0x00100000de287984 */ /* 0x000f660000000c00 */
[----:B------:R-:W-:Y:S01]  /*73d0*/  IMAD.SHL.U32 R52, R2, 0x40, RZ ;  /* 0x0000004002347824 */ /* 0x000fe200078e00ff */
[----:B------:R-:W5:Y:S01]  /*73e0*/  LDS.128 R36, [R222+0x3000] ;  /* 0x00300000de247984 */ /* 0x000f620000000c00 */
[----:B------:R-:W-:Y:S02]  /*73f0*/  IADD3 R0, PT, PT, R225, R0, RZ ;  /* 0x00000000e1007210 */ /* 0x000fe40007ffe0ff */
[C---:B---3--:R-:W-:Y:S01]  /*7400*/  LEA R54, P0, R224.reuse, UR4, 0x1 ;  /* 0x00000004e0367c11 */ /* 0x048fe2000f8008ff */
[----:B------:R-:W3:Y:S03]  /*7410*/  LDS.128 R32, [R222+0x5000] ;  /* 0x00500000de207984 */ /* 0x000ee60000000c00 */
[----:B------:R-:W-:Y:S01]  /*7420*/  LEA.HI.X R55, R224, UR5, R0, 0x1, P0 ;  /* 0x00000005e0377c11 */ /* 0x000fe200080f0c00 */
[----:B------:R-:W3:Y:S01]  /*7430*/  LDS.128 R44, [R222+0x1800] ;  /* 0x00180000de2c7984 */ /* 0x000ee20000000c00 */
[----:B------:R-:W-:-:S02]  /*7440*/  LEA R56, P0, R2, R54, 0x7 ;  /* 0x0000003602387211 */ /* 0x000fc400078038ff */
[--C-:B------:R-:W-:Y:S01]  /*7450*/  SHF.L.U64.HI R0, R2, 0x6, R3.reuse ;  /* 0x0000000602007819 */ /* 0x100fe20000010203 */
[----:B------:R-:W3:Y:S01]  /*7460*/  LDS.128 R4, [R222+0x3800] ;  /* 0x00380000de047984 */ /* 0x000ee20000000c00 */
[----:B------:R-:W-:Y:S02]  /*7470*/  IADD3 R58, P1, PT, R52, R54, RZ ;  /* 0x00000036343a7210 */ /* 0x000fe40007f3e0ff */
[-C--:B------:R-:W-:Y:S01]  /*7480*/  LEA.HI.X R57, R2, R55.reuse, R3, 0x7, P0 ;  /* 0x0000003702397211 */ /* 0x080fe200000f3c03 */
[----:B------:R-:W3:Y:S01]  /*7490*/  LDS.128 R48, [R222+0x5800] ;  /* 0x00580000de307984 */ /* 0x000ee20000000c00 */
[----:B------:R-:W-:Y:S02]  /*74a0*/  IADD3 R52, P0, PT, R52, R56, RZ ;  /* 0x0000003834347210 */ /* 0x000fe40007f1e0ff */
[C---:B------:R-:W-:Y:S01]  /*74b0*/  IADD3.X R59, PT, PT, R0.reuse, R55, RZ, P1, !PT ;  /* 0x00000037003b7210 */ /* 0x040fe20000ffe4ff */
[----:B------:R-:W-:Y:S02]  /*74c0*/  STG.E.128 desc[UR24][R54.64], R20 ;  /* 0x0000001436007986 */ /* 0x000fe4000c101d18 */
[----:B------:R-:W-:-:S02]  /*74d0*/  IMAD.X R53, R0, 0x1, R57, P0 ;  /* 0x0000000100357824 */ /* 0x000fc400000e0639 */
[----:B------:R-:W-:Y:S04]  /*74e0*/  STG.E.128 desc[UR24][R54.64+0x40], R16 ;  /* 0x0000401036007986 */ /* 0x000fe8000c101d18 */
[----:B------:R-:W-:Y:S04]  /*74f0*/  STG.E.128 desc[UR24][R54.64+0x80], R12 ;  /* 0x0000800c36007986 */ /* 0x000fe8000c101d18 */
[----:B-1----:R-:W-:Y:S04]  /*7500*/  STG.E.128 desc[UR24][R58.64], R28 ;  /* 0x0000001c3a007986 */ /* 0x002fe8000c101d18 */
[----:B--2---:R-:W-:Y:S04]  /*7510*/  STG.E.128 desc[UR24][R58.64+0x40], R24 ;  /* 0x000040183a007986 */ /* 0x004fe8000c101d18 */
[----:B----4-:R-:W-:Y:S04]  /*7520*/  STG.E.128 desc[UR24][R58.64+0x80], R8 ;  /* 0x000080083a007986 */ /* 0x010fe8000c101d18 */
[----:B-----5:R-:W-:Y:S04]  /*7530*/  STG.E.128 desc[UR24][R56.64], R40 ;  /* 0x0000002838007986 */ /* 0x020fe8000c101d18 */
[----:B------:R-:W-:Y:S04]  /*7540*/  STG.E.128 desc[UR24][R56.64+0x40], R36 ;  /* 0x0000402438007986 */ /* 0x000fe8000c101d18 */
[----:B---3--:R-:W-:Y:S04]  /*7550*/  STG.E.128 desc[UR24][R56.64+0x80], R32 ;  /* 0x0000802038007986 */ /* 0x008fe8000c101d18 */
[----:B------:R-:W-:Y:S04]  /*7560*/  STG.E.128 desc[UR24][R52.64], R44 ;  /* 0x0000002c34007986 */ /* 0x000fe8000c101d18 */
[----:B------:R-:W-:Y:S04]  /*7570*/  STG.E.128 desc[UR24][R52.64+0x40], R4 ;  /* 0x0000400434007986 */ /* 0x000fe8000c101d18 */
[----:B------:R-:W-:Y:S01]  /*7580*/  STG.E.128 desc[UR24][R52.64+0x80], R48 ;  /* 0x0000803034007986 */ /* 0x000fe2000c101d18 */
[----:B------:R-:W-:Y:S05]  /*7590*/  EXIT ;  /* 0x000000000000794d */ /* 0x000fea0003800000 */
.L_x_44:
        /* <DEDUP_REMOVED lines=14> */
.L_x_1348:


//--------------------- .text._ZN5flash16flash_fwd_kernelI23Flash_fwd_kernel_traitsILi96ELi128ELi64ELi4ELb0ELb0EN7cutlass6half_tE19Flash_kernel_traitsILi96ELi128ELi64ELi4ES3_EELb0ELb0ELb0ELb0ELb0ELb0ELb0ELb0EEEvNS_16Flash_fwd_paramsE --------------------------
	.section	.text._ZN5flash16flash_fwd_kernelI23Flash_fwd_kernel_traitsILi96ELi128ELi64ELi4ELb0ELb0EN7cutlass6half_tE19Flash_kernel_traitsILi96ELi128ELi64ELi4ES3_EELb0ELb0ELb0ELb0ELb0ELb0ELb0ELb0EEEvNS_16Flash_fwd_paramsE,"ax",@progbits
	.align	128
        .global         _ZN5flash16flash_fwd_kernelI23Flash_fwd_kernel_traitsILi96ELi128ELi64ELi4ELb0ELb0EN7cutlass6half_tE19Flash_kernel_traitsILi96ELi128ELi64ELi4ES3_EELb0ELb0ELb0ELb0ELb0ELb0ELb0ELb0EEEvNS_16Flash_fwd_paramsE
        .type           _ZN5flash16flash_fwd_kernelI23Flash_fwd_kernel_traitsILi96ELi128ELi64ELi4ELb0ELb0EN7cutlass6half_tE19Flash_kernel_traitsILi96ELi128ELi64ELi4ES3_EELb0ELb0ELb0ELb0ELb0ELb0ELb0ELb0EEEvNS_16Flash_fwd_paramsE,@function
        .size           _ZN5flash16flash_fwd_kernelI23Flash_fwd_kernel_traitsILi96ELi128ELi64ELi4ELb0ELb0EN7cutlass6half_tE19Flash_kernel_traitsILi96ELi128ELi64ELi4ES3_EELb0ELb0ELb0ELb0ELb0ELb0ELb0ELb0EEEvNS_16Flash_fwd_paramsE,(.L_x_1349 - _ZN5flash16flash_fwd_kernelI23Flash_fwd_kernel_traitsILi96ELi128ELi64ELi4ELb0ELb0EN7cutlass6half_tE19Flash_kernel_traitsILi96ELi128ELi64ELi4ES3_EELb0ELb0ELb0ELb0ELb0ELb0ELb0ELb0EEEvNS_16Flash_fwd_paramsE)
        .other          _ZN5flash16flash_fwd_kernelI23Flash_fwd_kernel_traitsILi96ELi128ELi64ELi4ELb0ELb0EN7cutlass6half_tE19Flash_kernel_traitsILi96ELi128ELi64ELi4ES3_EELb0ELb0ELb0ELb0ELb0ELb0ELb0ELb0EEEvNS_16Flash_fwd_paramsE,@"STO_CUDA_ENTRY STV_DEFAULT"
_ZN5flash16flash_fwd_kernelI23Flash_fwd_kernel_traitsILi96ELi128ELi64ELi4ELb0ELb0EN7cutlass6half_tE19Flash_kernel_traitsILi96ELi128ELi64ELi4ES3_EELb0ELb0ELb0ELb0ELb0ELb0ELb0ELb0EEEvNS_16Flash_fwd_paramsE:
.text._ZN5flash16flash_fwd_kernelI23Flash_fwd_kernel_traitsILi96ELi128ELi64ELi4ELb0ELb0EN7cutlass6half_tE19Flash_kernel_traitsILi96ELi128ELi64ELi4ES3_EELb0ELb0ELb0ELb0ELb0ELb0ELb0ELb0EEEvNS_16Flash_fwd_paramsE:
        /* <DEDUP_REMOVED lines=31> */
[----:B------:R-:W3:Y:S01]  /*01f0*/  S2R R251, SR_CTAID.X ;  /* 0x0000000000fb7919 */ /* 0x000ee20000002500 */
[----:B------:R-:W2:Y:S01]  /*0200*/  @!P0 LDC R15, c[0x0][0x434] ;  /* 0x00010d00ff0f8b82 */ /* 0x000ea20000000800 */
[----:B-1----:R-:W-:-:S07]  /*0210*/  ISETP.NE.AND P4, PT, RZ, UR4, PT ;  /* 0x00000004ff007c0c */ /* 0x002fce000bf85270 */
[----:B---3--:R-:W1:Y:S01]  /*0220*/  @!P2 LDC.64 R4, c[0x0][0x488] ;  /* 0x00012200ff04ab82 */ /* 0x008e620000000a00 */
[----:B------:R-:W-:Y:S02]  /*0230*/  ISETP.EQ.OR.EX P3, PT, R7, RZ, !P4, P3 ;  /* 0x000000ff0700720c */ /* 0x000fe40006762730 */
[----:B------:R-:W-:Y:S01]  /*0240*/  IADD3 R2, P1, PT, R11, R6, RZ ;  /* 0x000000060b027210 */ /* 0x000fe20007f3e0ff */
[----:B------:R-:W-:-:S04]  /*0250*/  IMAD.MOV.U32 R11, RZ, RZ, -0x1 ;  /* 0xffffffffff0b7424 */ /* 0x000fc800078e00ff */
        /* <DEDUP_REMOVED lines=19> */
.L_x_45:
        /* <DEDUP_REMOVED lines=8> */
[----:B------:R-:W-:Y:S02]  /*0410*/  ISETP.NE.AND P1, PT, R247, -0x1, PT ;  /* 0xfffffffff700780c */ /* 0x000fe40003f25270 */
[----:B------:R-:W-:-:S05]  /*0420*/  SHF.L.U32 R18, R222, 0x3, RZ ;  /* 0x00000003de127819 */ /* 0x000fca00000006ff */
[----:B------:R-:W2:Y:S08]  /*0430*/  LDC.U8 R11, c[0x0][0x548] ;  /* 0x00015200ff0b7b82 */ /* 0x000eb00000000000 */
[----:B------:R-:W3:Y:S01]  /*0440*/  @!P1 LDC.64 R6, c[0x0][0x400] ;  /* 0x00010000ff069b82 */ /* 0x000ee20000000a00 */
[----:B-1----:R-:W-:-:S07]  /*0450*/  ISETP.NE.AND P6, PT, R0, RZ, PT ;  /* 0x000000ff0000720c */ /* 0x002fce0003fc5270 */
[----:B------:R-:W1:Y:S08]  /*0460*/  @P1 LDC.64 R8, c[0x0][0x408] ;  /* 0x00010200ff081b82 */ /* 0x000e700000000a00 */
[----:B------:R-:W4:Y:S01]  /*0470*/  @P6 LDC.64 R2, c[0x0][0x430] ;  /* 0x00010c00ff026b82 */ /* 0x000f220000000a00 */
[----:B------:R-:W-:Y:S01]  /*0480*/  @P6 MOV R13, 0x1 ;  /* 0x00000001000d6802 */ /* 0x000fe20000000f00 */
[----:B---3--:R-:W-:-:S06]  /*0490*/  @!P1 IMAD.WIDE.U32 R4, R23, R6, RZ ;  /* 0x0000000617049225 */ /* 0x008fcc00078e00ff */
[----:B------:R-:W3:Y:S01]  /*04a0*/  @P6 LDC R12, c[0x0][0x430] ;  /* 0x00010c00ff0c6b82 */ /* 0x000ee20000000800 */
[----:B------:R-:W-:Y:S01]  /*04b0*/  @!P1 MOV R0, R4 ;  /* 0x0000000400009202 */ /* 0x000fe20000000f00 */
[----:B----4-:R-:W-:Y:S02]  /*04c0*/  @P6 IMAD R14, R2, R3, RZ ;  /* 0x00000003020e6224 */ /* 0x010fe400078e02ff */
[----:B-1----:R-:W-:Y:S01]  /*04d0*/  @P1 IMAD.WIDE.U32 R2, R247, R8, RZ ;  /* 0x00000008f7021225 */ /* 0x002fe200078e00ff */
[----:B--2---:R-:W-:Y:S06]  /*04e0*/  @P6 BRA `(.L_x_47) ;  /* 0x0000000000286947 */ /* 0x004fec0003800000 */
[----:B------:R-:W-:Y:S01]  /*04f0*/  ISETP.NE.AND P0, PT, R11, RZ, PT ;  /* 0x000000ff0b00720c */ /* 0x000fe20003f05270 */
[----:B------:R-:W1:-:S12]  /*0500*/  LDC R10, c[0x0][0x3e0] ;  /* 0x0000f800ff0a7b82 */ /* 0x000e580000000800 */
[----:B------:R-:W2:Y:S01]  /*0510*/  @P0 LDC R14, c[0x0][0x454] ;  /* 0x00011500ff0e0b82 */ /* 0x000ea20000000800 */
[----:B---3--:R-:W-:Y:S02]  /*0520*/  @P0 MOV R12, 0x1 ;  /* 0x00000001000c0802 */ /* 0x008fe40000000f00 */
[----:B------:R-:W-:-:S05]  /*0530*/  @!P0 MOV R12, 0x1 ;  /* 0x00000001000c8802 */ /* 0x000fca0000000f00 */
[----:B------:R-:W1:Y:S08]  /*0540*/  @P0 LDC R8, c[0x0][0x454] ;  /* 0x00011500ff080b82 */ /* 0x000e700000000800 */
[----:B------:R-:W3:Y:S08]  /*0550*/  @!P0 LDC R6, c[0x0][0x434] ;  /* 0x00010d00ff068b82 */ /* 0x000ef00000000800 */
[----:B------:R-:W4:Y:S01]  /*0560*/  @!P0 LDC R14, c[0x0][0x434] ;  /* 0x00010d00ff0e8b82 */ /* 0x000f220000000800 */
[----:B-1----:R-:W-:-:S02]  /*0570*/  @P0 IMAD R13, R8, R10, RZ ;  /* 0x0000000a080d0224 */ /* 0x002fc400078e02ff */
[----:B--23--:R-:W-:-:S07]  /*0580*/  @!P0 IMAD R13, R6, R10, RZ ;  /* 0x0000000a060d8224 */ /* 0x00cfce00078e02ff */
.L_x_47:
[----:B------:R-:W-:Y:S01]  /*0590*/  @P1 IMAD.MOV.U32 R0, RZ, RZ, R2 ;  /* 0x000000ffff001224 */ /* 0x000fe200078e0002 */
[----:B------:R-:W1:Y:S01]  /*05a0*/  LDCU.64 UR4, c[0x0][0x410] ;  /* 0x00008200ff0477ac */ /* 0x000e620008000a00 */
[----:B------:R-:W-:Y:S01]  /*05b0*/  LOP3.LUT R18, R18, 0x18, RZ, 0xc0, !PT ;  /* 0x0000001812127812 */ /* 0x000fe200078ec0ff */
[----:B------:R-:W-:Y:S01]  /*05c0*/  @!P1 IMAD R4, R23, R7, R5 ;  /* 0x0000000717049224 */ /* 0x000fe200078e0205 */
[----:B------:R-:W2:Y:S01]  /*05d0*/  LDC R19, c[0x0][0x434] ;  /* 0x00010d00ff137b82 */ /* 0x000ea20000000800 */
[----:B------:R-:W-:Y:S01]  /*05e0*/  @P1 IMAD R4, R247, R9, R3 ;  /* 0x00000009f7041224 */ /* 0x000fe200078e0203 */
[----:B------:R-:W-:Y:S01]  /*05f0*/  IADD3 R2, P0, PT, R18, R0, RZ ;  /* 0x0000000012027210 */ /* 0x000fe20007f1e0ff */
[----:B------:R-:W-:Y:S01]  /*0600*/  IMAD.IADD R0, R15, 0x1, -R249 ;  /* 0x000000010f007824 */ /* 0x000fe200078e0af9 */
[----:B------:R-:W-:Y:S01]  /*0610*/  SHF.R.U32.HI R222, RZ, 0x2, R222 ;  /* 0x00000002ffde7819 */ /* 0x000fe200000116de */
[----:B------:R-:W-:Y:S01]  /*0620*/  IMAD.MOV.U32 R223, RZ, RZ, RZ ;  /* 0x000000ffffdf7224 */ /* 0x000fe200078e00ff */
[----:B------:R-:W-:Y:S01]  /*0630*/  IADD3.X R3, PT, PT, RZ, R4, RZ, P0, !PT ;  /* 0x00000004ff037210 */ /* 0x000fe200007fe4ff */
[----:B------:R-:W-:Y:S01]  /*0640*/  BSSY.RECONVERGENT B0, `(.L_x_48) ;  /* 0x000001d000007945 */ /* 0x000fe20003800200 */
[C---:B------:R-:W-:Y:S01]  /*0650*/  ISETP.GE.AND P0, PT, R222.reuse, R0, PT ;  /* 0x00000000de00720c */ /* 0x040fe20003f06270 */
[----:B------:R-:W-:Y:S01]  /*0660*/  VIADD R16, R222, 0x20 ;  /* 0x00000020de107836 */ /* 0x000fe20000000000 */
[----:B------:R-:W-:Y:S01]  /*0670*/  ISETP.NE.AND P6, PT, R11, RZ, !P6 ;  /* 0x000000ff0b00720c */ /* 0x000fe200077c5270 */
[----:B------:R-:W-:Y:S01]  /*0680*/  IMAD.WIDE.U32 R4, R251, 0x80, R222 ;  /* 0x00000080fb047825 */ /* 0x000fe200078e00de */
[----:B------:R-:W-:-:S02]  /*0690*/  ISETP.NE.AND P1, PT, R247, -0x1, PT ;  /* 0xfffffffff700780c */ /* 0x000fc40003f25270 */
[----:B------:R-:W-:Y:S01]  /*06a0*/  ISETP.GE.AND P2, PT, R16, R0, PT ;  /* 0x000000001000720c */ /* 0x000fe20003f46270 */
[----:B-1----:R-:W-:Y:S01]  /*06b0*/  IMAD.WIDE.U32 R10, R22, UR4, R2 ;  /* 0x00000004160a7c25 */ /* 0x002fe2000f8e0002 */
[----:B------:R-:W-:Y:S02]  /*06c0*/  IADD3 R17, PT, PT, R222, 0x40, RZ ;  /* 0x00000040de117810 */ /* 0x000fe40007ffe0ff */
[----:B------:R-:W-:Y:S01]  /*06d0*/  LOP3.LUT R21, R18, 0x20, RZ, 0xfc, !PT ;  /* 0x0000002012157812 */ /* 0x000fe200078efcff */
[----:B------:R-:W-:Y:S01]  /*06e0*/  IMAD R9, R22, UR5, R11 ;  /* 0x0000000516097c24 */ /* 0x000fe2000f8e020b */
[----:B------:R-:W-:Y:S01]  /*06f0*/  LOP3.LUT R20, R18, 0x40, RZ, 0xfc, !PT ;  /* 0x0000004012147812 */ /* 0x000fe200078efcff */
[----:B------:R-:W-:Y:S06]  /*0700*/  @P0 BRA `(.L_x_49) ;  /* 0x0000000000400947 */ /* 0x000fec0003800000 */
[----:B------:R-:W1:Y:S01]  /*0710*/  LDCU.64 UR4, c[0x0][0x408] ;  /* 0x00008100ff0477ac */ /* 0x000e620008000a00 */
[----:B------:R-:W-:Y:S01]  /*0720*/  IMAD.MOV.U32 R8, RZ, RZ, R10 ;  /* 0x000000ffff087224 */ /* 0x000fe200078e000a */
[----:B------:R-:W5:Y:S01]  /*0730*/  LDCU UR8, c[0x0][0x440] ;  /* 0x00008800ff0877ac */ /* 0x000f620008000800 */
[----:B------:R-:W3:Y:S01]  /*0740*/  LDCU.64 UR6, c[0x0][0x3f0] ;  /* 0x00007e00ff0677ac */ /* 0x000ee20008000a00 */
[----:B-1----:R-:W-:Y:S02]  /*0750*/  IMAD R2, R5, UR4, RZ ;  /* 0x0000000405027c24 */ /* 0x002fe4000f8e02ff */
[----:B------:R-:W-:Y:S01]  /*0760*/  IMAD.WIDE.U32 R6, R4, UR4, R8 ;  /* 0x0000000404067c25 */ /* 0x000fe2000f8e0008 */
[----:B-----5:R-:W-:-:S03]  /*0770*/  ISETP.GE.AND P5, PT, R18, UR8, PT ;  /* 0x0000000812007c0c */ /* 0x020fc6000bfa6270 */
[----:B------:R-:W-:Y:S01]  /*0780*/  IMAD R3, R4, UR5, R2 ;  /* 0x0000000504037c24 */ /* 0x000fe2000f8e0202 */
[----:B------:R-:W-:Y:S02]  /*0790*/  ISETP.GE.AND P4, PT, R21, UR8, PT ;  /* 0x0000000815007c0c */ /* 0x000fe4000bf86270 */
[----:B------:R-:W-:Y:S01]  /*07a0*/  ISETP.GE.AND P3, PT, R20, UR8, PT ;  /* 0x0000000814007c0c */ /* 0x000fe2000bf66270 */
[----:B------:R-:W-:Y:S01]  /*07b0*/  IMAD.IADD R3, R7, 0x1, R3 ;  /* 0x0000000107037824 */ /* 0x000fe200078e0203 */
[----:B---3--:R-:W-:-:S04]  /*07c0*/  LEA R2, P0, R6, UR6, 0x1 ;  /* 0x0000000606027c11 */ /* 0x008fc8000f8008ff */
[----:B------:R-:W-:-:S05]  /*07d0*/  LEA.HI.X R3, R6, UR7, R3, 0x1, P0 ;  /* 0x0000000706037c11 */ /* 0x000fca00080f0c03 */
[----:B------:R1:W-:Y:S04]  /*07e0*/  @!P5 STG.E.128 desc[UR16][R2.64], RZ ;  /* 0x000000ff0200d986 */ /* 0x0003e8000c101d10 */
[----:B------:R1:W-:Y:S04]  /*07f0*/  @!P4 STG.E.128 desc[UR16][R2.64+0x40], RZ ;  /* 0x000040ff0200c986 */ /* 0x0003e8000c101d10 */
[----:B------:R1:W-:Y:S02]  /*0800*/  @!P3 STG.E.128 desc[UR16][R2.64+0x80], RZ ;  /* 0x000080ff0200b986 */ /* 0x0003e4000c101d10 */
.L_x_49:
[----:B------:R-:W-:Y:S05]  /*0810*/  BSYNC.RECONVERGENT B0 ;  /* 0x0000000000007941 */ /* 0x000fea0003800200 */
.L_x_48:
[----:B------:R-:W-:Y:S01]  /*0820*/  BSSY.RECONVERGENT B0, `(.L_x_50) ;  /* 0x0000016000007945 */ /* 0x000fe20003800200 */
[----:B------:R-:W-:-:S03]  /*0830*/  ISETP.GE.AND P0, PT, R17, R0, PT ;  /* 0x000000001100720c */ /* 0x000fc60003f06270 */
[----:B------:R-:W-:Y:S10]  /*0840*/  @P2 BRA `(.L_x_51) ;  /* 0x00000000004c2947 */ /* 0x000ff40003800000 */
[----:B------:R-:W5:Y:S01]  /*0850*/  LDCU.64 UR6, c[0x0][0x408] ;  /* 0x00008100ff0677ac */ /* 0x000f620008000a00 */
[----:B-1----:R-:W-:Y:S01]  /*0860*/  IADD3 R2, P2, PT, R4, 0x20, RZ ;  /* 0x0000002004027810 */ /* 0x002fe20007f5e0ff */
[----:B------:R-:W-:Y:S01]  /*0870*/  IMAD.MOV.U32 R6, RZ, RZ, R10 ;  /* 0x000000ffff067224 */ /* 0x000fe200078e000a */
[----:B------:R-:W-:Y:S01]  /*0880*/  MOV R7, R9 ;  /* 0x0000000900077202 */ /* 0x000fe20000000f00 */
[----:B------:R-:W1:Y:S02]  /*0890*/  LDCU UR8, c[0x0][0x440] ;  /* 0x00008800ff0877ac */ /* 0x000e640008000800 */
[----:B------:R-:W-:Y:S01]  /*08a0*/  IMAD.X R3, RZ, RZ, R5, P2 ;  /* 0x000000ffff037224 */ /* 0x000fe200010e0605 */
[----:B------:R-:W3:Y:S03]  /*08b0*/  LDCU.64 UR4, c[0x0][0x3f0] ;  /* 0x00007e00ff0477ac */ /* 0x000ee60008000a00 */
[----:B-----5:R-:W-:-:S02]  /*08c0*/  IMAD R3, R3, UR6, RZ ;  /* 0x0000000603037c24 */ /* 0x020fc4000f8e02ff */
[----:B------:R-:W-:Y:S01]  /*08d0*/  IMAD.WIDE.U32 R6, R2, UR6, R6 ;  /* 0x0000000602067c25 */ /* 0x000fe2000f8e0006 */
[----:B-1----:R-:W-:-:S03]  /*08e0*/  ISETP.GE.AND P4, PT, R18, UR8, PT ;  /* 0x0000000812007c0c */ /* 0x002fc6000bf86270 */
        /* <DEDUP_REMOVED lines=9> */
.L_x_51:
[----:B------:R-:W-:Y:S05]  /*0980*/  BSYNC.RECONVERGENT B0 ;  /* 0x0000000000007941 */ /* 0x000fea0003800200 */
.L_x_50:
[----:B------:R-:W-:Y:S01]  /*0990*/  BSSY.RECONVERGENT B0, `(.L_x_52) ;  /* 0x0000018000007945 */ /* 0x000fe20003800200 */
[----:B------:R-:W-:Y:S01]  /*09a0*/  ISETP.NE.AND P2, PT, R18, RZ, PT ;  /* 0x000000ff1200720c */ /* 0x000fe20003f45270 */
[----:B--2---:R-:W-:Y:S01]  /*09b0*/  IMAD R19, R23, R19, RZ ;  /* 0x0000001317137224 */ /* 0x004fe200078e02ff */
[----:B------:R-:W-:Y:S01]  /*09c0*/  IADD3 R15, PT, PT, R222, 0x60, RZ ;  /* 0x00000060de0f7810 */ /* 0x000fe20007ffe0ff */
[----:B------:R-:W-:Y:S05]  /*09d0*/  @P0 BRA `(.L_x_53) ;  /* 0x00000000004c0947 */ /* 0x000fea0003800000 */
[----:B------:R-:W2:Y:S01]  /*09e0*/  LDCU.64 UR6, c[0x0][0x408] ;  /* 0x00008100ff0677ac */ /* 0x000ea20008000a00 */
[----:B-1----:R-:W-:Y:S01]  /*09f0*/  IADD3 R2, P0, PT, R4, 0x40, RZ ;  /* 0x0000004004027810 */ /* 0x002fe20007f1e0ff */
[----:B------:R-:W-:Y:S01]  /*0a00*/  IMAD.MOV.U32 R6, RZ, RZ, R10 ;  /* 0x000000ffff067224 */ /* 0x000fe200078e000a */
[----:B------:R-:W-:Y:S01]  /*0a10*/  MOV R7, R9 ;  /* 0x0000000900077202 */ /* 0x000fe20000000f00 */
[----:B------:R-:W1:Y:S02]  /*0a20*/  LDCU UR8, c[0x0][0x440] ;  /* 0x00008800ff0877ac */ /* 0x000e640008000800 */
[----:B------:R-:W-:Y:S01]  /*0a30*/  IMAD.X R3, RZ, RZ, R5, P0 ;  /* 0x000000ffff037224 */ /* 0x000fe200000e0605 */
[----:B------:R-:W5:Y:S03]  /*0a40*/  LDCU.64 UR4, c[0x0][0x3f0] ;  /* 0x00007e00ff0477ac */ /* 0x000f660008000a00 */
[----:B--2---:R-:W-:-:S02]  /*0a50*/  IMAD R3, R3, UR6, RZ ;  /* 0x0000000603037c24 */ /* 0x004fc4000f8e02ff */
[----:B------:R-:W-:Y:S01]  /*0a60*/  IMAD.WIDE.U32 R6, R2, UR6, R6 ;  /* 0x0000000602067c25 */ /* 0x000fe2000f8e0006 */
[----:B-1----:R-:W-:-:S03]  /*0a70*/  ISETP.GE.AND P4, PT, R18, UR8, PT ;  /* 0x0000000812007c0c */ /* 0x002fc6000bf86270 */
[----:B------:R-:W-:Y:S01]  /*0a80*/  IMAD R3, R2, UR7, R3 ;  /* 0x0000000702037c24 */ /* 0x000fe2000f8e0203 */
[----:B------:R-:W-:Y:S02]  /*0a90*/  ISETP.GE.AND P3, PT, R21, UR8, PT ;  /* 0x0000000815007c0c */ /* 0x000fe4000bf66270 */
[----:B------:R-:W-:Y:S01]  /*0aa0*/  ISETP.GE.AND P0, PT, R20, UR8, PT ;  /* 0x0000000814007c0c */ /* 0x000fe2000bf06270 */
[----:B------:R-:W-:Y:S01]  /*0ab0*/  IMAD.IADD R3, R7, 0x1, R3 ;  /* 0x0000000107037824 */ /* 0x000fe200078e0203 */
[----:B-----5:R-:W-:-:S04]  /*0ac0*/  LEA R2, P5, R6, UR4, 0x1 ;  /* 0x0000000406027c11 */ /* 0x020fc8000f8a08ff */
[----:B------:R-:W-:-:S05]  /*0ad0*/  LEA.HI.X R3, R6, UR5, R3, 0x1, P5 ;  /* 0x0000000506037c11 */ /* 0x000fca000a8f0c03 */
[----:B------:R2:W-:Y:S04]  /*0ae0*/  @!P4 STG.E.128 desc[UR16][R2.64], RZ ;  /* 0x000000ff0200c986 */ /* 0x0005e8000c101d10 */
[----:B------:R2:W-:Y:S04]  /*0af0*/  @!P3 STG.E.128 desc[UR16][R2.64+0x40], RZ ;  /* 0x000040ff0200b986 */ /* 0x0005e8000c101d10 */
[----:B------:R2:W-:Y:S02]  /*0b00*/  @!P0 STG.E.128 desc[UR16][R2.64+0x80], RZ ;  /* 0x000080ff02008986 */ /* 0x0005e4000c101d10 */
.L_x_53:
[----:B------:R-:W-:Y:S05]  /*0b10*/  BSYNC.RECONVERGENT B0 ;  /* 0x0000000000007941 */ /* 0x000fea0003800200 */
.L_x_52:
[----:B------:R-:W-:Y:S01]  /*0b20*/  ISETP.GE.AND P0, PT, R15, R0, PT ;  /* 0x000000000f00720c */ /* 0x000fe20003f06270 */
[----:B----4-:R-:W-:Y:S01]  /*0b30*/  IMAD R6, R22, R14, RZ ;  /* 0x0000000e16067224 */ /* 0x010fe200078e02ff */
[-C--:B------:R-:W-:Y:S01]  /*0b40*/  ISETP.GE.OR P5, PT, R222, R0.reuse, P2 ;  /* 0x00000000de00720c */ /* 0x080fe200017a6670 */
[----:B------:R-:W-:Y:S01]  /*0b50*/  BSSY.RECONVERGENT B0, `(.L_x_54) ;  /* 0x000001d000007945 */ /* 0x000fe20003800200 */
[-C--:B------:R-:W-:Y:S01]  /*0b60*/  ISETP.GE.OR P4, PT, R16, R0.reuse, P2 ;  /* 0x000000001000720c */ /* 0x080fe20001786670 */
[----:B------:R-:W-:Y:S01]  /*0b70*/  @!P6 IMAD R6, R23, R13, R6 ;  /* 0x0000000d1706e224 */ /* 0x000fe200078e0206 */
[----:B------:R-:W-:Y:S01]  /*0b80*/  ISETP.GE.OR P3, PT, R17, R0, P2 ;  /* 0x000000001100720c */ /* 0x000fe20001766670 */
[----:B---3--:R-:W-:Y:S01]  /*0b90*/  IMAD R7, R249, R12, RZ ;  /* 0x0000000cf9077224 */ /* 0x008fe200078e02ff */
[----:B------:R-:W-:Y:S02]  /*0ba0*/  ISETP.GE.OR P2, PT, R15, R0, P2 ;  /* 0x000000000f00720c */ /* 0x000fe40001746670 */
[----:B------:R-:W-:-:S04]  /*0bb0*/  SEL R0, R19, R247, !P1 ;  /* 0x000000f713007207 */ /* 0x000fc80004800000 */
[----:B------:R-:W-:Y:S02]  /*0bc0*/  SHF.R.S32.HI R14, RZ, 0x1f, R0 ;  /* 0x0000001fff0e7819 */ /* 0x000fe40000011400 */
[----:B------:R-:W-:Y:S01]  /*0bd0*/  SEL R13, R0, RZ, P6 ;  /* 0x000000ff000d7207 */ /* 0x000fe20003000000 */
[----:B------:R-:W-:Y:S06]  /*0be0*/  @P0 BRA `(.L_x_55) ;  /* 0x00000000004c0947 */ /* 0x000fec0003800000 */
[----:B------:R-:W3:Y:S01]  /*0bf0*/  LDCU.64 UR6, c[0x0][0x408] ;  /* 0x00008100ff0677ac */ /* 0x000ee20008000a00 */
[----:B------:R-:W-:Y:S01]  /*0c00*/  IADD3 R0, P0, PT, R4, 0x60, RZ ;  /* 0x0000006004007810 */ /* 0x000fe20007f1e0ff */
[----:B-12---:R-:W-:Y:S01]  /*0c10*/  IMAD.MOV.U32 R2, RZ, RZ, R10 ;  /* 0x000000ffff027224 */ /* 0x006fe200078e000a */
[----:B------:R-:W-:Y:S01]  /*0c20*/  MOV R3, R9 ;  /* 0x0000000900037202 */ /* 0x000fe20000000f00 */
[----:B------:R-:W1:Y:S02]  /*0c30*/  LDCU UR8, c[0x0][0x440] ;  /* 0x00008800ff0877ac */ /* 0x000e640008000800 */
[----:B------:R-:W-:Y:S01]  /*0c40*/  IMAD.X R4, RZ, RZ, R5, P0 ;  /* 0x000000ffff047224 */ /* 0x000fe200000e0605 */
[----:B------:R-:W2:Y:S03]  /*0c50*/  LDCU.64 UR4, c[0x0][0x3f0] ;  /* 0x00007e00ff0477ac */ /* 0x000ea60008000a00 */
[----:B---3--:R-:W-:-:S02]  /*0c60*/  IMAD R8, R4, UR6, RZ ;  /* 0x0000000604087c24 */ /* 0x008fc4000f8e02ff */
[----:B------:R-:W-:Y:S01]  /*0c70*/  IMAD.WIDE.U32 R4, R0, UR6, R2 ;  /* 0x0000000600047c25 */ /* 0x000fe2000f8e0002 */
[----:B-1----:R-:W-:-:S03]  /*0c80*/  ISETP.GE.AND P0, PT, R18, UR8, PT ;  /* 0x0000000812007c0c */ /* 0x002fc6000bf06270 */
[----:B------:R-:W-:Y:S01]  /*0c90*/  IMAD R0, R0, UR7, R8 ;  /* 0x0000000700007c24 */ /* 0x000fe2000f8e0208 */
[----:B--2---:R-:W-:-:S03]  /*0ca0*/  LEA R2, P1, R4, UR4, 0x1 ;  /* 0x0000000404027c11 */ /* 0x004fc6000f8208ff */
[----:B------:R-:W-:-:S05]  /*0cb0*/  IMAD.IADD R0, R5, 0x1, R0 ;  /* 0x0000000105007824 */ /* 0x000fca00078e0200 */
[----:B------:R-:W-:Y:S02]  /*0cc0*/  LEA.HI.X R3, R4, UR5, R0, 0x1, P1 ;  /* 0x0000000504037c11 */ /* 0x000fe400088f0c00 */
[----:B------:R-:W-:-:S03]  /*0cd0*/  ISETP.GE.AND P1, PT, R21, UR8, PT ;  /* 0x0000000815007c0c */ /* 0x000fc6000bf26270 */
[----:B------:R3:W-:Y:S01]  /*0ce0*/  @!P0 STG.E.128 desc[UR16][R2.64], RZ ;  /* 0x000000ff02008986 */ /* 0x0007e2000c101d10 */
[----:B------:R-:W-:-:S09]  /*0cf0*/  ISETP.GE.AND P0, PT, R20, UR8, PT ;  /* 0x0000000814007c0c */ /* 0x000fd2000bf06270 */
[----:B------:R3:W-:Y:S04]  /*0d00*/  @!P1 STG.E.128 desc[UR16][R2.64+0x40], RZ ;  /* 0x000040ff02009986 */ /* 0x0007e8000c101d10 */
[----:B------:R3:W-:Y:S02]  /*0d10*/  @!P0 STG.E.128 desc[UR16][R2.64+0x80], RZ ;  /* 0x000080ff02008986 */ /* 0x0007e4000c101d10 */
.L_x_55:
[----:B------:R-:W-:Y:S05]  /*0d20*/  BSYNC.RECONVERGENT B0 ;  /* 0x0000000000007941 */ /* 0x000fea0003800200 */
.L_x_54:
[----:B------:R-:W-:Y:S01]  /*0d30*/  SEL R0, R14, RZ, P6 ;  /* 0x000000ff0e007207 */ /* 0x000fe20003000000 */
[----:B------:R-:W-:Y:S01]  /*0d40*/  BSSY.RECONVERGENT B0, `(.L_x_56) ;  /* 0x000000e000007945 */ /* 0x000fe20003800200 */
[--C-:B------:R-:W-:Y:S02]  /*0d50*/  IADD3 R5, P1, P0, R7, R13, R6.reuse ;  /* 0x0000000d07057210 */ /* 0x100fe4000783e006 */
[----:B-123--:R-:W-:Y:S02]  /*0d60*/  SHF.R.S32.HI R2, RZ, 0x1f, R7 ;  /* 0x0000001fff027819 */ /* 0x00efe40000011407 */
[----:B------:R-:W-:-:S04]  /*0d70*/  SHF.R.S32.HI R3, RZ, 0x1f, R6 ;  /* 0x0000001fff037819 */ /* 0x000fc80000011406 */
[----:B------:R-:W-:Y:S01]  /*0d80*/  IADD3.X R4, PT, PT, R2, R0, R3, P1, P0 ;  /* 0x0000000002047210 */ /* 0x000fe20000fe0403 */
[----:B------:R-:W-:Y:S06]  /*0d90*/  @P5 BRA `(.L_x_57) ;  /* 0x0000000000205947 */ /* 0x000fec0003800000 */
[----:B------:R-:W1:Y:S01]  /*0da0*/  LDCU.64 UR4, c[0x0][0x420] ;  /* 0x00008400ff0477ac */ /* 0x000e620008000a00 */
[----:B------:R-:W-:-:S05]  /*0db0*/  IMAD R0, R222, R12, RZ ;  /* 0x0000000cde007224 */ /* 0x000fca00078e02ff */
[----:B------:R-:W-:-:S04]  /*0dc0*/  IADD3 R3, P0, PT, R0, R5, RZ ;  /* 0x0000000500037210 */ /* 0x000fc80007f1e0ff */
[----:B------:R-:W-:Y:S02]  /*0dd0*/  LEA.HI.X.SX32 R0, R0, R4, 0x1, P0 ;  /* 0x0000000400007211 */ /* 0x000fe400000f0eff */
[----:B-1----:R-:W-:-:S04]  /*0de0*/  LEA R2, P0, R3, UR4, 0x2 ;  /* 0x0000000403027c11 */ /* 0x002fc8000f8010ff */
[----:B------:R-:W-:Y:S01]  /*0df0*/  LEA.HI.X R3, R3, UR5, R0, 0x2, P0 ;  /* 0x0000000503037c11 */ /* 0x000fe200080f1400 */
[----:B------:R-:W-:-:S05]  /*0e00*/  IMAD.MOV.U32 R0, RZ, RZ, 0x7f800000 ;  /* 0x7f800000ff007424 */ /* 0x000fca00078e00ff */
[----:B------:R1:W-:Y:S03]  /*0e10*/  STG.E desc[UR16][R2.64], R0 ;  /* 0x0000000002007986 */ /* 0x0003e6000c101910 */
.L_x_57:
[----:B------:R-:W-:Y:S05]  /*0e20*/  BSYNC.RECONVERGENT B0 ;  /* 0x0000000000007941 */ /* 0x000fea0003800200 */
.L_x_56:
[----:B------:R-:W-:Y:S04]  /*0e30*/  BSSY.RECONVERGENT B0, `(.L_x_58) ;  /* 0x000000a000007945 */ /* 0x000fe80003800200 */
[----:B------:R-:W-:Y:S05]  /*0e40*/  @P4 BRA `(.L_x_59) ;  /* 0x0000000000204947 */ /* 0x000fea0003800000 */
[----:B------:R-:W2:Y:S01]  /*0e50*/  LDCU.64 UR4, c[0x0][0x420] ;  /* 0x00008400ff0477ac */ /* 0x000ea20008000a00 */
[----:B-1----:R-:W-:-:S05]  /*0e60*/  IMAD R0, R16, R12, RZ ;  /* 0x0000000c10007224 */ /* 0x002fca00078e02ff */
[----:B------:R-:W-:-:S04]  /*0e70*/  IADD3 R3, P0, PT, R0, R5, RZ ;  /* 0x0000000500037210 */ /* 0x000fc80007f1e0ff */
[----:B------:R-:W-:Y:S02]  /*0e80*/  LEA.HI.X.SX32 R0, R0, R4, 0x1, P0 ;  /* 0x0000000400007211 */ /* 0x000fe400000f0eff */
[----:B--2---:R-:W-:-:S04]  /*0e90*/  LEA R2, P0, R3, UR4, 0x2 ;  /* 0x0000000403027c11 */ /* 0x004fc8000f8010ff */
[----:B------:R-:W-:Y:S01]  /*0ea0*/  LEA.HI.X R3, R3, UR5, R0, 0x2, P0 ;  /* 0x0000000503037c11 */ /* 0x000fe200080f1400 */
[----:B------:R-:W-:-:S05]  /*0eb0*/  IMAD.MOV.U32 R0, RZ, RZ, 0x7f800000 ;  /* 0x7f800000ff007424 */ /* 0x000fca00078e00ff */
[----:B------:R2:W-:Y:S03]  /*0ec0*/  STG.E desc[UR16][R2.64], R0 ;  /* 0x0000000002007986 */ /* 0x0005e6000c101910 */
.L_x_59:
[----:B------:R-:W-:Y:S05]  /*0ed0*/  BSYNC.RECONVERGENT B0 ;  /* 0x0000000000007941 */ /* 0x000fea0003800200 */
.L_x_58:
[----:B------:R-:W-:Y:S04]  /*0ee0*/  BSSY.RECONVERGENT B0, `(.L_x_60) ;  /* 0x000000a000007945 */ /* 0x000fe80003800200 */
[----:B------:R-:W-:Y:S05]  /*0ef0*/  @P3 BRA `(.L_x_61) ;  /* 0x0000000000203947 */ /* 0x000fea0003800000 */
[----:B------:R-:W3:Y:S01]  /*0f00*/  LDCU.64 UR4, c[0x0][0x420] ;  /* 0x00008400ff0477ac */ /* 0x000ee20008000a00 */
[----:B-12---:R-:W-:-:S05]  /*0f10*/  IMAD R0, R17, R12, RZ ;  /* 0x0000000c11007224 */ /* 0x006fca00078e02ff */
[----:B------:R-:W-:-:S04]  /*0f20*/  IADD3 R3, P0, PT, R0, R5, RZ ;  /* 0x0000000500037210 */ /* 0x000fc80007f1e0ff */
[----:B------:R-:W-:Y:S02]  /*0f30*/  LEA.HI.X.SX32 R0, R0, R4, 0x1, P0 ;  /* 0x0000000400007211 */ /* 0x000fe400000f0eff */
[----:B---3--:R-:W-:-:S04]  /*0f40*/  LEA R2, P0, R3, UR4, 0x2 ;  /* 0x0000000403027c11 */ /* 0x008fc8000f8010ff */
[----:B------:R-:W-:Y:S01]  /*0f50*/  LEA.HI.X R3, R3, UR5, R0, 0x2, P0 ;  /* 0x0000000503037c11 */ /* 0x000fe200080f1400 */
[----:B------:R-:W-:-:S05]  /*0f60*/  IMAD.MOV.U32 R0, RZ, RZ, 0x7f800000 ;  /* 0x7f800000ff007424 */ /* 0x000fca00078e00ff */
[----:B------:R3:W-:Y:S03]  /*0f70*/  STG.E desc[UR16][R2.64], R0 ;  /* 0x0000000002007986 */ /* 0x0007e6000c101910 */
.L_x_61:
[----:B------:R-:W-:Y:S05]  /*0f80*/  BSYNC.RECONVERGENT B0 ;  /* 0x0000000000007941 */ /* 0x000fea0003800200 */
.L_x_60:
[----:B------:R-:W-:Y:S05]  /*0f90*/  @P2 EXIT ;  /* 0x000000000000294d */ /* 0x000fea0003800000 */
[----:B------:R-:W4:Y:S01]  /*0fa0*/  LDCU.64 UR4, c[0x0][0x420] ;  /* 0x00008400ff0477ac */ /* 0x000f220008000a00 */
[----:B-123--:R-:W-:-:S05]  /*0fb0*/  IMAD R0, R15, R12, RZ ;  /* 0x0000000c0f007224 */ /* 0x00efca00078e02ff */
[----:B------:R-:W-:-:S04]  /*0fc0*/  IADD3 R3, P0, PT, R0, R5, RZ ;  /* 0x0000000500037210 */ /* 0x000fc80007f1e0ff */
[----:B------:R-:W-:Y:S02]  /*0fd0*/  LEA.HI.X.SX32 R0, R0, R4, 0x1, P0 ;  /* 0x0000000400007211 */ /* 0x000fe400000f0eff */
[----:B----4-:R-:W-:-:S04]  /*0fe0*/  LEA R2, P0, R3, UR4, 0x2 ;  /* 0x0000000403027c11 */ /* 0x010fc8000f8010ff */
[----:B------:R-:W-:Y:S01]  /*0ff0*/  LEA.HI.X R3, R3, UR5, R0, 0x2, P0 ;  /* 0x0000000503037c11 */ /* 0x000fe200080f1400 */
[----:B------:R-:W-:-:S05]  /*1000*/  IMAD.MOV.U32 R0, RZ, RZ, 0x7f800000 ;  /* 0x7f800000ff007424 */ /* 0x000fca00078e00ff */
[----:B------:R-:W-:Y:S01]  /*1010*/  STG.E desc[UR16][R2.64], R0 ;  /* 0x0000000002007986 */ /* 0x000fe2000c101910 */
[----:B------:R-:W-:Y:S05]  /*1020*/  EXIT ;  /* 0x000000000000794d */ /* 0x000fea0003800000 */
.L_x_46:
[----:B------:R-:W-:Y:S02]  /*1030*/  ISETP.NE.AND P0, PT, R247, -0x1, PT ;  /* 0xfffffffff700780c */ /* 0x000fe40003f05270 */
[----:B------:R-:W-:-:S11]  /*1040*/  ISETP.NE.AND P2, PT, R11, -0x1, PT ;  /* 0xffffffff0b00780c */ /* 0x000fd60003f45270 */
[----:B------:R-:W1:Y:S08]  /*1050*/  @!P0 LDC.64 R6, c[0x0][0x398] ;  /* 0x0000e600ff068b82 */ /* 0x000e700000000a00 */
[----:B------:R-:W2:Y:S01]  /*1060*/  @P0 LDC.64 R8, c[0x0][0x3b0] ;  /* 0x0000ec00ff080b82 */ /* 0x000ea20000000a00 */
[----:B-1----:R-:W-:-:S04]  /*1070*/  @!P0 IMAD.WIDE.U32 R4, R23, R6, RZ ;  /* 0x0000000617048225 */ /* 0x002fc800078e00ff */
[----:B------:R-:W-:Y:S02]  /*1080*/  @!P0 IMAD R14, R23, R7, R5 ;  /* 0x00000007170e8224 */ /* 0x000fe400078e0205 */
[----:B--2---:R-:W-:Y:S01]  /*1090*/  @P0 IMAD.WIDE.U32 R2, R247, R8, RZ ;  /* 0x00000008f7020225 */ /* 0x004fe200078e00ff */
[----:B------:R-:W-:-:S03]  /*10a0*/  @!P0 MOV R8, R4 ;  /* 0x0000000400088202 */ /* 0x000fc60000000f00 */
        /* <DEDUP_REMOVED lines=14> */
.L_x_62:
[----:B------:R-:W1:Y:S01]  /*1190*/  LDCU.64 UR8, c[0x0][0x3b8] ;  /* 0x00007700ff0877ac */ /* 0x000e620008000a00 */
[----:B------:R-:W-:-:S05]  /*11a0*/  IADD3 R2, PT, PT, R10, R11, RZ ;  /* 0x0000000b0a027210 */ /* 0x000fca0007ffe0ff */
[C---:B-1----:R-:W-:Y:S02]  /*11b0*/  IMAD R0, R2.reuse, UR9, RZ ;  /* 0x0000000902007c24 */ /* 0x042fe4000f8e02ff */
[----:B------:R-:W-:-:S05]  /*11c0*/  IMAD.WIDE.U32 R2, R2, UR8, RZ ;  /* 0x0000000802027c25 */ /* 0x000fca000f8e00ff */
[----:B------:R-:W-:Y:S02]  /*11d0*/  IADD3 R7, PT, PT, R3, R0, RZ ;  /* 0x0000000003077210 */ /* 0x000fe40007ffe0ff */
[----:B------:R-:W-:-:S07]  /*11e0*/  MOV R5, R2 ;  /* 0x0000000200057202 */ /* 0x000fce0000000f00 */
.L_x_63:
        /* <DEDUP_REMOVED lines=39> */
.L_x_64:
[----:B------:R-:W1:Y:S01]  /*1460*/  LDC.64 R12, c[0x0][0x3c0] ;  /* 0x0000f000ff0c7b82 */ /* 0x000e620000000a00 */
[----:B------:R-:W-:-:S05]  /*1470*/  IADD3 R0, PT, PT, R10, R11, RZ ;  /* 0x0000000b0a007210 */ /* 0x000fca0007ffe0ff */
[C---:B-1----:R-:W-:Y:S02]  /*1480*/  IMAD R4, R0.reuse, R13, RZ ;  /* 0x0000000d00047224 */ /* 0x042fe400078e02ff */
[----:B------:R-:W-:-:S05]  /*1490*/  IMAD.WIDE.U32 R2, R0, R12, RZ ;  /* 0x0000000c00027225 */ /* 0x000fca00078e00ff */
[----:B------:R-:W-:-:S07]  /*14a0*/  IADD3 R0, PT, PT, R3, R4, RZ ;  /* 0x0000000403007210 */ /* 0x000fce0007ffe0ff */
.L_x_65:
[C---:B------:R-:W-:Y:S01]  /*14b0*/  IMAD.SHL.U32 R11, R222.reuse, 0x8, RZ ;  /* 0x00000008de0b7824 */ /* 0x040fe200078e00ff */
[----:B------:R-:W1:Y:S01]  /*14c0*/  LDCU.128 UR4, c[0x0][0x3d0] ;  /* 0x00007a00ff0477ac */ /* 0x000e620008000c00 */
[----:B------:R-:W-:Y:S01]  /*14d0*/  SHF.R.U32.HI R17, RZ, 0x2, R222 ;  /* 0x00000002ff117819 */ /* 0x000fe200000116de */
[----:B------:R-:W2:Y:S01]  /*14e0*/  S2UR UR18, SR_CgaCtaId ;  /* 0x00000000001279c3 */ /* 0x000ea20000008800 */
[----:B------:R-:W-:Y:S01]  /*14f0*/  IMAD.IADD R249, R15, 0x1, -R249 ;  /* 0x000000010ff97824 */ /* 0x000fe200078e0af9 */
[C---:B------:R-:W-:Y:S01]  /*1500*/  LOP3.LUT R248, R11.reuse, 0x18, RZ, 0xc0, !PT ;  /* 0x000000180bf87812 */ /* 0x040fe200078ec0ff */
[----:B------:R-:W3:Y:S01]  /*1510*/  LDCU.64 UR14, c[0x0][0x388] ;  /* 0x00007100ff0e77ac */ /* 0x000ee20008000a00 */
[----:B------:R-:W-:Y:S01]  /*1520*/  LOP3.LUT R16, R11, 0xd8, RZ, 0xc0, !PT ;  /* 0x000000d80b107812 */ /* 0x000fe200078ec0ff */
[----:B------:R-:W-:Y:S01]  /*1530*/  IMAD.SHL.U32 R218, R222, 0x4, RZ ;  /* 0x00000004deda7824 */ /* 0x000fe200078e00ff */
[C---:B------:R-:W-:Y:S01]  /*1540*/  IADD3 R4, P1, PT, R248.reuse, R5, RZ ;  /* 0x00000005f8047210 */ /* 0x040fe20007f3e0ff */
[----:B------:R-:W4:Y:S01]  /*1550*/  LDCU.64 UR12, c[0x0][0x390] ;  /* 0x00007200ff0c77ac */ /* 0x000f220008000a00 */
[----:B------:R-:W-:Y:S01]  /*1560*/  IADD3 R2, P0, PT, R248, R2, RZ ;  /* 0x00000002f8027210 */ /* 0x000fe20007f1e0ff */
[----:B------:R-:W-:Y:S01]  /*1570*/  BSSY.RECONVERGENT B0, `(.L_x_66) ;  /* 0x0000046000007945 */ /* 0x000fe20003800200 */
[----:B------:R-:W-:Y:S01]  /*1580*/  SHF.L.U32 R150, R222, 0x5, RZ ;  /* 0x00000005de967819 */ /* 0x000fe200000006ff */
[----:B------:R-:W-:Y:S01]  /*1590*/  IMAD.X R5, RZ, RZ, R7, P1 ;  /* 0x000000ffff057224 */ /* 0x000fe200008e0607 */
[----:B------:R-:W5:Y:S01]  /*15a0*/  LDCU.64 UR10, c[0x0][0x3c8] ;  /* 0x00007900ff0a77ac */ /* 0x000f620008000a00 */
[----:B------:R-:W-:Y:S01]  /*15b0*/  IMAD.X R3, RZ, RZ, R0, P0 ;  /* 0x000000ffff037224 */ /* 0x000fe200000e0600 */
[----:B------:R-:W-:Y:S01]  /*15c0*/  SHF.R.S32.HI R0, RZ, 0x1f, R6 ;  /* 0x0000001fff007819 */ /* 0x000fe20000011406 */
[----:B------:R-:W-:Y:S01]  /*15d0*/  IMAD.WIDE.U32 R4, R17, UR8, R4 ;  /* 0x0000000811047c25 */ /* 0x000fe2000f8e0004 */
[----:B------:R-:W-:-:S02]  /*15e0*/  IADD3 R8, P0, PT, R248, R8, RZ ;  /* 0x00000008f8087210 */ /* 0x000fc40007f1e0ff */
[C---:B------:R-:W-:Y:S01]  /*15f0*/  LOP3.LUT R243, R248.reuse, 0x20, RZ, 0xfc, !PT ;  /* 0x00000020f8f37812 */ /* 0x040fe200078efcff */
[----:B------:R-:W-:Y:S01]  /*1600*/  IMAD R5, R17, UR9, R5 ;  /* 0x0000000911057c24 */ /* 0x000fe2000f8e0205 */
[----:B------:R-:W-:Y:S01]  /*1610*/  LOP3.LUT R244, R248, 0x40, RZ, 0xfc, !PT ;  /* 0x00000040f8f47812 */ /* 0x000fe200078efcff */
[C---:B-1----:R-:W-:Y:S02]  /*1620*/  IMAD R7, R0.reuse, UR4, RZ ;  /* 0x0000000400077c24 */ /* 0x042fe4000f8e02ff */
[----:B------:R-:W-:Y:S02]  /*1630*/  IMAD R0, R0, UR6, RZ ;  /* 0x0000000600007c24 */ /* 0x000fe4000f8e02ff */
[C---:B------:R-:W-:Y:S01]  /*1640*/  IMAD R10, R6.reuse, UR5, R7 ;  /* 0x00000005060a7c24 */ /* 0x040fe2000f8e0207 */
[----:B------:R-:W-:Y:S01]  /*1650*/  UMOV UR5, 0x400 ;  /* 0x0000040000057882 */ /* 0x000fe20000000000 */
[----:B------:R-:W-:Y:S01]  /*1660*/  IMAD.WIDE.U32 R4, R6, UR4, R4 ;  /* 0x0000000406047c25 */ /* 0x000fe2000f8e0004 */
[----:B--2---:R-:W-:-:S03]  /*1670*/  ULEA UR5, UR18, UR5, 0x18 ;  /* 0x0000000512057291 */ /* 0x004fc6000f8ec0ff */
[----:B------:R-:W-:Y:S01]  /*1680*/  IMAD.WIDE.U32 R2, R17, R12, R2 ;  /* 0x0000000c11027225 */ /* 0x000fe200078e0002 */
[----:B---3--:R-:W-:-:S03]  /*1690*/  LEA R227, P1, R4, UR14, 0x1 ;  /* 0x0000000e04e37c11 */ /* 0x008fc6000f8208ff */
[----:B------:R-:W-:Y:S01]  /*16a0*/  IMAD R7, R6, UR7, R0 ;  /* 0x0000000706077c24 */ /* 0x000fe2000f8e0200 */
[----:B------:R-:W-:Y:S01]  /*16b0*/  IADD3 R0, PT, PT, R5, R10, RZ ;  /* 0x0000000a05007210 */ /* 0x000fe20007ffe0ff */
[C---:B------:R-:W-:Y:S02]  /*16c0*/  IMAD R3, R17.reuse, R13, R3 ;  /* 0x0000000d11037224 */ /* 0x040fe400078e0203 */
[----:B------:R-:W-:Y:S01]  /*16d0*/  IMAD.X R9, RZ, RZ, R14, P0 ;  /* 0x000000ffff097224 */ /* 0x000fe200000e060e */
[----:B------:R-:W-:Y:S01]  /*16e0*/  LEA.HI.X R226, R4, UR15, R0, 0x1, P1 ;  /* 0x0000000f04e27c11 */ /* 0x000fe200088f0c00 */
[----:B------:R-:W-:Y:S01]  /*16f0*/  IMAD.WIDE.U32 R2, R6, UR6, R2 ;  /* 0x0000000606027c25 */ /* 0x000fe2000f8e0002 */
[----:B------:R-:W-:Y:S02]  /*1700*/  ISETP.GE.AND P1, PT, R17, R249, PT ;  /* 0x000000f91100720c */ /* 0x000fe40003f26270 */
[----:B------:R-:W-:Y:S01]  /*1710*/  LOP3.LUT R6, R16, 0x18, R222, 0x78, !PT ;  /* 0x0000001810067812 */ /* 0x000fe200078e78de */
[----:B------:R-:W-:Y:S01]  /*1720*/  IMAD.IADD R3, R3, 0x1, R7 ;  /* 0x0000000103037824 */ /* 0x000fe200078e0207 */
[----:B----4-:R-:W-:Y:S01]  /*1730*/  LEA R242, P0, R2, UR12, 0x1 ;  /* 0x0000000c02f27c11 */ /* 0x010fe2000f8008ff */
[----:B-----5:R-:W-:Y:S01]  /*1740*/  IMAD.WIDE.U32 R8, R22, UR10, R8 ;  /* 0x0000000a16087c25 */ /* 0x020fe2000f8e0008 */
[----:B------:R-:W-:-:S02]  /*1750*/  LOP3.LUT R6, R6, 0x1f20, R11, 0xf8, !PT ;  /* 0x00001f2006067812 */ /* 0x000fc400078ef80b */
[----:B------:R-:W-:Y:S01]  /*1760*/  LEA.HI.X R241, R2, UR13, R3, 0x1, P0 ;  /* 0x0000000d02f17c11 */ /* 0x000fe200080f0c03 */
[----:B------:R-:W-:Y:S01]  /*1770*/  IMAD R3, R22, UR11, R9 ;  /* 0x0000000b16037c24 */ /* 0x000fe2000f8e0209 */
[----:B------:R-:W-:Y:S01]  /*1780*/  LOP3.LUT R0, R218, 0x18, RZ, 0xc0, !PT ;  /* 0x00000018da007812 */ /* 0x000fe200078ec0ff */
[----:B------:R-:W-:Y:S01]  /*1790*/  IMAD.SHL.U32 R219, R222, 0x10, RZ ;  /* 0x00000010dedb7824 */ /* 0x000fe200078e00ff */
[C---:B------:R-:W-:Y:S02]  /*17a0*/  LEA R250, P0, R251.reuse, R17, 0x7 ;  /* 0x00000011fbfa7211 */ /* 0x040fe400078038ff */
[----:B------:R-:W-:Y:S02]  /*17b0*/  LOP3.LUT R10, R0, 0xc0, R150, 0xf8, !PT ;  /* 0x000000c0000a7812 */ /* 0x000fe400078ef896 */
[----:B------:R-:W-:Y:S02]  /*17c0*/  LEA.HI.X R251, R251, RZ, RZ, 0x7, P0 ;  /* 0x000000fffbfb7211 */ /* 0x000fe400000f3cff */
[----:B------:R-:W-:Y:S01]  /*17d0*/  LEA R224, R6, UR5, 0x1 ;  /* 0x0000000506e07c11 */ /* 0x000fe2000f8e08ff */
[----:B------:R-:W-:Y:S06]  /*17e0*/  @P1 BRA `(.L_x_67) ;  /* 0x0000000000781947 */ /* 0x000fec0003800000 */
[----:B------:R-:W1:Y:S01]  /*17f0*/  LDCU.64 UR6, c[0x0][0x3b0] ;  /* 0x00007600ff0677ac */ /* 0x000e620008000a00 */
[----:B------:R-:W-:Y:S01]  /*1800*/  IMAD.MOV.U32 R2, RZ, RZ, R8 ;  /* 0x000000ffff027224 */ /* 0x000fe200078e0008 */
[----:B------:R-:W2:Y:S01]  /*1810*/  LDCU UR4, c[0x0][0x440] ;  /* 0x00008800ff0477ac */ /* 0x000ea20008000800 */
[----:B------:R-:W3:Y:S01]  /*1820*/  LDCU.64 UR10, c[0x0][0x380] ;  /* 0x00007000ff0a77ac */ /* 0x000ee20008000a00 */
[----:B-1----:R-:W-:Y:S02]  /*1830*/  IMAD R0, R251, UR6, RZ ;  /* 0x00000006fb007c24 */ /* 0x002fe4000f8e02ff */
[----:B------:R-:W-:Y:S01]  /*1840*/  IMAD.WIDE.U32 R6, R250, UR6, R2 ;  /* 0x00000006fa067c25 */ /* 0x000fe2000f8e0002 */
[----:B--2---:R-:W-:-:S03]  /*1850*/  ISETP.GE.AND P1, PT, R248, UR4, PT ;  /* 0x00000004f8007c0c */ /* 0x004fc6000bf26270 */
[----:B------:R-:W-:Y:S01]  /*1860*/  IMAD R0, R250, UR7, R0 ;  /* 0x00000007fa007c24 */ /* 0x000fe2000f8e0200 */
[----:B------:R-:W-:Y:S02]  /*1870*/  ISETP.GE.AND P0, PT, R243, UR4, PT ;  /* 0x00000004f3007c0c */ /* 0x000fe4000bf06270 */
[----:B---3--:R-:W-:Y:S01]  /*1880*/  LEA R4, P2, R6, UR10, 0x1 ;  /* 0x0000000a06047c11 */ /* 0x008fe2000f8408ff */
[----:B------:R-:W-:-:S05]  /*1890*/  IMAD.IADD R0, R7, 0x1, R0 ;  /* 0x0000000107007824 */ /* 0x000fca00078e0200 */
[----:B------:R-:W-:-:S05]  /*18a0*/  LEA.HI.X R5, R6, UR11, R0, 0x1, P2 ;  /* 0x0000000b06057c11 */ /* 0x000fca00090f0c00 */
[----:B------:R-:W-:Y:S01]  /*18b0*/  @!PT LDS RZ, [RZ] ;  /* 0x00000000fffff984 */ /* 0x000fe20000000800 */
[----:B------:R-:W-:Y:S01]  /*18c0*/  @!PT LDS RZ, [RZ] ;  /* 0x00000000fffff984 */ /* 0x000fe20000000800 */
[----:B------:R-:W-:Y:S01]  /*18d0*/  @!PT LDS RZ, [RZ] ;  /* 0x00000000fffff984 */ /* 0x000fe20000000800 */
[----:B------:R1:W-:Y:S04]  /*18e0*/  @!P1 LDGSTS.E.BYPASS.LTC128B.128 [R224], desc[UR16][R4.64] ;  /* 0x0000000004e09fae */ /* 0x0003e8000b981a10 */
[----:B------:R1:W-:Y:S04]  /*18f0*/  @P1 STS.128 [R224], RZ ;  /* 0x000000ffe0001388 */ /* 0x0003e80000000c00 */
[----:B------:R-:W-:Y:S01]  /*1900*/  @!PT LDS RZ, [RZ] ;  /* 0x00000000fffff984 */ /* 0x000fe20000000800 */
[----:B------:R-:W-:Y:S01]  /*1910*/  @!PT LDS RZ, [RZ] ;  /* 0x00000000fffff984 */ /* 0x000fe20000000800 */
[----:B------:R-:W-:Y:S01]  /*1920*/  @!PT LDS RZ, [RZ] ;  /* 0x00000000fffff984 */ /* 0x000fe20000000800 */
[----:B------:R1:W-:Y:S04]  /*1930*/  @!P0 LDGSTS.E.BYPASS.LTC128B.128 [R224+0x2000], desc[UR16][R4.64+0x40] ;  /* 0x0200004004e08fae */ /* 0x0003e8000b981a10 */
[----:B------:R1:W-:Y:S01]  /*1940*/  @P0 STS.128 [R224+0x2000], RZ ;  /* 0x002000ffe0000388 */ /* 0x0003e20000000c00 */
[----:B------:R-:W-:-:S13]  /*1950*/  ISETP.GE.AND P0, PT, R244, UR4, PT ;  /* 0x00000004f4007c0c */ /* 0x000fda000bf06270 */
[----:B------:R-:W-:Y:S05]  /*1960*/  @P0 BRA `(.L_x_68) ;  /* 0x0000000000140947 */ /* 0x000fea0003800000 */
[----:B------:R-:W-:Y:S01]  /*1970*/  @!PT LDS RZ, [RZ] ;  /* 0x00000000fffff984 */ /* 0x000fe20000000800 */
[----:B------:R-:W-:Y:S01]  /*1980*/  @!PT LDS RZ, [RZ] ;  /* 0x00000000fffff984 */ /* 0x000fe20000000800 */
[----:B------:R-:W-:Y:S01]  /*1990*/  @!PT LDS RZ, [RZ] ;  /* 0x00000000fffff984 */ /* 0x000fe20000000800 */
[----:B------:R3:W-:Y:S01]  /*19a0*/  LDGSTS.E.BYPASS.LTC128B.128 [R224+0x4000], desc[UR16][R4.64+0x80] ;  /* 0x0400008004e07fae */ /* 0x0007e2000b981a10 */
[----:B------:R-:W-:Y:S05]  /*19b0*/  BRA `(.L_x_67) ;  /* 0x0000000000047947 */ /* 0x000fea0003800000 */
.L_x_68:
[----:B------:R2:W-:Y:S02]  /*19c0*/  STS.128 [R224+0x4000], RZ ;  /* 0x004000ffe0007388 */ /* 0x0005e40000000c00 */
.L_x_67:
[----:B------:R-:W-:Y:S05]  /*19d0*/  BSYNC.RECONVERGENT B0 ;  /* 0x0000000000007941 */ /* 0x000fea0003800200 */
.L_x_66:
[----:B------:R-:W-:Y:S01]  /*19e0*/  IADD3 R11, PT, PT, R17, 0x20, RZ ;  /* 0x00000020110b7810 */ /* 0x000fe20007ffe0ff */
[----:B------:R-:W-:Y:S03]  /*19f0*/  BSSY.RECONVERGENT B0, `(.L_x_69) ;  /* 0x0000024000007945 */ /* 0x000fe60003800200 */
[----:B------:R-:W-:-:S13]  /*1a00*/  ISETP.GE.AND P0, PT, R11, R249, PT ;  /* 0x000000f90b00720c */ /* 0x000fda0003f06270 */
[----:B------:R-:W-:Y:S05]  /*1a10*/  @P0 BRA `(.L_x_70) ;  /* 0x0000000000840947 */ /* 0x000fea0003800000 */
[----:B------:R-:W4:Y:S01]  /*1a20*/  LDCU.64 UR10, c[0x0][0x3b0] ;  /* 0x00007600ff0a77ac */ /* 0x000f220008000a00 */
[----:B------:R-:W-:Y:S01]  /*1a30*/  IADD3 R0, P0, PT, R250, 0x20, RZ ;  /* 0x00000020fa007810 */ /* 0x000fe20007f1e0ff */
[----:B------:R-:W-:Y:S01]  /*1a40*/  IMAD.MOV.U32 R6, RZ, RZ, R8 ;  /* 0x000000ffff067224 */ /* 0x000fe200078e0008 */
[----:B------:R-:W-:Y:S01]  /*1a50*/  MOV R7, R3 ;  /* 0x0000000300077202 */ /* 0x000fe20000000f00 */
[----:B------:R-:W5:Y:S02]  /*1a60*/  LDCU UR4, c[0x0][0x440] ;  /* 0x00008800ff0477ac */ /* 0x000f640008000800 */
[----:B-1-3--:R-:W-:Y:S01]  /*1a70*/  IMAD.X R4, RZ, RZ, R251, P0 ;  /* 0x000000ffff047224 */ /* 0x00afe200000e06fb */
[----:B------:R-:W1:Y:S03]  /*1a80*/  LDCU.64 UR6, c[0x0][0x380] ;  /* 0x00007000ff0677ac */ /* 0x000e660008000a00 */
[----:B----4-:R-:W-:-:S02]  /*1a90*/  IMAD R4, R4, UR10, RZ ;  /* 0x0000000a04047c24 */ /* 0x010fc4000f8e02ff */
[----:B------:R-:W-:Y:S01]  /*1aa0*/  IMAD.WIDE.U32 R6, R0, UR10, R6 ;  /* 0x0000000a00067c25 */ /* 0x000fe2000f8e0006 */
[----:B-----5:R-:W-:-:S03]  /*1ab0*/  ISETP.GE.AND P1, PT, R248, UR4, PT ;  /* 0x00000004f8007c0c */ /* 0x020fc6000bf26270 */
[----:B------:R-:W-:Y:S01]  /*1ac0*/  IMAD R0, R0, UR11, R4 ;  /* 0x0000000b00007c24 */ /* 0x000fe2000f8e0204 */
[----:B------:R-:W-:Y:S02]  /*1ad0*/  ISETP.GE.AND P0, PT, R243, UR4, PT ;  /* 0x00000004f3007c0c */ /* 0x000fe4000bf06270 */
[----:B-1----:R-:W-:Y:S01]  /*1ae0*/  LEA R4, P2, R6, UR6, 0x1 ;  /* 0x0000000606047c11 */ /* 0x002fe2000f8408ff */
[----:B------:R-:W-:-:S05]  /*1af0*/  IMAD.IADD R0, R7, 0x1, R0 ;  /* 0x0000000107007824 */ /* 0x000fca00078e0200 */
[----:B------:R-:W-:-:S05]  /*1b00*/  LEA.HI.X R5, R6, UR7, R0, 0x1, P2 ;  /* 0x0000000706057c11 */ /* 0x000fca00090f0c00 */
[----:B------:R-:W-:Y:S01]  /*1b10*/  @!PT LDS RZ, [RZ] ;  /* 0x00000000fffff984 */ /* 0x000fe20000000800 */
[----:B------:R-:W-:Y:S01]  /*1b20*/  @!PT LDS RZ, [RZ] ;  /* 0x00000000fffff984 */ /* 0x000fe20000000800 */
[----:B------:R-:W-:Y:S01]  /*1b30*/  @!PT LDS RZ, [RZ] ;  /* 0x00000000fffff984 */ /* 0x000fe20000000800 */
[----:B------:R1:W-:Y:S04]  /*1b40*/  @!P1 LDGSTS.E.BYPASS.LTC128B.128 [R224+0x800], desc[UR16][R4.64] ;  /* 0x0080000004e09fae */ /* 0x0003e8000b981a10 */
[----:B------:R1:W-:Y:S04]  /*1b50*/  @P1 STS.128 [R224+0x800], RZ ;  /* 0x000800ffe0001388 */ /* 0x0003e80000000c00 */
        /* <DEDUP_REMOVED lines=12> */
.L_x_71:
[----:B------:R3:W-:Y:S02]  /*1c20*/  STS.128 [R224+0x4800], RZ ;  /* 0x004800ffe0007388 */ /* 0x0007e40000000c00 */
.L_x_70:
[----:B------:R-:W-:Y:S05]  /*1c30*/  BSYNC.RECONVERGENT B0 ;  /* 0x0000000000007941 */ /* 0x000fea0003800200 */
.L_x_69:
[----:B------:R-:W-:Y:S01]  /*1c40*/  IADD3 R0, PT, PT, R17, 0x40, RZ ;  /* 0x0000004011007810 */ /* 0x000fe20007ffe0ff */
[----:B------:R-:W-:Y:S03]  /*1c50*/  BSSY.RECONVERGENT B0, `(.L_x_72) ;  /* 0x0000024000007945 */ /* 0x000fe60003800200 */
[----:B------:R-:W-:-:S13]  /*1c60*/  ISETP.GE.AND P0, PT, R0, R249, PT ;  /* 0x000000f90000720c */ /* 0x000fda0003f06270 */
[----:B------:R-:W-:Y:S05]  /*1c70*/  @P0 BRA `(.L_x_73) ;  /* 0x0000000000840947 */ /* 0x000fea0003800000 */
[----:B------:R-:W5:Y:S01]  /*1c80*/  LDCU.64 UR10, c[0x0][0x3b0] ;  /* 0x00007600ff0a77ac */ /* 0x000f620008000a00 */
[----:B------:R-:W-:Y:S01]  /*1c90*/  IADD3 R0, P0, PT, R250, 0x40, RZ ;  /* 0x00000040fa007810 */ /* 0x000fe20007f1e0ff */
[----:B------:R-:W-:Y:S01]  /*1ca0*/  IMAD.MOV.U32 R6, RZ, RZ, R8 ;  /* 0x000000ffff067224 */ /* 0x000fe200078e0008 */
[----:B------:R-:W-:Y:S01]  /*1cb0*/  MOV R7, R3 ;  /* 0x0000000300077202 */ /* 0x000fe20000000f00 */
[----:B------:R-:W2:Y:S02]  /*1cc0*/  LDCU UR4, c[0x0][0x440] ;  /* 0x00008800ff0477ac */ /* 0x000ea40008000800 */
[----:B-1-34-:R-:W-:Y:S01]  /*1cd0*/  IMAD.X R4, RZ, RZ, R251, P0 ;  /* 0x000000ffff047224 */ /* 0x01afe200000e06fb */
[----:B------:R-:W1:Y:S03]  /*1ce0*/  LDCU.64 UR6, c[0x0][0x380] ;  /* 0x00007000ff0677ac */ /* 0x000e660008000a00 */
[----:B-----5:R-:W-:-:S02]  /*1cf0*/  IMAD R4, R4, UR10, RZ ;  /* 0x0000000a04047c24 */ /* 0x020fc4000f8e02ff */
[----:B------:R-:W-:Y:S01]  /*1d00*/  IMAD.WIDE.U32 R6, R0, UR10, R6 ;  /* 0x0000000a00067c25 */ /* 0x000fe2000f8e0006 */
[----:B--2---:R-:W-:-:S03]  /*1d10*/  ISETP.GE.AND P1, PT, R248, UR4, PT ;  /* 0x00000004f8007c0c */ /* 0x004fc6000bf26270 */
        /* <DEDUP_REMOVED lines=22> */
.L_x_74:
[----:B------:R2:W-:Y:S02]  /*1e80*/  STS.128 [R224+0x5000], RZ ;  /* 0x005000ffe0007388 */ /* 0x0005e40000000c00 */
.L_x_73:
[----:B------:R-:W-:Y:S05]  /*1e90*/  BSYNC.RECONVERGENT B0 ;  /* 0x0000000000007941 */ /* 0x000fea0003800200 */
.L_x_72:
[----:B------:R-:W-:Y:S01]  /*1ea0*/  IADD3 R0, PT, PT, R17, 0x60, RZ ;  /* 0x0000006011007810 */ /* 0x000fe20007ffe0ff */
[----:B------:R-:W-:Y:S01]  /*1eb0*/  USHF.L.U64.HI UR12, UR8, 0x6, UR9 ;  /* 0x00000006080c7899 */ /* 0x000fe20008010209 */
[----:B------:R-:W-:Y:S01]  /*1ec0*/  BSSY.RECONVERGENT B0, `(.L_x_75) ;  /* 0x0000024000007945 */ /* 0x000fe20003800200 */
[----:B------:R-:W-:Y:S01]  /*1ed0*/  USHF.L.U32 UR13, UR8, 0x6, URZ ;  /* 0x00000006080d7899 */ /* 0x000fe200080006ff */
[----:B------:R-:W-:-:S13]  /*1ee0*/  ISETP.GE.AND P0, PT, R0, R249, PT ;  /* 0x000000f90000720c */ /* 0x000fda0003f06270 */
[----:B------:R-:W-:Y:S05]  /*1ef0*/  @P0 BRA `(.L_x_76) ;  /* 0x0000000000800947 */ /* 0x000fea0003800000 */
[----:B------:R-:W5:Y:S01]  /*1f00*/  LDCU.64 UR10, c[0x0][0x3b0] ;  /* 0x00007600ff0a77ac */ /* 0x000f620008000a00 */
[----:B------:R-:W-:Y:S01]  /*1f10*/  IADD3 R0, P0, PT, R250, 0x60, RZ ;  /* 0x00000060fa007810 */ /* 0x000fe20007f1e0ff */
[----:B------:R-:W1:Y:S04]  /*1f20*/  LDCU UR4, c[0x0][0x440] ;  /* 0x00008800ff0477ac */ /* 0x000e680008000800 */
[----:B------:R-:W-:Y:S01]  /*1f30*/  IMAD.X R2, RZ, RZ, R251, P0 ;  /* 0x000000ffff027224 */ /* 0x000fe200000e06fb */
[----:B------:R-:W2:Y:S03]  /*1f40*/  LDCU.64 UR6, c[0x0][0x380] ;  /* 0x00007000ff0677ac */ /* 0x000ea60008000a00 */
[----:B-----5:R-:W-:-:S02]  /*1f50*/  IMAD R6, R2, UR10, RZ ;  /* 0x0000000a02067c24 */ /* 0x020fc4000f8e02ff */
[----:B------:R-:W-:Y:S01]  /*1f60*/  IMAD.MOV.U32 R2, RZ, RZ, R8 ;  /* 0x000000ffff027224 */ /* 0x000fe200078e0008 */
[----:B-1----:R-:W-:-:S03]  /*1f70*/  ISETP.GE.AND P1, PT, R248, UR4, PT ;  /* 0x00000004f8007c0c */ /* 0x002fc6000bf26270 */
[----:B--234-:R-:W-:Y:S01]  /*1f80*/  IMAD.WIDE.U32 R4, R0, UR10, R2 ;  /* 0x0000000a00047c25 */ /* 0x01cfe2000f8e0002 */
[----:B------:R-:W-:-:S03]  /*1f90*/  ISETP.GE.AND P0, PT, R243, UR4, PT ;  /* 0x00000004f3007c0c */ /* 0x000fc6000bf06270 */
[----:B------:R-:W-:Y:S01]  /*1fa0*/  IMAD R0, R0, UR11, R6 ;  /* 0x0000000b00007c24 */ /* 0x000fe2000f8e0206 */
[----:B------:R-:W-:-:S03]  /*1fb0*/  LEA R2, P2, R4, UR6, 0x1 ;  /* 0x0000000604027c11 */ /* 0x000fc6000f8408ff */
        /* <DEDUP_REMOVED lines=19> */
.L_x_77:
[----:B------:R2:W-:Y:S02]  /*20f0*/  STS.128 [R224+0x5800], RZ ;  /* 0x005800ffe0007388 */ /* 0x0005e40000000c00 */
.L_x_76:
[----:B------:R-:W-:Y:S05]  /*2100*/  BSYNC.RECONVERGENT B0 ;  /* 0x0000000000007941 */ /* 0x000fea0003800200 */
.L_x_75:
[----:B------:R-:W-:Y:S01]  /*2110*/  LEA.HI.SX32 R25, R225, 0xffffffff, 0x1a ;  /* 0xffffffffe1197811 */ /* 0x000fe200078fd2ff */
[----:B------:R-:W-:Y:S03]  /*2120*/  BSSY.RECONVERGENT B0, `(.L_x_78) ;  /* 0x0000020000007945 */ /* 0x000fe60003800200 */
[----:B------:R-:W-:Y:S01]  /*2130*/  SHF.R.S32.HI R8, RZ, 0x1f, R25 ;  /* 0x0000001fff087819 */ /* 0x000fe20000011419 */
[C---:B------:R-:W-:Y:S02]  /*2140*/  IMAD R7, R25.reuse, -0x40, R24 ;  /* 0xffffffc019077824 */ /* 0x040fe400078e0218 */
[C---:B------:R-:W-:Y:S02]  /*2150*/  IMAD R0, R25.reuse, UR12, RZ ;  /* 0x0000000c19007c24 */ /* 0x040fe4000f8e02ff */
[----:B-1234-:R-:W-:Y:S01]  /*2160*/  IMAD.WIDE.U32 R4, R25, UR13, RZ ;  /* 0x0000000d19047c25 */ /* 0x01efe2000f8e00ff */
[----:B------:R-:W-:-:S03]  /*2170*/  ISETP.GE.AND P3, PT, R17, R7, PT ;  /* 0x000000071100720c */ /* 0x000fc60003f66270 */
[----:B------:R-:W-:-:S05]  /*2180*/  IMAD R0, R8, UR13, R0 ;  /* 0x0000000d08007c24 */ /* 0x000fca000f8e0200 */
[----:B------:R-:W-:-:S05]  /*2190*/  IADD3 R0, PT, PT, R5, R0, RZ ;  /* 0x0000000005007210 */ /* 0x000fca0007ffe0ff */
[----:B------:R-:W-:Y:S05]  /*21a0*/  @P3 BRA `(.L_x_79) ;  /* 0x00000000005c3947 */ /* 0x000fea0003800000 */
[----:B------:R-:W1:Y:S01]  /*21b0*/  LDCU UR4, c[0x0][0x440] ;  /* 0x00008800ff0477ac */ /* 0x000e620008000800 */
[----:B------:R-:W-:-:S04]  /*21c0*/  LEA R2, P2, R4, R227, 0x1 ;  /* 0x000000e304027211 */ /* 0x000fc800078408ff */
[----:B------:R-:W-:Y:S02]  /*21d0*/  LEA.HI.X R3, R4, R226, R0, 0x1, P2 ;  /* 0x000000e204037211 */ /* 0x000fe400010f0c00 */
[----:B-1----:R-:W-:Y:S02]  /*21e0*/  ISETP.GE.AND P1, PT, R248, UR4, PT ;  /* 0x00000004f8007c0c */ /* 0x002fe4000bf26270 */
[----:B------:R-:W-:-:S11]  /*21f0*/  ISETP.GE.AND P0, PT, R243, UR4, PT ;  /* 0x00000004f3007c0c */ /* 0x000fd6000bf06270 */
        /* <DEDUP_REMOVED lines=17> */
.L_x_80:
[----:B------:R2:W-:Y:S02]  /*2310*/  STS.128 [R224+0x8000], RZ ;  /* 0x008000ffe0007388 */ /* 0x0005e40000000c00 */
.L_x_79:
[----:B------:R-:W-:Y:S05]  /*2320*/  BSYNC.RECONVERGENT B0 ;  /* 0x0000000000007941 */ /* 0x000fea0003800200 */
.L_x_78:
[----:B------:R-:W-:Y:S01]  /*2330*/  ISETP.GE.AND P0, PT, R11, R7, PT ;  /* 0x000000070b00720c */ /* 0x000fe20003f06270 */
[----:B------:R-:W-:Y:S01]  /*2340*/  USHF.L.U64.HI UR9, UR8, 0x5, UR9 ;  /* 0x0000000508097899 */ /* 0x000fe20008010209 */
[----:B------:R-:W-:Y:S01]  /*2350*/  BSSY.RECONVERGENT B0, `(.L_x_81) ;  /* 0x000001e000007945 */ /* 0x000fe20003800200 */
[----:B------:R-:W-:Y:S01]  /*2360*/  USHF.L.U32 UR8, UR8, 0x5, URZ ;  /* 0x0000000508087899 */ /* 0x000fe200080006ff */
[C---:B------:R-:W-:Y:S01]  /*2370*/  SHF.L.U64.HI R9, R12.reuse, 0x6, R13 ;  /* 0x000000060c097819 */ /* 0x040fe2000001020d */
[----:B------:R-:W-:-:S08]  /*2380*/  IMAD.SHL.U32 R6, R12, 0x40, RZ ;  /* 0x000000400c067824 */ /* 0x000fd000078e00ff */
[----:B------:R-:W-:Y:S05]  /*2390*/  @P0 BRA `(.L_x_82) ;  /* 0x0000000000640947 */ /* 0x000fea0003800000 */
[----:B------:R-:W4:Y:S01]  /*23a0*/  LDCU UR4, c[0x0][0x440] ;  /* 0x00008800ff0477ac */ /* 0x000f220008000800 */
[----:B------:R-:W-:-:S04]  /*23b0*/  IADD3 R4, P0, PT, R4, UR8, RZ ;  /* 0x0000000804047c10 */ /* 0x000fc8000ff1e0ff */
[----:B------:R-:W-:Y:S02]  /*23c0*/  IADD3.X R0, PT, PT, R0, UR9, RZ, P0, !PT ;  /* 0x0000000900007c10 */ /* 0x000fe400087fe4ff */
[----:B-1-3--:R-:W-:-:S04]  /*23d0*/  LEA R2, P2, R4, R227, 0x1 ;  /* 0x000000e304027211 */ /* 0x00afc800078408ff */
[----:B------:R-:W-:Y:S02]  /*23e0*/  LEA.HI.X R3, R4, R226, R0, 0x1, P2 ;  /* 0x000000e204037211 */ /* 0x000fe400010f0c00 */
[----:B----4-:R-:W-:Y:S02]  /*23f0*/  ISETP.GE.AND P1, PT, R248, UR4, PT ;  /* 0x00000004f8007c0c */ /* 0x010fe4000bf26270 */
        /* <DEDUP_REMOVED lines=18> */
.L_x_83:
[----:B------:R3:W-:Y:S02]  /*2520*/  STS.128 [R224+0x8800], RZ ;  /* 0x008800ffe0007388 */ /* 0x0007e40000000c00 */
.L_x_82:
[----:B------:R-:W-:Y:S05]  /*2530*/  BSYNC.RECONVERGENT B0 ;  /* 0x0000000000007941 */ /* 0x000fea0003800200 */
.L_x_81:
[----:B------:R-:W0:Y:S01]  /*2540*/  LDGDEPBAR ;  /* 0x00000000000079af */ /* 0x000e220000000000 */
[-C--:B------:R-:W-:Y:S01]  /*2550*/  IMAD R0, R9, R25.reuse, RZ ;  /* 0x0000001909007224 */ /* 0x080fe200078e02ff */
[----:B------:R-:W-:Y:S01]  /*2560*/  BSSY.RECONVERGENT B0, `(.L_x_84) ;  /* 0x0000022000007945 */ /* 0x000fe20003800200 */
[----:B------:R-:W-:-:S04]  /*2570*/  IMAD.WIDE.U32 R4, R6, R25, RZ ;  /* 0x0000001906047225 */ /* 0x000fc800078e00ff */
[----:B------:R-:W-:-:S05]  /*2580*/  IMAD R0, R8, R6, R0 ;  /* 0x0000000608007224 */ /* 0x000fca00078e0200 */
[----:B------:R-:W-:Y:S01]  /*2590*/  IADD3 R0, PT, PT, R5, R0, RZ ;  /* 0x0000000005007210 */ /* 0x000fe20007ffe0ff */
[----:B------:R-:W-:-:S04]  /*25a0*/  DEPBAR.LE SB0, 0x0 ;  /* 0x000080000000791a */ /* 0x000fc80000000000 */
[----:B------:R-:W-:Y:S06]  /*25b0*/  BAR.SYNC.DEFER_BLOCKING 0x0 ;  /* 0x0000000000007b1d */ /* 0x000fec0000010000 */
[----:B------:R-:W-:Y:S05]  /*25c0*/  @P3 BRA `(.L_x_85) ;  /* 0x0000000000603947 */ /* 0x000fea0003800000 */
[----:B------:R-:W5:Y:S01]  /*25d0*/  LDCU UR4, c[0x0][0x440] ;  /* 0x00008800ff0477ac */ /* 0x000f620008000800 */
[----:B-1-34-:R-:W-:-:S04]  /*25e0*/  LEA R2, P2, R4, R242, 0x1 ;  /* 0x000000f204027211 */ /* 0x01afc800078408ff */
[----:B------:R-:W-:Y:S02]  /*25f0*/  LEA.HI.X R3, R4, R241, R0, 0x1, P2 ;  /* 0x000000f104037211 */ /* 0x000fe400010f0c00 */
[----:B-----5:R-:W-:Y:S02]  /*2600*/  ISETP.GE.AND P1, PT, R248, UR4, PT ;  /* 0x00000004f8007c0c */ /* 0x020fe4000bf26270 */
        /* <DEDUP_REMOVED lines=18> */
.L_x_86:
[----:B------:R4:W-:Y:S01]  /*2730*/  STS.128 [R224+0xb000], RZ ;  /* 0x00b000ffe0007388 */ /* 0x0009e20000000c00 */
[----:B------:R-:W-:Y:S05]  /*2740*/  BRA `(.L_x_87) ;  /* 0x00000000000c7947 */ /* 0x000fea0003800000 */
.L_x_85:
[----:B------:R1:W-:Y:S04]  /*2750*/  STS.128 [R224+0x9000], RZ ;  /* 0x009000ffe0007388 */ /* 0x0003e80000000c00 */
[----:B------:R1:W-:Y:S04]  /*2760*/  STS.128 [R224+0xa000], RZ ;  /* 0x00a000ffe0007388 */ /* 0x0003e80000000c00 */
[----:B------:R1:W-:Y:S02]  /*2770*/  STS.128 [R224+0xb000], RZ ;  /* 0x00b000ffe0007388 */ /* 0x0003e40000000c00 */
.L_x_87:
[----:B------:R-:W-:Y:S05]  /*2780*/  BSYNC.RECONVERGENT B0 ;  /* 0x0000000000007941 */ /* 0x000fea0003800200 */
.L_x_84:
[----:B------:R-:W-:Y:S01]  /*2790*/  ISETP.GE.AND P0, PT, R11, R7, PT ;  /* 0x000000070b00720c */ /* 0x000fe20003f06270 */
[----:B------:R-:W-:Y:S01]  /*27a0*/  BSSY.RECONVERGENT B0, `(.L_x_88) ;  /* 0x0000023000007945 */ /* 0x000fe20003800200 */
[----:B------:R-:W-:Y:S02]  /*27b0*/  SHF.R.U32.HI R149, RZ, 0x1, R222 ;  /* 0x00000001ff957819 */ /* 0x000fe400000116de */
[----:B------:R-:W-:Y:S02]  /*27c0*/  LOP3.LUT R8, R222, 0x8, RZ, 0xc0, !PT ;  /* 0x00000008de087812 */ /* 0x000fe400078ec0ff */
[----:B------:R-:W-:Y:S02]  /*27d0*/  LOP3.LUT R6, R219, 0x3e00, RZ, 0xc0, !PT ;  /* 0x00003e00db067812 */ /* 0x000fe400078ec0ff */
[----:B------:R-:W-:Y:S02]  /*27e0*/  LOP3.LUT R7, R150, 0x120, RZ, 0xc0, !PT ;  /* 0x0000012096077812 */ /* 0x000fe400078ec0ff */
[----:B------:R-:W-:-:S03]  /*27f0*/  LOP3.LUT R149, R10, 0x8, R149, 0x78, !PT ;  /* 0x000000080a957812 */ /* 0x000fc600078e7895 */
[----:B------:R1:W-:Y:S04]  /*2800*/  @P0 STS.128 [R224+0x9800], RZ ;  /* 0x009800ffe0000388 */ /* 0x0003e80000000c00 */
[----:B------:R1:W-:Y:S04]  /*2810*/  @P0 STS.128 [R224+0xa800], RZ ;  /* 0x00a800ffe0000388 */ /* 0x0003e80000000c00 */
[----:B------:R1:W-:Y:S01]  /*2820*/  @P0 STS.128 [R224+0xb800], RZ ;  /* 0x00b800ffe0000388 */ /* 0x0003e20000000c00 */
[----:B------:R-:W-:Y:S05]  /*2830*/  @P0 BRA `(.L_x_89) ;  /* 0x0000000000640947 */ /* 0x000fea0003800000 */
[----:B------:R-:W5:Y:S01]  /*2840*/  LDCU UR4, c[0x0][0x440] ;  /* 0x00008800ff0477ac */ /* 0x000f620008000800 */
[----:B------:R-:W-:-:S04]  /*2850*/  LEA R4, P0, R12, R4, 0x5 ;  /* 0x000000040c047211 */ /* 0x000fc800078028ff */
[----:B------:R-:W-:Y:S02]  /*2860*/  LEA.HI.X R0, R12, R0, R13, 0x5, P0 ;  /* 0x000000000c007211 */ /* 0x000fe400000f2c0d */
        /* <DEDUP_REMOVED lines=21> */
.L_x_90:
[----:B------:R3:W-:Y:S02]  /*29c0*/  STS.128 [R224+0xb800], RZ ;  /* 0x00b800ffe0007388 */ /* 0x0007e40000000c00 */
.L_x_89:
[----:B------:R-:W-:Y:S05]  /*29d0*/  BSYNC.RECONVERGENT B0 ;  /* 0x0000000000007941 */ /* 0x000fea0003800200 */
.L_x_88:
[----:B------:R-:W-:Y:S01]  /*29e0*/  LOP3.LUT R0, R219, 0x100, RZ, 0xc0, !PT ;  /* 0x00000100db007812 */ /* 0x000fe200078ec0ff */
[----:B------:R-:W-:Y:S01]  /*29f0*/  IMAD.MOV.U32 R148, RZ, RZ, 0x20 ;  /* 0x00000020ff947424 */ /* 0x000fe200078e00ff */
[----:B-1-34-:R-:W-:Y:S01]  /*2a00*/  LOP3.LUT R3, R10, R8, RZ, 0x3c, !PT ;  /* 0x000000080a037212 */ /* 0x01afe200078e3cff */
[----:B------:R-:W0:Y:S01]  /*2a10*/  LDGDEPBAR ;  /* 0x00000000000079af */ /* 0x000e220000000000 */
[----:B------:R-:W-:Y:S02]  /*2a20*/  LOP3.LUT R2, R0, 0x20, R150, 0xf8, !PT ;  /* 0x0000002000027812 */ /* 0x000fe400078ef896 */
[----:B------:R-:W-:Y:S02]  /*2a30*/  IADD3 R0, PT, PT, R149, R7, R6 ;  /* 0x0000000795007210 */ /* 0x000fe40007ffe006 */
[----:B------:R-:W-:Y:S01]  /*2a40*/  LOP3.LUT P0, RZ, R222, 0x4, RZ, 0xc0, !PT ;  /* 0x00000004deff7812 */ /* 0x000fe2000780c0ff */
[----:B------:R-:W-:Y:S01]  /*2a50*/  IMAD.IADD R2, R3, 0x1, R2 ;  /* 0x0000000103027824 */ /* 0x000fe200078e0202 */
[----:B------:R-:W-:-:S02]  /*2a60*/  LEA R216, R0, UR5, 0x1 ;  /* 0x0000000500d87c11 */ /* 0x000fc4000f8e08ff */
[----:B------:R-:W-:Y:S02]  /*2a70*/  SEL R148, R148, 0xffffffe0, !P0 ;  /* 0xffffffe094947807 */ /* 0x000fe40004000000 */
[----:B------:R-:W-:Y:S01]  /*2a80*/  LEA R0, R2, UR5, 0x1 ;  /* 0x0000000502007c11 */ /* 0x000fe2000f8e08ff */
[----:B------:R-:W-:Y:S02]  /*2a90*/  LDSM.16.M88.4 R12, [R216] ;  /* 0x00000000d80c783b */ /* 0x000fe40000000200 */
[--C-:B------:R-:W-:Y:S02]  /*2aa0*/  IMAD.IADD R3, R216, 0x1, R148.reuse ;  /* 0x00000001d8037824 */ /* 0x100fe400078e0294 */
[----:B------:R-:W1:Y:S01]  /*2ab0*/  LDSM.16.M88.4 R8, [R0+0x6000] ;  /* 0x006000000008783b */ /* 0x000e620000000200 */
[----:B------:R-:W-:-:S03]  /*2ac0*/  IMAD.IADD R2, R0, 0x1, R148 ;  /* 0x0000000100027824 */ /* 0x000fc600078e0294 */
[----:B------:R-:W3:Y:S04]  /*2ad0*/  LDSM.16.M88.4 R4, [R216+0x1000] ;  /* 0x00100000d804783b */ /* 0x000ee80000000200 */
[----:B------:R-:W4:Y:S04]  /*2ae0*/  LDSM.16.M88.4 R20, [R0+0x6400] ;  /* 0x006400000014783b */ /* 0x000f280000000200 */
[----:B------:R-:W5:Y:S04]  /*2af0*/  LDSM.16.M88.4 R16, [R0+0x6800] ;  /* 0x006800000010783b */ /* 0x000f680000000200 */
[----:B------:R-:W2:Y:S04]  /*2b00*/  LDSM.16.M88.4 R40, [R0+0x6c00] ;  /* 0x006c00000028783b */ /* 0x000ea80000000200 */
[----:B------:R-:W-:Y:S04]  /*2b10*/  LDSM.16.M88.4 R36, [R2+0x6400] ;  /* 0x006400000224783b */ /* 0x000fe80000000200 */
[----:B------:R-:W-:Y:S04]  /*2b20*/  LDSM.16.M88.4 R32, [R2+0x6800] ;  /* 0x006800000220783b */ /* 0x000fe80000000200 */
[----:B------:R-:W-:Y:S04]  /*2b30*/  LDSM.16.M88.4 R44, [R2+0x6000] ;  /* 0x00600000022c783b */ /* 0x000fe80000000200 */
[----:B------:R-:W-:Y:S04]  /*2b40*/  LDSM.16.M88.4 R28, [R2+0x6c00] ;  /* 0x006c0000021c783b */ /* 0x000fe80000000200 */
[----:B------:R-:W-:Y:S01]  /*2b50*/  LDSM.16.M88.4 R52, [R0+0x7400] ;  /* 0x007400000034783b */ /* 0x000fe20000000200 */
[-C--:B-1----:R-:W-:Y:S03]  /*2b60*/  HMMA.16816.F32 R120, R12, R8.reuse, RZ ;  /* 0x000000080c78723c */ /* 0x082fe600000018ff */
[----:B------:R-:W-:Y:S04]  /*2b70*/  LDSM.16.M88.4 R56, [R0+0x7000] ;  /* 0x007000000038783b */ /* 0x000fe80000000200 */
[----:B------:R-:W-:Y:S01]  /*2b80*/  LDSM.16.M88.4 R48, [R0+0x7c00] ;  /* 0x007c00000030783b */ /* 0x000fe20000000200 */
[C---:B---3--:R-:W-:Y:S08]  /*2b90*/  HMMA.16816.F32 R60, R4.reuse, R8, RZ ;  /* 0x00000008043c723c */ /* 0x048ff000000018ff */
[-C--:B------:R-:W-:Y:S08]  /*2ba0*/  HMMA.16816.F32 R108, R4, R10.reuse, RZ ;  /* 0x0000000a046c723c */ /* 0x080ff000000018ff */
[----:B------:R-:W-:Y:S01]  /*2bb0*/  HMMA.16816.F32 R116, R12, R10, RZ ;  /* 0x0000000a0c74723c */ /* 0x000fe200000018ff */
[----:B------:R-:W1:Y:S07]  /*2bc0*/  LDSM.16.M88.4 R8, [R3+0x1000] ;  /* 0x001000000308783b */ /* 0x000e6e0000000200 */
[C---:B----4-:R-:W-:Y:S08]  /*2bd0*/  HMMA.16816.F32 R64, R4.reuse, R20, RZ ;  /* 0x000000140440723c */ /* 0x050ff000000018ff */
[C---:B-----5:R-:W-:Y:S08]  /*2be0*/  HMMA.16816.F32 R80, R4.reuse, R16, RZ ;  /* 0x000000100450723c */ /* 0x060ff000000018ff */
[C---:B--2---:R-:W-:Y:S08]  /*2bf0*/  HMMA.16816.F32 R92, R4.reuse, R40, RZ ;  /* 0x00000028045c723c */ /* 0x044ff000000018ff */
[C---:B------:R-:W-:Y:S08]  /*2c00*/  HMMA.16816.F32 R104, R4.reuse, R22, RZ ;  /* 0x000000160468723c */ /* 0x040ff000000018ff */
[C---:B------:R-:W-:Y:S08]  /*2c10*/  HMMA.16816.F32 R112, R4.reuse, R18, RZ ;  /* 0x000000120470723c */ /* 0x040ff000000018ff */
[----:B------:R-:W-:Y:S01]  /*2c20*/  HMMA.16816.F32 R88, R4, R42, RZ ;  /* 0x0000002a0458723c */ /* 0x000fe200000018ff */
[----:B------:R-:W2:Y:S07]  /*2c30*/  LDSM.16.M88.4 R4, [R3] ;  /* 0x000000000304783b */ /* 0x000eae0000000200 */
[C---:B------:R-:W-:Y:S08]  /*2c40*/  HMMA.16816.F32 R72, R12.reuse, R16, RZ ;  /* 0x000000100c48723c */ /* 0x040ff000000018ff */
[C---:B------:R-:W-:Y:S01]  /*2c50*/  HMMA.16816.F32 R96, R12.reuse, R18, RZ ;  /* 0x000000120c60723c */ /* 0x040fe200000018ff */
[----:B------:R-:W3:Y:S07]  /*2c60*/  LDSM.16.M88.4 R16, [R216+0x3000] ;  /* 0x00300000d810783b */ /* 0x000eee0000000200 */
[C---:B------:R-:W-:Y:S08]  /*2c70*/  HMMA.16816.F32 R68, R12.reuse, R40, RZ ;  /* 0x000000280c44723c */ /* 0x040ff000000018ff */
[C---:B------:R-:W-:Y:S08]  /*2c80*/  HMMA.16816.F32 R84, R12.reuse, R20, RZ ;  /* 0x000000140c54723c */ /* 0x040ff000000018ff */
[C---:B------:R-:W-:Y:S01]  /*2c90*/  HMMA.16816.F32 R100, R12.reuse, R22, RZ ;  /* 0x000000160c64723c */ /* 0x040fe200000018ff */
[----:B------:R-:W4:Y:S07]  /*2ca0*/  LDSM.16.M88.4 R20, [R216+0x2000] ;  /* 0x00200000d814783b */ /* 0x000f2e0000000200 */
[----:B------:R-:W-:Y:S01]  /*2cb0*/  HMMA.16816.F32 R76, R12, R42, RZ ;  /* 0x0000002a0c4c723c */ /* 0x000fe200000018ff */
[----:B------:R-:W5:Y:S07]  /*2cc0*/  LDSM.16.M88.4 R12, [R0+0x7800] ;  /* 0x00780000000c783b */ /* 0x000f6e0000000200 */
[C---:B-1----:R-:W-:Y:S08]  /*2cd0*/  HMMA.16816.F32 R40, R8.reuse, R36, R64 ;  /* 0x000000240828723c */ /* 0x042ff00000001840 */
[----:B------:R-:W-:Y:S08]  /*2ce0*/  HMMA.16816.F32 R144, R8, R38, R104 ;  /* 0x000000260890723c */ /* 0x000ff00000001868 */
[----:B--2---:R-:W-:Y:S08]  /*2cf0*/  HMMA.16816.F32 R132, R4, R32, R72 ;  /* 0x000000200484723c */ /* 0x004ff00000001848 */
[C---:B------:R-:W-:Y:S08]  /*2d00*/  HMMA.16816.F32 R60, R8.reuse, R44, R60 ;  /* 0x0000002c083c723c */ /* 0x040ff0000000183c */
[C---:B------:R-:W-:Y:S08]  /*2d10*/  HMMA.16816.F32 R64, R8.reuse, R32, R80 ;  /* 0x000000200840723c */ /* 0x040ff00000001850 */
[C---:B------:R-:W-:Y:S08]  /*2d20*/  HMMA.16816.F32 R108, R8.reuse, R46, R108 ;  /* 0x0000002e086c723c */ /* 0x040ff0000000186c */
[----:B------:R-:W-:Y:S08]  /*2d30*/  HMMA.16816.F32 R140, R8, R34, R112 ;  /* 0x00000022088c723c */ /* 0x000ff00000001870 */
[C---:B------:R-:W-:Y:S08]  /*2d40*/  HMMA.16816.F32 R104, R4.reuse, R44, R120 ;  /* 0x0000002c0468723c */ /* 0x040ff00000001878 */
[C---:B------:R-:W-:Y:S08]  /*2d50*/  HMMA.16816.F32 R136, R4.reuse, R28, R68 ;  /* 0x0000001c0488723c */ /* 0x040ff00000001844 */
[----:B------:R-:W-:Y:S08]  /*2d60*/  HMMA.16816.F32 R72, R4, R46, R116 ;  /* 0x0000002e0448723c */ /* 0x000ff00000001874 */
[C---:B------:R-:W-:Y:S08]  /*2d70*/  HMMA.16816.F32 R124, R8.reuse, R28, R92 ;  /* 0x0000001c087c723c */ /* 0x040ff0000000185c */
[----:B------:R-:W-:Y:S01]  /*2d80*/  HMMA.16816.F32 R80, R8, R30, R88 ;  /* 0x0000001e0850723c */ /* 0x000fe20000001858 */
[----:B------:R-:W-:Y:S07]  /*2d90*/  LDSM.16.M88.4 R8, [R3+0x2000] ;  /* 0x002000000308783b */ /* 0x000fee0000000200 */
[C---:B------:R-:W-:Y:S08]  /*2da0*/  HMMA.16816.F32 R128, R4.reuse, R36, R84 ;  /* 0x000000240480723c */ /* 0x040ff00000001854 */
[C---:B------:R-:W-:Y:S01]  /*2db0*/  HMMA.16816.F32 R68, R4.reuse, R38, R100 ;  /* 0x000000260444723c */ /* 0x040fe20000001864 */
[----:B------:R-:W-:Y:S07]  /*2dc0*/  LDSM.16.M88.4 R36, [R2+0x7800] ;  /* 0x007800000224783b */ /* 0x000fee0000000200 */
[C---:B------:R-:W-:Y:S01]  /*2dd0*/  HMMA.16816.F32 R44, R4.reuse, R34, R96 ;  /* 0x00000022042c723c */ /* 0x040fe20000001860 */
[----:B------:R-:W-:Y:S07]  /*2de0*/  LDSM.16.M88.4 R32, [R2+0x7c00] ;  /* 0x007c00000220783b */ /* 0x000fee0000000200 */
[----:B------:R-:W-:Y:S01]  /*2df0*/  HMMA.16816.F32 R112, R4, R30, R76 ;  /* 0x0000001e0470723c */ /* 0x000fe2000000184c */
[----:B------:R-:W-:Y:S04]  /*2e00*/  LDSM.16.M88.4 R4, [R3+0x3000] ;  /* 0x003000000304783b */ /* 0x000fe80000000200 */
[----:B------:R-:W1:Y:S03]  /*2e10*/  LDSM.16.M88.4 R28, [R2+0x7000] ;  /* 0x00700000021c783b */ /* 0x000e660000000200 */
[C---:B---3--:R-:W-:Y:S01]  /*2e20*/  HMMA.16816.F32 R116, R16.reuse, R52, R40 ;  /* 0x000000341074723c */ /* 0x048fe20000001828 */
[----:B------:R-:W2:Y:S07]  /*2e30*/  LDSM.16.M88.4 R40, [R2+0x7400] ;  /* 0x007400000228783b */ /* 0x000eae0000000200 */
[-C--:B------:R-:W-:Y:S08]  /*2e40*/  HMMA.16816.F32 R120, R16, R56.reuse, R60 ;  /* 0x000000381078723c */ /* 0x080ff0000000183c */
[----:B----4-:R-:W-:Y:S08]  /*2e50*/  HMMA.16816.F32 R76, R20, R56, R104 ;  /* 0x00000038144c723c */ /* 0x010ff00000001868 */
[C---:B-----5:R-:W-:Y:S08]  /*2e60*/  HMMA.16816.F32 R92, R16.reuse, R12, R64 ;  /* 0x0000000c105c723c */ /* 0x060ff00000001840 */
[C---:B------:R-:W-:Y:S08]  /*2e70*/  HMMA.16816.F32 R84, R16.reuse, R48, R124 ;  /* 0x000000301054723c */ /* 0x040ff0000000187c */
[-C--:B------:R-:W-:Y:S08]  /*2e80*/  HMMA.16816.F32 R108, R16, R58.reuse, R108 ;  /* 0x0000003a106c723c */ /* 0x080ff0000000186c */
[----:B------:R-:W-:Y:S08]  /*2e90*/  HMMA.16816.F32 R104, R20, R58, R72 ;  /* 0x0000003a1468723c */ /* 0x000ff00000001848 */
[C---:B------:R-:W-:Y:S08]  /*2ea0*/  HMMA.16816.F32 R100, R16.reuse, R54, R144 ;  /* 0x000000361064723c */ /* 0x040ff00000001890 */
[----:B------:R-:W-:Y:S08]  /*2eb0*/  HMMA.16816.F32 R88, R16, R14, R140 ;  /* 0x0000000e1058723c */ /* 0x000ff0000000188c */
[C---:B------:R-:W-:Y:S08]  /*2ec0*/  HMMA.16816.F32 R124, R20.reuse, R52, R128 ;  /* 0x00000034147c723c */ /* 0x040ff00000001880 */
[C---:B------:R-:W-:Y:S01]  /*2ed0*/  HMMA.16816.F32 R96, R20.reuse, R54, R68 ;  /* 0x000000361460723c */ /* 0x040fe20000001844 */
[----:B------:R-:W-:Y:S07]  /*2ee0*/  LDSM.16.M88.4 R52, [R0+0x8000] ;  /* 0x008000000034783b */ /* 0x000fee0000000200 */
[C---:B------:R-:W-:Y:S08]  /*2ef0*/  HMMA.16816.F32 R72, R20.reuse, R12, R132 ;  /* 0x0000000c1448723c */ /* 0x040ff00000001884 */
[C---:B------:R-:W-:Y:S01]  /*2f00*/  HMMA.16816.F32 R64, R20.reuse, R14, R44 ;  /* 0x0000000e1440723c */ /* 0x040fe2000000182c */
[----:B------:R-:W3:Y:S04]  /*2f10*/  LDSM.16.M88.4 R12, [R216+0x5000] ;  /* 0x00500000d80c783b */ /* 0x000ee80000000200 */
[----:B------:R-:W-:Y:S03]  /*2f20*/  LDSM.16.M88.4 R44, [R0+0x8800] ;  /* 0x00880000002c783b */ /* 0x000fe60000000200 */
[----:B------:R-:W-:Y:S08]  /*2f30*/  HMMA.16816.F32 R60, R20, R48, R136 ;  /* 0x00000030143c723c */ /* 0x000ff00000001888 */
[-C--:B------:R-:W-:Y:S01]  /*2f40*/  HMMA.16816.F32 R80, R16, R50.reuse, R80 ;  /* 0x000000321050723c */ /* 0x080fe20000001850 */
[----:B------:R-:W4:Y:S07]  /*2f50*/  LDSM.16.M88.4 R16, [R216+0x4000] ;  /* 0x00400000d810783b */ /* 0x000f2e0000000200 */
[----:B------:R-:W-:Y:S01]  /*2f60*/  HMMA.16816.F32 R20, R20, R50, R112 ;  /* 0x000000321414723c */ /* 0x000fe20000001870 */
[----:B------:R-:W5:Y:S07]  /*2f70*/  LDSM.16.M88.4 R48, [R0+0x8400] ;  /* 0x008400000030783b */ /* 0x000f6e0000000200 */
[-C--:B-1----:R-:W-:Y:S08]  /*2f80*/  HMMA.16816.F32 R56, R4, R28.reuse, R120 ;  /* 0x0000001c0438723c */ /* 0x082ff00000001878 */
[----:B------:R-:W-:Y:S08]  /*2f90*/  HMMA.16816.F32 R68, R8, R28, R76 ;  /* 0x0000001c0844723c */ /* 0x000ff0000000184c */
[C---:B------:R-:W-:Y:S08]  /*2fa0*/  HMMA.16816.F32 R120, R4.reuse, R30, R108 ;  /* 0x0000001e0478723c */ /* 0x040ff0000000186c */
[----:B--2---:R-:W-:Y:S08]  /*2fb0*/  HMMA.16816.F32 R136, R4, R40, R116 ;  /* 0x000000280488723c */ /* 0x004ff00000001874 */
[----:B------:R-:W-:Y:S01]  /*2fc0*/  HMMA.16816.F32 R76, R8, R30, R104 ;  /* 0x0000001e084c723c */ /* 0x000fe20000001868 */
[----:B------:R1:W2:Y:S07]  /*2fd0*/  LDSM.16.M88.4 R28, [R0+0x8c00] ;  /* 0x008c0000001c783b */ /* 0x0002ae0000000200 */
[C---:B------:R-:W-:Y:S08]  /*2fe0*/  HMMA.16816.F32 R132, R4.reuse, R42, R100 ;  /* 0x0000002a0484723c */ /* 0x040ff00000001864 */
[C---:B------:R-:W-:Y:S08]  /*2ff0*/  HMMA.16816.F32 R128, R4.reuse, R36, R92 ;  /* 0x000000240480723c */ /* 0x040ff0000000185c */
[----:B------:R-:W-:Y:S01]  /*3000*/  HMMA.16816.F32 R116, R4, R32, R84 ;  /* 0x000000200474723c */ /* 0x000fe20000001854 */
[----:B-1----:R-:W-:-:S05]  /*3010*/  IMAD.SHL.U32 R0, R222, 0x2, RZ ;  /* 0x00000002de007824 */ /* 0x002fca00078e00ff */
[----:B------:R-:W-:Y:S02]  /*3020*/  LOP3.LUT R0, R0, 0x6, RZ, 0xc0, !PT ;  /* 0x0000000600007812 */ /* 0x000fe400078ec0ff */
[----:B------:R-:W-:Y:S03]  /*3030*/  HMMA.16816.F32 R108, R8, R40, R124 ;  /* 0x00000028086c723c */ /* 0x000fe6000000187c */
[----:B------:R-:W-:-:S05]  /*3040*/  IMAD R0, R25, 0x40, R0 ;  /* 0x0000004019007824 */ /* 0x000fca00078e0200 */
[----:B------:R-:W-:Y:S01]  /*3050*/  HMMA.16816.F32 R112, R8, R42, R96 ;  /* 0x0000002a0870723c */ /* 0x000fe20000001860 */
[----:B------:R-:W-:-:S07]  /*3060*/  ISETP.GE.AND P2, PT, R0, R24, PT ;  /* 0x000000180000720c */ /* 0x000fce0003f46270 */
[C---:B------:R-:W-:Y:S08]  /*3070*/  HMMA.16816.F32 R88, R4.reuse, R38, R88 ;  /* 0x000000260458723c */ /* 0x040ff00000001858 */
[----:B------:R-:W-:Y:S01]  /*3080*/  HMMA.16816.F32 R100, R4, R34, R80 ;  /* 0x000000220464723c */ /* 0x000fe20000001850 */
[----:B------:R-:W-:Y:S07]  /*3090*/  LDSM.16.M88.4 R4, [R3+0x5000] ;  /* 0x005000000304783b */ /* 0x000fee0000000200 */
[C---:B------:R-:W-:Y:S08]  /*30a0*/  HMMA.16816.F32 R104, R8.reuse, R36, R72 ;  /* 0x000000240868723c */ /* 0x040ff00000001848 */
[C---:B------:R-:W-:Y:S01]  /*30b0*/  HMMA.16816.F32 R92, R8.reuse, R38, R64 ;  /* 0x00000026085c723c */ /* 0x040fe20000001840 */
[----:B------:R-:W-:Y:S07]  /*30c0*/  LDSM.16.M88.4 R64, [R2+0x8c00] ;  /* 0x008c00000240783b */ /* 0x000fee0000000200 */
[C---:B------:R-:W-:Y:S08]  /*30d0*/  HMMA.16816.F32 R84, R8.reuse, R32, R60 ;  /* 0x000000200854723c */ /* 0x040ff0000000183c */
[----:B------:R-:W-:Y:S01]  /*30e0*/  HMMA.16816.F32 R40, R8, R34, R20 ;  /* 0x000000220828723c */ /* 0x000fe20000001814 */
[----:B------:R-:W1:Y:S04]  /*30f0*/  LDSM.16.M88.4 R20, [R2+0x8000] ;  /* 0x008000000214783b */ /* 0x000e680000000200 */
[----:B------:R5:W1:Y:S03]  /*3100*/  LDSM.16.M88.4 R8, [R3+0x4000] ;  /* 0x004000000308783b */ /* 0x000a660000000200 */
[-C--:B---3--:R-:W-:Y:S01]  /*3110*/  HMMA.16816.F32 R36, R12, R52.reuse, R56 ;  /* 0x000000340c24723c */ /* 0x088fe20000001838 */
[----:B------:R-:W3:Y:S07]  /*3120*/  LDSM.16.M88.4 R32, [R2+0x8400] ;  /* 0x008400000220783b */ /* 0x000eee0000000200 */
[----:B----4-:R-:W-:Y:S08]  /*3130*/  HMMA.16816.F32 R56, R16, R52, R68 ;  /* 0x000000341038723c */ /* 0x010ff00000001844 */
[----:B------:R-:W-:Y:S01]  /*3140*/  HMMA.16816.F32 R60, R12, R54, R120 ;  /* 0x000000360c3c723c */ /* 0x000fe20000001878 */
[----:B-----5:R-:W-:-:S07]  /*3150*/  VIADD R3, R0, 0x11 ;  /* 0x0000001100037836 */ /* 0x020fce0000000000 */
[----:B------:R-:W-:Y:S01]  /*3160*/  HMMA.16816.F32 R68, R16, R54, R76 ;  /* 0x000000361044723c */ /* 0x000fe2000000184c */
[----:B------:R4:W5:Y:S01]  /*3170*/  LDSM.16.M88.4 R52, [R2+0x8800] ;  /* 0x008800000234783b */ /* 0x0009620000000200 */
[----:B------:R-:W-:Y:S01]  /*3180*/  ISETP.GE.AND P4, PT, R3, R24, PT ;  /* 0x000000180300720c */ /* 0x000fe20003f86270 */
[----:B------:R-:W-:-:S05]  /*3190*/  DEPBAR.LE SB0, 0x0 ;  /* 0x000080000000791a */ /* 0x000fca0000000000 */
[----:B------:R-:W-:Y:S08]  /*31a0*/  HMMA.16816.F32 R72, R12, R48, R136 ;  /* 0x000000300c48723c */ /* 0x000ff00000001888 */
[----:B--2---:R-:W-:Y:S01]  /*31b0*/  HMMA.16816.F32 R120, R16, R28, R84 ;  /* 0x0000001c1078723c */ /* 0x004fe20000001854 */
[----:B----4-:R-:W-:-:S07]  /*31c0*/  VIADD R2, R0, 0x1 ;  /* 0x0000000100027836 */ /* 0x010fce0000000000 */
[----:B------:R-:W-:Y:S01]  /*31d0*/  HMMA.16816.F32 R96, R12, R28, R116 ;  /* 0x0000001c0c60723c */ /* 0x000fe20000001874 */
[----:B------:R-:W-:Y:S01]  /*31e0*/  ISETP.GE.AND P1, PT, R2, R24, PT ;  /* 0x000000180200720c */ /* 0x000fe20003f26270 */
[----:B------:R-:W-:-:S06]  /*31f0*/  VIADD R2, R0, 0x8 ;  /* 0x0000000800027836 */ /* 0x000fcc0000000000 */
[----:B------:R-:W-:Y:S01]  /*3200*/  HMMA.16816.F32 R100, R12, R30, R100 ;  /* 0x0000001e0c64723c */ /* 0x000fe20000001864 */
[----:B------:R-:W-:Y:S01]  /*3210*/  ISETP.GE.AND P0, PT, R2, R24, PT ;  /* 0x000000180200720c */ /* 0x000fe20003f06270 */
[----:B------:R-:W-:-:S06]  /*3220*/  VIADD R2, R0, 0x18 ;  /* 0x0000001800027836 */ /* 0x000fcc0000000000 */
[----:B------:R-:W-:Y:S01]  /*3230*/  HMMA.16816.F32 R108, R16, R48, R108 ;  /* 0x00000030106c723c */ /* 0x000fe2000000186c */
[----:B------:R-:W-:Y:S01]  /*3240*/  ISETP.GE.AND P3, PT, R2, R24, PT ;  /* 0x000000180200720c */ /* 0x000fe20003f66270 */
[----:B------:R-:W-:-:S06]  /*3250*/  VIADD R2, R0, 0x19 ;  /* 0x0000001900027836 */ /* 0x000fcc0000000000 */
[C---:B------:R-:W-:Y:S08]  /*3260*/  HMMA.16816.F32 R112, R16.reuse, R50, R112 ;  /* 0x000000321070723c */ /* 0x040ff00000001870 */
[C---:B------:R-:W-:Y:S08]  /*3270*/  HMMA.16816.F32 R104, R16.reuse, R44, R104 ;  /* 0x0000002c1068723c */ /* 0x040ff00000001868 */
[C---:B------:R-:W-:Y:S08]  /*3280*/  HMMA.16816.F32 R92, R16.reuse, R46, R92 ;  /* 0x0000002e105c723c */ /* 0x040ff0000000185c */
[----:B------:R-:W-:Y:S08]  /*3290*/  HMMA.16816.F32 R84, R16, R30, R40 ;  /* 0x0000001e1054723c */ /* 0x000ff00000001828 */
[-C--:B-1----:R-:W-:Y:S08]  /*32a0*/  HMMA.16816.F32 R28, R4, R20.reuse, R36 ;  /* 0x00000014041c723c */ /* 0x082ff00000001824 */
[----:B------:R-:W-:Y:S08]  /*32b0*/  HMMA.16816.F32 R16, R8, R20, R56 ;  /* 0x000000140810723c */ /* 0x000ff00000001838 */
[----:B------:R-:W-:Y:S03]  /*32c0*/  HMMA.16816.F32 R76, R12, R50, R132 ;  /* 0x000000320c4c723c */ /* 0x000fe60000001884 */
[----:B------:R-:W-:-:S02]  /*32d0*/  FSEL R30, R30, -INF , !P2 ;  /* 0xff8000001e1e7808 */ /* 0x000fc40005000000 */
[----:B------:R-:W-:Y:S02]  /*32e0*/  FSEL R28, R28, -INF , !P2 ;  /* 0xff8000001c1c7808 */ /* 0x000fe40005000000 */
[----:B------:R-:W-:Y:S01]  /*32f0*/  FSEL R31, R31, -INF , !P1 ;  /* 0xff8000001f1f7808 */ /* 0x000fe20004800000 */
[----:B------:R-:W-:Y:S01]  /*3300*/  HMMA.16816.F32 R80, R12, R44, R128 ;  /* 0x0000002c0c50723c */ /* 0x000fe20000001880 */
[----:B------:R-:W-:Y:S02]  /*3310*/  FSEL R26, R29, -INF , !P1 ;  /* 0xff8000001d1a7808 */ /* 0x000fe40004800000 */
[----:B------:R-:W-:-:S05]  /*3320*/  FSEL R27, R16, -INF , !P2 ;  /* 0xff800000101b7808 */ /* 0x000fca0005000000 */
[----:B------:R-:W-:Y:S01]  /*3330*/  HMMA.16816.F32 R88, R12, R46, R88 ;  /* 0x0000002e0c58723c */ /* 0x000fe20000001858 */
[C---:B------:R-:W-:Y:S02]  /*3340*/  VIADD R13, R0.reuse, 0x9 ;  /* 0x00000009000d7836 */ /* 0x040fe40000000000 */
[----:B------:R-:W-:Y:S01]  /*3350*/  VIADD R12, R0, 0x10 ;  /* 0x00000010000c7836 */ /* 0x000fe20000000000 */
[----:B------:R-:W-:Y:S02]  /*3360*/  BAR.SYNC.DEFER_BLOCKING 0x0 ;  /* 0x0000000000007b1d */ /* 0x000fe40000010000 */
[-C--:B------:R-:W-:Y:S02]  /*3370*/  ISETP.GE.AND P6, PT, R13, R24.reuse, PT ;  /* 0x000000180d00720c */ /* 0x080fe40003fc6270 */
[----:B------:R-:W-:Y:S01]  /*3380*/  HMMA.16816.F32 R36, R4, R22, R60 ;  /* 0x000000160424723c */ /* 0x000fe2000000183c */
[----:B------:R-:W-:-:S07]  /*3390*/  ISETP.GE.AND P5, PT, R12, R24, PT ;  /* 0x000000180c00720c */ /* 0x000fce0003fa6270 */
[----:B------:R-:W-:Y:S08]  /*33a0*/  HMMA.16816.F32 R20, R8, R22, R68 ;  /* 0x000000160814723c */ /* 0x000ff00000001844 */
[----:B---3--:R-:W-:Y:S01]  /*33b0*/  HMMA.16816.F32 R40, R4, R32, R72 ;  /* 0x000000200428723c */ /* 0x008fe20000001848 */
[----:B------:R-:W-:Y:S02]  /*33c0*/  FSEL R74, R18, -INF , !P2 ;  /* 0xff800000124a7808 */ /* 0x000fe40005000000 */
[----:B------:R-:W-:Y:S01]  /*33d0*/  ISETP.GE.AND P2, PT, R2, R24, PT ;  /* 0x000000180200720c */ /* 0x000fe20003f46270 */
[----:B------:R-:W-:Y:S01]  /*33e0*/  VIADD R2, R0, 0x20 ;  /* 0x0000002000027836 */ /* 0x000fe20000000000 */
[----:B------:R-:W-:-:S02]  /*33f0*/  FSEL R73, R19, -INF , !P1 ;  /* 0xff80000013497808 */ /* 0x000fc40004800000 */
[----:B------:R-:W-:Y:S01]  /*3400*/  FSEL R25, R36, -INF , !P0 ;  /* 0xff80000024197808 */ /* 0x000fe20004000000 */
[----:B------:R-:W-:Y:S01]  /*3410*/  HMMA.16816.F32 R12, R8, R32, R108 ;  /* 0x00000020080c723c */ /* 0x000fe2000000186c */
[----:B------:R-:W-:Y:S02]  /*3420*/  FSEL R33, R17, -INF , !P1 ;  /* 0xff80000011217808 */ /* 0x000fe40004800000 */
[----:B------:R-:W-:Y:S01]  /*3430*/  ISETP.GE.AND P1, PT, R2, R24, PT ;  /* 0x000000180200720c */ /* 0x000fe20003f26270 */
[----:B------:R-:W-:Y:S01]  /*3440*/  VIADD R2, R0, 0x21 ;  /* 0x0000002100027836 */ /* 0x000fe20000000000 */
[----:B------:R-:W-:Y:S02]  /*3450*/  FSEL R29, R38, -INF , !P0 ;  /* 0xff800000261d7808 */ /* 0x000fe40004000000 */
[----:B------:R-:W-:Y:S01]  /*3460*/  FSEL R72, R22, -INF , !P0 ;  /* 0xff80000016487808 */ /* 0x000fe20004000000 */
[----:B------:R-:W-:Y:S01]  /*3470*/  HMMA.16816.F32 R44, R4, R34, R76 ;  /* 0x00000022042c723c */ /* 0x000fe2000000184c */
[----:B------:R-:W-:-:S02]  /*3480*/  FSEL R36, R20, -INF , !P0 ;  /* 0xff80000014247808 */ /* 0x000fc40004000000 */
[-C--:B------:R-:W-:Y:S01]  /*3490*/  ISETP.GE.AND P0, PT, R2, R24.reuse, PT ;  /* 0x000000180200720c */ /* 0x080fe20003f06270 */
[----:B------:R-:W-:Y:S01]  /*34a0*/  VIADD R2, R0, 0x28 ;  /* 0x0000002800027836 */ /* 0x000fe20000000000 */
[----:B------:R-:W-:Y:S02]  /*34b0*/  FSEL R20, R37, -INF , !P6 ;  /* 0xff80000025147808 */ /* 0x000fe40007000000 */
[----:B------:R-:W-:Y:S01]  /*34c0*/  FSEL R32, R39, -INF , !P6 ;  /* 0xff80000027207808 */ /* 0x000fe20007000000 */
[C---:B-----5:R-:W-:Y:S01]  /*34d0*/  HMMA.16816.F32 R56, R4.reuse, R52, R80 ;  /* 0x000000340438723c */ /* 0x060fe20000001850 */
        /* <DEDUP_REMOVED lines=9> */
[----:B------:R-:W-:Y:S01]  /*3570*/  ISETP.GE.AND P5, PT, R2, R24, PT ;  /* 0x000000180200720c */ /* 0x000fe20003fa6270 */
[----:B------:R-:W-:Y:S01]  /*3580*/  HMMA.16816.F32 R60, R4, R64, R96 ;  /* 0x00000040043c723c */ /* 0x000fe20000001860 */
[----:B------:R-:W-:Y:S01]  /*3590*/  VIADD R2, R0, 0x30 ;  /* 0x0000003000027836 */ /* 0x000fe20000000000 */
[----:B------:R-:W-:Y:S02]  /*35a0*/  FSEL R129, R15, -INF , !P4 ;  /* 0xff8000000f817808 */ /* 0x000fe40006000000 */
[----:B------:R-:W-:Y:S02]  /*35b0*/  FSEL R127, R13, -INF , !P4 ;  /* 0xff8000000d7f7808 */ /* 0x000fe40006000000 */
[----:B------:R-:W-:-:S02]  /*35c0*/  FSEL R43, R43, -INF , !P4 ;  /* 0xff8000002b2b7808 */ /* 0x000fc40006000000 */
[----:B------:R-:W-:Y:S01]  /*35d0*/  HMMA.16816.F32 R48, R4, R66, R100 ;  /* 0x000000420430723c */ /* 0x000fe20000001864 */
[----:B------:R-:W-:Y:S02]  /*35e0*/  FSEL R42, R41, -INF , !P4 ;  /* 0xff800000292a7808 */ /* 0x000fe40006000000 */
[----:B------:R-:W-:Y:S01]  /*35f0*/  ISETP.GE.AND P4, PT, R2, R24, PT ;  /* 0x000000180200720c */ /* 0x000fe20003f86270 */
[----:B------:R-:W-:Y:S01]  /*3600*/  VIADD R2, R0, 0x31 ;  /* 0x0000003100027836 */ /* 0x000fe20000000000 */
[----:B------:R-:W-:Y:S02]  /*3610*/  FSEL R158, R59, -INF , !P0 ;  /* 0xff8000003b9e7808 */ /* 0x000fe40004000000 */
[----:B------:R-:W-:Y:S01]  /*3620*/  FSEL R138, R57, -INF , !P0 ;  /* 0xff800000398a7808 */ /* 0x000fe20004000000 */
[----:B------:R-:W-:Y:S01]  /*3630*/  HMMA.16816.F32 R4, R8, R34, R112 ;  /* 0x000000220804723c */ /* 0x000fe20000001870 */
[----:B------:R-:W-:Y:S02]  /*3640*/  FSEL R118, R46, -INF , !P3 ;  /* 0xff8000002e767808 */ /* 0x000fe40005800000 */
[----:B------:R-:W-:-:S02]  /*3650*/  FSEL R41, R44, -INF , !P3 ;  /* 0xff8000002c297808 */ /* 0x000fc40005800000 */
[----:B------:R-:W-:Y:S02]  /*3660*/  FSEL R117, R47, -INF , !P2 ;  /* 0xff8000002f757808 */ /* 0x000fe40005000000 */
[----:B------:R-:W-:Y:S01]  /*3670*/  FSEL R39, R45, -INF , !P2 ;  /* 0xff8000002d277808 */ /* 0x000fe20005000000 */
[C---:B------:R-:W-:Y:S01]  /*3680*/  HMMA.16816.F32 R16, R8.reuse, R52, R104 ;  /* 0x000000340810723c */ /* 0x040fe20000001868 */
[----:B------:R-:W-:Y:S02]  /*3690*/  FSEL R159, R58, -INF , !P1 ;  /* 0xff8000003a9f7808 */ /* 0x000fe40004800000 */
[----:B------:R-:W-:Y:S02]  /*36a0*/  FSEL R156, R56, -INF , !P1 ;  /* 0xff800000389c7808 */ /* 0x000fe40004800000 */
[----:B------:R-:W-:Y:S02]  /*36b0*/  FSEL R157, R70, -INF , !P6 ;  /* 0xff800000469d7808 */ /* 0x000fe40007000000 */
[----:B------:R-:W-:Y:S01]  /*36c0*/  FSEL R133, R68, -INF , !P6 ;  /* 0xff80000044857808 */ /* 0x000fe20007000000 */
[----:B------:R-:W-:Y:S01]  /*36d0*/  HMMA.16816.F32 R12, R8, R54, R92 ;  /* 0x00000036080c723c */ /* 0x000fe2000000185c */
[----:B------:R-:W-:-:S02]  /*36e0*/  FSEL R172, R71, -INF , !P5 ;  /* 0xff80000047ac7808 */ /* 0x000fc40006800000 */
[----:B------:R-:W-:Y:S02]  /*36f0*/  FSEL R128, R6, -INF , !P3 ;  /* 0xff80000006807808 */ /* 0x000fe40005800000 */
[----:B------:R-:W-:Y:S02]  /*3700*/  FSEL R125, R4, -INF , !P3 ;  /* 0xff800000047d7808 */ /* 0x000fe40005800000 */
[----:B------:R-:W-:Y:S02]  /*3710*/  FSEL R126, R7, -INF , !P2 ;  /* 0xff800000077e7808 */ /* 0x000fe40005000000 */
[----:B------:R-:W-:Y:S02]  /*3720*/  FSEL R124, R5, -INF , !P2 ;  /* 0xff800000057c7808 */ /* 0x000fe40005000000 */
[----:B------:R-:W-:Y:S01]  /*3730*/  HMMA.16816.F32 R4, R8, R64, R120 ;  /* 0x000000400804723c */ /* 0x000fe20000001878 */
[----:B------:R-:W-:Y:S02]  /*3740*/  FSEL R181, R19, -INF , !P0 ;  /* 0xff80000013b57808 */ /* 0x000fe40004000000 */
[----:B------:R-:W-:-:S02]  /*3750*/  FSEL R173, R17, -INF , !P0 ;  /* 0xff80000011ad7808 */ /* 0x000fc40004000000 */
[----:B------:R-:W-:Y:S02]  /*3760*/  ISETP.GE.U32.AND P0, PT, R24, 0x41, PT ;  /* 0x000000411800780c */ /* 0x000fe40003f06070 */
[-C--:B------:R-:W-:Y:S01]  /*3770*/  ISETP.GE.AND P3, PT, R2, R24.reuse, PT ;  /* 0x000000180200720c */ /* 0x080fe20003f66270 */
[----:B------:R-:W-:Y:S01]  /*3780*/  HMMA.16816.F32 R8, R8, R66, R84 ;  /* 0x000000420808723c */ /* 0x000fe20000001854 */
[----:B------:R-:W-:Y:S01]  /*3790*/  VIADD R2, R0, 0x38 ;  /* 0x0000003800027836 */ /* 0x000fe20000000000 */
[----:B------:R-:W-:Y:S01]  /*37a0*/  FSEL R180, R18, -INF , !P1 ;  /* 0xff80000012b47808 */ /* 0x000fe20004800000 */
[----:B------:R-:W-:Y:S01]  /*37b0*/  VIADD R0, R0, 0x39 ;  /* 0x0000003900007836 */ /* 0x000fe20000000000 */
[----:B------:R-:W-:Y:S02]  /*37c0*/  FSEL R137, R16, -INF , !P1 ;  /* 0xff80000010897808 */ /* 0x000fe40004800000 */
[-C--:B------:R-:W-:Y:S02]  /*37d0*/  ISETP.GE.AND P2, PT, R2, R24.reuse, PT ;  /* 0x000000180200720c */ /* 0x080fe40003f46270 */
[----:B------:R-:W-:-:S02]  /*37e0*/  ISETP.GE.AND P1, PT, R0, R24, PT ;  /* 0x000000180000720c */ /* 0x000fc40003f26270 */
[----:B------:R-:W-:Y:S02]  /*37f0*/  FSEL R174, R14, -INF , !P6 ;  /* 0xff8000000eae7808 */ /* 0x000fe40007000000 */
[----:B------:R-:W-:Y:S02]  /*3800*/  FSEL R175, R15, -INF , !P5 ;  /* 0xff8000000faf7808 */ /* 0x000fe40006800000 */
[----:B------:R-:W-:Y:S02]  /*3810*/  FSEL R131, R69, -INF , !P5 ;  /* 0xff80000045837808 */ /* 0x000fe40006800000 */
[----:B------:R-:W-:Y:S02]  /*3820*/  FSEL R14, R12, -INF , !P6 ;  /* 0xff8000000c0e7808 */ /* 0x000fe40007000000 */
[----:B------:R-:W-:Y:S02]  /*3830*/  FSEL R15, R13, -INF , !P5 ;  /* 0xff8000000d0f7808 */ /* 0x000fe40006800000 */
[----:B------:R-:W-:-:S02]  /*3840*/  FSEL R201, R6, -INF , !P4 ;  /* 0xff80000006c97808 */ /* 0x000fc40006000000 */
        /* <DEDUP_REMOVED lines=14> */
[----:B------:R-:W-:Y:S01]  /*3930*/  FSEL R199, R9, -INF , !P1 ;  /* 0xff80000009c77808 */ /* 0x000fe20004800000 */
[----:B------:R-:W-:Y:S06]  /*3940*/  @!P0 BRA `(.L_x_91) ;  /* 0x0000000000c48947 */ /* 0x000fec0003800000 */
[----:B------:R-:W1:Y:S01]  /*3950*/  LDCU UR4, c[0x0][0x440] ;  /* 0x00008800ff0477ac */ /* 0x000e620008000800 */
[----:B------:R-:W-:Y:S01]  /*3960*/  LEA.HI.SX32 R6, R225, 0xfffffffe, 0x1a ;  /* 0xfffffffee1067811 */ /* 0x000fe200078fd2ff */
[----:B------:R-:W-:Y:S04]  /*3970*/  BSSY.RECONVERGENT B0, `(.L_x_92) ;  /* 0x000002d000007945 */ /* 0x000fe80003800200 */
[C---:B------:R-:W-:Y:S02]  /*3980*/  IMAD R0, R6.reuse, UR12, RZ ;  /* 0x0000000c06007c24 */ /* 0x040fe4000f8e02ff */
[----:B------:R-:W-:-:S04]  /*3990*/  IMAD.WIDE.U32 R6, R6, UR13, RZ ;  /* 0x0000000d06067c25 */ /* 0x000fc8000f8e00ff */
[----:B------:R-:W-:Y:S01]  /*39a0*/  IMAD.IADD R0, R7, 0x1, R0 ;  /* 0x0000000107007824 */ /* 0x000fe200078e0200 */
[C---:B------:R-:W-:Y:S02]  /*39b0*/  LEA R4, P5, R6.reuse, R227, 0x1 ;  /* 0x000000e306047211 */ /* 0x040fe400078a08ff */
[C---:B------:R-:W-:Y:S02]  /*39c0*/  IADD3 R3, P4, PT, R6.reuse, UR8, RZ ;  /* 0x0000000806037c10 */ /* 0x040fe4000ff9e0ff */
[----:B------:R-:W-:Y:S02]  /*39d0*/  LEA.HI.X R5, R6, R226, R0, 0x1, P5 ;  /* 0x000000e206057211 */ /* 0x000fe400028f0c00 */
[----:B-1----:R-:W-:Y:S02]  /*39e0*/  ISETP.GE.AND P3, PT, R248, UR4, PT ;  /* 0x00000004f8007c0c */ /* 0x002fe4000bf66270 */
[----:B------:R-:W-:Y:S02]  /*39f0*/  ISETP.GE.AND P2, PT, R243, UR4, PT ;  /* 0x00000004f3007c0c */ /* 0x000fe4000bf46270 */
[----:B------:R-:W-:-:S02]  /*3a00*/  ISETP.GE.AND P1, PT, R244, UR4, PT ;  /* 0x00000004f4007c0c */ /* 0x000fc4000bf26270 */
[----:B------:R-:W-:Y:S02]  /*3a10*/  IADD3.X R7, PT, PT, R0, UR9, RZ, P4, !PT ;  /* 0x0000000900077c10 */ /* 0x000fe4000a7fe4ff */
[----:B------:R-:W-:-:S04]  /*3a20*/  LEA R2, P4, R3, R227, 0x1 ;  /* 0x000000e303027211 */ /* 0x000fc800078808ff */
[----:B------:R-:W-:Y:S01]  /*3a30*/  LEA.HI.X R3, R3, R226, R7, 0x1, P4 ;  /* 0x000000e203037211 */ /* 0x000fe200020f0c07 */
        /* <DEDUP_REMOVED lines=25> */
[----:B------:R-:W-:Y:S05]  /*3bd0*/  @P1 BRA `(.L_x_93) ;  /* 0x0000000000141947 */ /* 0x000fea0003800000 */
[----:B------:R-:W-:Y:S01]  /*3be0*/  @!PT LDS RZ, [RZ] ;  /* 0x00000000fffff984 */ /* 0x000fe20000000800 */
[----:B------:R-:W-:Y:S01]  /*3bf0*/  @!PT LDS RZ, [RZ] ;  /* 0x00000000fffff984 */ /* 0x000fe20000000800 */
[----:B------:R-:W-:Y:S01]  /*3c00*/  @!PT LDS RZ, [RZ] ;  /* 0x00000000fffff984 */ /* 0x000fe20000000800 */
[----:B------:R2:W-:Y:S01]  /*3c10*/  LDGSTS.E.BYPASS.LTC128B.128 [R224+0x8800], desc[UR16][R2.64+0x80] ;  /* 0x0880008002e07fae */ /* 0x0005e2000b981a10 */
[----:B------:R-:W-:Y:S05]  /*3c20*/  BRA `(.L_x_94) ;  /* 0x0000000000047947 */ /* 0x000fea0003800000 */
.L_x_93:
[----:B------:R3:W-:Y:S02]  /*3c30*/  STS.128 [R224+0x8800], RZ ;  /* 0x008800ffe0007388 */ /* 0x0007e40000000c00 */
.L_x_94:
[----:B------:R-:W-:Y:S05]  /*3c40*/  BSYNC.RECONVERGENT B0 ;  /* 0x0000000000007941 */ /* 0x000fea0003800200 */
.L_x_92:
[----:B------:R-:W0:Y:S02]  /*3c50*/  LDGDEPBAR ;  /* 0x00000000000079af */ /* 0x000e240000000000 */
.L_x_91:
[----:B-12---:R-:W-:Y:S01]  /*3c60*/  FMNMX3.FTZ R2, R27, R33, R36, !PT ;  /* 0x000000211b027276 */ /* 0x006fe20007810024 */
[----:B------:R-:W1:Y:S01]  /*3c70*/  LDCU UR4, c[0x0][0x45c] ;  /* 0x00008b80ff0477ac */ /* 0x000e620008000800 */
        /* <DEDUP_REMOVED lines=13> */
[----:B------:R-:W-:Y:S02]  /*3d50*/  FMNMX.FTZ R3, R199, R3, !PT ;  /* 0x00000003c7037209 */ /* 0x000fe40007810000 */
[----:B------:R-:W-:Y:S02]  /*3d60*/  FMNMX3.FTZ R2, R2, R190, R191, !PT ;  /* 0x000000be02027276 */ /* 0x000fe400078100bf */
[----:B------:R-:W-:Y:S01]  /*3d70*/  FMNMX3.FTZ R0, R0, R32, R119, !PT ;  /* 0x0000002000007276 */ /* 0x000fe20007810077 */
[----:B------:R-:W2:Y:S01]  /*3d80*/  SHFL.BFLY PT, R136, R3, 0x2, 0x1f ;  /* 0x0c401f0003887f89 */ /* 0x000ea200000e0000 */
[----:B------:R-:W-:-:S02]  /*3d90*/  FMNMX.FTZ R2, R192, R2, !PT ;  /* 0x00000002c0027209 */ /* 0x000fc40007810000 */
[----:B------:R-:W-:-:S03]  /*3da0*/  FMNMX3.FTZ R0, R0, R43, R118, !PT ;  /* 0x0000002b00007276 */ /* 0x000fc60007810076 */
[----:B------:R-:W4:Y:S01]  /*3db0*/  SHFL.BFLY PT, R134, R2, 0x2, 0x1f ;  /* 0x0c401f0002867f89 */ /* 0x000f2200000e0000 */
[----:B------:R-:W-:-:S04]  /*3dc0*/  FMNMX3.FTZ R0, R0, R117, R159, !PT ;  /* 0x0000007500007276 */ /* 0x000fc8000781009f */
[----:B------:R-:W-:-:S04]  /*3dd0*/  FMNMX3.FTZ R0, R0, R158, R157, !PT ;  /* 0x0000009e00007276 */ /* 0x000fc8000781009d */
[----:B------:R-:W-:-:S04]  /*3de0*/  FMNMX3.FTZ R0, R0, R172, R193, !PT ;  /* 0x000000ac00007276 */ /* 0x000fc800078100c1 */
[----:B------:R-:W-:-:S04]  /*3df0*/  FMNMX3.FTZ R0, R0, R194, R195, !PT ;  /* 0x000000c200007276 */ /* 0x000fc800078100c3 */
[----:B------:R-:W-:Y:S02]  /*3e00*/  FMNMX.FTZ R0, R196, R0, !PT ;  /* 0x00000000c4007209 */ /* 0x000fe40007810000 */
[----:B--2---:R-:W-:-:S03]  /*3e10*/  FMNMX.FTZ R136, R3, R136, !PT ;  /* 0x0000008803887209 */ /* 0x004fc60007810000 */
[----:B------:R-:W2:Y:S01]  /*3e20*/  SHFL.BFLY PT, R3, R0, 0x2, 0x1f ;  /* 0x0c401f0000037f89 */ /* 0x000ea200000e0000 */
[----:B----4-:R-:W-:-:S03]  /*3e30*/  FMNMX.FTZ R134, R2, R134, !PT ;  /* 0x0000008602867209 */ /* 0x010fc60007810000 */
[----:B------:R-:W4:Y:S01]  /*3e40*/  SHFL.BFLY PT, R4, R136, 0x1, 0x1f ;  /* 0x0c201f0088047f89 */ /* 0x000f2200000e0000 */
[----:B------:R-:W-:-:S03]  /*3e50*/  FMNMX3.FTZ R2, R74, R73, R72, !PT ;  /* 0x000000494a027276 */ /* 0x000fc60007810048 */
[----:B------:R-:W5:Y:S01]  /*3e60*/  SHFL.BFLY PT, R5, R134, 0x1, 0x1f ;  /* 0x0c201f0086057f89 */ /* 0x000f6200000e0000 */
[----:B------:R-:W-:-:S04]  /*3e70*/  FMNMX3.FTZ R2, R2, R38, R130, !PT ;  /* 0x0000002602027276 */ /* 0x000fc80007810082 */
[----:B------:R-:W-:Y:S02]  /*3e80*/  FMNMX3.FTZ R2, R2, R129, R128, !PT ;  /* 0x0000008102027276 */ /* 0x000fe40007810080 */
[----:B--2---:R-:W-:Y:S02]  /*3e90*/  FMNMX.FTZ R132, R0, R3, !PT ;  /* 0x0000000300847209 */ /* 0x004fe40007810000 */
[----:B------:R-:W-:Y:S02]  /*3ea0*/  FMNMX3.FTZ R0, R2, R126, R180, !PT ;  /* 0x0000007e02007276 */ /* 0x000fe400078100b4 */
[----:B----4-:R-:W-:Y:S01]  /*3eb0*/  FMNMX.FTZ R136, R136, R4, !PT ;  /* 0x0000000488887209 */ /* 0x010fe20007810000 */
[----:B------:R-:W2:Y:S01]  /*3ec0*/  SHFL.BFLY PT, R2, R132, 0x1, 0x1f ;  /* 0x0c201f0084027f89 */ /* 0x000ea200000e0000 */
[----:B------:R-:W-:Y:S02]  /*3ed0*/  FMNMX3.FTZ R0, R0, R181, R174, !PT ;  /* 0x000000b500007276 */ /* 0x000fe400078100ae */
[----:B-----5:R-:W-:Y:S01]  /*3ee0*/  FMNMX.FTZ R134, R134, R5, !PT ;  /* 0x0000000586867209 */ /* 0x020fe20007810000 */
[C---:B-1----:R-:W-:Y:S01]  /*3ef0*/  FMUL.FTZ R12, R136.reuse, UR4 ;  /* 0x00000004880c7c20 */ /* 0x042fe20008410000 */
[----:B------:R-:W-:-:S02]  /*3f00*/  FSETP.NEU.FTZ.AND P2, PT, R136, -INF , PT ;  /* 0xff8000008800780b */ /* 0x000fc40003f5d000 */
[----:B------:R-:W-:Y:S01]  /*3f10*/  FMNMX3.FTZ R0, R0, R175, R201, !PT ;  /* 0x000000af00007276 */ /* 0x000fe200078100c9 */
[----:B------:R-:W-:Y:S01]  /*3f20*/  FMUL.FTZ R3, R134, UR4 ;  /* 0x0000000486037c20 */ /* 0x000fe20008410000 */
[----:B------:R-:W-:Y:S02]  /*3f30*/  FSEL R12, R12, RZ, P2 ;  /* 0x000000ff0c0c7208 */ /* 0x000fe40001000000 */
[----:B------:R-:W-:Y:S02]  /*3f40*/  FMNMX3.FTZ R4, R0, R203, R200, !PT ;  /* 0x000000cb00047276 */ /* 0x000fe400078100c8 */
[----:B------:R-:W-:Y:S01]  /*3f50*/  FSETP.NEU.FTZ.AND P1, PT, R134, -INF , PT ;  /* 0xff8000008600780b */ /* 0x000fe20003f3d000 */
[----:B------:R-:W-:Y:S01]  /*3f60*/  FFMA.FTZ R0, R27, UR4, -R12 ;  /* 0x000000041b007c23 */ /* 0x000fe2000801080c */
[----:B------:R-:W-:Y:S02]  /*3f70*/  FMNMX.FTZ R4, R202, R4, !PT ;  /* 0x00000004ca047209 */ /* 0x000fe40007810000 */
[----:B------:R-:W-:Y:S01]  /*3f80*/  FSEL R3, R3, RZ, P1 ;  /* 0x000000ff03037208 */ /* 0x000fe20000800000 */
[----:B------:R1:W-:Y:S02]  /*3f90*/  MUFU.EX2 R233, R0 ;  /* 0x0000000000e97308 */ /* 0x0003e40000000800 */
[----:B------:R-:W4:Y:S01]  /*3fa0*/  SHFL.BFLY PT, R5, R4, 0x2, 0x1f ;  /* 0x0c401f0004057f89 */ /* 0x000f2200000e0000 */
[----:B--2---:R-:W-:-:S04]  /*3fb0*/  FMNMX.FTZ R132, R132, R2, !PT ;  /* 0x0000000284847209 */ /* 0x004fc80007810000 */
[C---:B------:R-:W-:Y:S01]  /*3fc0*/  FSETP.NEU.FTZ.AND P1, PT, R132.reuse, -INF , PT ;  /* 0xff8000008400780b */ /* 0x040fe20003f3d000 */
[----:B------:R-:W-:-:S05]  /*3fd0*/  FMUL.FTZ R2, R132, UR4 ;  /* 0x0000000484027c20 */ /* 0x000fca0008410000 */
[----:B------:R-:W-:Y:S01]  /*3fe0*/  FSEL R2, R2, RZ, P1 ;  /* 0x000000ff02027208 */ /* 0x000fe20000800000 */
[----:B-1----:R-:W-:-:S04]  /*3ff0*/  FFMA.FTZ R0, R28, UR4, -R3 ;  /* 0x000000041c007c23 */ /* 0x002fc80008010803 */
[----:B------:R1:W-:Y:S01]  /*4000*/  MUFU.EX2 R205, R0 ;  /* 0x0000000000cd7308 */ /* 0x0003e20000000800 */
[----:B----4-:R-:W-:Y:S01]  /*4010*/  FMNMX.FTZ R4, R4, R5, !PT ;  /* 0x0000000504047209 */ /* 0x010fe20007810000 */
[----:B------:R-:W-:-:S06]  /*4020*/  FFMA.FTZ R5, R30, UR4, -R2 ;  /* 0x000000041e057c23 */ /* 0x000fcc0008010802 */
[----:B------:R2:W-:Y:S01]  /*4030*/  MUFU.EX2 R165, R5 ;  /* 0x0000000500a57308 */ /* 0x0005e20000000800 */
[----:B-1----:R-:W-:-:S07]  /*4040*/  FFMA.FTZ R0, R26, UR4, -R3 ;  /* 0x000000041a007c23 */ /* 0x002fce0008010803 */
[----:B------:R1:W4:Y:S01]  /*4050*/  MUFU.EX2 R183, R0 ;  /* 0x0000000000b77308 */ /* 0x0003220000000800 */
[----:B--2---:R-:W2:Y:S01]  /*4060*/  SHFL.BFLY PT, R5, R4, 0x1, 0x1f ;  /* 0x0c201f0004057f89 */ /* 0x004ea200000e0000 */
[----:B-1----:R-:W-:-:S06]  /*4070*/  FFMA.FTZ R0, R25, UR4, -R3 ;  /* 0x0000000419007c23 */ /* 0x002fcc0008010803 */
[----:B------:R1:W-:Y:S01]  /*4080*/  MUFU.EX2 R184, R0 ;  /* 0x0000000000b87308 */ /* 0x0003e20000000800 */
[----:B--2---:R-:W-:Y:S02]  /*4090*/  FMNMX.FTZ R135, R4, R5, !PT ;  /* 0x0000000504877209 */ /* 0x004fe40007810000 */
[----:B----4-:R-:W-:Y:S02]  /*40a0*/  F2FP.F16.F32.PACK_AB R4, R183, R205 ;  /* 0x000000cdb704723e */ /* 0x010fe400000000ff */
[C---:B------:R-:W-:Y:S01]  /*40b0*/  FSETP.NEU.FTZ.AND P1, PT, R135.reuse, -INF , PT ;  /* 0xff8000008700780b */ /* 0x040fe20003f3d000 */
[----:B------:R-:W-:Y:S01]  /*40c0*/  FMUL.FTZ R8, R135, UR4 ;  /* 0x0000000487087c20 */ /* 0x000fe20008410000 */
[----:B-1----:R-:W-:-:S04]  /*40d0*/  FFMA.FTZ R0, R20, UR4, -R3 ;  /* 0x0000000414007c23 */ /* 0x002fc80008010803 */
[----:B------:R1:W2:Y:S02]  /*40e0*/  MUFU.EX2 R210, R0 ;  /* 0x0000000000d27308 */ /* 0x0002a40000000800 */
[----:B-1----:R-:W-:Y:S02]  /*40f0*/  LOP3.LUT R0, R149, 0x120, R150, 0xf8, !PT ;  /* 0x0000012095007812 */ /* 0x002fe400078ef896 */
[----:B--2---:R-:W-:Y:S02]  /*4100*/  F2FP.F16.F32.PACK_AB R6, R210, R184 ;  /* 0x000000b8d206723e */ /* 0x004fe400000000ff */
[----:B------:R-:W-:Y:S01]  /*4110*/  LEA R139, R0, UR5, 0x1 ;  /* 0x00000005008b7c11 */ /* 0x000fe2000f8e08ff */
[----:B------:R-:W-:-:S03]  /*4120*/  FFMA.FTZ R0, R31, UR4, -R2 ;  /* 0x000000041f007c23 */ /* 0x000fc60008010802 */
[----:B------:R-:W-:Y:S01]  /*4130*/  IADD3 R13, PT, PT, R148, R139, RZ ;  /* 0x0000008b940d7210 */ /* 0x000fe20007ffe0ff */
[----:B------:R1:W2:Y:S01]  /*4140*/  MUFU.EX2 R204, R0 ;  /* 0x0000000000cc7308 */ /* 0x0002a20000000800 */
[----:B------:R-:W4:Y:S04]  /*4150*/  LDSM.16.MT88.4 R16, [R139+0x9000] ;  /* 0x009000008b10783b */ /* 0x000f280000004200 */
[----:B------:R-:W5:Y:S04]  /*4160*/  LDSM.16.MT88.4 R20, [R13+0x9000] ;  /* 0x009000000d14783b */ /* 0x000f680000004200 */
[----:B------:R-:W3:Y:S04]  /*4170*/  LDSM.16.MT88.4 R24, [R139+0xa000] ;  /* 0x00a000008b18783b */ /* 0x000ee80000004200 */
[----:B------:R-:W-:Y:S01]  /*4180*/  LDSM.16.MT88.4 R44, [R13+0xb000] ;  /* 0x00b000000d2c783b */ /* 0x000fe20000004200 */
[----:B-1----:R-:W-:Y:S01]  /*4190*/  FFMA.FTZ R0, R29, UR4, -R2 ;  /* 0x000000041d007c23 */ /* 0x002fe20008010802 */
[----:B--2---:R-:W-:-:S02]  /*41a0*/  F2FP.F16.F32.PACK_AB R5, R204, R165 ;  /* 0x000000a5cc05723e */ /* 0x004fc400000000ff */
[----:B------:R-:W1:Y:S01]  /*41b0*/  LDSM.16.MT88.4 R28, [R13+0xa000] ;  /* 0x00a000000d1c783b */ /* 0x000e620000004200 */
[----:B------:R2:W-:Y:S02]  /*41c0*/  MUFU.EX2 R232, R0 ;  /* 0x0000000000e87308 */ /* 0x0005e40000000800 */
[----:B--2---:R-:W-:-:S06]  /*41d0*/  FFMA.FTZ R0, R32, UR4, -R2 ;  /* 0x0000000420007c23 */ /* 0x004fcc0008010802 */
[----:B------:R2:W4:Y:S02]  /*41e0*/  MUFU.EX2 R209, R0 ;  /* 0x0000000000d17308 */ /* 0x0005240000000800 */
[--C-:B--2---:R-:W-:Y:S01]  /*41f0*/  FFMA.FTZ R0, R33, UR4, -R12.reuse ;  /* 0x0000000421007c23 */ /* 0x104fe2000801080c */
[----:B----4-:R-:W-:Y:S01]  /*4200*/  F2FP.F16.F32.PACK_AB R7, R209, R232 ;  /* 0x000000e8d107723e */ /* 0x010fe200000000ff */
[----:B------:R-:W2:Y:S04]  /*4210*/  LDSM.16.MT88.4 R32, [R139+0xb000] ;  /* 0x00b000008b20783b */ /* 0x000ea80000004200 */
[----:B------:R4:W-:Y:S02]  /*4220*/  MUFU.EX2 R231, R0 ;  /* 0x0000000000e77308 */ /* 0x0009e40000000800 */
[C---:B------:R-:W-:Y:S08]  /*4230*/  HMMA.16816.F32 R112, R4.reuse, R16, RZ ;  /* 0x000000100470723c */ /* 0x040ff000000018ff */
[----:B-----5:R-:W-:Y:S01]  /*4240*/  HMMA.16816.F32 R108, R4, R20, RZ ;  /* 0x00000014046c723c */ /* 0x020fe200000018ff */
[----:B----4-:R-:W-:-:S07]  /*4250*/  FFMA.FTZ R0, R36, UR4, -R12 ;  /* 0x0000000424007c23 */ /* 0x010fce000801080c */
[C---:B---3--:R-:W-:Y:S01]  /*4260*/  HMMA.16816.F32 R104, R4.reuse, R24, RZ ;  /* 0x000000180468723c */ /* 0x048fe200000018ff */
[----:B------:R3:W-:Y:S07]  /*4270*/  MUFU.EX2 R164, R0 ;  /* 0x0000000000a47308 */ /* 0x0007ee0000000800 */
[C---:B-1----:R-:W-:Y:S08]  /*4280*/  HMMA.16816.F32 R100, R4.reuse, R28, RZ ;  /* 0x0000001c0464723c */ /* 0x042ff000000018ff */
[----:B------:R-:W-:Y:S01]  /*4290*/  HMMA.16816.F32 R92, R4, R18, RZ ;  /* 0x00000012045c723c */ /* 0x000fe200000018ff */
[----:B---3--:R-:W-:Y:S01]  /*42a0*/  FSEL R0, R8, RZ, P1 ;  /* 0x000000ff08007208 */ /* 0x008fe20000800000 */
[----:B------:R-:W-:-:S04]  /*42b0*/  FFMA.FTZ R8, R37, UR4, -R12 ;  /* 0x0000000425087c23 */ /* 0x000fc8000801080c */
[----:B------:R1:W3:Y:S02]  /*42c0*/  MUFU.EX2 R212, R8 ;  /* 0x0000000800d47308 */ /* 0x0002e40000000800 */
[C---:B--2---:R-:W-:Y:S08]  /*42d0*/  HMMA.16816.F32 R96, R4.reuse, R32, RZ ;  /* 0x000000200460723c */ /* 0x044ff000000018ff */
[----:B------:R-:W-:Y:S01]  /*42e0*/  HMMA.16816.F32 R88, R4, R22, RZ ;  /* 0x000000160458723c */ /* 0x000fe200000018ff */
[----:B-1----:R-:W-:-:S07]  /*42f0*/  FFMA.FTZ R8, R74, UR4, -R0 ;  /* 0x000000044a087c23 */ /* 0x002fce0008010800 */
[C---:B------:R-:W-:Y:S01]  /*4300*/  HMMA.16816.F32 R84, R4.reuse, R26, RZ ;  /* 0x0000001a0454723c */ /* 0x040fe200000018ff */
[----:B---3--:R-:W-:Y:S01]  /*4310*/  F2FP.F16.F32.PACK_AB R10, R212, R164 ;  /* 0x000000a4d40a723e */ /* 0x008fe200000000ff */
[----:B------:R1:W-:Y:S06]  /*4320*/  MUFU.EX2 R246, R8 ;  /* 0x0000000800f67308 */ /* 0x0003ec0000000800 */
[C---:B------:R-:W-:Y:S08]  /*4330*/  HMMA.16816.F32 R80, R4.reuse, R30, RZ ;  /* 0x0000001e0450723c */ /* 0x040ff000000018ff */
[----:B------:R-:W-:Y:S01]  /*4340*/  HMMA.16816.F32 R76, R4, R34, RZ ;  /* 0x00000022044c723c */ /* 0x000fe200000018ff */
[----:B-1----:R-:W-:-:S04]  /*4350*/  FFMA.FTZ R8, R73, UR4, -R0 ;  /* 0x0000000449087c23 */ /* 0x002fc80008010800 */
[----:B------:R1:W2:Y:S03]  /*4360*/  MUFU.EX2 R245, R8 ;  /* 0x0000000800f57308 */ /* 0x0002a60000000800 */
[----:B------:R-:W-:Y:S01]  /*4370*/  HMMA.16816.F32 R64, R4, R46, RZ ;  /* 0x0000002e0440723c */ /* 0x000fe200000018ff */
[----:B-1----:R-:W-:Y:S01]  /*4380*/  FFMA.FTZ R8, R72, UR4, -R0 ;  /* 0x0000000448087c23 */ /* 0x002fe20008010800 */
[----:B--2---:R-:W-:-:S06]  /*4390*/  F2FP.F16.F32.PACK_AB R9, R245, R246 ;  /* 0x000000f6f509723e */ /* 0x004fcc00000000ff */
[----:B------:R-:W-:Y:S01]  /*43a0*/  HMMA.16816.F32 R72, R4, R44, RZ ;  /* 0x0000002c0448723c */ /* 0x000fe200000018ff */
[----:B------:R-:W-:Y:S01]  /*43b0*/  FFMA.FTZ R4, R40, UR4, -R12 ;  /* 0x0000000428047c23 */ /* 0x000fe2000801080c */
[----:B------:R1:W-:Y:S08]  /*43c0*/  MUFU.EX2 R151, R8 ;  /* 0x0000000800977308 */ /* 0x0003f00000000800 */
[----:B------:R2:W-:Y:S01]  /*43d0*/  MUFU.EX2 R208, R4 ;  /* 0x0000000400d07308 */ /* 0x0005e20000000800 */
[----:B-1----:R-:W-:-:S07]  /*43e0*/  FFMA.FTZ R8, R38, UR4, -R0 ;  /* 0x0000000426087c23 */ /* 0x002fce0008010800 */
[----:B------:R1:W3:Y:S01]  /*43f0*/  MUFU.EX2 R211, R8 ;  /* 0x0000000800d37308 */ /* 0x0002e20000000800 */
[----:B--2---:R-:W-:-:S07]  /*4400*/  FFMA.FTZ R4, R116, UR4, -R3 ;  /* 0x0000000474047c23 */ /* 0x004fce0008010803 */
[----:B------:R2:W-:Y:S01]  /*4410*/  MUFU.EX2 R252, R4 ;  /* 0x0000000400fc7308 */ /* 0x0005e20000000800 */
[----:B-1----:R-:W-:Y:S02]  /*4420*/  F2FP.F16.F32.PACK_AB R8, R231, R233 ;  /* 0x000000e9e708723e */ /* 0x002fe400000000ff */
[----:B---3--:R-:W-:Y:S01]  /*4430*/  F2FP.F16.F32.PACK_AB R11, R211, R151 ;  /* 0x00000097d30b723e */ /* 0x008fe200000000ff */
[----:B--2---:R-:W-:-:S06]  /*4440*/  FFMA.FTZ R4, R42, UR4, -R3 ;  /* 0x000000042a047c23 */ /* 0x004fcc0008010803 */
[C---:B------:R-:W-:Y:S01]  /*4450*/  HMMA.16816.F32 R52, R8.reuse, R28, RZ ;  /* 0x0000001c0834723c */ /* 0x040fe200000018ff */
[----:B------:R1:W-:Y:S07]  /*4460*/  MUFU.EX2 R207, R4 ;  /* 0x0000000400cf7308 */ /* 0x0003ee0000000800 */
[C---:B------:R-:W-:Y:S08]  /*4470*/  HMMA.16816.F32 R144, R8.reuse, R30, RZ ;  /* 0x0000001e0890723c */ /* 0x040ff000000018ff */
[----:B------:R-:W-:Y:S01]  /*4480*/  HMMA.16816.F32 R68, R8, R16, RZ ;  /* 0x000000100844723c */ /* 0x000fe200000018ff */
[----:B-1----:R-:W-:-:S04]  /*4490*/  FFMA.FTZ R4, R41, UR4, -R3 ;  /* 0x0000000429047c23 */ /* 0x002fc80008010803 */
[----:B------:R1:W-:Y:S03]  /*44a0*/  MUFU.EX2 R206, R4 ;  /* 0x0000000400ce7308 */ /* 0x0003e60000000800 */
[C---:B------:R-:W-:Y:S01]  /*44b0*/  HMMA.16816.F32 R152, R8.reuse, R18, RZ ;  /* 0x000000120898723c */ /* 0x040fe200000018ff */
[----:B------:R-:W-:Y:S07]  /*44c0*/  LDSM.16.MT88.4 R16, [R139+0xa400] ;  /* 0x00a400008b10783b */ /* 0x000fee0000004200 */
[----:B------:R-:W-:Y:S01]  /*44d0*/  HMMA.16816.F32 R60, R8, R20, RZ ;  /* 0x00000014083c723c */ /* 0x000fe200000018ff */
[----:B-1----:R-:W-:-:S07]  /*44e0*/  FFMA.FTZ R4, R39, UR4, -R3 ;  /* 0x0000000427047c23 */ /* 0x002fce0008010803 */
[C---:B------:R-:W-:Y:S01]  /*44f0*/  HMMA.16816.F32 R120, R8.reuse, R22, RZ ;  /* 0x000000160878723c */ /* 0x040fe200000018ff */
[----:B------:R-:W-:Y:S01]  /*4500*/  LDSM.16.MT88.4 R20, [R13+0x9400] ;  /* 0x009400000d14783b */ /* 0x000fe20000004200 */
[----:B------:R1:W2:Y:S03]  /*4510*/  MUFU.EX2 R182, R4 ;  /* 0x0000000400b67308 */ /* 0x0002a60000000800 */
[----:B------:R-:W-:Y:S03]  /*4520*/  LDSM.16.MT88.4 R36, [R13+0xa400] ;  /* 0x00a400000d24783b */ /* 0x000fe60000004200 */
[C---:B------:R-:W-:Y:S08]  /*4530*/  HMMA.16816.F32 R56, R8.reuse, R24, RZ ;  /* 0x000000180838723c */ /* 0x040ff000000018ff */
[----:B------:R-:W-:Y:S01]  /*4540*/  HMMA.16816.F32 R140, R8, R26, RZ ;  /* 0x0000001a088c723c */ /* 0x000fe200000018ff */
[----:B------:R-:W3:Y:S01]  /*4550*/  LDSM.16.MT88.4 R24, [R139+0x9400] ;  /* 0x009400008b18783b */ /* 0x000ee20000004200 */
[----:B-1----:R-:W-:Y:S01]  /*4560*/  FFMA.FTZ R4, R119, UR4, -R2 ;  /* 0x0000000477047c23 */ /* 0x002fe20008010802 */
[----:B--2---:R-:W-:-:S03]  /*4570*/  F2FP.F16.F32.PACK_AB R6, R182, R206 ;  /* 0x000000ceb606723e */ /* 0x004fc600000000ff */
[----:B------:R1:W-:Y:S02]  /*4580*/  MUFU.EX2 R237, R4 ;  /* 0x0000000400ed7308 */ /* 0x0003e40000000800 */
[C---:B------:R-:W-:Y:S08]  /*4590*/  HMMA.16816.F32 R48, R8.reuse, R32, RZ ;  /* 0x000000200830723c */ /* 0x040ff000000018ff */
[----:B------:R-:W-:Y:S01]  /*45a0*/  HMMA.16816.F32 R160, R8, R34, RZ ;  /* 0x0000002208a0723c */ /* 0x000fe200000018ff */
[----:B------:R-:W-:Y:S01]  /*45b0*/  LDSM.16.MT88.4 R32, [R13+0xb400] ;  /* 0x00b400000d20783b */ /* 0x000fe20000004200 */
[----:B-1----:R-:W-:-:S06]  /*45c0*/  FFMA.FTZ R4, R43, UR4, -R2 ;  /* 0x000000042b047c23 */ /* 0x002fcc0008010802 */
[----:B------:R-:W-:Y:S01]  /*45d0*/  HMMA.16816.F32 R28, R8, R44, RZ ;  /* 0x0000002c081c723c */ /* 0x000fe200000018ff */
[----:B------:R-:W1:Y:S01]  /*45e0*/  LDSM.16.MT88.4 R40, [R139+0xb400] ;  /* 0x00b400008b28783b */ /* 0x000e620000004200 */
[----:B------:R2:W4:Y:S02]  /*45f0*/  MUFU.EX2 R240, R4 ;  /* 0x0000000400f07308 */ /* 0x0005240000000800 */
[----:B--2---:R-:W-:Y:S01]  /*4600*/  FFMA.FTZ R4, R118, UR4, -R2 ;  /* 0x0000000476047c23 */ /* 0x004fe20008010802 */
[----:B----4-:R-:W-:-:S05]  /*4610*/  F2FP.F16.F32.PACK_AB R5, R240, R237 ;  /* 0x000000edf005723e */ /* 0x010fca00000000ff */
[----:B------:R2:W-:Y:S02]  /*4620*/  MUFU.EX2 R239, R4 ;  /* 0x0000000400ef7308 */ /* 0x0005e40000000800 */
[----:B--2---:R-:W-:Y:S02]  /*4630*/  FFMA.FTZ R4, R117, UR4, -R2 ;  /* 0x0000000475047c23 */ /* 0x004fe40008010802 */
[----:B------:R-:W-:Y:S01]  /*4640*/  HMMA.16816.F32 R116, R8, R46, RZ ;  /* 0x0000002e0874723c */ /* 0x000fe200000018ff */
[----:B------:R-:W-:-:S03]  /*4650*/  FFMA.FTZ R8, R124, UR4, -R12 ;  /* 0x000000047c087c23 */ /* 0x000fc6000801080c */
[----:B------:R2:W4:Y:S01]  /*4660*/  MUFU.EX2 R238, R4 ;  /* 0x0000000400ee7308 */ /* 0x0005220000000800 */
[----:B------:R-:W-:Y:S02]  /*4670*/  MOV R10, R205 ;  /* 0x000000cd000a7202 */ /* 0x000fe40000000f00 */
[----:B------:R-:W-:Y:S02]  /*4680*/  MOV R9, R204 ;  /* 0x000000cc00097202 */ /* 0x000fe40000000f00 */
[----:B------:R-:W-:-:S03]  /*4690*/  MOV R11, R183 ;  /* 0x000000b7000b7202 */ /* 0x000fc60000000f00 */
[----:B------:R5:W-:Y:S01]  /*46a0*/  MUFU.EX2 R234, R8 ;  /* 0x0000000800ea7308 */ /* 0x000be20000000800 */
[----:B--2---:R-:W-:Y:S01]  /*46b0*/  FFMA.FTZ R4, R127, UR4, -R12 ;  /* 0x000000047f047c23 */ /* 0x004fe2000801080c */
[----:B----4-:R-:W-:-:S06]  /*46c0*/  F2FP.F16.F32.PACK_AB R7, R238, R239 ;  /* 0x000000efee07723e */ /* 0x010fcc00000000ff */
[----:B------:R2:W4:Y:S01]  /*46d0*/  MUFU.EX2 R236, R4 ;  /* 0x0000000400ec7308 */ /* 0x0005220000000800 */
[----:B-----5:R-:W-:Y:S01]  /*46e0*/  FFMA.FTZ R8, R130, UR4, -R0 ;  /* 0x0000000482087c23 */ /* 0x020fe20008010800 */
[----:B------:R-:W-:-:S06]  /*46f0*/  MOV R130, R165 ;  /* 0x000000a500827202 */ /* 0x000fcc0000000f00 */
[----:B------:R5:W-:Y:S01]  /*4700*/  MUFU.EX2 R229, R8 ;  /* 0x0000000800e57308 */ /* 0x000be20000000800 */
[----:B--2---:R-:W-:-:S07]  /*4710*/  FFMA.FTZ R4, R125, UR4, -R12 ;  /* 0x000000047d047c23 */ /* 0x004fce000801080c */
[----:B------:R2:W-:Y:S01]  /*4720*/  MUFU.EX2 R235, R4 ;  /* 0x0000000400eb7308 */ /* 0x0005e20000000800 */
[----:B-----5:R-:W-:Y:S01]  /*4730*/  FFMA.FTZ R8, R129, UR4, -R0 ;  /* 0x0000000481087c23 */ /* 0x020fe20008010800 */
[----:B------:R-:W-:-:S06]  /*4740*/  MOV R129, R164 ;  /* 0x000000a400817202 */ /* 0x000fcc0000000f00 */
[----:B------:R5:W4:Y:S01]  /*4750*/  MUFU.EX2 R230, R8 ;  /* 0x0000000800e67308 */ /* 0x000b220000000800 */
[----:B--2---:R-:W-:-:S07]  /*4760*/  F2FP.F16.F32.PACK_AB R4, R207, R252 ;  /* 0x000000fccf04723e */ /* 0x004fce00000000ff */
[----:B---3--:R-:W-:Y:S01]  /*4770*/  HMMA.16816.F32 R176, R4, R24, R112 ;  /* 0x0000001804b0723c */ /* 0x008fe20000001870 */
[----:B-----5:R-:W-:Y:S01]  /*4780*/  FFMA.FTZ R8, R128, UR4, -R0 ;  /* 0x0000000480087c23 */ /* 0x020fe20008010800 */
[----:B------:R-:W-:-:S03]  /*4790*/  MOV R128, R151 ;  /* 0x0000009700807202 */ /* 0x000fc60000000f00 */
[----:B------:R2:W-:Y:S03]  /*47a0*/  MUFU.EX2 R228, R8 ;  /* 0x0000000800e47308 */ /* 0x0005e60000000800 */
[C---:B------:R-:W-:Y:S08]  /*47b0*/  HMMA.16816.F32 R168, R4.reuse, R20, R108 ;  /* 0x0000001404a8723c */ /* 0x040ff0000000186c */
[----:B------:R-:W-:Y:S01]  /*47c0*/  HMMA.16816.F32 R112, R4, R36, R100 ;  /* 0x000000240470723c */ /* 0x000fe20000001864 */
[----:B--2---:R-:W-:-:S07]  /*47d0*/  FFMA.FTZ R8, R126, UR4, -R0 ;  /* 0x000000047e087c23 */ /* 0x004fce0008010800 */
[C---:B-1----:R-:W-:Y:S01]  /*47e0*/  HMMA.16816.F32 R108, R4.reuse, R40, R96 ;  /* 0x00000028046c723c */ /* 0x042fe20000001860 */
[----:B------:R1:W2:Y:S07]  /*47f0*/  MUFU.EX2 R223, R8 ;  /* 0x0000000800df7308 */ /* 0x0002ae0000000800 */
[C---:B------:R-:W-:Y:S08]  /*4800*/  HMMA.16816.F32 R164, R4.reuse, R16, R104 ;  /* 0x0000001004a4723c */ /* 0x040ff00000001868 */
[----:B------:R-:W-:Y:S01]  /*4810*/  HMMA.16816.F32 R148, R4, R26, R92 ;  /* 0x0000001a0494723c */ /* 0x000fe2000000185c */
[----:B-1----:R-:W-:Y:S01]  /*4820*/  FFMA.FTZ R8, R137, UR4, -R12 ;  /* 0x0000000489087c23 */ /* 0x002fe2000801080c */
[----:B------:R-:W-:-:S03]  /*4830*/  MOV R137, R182 ;  /* 0x000000b600897202 */ /* 0x000fc60000000f00 */
[----:B------:R1:W-:Y:S03]  /*4840*/  MUFU.EX2 R221, R8 ;  /* 0x0000000800dd7308 */ /* 0x0003e60000000800 */
[C---:B------:R-:W-:Y:S08]  /*4850*/  HMMA.16816.F32 R100, R4.reuse, R22, R88 ;  /* 0x000000160464723c */ /* 0x040ff00000001858 */
[----:B------:R-:W-:Y:S01]  /*4860*/  HMMA.16816.F32 R96, R4, R18, R84 ;  /* 0x000000120460723c */ /* 0x000fe20000001854 */
[----:B-1----:R-:W-:-:S07]  /*4870*/  FFMA.FTZ R8, R156, UR4, -R3 ;  /* 0x000000049c087c23 */ /* 0x002fce0008010803 */
[C---:B------:R-:W-:Y:S01]  /*4880*/  HMMA.16816.F32 R104, R4.reuse, R32, R72 ;  /* 0x000000200468723c */ /* 0x040fe20000001848 */
[----:B------:R-:W-:Y:S01]  /*4890*/  MOV R156, R184 ;  /* 0x000000b8009c7202 */ /* 0x000fe20000000f00 */
[----:B------:R1:W-:Y:S06]  /*48a0*/  MUFU.EX2 R220, R8 ;  /* 0x0000000800dc7308 */ /* 0x0003ec0000000800 */
[C---:B------:R-:W-:Y:S08]  /*48b0*/  HMMA.16816.F32 R92, R4.reuse, R38, R80 ;  /* 0x00000026045c723c */ /* 0x040ff00000001850 */
[----:B------:R-:W-:Y:S01]  /*48c0*/  HMMA.16816.F32 R88, R4, R42, R76 ;  /* 0x0000002a0458723c */ /* 0x000fe2000000184c */
[----:B-1----:R-:W-:-:S04]  /*48d0*/  FFMA.FTZ R8, R138, UR4, -R3 ;  /* 0x000000048a087c23 */ /* 0x002fc80008010803 */
[----:B------:R1:W3:Y:S03]  /*48e0*/  MUFU.EX2 R217, R8 ;  /* 0x0000000800d97308 */ /* 0x0002e60000000800 */
[----:B------:R-:W-:Y:S01]  /*48f0*/  HMMA.16816.F32 R84, R4, R34, R64 ;  /* 0x000000220454723c */ /* 0x000fe20000001840 */
[----:B----4-:R-:W-:Y:S02]  /*4900*/  F2FP.F16.F32.PACK_AB R4, R236, R208 ;  /* 0x000000d0ec04723e */ /* 0x010fe400000000ff */
[----:B------:R-:W-:Y:S02]  /*4910*/  F2FP.F16.F32.PACK_AB R5, R230, R229 ;  /* 0x000000e5e605723e */ /* 0x000fe400000000ff */
[----:B------:R-:W-:Y:S02]  /*4920*/  F2FP.F16.F32.PACK_AB R6, R234, R235 ;  /* 0x000000ebea06723e */ /* 0x000fe400000000ff */
[----:B--2---:R-:W-:-:S07]  /*4930*/  F2FP.F16.F32.PACK_AB R7, R223, R228 ;  /* 0x000000e4df07723e */ /* 0x004fce00000000ff */
[----:B------:R-:W-:Y:S01]  /*4940*/  HMMA.16816.F32 R72, R4, R20, R60 ;  /* 0x000000140448723c */ /* 0x000fe2000000183c */
[----:B-1----:R-:W-:Y:S01]  /*4950*/  FFMA.FTZ R8, R133, UR4, -R3 ;  /* 0x0000000485087c23 */ /* 0x002fe20008010803 */
[----:B------:R-:W-:-:S03]  /*4960*/  MOV R133, R206 ;  /* 0x000000ce00857202 */ /* 0x000fc60000000f00 */
[----:B------:R1:W-:Y:S03]  /*4970*/  MUFU.EX2 R215, R8 ;  /* 0x0000000800d77308 */ /* 0x0003e60000000800 */
[C---:B------:R-:W-:Y:S01]  /*4980*/  HMMA.16816.F32 R60, R4.reuse, R26, R152 ;  /* 0x0000001a043c723c */ /* 0x040fe20000001898 */
[----:B------:R-:W-:Y:S02]  /*4990*/  MOV R155, R211 ;  /* 0x000000d3009b7202 */ /* 0x000fe40000000f00 */
[----:B------:R-:W-:Y:S02]  /*49a0*/  MOV R154, R210 ;  /* 0x000000d2009a7202 */ /* 0x000fe40000000f00 */
[----:B------:R-:W-:Y:S02]  /*49b0*/  MOV R153, R209 ;  /* 0x000000d100997202 */ /* 0x000fe40000000f00 */
[----:B------:R-:W-:Y:S01]  /*49c0*/  MOV R152, R208 ;  /* 0x000000d000987202 */ /* 0x000fe20000000f00 */
[----:B------:R-:W-:Y:S01]  /*49d0*/  HMMA.16816.F32 R80, R4, R24, R68 ;  /* 0x000000180450723c */ /* 0x000fe20000001844 */
[----:B------:R-:W-:Y:S01]  /*49e0*/  LDSM.16.MT88.4 R24, [R139+0xa800] ;  /* 0x00a800008b18783b */ /* 0x000fe20000004200 */
[----:B-1----:R-:W-:Y:S01]  /*49f0*/  FFMA.FTZ R8, R131, UR4, -R3 ;  /* 0x0000000483087c23 */ /* 0x002fe20008010803 */
[----:B------:R-:W-:-:S05]  /*4a00*/  MOV R131, R212 ;  /* 0x000000d400837202 */ /* 0x000fca0000000f00 */
[C---:B------:R-:W-:Y:S01]  /*4a10*/  HMMA.16816.F32 R68, R4.reuse, R16, R56 ;  /* 0x000000100444723c */ /* 0x040fe20000001838 */
[----:B------:R1:W-:Y:S07]  /*4a20*/  MUFU.EX2 R214, R8 ;  /* 0x0000000800d67308 */ /* 0x0003ee0000000800 */
[C---:B------:R-:W-:Y:S08]  /*4a30*/  HMMA.16816.F32 R124, R4.reuse, R40, R48 ;  /* 0x00000028047c723c */ /* 0x040ff00000001830 */
[----:B------:R-:W-:Y:S01]  /*4a40*/  HMMA.16816.F32 R184, R4, R32, R28 ;  /* 0x0000002004b8723c */ /* 0x000fe2000000181c */
[----:B------:R-:W2:Y:S01]  /*4a50*/  LDSM.16.MT88.4 R28, [R139+0x9800] ;  /* 0x009800008b1c783b */ /* 0x000ea20000004200 */
[----:B-1----:R-:W-:Y:S01]  /*4a60*/  FFMA.FTZ R8, R159, UR4, -R2 ;  /* 0x000000049f087c23 */ /* 0x002fe20008010802 */
[----:B------:R-:W-:-:S03]  /*4a70*/  MOV R159, R207 ;  /* 0x000000cf009f7202 */ /* 0x000fc60000000f00 */
[----:B------:R1:W-:Y:S02]  /*4a80*/  MUFU.EX2 R213, R8 ;  /* 0x0000000800d57308 */ /* 0x0003e40000000800 */
[C---:B------:R-:W-:Y:S08]  /*4a90*/  HMMA.16816.F32 R64, R4.reuse, R36, R52 ;  /* 0x000000240440723c */ /* 0x040ff00000001834 */
[----:B------:R-:W-:Y:S01]  /*4aa0*/  HMMA.16816.F32 R48, R4, R18, R140 ;  /* 0x000000120430723c */ /* 0x000fe2000000188c */
[----:B------:R-:W4:Y:S01]  /*4ab0*/  LDSM.16.MT88.4 R16, [R13+0x9800] ;  /* 0x009800000d10783b */ /* 0x000f220000004200 */
[----:B-1----:R-:W-:-:S06]  /*4ac0*/  FFMA.FTZ R8, R158, UR4, -R2 ;  /* 0x000000049e087c23 */ /* 0x002fcc0008010802 */
[C---:B------:R-:W-:Y:S01]  /*4ad0*/  HMMA.16816.F32 R56, R4.reuse, R42, R160 ;  /* 0x0000002a0438723c */ /* 0x040fe200000018a0 */
[----:B------:R-:W1:Y:S01]  /*4ae0*/  LDSM.16.MT88.4 R40, [R139+0xb800] ;  /* 0x00b800008b28783b */ /* 0x000e620000004200 */
[----:B------:R5:W2:Y:S06]  /*4af0*/  MUFU.EX2 R212, R8 ;  /* 0x0000000800d47308 */ /* 0x000aac0000000800 */
[C---:B------:R-:W-:Y:S01]  /*4b00*/  HMMA.16816.F32 R52, R4.reuse, R22, R120 ;  /* 0x000000160434723c */ /* 0x040fe20000001878 */
[----:B------:R-:W-:Y:S04]  /*4b10*/  LDSM.16.MT88.4 R20, [R13+0xb800] ;  /* 0x00b800000d14783b */ /* 0x000fe80000004200 */
[----:B------:R-:W-:Y:S03]  /*4b20*/  LDSM.16.MT88.4 R120, [R139+0xbc00] ;  /* 0x00bc00008b78783b */ /* 0x000fe60000004200 */
[----:B------:R-:W-:Y:S01]  /*4b30*/  HMMA.16816.F32 R44, R4, R38, R144 ;  /* 0x00000026042c723c */ /* 0x000fe20000001890 */
[----:B------:R-:W1:Y:S01]  /*4b40*/  LDSM.16.MT88.4 R36, [R13+0xa800] ;  /* 0x00a800000d24783b */ /* 0x000e620000004200 */
[----:B-----5:R-:W-:-:S04]  /*4b50*/  FFMA.FTZ R8, R157, UR4, -R2 ;  /* 0x000000049d087c23 */ /* 0x020fc80008010802 */
[----:B------:R5:W-:Y:S02]  /*4b60*/  MUFU.EX2 R211, R8 ;  /* 0x0000000800d37308 */ /* 0x000be40000000800 */
[----:B------:R-:W-:Y:S01]  /*4b70*/  HMMA.16816.F32 R32, R4, R34, R116 ;  /* 0x000000220420723c */ /* 0x000fe20000001874 */
[----:B---3--:R-:W-:Y:S02]  /*4b80*/  F2FP.F16.F32.PACK_AB R4, R217, R220 ;  /* 0x000000dcd904723e */ /* 0x008fe400000000ff */
[----:B--2---:R-:W-:Y:S02]  /*4b90*/  F2FP.F16.F32.PACK_AB R5, R212, R213 ;  /* 0x000000d5d405723e */ /* 0x004fe400000000ff */
[----:B------:R-:W-:Y:S01]  /*4ba0*/  F2FP.F16.F32.PACK_AB R6, R214, R215 ;  /* 0x000000d7d606723e */ /* 0x000fe200000000ff */
[----:B-----5:R-:W-:-:S04]  /*4bb0*/  FFMA.FTZ R8, R172, UR4, -R2 ;  /* 0x00000004ac087c23 */ /* 0x020fc80008010802 */
[----:B------:R2:W3:Y:S02]  /*4bc0*/  MUFU.EX2 R210, R8 ;  /* 0x0000000800d27308 */ /* 0x0004e40000000800 */
[----:B--2---:R-:W-:Y:S01]  /*4bd0*/  FFMA.FTZ R8, R173, UR4, -R12 ;  /* 0x00000004ad087c23 */ /* 0x004fe2000801080c */
[----:B---3--:R-:W-:-:S05]  /*4be0*/  F2FP.F16.F32.PACK_AB R7, R210, R211 ;  /* 0x000000d3d207723e */ /* 0x008fca00000000ff */
[----:B------:R2:W3:Y:S02]  /*4bf0*/  MUFU.EX2 R209, R8 ;  /* 0x0000000800d17308 */ /* 0x0004e40000000800 */
[C---:B------:R-:W-:Y:S08]  /*4c00*/  HMMA.16816.F32 R140, R4.reuse, R28, R176 ;  /* 0x0000001c048c723c */ /* 0x040ff000000018b0 */
[----:B----4-:R-:W-:Y:S01]  /*4c10*/  HMMA.16816.F32 R116, R4, R16, R168 ;  /* 0x000000100474723c */ /* 0x010fe200000018a8 */
[----:B--2---:R-:W-:-:S07]  /*4c20*/  FFMA.FTZ R8, R14, UR4, -R12 ;  /* 0x000000040e087c23 */ /* 0x004fce000801080c */
[C---:B-1----:R-:W-:Y:S01]  /*4c30*/  HMMA.16816.F32 R176, R4.reuse, R40, R108 ;  /* 0x0000002804b0723c */ /* 0x042fe2000000186c */
[----:B------:R1:W-:Y:S07]  /*4c40*/  MUFU.EX2 R208, R8 ;  /* 0x0000000800d07308 */ /* 0x0003ee0000000800 */
[C---:B------:R-:W-:Y:S08]  /*4c50*/  HMMA.16816.F32 R76, R4.reuse, R18, R100 ;  /* 0x00000012044c723c */ /* 0x040ff00000001864 */
[----:B------:R-:W-:Y:S01]  /*4c60*/  HMMA.16816.F32 R164, R4, R24, R164 ;  /* 0x0000001804a4723c */ /* 0x000fe200000018a4 */
[----:B-1----:R-:W-:-:S04]  /*4c70*/  FFMA.FTZ R8, R15, UR4, -R12 ;  /* 0x000000040f087c23 */ /* 0x002fc8000801080c */
[----:B------:R1:W2:Y:S03]  /*4c80*/  MUFU.EX2 R207, R8 ;  /* 0x0000000800cf7308 */ /* 0x0002a60000000800 */
[C---:B------:R-:W-:Y:S08]  /*4c90*/  HMMA.16816.F32 R168, R4.reuse, R36, R112 ;  /* 0x0000002404a8723c */ /* 0x040ff00000001870 */
[----:B------:R-:W-:Y:S01]  /*4ca0*/  HMMA.16816.F32 R148, R4, R30, R148 ;  /* 0x0000001e0494723c */ /* 0x000fe20000001894 */
[----:B-1----:R-:W-:-:S07]  /*4cb0*/  FFMA.FTZ R8, R180, UR4, -R0 ;  /* 0x00000004b4087c23 */ /* 0x002fce0008010800 */
[C---:B------:R-:W-:Y:S01]  /*4cc0*/  HMMA.16816.F32 R100, R4.reuse, R26, R96 ;  /* 0x0000001a0464723c */ /* 0x040fe20000001860 */
[----:B------:R-:W-:Y:S01]  /*4cd0*/  LDSM.16.MT88.4 R96, [R139+0xac00] ;  /* 0x00ac00008b60783b */ /* 0x000fe20000004200 */
[----:B------:R1:W-:Y:S06]  /*4ce0*/  MUFU.EX2 R206, R8 ;  /* 0x0000000800ce7308 */ /* 0x0003ec0000000800 */
[C---:B------:R-:W-:Y:S08]  /*4cf0*/  HMMA.16816.F32 R108, R4.reuse, R38, R92 ;  /* 0x00000026046c723c */ /* 0x040ff0000000185c */
[----:B------:R-:W-:Y:S01]  /*4d00*/  HMMA.16816.F32 R160, R4, R42, R88 ;  /* 0x0000002a04a0723c */ /* 0x000fe20000001858 */
[----:B-1----:R-:W-:-:S04]  /*4d10*/  FFMA.FTZ R8, R181, UR4, -R0 ;  /* 0x00000004b5087c23 */ /* 0x002fc80008010800 */
[----:B------:R1:W4:Y:S03]  /*4d20*/  MUFU.EX2 R205, R8 ;  /* 0x0000000800cd7308 */ /* 0x0003260000000800 */
[C---:B------:R-:W-:Y:S08]  /*4d30*/  HMMA.16816.F32 R180, R4.reuse, R20, R104 ;  /* 0x0000001404b4723c */ /* 0x040ff00000001868 */
[----:B------:R-:W-:Y:S01]  /*4d40*/  HMMA.16816.F32 R144, R4, R22, R84 ;  /* 0x000000160490723c */ /* 0x000fe20000001854 */
[----:B---3--:R-:W-:-:S02]  /*4d50*/  F2FP.F16.F32.PACK_AB R4, R209, R221 ;  /* 0x000000ddd104723e */ /* 0x008fc400000000ff */
[----:B--2---:R-:W-:Y:S01]  /*4d60*/  F2FP.F16.F32.PACK_AB R6, R207, R208 ;  /* 0x000000d0cf06723e */ /* 0x004fe200000000ff */
[----:B-1----:R-:W-:Y:S01]  /*4d70*/  FFMA.FTZ R8, R174, UR4, -R0 ;  /* 0x00000004ae087c23 */ /* 0x002fe20008010800 */
[----:B----4-:R-:W-:-:S03]  /*4d80*/  F2FP.F16.F32.PACK_AB R5, R205, R206 ;  /* 0x000000cecd05723e */ /* 0x010fc600000000ff */
[----:B------:R1:W-:Y:S02]  /*4d90*/  MUFU.EX2 R204, R8 ;  /* 0x0000000800cc7308 */ /* 0x0003e40000000800 */
[----:B-1----:R-:W-:-:S06]  /*4da0*/  FFMA.FTZ R8, R175, UR4, -R0 ;  /* 0x00000004af087c23 */ /* 0x002fcc0008010800 */
[----:B------:R1:W2:Y:S02]  /*4db0*/  MUFU.EX2 R138, R8 ;  /* 0x00000008008a7308 */ /* 0x0002a40000000800 */
[----:B-1----:R-:W-:Y:S01]  /*4dc0*/  FFMA.FTZ R8, R188, UR4, -R12 ;  /* 0x00000004bc087c23 */ /* 0x002fe2000801080c */
[----:B------:R-:W-:Y:S02]  /*4dd0*/  MOV R188, R137 ;  /* 0x0000008900bc7202 */ /* 0x000fe40000000f00 */
[----:B--2---:R-:W-:-:S03]  /*4de0*/  F2FP.F16.F32.PACK_AB R7, R138, R204 ;  /* 0x000000cc8a07723e */ /* 0x004fc600000000ff */
[----:B------:R1:W-:Y:S04]  /*4df0*/  MUFU.EX2 R137, R8 ;  /* 0x0000000800897308 */ /* 0x0003e80000000800 */
[C---:B------:R-:W-:Y:S08]  /*4e00*/  HMMA.16816.F32 R52, R4.reuse, R18, R52 ;  /* 0x000000120434723c */ /* 0x040ff00000001834 */
[----:B------:R-:W-:Y:S01]  /*4e10*/  HMMA.16816.F32 R172, R4, R28, R80 ;  /* 0x0000001c04ac723c */ /* 0x000fe20000001850 */
[----:B------:R-:W-:Y:S01]  /*4e20*/  LDSM.16.MT88.4 R80, [R13+0x9c00] ;  /* 0x009c00000d50783b */ /* 0x000fe20000004200 */
[----:B-1----:R-:W-:Y:S01]  /*4e30*/  FFMA.FTZ R8, R189, UR4, -R3 ;  /* 0x00000004bd087c23 */ /* 0x002fe20008010803 */
[----:B------:R-:W-:-:S03]  /*4e40*/  MOV R189, R133 ;  /* 0x0000008500bd7202 */ /* 0x000fc60000000f00 */
[----:B------:R1:W-:Y:S02]  /*4e50*/  MUFU.EX2 R133, R8 ;  /* 0x0000000800857308 */ /* 0x0003e40000000800 */
[C---:B------:R-:W-:Y:S08]  /*4e60*/  HMMA.16816.F32 R60, R4.reuse, R30, R60 ;  /* 0x0000001e043c723c */ /* 0x040ff0000000183c */
[----:B------:R-:W-:Y:S01]  /*4e70*/  HMMA.16816.F32 R28, R4, R16, R72 ;  /* 0x00000010041c723c */ /* 0x000fe20000001848 */
[----:B-1----:R-:W-:-:S07]  /*4e80*/  FFMA.FTZ R8, R190, UR4, -R3 ;  /* 0x00000004be087c23 */ /* 0x002fce0008010803 */
[----:B------:R-:W-:Y:S01]  /*4e90*/  HMMA.16816.F32 R112, R4, R40, R124 ;  /* 0x000000280470723c */ /* 0x000fe2000000187c */
[----:B------:R-:W-:Y:S01]  /*4ea0*/  MOV R41, R233 ;  /* 0x000000e900297202 */ /* 0x000fe20000000f00 */
[----:B------:R1:W2:Y:S01]  /*4eb0*/  MUFU.EX2 R19, R8 ;  /* 0x0000000800137308 */ /* 0x0002a20000000800 */
[----:B------:R-:W-:Y:S02]  /*4ec0*/  MOV R190, R159 ;  /* 0x0000009f00be7202 */ /* 0x000fe40000000f00 */
[----:B------:R-:W-:-:S03]  /*4ed0*/  MOV R40, R231 ;  /* 0x000000e700287202 */ /* 0x000fc60000000f00 */
[----:B------:R-:W-:Y:S01]  /*4ee0*/  HMMA.16816.F32 R64, R4, R36, R64 ;  /* 0x000000240440723c */ /* 0x000fe20000001840 */
[----:B------:R-:W-:Y:S02]  /*4ef0*/  MOV R37, R156 ;  /* 0x0000009c00257202 */ /* 0x000fe40000000f00 */
[----:B------:R-:W3:Y:S01]  /*4f00*/  LDSM.16.MT88.4 R156, [R13+0xac00] ;  /* 0x00ac00000d9c783b */ /* 0x000ee20000004200 */
[----:B------:R-:W-:-:S04]  /*4f10*/  MOV R36, R128 ;  /* 0x0000008000247202 */ /* 0x000fc80000000f00 */
[C---:B------:R-:W-:Y:S01]  /*4f20*/  HMMA.16816.F32 R84, R4.reuse, R24, R68 ;  /* 0x000000180454723c */ /* 0x040fe20000001844 */
[----:B------:R-:W-:Y:S02]  /*4f30*/  MOV R24, R153 ;  /* 0x0000009900187202 */ /* 0x000fe40000000f00 */
[----:B------:R-:W-:Y:S01]  /*4f40*/  MOV R25, R152 ;  /* 0x0000009800197202 */ /* 0x000fe20000000f00 */
[--C-:B-1----:R-:W-:Y:S01]  /*4f50*/  FFMA.FTZ R8, R191, UR4, -R3.reuse ;  /* 0x00000004bf087c23 */ /* 0x102fe20008010803 */
[----:B------:R-:W-:Y:S01]  /*4f60*/  FFMA.FTZ R3, R192, UR4, -R3 ;  /* 0x00000004c0037c23 */ /* 0x000fe20008010803 */
[----:B------:R-:W-:Y:S02]  /*4f70*/  MOV R192, R232 ;  /* 0x000000e800c07202 */ /* 0x000fe40000000f00 */
[----:B------:R-:W-:Y:S01]  /*4f80*/  HMMA.16816.F32 R48, R4, R26, R48 ;  /* 0x0000001a0430723c */ /* 0x000fe20000001830 */
[----:B------:R1:W-:Y:S01]  /*4f90*/  MUFU.EX2 R232, R3 ;  /* 0x0000000300e87308 */ /* 0x0003e20000000800 */
[----:B------:R-:W-:-:S02]  /*4fa0*/  MOV R26, R131 ;  /* 0x00000083001a7202 */ /* 0x000fc40000000f00 */
[----:B--2---:R-:W-:Y:S02]  /*4fb0*/  F2FP.F16.F32.PACK_AB R128, R19, R133 ;  /* 0x000000851380723e */ /* 0x004fe400000000ff */
[----:B------:R-:W-:Y:S02]  /*4fc0*/  MOV R27, R155 ;  /* 0x0000009b001b7202 */ /* 0x000fe40000000f00 */
[----:B------:R-:W-:Y:S01]  /*4fd0*/  HMMA.16816.F32 R44, R4, R38, R44 ;  /* 0x00000026042c723c */ /* 0x000fe2000000182c */
[----:B------:R2:W4:Y:S01]  /*4fe0*/  MUFU.EX2 R18, R8 ;  /* 0x0000000800127308 */ /* 0x0005220000000800 */
[----:B------:R-:W-:Y:S02]  /*4ff0*/  MOV R38, R10 ;  /* 0x0000000a00267202 */ /* 0x000fe40000000f00 */
[----:B------:R-:W-:Y:S02]  /*5000*/  MOV R39, R9 ;  /* 0x0000000900277202 */ /* 0x000fe40000000f00 */
[----:B------:R-:W-:-:S02]  /*5010*/  MOV R191, R154 ;  /* 0x0000009a00bf7202 */ /* 0x000fc40000000f00 */
[----:B------:R-:W-:Y:S01]  /*5020*/  HMMA.16816.F32 R56, R4, R42, R56 ;  /* 0x0000002a0438723c */ /* 0x000fe20000001838 */
[----:B------:R-:W-:Y:S01]  /*5030*/  LDSM.16.MT88.4 R152, [R139+0x9c00] ;  /* 0x009c00008b98783b */ /* 0x000fe20000004200 */
[----:B-1----:R-:W-:Y:S01]  /*5040*/  FFMA.FTZ R3, R193, UR4, -R2 ;  /* 0x00000004c1037c23 */ /* 0x002fe20008010802 */
[----:B------:R-:W-:-:S03]  /*5050*/  MOV R193, R129 ;  /* 0x0000008100c17202 */ /* 0x000fc60000000f00 */
[----:B------:R1:W-:Y:S02]  /*5060*/  MUFU.EX2 R17, R3 ;  /* 0x0000000300117308 */ /* 0x0003e40000000800 */
[----:B------:R-:W-:Y:S01]  /*5070*/  HMMA.16816.F32 R124, R4, R20, R184 ;  /* 0x00000014047c723c */ /* 0x000fe200000018b8 */
[----:B--2---:R-:W-:Y:S02]  /*5080*/  MOV R8, R130 ;  /* 0x0000008200087202 */ /* 0x004fe40000000f00 */
[----:B----4-:R-:W-:-:S03]  /*5090*/  F2FP.F16.F32.PACK_AB R130, R232, R18 ;  /* 0x00000012e882723e */ /* 0x010fc600000000ff */
[----:B------:R-:W-:Y:S02]  /*50a0*/  FADD.FTZ R8, R8, R39 ;  /* 0x0000002708087221 */ /* 0x000fe40000010000 */
[----:B------:R-:W-:Y:S01]  /*50b0*/  HMMA.16816.F32 R32, R4, R22, R32 ;  /* 0x000000160420723c */ /* 0x000fe20000001820 */
[----:B------:R-:W2:Y:S01]  /*50c0*/  LDSM.16.MT88.4 R4, [R13+0xbc00] ;  /* 0x00bc00000d04783b */ /* 0x000ea20000004200 */
[----:B------:R-:W-:Y:S01]  /*50d0*/  FADD.FTZ R8, R192, R8 ;  /* 0x00000008c0087221 */ /* 0x000fe20000010000 */
[----:B-1----:R-:W-:Y:S01]  /*50e0*/  FFMA.FTZ R3, R194, UR4, -R2 ;  /* 0x00000004c2037c23 */ /* 0x002fe20008010802 */
[----:B------:R-:W-:-:S03]  /*50f0*/  MOV R194, R11 ;  /* 0x0000000b00c27202 */ /* 0x000fc60000000f00 */
[----:B------:R1:W4:Y:S02]  /*5100*/  MUFU.EX2 R16, R3 ;  /* 0x0000000300107308 */ /* 0x0003240000000800 */
[--C-:B-1----:R-:W-:Y:S01]  /*5110*/  FFMA.FTZ R3, R195, UR4, -R2.reuse ;  /* 0x00000004c3037c23 */ /* 0x102fe20008010802 */
[----:B------:R-:W-:Y:S01]  /*5120*/  FFMA.FTZ R2, R196, UR4, -R2 ;  /* 0x00000004c4027c23 */ /* 0x000fe20008010802 */
[----:B----4-:R-:W-:-:S04]  /*5130*/  F2FP.F16.F32.PACK_AB R129, R16, R17 ;  /* 0x000000111081723e */ /* 0x010fc800000000ff */
[----:B------:R1:W-:Y:S08]  /*5140*/  MUFU.EX2 R15, R3 ;  /* 0x00000003000f7308 */ /* 0x0003f00000000800 */
[----:B------:R4:W5:Y:S01]  /*5150*/  MUFU.EX2 R233, R2 ;  /* 0x0000000200e97308 */ /* 0x0009620000000800 */
[----:B-1----:R-:W-:-:S04]  /*5160*/  FADD.FTZ R3, R41, R40 ;  /* 0x0000002829037221 */ /* 0x002fc80000010000 */
[----:B------:R-:W-:Y:S01]  /*5170*/  FADD.FTZ R3, R193, R3 ;  /* 0x00000003c1037221 */ /* 0x000fe20000010000 */
[----:B----4-:R-:W-:Y:S01]  /*5180*/  FFMA.FTZ R2, R198, UR4, -R12 ;  /* 0x00000004c6027c23 */ /* 0x010fe2000801080c */
[----:B-----5:R-:W-:Y:S02]  /*5190*/  F2FP.F16.F32.PACK_AB R131, R233, R15 ;  /* 0x0000000fe983723e */ /* 0x020fe400000000ff */
[----:B------:R-:W-:Y:S01]  /*51a0*/  FADD.FTZ R3, R26, R3 ;  /* 0x000000031a037221 */ /* 0x000fe20000010000 */
[----:B------:R1:W4:Y:S03]  /*51b0*/  MUFU.EX2 R14, R2 ;  /* 0x00000002000e7308 */ /* 0x0003260000000800 */
[----:B------:R-:W-:Y:S01]  /*51c0*/  FADD.FTZ R3, R25, R3 ;  /* 0x0000000319037221 */ /* 0x000fe20000010000 */
[----:B---3--:R-:W-:Y:S03]  /*51d0*/  HMMA.16816.F32 R104, R128, R156, R168 ;  /* 0x0000009c8068723c */ /* 0x008fe600000018a8 */
[----:B------:R-:W-:-:S05]  /*51e0*/  FADD.FTZ R3, R236, R3 ;  /* 0x00000003ec037221 */ /* 0x000fca0000010000 */
[----:B------:R-:W-:Y:S01]  /*51f0*/  HMMA.16816.F32 R88, R128, R96, R164 ;  /* 0x000000608058723c */ /* 0x000fe200000018a4 */
[----:B-1----:R-:W-:Y:S01]  /*5200*/  FFMA.FTZ R2, R197, UR4, -R12 ;  /* 0x00000004c5027c23 */ /* 0x002fe2000801080c */
[----:B----4-:R-:W-:-:S06]  /*5210*/  F2FP.F16.F32.PACK_AB R168, R14, R137 ;  /* 0x000000890ea8723e */ /* 0x010fcc00000000ff */
[C---:B--2---:R-:W-:Y:S01]  /*5220*/  HMMA.16816.F32 R164, R128.reuse, R4, R180 ;  /* 0x0000000480a4723c */ /* 0x044fe200000018b4 */
[----:B------:R1:W-:Y:S07]  /*5230*/  MUFU.EX2 R13, R2 ;  /* 0x00000002000d7308 */ /* 0x0003ee0000000800 */
[C---:B------:R-:W-:Y:S08]  /*5240*/  HMMA.16816.F32 R72, R128.reuse, R80, R116 ;  /* 0x000000508048723c */ /* 0x040ff00000001874 */
[----:B------:R-:W-:Y:S01]  /*5250*/  HMMA.16816.F32 R140, R128, R152, R140 ;  /* 0x00000098808c723c */ /* 0x000fe2000000188c */
[----:B-1----:R-:W-:-:S04]  /*5260*/  FFMA.FTZ R2, R199, UR4, -R12 ;  /* 0x00000004c7027c23 */ /* 0x002fc8000801080c */
[----:B------:R1:W2:Y:S03]  /*5270*/  MUFU.EX2 R12, R2 ;  /* 0x00000002000c7308 */ /* 0x0002a60000000800 */
[C---:B------:R-:W-:Y:S08]  /*5280*/  HMMA.16816.F32 R148, R128.reuse, R154, R148 ;  /* 0x0000009a8094723c */ /* 0x040ff00000001894 */
[----:B------:R-:W-:Y:S01]  /*5290*/  HMMA.16816.F32 R76, R128, R82, R76 ;  /* 0x00000052804c723c */ /* 0x000fe2000000184c */
[----:B-1----:R-:W-:Y:S01]  /*52a0*/  FFMA.FTZ R2, R201, UR4, -R0 ;  /* 0x00000004c9027c23 */ /* 0x002fe20008010800 */
[----:B--2---:R-:W-:-:S06]  /*52b0*/  F2FP.F16.F32.PACK_AB R170, R12, R13 ;  /* 0x0000000d0caa723e */ /* 0x004fcc00000000ff */
[C---:B------:R-:W-:Y:S01]  /*52c0*/  HMMA.16816.F32 R92, R128.reuse, R98, R100 ;  /* 0x00000062805c723c */ /* 0x040fe20000001864 */
[----:B------:R1:W-:Y:S07]  /*52d0*/  MUFU.EX2 R11, R2 ;  /* 0x00000002000b7308 */ /* 0x0003ee0000000800 */
[C---:B------:R-:W-:Y:S08]  /*52e0*/  HMMA.16816.F32 R108, R128.reuse, R158, R108 ;  /* 0x0000009e806c723c */ /* 0x040ff0000000186c */
[----:B------:R-:W-:Y:S01]  /*52f0*/  HMMA.16816.F32 R116, R128, R120, R176 ;  /* 0x000000788074723c */ /* 0x000fe200000018b0 */
[----:B-1----:R-:W-:-:S04]  /*5300*/  FFMA.FTZ R2, R203, UR4, -R0 ;  /* 0x00000004cb027c23 */ /* 0x002fc80008010800 */
[----:B------:R1:W2:Y:S03]  /*5310*/  MUFU.EX2 R10, R2 ;  /* 0x00000002000a7308 */ /* 0x0002a60000000800 */
[C---:B------:R-:W-:Y:S08]  /*5320*/  HMMA.16816.F32 R160, R128.reuse, R122, R160 ;  /* 0x0000007a80a0723c */ /* 0x040ff000000018a0 */
[----:B------:R-:W-:Y:S01]  /*5330*/  HMMA.16816.F32 R128, R128, R6, R144 ;  /* 0x000000068080723c */ /* 0x000fe20000001890 */
[--C-:B-1----:R-:W-:Y:S01]  /*5340*/  FFMA.FTZ R2, R200, UR4, -R0.reuse ;  /* 0x00000004c8027c23 */ /* 0x102fe20008010800 */
[----:B------:R-:W-:Y:S01]  /*5350*/  FFMA.FTZ R0, R202, UR4, -R0 ;  /* 0x00000004ca007c23 */ /* 0x000fe20008010800 */
[----:B--2---:R-:W-:-:S02]  /*5360*/  F2FP.F16.F32.PACK_AB R169, R10, R11 ;  /* 0x0000000b0aa9723e */ /* 0x004fc400000000ff */
[----:B------:R1:W-:Y:S08]  /*5370*/  MUFU.EX2 R9, R2 ;  /* 0x0000000200097308 */ /* 0x0003f00000000800 */
[----:B------:R2:W3:Y:S01]  /*5380*/  MUFU.EX2 R231, R0 ;  /* 0x0000000000e77308 */ /* 0x0004e20000000800 */
[----:B-1----:R-:W-:-:S04]  /*5390*/  FADD.FTZ R2, R246, R245 ;  /* 0x000000f5f6027221 */ /* 0x002fc80000010000 */
[----:B------:R-:W-:Y:S01]  /*53a0*/  FADD.FTZ R2, R36, R2 ;  /* 0x0000000224027221 */ /* 0x000fe20000010000 */
[----:B--2---:R-:W-:Y:S01]  /*53b0*/  FADD.FTZ R0, R38, R194 ;  /* 0x000000c226007221 */ /* 0x004fe20000010000 */
[----:B---3--:R-:W-:Y:S02]  /*53c0*/  F2FP.F16.F32.PACK_AB R171, R231, R9 ;  /* 0x00000009e7ab723e */ /* 0x008fe400000000ff */
[----:B------:R-:W-:Y:S01]  /*53d0*/  FADD.FTZ R2, R27, R2 ;  /* 0x000000021b027221 */ /* 0x000fe20000010000 */
[----:B------:R-:W-:-:S03]  /*53e0*/  FADD.FTZ R0, R37, R0 ;  /* 0x0000000025007221 */ /* 0x000fc60000010000 */
[----:B------:R-:W-:Y:S01]  /*53f0*/  FADD.FTZ R2, R229, R2 ;  /* 0x00000002e5027221 */ /* 0x000fe20000010000 */
[C---:B------:R-:W-:Y:S01]  /*5400*/  HMMA.16816.F32 R124, R168.reuse, R4, R124 ;  /* 0x00000004a87c723c */ /* 0x040fe2000000187c */
[----:B------:R-:W-:Y:S01]  /*5410*/  FADD.FTZ R0, R191, R0 ;  /* 0x00000000bf007221 */ /* 0x000fe20000010000 */
        /* <DEDUP_REMOVED lines=42> */
[----:B------:R-:W-:Y:S01]  /*56c0*/  HMMA.16816.F32 R68, R168, R80, R28 ;  /* 0x00000050a844723c */ /* 0x000fe2000000181c */
[----:B------:R-:W-:Y:S01]  /*56d0*/  FADD.FTZ R2, R18, R2 ;  /* 0x0000000212027221 */ /* 0x000fe20000010000 */
[----:B------:R-:W-:Y:S01]  /*56e0*/  FADD.FTZ R0, R15, R0 ;  /* 0x000000000f007221 */ /* 0x000fe20000010000 */
[----:B------:R-:W-:-:S02]  /*56f0*/  FADD.FTZ R231, R231, R3 ;  /* 0x00000003e7e77221 */ /* 0x000fc40000010000 */
[----:B------:R-:W-:Y:S01]  /*5700*/  FADD.FTZ R232, R232, R2 ;  /* 0x00000002e8e87221 */ /* 0x000fe20000010000 */
[----:B------:R-:W-:Y:S02]  /*5710*/  FADD.FTZ R233, R233, R0 ;  /* 0x00000000e9e97221 */ /* 0x000fe40000010000 */
        /* <DEDUP_REMOVED lines=11> */
[----:B------:R-:W1:Y:S01]  /*57d0*/  S2R R222, SR_TID.X ;  /* 0x0000000000de7919 */ /* 0x000e620000002100 */
[----:B------:R-:W2:Y:S01]  /*57e0*/  S2UR UR5, SR_CgaCtaId ;  /* 0x00000000000579c3 */ /* 0x000ea20000008800 */
[----:B------:R-:W3:Y:S01]  /*57f0*/  LDCU UR8, c[0x0][0x440] ;  /* 0x00008800ff0877ac */ /* 0x000ee20008000800 */
[----:B------:R-:W-:Y:S01]  /*5800*/  IMAD.MOV.U32 R220, RZ, RZ, 0x20 ;  /* 0x00000020ffdc7424 */ /* 0x000fe200078e00ff */
[----:B------:R-:W-:Y:S01]  /*5810*/  LEA.HI.SX32 R225, R225, 0xfffffffe, 0x1a ;  /* 0xfffffffee1e17811 */ /* 0x000fe200078fd2ff */
[----:B------:R-:W-:Y:S01]  /*5820*/  IMAD.MOV.U32 R138, RZ, RZ, R132 ;  /* 0x000000ffff8a7224 */ /* 0x000fe200078e0084 */
[----:B------:R-:W-:Y:S01]  /*5830*/  MOV R3, R136 ;  /* 0x0000008800037202 */ /* 0x000fe20000000f00 */
[----:B------:R-:W-:Y:S01]  /*5840*/  IMAD.MOV.U32 R137, RZ, RZ, R134 ;  /* 0x000000ffff897224 */ /* 0x000fe200078e0086 */
[C---:B------:R-:W-:Y:S01]  /*5850*/  IADD3 R245, PT, PT, R139.reuse, 0x9020, RZ ;  /* 0x000090208bf57810 */ /* 0x040fe20007ffe0ff */
[----:B------:R-:W4:Y:S01]  /*5860*/  LDC.64 R228, c[0x0][0x3c0] ;  /* 0x0000f000ffe47b82 */ /* 0x000f220000000a00 */
[----:B------:R-:W-:Y:S01]  /*5870*/  IMAD.MOV.U32 R133, RZ, RZ, R135 ;  /* 0x000000ffff857224 */ /* 0x000fe200078e0087 */
[----:B------:R-:W-:Y:S01]  /*5880*/  UMOV UR7, 0x400 ;  /* 0x0000040000077882 */ /* 0x000fe20000000000 */
[----:B------:R-:W-:Y:S01]  /*5890*/  VIADD R246, R139, 0x9000 ;  /* 0x000090008bf67836 */ /* 0x000fe20000000000 */
[----:B------:R-:W1:Y:S01]  /*58a0*/  LDCU UR6, c[0x0][0x440] ;  /* 0x00008800ff0677ac */ /* 0x000e620008000800 */
[----:B------:R-:W1:Y:S01]  /*58b0*/  LDCU UR4, c[0x0][0x45c] ;  /* 0x00008b80ff0477ac */ /* 0x000e620008000800 */
[----:B---3--:R-:W-:Y:S01]  /*58c0*/  ISETP.GE.AND P5, PT, R248, UR8, PT ;  /* 0x00000008f8007c0c */ /* 0x008fe2000bfa6270 */
[----:B--2---:R-:W-:Y:S01]  /*58d0*/  ULEA UR5, UR5, UR7, 0x18 ;  /* 0x0000000705057291 */ /* 0x004fe2000f8ec0ff */
[C---:B-1----:R-:W-:Y:S01]  /*58e0*/  LOP3.LUT P0, RZ, R222.reuse, 0x4, RZ, 0xc0, !PT ;  /* 0x00000004deff7812 */ /* 0x042fe2000780c0ff */
[C---:B------:R-:W-:Y:S01]  /*58f0*/  IMAD.SHL.U32 R221, R222.reuse, 0x20, RZ ;  /* 0x00000020dedd7824 */ /* 0x040fe200078e00ff */
[----:B------:R-:W-:-:S02]  /*5900*/  LOP3.LUT R223, R222, 0x8, RZ, 0xc0, !PT ;  /* 0x00000008dedf7812 */ /* 0x000fc400078ec0ff */
[----:B------:R-:W-:-:S04]  /*5910*/  SEL R220, R220, 0xffffffe0, !P0 ;  /* 0xffffffe0dcdc7807 */ /* 0x000fc80004000000 */
[----:B------:R-:W-:Y:S01]  /*5920*/  IADD3 R217, PT, PT, R216, R220, RZ ;  /* 0x000000dcd8d97210 */ /* 0x000fe20007ffe0ff */
[----:B------:R-:W-:Y:S06]  /*5930*/  BRA `(.L_x_96) ;  /* 0x0000000000c07947 */ /* 0x000fec0003800000 */
.L_x_98:
[----:B------:R-:W1:Y:S01]  /*5940*/  LDC.64 R172, c[0x0][0x3b8] ;  /* 0x0000ee00ffac7b82 */ /* 0x000e620000000a00 */
[----:B------:R-:W-:Y:S04]  /*5950*/  VIADD R0, R225, 0xffffffff ;  /* 0xffffffffe1007836 */ /* 0x000fe80000000000 */
[C---:B-1----:R-:W-:Y:S04]  /*5960*/  IMAD.WIDE.U32 R134, R0.reuse, R172, RZ ;  /* 0x000000ac00867225 */ /* 0x042fe800078e00ff */
[----:B------:R-:W-:Y:S02]  /*5970*/  IMAD R135, R0, R173, R135 ;  /* 0x000000ad00877224 */ /* 0x000fe400078e0287 */
[C---:B------:R-:W-:Y:S03]  /*5980*/  IMAD.SHL.U32 R0, R134.reuse, 0x40, RZ ;  /* 0x0000004086007824 */ /* 0x040fe600078e00ff */
[----:B------:R-:W-:Y:S02]  /*5990*/  SHF.L.U64.HI R2, R134, 0x6, R135 ;  /* 0x0000000686027819 */ /* 0x000fe40000010287 */
[CC--:B------:R-:W-:Y:S02]  /*59a0*/  @!P5 LEA R176, P6, R0.reuse, R227.reuse, 0x1 ;  /* 0x000000e300b0d211 */ /* 0x0c0fe400078c08ff */
[CC--:B------:R-:W-:Y:S02]  /*59b0*/  @!P4 LEA R174, P2, R0.reuse, R227.reuse, 0x1 ;  /* 0x000000e300aec211 */ /* 0x0c0fe400078408ff */
[CCC-:B------:R-:W-:Y:S02]  /*59c0*/  @!P5 LEA.HI.X R177, R0.reuse, R226.reuse, R2.reuse, 0x1, P6 ;  /* 0x000000e200b1d211 */ /* 0x1c0fe400030f0c02 */
[--C-:B------:R-:W-:Y:S02]  /*59d0*/  @!P4 LEA.HI.X R175, R0, R226, R2.reuse, 0x1, P2 ;  /* 0x000000e200afc211 */ /* 0x100fe400010f0c02 */
[----:B------:R-:W-:Y:S01]  /*59e0*/  LEA R132, P1, R172, R0, 0x5 ;  /* 0x00000000ac847211 */ /* 0x000fe200078228ff */
[----:B------:R-:W-:Y:S01]  /*59f0*/  @!PT LDS RZ, [RZ] ;  /* 0x00000000fffff984 */ /* 0x000fe20000000800 */
[----:B------:R-:W-:Y:S01]  /*5a00*/  @!PT LDS RZ, [RZ] ;  /* 0x00000000fffff984 */ /* 0x000fe20000000800 */
[----:B------:R-:W-:Y:S01]  /*5a10*/  @!PT LDS RZ, [RZ] ;  /* 0x00000000fffff984 */ /* 0x000fe20000000800 */
[----:B------:R1:W-:Y:S03]  /*5a20*/  @!P5 LDGSTS.E.BYPASS.LTC128B.128 [R224+0x6000], desc[UR16][R176.64] ;  /* 0x06000000b0e0dfae */ /* 0x0003e6000b981a10 */
[-C--:B------:R-:W-:Y:S01]  /*5a30*/  LEA R134, P6, R132, R227.reuse, 0x1 ;  /* 0x000000e384867211 */ /* 0x080fe200078c08ff */
[----:B------:R1:W-:Y:S01]  /*5a40*/  @P5 STS.128 [R224+0x6000], RZ ;  /* 0x006000ffe0005388 */ /* 0x0003e20000000c00 */
[----:B------:R-:W-:Y:S02]  /*5a50*/  LEA.HI.X R135, R172, R2, R173, 0x5, P1 ;  /* 0x00000002ac877211 */ /* 0x000fe400008f2cad */
[----:B------:R-:W-:Y:S01]  /*5a60*/  @!P3 LEA R172, P1, R0, R227, 0x1 ;  /* 0x000000e300acb211 */ /* 0x000fe200078208ff */
[----:B------:R-:W-:Y:S01]  /*5a70*/  @!PT LDS RZ, [RZ] ;  /* 0x00000000fffff984 */ /* 0x000fe20000000800 */
[----:B------:R-:W-:Y:S01]  /*5a80*/  @!PT LDS RZ, [RZ] ;  /* 0x00000000fffff984 */ /* 0x000fe20000000800 */
[----:B------:R-:W-:Y:S01]  /*5a90*/  @!PT LDS RZ, [RZ] ;  /* 0x00000000fffff984 */ /* 0x000fe20000000800 */
[----:B------:R1:W-:Y:S01]  /*5aa0*/  @!P4 LDGSTS.E.BYPASS.LTC128B.128 [R224+0x7000], desc[UR16][R174.64+0x40] ;  /* 0x07000040aee0cfae */ /* 0x0003e2000b981a10 */
[-C--:B------:R-:W-:Y:S02]  /*5ab0*/  LEA.HI.X R135, R132, R226.reuse, R135, 0x1, P6 ;  /* 0x000000e284877211 */ /* 0x080fe400030f0c87 */
[----:B------:R-:W-:Y:S01]  /*5ac0*/  @!P3 LEA.HI.X R173, R0, R226, R2, 0x1, P1 ;  /* 0x000000e200adb211 */ /* 0x000fe200008f0c02 */
        /* <DEDUP_REMOVED lines=21> */
[----:B------:R-:W0:Y:S01]  /*5c20*/  LDGDEPBAR ;  /* 0x00000000000079af */ /* 0x000e220000000000 */
[----:B------:R-:W-:Y:S05]  /*5c30*/  BRA `(.L_x_97) ;  /* 0x0000000c00607947 */ /* 0x000fea0003800000 */
.L_x_96:
[----:B------:R-:W-:Y:S04]  /*5c40*/  DEPBAR.LE SB0, 0x0 ;  /* 0x000080000000791a */ /* 0x000fe80000000000 */
[----:B------:R-:W-:Y:S01]  /*5c50*/  BAR.SYNC.DEFER_BLOCKING 0x0 ;  /* 0x0000000000007b1d */ /* 0x000fe20000010000 */
[----:B----4-:R-:W-:Y:S01]  /*5c60*/  IMAD.WIDE.U32 R4, R225, R228, RZ ;  /* 0x000000e4e1047225 */ /* 0x010fe200078e00ff */
[----:B------:R-:W-:Y:S02]  /*5c70*/  ISETP.GE.AND P4, PT, R243, UR6, PT ;  /* 0x00000006f3007c0c */ /* 0x000fe4000bf86270 */
[----:B------:R-:W-:Y:S01]  /*5c80*/  ISETP.GE.AND P3, PT, R244, UR6, PT ;  /* 0x00000006f4007c0c */ /* 0x000fe2000bf66270 */
[----:B------:R-:W-:Y:S01]  /*5c90*/  IMAD R0, R225, R229, R5 ;  /* 0x000000e5e1007224 */ /* 0x000fe200078e0205 */
[C---:B------:R-:W-:Y:S01]  /*5ca0*/  LEA R6, P1, R4.reuse, R242, 0x7 ;  /* 0x000000f204067211 */ /* 0x040fe200078238ff */
[----:B------:R-:W-:Y:S02]  /*5cb0*/  IMAD.SHL.U32 R5, R4, 0x40, RZ ;  /* 0x0000004004057824 */ /* 0x000fe400078e00ff */
[----:B------:R-:W-:Y:S01]  /*5cc0*/  IMAD.SHL.U32 R219, R222, 0x10, RZ ;  /* 0x00000010dedb7824 */ /* 0x000fe200078e00ff */
[--C-:B------:R-:W-:Y:S01]  /*5cd0*/  LEA.HI.X R7, R4, R241, R0.reuse, 0x7, P1 ;  /* 0x000000f104077211 */ /* 0x100fe200008f3c00 */
[----:B------:R-:W-:Y:S01]  /*5ce0*/  IMAD.SHL.U32 R218, R222, 0x4, RZ ;  /* 0x00000004deda7824 */ /* 0x000fe200078e00ff */
[----:B------:R-:W-:Y:S02]  /*5cf0*/  SHF.L.U64.HI R4, R4, 0x6, R0 ;  /* 0x0000000604047819 */ /* 0x000fe40000010200 */
[C---:B------:R-:W-:Y:S02]  /*5d00*/  LEA R5, P1, R228.reuse, R5, 0x5 ;  /* 0x00000005e4057211 */ /* 0x040fe400078228ff */
[----:B------:R-:W-:Y:S02]  /*5d10*/  LOP3.LUT R2, R219, 0x100, RZ, 0xc0, !PT ;  /* 0x00000100db027812 */ /* 0x000fe400078ec0ff */
[----:B------:R-:W-:Y:S02]  /*5d20*/  LEA.HI.X R8, R228, R4, R229, 0x5, P1 ;  /* 0x00000004e4087211 */ /* 0x000fe400008f2ce5 */
[C---:B------:R-:W-:Y:S02]  /*5d30*/  LEA R4, P1, R5.reuse, R242, 0x1 ;  /* 0x000000f205047211 */ /* 0x040fe400078208ff */
[----:B------:R-:W-:Y:S01]  /*5d40*/  LOP3.LUT R0, R218, 0x18, RZ, 0xc0, !PT ;  /* 0x00000018da007812 */ /* 0x000fe200078ec0ff */
[----:B------:R-:W-:Y:S01]  /*5d50*/  @!PT LDS RZ, [RZ] ;  /* 0x00000000fffff984 */ /* 0x000fe20000000800 */
[----:B------:R-:W-:Y:S01]  /*5d60*/  @!PT LDS RZ, [RZ] ;  /* 0x00000000fffff984 */ /* 0x000fe20000000800 */
[----:B------:R-:W-:Y:S01]  /*5d70*/  @!PT LDS RZ, [RZ] ;  /* 0x00000000fffff984 */ /* 0x000fe20000000800 */
[----:B------:R-:W-:Y:S01]  /*5d80*/  @!P5 LDGSTS.E.BYPASS.LTC128B.128 [R224+0x9000], desc[UR16][R6.64] ;  /* 0x0900000006e0dfae */ /* 0x000fe2000b981a10 */
[----:B------:R-:W-:Y:S02]  /*5d90*/  LEA.HI.X R5, R5, R241, R8, 0x1, P1 ;  /* 0x000000f105057211 */ /* 0x000fe400008f0c08 */
[--C-:B------:R-:W-:Y:S03]  /*5da0*/  LOP3.LUT R2, R2, 0x20, R221.reuse, 0xf8, !PT ;  /* 0x0000002002027812 */ /* 0x100fe600078ef8dd */
[----:B------:R-:W-:Y:S01]  /*5db0*/  @P5 STS.128 [R224+0x9000], RZ ;  /* 0x009000ffe0005388 */ /* 0x000fe20000000c00 */
[----:B------:R-:W-:Y:S02]  /*5dc0*/  ISETP.GE.AND P5, PT, R248, UR6, PT ;  /* 0x00000006f8007c0c */ /* 0x000fe4000bfa6270 */
[----:B------:R-:W-:Y:S03]  /*5dd0*/  LOP3.LUT R0, R0, 0xc0, R221, 0xf8, !PT ;  /* 0x000000c000007812 */ /* 0x000fe600078ef8dd */
[----:B------:R-:W-:Y:S01]  /*5de0*/  @!PT LDS RZ, [RZ] ;  /* 0x00000000fffff984 */ /* 0x000fe20000000800 */
[----:B------:R-:W-:Y:S01]  /*5df0*/  @!PT LDS RZ, [RZ] ;  /* 0x00000000fffff984 */ /* 0x000fe20000000800 */
[----:B------:R-:W-:Y:S01]  /*5e00*/  @!PT LDS RZ, [RZ] ;  /* 0x00000000fffff984 */ /* 0x000fe20000000800 */
[----:B------:R-:W-:Y:S01]  /*5e10*/  @!P4 LDGSTS.E.BYPASS.LTC128B.128 [R224+0xa000], desc[UR16][R6.64+0x40] ;  /* 0x0a00004006e0cfae */ /* 0x000fe2000b981a10 */
[----:B------:R-:W-:Y:S02]  /*5e20*/  ISETP.NE.AND P1, PT, R225, RZ, PT ;  /* 0x000000ffe100720c */ /* 0x000fe40003f25270 */
[----:B------:R-:W-:Y:S03]  /*5e30*/  LOP3.LUT R0, R2, R0, R223, 0xf6, !PT ;  /* 0x0000000002007212 */ /* 0x000fe600078ef6df */
[----:B------:R-:W-:Y:S01]  /*5e40*/  @P4 STS.128 [R224+0xa000], RZ ;  /* 0x00a000ffe0004388 */ /* 0x000fe20000000c00 */
[----:B------:R-:W-:Y:S05]  /*5e50*/  LEA R0, R0, UR5, 0x1 ;  /* 0x0000000500007c11 */ /* 0x000fea000f8e08ff */
[----:B------:R-:W-:Y:S01]  /*5e60*/  @!PT LDS RZ, [RZ] ;  /* 0x00000000fffff984 */ /* 0x000fe20000000800 */
[----:B------:R-:W-:Y:S01]  /*5e70*/  @!PT LDS RZ, [RZ] ;  /* 0x00000000fffff984 */ /* 0x000fe20000000800 */
[----:B------:R-:W-:Y:S01]  /*5e80*/  @!PT LDS RZ, [RZ] ;  /* 0x00000000fffff984 */ /* 0x000fe20000000800 */
[----:B------:R-:W-:Y:S06]  /*5e90*/  @!P3 LDGSTS.E.BYPASS.LTC128B.128 [R224+0xb000], desc[UR16][R6.64+0x80] ;  /* 0x0b00008006e0bfae */ /* 0x000fec000b981a10 */
[----:B------:R-:W-:Y:S01]  /*5ea0*/  @P3 STS.128 [R224+0xb000], RZ ;  /* 0x00b000ffe0003388 */ /* 0x000fe20000000c00 */
[----:B------:R-:W-:Y:S05]  /*5eb0*/  IMAD.IADD R2, R220, 0x1, R0 ;  /* 0x00000001dc027824 */ /* 0x000fea00078e0200 */
[----:B------:R-:W-:Y:S01]  /*5ec0*/  @!PT LDS RZ, [RZ] ;  /* 0x00000000fffff984 */ /* 0x000fe20000000800 */
[----:B------:R-:W-:Y:S01]  /*5ed0*/  @!PT LDS RZ, [RZ] ;  /* 0x00000000fffff984 */ /* 0x000fe20000000800 */
[----:B------:R-:W-:Y:S01]  /*5ee0*/  @!PT LDS RZ, [RZ] ;  /* 0x00000000fffff984 */ /* 0x000fe20000000800 */
[----:B------:R-:W-:Y:S06]  /*5ef0*/  @!P5 LDGSTS.E.BYPASS.LTC128B.128 [R224+0x9800], desc[UR16][R4.64] ;  /* 0x0980000004e0dfae */ /* 0x000fec000b981a10 */
[----:B------:R-:W-:Y:S06]  /*5f00*/  @P5 STS.128 [R224+0x9800], RZ ;  /* 0x009800ffe0005388 */ /* 0x000fec0000000c00 */
        /* <DEDUP_REMOVED lines=8> */
[----:B------:R1:W-:Y:S06]  /*5f90*/  @!P3 LDGSTS.E.BYPASS.LTC128B.128 [R224+0xb800], desc[UR16][R4.64+0x80] ;  /* 0x0b80008004e0bfae */ /* 0x0003ec000b981a10 */
[----:B------:R-:W-:Y:S06]  /*5fa0*/  @P3 STS.128 [R224+0xb800], RZ ;  /* 0x00b800ffe0003388 */ /* 0x000fec0000000c00 */
[----:B------:R-:W-:Y:S06]  /*5fb0*/  LDSM.16.M88.4 R64, [R216] ;  /* 0x00000000d840783b */ /* 0x000fec0000000200 */
[----:B------:R-:W1:Y:S06]  /*5fc0*/  LDSM.16.M88.4 R16, [R0+0x6000] ;  /* 0x006000000010783b */ /* 0x000e6c0000000200 */
[----:B------:R-:W2:Y:S06]  /*5fd0*/  LDSM.16.M88.4 R60, [R216+0x1000] ;  /* 0x00100000d83c783b */ /* 0x000eac0000000200 */
[----:B------:R-:W3:Y:S06]  /*5fe0*/  LDSM.16.M88.4 R32, [R0+0x6400] ;  /* 0x006400000020783b */ /* 0x000eec0000000200 */
[----:B------:R-:W0:Y:S06]  /*5ff0*/  LDGDEPBAR ;  /* 0x00000000000079af */ /* 0x000e2c0000000000 */
[----:B------:R-:W4:Y:S06]  /*6000*/  LDSM.16.M88.4 R48, [R0+0x6800] ;  /* 0x006800000030783b */ /* 0x000f2c0000000200 */
[----:B------:R-:W5:Y:S06]  /*6010*/  LDSM.16.M88.4 R172, [R0+0x6c00] ;  /* 0x006c000000ac783b */ /* 0x000f6c0000000200 */
[----:B------:R-:W-:Y:S01]  /*6020*/  LDSM.16.M88.4 R176, [R217] ;  /* 0x00000000d9b0783b */ /* 0x000fe20000000200 */
[-C--:B-1----:R-:W-:Y:S05]  /*6030*/  HMMA.16816.F32 R4, R64, R16.reuse, RZ ;  /* 0x000000104004723c */ /* 0x082fea00000018ff */
[----:B------:R-:W1:Y:S06]  /*6040*/  LDSM.16.M88.4 R180, [R2+0x6000] ;  /* 0x0060000002b4783b */ /* 0x000e6c0000000200 */
[----:B------:R-:W1:Y:S01]  /*6050*/  LDSM.16.M88.4 R184, [R217+0x1000] ;  /* 0x00100000d9b8783b */ /* 0x000e620000000200 */
[C---:B--2---:R-:W-:Y:S05]  /*6060*/  HMMA.16816.F32 R8, R60.reuse, R16, RZ ;  /* 0x000000103c08723c */ /* 0x044fea00000018ff */
[----:B------:R-:W2:Y:S03]  /*6070*/  LDSM.16.M88.4 R188, [R2+0x6400] ;  /* 0x0064000002bc783b */ /* 0x000ea60000000200 */
[-C--:B------:R-:W-:Y:S03]  /*6080*/  HMMA.16816.F32 R12, R60, R18.reuse, RZ ;  /* 0x000000123c0c723c */ /* 0x080fe600000018ff */
[----:B------:R-:W2:Y:S05]  /*6090*/  LDSM.16.M88.4 R192, [R2+0x6800] ;  /* 0x0068000002c0783b */ /* 0x000eaa0000000200 */
[C---:B------:R-:W-:Y:S01]  /*60a0*/  HMMA.16816.F32 R16, R64.reuse, R18, RZ ;  /* 0x000000124010723c */ /* 0x040fe200000018ff */
[----:B------:R-:W2:Y:S06]  /*60b0*/  LDSM.16.M88.4 R196, [R2+0x6c00] ;  /* 0x006c000002c4783b */ /* 0x000eac0000000200 */
[----:B------:R-:W-:Y:S01]  /*60c0*/  LDSM.16.M88.4 R200, [R216+0x3000] ;  /* 0x00300000d8c8783b */ /* 0x000fe20000000200 */
[-C--:B---3--:R-:W-:Y:S05]  /*60d0*/  HMMA.16816.F32 R20, R64, R32.reuse, RZ ;  /* 0x000000204014723c */ /* 0x088fea00000018ff */
[----:B------:R-:W-:Y:S03]  /*60e0*/  LDSM.16.M88.4 R204, [R0+0x7c00] ;  /* 0x007c000000cc783b */ /* 0x000fe60000000200 */
[C---:B------:R-:W-:Y:S03]  /*60f0*/  HMMA.16816.F32 R24, R60.reuse, R32, RZ ;  /* 0x000000203c18723c */ /* 0x040fe600000018ff */
[----:B------:R-:W-:Y:S05]  /*6100*/  LDSM.16.M88.4 R208, [R2+0x7000] ;  /* 0x0070000002d0783b */ /* 0x000fea0000000200 */
[-C--:B------:R-:W-:Y:S01]  /*6110*/  HMMA.16816.F32 R28, R60, R34.reuse, RZ ;  /* 0x000000223c1c723c */ /* 0x080fe200000018ff */
[----:B------:R-:W-:Y:S07]  /*6120*/  LDSM.16.M88.4 R212, [R217+0x3000] ;  /* 0x00300000d9d4783b */ /* 0x000fee0000000200 */
[C---:B------:R-:W-:Y:S08]  /*6130*/  HMMA.16816.F32 R32, R64.reuse, R34, RZ ;  /* 0x000000224020723c */ /* 0x040ff000000018ff */
[-C--:B----4-:R-:W-:Y:S08]  /*6140*/  HMMA.16816.F32 R36, R64, R48.reuse, RZ ;  /* 0x000000304024723c */ /* 0x090ff000000018ff */
[C---:B------:R-:W-:Y:S08]  /*6150*/  HMMA.16816.F32 R40, R60.reuse, R48, RZ ;  /* 0x000000303c28723c */ /* 0x040ff000000018ff */
[-C--:B------:R-:W-:Y:S08]  /*6160*/  HMMA.16816.F32 R44, R60, R50.reuse, RZ ;  /* 0x000000323c2c723c */ /* 0x080ff000000018ff */
[C---:B------:R-:W-:Y:S08]  /*6170*/  HMMA.16816.F32 R48, R64.reuse, R50, RZ ;  /* 0x000000324030723c */ /* 0x040ff000000018ff */
[-C--:B-----5:R-:W-:Y:S08]  /*6180*/  HMMA.16816.F32 R52, R64, R172.reuse, RZ ;  /* 0x000000ac4034723c */ /* 0x0a0ff000000018ff */
[C---:B------:R-:W-:Y:S08]  /*6190*/  HMMA.16816.F32 R56, R60.reuse, R172, RZ ;  /* 0x000000ac3c38723c */ /* 0x040ff000000018ff */
[-C--:B------:R-:W-:Y:S08]  /*61a0*/  HMMA.16816.F32 R60, R60, R174.reuse, RZ ;  /* 0x000000ae3c3c723c */ /* 0x080ff000000018ff */
[----:B------:R-:W-:Y:S01]  /*61b0*/  HMMA.16816.F32 R64, R64, R174, RZ ;  /* 0x000000ae4040723c */ /* 0x000fe200000018ff */
[----:B------:R-:W-:Y:S07]  /*61c0*/  LDSM.16.M88.4 R172, [R216+0x2000] ;  /* 0x00200000d8ac783b */ /* 0x000fee0000000200 */
[-C--:B-1----:R-:W-:Y:S08]  /*61d0*/  HMMA.16816.F32 R4, R176, R180.reuse, R4 ;  /* 0x000000b4b004723c */ /* 0x082ff00000001804 */
[C---:B------:R-:W-:Y:S08]  /*61e0*/  HMMA.16816.F32 R8, R184.reuse, R180, R8 ;  /* 0x000000b4b808723c */ /* 0x040ff00000001808 */
[-C--:B------:R-:W-:Y:S08]  /*61f0*/  HMMA.16816.F32 R12, R184, R182.reuse, R12 ;  /* 0x000000b6b80c723c */ /* 0x080ff0000000180c */
[C---:B------:R-:W-:Y:S01]  /*6200*/  HMMA.16816.F32 R16, R176.reuse, R182, R16 ;  /* 0x000000b6b010723c */ /* 0x040fe20000001810 */
[----:B------:R-:W1:Y:S07]  /*6210*/  LDSM.16.M88.4 R180, [R0+0x7000] ;  /* 0x0070000000b4783b */ /* 0x000e6e0000000200 */
[-C--:B--2---:R-:W-:Y:S08]  /*6220*/  HMMA.16816.F32 R20, R176, R188.reuse, R20 ;  /* 0x000000bcb014723c */ /* 0x084ff00000001814 */
[C---:B------:R-:W-:Y:S08]  /*6230*/  HMMA.16816.F32 R24, R184.reuse, R188, R24 ;  /* 0x000000bcb818723c */ /* 0x040ff00000001818 */
[-C--:B------:R-:W-:Y:S08]  /*6240*/  HMMA.16816.F32 R28, R184, R190.reuse, R28 ;  /* 0x000000beb81c723c */ /* 0x080ff0000000181c */
[C---:B------:R-:W-:Y:S01]  /*6250*/  HMMA.16816.F32 R32, R176.reuse, R190, R32 ;  /* 0x000000beb020723c */ /* 0x040fe20000001820 */
[----:B------:R-:W2:Y:S07]  /*6260*/  LDSM.16.M88.4 R188, [R0+0x7400] ;  /* 0x0074000000bc783b */ /* 0x000eae0000000200 */
[-C--:B------:R-:W-:Y:S08]  /*6270*/  HMMA.16816.F32 R36, R176, R192.reuse, R36 ;  /* 0x000000c0b024723c */ /* 0x080ff00000001824 */
        /* <DEDUP_REMOVED lines=9> */
[----:B------:R-:W5:Y:S06]  /*6310*/  LDSM.16.M88.4 R176, [R2+0x7400] ;  /* 0x0074000002b0783b */ /* 0x000f6c0000000200 */
[----:B------:R-:W5:Y:S01]  /*6320*/  LDSM.16.M88.4 R196, [R2+0x7800] ;  /* 0x0078000002c4783b */ /* 0x000f620000000200 */
[-C--:B-1----:R-:W-:Y:S08]  /*6330*/  HMMA.16816.F32 R4, R172, R180.reuse, R4 ;  /* 0x000000b4ac04723c */ /* 0x082ff00000001804 */
        /* <DEDUP_REMOVED lines=19> */
[----:B------:R-:W1:Y:S06]  /*6470*/  LDSM.16.M88.4 R172, [R2+0x7c00] ;  /* 0x007c000002ac783b */ /* 0x000e6c0000000200 */
[----:B------:R-:W-:Y:S01]  /*6480*/  LDSM.16.M88.4 R204, [R217+0x5000] ;  /* 0x00500000d9cc783b */ /* 0x000fe20000000200 */
[-C--:B----4-:R-:W-:Y:S08]  /*6490*/  HMMA.16816.F32 R4, R184, R208.reuse, R4 ;  /* 0x000000d0b804723c */ /* 0x090ff00000001804 */
        /* <DEDUP_REMOVED lines=14> */
[-C--:B-1----:R-:W-:Y:S08]  /*6580*/  HMMA.16816.F32 R52, R184, R172.reuse, R52 ;  /* 0x000000acb834723c */ /* 0x082ff00000001834 */
[C---:B------:R-:W-:Y:S08]  /*6590*/  HMMA.16816.F32 R56, R212.reuse, R172, R56 ;  /* 0x000000acd438723c */ /* 0x040ff00000001838 */
[-C--:B------:R-:W-:Y:S01]  /*65a0*/  HMMA.16816.F32 R60, R212, R174.reuse, R60 ;  /* 0x000000aed43c723c */ /* 0x080fe2000000183c */
[----:B------:R-:W-:Y:S07]  /*65b0*/  LDSM.16.M88.4 R212, [R2+0x8800] ;  /* 0x0088000002d4783b */ /* 0x000fee0000000200 */
[----:B------:R-:W-:Y:S01]  /*65c0*/  HMMA.16816.F32 R64, R184, R174, R64 ;  /* 0x000000aeb840723c */ /* 0x000fe20000001840 */
[----:B------:R-:W1:Y:S06]  /*65d0*/  LDSM.16.M88.4 R172, [R0+0x8c00] ;  /* 0x008c000000ac783b */ /* 0x000e6c0000000200 */
[----:B------:R-:W4:Y:S01]  /*65e0*/  LDSM.16.M88.4 R184, [R217+0x4000] ;  /* 0x00400000d9b8783b */ /* 0x000f220000000200 */
[-C--:B--2---:R-:W-:Y:S08]  /*65f0*/  HMMA.16816.F32 R4, R176, R180.reuse, R4 ;  /* 0x000000b4b004723c */ /* 0x084ff00000001804 */
[C---:B------:R-:W-:Y:S08]  /*6600*/  HMMA.16816.F32 R8, R188.reuse, R180, R8 ;  /* 0x000000b4bc08723c */ /* 0x040ff00000001808 */
[-C--:B------:R-:W-:Y:S08]  /*6610*/  HMMA.16816.F32 R12, R188, R182.reuse, R12 ;  /* 0x000000b6bc0c723c */ /* 0x080ff0000000180c */
[C---:B------:R-:W-:Y:S01]  /*6620*/  HMMA.16816.F32 R16, R176.reuse, R182, R16 ;  /* 0x000000b6b010723c */ /* 0x040fe20000001810 */
[----:B------:R2:W5:Y:S01]  /*6630*/  LDSM.16.M88.4 R180, [R2+0x8c00] ;  /* 0x008c000002b4783b */ /* 0x0005620000000200 */
[----:B------:R-:W-:Y:S04]  /*6640*/  DEPBAR.LE SB0, 0x0 ;  /* 0x000080000000791a */ /* 0x000fe80000000000 */
[----:B------:R-:W-:Y:S02]  /*6650*/  BAR.SYNC.DEFER_BLOCKING 0x0 ;  /* 0x0000000000007b1d */ /* 0x000fe40000010000 */
        /* <DEDUP_REMOVED lines=12> */
[-C--:B----4-:R-:W-:Y:S08]  /*6720*/  HMMA.16816.F32 R4, R184, R200.reuse, R4 ;  /* 0x000000c8b804723c */ /* 0x090ff00000001804 */
[C---:B------:R-:W-:Y:S08]  /*6730*/  HMMA.16816.F32 R8, R204.reuse, R200, R8 ;  /* 0x000000c8cc08723c */ /* 0x040ff00000001808 */
[-C--:B------:R-:W-:Y:S03]  /*6740*/  HMMA.16816.F32 R12, R204, R202.reuse, R12 ;  /* 0x000000cacc0c723c */ /* 0x080fe6000000180c */
[----:B------:R-:W-:Y:S02]  /*6750*/  FMNMX3.FTZ R0, R3, R4, R5, !PT ;  /* 0x0000000403007276 */ /* 0x000fe40007810005 */
[----:B--2---:R-:W-:Y:S03]  /*6760*/  FMNMX3.FTZ R2, R133, R6, R7, !PT ;  /* 0x0000000685027276 */ /* 0x004fe60007810007 */
        /* <DEDUP_REMOVED lines=23> */
[-C--:B-----5:R-:W-:Y:S03]  /*68e0*/  HMMA.16816.F32 R52, R184, R180.reuse, R52 ;  /* 0x000000b4b834723c */ /* 0x0a0fe60000001834 */
[----:B------:R-:W-:Y:S04]  /*68f0*/  FMNMX3.FTZ R0, R2, R28, R29, !PT ;  /* 0x0000001c02007276 */ /* 0x000fe8000781001d */
[----:B------:R-:W-:Y:S01]  /*6900*/  FMNMX3.FTZ R178, R0, R40, R41, !PT ;  /* 0x0000002800b27276 */ /* 0x000fe20007810029 */
        /* <DEDUP_REMOVED lines=11> */
.L_x_97:
        /* <DEDUP_REMOVED lines=498> */
.L_x_95:
[----:B------:R-:W1:Y:S01]  /*88e0*/  SHFL.BFLY PT, R2, R230, 0x2, 0x1f ;  /* 0x0c401f00e6027f89 */ /* 0x000e6200000e0000 */
[----:B------:R-:W-:Y:S01]  /*88f0*/  SHF.R.U32.HI R46, RZ, 0x2, R222 ;  /* 0x00000002ff2e7819 */ /* 0x000fe200000116de */
[----:B------:R-:W2:Y:S01]  /*8900*/  LDC.U8 R45, c[0x0][0x549] ;  /* 0x00015240ff2d7b82 */ /* 0x000ea20000000000 */
[----:B------:R-:W-:Y:S01]  /*8910*/  LEA.HI R7, R222, 0x40, RZ, 0x1e ;  /* 0x00000040de077811 */ /* 0x000fe200078ff0ff */
[----:B------:R-:W3:Y:S03]  /*8920*/  SHFL.BFLY PT, R0, R231, 0x2, 0x1f ;  /* 0x0c401f00e7007f89 */ /* 0x000ee600000e0000 */
[----:B------:R-:W-:Y:S01]  /*8930*/  ISETP.GE.AND P3, PT, R7, R249, PT ;  /* 0x000000f90700720c */ /* 0x000fe20003f66270 */
[----:B------:R-:W4:Y:S04]  /*8940*/  SHFL.BFLY PT, R4, R232, 0x2, 0x1f ;  /* 0x0c401f00e8047f89 */ /* 0x000f2800000e0000 */
[----:B------:R-:W5:Y:S01]  /*8950*/  SHFL.BFLY PT, R3, R233, 0x2, 0x1f ;  /* 0x0c401f00e9037f89 */ /* 0x000f6200000e0000 */
[----:B-1----:R-:W-:Y:S01]  /*8960*/  FADD.FTZ R2, R2, R230 ;  /* 0x000000e602027221 */ /* 0x002fe20000010000 */
[----:B--2---:R-:W-:Y:S01]  /*8970*/  ISETP.NE.AND P1, PT, R45, RZ, PT ;  /* 0x000000ff2d00720c */ /* 0x004fe20003f25270 */
[----:B---3--:R-:W-:-:S03]  /*8980*/  FADD.FTZ R0, R0, R231 ;  /* 0x000000e700007221 */ /* 0x008fc60000010000 */
[----:B------:R-:W1:Y:S01]  /*8990*/  SHFL.BFLY PT, R41, R2, 0x1, 0x1f ;  /* 0x0c201f0002297f89 */ /* 0x000e6200000e0000 */
[----:B----4-:R-:W-:-:S03]  /*89a0*/  FADD.FTZ R4, R4, R232 ;  /* 0x000000e804047221 */ /* 0x010fc60000010000 */
[----:B------:R-:W2:Y:S01]  /*89b0*/  SHFL.BFLY PT, R42, R0, 0x1, 0x1f ;  /* 0x0c201f00002a7f89 */ /* 0x000ea200000e0000 */
[----:B-----5:R-:W-:-:S03]  /*89c0*/  FADD.FTZ R3, R3, R233 ;  /* 0x000000e903037221 */ /* 0x020fc60000010000 */
[----:B------:R-:W3:Y:S04]  /*89d0*/  SHFL.BFLY PT, R43, R4, 0x1, 0x1f ;  /* 0x0c201f00042b7f89 */ /* 0x000ee800000e0000 */
[----:B------:R-:W4:Y:S01]  /*89e0*/  SHFL.BFLY PT, R44, R3, 0x1, 0x1f ;  /* 0x0c201f00032c7f89 */ /* 0x000f2200000e0000 */
[----:B-1----:R-:W-:Y:S01]  /*89f0*/  FADD.FTZ R41, R2, R41 ;  /* 0x0000002902297221 */ /* 0x002fe20000010000 */
[----:B------:R-:W-:-:S03]  /*8a00*/  LEA.HI R2, R222, 0x20, RZ, 0x1e ;  /* 0x00000020de027811 */ /* 0x000fc600078ff0ff */
[----:B------:R-:W1:Y:S01]  /*8a10*/  MUFU.RCP R5, R41 ;  /* 0x0000002900057308 */ /* 0x000e620000001000 */
[----:B--2---:R-:W-:Y:S01]  /*8a20*/  FADD.FTZ R42, R0, R42 ;  /* 0x0000002a002a7221 */ /* 0x004fe20000010000 */
[----:B------:R-:W-:Y:S02]  /*8a30*/  SHF.L.U32 R0, R222, 0x1, RZ ;  /* 0x00000001de007819 */ /* 0x000fe400000006ff */
[----:B------:R-:W-:Y:S01]  /*8a40*/  ISETP.GE.AND P4, PT, R2, R249, PT ;  /* 0x000000f90200720c */ /* 0x000fe20003f86270 */
[----:B---3--:R-:W-:Y:S01]  /*8a50*/  FADD.FTZ R43, R4, R43 ;  /* 0x0000002b042b7221 */ /* 0x008fe20000010000 */
[----:B------:R-:W-:Y:S02]  /*8a60*/  LOP3.LUT R0, R0, 0x6, RZ, 0xc0, !PT ;  /* 0x0000000600007812 */ /* 0x000fe400078ec0ff */
[----:B------:R-:W2:Y:S01]  /*8a70*/  MUFU.RCP R6, R42 ;  /* 0x0000002a00067308 */ /* 0x000ea20000001000 */
[----:B------:R-:W-:Y:S01]  /*8a80*/  SHF.L.U32 R2, R222, 0x3, RZ ;  /* 0x00000003de027819 */ /* 0x000fe200000006ff */
[----:B----4-:R-:W-:Y:S01]  /*8a90*/  FADD.FTZ R44, R3, R44 ;  /* 0x0000002c032c7221 */ /* 0x010fe20000010000 */
[----:B------:R-:W-:-:S02]  /*8aa0*/  LOP3.LUT R219, R0, 0x3e00, R219, 0xf8, !PT ;  /* 0x00003e0000db7812 */ /* 0x000fc400078ef8db */
[----:B------:R-:W-:Y:S02]  /*8ab0*/  SHF.L.U32 R0, R46, 0x5, RZ ;  /* 0x000000052e007819 */ /* 0x000fe400000006ff */
[----:B------:R-:W-:Y:S02]  /*8ac0*/  LOP3.LUT R2, R2, 0xc0, RZ, 0xc0, !PT ;  /* 0x000000c002027812 */ /* 0x000fe400078ec0ff */
[----:B------:R-:W-:Y:S02]  /*8ad0*/  FSETP.NE.FTZ.AND P5, PT, R41, RZ, PT ;  /* 0x000000ff2900720b */ /* 0x000fe40003fb5000 */
[----:B------:R-:W-:Y:S02]  /*8ae0*/  LOP3.LUT R219, R219, 0x20, R0, 0xf8, !PT ;  /* 0x00000020dbdb7812 */ /* 0x000fe400078ef800 */
[----:B------:R-:W-:Y:S02]  /*8af0*/  LOP3.LUT R2, R2, 0x18, R222, 0xf8, !PT ;  /* 0x0000001802027812 */ /* 0x000fe400078ef8de */
[----:B------:R-:W-:-:S02]  /*8b00*/  FSETP.NE.FTZ.AND P2, PT, R42, RZ, PT ;  /* 0x000000ff2a00720b */ /* 0x000fc40003f55000 */
[----:B-1----:R-:W-:Y:S02]  /*8b10*/  FSEL R0, R5, 1, P5 ;  /* 0x3f80000005007808 */ /* 0x002fe40002800000 */
[----:B--2---:R-:W-:Y:S02]  /*8b20*/  FSEL R3, R6, 1, P2 ;  /* 0x3f80000006037808 */ /* 0x004fe40001000000 */
[----:B------:R-:W-:Y:S01]  /*8b30*/  LOP3.LUT R219, R219, R2, RZ, 0xfc, !PT ;  /* 0x00000002dbdb7212 */ /* 0x000fe200078efcff */
        /* <DEDUP_REMOVED lines=24> */
[----:B------:R-:W1:Y:S01]  /*8cc0*/  MUFU.RCP R2, R43 ;  /* 0x0000002b00027308 */ /* 0x000e620000001000 */
[----:B------:R-:W-:Y:S01]  /*8cd0*/  FSETP.NE.FTZ.AND P0, PT, R43, RZ, PT ;  /* 0x000000ff2b00720b */ /* 0x000fe20003f15000 */
[C---:B------:R-:W-:Y:S01]  /*8ce0*/  FMUL.FTZ R146, R3.reuse, R146 ;  /* 0x0000009203927220 */ /* 0x040fe20000410000 */
[----:B------:R-:W-:Y:S01]  /*8cf0*/  FSETP.NE.FTZ.AND P6, PT, R44, RZ, PT ;  /* 0x000000ff2c00720b */ /* 0x000fe20003fd5000 */
[C---:B------:R-:W-:Y:S01]  /*8d00*/  FMUL.FTZ R147, R3.reuse, R147 ;  /* 0x0000009303937220 */ /* 0x040fe20000410000 */
[C---:B------:R-:W-:Y:S01]  /*8d10*/  FMUL.FTZ R154, R3.reuse, R154 ;  /* 0x0000009a039a7220 */ /* 0x040fe20000410000 */
[C---:B------:R-:W-:Y:S01]  /*8d20*/  FMUL.FTZ R5, R3.reuse, R155 ;  /* 0x0000009b03057220 */ /* 0x040fe20000410000 */
[C---:B------:R-:W-:Y:S01]  /*8d30*/  FMUL.FTZ R70, R3.reuse, R70 ;  /* 0x0000004603467220 */ /* 0x040fe20000410000 */
[----:B------:R-:W2:Y:S01]  /*8d40*/  MUFU.RCP R0, R44 ;  /* 0x0000002c00007308 */ /* 0x000ea20000001000 */
        /* <DEDUP_REMOVED lines=8> */
[----:B-1----:R-:W-:Y:S01]  /*8dd0*/  FSEL R2, R2, 1, P0 ;  /* 0x3f80000002027808 */ /* 0x002fe20000000000 */
[C---:B------:R-:W-:Y:S01]  /*8de0*/  FMUL.FTZ R35, R3.reuse, R103 ;  /* 0x0000006703237220 */ /* 0x040fe20000410000 */
[C---:B------:R-:W-:Y:S01]  /*8df0*/  FMUL.FTZ R158, R3.reuse, R158 ;  /* 0x0000009e039e7220 */ /* 0x040fe20000410000 */
[C---:B------:R-:W-:Y:S01]  /*8e00*/  FMUL.FTZ R31, R3.reuse, R159 ;  /* 0x0000009f031f7220 */ /* 0x040fe20000410000 */
[----:B------:R-:W-:Y:S01]  /*8e10*/  FMUL.FTZ R114, R3, R114 ;  /* 0x0000007203727220 */ /* 0x000fe20000410000 */
[C---:B------:R-:W-:Y:S01]  /*8e20*/  FMUL.FTZ R140, R2.reuse, R140 ;  /* 0x0000008c028c7220 */ /* 0x040fe20000410000 */
[C---:B------:R-:W-:Y:S01]  /*8e30*/  FMUL.FTZ R7, R2.reuse, R141 ;  /* 0x0000008d02077220 */ /* 0x040fe20000410000 */
[----:B------:R-:W-:Y:S01]  /*8e40*/  FMUL.FTZ R148, R2, R148 ;  /* 0x0000009402947220 */ /* 0x000fe20000410000 */
        /* <DEDUP_REMOVED lines=47> */
[----:B------:R-:W-:Y:S01]  /*9140*/  FMUL.FTZ R38, R3, R115 ;  /* 0x0000007303267220 */ /* 0x000fe20000410000 */
[----:B------:R-:W-:Y:S01]  /*9150*/  LEA R2, R219, UR5, 0x1 ;  /* 0x00000005db027c11 */ /* 0x000fe2000f8e08ff */
[C---:B------:R-:W-:Y:S01]  /*9160*/  FMUL.FTZ R122, R3.reuse, R122 ;  /* 0x0000007a037a7220 */ /* 0x040fe20000410000 */
[C---:B------:R-:W-:Y:S01]  /*9170*/  FMUL.FTZ R36, R3.reuse, R123 ;  /* 0x0000007b03247220 */ /* 0x040fe20000410000 */
[C---:B------:R-:W-:Y:S01]  /*9180*/  FMUL.FTZ R126, R3.reuse, R126 ;  /* 0x0000007e037e7220 */ /* 0x040fe20000410000 */
[C---:B------:R-:W-:Y:S01]  /*9190*/  FMUL.FTZ R127, R3.reuse, R127 ;  /* 0x0000007f037f7220 */ /* 0x040fe20000410000 */
[C---:B------:R-:W-:Y:S01]  /*91a0*/  FMUL.FTZ R170, R3.reuse, R170 ;  /* 0x000000aa03aa7220 */ /* 0x040fe20000410000 */
[----:B------:R-:W-:Y:S01]  /*91b0*/  FMUL.FTZ R171, R3, R171 ;  /* 0x000000ab03ab7220 */ /* 0x000fe20000410000 */
[----:B------:R-:W-:Y:S01]  /*91c0*/  LOP3.LUT R4, R218, 0x20, RZ, 0xc0, !PT ;  /* 0x00000020da047812 */ /* 0x000fe200078ec0ff */
[----:B------:R1:W-:Y:S01]  /*91d0*/  STS [R2+0x200], R0 ;  /* 0x0002000002007388 */ /* 0x0003e20000000800 */
[----:B------:R-:W-:Y:S01]  /*91e0*/  F2FP.F16.F32.PACK_AB R3, R145, R144 ;  /* 0x000000909103723e */ /* 0x000fe200000000ff */
[----:B------:R-:W2:Y:S01]  /*91f0*/  S2UR UR5, SR_CTAID.Z ;  /* 0x00000000000579c3 */ /* 0x000ea20000002700 */
[----:B------:R-:W-:-:S02]  /*9200*/  F2FP.F16.F32.PACK_AB R6, R6, R152 ;  /* 0x000000980606723e */ /* 0x000fc400000000ff */
[----:B------:R-:W-:Y:S01]  /*9210*/  F2FP.F16.F32.PACK_AB R5, R5, R154 ;  /* 0x0000009a0505723e */ /* 0x000fe200000000ff */
[----:B------:R3:W-:Y:S01]  /*9220*/  STS [R2], R3 ;  /* 0x0000000302007388 */ /* 0x0007e20000000800 */
[----:B------:R-:W-:Y:S02]  /*9230*/  IADD3 R4, PT, PT, R2, -R4, RZ ;  /* 0x8000000402047210 */ /* 0x000fe40007ffe0ff */
[----:B------:R-:W-:Y:S02]  /*9240*/  F2FP.F16.F32.PACK_AB R7, R7, R140 ;  /* 0x0000008c0707723e */ /* 0x000fe400000000ff */
[----:B------:R-:W-:Y:S01]  /*9250*/  F2FP.F16.F32.PACK_AB R8, R8, R142 ;  /* 0x0000008e0808723e */ /* 0x000fe200000000ff */
[----:B------:R-:W-:Y:S01]  /*9260*/  STS [R4+0x10], R6 ;  /* 0x0000100604007388 */ /* 0x000fe20000000800 */
[----:B------:R-:W-:Y:S02]  /*9270*/  F2FP.F16.F32.PACK_AB R26, R26, R148 ;  /* 0x000000941a1a723e */ /* 0x000fe400000000ff */
[----:B------:R-:W-:Y:S01]  /*9280*/  F2FP.F16.F32.PACK_AB R25, R25, R150 ;  /* 0x000000961919723e */ /* 0x000fe200000000ff */
[----:B------:R4:W-:Y:S01]  /*9290*/  STS [R4+0x210], R5 ;  /* 0x0002100504007388 */ /* 0x0009e20000000800 */
[----:B------:R-:W-:-:S02]  /*92a0*/  F2FP.F16.F32.PACK_AB R24, R24, R68 ;  /* 0x000000441818723e */ /* 0x000fc400000000ff */
[----:B------:R-:W-:Y:S01]  /*92b0*/  F2FP.F16.F32.PACK_AB R23, R23, R70 ;  /* 0x000000461717723e */ /* 0x000fe200000000ff */
[----:B------:R-:W-:Y:S01]  /*92c0*/  STS [R2+0x1000], R7 ;  /* 0x0010000702007388 */ /* 0x000fe20000000800 */
[----:B------:R-:W-:Y:S02]  /*92d0*/  F2FP.F16.F32.PACK_AB R20, R20, R80 ;  /* 0x000000501414723e */ /* 0x000fe400000000ff */
[----:B------:R-:W-:Y:S01]  /*92e0*/  F2FP.F16.F32.PACK_AB R19, R19, R82 ;  /* 0x000000521313723e */ /* 0x000fe200000000ff */
[----:B------:R-:W-:Y:S01]  /*92f0*/  STS [R2+0x1200], R8 ;  /* 0x0012000802007388 */ /* 0x000fe20000000800 */
[----:B-1----:R-:W-:Y:S02]  /*9300*/  LOP3.LUT R0, R218, 0x40, RZ, 0xc0, !PT ;  /* 0x00000040da007812 */ /* 0x002fe400078ec0ff */
[----:B------:R-:W-:Y:S01]  /*9310*/  F2FP.F16.F32.PACK_AB R22, R22, R72 ;  /* 0x000000481616723e */ /* 0x000fe200000000ff */
[----:B------:R1:W-:Y:S01]  /*9320*/  STS [R4+0x1010], R26 ;  /* 0x0010101a04007388 */ /* 0x0003e20000000800 */
[----:B------:R-:W-:-:S02]  /*9330*/  F2FP.F16.F32.PACK_AB R21, R21, R74 ;  /* 0x0000004a1515723e */ /* 0x000fc400000000ff */
[-C--:B---3--:R-:W-:Y:S01]  /*9340*/  IADD3 R3, PT, PT, R2, -R0.reuse, RZ ;  /* 0x8000000002037210 */ /* 0x088fe20007ffe0ff */
[----:B------:R-:W-:Y:S01]  /*9350*/  STS [R4+0x1210], R25 ;  /* 0x0012101904007388 */ /* 0x000fe20000000800 */
[----:B------:R-:W-:Y:S02]  /*9360*/  IADD3 R0, PT, PT, R4, -R0, RZ ;  /* 0x8000000004007210 */ /* 0x000fe40007ffe0ff */
[----:B------:R-:W-:Y:S01]  /*9370*/  F2FP.F16.F32.PACK_AB R18, R18, R76 ;  /* 0x0000004c1212723e */ /* 0x000fe200000000ff */
[----:B------:R-:W-:Y:S01]  /*9380*/  STS [R3+0x20], R24 ;  /* 0x0000201803007388 */ /* 0x000fe20000000800 */
[----:B------:R-:W-:Y:S02]  /*9390*/  F2FP.F16.F32.PACK_AB R17, R17, R78 ;  /* 0x0000004e1111723e */ /* 0x000fe400000000ff */
[----:B------:R-:W-:Y:S01]  /*93a0*/  F2FP.F16.F32.PACK_AB R16, R16, R84 ;  /* 0x000000541010723e */ /* 0x000fe200000000ff */
[----:B------:R-:W-:Y:S01]  /*93b0*/  STS [R3+0x220], R23 ;  /* 0x0002201703007388 */ /* 0x000fe20000000800 */
[----:B----4-:R-:W3:Y:S01]  /*93c0*/  @P5 MUFU.LG2 R5, R41 ;  /* 0x0000002900055308 */ /* 0x010ee20000000c00 */
[----:B------:R-:W-:-:S02]  /*93d0*/  F2FP.F16.F32.PACK_AB R15, R15, R86 ;  /* 0x000000560f0f723e */ /* 0x000fc400000000ff */
[----:B------:R-:W-:Y:S01]  /*93e0*/  STS [R0+0x30], R20 ;  /* 0x0000301400007388 */ /* 0x000fe20000000800 */
[----:B------:R-:W-:Y:S02]  /*93f0*/  F2FP.F16.F32.PACK_AB R12, R12, R96 ;  /* 0x000000600c0c723e */ /* 0x000fe400000000ff */
[----:B------:R-:W-:Y:S01]  /*9400*/  F2FP.F16.F32.PACK_AB R11, R11, R98 ;  /* 0x000000620b0b723e */ /* 0x000fe200000000ff */
[----:B------:R-:W-:Y:S01]  /*9410*/  STS [R0+0x230], R19 ;  /* 0x0002301300007388 */ /* 0x000fe20000000800 */
[----:B------:R-:W-:Y:S02]  /*9420*/  F2FP.F16.F32.PACK_AB R14, R14, R88 ;  /* 0x000000580e0e723e */ /* 0x000fe400000000ff */
[----:B------:R-:W-:Y:S01]  /*9430*/  F2FP.F16.F32.PACK_AB R13, R13, R90 ;  /* 0x0000005a0d0d723e */ /* 0x000fe200000000ff */
[----:B------:R4:W-:Y:S01]  /*9440*/  STS [R3+0x1020], R22 ;  /* 0x0010201603007388 */ /* 0x0009e20000000800 */
[----:B------:R-:W-:Y:S02]  /*9450*/  F2FP.F16.F32.PACK_AB R10, R10, R92 ;  /* 0x0000005c0a0a723e */ /* 0x000fe400000000ff */
[----:B------:R-:W-:Y:S01]  /*9460*/  F2FP.F16.F32.PACK_AB R9, R9, R94 ;  /* 0x0000005e0909723e */ /* 0x000fe200000000ff */
[----:B------:R-:W-:Y:S01]  /*9470*/  STS [R3+0x1220], R21 ;  /* 0x0012201503007388 */ /* 0x000fe20000000800 */
[----:B------:R-:W-:Y:S01]  /*9480*/  F2FP.F16.F32.PACK_AB R27, R27, R100 ;  /* 0x000000641b1b723e */ /* 0x000fe200000000ff */
[----:B---3--:R-:W-:Y:S01]  /*9490*/  @P5 FMUL.FTZ R6, R5, 0.69314718246459960938 ;  /* 0x3f31721805065820 */ /* 0x008fe20000410000 */
[----:B------:R-:W-:Y:S01]  /*94a0*/  F2FP.F16.F32.PACK_AB R35, R35, R102 ;  /* 0x000000662323723e */ /* 0x000fe200000000ff */
[----:B------:R3:W-:Y:S01]  /*94b0*/  STS [R0+0x1030], R18 ;  /* 0x0010301200007388 */ /* 0x0007e20000000800 */
[----:B------:R-:W-:-:S02]  /*94c0*/  F2FP.F16.F32.PACK_AB R32, R32, R156 ;  /* 0x0000009c2020723e */ /* 0x000fc400000000ff */
[----:B------:R-:W-:Y:S01]  /*94d0*/  F2FP.F16.F32.PACK_AB R31, R31, R158 ;  /* 0x0000009e1f1f723e */ /* 0x000fe200000000ff */
[----:B------:R-:W-:Y:S01]  /*94e0*/  STS [R0+0x1230], R17 ;  /* 0x0012301100007388 */ /* 0x000fe20000000800 */
[----:B------:R-:W-:Y:S02]  /*94f0*/  F2FP.F16.F32.PACK_AB R34, R34, R104 ;  /* 0x000000682222723e */ /* 0x000fe400000000ff */
[----:B------:R-:W-:Y:S01]  /*9500*/  F2FP.F16.F32.PACK_AB R33, R33, R106 ;  /* 0x0000006a2121723e */ /* 0x000fe200000000ff */
[----:B------:R5:W-:Y:S01]  /*9510*/  STS [R2+0x2000], R16 ;  /* 0x0020001002007388 */ /* 0x000be20000000800 */
[----:B------:R-:W-:Y:S02]  /*9520*/  F2FP.F16.F32.PACK_AB R30, R30, R108 ;  /* 0x0000006c1e1e723e */ /* 0x000fe400000000ff */
[----:B------:R-:W-:Y:S01]  /*9530*/  F2FP.F16.F32.PACK_AB R29, R29, R110 ;  /* 0x0000006e1d1d723e */ /* 0x000fe200000000ff */
[----:B------:R2:W-:Y:S01]  /*9540*/  STS [R2+0x2200], R15 ;  /* 0x0022000f02007388 */ /* 0x0005e20000000800 */
[----:B------:R-:W-:-:S02]  /*9550*/  F2FP.F16.F32.PACK_AB R28, R28, R112 ;  /* 0x000000701c1c723e */ /* 0x000fc400000000ff */
[----:B-1----:R-:W-:Y:S01]  /*9560*/  MOV R26, 0x7f800000 ;  /* 0x7f800000001a7802 */ /* 0x002fe20000000f00 */
[----:B------:R1:W-:Y:S01]  /*9570*/  STS [R4+0x2010], R12 ;  /* 0x0020100c04007388 */ /* 0x0003e20000000800 */
[----:B----4-:R-:W4:Y:S01]  /*9580*/  LDC R22, c[0x0][0x434] ;  /* 0x00010d00ff167b82 */ /* 0x010f220000000800 */
[----:B------:R-:W-:Y:S02]  /*9590*/  F2FP.F16.F32.PACK_AB R38, R38, R114 ;  /* 0x000000722626723e */ /* 0x000fe400000000ff */
[----:B------:R1:W-:Y:S01]  /*95a0*/  STS [R4+0x2210], R11 ;  /* 0x0022100b04007388 */ /* 0x0003e20000000800 */
[----:B------:R-:W-:Y:S02]  /*95b0*/  F2FP.F16.F32.PACK_AB R40, R40, R116 ;  /* 0x000000742828723e */ /* 0x000fe400000000ff */
[----:B------:R-:W-:Y:S01]  /*95c0*/  F2FP.F16.F32.PACK_AB R39, R39, R118 ;  /* 0x000000762727723e */ /* 0x000fe200000000ff */
[----:B------:R1:W-:Y:S01]  /*95d0*/  STS [R2+0x3000], R14 ;  /* 0x0030000e02007388 */ /* 0x0003e20000000800 */
[----:B---3--:R-:W4:Y:S01]  /*95e0*/  @P1 LDC R18, c[0x0][0x430] ;  /* 0x00010c00ff121b82 */ /* 0x008f220000000800 */
[----:B------:R-:W-:-:S02]  /*95f0*/  F2FP.F16.F32.PACK_AB R37, R37, R120 ;  /* 0x000000782525723e */ /* 0x000fc400000000ff */
[----:B------:R3:W-:Y:S01]  /*9600*/  STS [R2+0x3200], R13 ;  /* 0x0032000d02007388 */ /* 0x0007e20000000800 */
[----:B------:R-:W-:Y:S02]  /*9610*/  F2FP.F16.F32.PACK_AB R36, R36, R122 ;  /* 0x0000007a2424723e */ /* 0x000fe400000000ff */
[----:B------:R-:W-:Y:S01]  /*9620*/  F2FP.F16.F32.PACK_AB R8, R171, R170 ;  /* 0x000000aaab08723e */ /* 0x000fe200000000ff */
[----:B------:R4:W-:Y:S01]  /*9630*/  STS [R4+0x3010], R10 ;  /* 0x0030100a04007388 */ /* 0x0009e20000000800 */
[----:B-----5:R-:W5:Y:S01]  /*9640*/  @P5 LDC R16, c[0x0][0x458] ;  /* 0x00011600ff105b82 */ /* 0x020f620000000800 */
[----:B------:R-:W-:Y:S02]  /*9650*/  F2FP.F16.F32.PACK_AB R7, R129, R128 ;  /* 0x000000808107723e */ /* 0x000fe400000000ff */
[----:B------:R4:W-:Y:S01]  /*9660*/  STS [R4+0x3210], R9 ;  /* 0x0032100904007388 */ /* 0x0009e20000000800 */
[----:B--2---:R-:W-:Y:S02]  /*9670*/  F2FP.F16.F32.PACK_AB R15, R161, R160 ;  /* 0x000000a0a10f723e */ /* 0x004fe400000000ff */
[----:B------:R-:W-:Y:S01]  /*9680*/  F2FP.F16.F32.PACK_AB R5, R131, R130 ;  /* 0x000000828305723e */ /* 0x000fe200000000ff */
[----:B------:R2:W-:Y:S01]  /*9690*/  STS [R3+0x2020], R27 ;  /* 0x0020201b03007388 */ /* 0x0005e20000000800 */
[----:B------:R-:W2:Y:S01]  /*96a0*/  LDC R17, c[0x0][0x434] ;  /* 0x00010d00ff117b82 */ /* 0x000ea20000000800 */
[----:B-1----:R-:W-:-:S02]  /*96b0*/  F2FP.F16.F32.PACK_AB R12, R127, R126 ;  /* 0x0000007e7f0c723e */ /* 0x002fc400000000ff */
[----:B------:R1:W-:Y:S01]  /*96c0*/  STS [R3+0x2220], R35 ;  /* 0x0022202303007388 */ /* 0x0003e20000000800 */
[----:B------:R-:W-:-:S03]  /*96d0*/  F2FP.F16.F32.PACK_AB R11, R165, R164 ;  /* 0x000000a4a50b723e */ /* 0x000fc600000000ff */
[----:B------:R1:W-:Y:S01]  /*96e0*/  STS [R0+0x2030], R32 ;  /* 0x0020302000007388 */ /* 0x0003e20000000800 */
[----:B------:R-:W1:Y:S01]  /*96f0*/  LDC.U8 R21, c[0x0][0x548] ;  /* 0x00015200ff157b82 */ /* 0x000e620000000000 */
[----:B------:R-:W-:Y:S02]  /*9700*/  F2FP.F16.F32.PACK_AB R14, R163, R162 ;  /* 0x000000a2a30e723e */ /* 0x000fe400000000ff */
[----:B------:R1:W-:Y:S01]  /*9710*/  STS [R0+0x2230], R31 ;  /* 0x0022301f00007388 */ /* 0x0003e20000000800 */
[----:B---3--:R-:W-:-:S03]  /*9720*/  F2FP.F16.F32.PACK_AB R13, R125, R124 ;  /* 0x0000007c7d0d723e */ /* 0x008fc600000000ff */
[----:B------:R3:W-:Y:S01]  /*9730*/  STS [R3+0x3020], R34 ;  /* 0x0030202203007388 */ /* 0x0007e20000000800 */
[----:B-----5:R-:W-:Y:S01]  /*9740*/  @P5 FFMA.FTZ R26, R136, R16, R6 ;  /* 0x00000010881a5223 */ /* 0x020fe20000010006 */
[----:B----4-:R-:W-:Y:S01]  /*9750*/  F2FP.F16.F32.PACK_AB R10, R167, R166 ;  /* 0x000000a6a70a723e */ /* 0x010fe200000000ff */
[----:B------:R-:W4:Y:S01]  /*9760*/  @P1 LDC R6, c[0x0][0x430] ;  /* 0x00010c00ff061b82 */ /* 0x000f220000000800 */
[----:B------:R3:W-:Y:S01]  /*9770*/  STS [R3+0x3220], R33 ;  /* 0x0032202103007388 */ /* 0x0007e20000000800 */
[----:B------:R-:W-:Y:S02]  /*9780*/  F2FP.F16.F32.PACK_AB R9, R169, R168 ;  /* 0x000000a8a909723e */ /* 0x000fe400000000ff */
[----:B------:R-:W-:Y:S01]  /*9790*/  @P1 MOV R16, 0x1 ;  /* 0x0000000100101802 */ /* 0x000fe20000000f00 */
[----:B------:R3:W-:Y:S01]  /*97a0*/  STS [R0+0x3030], R30 ;  /* 0x0030301e00007388 */ /* 0x0007e20000000800 */
[----:B--2---:R-:W-:-:S03]  /*97b0*/  @P1 IMAD R17, R18, R22, RZ ;  /* 0x0000001612111224 */ /* 0x004fc600078e02ff */
[----:B------:R3:W-:Y:S04]  /*97c0*/  STS [R0+0x3230], R29 ;  /* 0x0032301d00007388 */ /* 0x0007e80000000800 */
[----:B------:R3:W-:Y:S01]  /*97d0*/  STS [R2+0x4000], R28 ;  /* 0x0040001c02007388 */ /* 0x0007e20000000800 */
[----:B-1----:R-:W-:Y:S05]  /*97e0*/  @P1 BRA `(.L_x_99) ;  /* 0x0000000000201947 */ /* 0x002fea0003800000 */
[----:B------:R-:W-:Y:S01]  /*97f0*/  ISETP.NE.AND P5, PT, R21, RZ, PT ;  /* 0x000000ff1500720c */ /* 0x000fe20003fa5270 */
[----:B------:R-:W1:-:S12]  /*9800*/  LDC R18, c[0x0][0x3e0] ;  /* 0x0000f800ff127b82 */ /* 0x000e580000000800 */
[----:B------:R-:W1:Y:S01]  /*9810*/  @P5 LDC R16, c[0x0][0x454] ;  /* 0x00011500ff105b82 */ /* 0x000e620000000800 */
[----:B----4-:R-:W-:Y:S02]  /*9820*/  @P5 MOV R6, 0x1 ;  /* 0x0000000100065802 */ /* 0x010fe40000000f00 */
[----:B------:R-:W-:-:S05]  /*9830*/  @!P5 MOV R6, 0x1 ;  /* 0x000000010006d802 */ /* 0x000fca0000000f00 */
[----:B------:R-:W2:Y:S01]  /*9840*/  @P5 LDC R17, c[0x0][0x454] ;  /* 0x00011500ff115b82 */ /* 0x000ea20000000800 */
[-C--:B-1----:R-:W-:Y:S02]  /*9850*/  @P5 IMAD R16, R16, R18.reuse, RZ ;  /* 0x0000001210105224 */ /* 0x082fe400078e02ff */
[----:B------:R-:W-:-:S07]  /*9860*/  @!P5 IMAD R16, R22, R18, RZ ;  /* 0x000000121610d224 */ /* 0x000fce00078e02ff */
.L_x_99:
[----:B------:R-:W-:Y:S01]  /*9870*/  STS [R2+0x4200], R38 ;  /* 0x0042002602007388 */ /* 0x000fe20000000800 */
[----:B------:R-:W-:Y:S01]  /*9880*/  ISETP.NE.AND P5, PT, R247, -0x1, PT ;  /* 0xfffffffff700780c */ /* 0x000fe20003fa5270 */
[----:B------:R-:W3:Y:S01]  /*9890*/  @P2 MUFU.LG2 R20, R42 ;  /* 0x0000002a00142308 */ /* 0x000ee20000000c00 */
[----:B------:R-:W4:Y:S01]  /*98a0*/  S2UR UR4, SR_CTAID.X ;  /* 0x00000000000479c3 */ /* 0x000f220000002500 */
[----:B------:R-:W-:Y:S01]  /*98b0*/  STS [R4+0x4010], R37 ;  /* 0x0040102504007388 */ /* 0x000fe20000000800 */
[----:B------:R-:W-:Y:S01]  /*98c0*/  IMAD.MOV.U32 R24, RZ, RZ, 0x7f800000 ;  /* 0x7f800000ff187424 */ /* 0x000fe200078e00ff */
[----:B------:R-:W-:Y:S01]  /*98d0*/  ISETP.NE.AND P1, PT, R21, RZ, !P1 ;  /* 0x000000ff1500720c */ /* 0x000fe20004f25270 */
[----:B------:R-:W-:Y:S01]  /*98e0*/  IMAD.MOV.U32 R25, RZ, RZ, 0x7f800000 ;  /* 0x7f800000ff197424 */ /* 0x000fe200078e00ff */
[----:B------:R-:W-:Y:S01]  /*98f0*/  STS [R4+0x4210], R36 ;  /* 0x0042102404007388 */ /* 0x000fe20000000800 */
[----:B------:R-:W-:Y:S03]  /*9900*/  BSSY.RECONVERGENT B0, `(.L_x_100) ;  /* 0x0000063000007945 */ /* 0x000fe60003800200 */
[----:B------:R-:W-:Y:S02]  /*9910*/  STS [R2+0x5000], R40 ;  /* 0x0050002802007388 */ /* 0x000fe40000000800 */
[----:B------:R-:W1:Y:S02]  /*9920*/  @!P5 LDC.64 R18, c[0x0][0x400] ;  /* 0x00010000ff12db82 */ /* 0x000e640000000a00 */
[----:B------:R3:W-:Y:S04]  /*9930*/  STS [R2+0x5200], R39 ;  /* 0x0052002702007388 */ /* 0x0007e80000000800 */
[----:B------:R-:W-:Y:S04]  /*9940*/  STS [R4+0x5010], R15 ;  /* 0x0050100f04007388 */ /* 0x000fe80000000800 */
[----:B------:R5:W-:Y:S04]  /*9950*/  STS [R4+0x5210], R14 ;  /* 0x0052100e04007388 */ /* 0x000be80000000800 */
[----:B------:R-:W-:Y:S04]  /*9960*/  STS [R3+0x4020], R13 ;  /* 0x0040200d03007388 */ /* 0x000fe80000000800 */
[----:B------:R2:W-:Y:S04]  /*9970*/  STS [R3+0x4220], R12 ;  /* 0x0042200c03007388 */ /* 0x0005e80000000800 */
[----:B------:R-:W-:Y:S04]  /*9980*/  STS [R0+0x4030], R9 ;  /* 0x0040300900007388 */ /* 0x000fe80000000800 */
[----:B------:R-:W-:Y:S01]  /*9990*/  STS [R0+0x4230], R8 ;  /* 0x0042300800007388 */ /* 0x000fe20000000800 */
[----:B---3--:R-:W-:-:S02]  /*99a0*/  @P2 FMUL.FTZ R2, R20, 0.69314718246459960938 ;  /* 0x3f31721814022820 */ /* 0x008fc40000410000 */
[----:B------:R-:W3:Y:S01]  /*99b0*/  LDC.64 R20, c[0x0][0x410] ;  /* 0x00010400ff147b82 */ /* 0x000ee20000000a00 */
[----:B------:R-:W-:Y:S04]  /*99c0*/  STS [R3+0x5020], R11 ;  /* 0x0050200b03007388 */ /* 0x000fe80000000800 */
[----:B------:R4:W-:Y:S01]  /*99d0*/  STS [R3+0x5220], R10 ;  /* 0x0052200a03007388 */ /* 0x0009e20000000800 */
[----:B-----5:R-:W5:Y:S02]  /*99e0*/  @P0 MUFU.LG2 R4, R43 ;  /* 0x0000002b00040308 */ /* 0x020f640000000c00 */
[----:B------:R-:W1:Y:S01]  /*99f0*/  @P0 LDC R14, c[0x0][0x458] ;  /* 0x00011600ff0e0b82 */ /* 0x000e620000000800 */
[----:B------:R-:W-:Y:S04]  /*9a00*/  STS [R0+0x5030], R7 ;  /* 0x0050300700007388 */ /* 0x000fe80000000800 */
[----:B------:R5:W-:Y:S03]  /*9a10*/  STS [R0+0x5230], R5 ;  /* 0x0052300500007388 */ /* 0x000be60000000800 */
[----:B------:R-:W3:Y:S08]  /*9a20*/  @P2 LDC R15, c[0x0][0x458] ;  /* 0x00011600ff0f2b82 */ /* 0x000ef00000000800 */
[----:B------:R-:W-:Y:S08]  /*9a30*/  BAR.SYNC.DEFER_BLOCKING 0x0 ;  /* 0x0000000000007b1d */ /* 0x000ff00000010000 */
[----:B--2---:R-:W2:Y:S01]  /*9a40*/  @P5 LDC.64 R12, c[0x0][0x408] ;  /* 0x00010200ff0c5b82 */ /* 0x004ea20000000a00 */
[----:B------:R-:W2:Y:S01]  /*9a50*/  S2R R23, SR_CTAID.Y ;  /* 0x0000000000177919 */ /* 0x000ea20000002600 */
[----:B----4-:R-:W4:Y:S06]  /*9a60*/  @P6 MUFU.LG2 R3, R44 ;  /* 0x0000002c00036308 */ /* 0x010f2c0000000c00 */
[----:B------:R-:W2:Y:S01]  /*9a70*/  @P6 LDC R8, c[0x0][0x458] ;  /* 0x00011600ff086b82 */ /* 0x000ea20000000800 */
[----:B-----5:R-:W-:Y:S01]  /*9a80*/  @P0 FMUL.FTZ R0, R4, 0.69314718246459960938 ;  /* 0x3f31721804000820 */ /* 0x020fe20000410000 */
[----:B------:R-:W-:Y:S01]  /*9a90*/  LEA.HI R5, R222, 0x60, RZ, 0x1e ;  /* 0x00000060de057811 */ /* 0x000fe200078ff0ff */
[----:B---3--:R-:W-:Y:S01]  /*9aa0*/  @P2 FFMA.FTZ R25, R135, R15, R2 ;  /* 0x0000000f87192223 */ /* 0x008fe20000010002 */
[----:B------:R3:W3:Y:S01]  /*9ab0*/  LDS.128 R28, [R224+0x1800] ;  /* 0x00180000e01c7984 */ /* 0x0006e20000000c00 */
[----:B-1----:R-:W-:Y:S01]  /*9ac0*/  @P0 FFMA.FTZ R24, R134, R14, R0 ;  /* 0x0000000e86180223 */ /* 0x002fe20000010000 */
[----:B------:R-:W-:-:S02]  /*9ad0*/  ISETP.NE.AND P0, PT, R247, -0x1, PT ;  /* 0xfffffffff700780c */ /* 0x000fc40003f05270 */
[----:B------:R-:W-:Y:S01]  /*9ae0*/  ISETP.GE.AND P2, PT, R5, R249, PT ;  /* 0x000000f90500720c */ /* 0x000fe20003f46270 */
[----:B----4-:R-:W-:Y:S01]  /*9af0*/  @P6 FMUL.FTZ R0, R3, 0.69314718246459960938 ;  /* 0x3f31721803006820 */ /* 0x010fe20000410000 */
[----:B--2---:R-:W-:-:S04]  /*9b00*/  @P5 IMAD.WIDE.U32 R2, R247, R12, RZ ;  /* 0x0000000cf7025225 */ /* 0x004fc800078e00ff */
[----:B------:R-:W-:Y:S01]  /*9b10*/  @!P5 IMAD.WIDE.U32 R4, R23, R18, RZ ;  /* 0x000000121704d225 */ /* 0x000fe200078e00ff */
[----:B------:R-:W-:-:S03]  /*9b20*/  MOV R18, 0x7f800000 ;  /* 0x7f80000000127802 */ /* 0x000fc60000000f00 */
[----:B------:R-:W-:Y:S01]  /*9b30*/  @P6 FFMA.FTZ R18, R132, R8, R0 ;  /* 0x0000000884126223 */ /* 0x000fe20000010000 */
[----:B------:R-:W-:Y:S01]  /*9b40*/  LOP3.LUT P6, RZ, R222, 0x3, RZ, 0xc0, !PT ;  /* 0x00000003deff7812 */ /* 0x000fe200078cc0ff */
[----:B------:R-:W-:Y:S02]  /*9b50*/  @!P5 IMAD R7, R23, R19, R5 ;  /* 0x000000131707d224 */ /* 0x000fe400078e0205 */
[----:B------:R-:W-:Y:S02]  /*9b60*/  @P5 IMAD R7, R247, R13, R3 ;  /* 0x0000000df7075224 */ /* 0x000fe400078e0203 */
[----:B------:R-:W-:Y:S02]  /*9b70*/  @P5 IMAD.MOV.U32 R4, RZ, RZ, R2 ;  /* 0x000000ffff045224 */ /* 0x000fe400078e0002 */
[----:B------:R-:W-:Y:S01]  /*9b80*/  @!P0 IMAD R247, R23, R22, RZ ;  /* 0x0000001617f78224 */ /* 0x000fe200078e02ff */
[----:B------:R-:W-:Y:S01]  /*9b90*/  ISETP.GE.AND P0, PT, R46, R249, PT ;  /* 0x000000f92e00720c */ /* 0x000fe20003f06270 */
[----:B------:R-:W-:Y:S01]  /*9ba0*/  IMAD R0, R17, UR5, RZ ;  /* 0x0000000511007c24 */ /* 0x000fe2000f8e02ff */
[----:B------:R-:W-:Y:S01]  /*9bb0*/  IADD3 R2, P5, PT, R248, R4, RZ ;  /* 0x00000004f8027210 */ /* 0x000fe20007fbe0ff */
[----:B------:R-:W-:Y:S01]  /*9bc0*/  IMAD R3, R6, UR4, RZ ;  /* 0x0000000406037c24 */ /* 0x000fe2000f8e02ff */
[----:B------:R-:W-:Y:S01]  /*9bd0*/  SHF.R.S32.HI R4, RZ, 0x1f, R247 ;  /* 0x0000001fff047819 */ /* 0x000fe200000114f7 */
[----:B------:R-:W-:Y:S01]  /*9be0*/  @!P1 IMAD R0, R23, R16, R0 ;  /* 0x0000001017009224 */ /* 0x000fe200078e0200 */
[----:B------:R-:W-:-:S02]  /*9bf0*/  SEL R5, R247, RZ, P1 ;  /* 0x000000fff7057207 */ /* 0x000fc40000800000 */
[----:B------:R-:W-:Y:S02]  /*9c00*/  SHF.L.U32 R8, R3, 0x7, RZ ;  /* 0x0000000703087819 */ /* 0x000fe400000006ff */
[----:B------:R-:W-:Y:S02]  /*9c10*/  IADD3.X R3, PT, PT, RZ, R7, RZ, P5, !PT ;  /* 0x00000007ff037210 */ /* 0x000fe40002ffe4ff */
[----:B------:R-:W-:Y:S02]  /*9c20*/  SEL R7, R4, RZ, P1 ;  /* 0x000000ff04077207 */ /* 0x000fe40000800000 */
[----:B------:R-:W-:Y:S01]  /*9c30*/  IADD3 R5, P5, P1, R8, R5, R0 ;  /* 0x0000000508057210 */ /* 0x000fe200079be000 */
[----:B------:R-:W-:Y:S01]  /*9c40*/  IMAD.WIDE.U32 R22, R20, UR5, R2 ;  /* 0x0000000514167c25 */ /* 0x000fe2000f8e0002 */
[----:B------:R-:W-:Y:S02]  /*9c50*/  SHF.R.S32.HI R0, RZ, 0x1f, R0 ;  /* 0x0000001fff007819 */ /* 0x000fe40000011400 */
[----:B------:R-:W-:-:S04]  /*9c60*/  SHF.R.S32.HI R4, RZ, 0x1f, R8 ;  /* 0x0000001fff047819 */ /* 0x000fc80000011408 */
[----:B------:R-:W-:Y:S01]  /*9c70*/  IADD3.X R4, PT, PT, R4, R7, R0, P5, P1 ;  /* 0x0000000704047210 */ /* 0x000fe20002fe2400 */
[----:B---3--:R-:W-:Y:S06]  /*9c80*/  @P6 BRA `(.L_x_101) ;  /* 0x0000000000a86947 */ /* 0x008fec0003800000 */
        /* <DEDUP_REMOVED lines=11> */
[-C--:B------:R-:W-:Y:S02]  /*9d40*/  @!P2 LEA.HI.X.SX32 R9, R3, R4.reuse, 0x1, P1 ;  /* 0x000000040309a211 */ /* 0x080fe400008f0eff */
[C---:B------:R-:W-:Y:S01]  /*9d50*/  LOP3.LUT R3, R0.reuse, 0x40, RZ, 0xfc, !PT ;  /* 0x0000004000037812 */ /* 0x040fe200078efcff */
[----:B------:R-:W-:Y:S01]  /*9d60*/  VIADD R0, R0, 0x48 ;  /* 0x0000004800007836 */ /* 0x000fe20000000000 */
[C---:B------:R-:W-:Y:S02]  /*9d70*/  @!P0 IADD3 R10, P1, PT, R2.reuse, R5, RZ ;  /* 0x00000005020a8210 */ /* 0x040fe40007f3e0ff */
[-C--:B------:R-:W-:Y:S02]  /*9d80*/  ISETP.GE.AND P6, PT, R3, R249.reuse, PT ;  /* 0x000000f90300720c */ /* 0x080fe40003fc6270 */
        /* <DEDUP_REMOVED lines=26> */
.L_x_101:
[----:B------:R-:W-:Y:S05]  /*9f30*/  BSYNC.RECONVERGENT B0 ;  /* 0x0000000000007941 */ /* 0x000fea0003800200 */
.L_x_100:
[----:B--2---:R1:W2:Y:S01]  /*9f40*/  LDS.128 R16, [R224] ;  /* 0x00000000e0107984 */ /* 0x0042a20000000c00 */
[----:B------:R-:W-:Y:S01]  /*9f50*/  BSSY.RECONVERGENT B0, `(.L_x_102) ;  /* 0x0000015000007945 */ /* 0x000fe20003800200 */
[----:B------:R-:W-:Y:S02]  /*9f60*/  IMAD R7, R21, UR5, R23 ;  /* 0x0000000515077c24 */ /* 0x000fe4000f8e0217 */
[----:B------:R1:W3:Y:S04]  /*9f70*/  LDS.128 R12, [R224+0x2000] ;  /* 0x00200000e00c7984 */ /* 0x0002e80000000c00 */
[----:B------:R1:W4:Y:S01]  /*9f80*/  LDS.128 R8, [R224+0x4000] ;  /* 0x00400000e0087984 */ /* 0x0003220000000c00 */
[----:B------:R-:W-:Y:S05]  /*9f90*/  @P0 BRA `(.L_x_103) ;  /* 0x0000000000400947 */ /* 0x000fea0003800000 */
[----:B------:R-:W5:Y:S01]  /*9fa0*/  LDCU.64 UR6, c[0x0][0x408] ;  /* 0x00008100ff0677ac */ /* 0x000f620008000a00 */
[----:B------:R-:W-:Y:S01]  /*9fb0*/  IMAD.MOV.U32 R6, RZ, RZ, R22 ;  /* 0x000000ffff067224 */ /* 0x000fe200078e0016 */
[----:B------:R-:W1:Y:S01]  /*9fc0*/  LDCU UR8, c[0x0][0x440] ;  /* 0x00008800ff0877ac */ /* 0x000e620008000800 */
[----:B------:R-:W2:Y:S01]  /*9fd0*/  LDCU.64 UR4, c[0x0][0x3f0] ;  /* 0x00007e00ff0477ac */ /* 0x000ea20008000a00 */
[----:B-----5:R-:W-:Y:S02]  /*9fe0*/  IMAD R0, R251, UR6, RZ ;  /* 0x00000006fb007c24 */ /* 0x020fe4000f8e02ff */
[----:B------:R-:W-:Y:S01]  /*9ff0*/  IMAD.WIDE.U32 R4, R250, UR6, R6 ;  /* 0x00000006fa047c25 */ /* 0x000fe2000f8e0006 */
[----:B-1----:R-:W-:-:S03]  /*a000*/  ISETP.GE.AND P5, PT, R248, UR8, PT ;  /* 0x00000008f8007c0c */ /* 0x002fc6000bfa6270 */
[----:B------:R-:W-:Y:S01]  /*a010*/  IMAD R0, R250, UR7, R0 ;  /* 0x00000007fa007c24 */ /* 0x000fe2000f8e0200 */
[----:B------:R-:W-:Y:S02]  /*a020*/  ISETP.GE.AND P1, PT, R243, UR8, PT ;  /* 0x00000008f3007c0c */ /* 0x000fe4000bf26270 */
[----:B------:R-:W-:Y:S01]  /*a030*/  ISETP.GE.AND P0, PT, R244, UR8, PT ;  /* 0x00000008f4007c0c */ /* 0x000fe2000bf06270 */
[----:B------:R-:W-:Y:S01]  /*a040*/  IMAD.IADD R0, R5, 0x1, R0 ;  /* 0x0000000105007824 */ /* 0x000fe200078e0200 */
[----:B--2---:R-:W-:-:S04]  /*a050*/  LEA R2, P6, R4, UR4, 0x1 ;  /* 0x0000000404027c11 */ /* 0x004fc8000f8c08ff */
[----:B------:R-:W-:-:S05]  /*a060*/  LEA.HI.X R3, R4, UR5, R0, 0x1, P6 ;  /* 0x0000000504037c11 */ /* 0x000fca000b0f0c00 */
[----:B------:R1:W-:Y:S04]  /*a070*/  @!P5 STG.E.128 desc[UR16][R2.64], R16 ;  /* 0x000000100200d986 */ /* 0x0003e8000c101d10 */
[----:B---3--:R1:W-:Y:S04]  /*a080*/  @!P1 STG.E.128 desc[UR16][R2.64+0x40], R12 ;  /* 0x0000400c02009986 */ /* 0x0083e8000c101d10 */
[----:B----4-:R1:W-:Y:S02]  /*a090*/  @!P0 STG.E.128 desc[UR16][R2.64+0x80], R8 ;  /* 0x0000800802008986 */ /* 0x0103e4000c101d10 */
.L_x_103:
[----:B------:R-:W-:Y:S05]  /*a0a0*/  BSYNC.RECONVERGENT B0 ;  /* 0x0000000000007941 */ /* 0x000fea0003800200 */
.L_x_102:
[----:B-12---:R1:W2:Y:S01]  /*a0b0*/  LDS.128 R16, [R224+0x800] ;  /* 0x00080000e0107984 */ /* 0x0062a20000000c00 */
[----:B------:R-:W-:Y:S03]  /*a0c0*/  BSSY.RECONVERGENT B0, `(.L_x_104) ;  /* 0x0000017000007945 */ /* 0x000fe60003800200 */
[----:B---3--:R1:W3:Y:S04]  /*a0d0*/  LDS.128 R12, [R224+0x2800] ;  /* 0x00280000e00c7984 */ /* 0x0082e80000000c00 */
[----:B----4-:R1:W4:Y:S01]  /*a0e0*/  LDS.128 R8, [R224+0x4800] ;  /* 0x00480000e0087984 */ /* 0x0103220000000c00 */
[----:B------:R-:W-:Y:S05]  /*a0f0*/  @P4 BRA `(.L_x_105) ;  /* 0x00000000004c4947 */ /* 0x000fea0003800000 */
[----:B------:R-:W5:Y:S01]  /*a100*/  LDCU.64 UR6, c[0x0][0x408] ;  /* 0x00008100ff0677ac */ /* 0x000f620008000a00 */
[----:B------:R-:W-:Y:S02]  /*a110*/  IADD3 R0, P0, PT, R250, 0x20, RZ ;  /* 0x00000020fa007810 */ /* 0x000fe40007f1e0ff */
[----:B------:R-:W-:Y:S01]  /*a120*/  MOV R3, R7 ;  /* 0x0000000700037202 */ /* 0x000fe20000000f00 */
[----:B------:R-:W1:Y:S02]  /*a130*/  LDCU UR8, c[0x0][0x440] ;  /* 0x00008800ff0877ac */ /* 0x000e640008000800 */
[----:B------:R-:W-:Y:S01]  /*a140*/  IMAD.X R2, RZ, RZ, R251, P0 ;  /* 0x000000ffff027224 */ /* 0x000fe200000e06fb */
[----:B------:R-:W2:Y:S03]  /*a150*/  LDCU.64 UR4, c[0x0][0x3f0] ;  /* 0x00007e00ff0477ac */ /* 0x000ea60008000a00 */
[----:B-----5:R-:W-:-:S02]  /*a160*/  IMAD R20, R2, UR6, RZ ;  /* 0x0000000602147c24 */ /* 0x020fc4000f8e02ff */
[----:B------:R-:W-:Y:S01]  /*a170*/  IMAD.MOV.U32 R2, RZ, RZ, R22 ;  /* 0x000000ffff027224 */ /* 0x000fe200078e0016 */
[----:B-1----:R-:W-:-:S03]  /*a180*/  ISETP.GE.AND P4, PT, R248, UR8, PT ;  /* 0x00000008f8007c0c */ /* 0x002fc6000bf86270 */
[----:B------:R-:W-:Y:S01]  /*a190*/  IMAD.WIDE.U32 R4, R0, UR6, R2 ;  /* 0x0000000600047c25 */ /* 0x000fe2000f8e0002 */
[----:B------:R-:W-:Y:S02]  /*a1a0*/  ISETP.GE.AND P1, PT, R243, UR8, PT ;  /* 0x00000008f3007c0c */ /* 0x000fe4000bf26270 */
[----:B------:R-:W-:Y:S01]  /*a1b0*/  ISETP.GE.AND P0, PT, R244, UR8, PT ;  /* 0x00000008f4007c0c */ /* 0x000fe2000bf06270 */
[----:B------:R-:W-:Y:S01]  /*a1c0*/  IMAD R0, R0, UR7, R20 ;  /* 0x0000000700007c24 */ /* 0x000fe2000f8e0214 */
[----:B--2---:R-:W-:-:S03]  /*a1d0*/  LEA R2, P5, R4, UR4, 0x1 ;  /* 0x0000000404027c11 */ /* 0x004fc6000f8a08ff */
[----:B------:R-:W-:-:S05]  /*a1e0*/  IMAD.IADD R0, R5, 0x1, R0 ;  /* 0x0000000105007824 */ /* 0x000fca00078e0200 */
[----:B------:R-:W-:-:S05]  /*a1f0*/  LEA.HI.X R3, R4, UR5, R0, 0x1, P5 ;  /* 0x0000000504037c11 */ /* 0x000fca000a8f0c00 */
[----:B------:R1:W-:Y:S04]  /*a200*/  @!P4 STG.E.128 desc[UR16][R2.64], R16 ;  /* 0x000000100200c986 */ /* 0x0003e8000c101d10 */
[----:B---3--:R1:W-:Y:S04]  /*a210*/  @!P1 STG.E.128 desc[UR16][R2.64+0x40], R12 ;  /* 0x0000400c02009986 */ /* 0x0083e8000c101d10 */
[----:B----4-:R1:W-:Y:S02]  /*a220*/  @!P0 STG.E.128 desc[UR16][R2.64+0x80], R8 ;  /* 0x0000800802008986 */ /* 0x0103e4000c101d10 */
.L_x_105:
[----:B------:R-:W-:Y:S05]  /*a230*/  BSYNC.RECONVERGENT B0 ;  /* 0x0000000000007941 */ /* 0x000fea0003800200 */
.L_x_104:
        /* <DEDUP_REMOVED lines=24> */
.L_x_107:
[----:B------:R-:W-:Y:S05]  /*a3c0*/  BSYNC.RECONVERGENT B0 ;  /* 0x0000000000007941 */ /* 0x000fea0003800200 */
.L_x_106:
[----:B-1--4-:R1:W4:Y:S01]  /*a3d0*/  LDS.128 R8, [R224+0x3800] ;  /* 0x00380000e0087984 */ /* 0x0123220000000c00 */
[----:B------:R-:W-:Y:S05]  /*a3e0*/  @P2 EXIT ;  /* 0x000000000000294d */ /* 0x000fea0003800000 */
[----:B------:R-:W5:Y:S01]  /*a3f0*/  LDCU.64 UR6, c[0x0][0x408] ;  /* 0x00008100ff0677ac */ /* 0x000f620008000a00 */
[----:B-1----:R-:W1:Y:S01]  /*a400*/  LDS.128 R224, [R224+0x5800] ;  /* 0x00580000e0e07984 */ /* 0x002e620000000c00 */
[----:B------:R-:W-:Y:S01]  /*a410*/  IADD3 R4, P0, PT, R250, 0x60, RZ ;  /* 0x00000060fa047810 */ /* 0x000fe20007f1e0ff */
[----:B------:R-:W-:Y:S01]  /*a420*/  IMAD.MOV.U32 R2, RZ, RZ, R22 ;  /* 0x000000ffff027224 */ /* 0x000fe200078e0016 */
[----:B------:R-:W2:Y:S01]  /*a430*/  LDCU UR8, c[0x0][0x440] ;  /* 0x00008800ff0877ac */ /* 0x000ea20008000800 */
[----:B------:R-:W-:Y:S02]  /*a440*/  MOV R3, R7 ;  /* 0x0000000700037202 */ /* 0x000fe40000000f00 */
[----:B------:R-:W-:Y:S01]  /*a450*/  IMAD.X R0, RZ, RZ, R251, P0 ;  /* 0x000000ffff007224 */ /* 0x000fe200000e06fb */
[----:B------:R-:W3:Y:S03]  /*a460*/  LDCU.64 UR4, c[0x0][0x3f0] ;  /* 0x00007e00ff0477ac */ /* 0x000ee60008000a00 */
[----:B-----5:R-:W-:-:S02]  /*a470*/  IMAD R0, R0, UR6, RZ ;  /* 0x0000000600007c24 */ /* 0x020fc4000f8e02ff */
[----:B------:R-:W-:Y:S01]  /*a480*/  IMAD.WIDE.U32 R6, R4, UR6, R2 ;  /* 0x0000000604067c25 */ /* 0x000fe2000f8e0002 */
[----:B--2---:R-:W-:-:S03]  /*a490*/  ISETP.GE.AND P2, PT, R248, UR8, PT ;  /* 0x00000008f8007c0c */ /* 0x004fc6000bf46270 */
[----:B------:R-:W-:Y:S01]  /*a4a0*/  IMAD R0, R4, UR7, R0 ;  /* 0x0000000704007c24 */ /* 0x000fe2000f8e0200 */
[----:B------:R-:W-:Y:S02]  /*a4b0*/  ISETP.GE.AND P1, PT, R243, UR8, PT ;  /* 0x00000008f3007c0c */ /* 0x000fe4000bf26270 */
[----:B------:R-:W-:Y:S01]  /*a4c0*/  ISETP.GE.AND P0, PT, R244, UR8, PT ;  /* 0x00000008f4007c0c */ /* 0x000fe2000bf06270 */
[----:B------:R-:W-:Y:S01]  /*a4d0*/  IMAD.IADD R0, R7, 0x1, R0 ;  /* 0x0000000107007824 */ /* 0x000fe200078e0200 */
[----:B---3--:R-:W-:-:S04]  /*a4e0*/  LEA R2, P3, R6, UR4, 0x1 ;  /* 0x0000000406027c11 */ /* 0x008fc8000f8608ff */
[----:B------:R-:W-:-:S05]  /*a4f0*/  LEA.HI.X R3, R6, UR5, R0, 0x1, P3 ;  /* 0x0000000506037c11 */ /* 0x000fca00098f0c00 */
[----:B------:R2:W-:Y:S04]  /*a500*/  @!P2 STG.E.128 desc[UR16][R2.64], R28 ;  /* 0x0000001c0200a986 */ /* 0x0005e8000c101d10 */
[----:B----4-:R2:W-:Y:S01]  /*a510*/  @!P1 STG.E.128 desc[UR16][R2.64+0x40], R8 ;  /* 0x0000400802009986 */ /* 0x0105e2000c101d10 */
[----:B-1----:R-:W-:Y:S05]  /*a520*/  @P0 EXIT ;  /* 0x000000000000094d */ /* 0x002fea0003800000 */
[----:B------:R-:W-:Y:S01]  /*a530*/  STG.E.128 desc[UR16][R2.64+0x80], R224 ;  /* 0x000080e002007986 */ /* 0x000fe2000c101d10 */
[----:B------:R-:W-:Y:S05]  /*a540*/  EXIT ;  /* 0x000000000000794d */ /* 0x000fea0003800000 */
.L_x_108:
        /* <DEDUP_REMOVED lines=11> */
.L_x_1349:


//--------------------- .text._ZN5flash16flash_fwd_kernelI23Flash_fwd_kernel_traitsILi96ELi128ELi64ELi4ELb0ELb0EN7cutlass6half_tE19Flash_kernel_traitsILi96ELi128ELi64ELi4ES3_EELb0ELb0ELb0ELb1ELb0ELb0ELb0ELb0EEEvNS_16Flash_fwd_paramsE --------------------------
	.section	.text._ZN5flash16flash_fwd_kernelI23Flash_fwd_kernel_traitsILi96ELi128ELi64ELi4ELb0ELb0EN7cutlass6half_tE19Flash_kernel_traitsILi96ELi128ELi64ELi4ES3_EELb0ELb0ELb0ELb1ELb0ELb0ELb0ELb0EEEvNS_16Flash_fwd_paramsE,"ax",@progbits
	.align	128
        .global         _ZN5flash16flash_fwd_kernelI23Flash_fwd_kernel_traitsILi96ELi128ELi64ELi4ELb0ELb0EN7cutlass6half_tE19Flash_kernel_traitsILi96ELi128ELi64ELi4ES3_EELb0ELb0ELb0ELb1ELb0ELb0ELb0ELb0EEEvNS_16Flash_fwd_paramsE
        .type           _ZN5flash16flash_fwd_kernelI23Flash_fwd_kernel_traitsILi96ELi128ELi64ELi4ELb0ELb0EN7cutlass6half_tE19Flash_kernel_traitsILi96ELi128ELi64ELi4ES3_EELb0ELb0ELb0ELb1ELb0ELb0ELb0ELb0EEEvNS_16Flash_fwd_paramsE,@function
        .size           _ZN5flash16flash_fwd_kernelI23Flash_fwd_kernel_traitsILi96ELi128ELi64ELi4ELb0ELb0EN7cutlass6half_tE19Flash_kernel_traitsILi96ELi128ELi64ELi4ES3_EELb0ELb0ELb0ELb1ELb0ELb0ELb0ELb0EEEvNS_16Flash_fwd_paramsE,(.L_x_1350 - _ZN5flash16flash_fwd_kernelI23Flash_fwd_kernel_traitsILi96ELi128ELi64ELi4ELb0ELb0EN7cutlass6half_tE19Flash_kernel_traitsILi96ELi128ELi64ELi4ES3_EELb0ELb0ELb0ELb1ELb0ELb0ELb0ELb0EEEvNS_16Flash_fwd_paramsE)
        .other          _ZN5flash16flash_fwd_kernelI23Flash_fwd_kernel_traitsILi96ELi128ELi64ELi4ELb0ELb0EN7cutlass6half_tE19Flash_kernel_traitsILi96ELi128ELi64ELi4ES3_EELb0ELb0ELb0ELb1ELb0ELb0ELb0ELb0EEEvNS_16Flash_fwd_paramsE,@"STO_CUDA_ENTRY STV_DEFAULT"
_ZN5flash16flash_fwd_kernelI23Flash_fwd_kernel_traitsILi96ELi128ELi64ELi4ELb0ELb0EN7cutlass6half_tE19Flash_kernel_traitsILi96ELi128ELi64ELi4ES3_EELb0ELb0ELb0ELb1ELb0ELb0ELb0ELb0EEEvNS_16Flash_fwd_paramsE:
.text._ZN5flash16flash_fwd_kernelI23Flash_fwd_kernel_traitsILi96ELi128ELi64ELi4ELb0ELb0EN7cutlass6half_tE19Flash_kernel_traitsILi96ELi128ELi64ELi4ES3_EELb0ELb0ELb0ELb1ELb0ELb0ELb0ELb0EEEvNS_16Flash_fwd_paramsE:
[----:B------:R-:W1:Y:S01]  /*0000*/  LDC R1, c[0x0][0x37c] ;  /* 0x0000df00ff017b82 */ /* 0x000e620000000800 */
[----:B------:R-:W2:Y:S01]  /*0010*/  S2R R24, SR_CTAID.Y ;  /* 0x0000000000187919 */ /* 0x000ea20000002600 */
[----:B------:R-:W3:Y:S06]  /*0020*/  LDCU.64 UR8, c[0x0][0x460] ;  /* 0x00008c00ff0877ac */ /* 0x000eec0008000a00 */
[----:B------:R-:W2:Y:S01]  /*0030*/  LDC.64 R2, c[0x0][0x460] ;  /* 0x00011800ff027b82 */ /* 0x000ea20000000a00 */
[----:B------:R-:W-:Y:S01]  /*0040*/  IMAD.MOV.U32 R252, RZ, RZ, -0x1 ;  /* 0xfffffffffffc7424 */ /* 0x000fe200078e00ff */
[----:B------:R-:W4:Y:S01]  /*0050*/  LDCU.64 UR6, c[0x0][0x470] ;  /* 0x00008e00ff0677ac */ /* 0x000f220008000a00 */
[----:B-1----:R-:W-:Y:S01]  /*0060*/  VIADD R1, R1, 0xfffffff0 ;  /* 0xfffffff001017836 */ /* 0x002fe20000000000 */
[----:B------:R-:W1:Y:S04]  /*0070*/  LDCU.64 UR4, c[0x0][0x478] ;  /* 0x00008f00ff0477ac */ /* 0x000e680008000a00 */
[----:B------:R-:W2:Y:S01]  /*0080*/  LDC.64 R6, c[0x0][0x468] ;  /* 0x00011a00ff067b82 */ /* 0x000ea20000000a00 */
[----:B------:R-:W2:Y:S01]  /*0090*/  LDCU.64 UR16, c[0x0][0x358] ;  /* 0x00006b00ff1077ac */ /* 0x000ea20008000a00 */
[----:B---3--:R-:W-:-:S02]  /*00a0*/  ISETP.NE.U32.AND P1, PT, RZ, UR8, PT ;  /* 0x00000008ff007c0c */ /* 0x008fc4000bf25070 */
[----:B------:R-:W-:Y:S02]  /*00b0*/  ISETP.NE.U32.AND P0, PT, RZ, UR8, PT ;  /* 0x00000008ff007c0c */ /* 0x000fe4000bf05070 */
[----:B----4-:R-:W-:Y:S02]  /*00c0*/  ISETP.NE.U32.AND P4, PT, RZ, UR6, PT ;  /* 0x00000006ff007c0c */ /* 0x010fe4000bf85070 */
[----:B------:R-:W-:Y:S02]  /*00d0*/  ISETP.NE.AND.EX P1, PT, RZ, UR9, PT, P1 ;  /* 0x00000009ff007c0c */ /* 0x000fe4000bf25310 */
[----:B-1----:R-:W-:Y:S02]  /*00e0*/  ISETP.NE.U32.AND P2, PT, RZ, UR4, PT ;  /* 0x00000004ff007c0c */ /* 0x002fe4000bf45070 */
[----:B------:R-:W-:Y:S02]  /*00f0*/  ISETP.NE.AND.EX P0, PT, RZ, UR9, PT, P0 ;  /* 0x00000009ff007c0c */ /* 0x000fe4000bf05300 */
[----:B------:R-:W-:Y:S01]  /*0100*/  ISETP.NE.AND.EX P4, PT, RZ, UR7, PT, P4 ;  /* 0x00000007ff007c0c */ /* 0x000fe2000bf85340 */
[----:B--2---:R-:W-:Y:S01]  /*0110*/  IMAD.WIDE.U32 R2, R24, 0x4, R2 ;  /* 0x0000000418027825 */ /* 0x004fe200078e0002 */
[----:B------:R-:W-:-:S02]  /*0120*/  ISETP.NE.AND.EX P2, PT, RZ, UR5, PT, P2 ;  /* 0x00000005ff007c0c */ /* 0x000fc4000bf45320 */
[----:B------:R-:W-:Y:S01]  /*0130*/  SHF.R.U32.HI R9, RZ, 0x1e, R24 ;  /* 0x0000001eff097819 */ /* 0x000fe20000011618 */
[----:B------:R-:W-:Y:S02]  /*0140*/  IMAD.SHL.U32 R11, R24, 0x4, RZ ;  /* 0x00000004180b7824 */ /* 0x000fe400078e00ff */
[----:B------:R-:W2:Y:S04]  /*0150*/  @P1 LDG.E R252, desc[UR16][R2.64] ;  /* 0x0000001002fc1981 */ /* 0x000ea8000c1e1900 */
[----:B------:R1:W2:Y:S02]  /*0160*/  @P0 LDG.E R8, desc[UR16][R2.64+0x4] ;  /* 0x0000041002080981 */ /* 0x0002a4000c1e1900 */
[----:B------:R-:W-:Y:S01]  /*0170*/  @P4 IADD3 R4, P3, PT, R11, UR6, RZ ;  /* 0x000000060b044c10 */ /* 0x000fe2000ff7e0ff */
[----:B------:R-:W-:-:S03]  /*0180*/  IMAD.MOV.U32 R10, RZ, RZ, RZ ;  /* 0x000000ffff0a7224 */ /* 0x000fc600078e00ff */
[----:B------:R-:W-:-:S05]  /*0190*/  @P4 IADD3.X R5, PT, PT, R9, UR7, RZ, P3, !PT ;  /* 0x0000000709054c10 */ /* 0x000fca0009ffe4ff */
[----:B------:R3:W4:Y:S01]  /*01a0*/  @P4 LDG.E R10, desc[UR16][R4.64] ;  /* 0x00000010040a4981 */ /* 0x000722000c1e1900 */
[----:B-1----:R-:W-:-:S04]  /*01b0*/  @P2 IADD3 R2, P1, PT, R11, UR4, RZ ;  /* 0x000000040b022c10 */ /* 0x002fc8000ff3e0ff */
[----:B------:R-:W-:-:S05]  /*01c0*/  @P2 IADD3.X R3, PT, PT, R9, UR5, RZ, P1, !PT ;  /* 0x0000000509032c10 */ /* 0x000fca0008ffe4ff */
[----:B------:R1:W4:Y:S01]  /*01d0*/  @P2 LDG.E R0, desc[UR16][R2.64] ;  /* 0x0000001002002981 */ /* 0x000322000c1e1900 */
[----:B------:R-:W1:Y:S01]  /*01e0*/  LDCU.U8 UR4, c[0x0][0x532] ;  /* 0x0000a640ff0477ac */ /* 0x000e620008000000 */
[----:B------:R-:W-:Y:S01]  /*01f0*/  ISETP.EQ.U32.AND P3, PT, R6, RZ, PT ;  /* 0x000000ff0600720c */ /* 0x000fe20003f62070 */
[----:B------:R-:W1:Y:S01]  /*0200*/  S2R R17, SR_CTAID.X ;  /* 0x0000000000117919 */ /* 0x000e620000002500 */
[----:B------:R-:W2:Y:S08]  /*0210*/  @!P0 LDC R200, c[0x0][0x434] ;  /* 0x00010d00ffc88b82 */ /* 0x000eb00000000800 */
[----:B---3--:R-:W3:Y:S01]  /*0220*/  @!P2 LDC.64 R4, c[0x0][0x488] ;  /* 0x00012200ff04ab82 */ /* 0x008ee20000000a00 */
[----:B-1----:R-:W-:-:S04]  /*0230*/  ISETP.NE.AND P4, PT, RZ, UR4, PT ;  /* 0x00000004ff007c0c */ /* 0x002fc8000bf85270 */
[----:B------:R-:W-:Y:S02]  /*0240*/  ISETP.EQ.OR.EX P3, PT, R7, RZ, !P4, P3 ;  /* 0x000000ff0700720c */ /* 0x000fe40006762730 */
[----:B------:R-:W-:Y:S01]  /*0250*/  IADD3 R2, P1, PT, R11, R6, RZ ;  /* 0x000000060b027210 */ /* 0x000fe20007f3e0ff */
[----:B------:R-:W-:-:S04]  /*0260*/  IMAD.MOV.U32 R11, RZ, RZ, -0x1 ;  /* 0xffffffffff0b7424 */ /* 0x000fc800078e00ff */
[----:B------:R-:W-:Y:S02]  /*0270*/  IMAD.X R3, R9, 0x1, R7, P1 ;  /* 0x0000000109037824 */ /* 0x000fe400008e0607 */
[----:B------:R-:W1:Y:S04]  /*0280*/  @!P2 LDC R9, c[0x0][0x43c] ;  /* 0x00010f00ff09ab82 */ /* 0x000e680000000800 */
[----:B------:R1:W5:Y:S01]  /*0290*/  @!P3 LDG.E R11, desc[UR16][R2.64] ;  /* 0x00000010020bb981 */ /* 0x000362000c1e1900 */
[----:B------:R-:W-:-:S04]  /*02a0*/  ISETP.NE.U32.AND P3, PT, R6, RZ, PT ;  /* 0x000000ff0600720c */ /* 0x000fc80003f65070 */
[----:B------:R-:W-:Y:S01]  /*02b0*/  ISETP.NE.AND.EX P3, PT, R7, RZ, PT, P3 ;  /* 0x000000ff0700720c */ /* 0x000fe20003f65330 */
[----:B------:R-:W1:Y:S01]  /*02c0*/  S2R R16, SR_CTAID.Z ;  /* 0x0000000000107919 */ /* 0x000e620000002700 */
[----:B------:R-:W1:Y:S01]  /*02d0*/  S2R R230, SR_TID.X ;  /* 0x0000000000e67919 */ /* 0x000e620000002100 */
[----:B------:R-:W-:Y:S02]  /*02e0*/  IMAD.SHL.U32 R132, R17, 0x80, RZ ;  /* 0x0000008011847824 */ /* 0x000fe400078e00ff */
[----:B--2---:R-:W-:Y:S01]  /*02f0*/  @P0 IMAD.IADD R200, R8, 0x1, -R252 ;  /* 0x0000000108c80824 */ /* 0x004fe200078e0afc */
[----:B---3--:R-:W-:-:S04]  /*0300*/  @!P2 ISETP.NE.U32.AND P0, PT, R4, RZ, PT ;  /* 0x000000ff0400a20c */ /* 0x008fc80003f05070 */
[----:B------:R-:W-:Y:S02]  /*0310*/  @!P2 ISETP.NE.AND.EX P0, PT, R5, RZ, PT, P0 ;  /* 0x000000ff0500a20c */ /* 0x000fe40003f05300 */
[----:B------:R-:W-:Y:S02]  /*0320*/  ISETP.GT.AND P1, PT, R200, R132, PT ;  /* 0x00000084c800720c */ /* 0x000fe40003f24270 */
[----:B-1----:R-:W-:Y:S01]  /*0330*/  @!P2 SEL R4, R9, RZ, P0 ;  /* 0x000000ff0904a207 */ /* 0x002fe20000000000 */
[----:B----4-:R-:W-:Y:S02]  /*0340*/  @P2 IMAD.IADD R134, R0, 0x1, -R10 ;  /* 0x0000000100862824 */ /* 0x010fe400078e0a0a */
[----:B------:R-:W1:Y:S01]  /*0350*/  @!P3 LDC R0, c[0x0][0x438] ;  /* 0x00010e00ff00bb82 */ /* 0x000e620000000800 */
[----:B------:R-:W-:Y:S07]  /*0360*/  @!P3 BRA `(.L_x_109) ;  /* 0x00000000000cb947 */ /* 0x000fee0003800000 */
[----:B-1----:R-:W2:Y:S02]  /*0370*/  @P4 LDG.E R0, desc[UR16][R2.64+0x4] ;  /* 0x0000041002004981 */ /* 0x002ea4000c1e1900 */
[----:B--2--5:R-:W-:-:S06]  /*0380*/  @P4 IADD3 R0, PT, PT, R0, -R11, RZ ;  /* 0x8000000b00004210 */ /* 0x024fcc0007ffe0ff */
[----:B------:R2:W5:Y:S02]  /*0390*/  @!P4 LDG.E R0, desc[UR16][R2.64] ;  /* 0x000000100200c981 */ /* 0x000564000c1e1900 */
.L_x_109:
[----:B-1---5:R-:W-:Y:S01]  /*03a0*/  @!P2 IADD3 R134, PT, PT, R4, R0, -R10 ;  /* 0x000000000486a210 */ /* 0x022fe20007ffe80a */
[----:B------:R-:W-:Y:S06]  /*03b0*/  @!P1 EXIT ;  /* 0x000000000000994d */ /* 0x000fec0003800000 */
[----:B------:R-:W-:-:S13]  /*03c0*/  ISETP.GT.AND P0, PT, R134, RZ, PT ;  /* 0x000000ff8600720c */ /* 0x000fda0003f04270 */
[----:B------:R-:W-:Y:S05]  /*03d0*/  @P0 BRA `(.L_x_110) ;  /* 0x0000000c000c0947 */ /* 0x000fea0003800000 */
[----:B------:R-:W1:Y:S01]  /*03e0*/  LDC.U8 R0, c[0x0][0x549] ;  /* 0x00015240ff007b82 */ /* 0x000e620000000000 */
[----:B------:R-:W-:Y:S02]  /*03f0*/  ISETP.NE.AND P1, PT, R252, -0x1, PT ;  /* 0xfffffffffc00780c */ /* 0x000fe40003f25270 */
[----:B------:R-:W-:-:S05]  /*0400*/  SHF.L.U32 R20, R230, 0x3, RZ ;  /* 0x00000003e6147819 */ /* 0x000fca00000006ff */
[----:B------:R-:W3:Y:S08]  /*0410*/  LDC.U8 R11, c[0x0][0x548] ;  /* 0x00015200ff0b7b82 */ /* 0x000ef00000000000 */
[----:B------:R-:W4:Y:S01]  /*0420*/  @!P1 LDC.64 R6, c[0x0][0x400] ;  /* 0x00010000ff069b82 */ /* 0x000f220000000a00 */
[----:B-1----:R-:W-:-:S07]  /*0430*/  ISETP.NE.AND P6, PT, R0, RZ, PT ;  /* 0x000000ff0000720c */ /* 0x002fce0003fc5270 */
[----:B------:R-:W1:Y:S08]  /*0440*/  @P1 LDC.64 R8, c[0x0][0x408] ;  /* 0x00010200ff081b82 */ /* 0x000e700000000a00 */
[----:B--2---:R-:W2:Y:S01]  /*0450*/  @P6 LDC.64 R2, c[0x0][0x430] ;  /* 0x00010c00ff026b82 */ /* 0x004ea20000000a00 */
[----:B------:R-:W-:Y:S01]  /*0460*/  @P6 MOV R13, 0x1 ;  /* 0x00000001000d6802 */ /* 0x000fe20000000f00 */
[----:B----4-:R-:W-:-:S06]  /*0470*/  @!P1 IMAD.WIDE.U32 R4, R24, R6, RZ ;  /* 0x0000000618049225 */ /* 0x010fcc00078e00ff */
[----:B------:R-:W4:Y:S01]  /*0480*/  @P6 LDC R12, c[0x0][0x430] ;  /* 0x00010c00ff0c6b82 */ /* 0x000f220000000800 */
[----:B------:R-:W-:Y:S01]  /*0490*/  @!P1 MOV R0, R4 ;  /* 0x0000000400009202 */ /* 0x000fe20000000f00 */
[----:B--2---:R-:W-:Y:S02]  /*04a0*/  @P6 IMAD R14, R2, R3, RZ ;  /* 0x00000003020e6224 */ /* 0x004fe400078e02ff */
[----:B-1----:R-:W-:Y:S01]  /*04b0*/  @P1 IMAD.WIDE.U32 R2, R252, R8, RZ ;  /* 0x00000008fc021225 */ /* 0x002fe200078e00ff */
[----:B---3--:R-:W-:Y:S06]  /*04c0*/  @P6 BRA `(.L_x_111) ;  /* 0x0000000000286947 */ /* 0x008fec0003800000 */
        /* <DEDUP_REMOVED lines=10> */
.L_x_111:
        /* <DEDUP_REMOVED lines=26> */
[----:B------:R-:W3:Y:S01]  /*0710*/  LDCU UR8, c[0x0][0x440] ;  /* 0x00008800ff0877ac */ /* 0x000ee20008000800 */
[----:B------:R-:W5:Y:S01]  /*0720*/  LDCU.64 UR6, c[0x0][0x3f0] ;  /* 0x00007e00ff0677ac */ /* 0x000f620008000a00 */
[----:B-1----:R-:W-:Y:S02]  /*0730*/  IMAD R2, R5, UR4, RZ ;  /* 0x0000000405027c24 */ /* 0x002fe4000f8e02ff */
[----:B------:R-:W-:Y:S01]  /*0740*/  IMAD.WIDE.U32 R6, R4, UR4, R8 ;  /* 0x0000000404067c25 */ /* 0x000fe2000f8e0008 */
[----:B---3--:R-:W-:-:S03]  /*0750*/  ISETP.GE.AND P5, PT, R20, UR8, PT ;  /* 0x0000000814007c0c */ /* 0x008fc6000bfa6270 */
        /* <DEDUP_REMOVED lines=9> */
.L_x_113:
[----:B------:R-:W-:Y:S05]  /*07f0*/  BSYNC.RECONVERGENT B0 ;  /* 0x0000000000007941 */ /* 0x000fea0003800200 */
.L_x_112:
[----:B------:R-:W-:Y:S01]  /*0800*/  BSSY.RECONVERGENT B0, `(.L_x_114) ;  /* 0x0000016000007945 */ /* 0x000fe20003800200 */
[----:B------:R-:W-:-:S03]  /*0810*/  ISETP.GE.AND P0, PT, R19, R0, PT ;  /* 0x000000001300720c */ /* 0x000fc60003f06270 */
[----:B------:R-:W-:Y:S10]  /*0820*/  @P2 BRA `(.L_x_115) ;  /* 0x00000000004c2947 */ /* 0x000ff40003800000 */
[----:B------:R-:W3:Y:S01]  /*0830*/  LDCU.64 UR6, c[0x0][0x408] ;  /* 0x00008100ff0677ac */ /* 0x000ee20008000a00 */
[----:B-1----:R-:W-:Y:S01]  /*0840*/  IADD3 R2, P2, PT, R4, 0x20, RZ ;  /* 0x0000002004027810 */ /* 0x002fe20007f5e0ff */
[----:B------:R-:W-:Y:S01]  /*0850*/  IMAD.MOV.U32 R6, RZ, RZ, R10 ;  /* 0x000000ffff067224 */ /* 0x000fe200078e000a */
[----:B------:R-:W-:Y:S01]  /*0860*/  MOV R7, R9 ;  /* 0x0000000900077202 */ /* 0x000fe20000000f00 */
[----:B------:R-:W1:Y:S02]  /*0870*/  LDCU UR8, c[0x0][0x440] ;  /* 0x00008800ff0877ac */ /* 0x000e640008000800 */
[----:B------:R-:W-:Y:S01]  /*0880*/  IMAD.X R3, RZ, RZ, R5, P2 ;  /* 0x000000ffff037224 */ /* 0x000fe200010e0605 */
[----:B------:R-:W5:Y:S03]  /*0890*/  LDCU.64 UR4, c[0x0][0x3f0] ;  /* 0x00007e00ff0477ac */ /* 0x000f660008000a00 */
[----:B---3--:R-:W-:-:S02]  /*08a0*/  IMAD R3, R3, UR6, RZ ;  /* 0x0000000603037c24 */ /* 0x008fc4000f8e02ff */
        /* <DEDUP_REMOVED lines=11> */
.L_x_115:
[----:B------:R-:W-:Y:S05]  /*0960*/  BSYNC.RECONVERGENT B0 ;  /* 0x0000000000007941 */ /* 0x000fea0003800200 */
.L_x_114:
[----:B------:R-:W-:Y:S01]  /*0970*/  BSSY.RECONVERGENT B0, `(.L_x_116) ;  /* 0x0000018000007945 */ /* 0x000fe20003800200 */
[----:B------:R-:W-:Y:S01]  /*0980*/  ISETP.NE.AND P2, PT, R20, RZ, PT ;  /* 0x000000ff1400720c */ /* 0x000fe20003f45270 */
[----:B--2---:R-:W-:Y:S01]  /*0990*/  IMAD R21, R24, R21, RZ ;  /* 0x0000001518157224 */ /* 0x004fe200078e02ff */
[----:B------:R-:W-:Y:S01]  /*09a0*/  IADD3 R15, PT, PT, R230, 0x60, RZ ;  /* 0x00000060e60f7810 */ /* 0x000fe20007ffe0ff */
[----:B------:R-:W-:Y:S05]  /*09b0*/  @P0 BRA `(.L_x_117) ;  /* 0x00000000004c0947 */ /* 0x000fea0003800000 */
[----:B------:R-:W2:Y:S01]  /*09c0*/  LDCU.64 UR6, c[0x0][0x408] ;  /* 0x00008100ff0677ac */ /* 0x000ea20008000a00 */
[----:B-1-3--:R-:W-:Y:S01]  /*09d0*/  IADD3 R2, P0, PT, R4, 0x40, RZ ;  /* 0x0000004004027810 */ /* 0x00afe20007f1e0ff */
[----:B------:R-:W-:Y:S01]  /*09e0*/  IMAD.MOV.U32 R6, RZ, RZ, R10 ;  /* 0x000000ffff067224 */ /* 0x000fe200078e000a */
[----:B------:R-:W-:Y:S01]  /*09f0*/  MOV R7, R9 ;  /* 0x0000000900077202 */ /* 0x000fe20000000f00 */
[----:B------:R-:W1:Y:S02]  /*0a00*/  LDCU UR8, c[0x0][0x440] ;  /* 0x00008800ff0877ac */ /* 0x000e640008000800 */
[----:B------:R-:W-:Y:S01]  /*0a10*/  IMAD.X R3, RZ, RZ, R5, P0 ;  /* 0x000000ffff037224 */ /* 0x000fe200000e0605 */
[----:B------:R-:W3:Y:S03]  /*0a20*/  LDCU.64 UR4, c[0x0][0x3f0] ;  /* 0x00007e00ff0477ac */ /* 0x000ee60008000a00 */
[----:B--2---:R-:W-:-:S02]  /*0a30*/  IMAD R3, R3, UR6, RZ ;  /* 0x0000000603037c24 */ /* 0x004fc4000f8e02ff */
        /* <DEDUP_REMOVED lines=11> */
.L_x_117:
[----:B------:R-:W-:Y:S05]  /*0af0*/  BSYNC.RECONVERGENT B0 ;  /* 0x0000000000007941 */ /* 0x000fea0003800200 */
.L_x_116:
[----:B------:R-:W-:Y:S01]  /*0b00*/  ISETP.GE.AND P0, PT, R15, R0, PT ;  /* 0x000000000f00720c */ /* 0x000fe20003f06270 */
[----:B----4-:R-:W-:Y:S01]  /*0b10*/  IMAD R6, R16, R14, RZ ;  /* 0x0000000e10067224 */ /* 0x010fe200078e02ff */
[-C--:B------:R-:W-:Y:S01]  /*0b20*/  ISETP.GE.OR P5, PT, R230, R0.reuse, P2 ;  /* 0x00000000e600720c */ /* 0x080fe200017a6670 */
[----:B------:R-:W-:Y:S01]  /*0b30*/  BSSY.RECONVERGENT B0, `(.L_x_118) ;  /* 0x000001d000007945 */ /* 0x000fe20003800200 */
[-C--:B------:R-:W-:Y:S01]  /*0b40*/  ISETP.GE.OR P4, PT, R18, R0.reuse, P2 ;  /* 0x000000001200720c */ /* 0x080fe20001786670 */
[----:B------:R-:W-:Y:S01]  /*0b50*/  @!P6 IMAD R6, R24, R13, R6 ;  /* 0x0000000d1806e224 */ /* 0x000fe200078e0206 */
[----:B------:R-:W-:Y:S01]  /*0b60*/  ISETP.GE.OR P3, PT, R19, R0, P2 ;  /* 0x000000001300720c */ /* 0x000fe20001766670 */
[----:B------:R-:W-:Y:S01]  /*0b70*/  IMAD R7, R132, R12, RZ ;  /* 0x0000000c84077224 */ /* 0x000fe200078e02ff */
[----:B------:R-:W-:Y:S02]  /*0b80*/  ISETP.GE.OR P2, PT, R15, R0, P2 ;  /* 0x000000000f00720c */ /* 0x000fe40001746670 */
[----:B------:R-:W-:-:S04]  /*0b90*/  SEL R0, R21, R252, !P1 ;  /* 0x000000fc15007207 */ /* 0x000fc80004800000 */
[----:B------:R-:W-:Y:S02]  /*0ba0*/  SHF.R.S32.HI R14, RZ, 0x1f, R0 ;  /* 0x0000001fff0e7819 */ /* 0x000fe40000011400 */
[----:B------:R-:W-:Y:S01]  /*0bb0*/  SEL R13, R0, RZ, P6 ;  /* 0x000000ff000d7207 */ /* 0x000fe20003000000 */
[----:B------:R-:W-:Y:S06]  /*0bc0*/  @P0 BRA `(.L_x_119) ;  /* 0x00000000004c0947 */ /* 0x000fec0003800000 */
[----:B------:R-:W4:Y:S01]  /*0bd0*/  LDCU.64 UR6, c[0x0][0x408] ;  /* 0x00008100ff0677ac */ /* 0x000f220008000a00 */
[----:B------:R-:W-:Y:S01]  /*0be0*/  IADD3 R0, P0, PT, R4, 0x60, RZ ;  /* 0x0000006004007810 */ /* 0x000fe20007f1e0ff */
[----:B-123--:R-:W-:Y:S01]  /*0bf0*/  IMAD.MOV.U32 R2, RZ, RZ, R10 ;  /* 0x000000ffff027224 */ /* 0x00efe200078e000a */
[----:B------:R-:W-:Y:S01]  /*0c00*/  MOV R3, R9 ;  /* 0x0000000900037202 */ /* 0x000fe20000000f00 */
[----:B------:R-:W1:Y:S02]  /*0c10*/  LDCU UR8, c[0x0][0x440] ;  /* 0x00008800ff0877ac */ /* 0x000e640008000800 */
[----:B------:R-:W-:Y:S01]  /*0c20*/  IMAD.X R4, RZ, RZ, R5, P0 ;  /* 0x000000ffff047224 */ /* 0x000fe200000e0605 */
[----:B------:R-:W2:Y:S03]  /*0c30*/  LDCU.64 UR4, c[0x0][0x3f0] ;  /* 0x00007e00ff0477ac */ /* 0x000ea60008000a00 */
[----:B----4-:R-:W-:-:S02]  /*0c40*/  IMAD R8, R4, UR6, RZ ;  /* 0x0000000604087c24 */ /* 0x010fc4000f8e02ff */
        /* <DEDUP_REMOVED lines=11> */
.L_x_119:
[----:B------:R-:W-:Y:S05]  /*0d00*/  BSYNC.RECONVERGENT B0 ;  /* 0x0000000000007941 */ /* 0x000fea0003800200 */
.L_x_118:
[----:B------:R-:W-:Y:S01]  /*0d10*/  SEL R0, R14, RZ, P6 ;  /* 0x000000ff0e007207 */ /* 0x000fe20003000000 */
[----:B------:R-:W-:Y:S01]  /*0d20*/  BSSY.RECONVERGENT B0, `(.L_x_120) ;  /* 0x000000e000007945 */ /* 0x000fe20003800200 */
[--C-:B------:R-:W-:Y:S02]  /*0d30*/  IADD3 R5, P1, P0, R7, R13, R6.reuse ;  /* 0x0000000d07057210 */ /* 0x100fe4000783e006 */
[----:B-1234-:R-:W-:Y:S02]  /*0d40*/  SHF.R.S32.HI R2, RZ, 0x1f, R7 ;  /* 0x0000001fff027819 */ /* 0x01efe40000011407 */
        /* <DEDUP_REMOVED lines=11> */
.L_x_121:
[----:B------:R-:W-:Y:S05]  /*0e00*/  BSYNC.RECONVERGENT B0 ;  /* 0x0000000000007941 */ /* 0x000fea0003800200 */
.L_x_120:
        /* <DEDUP_REMOVED lines=10> */
.L_x_123:
[----:B------:R-:W-:Y:S05]  /*0eb0*/  BSYNC.RECONVERGENT B0 ;  /* 0x0000000000007941 */ /* 0x000fea0003800200 */
.L_x_122:
        /* <DEDUP_REMOVED lines=10> */
.L_x_125:
[----:B------:R-:W-:Y:S05]  /*0f60*/  BSYNC.RECONVERGENT B0 ;  /* 0x0000000000007941 */ /* 0x000fea0003800200 */
.L_x_124:
        /* <DEDUP_REMOVED lines=10> */
.L_x_110:
        /* <DEDUP_REMOVED lines=22> */
.L_x_126:
[----:B------:R-:W1:Y:S01]  /*1170*/  LDCU.64 UR8, c[0x0][0x3b8] ;  /* 0x00007700ff0877ac */ /* 0x000e620008000a00 */
[----:B------:R-:W-:-:S05]  /*1180*/  IADD3 R2, PT, PT, R10, R11, RZ ;  /* 0x0000000b0a027210 */ /* 0x000fca0007ffe0ff */
[C---:B-1----:R-:W-:Y:S02]  /*1190*/  IMAD R0, R2.reuse, UR9, RZ ;  /* 0x0000000902007c24 */ /* 0x042fe4000f8e02ff */
[----:B------:R-:W-:-:S05]  /*11a0*/  IMAD.WIDE.U32 R2, R2, UR8, RZ ;  /* 0x0000000802027c25 */ /* 0x000fca000f8e00ff */
[----:B------:R-:W-:Y:S02]  /*11b0*/  IADD3 R7, PT, PT, R3, R0, RZ ;  /* 0x0000000003077210 */ /* 0x000fe40007ffe0ff */
[----:B------:R-:W-:-:S07]  /*11c0*/  MOV R5, R2 ;  /* 0x0000000200057202 */ /* 0x000fce0000000f00 */
.L_x_127:
        /* <DEDUP_REMOVED lines=39> */
.L_x_128:
[----:B------:R-:W1:Y:S01]  /*1440*/  LDC.64 R14, c[0x0][0x3c0] ;  /* 0x0000f000ff0e7b82 */ /* 0x000e620000000a00 */
[----:B------:R-:W-:-:S05]  /*1450*/  IADD3 R0, PT, PT, R10, R11, RZ ;  /* 0x0000000b0a007210 */ /* 0x000fca0007ffe0ff */
[C---:B-1----:R-:W-:Y:S02]  /*1460*/  IMAD R4, R0.reuse, R15, RZ ;  /* 0x0000000f00047224 */ /* 0x042fe400078e02ff */
[----:B------:R-:W-:-:S05]  /*1470*/  IMAD.WIDE.U32 R2, R0, R14, RZ ;  /* 0x0000000e00027225 */ /* 0x000fca00078e00ff */
[----:B------:R-:W-:-:S07]  /*1480*/  IADD3 R0, PT, PT, R3, R4, RZ ;  /* 0x0000000403007210 */ /* 0x000fce0007ffe0ff */
.L_x_129:
[----:B------:R-:W-:Y:S01]  /*1490*/  IMAD.SHL.U32 R244, R230, 0x8, RZ ;  /* 0x00000008e6f47824 */ /* 0x000fe200078e00ff */
        /* <DEDUP_REMOVED lines=11> */
[----:B------:R2:W-:Y:S01]  /*1550*/  STL [R1], R20 ;  /* 0x0000001401007387 */ /* 0x0005e20000100800 */
[----:B------:R-:W-:Y:S01]  /*1560*/  IMAD.SHL.U32 R162, R230, 0x20, RZ ;  /* 0x00000020e6a27824 */ /* 0x000fe200078e00ff */
[----:B------:R-:W5:Y:S01]  /*1570*/  LDCU.64 UR10, c[0x0][0x3c8] ;  /* 0x00007900ff0a77ac */ /* 0x000f620008000a00 */
[----:B------:R-:W-:Y:S01]  /*1580*/  IMAD.X R3, RZ, RZ, R0, P0 ;  /* 0x000000ffff037224 */ /* 0x000fe200000e0600 */
[----:B------:R-:W-:Y:S01]  /*1590*/  SHF.R.S32.HI R0, RZ, 0x1f, R6 ;  /* 0x0000001fff007819 */ /* 0x000fe20000011406 */
[----:B------:R-:W-:Y:S01]  /*15a0*/  IMAD.X R5, RZ, RZ, R7, P1 ;  /* 0x000000ffff057224 */ /* 0x000fe200008e0607 */
[----:B------:R-:W-:Y:S01]  /*15b0*/  IADD3 R8, P0, PT, R238, R8, RZ ;  /* 0x00000008ee087210 */ /* 0x000fe20007f1e0ff */
[----:B------:R-:W-:Y:S01]  /*15c0*/  IMAD.WIDE.U32 R2, R50, R14, R2 ;  /* 0x0000000e32027225 */ /* 0x000fe200078e0002 */
[----:B------:R-:W-:Y:S01]  /*15d0*/  BSSY.RECONVERGENT B0, `(.L_x_130) ;  /* 0x0000042000007945 */ /* 0x000fe20003800200 */
[----:B------:R-:W-:-:S02]  /*15e0*/  SHF.R.U32.HI R226, RZ, 0x1, R230 ;  /* 0x00000001ffe27819 */ /* 0x000fc400000116e6 */
[----:B-1----:R-:W-:Y:S01]  /*15f0*/  IMAD R7, R0, UR4, RZ ;  /* 0x0000000400077c24 */ /* 0x002fe2000f8e02ff */
[----:B------:R-:W-:Y:S01]  /*1600*/  LOP3.LUT R247, R238, 0x20, RZ, 0xfc, !PT ;  /* 0x00000020eef77812 */ /* 0x000fe200078efcff */
[----:B------:R-:W-:Y:S01]  /*1610*/  IMAD R3, R50, R15, R3 ;  /* 0x0000000f32037224 */ /* 0x000fe200078e0203 */
[----:B------:R-:W-:Y:S01]  /*1620*/  LOP3.LUT R243, R238, 0x40, RZ, 0xfc, !PT ;  /* 0x00000040eef37812 */ /* 0x000fe200078efcff */
[----:B------:R-:W-:Y:S02]  /*1630*/  IMAD R0, R0, UR6, RZ ;  /* 0x0000000600007c24 */ /* 0x000fe4000f8e02ff */
[----:B------:R-:W-:-:S04]  /*1640*/  IMAD.WIDE.U32 R2, R6, UR6, R2 ;  /* 0x0000000606027c25 */ /* 0x000fc8000f8e0002 */
[----:B------:R-:W-:Y:S02]  /*1650*/  IMAD R10, R6, UR7, R0 ;  /* 0x00000007060a7c24 */ /* 0x000fe4000f8e0200 */
[----:B------:R-:W-:Y:S01]  /*1660*/  IMAD.X R9, RZ, RZ, R13, P0 ;  /* 0x000000ffff097224 */ /* 0x000fe200000e060d */
[----:B---3--:R-:W-:Y:S01]  /*1670*/  LEA R246, P0, R2, UR12, 0x1 ;  /* 0x0000000c02f67c11 */ /* 0x008fe2000f8008ff */
[----:B------:R-:W-:Y:S02]  /*1680*/  IMAD.IADD R3, R3, 0x1, R10 ;  /* 0x0000000103037824 */ /* 0x000fe400078e020a */
[----:B------:R-:W-:-:S03]  /*1690*/  IMAD.WIDE.U32 R4, R50, UR8, R4 ;  /* 0x0000000832047c25 */ /* 0x000fc6000f8e0004 */
[----:B------:R-:W-:Y:S01]  /*16a0*/  LEA.HI.X R245, R2, UR13, R3, 0x1, P0 ;  /* 0x0000000d02f57c11 */ /* 0x000fe200080f0c03 */
[----:B------:R-:W-:Y:S01]  /*16b0*/  IMAD R5, R50, UR9, R5 ;  /* 0x0000000932057c24 */ /* 0x000fe2000f8e0205 */
[C---:B------:R-:W-:Y:S01]  /*16c0*/  LEA R19, P0, R17.reuse, R50, 0x7 ;  /* 0x0000003211137211 */ /* 0x040fe200078038ff */
[----:B------:R-:W-:Y:S01]  /*16d0*/  IMAD R11, R6, UR5, R7 ;  /* 0x00000005060b7c24 */ /* 0x000fe2000f8e0207 */
[----:B------:R-:W-:Y:S01]  /*16e0*/  LOP3.LUT R7, R244, 0x1f20, RZ, 0xc0, !PT ;  /* 0x00001f20f4077812 */ /* 0x000fe200078ec0ff */
[----:B------:R-:W-:Y:S01]  /*16f0*/  IMAD.WIDE.U32 R4, R6, UR4, R4 ;  /* 0x0000000406047c25 */ /* 0x000fe2000f8e0004 */
[----:B------:R-:W-:Y:S01]  /*1700*/  LEA.HI.X R18, R17, RZ, RZ, 0x7, P0 ;  /* 0x000000ff11127211 */ /* 0x000fe200000f3cff */
[----:B------:R1:W-:Y:S01]  /*1710*/  STL [R1+0x4], R19 ;  /* 0x0000041301007387 */ /* 0x0003e20000100800 */
[----:B------:R-:W-:Y:S01]  /*1720*/  LOP3.LUT R6, R12, 0x18, R230, 0x78, !PT ;  /* 0x000000180c067812 */ /* 0x000fe200078e78e6 */
[----:B------:R-:W-:Y:S01]  /*1730*/  IMAD.IADD R0, R5, 0x1, R11 ;  /* 0x0000000105007824 */ /* 0x000fe200078e020b */
[----:B----4-:R-:W-:Y:S01]  /*1740*/  LEA R235, P1, R4, UR14, 0x1 ;  /* 0x0000000e04eb7c11 */ /* 0x010fe2000f8208ff */
[----:B------:R1:W-:Y:S01]  /*1750*/  STL [R1+0x8], R18 ;  /* 0x0000081201007387 */ /* 0x0003e20000100800 */
[----:B------:R-:W-:Y:S01]  /*1760*/  UMOV UR5, 0x400 ;  /* 0x0000040000057882 */ /* 0x000fe20000000000 */
[----:B-----5:R-:W-:Y:S01]  /*1770*/  IMAD.WIDE.U32 R8, R16, UR10, R8 ;  /* 0x0000000a10087c25 */ /* 0x020fe2000f8e0008 */
[----:B------:R-:W-:Y:S01]  /*1780*/  LEA.HI.X R234, R4, UR15, R0, 0x1, P1 ;  /* 0x0000000f04ea7c11 */ /* 0x000fe200088f0c00 */
[----:B--2---:R-:W-:Y:S01]  /*1790*/  ULEA UR5, UR18, UR5, 0x18 ;  /* 0x0000000512057291 */ /* 0x004fe2000f8ec0ff */
[----:B------:R-:W-:Y:S01]  /*17a0*/  ISETP.GE.AND P1, PT, R50, R20, PT ;  /* 0x000000143200720c */ /* 0x000fe20003f26270 */
[----:B------:R-:W-:Y:S01]  /*17b0*/  IMAD R3, R16, UR11, R9 ;  /* 0x0000000b10037c24 */ /* 0x000fe2000f8e0209 */
[----:B------:R-:W-:-:S02]  /*17c0*/  LOP3.LUT R6, R7, R6, RZ, 0xfc, !PT ;  /* 0x0000000607067212 */ /* 0x000fc400078efcff */
[----:B------:R-:W-:Y:S02]  /*17d0*/  LOP3.LUT R0, R225, 0x18, RZ, 0xc0, !PT ;  /* 0x00000018e1007812 */ /* 0x000fe400078ec0ff */
[----:B------:R-:W-:Y:S02]  /*17e0*/  LEA R232, R6, UR5, 0x1 ;  /* 0x0000000506e87c11 */ /* 0x000fe4000f8e08ff */
[----:B------:R-:W-:-:S05]  /*17f0*/  LOP3.LUT R10, R0, 0xc0, R162, 0xf8, !PT ;  /* 0x000000c0000a7812 */ /* 0x000fca00078ef8a2 */
[----:B------:R-:W-:Y:S05]  /*1800*/  @P1 BRA `(.L_x_131) ;  /* 0x0000000000781947 */ /* 0x000fea0003800000 */
[----:B------:R-:W2:Y:S01]  /*1810*/  LDCU.64 UR6, c[0x0][0x3b0] ;  /* 0x00007600ff0677ac */ /* 0x000ea20008000a00 */
[----:B------:R-:W-:Y:S01]  /*1820*/  IMAD.MOV.U32 R2, RZ, RZ, R8 ;  /* 0x000000ffff027224 */ /* 0x000fe200078e0008 */
[----:B------:R-:W3:Y:S01]  /*1830*/  LDCU UR4, c[0x0][0x440] ;  /* 0x00008800ff0477ac */ /* 0x000ee20008000800 */
[----:B------:R-:W4:Y:S01]  /*1840*/  LDCU.64 UR10, c[0x0][0x380] ;  /* 0x00007000ff0a77ac */ /* 0x000f220008000a00 */
[----:B--2---:R-:W-:Y:S02]  /*1850*/  IMAD R0, R18, UR6, RZ ;  /* 0x0000000612007c24 */ /* 0x004fe4000f8e02ff */
[----:B------:R-:W-:Y:S01]  /*1860*/  IMAD.WIDE.U32 R6, R19, UR6, R2 ;  /* 0x0000000613067c25 */ /* 0x000fe2000f8e0002 */
[----:B---3--:R-:W-:-:S03]  /*1870*/  ISETP.GE.AND P1, PT, R238, UR4, PT ;  /* 0x00000004ee007c0c */ /* 0x008fc6000bf26270 */
[----:B------:R-:W-:Y:S01]  /*1880*/  IMAD R0, R19, UR7, R0 ;  /* 0x0000000713007c24 */ /* 0x000fe2000f8e0200 */
[----:B------:R-:W-:Y:S02]  /*1890*/  ISETP.GE.AND P0, PT, R247, UR4, PT ;  /* 0x00000004f7007c0c */ /* 0x000fe4000bf06270 */
[----:B----4-:R-:W-:Y:S01]  /*18a0*/  LEA R4, P2, R6, UR10, 0x1 ;  /* 0x0000000a06047c11 */ /* 0x010fe2000f8408ff */
        /* <DEDUP_REMOVED lines=19> */
.L_x_132:
[----:B------:R3:W-:Y:S02]  /*19e0*/  STS.128 [R232+0x4000], RZ ;  /* 0x004000ffe8007388 */ /* 0x0007e40000000c00 */
.L_x_131:
[----:B------:R-:W-:Y:S05]  /*19f0*/  BSYNC.RECONVERGENT B0 ;  /* 0x0000000000007941 */ /* 0x000fea0003800200 */
.L_x_130:
        /* <DEDUP_REMOVED lines=8> */
[----:B------:R-:W1:Y:S02]  /*1a80*/  LDCU UR4, c[0x0][0x440] ;  /* 0x00008800ff0477ac */ /* 0x000e640008000800 */
[----:B--2-4-:R-:W-:Y:S01]  /*1a90*/  IMAD.X R4, RZ, RZ, R18, P0 ;  /* 0x000000ffff047224 */ /* 0x014fe200000e0612 */
[----:B------:R-:W2:Y:S03]  /*1aa0*/  LDCU.64 UR6, c[0x0][0x380] ;  /* 0x00007000ff0677ac */ /* 0x000ea60008000a00 */
[----:B-----5:R-:W-:-:S02]  /*1ab0*/  IMAD R4, R4, UR10, RZ ;  /* 0x0000000a04047c24 */ /* 0x020fc4000f8e02ff */
[----:B------:R-:W-:Y:S01]  /*1ac0*/  IMAD.WIDE.U32 R6, R0, UR10, R6 ;  /* 0x0000000a00067c25 */ /* 0x000fe2000f8e0006 */
[----:B-1----:R-:W-:-:S03]  /*1ad0*/  ISETP.GE.AND P1, PT, R238, UR4, PT ;  /* 0x00000004ee007c0c */ /* 0x002fc6000bf26270 */
[----:B------:R-:W-:Y:S01]  /*1ae0*/  IMAD R0, R0, UR11, R4 ;  /* 0x0000000b00007c24 */ /* 0x000fe2000f8e0204 */
[----:B------:R-:W-:Y:S02]  /*1af0*/  ISETP.GE.AND P0, PT, R247, UR4, PT ;  /* 0x00000004f7007c0c */ /* 0x000fe4000bf06270 */
[----:B--2---:R-:W-:Y:S01]  /*1b00*/  LEA R4, P2, R6, UR6, 0x1 ;  /* 0x0000000606047c11 */ /* 0x004fe2000f8408ff */
        /* <DEDUP_REMOVED lines=19> */
.L_x_135:
[----:B------:R2:W-:Y:S02]  /*1c40*/  STS.128 [R232+0x4800], RZ ;  /* 0x004800ffe8007388 */ /* 0x0005e40000000c00 */
.L_x_134:
[----:B------:R-:W-:Y:S05]  /*1c50*/  BSYNC.RECONVERGENT B0 ;  /* 0x0000000000007941 */ /* 0x000fea0003800200 */
.L_x_133:
        /* <DEDUP_REMOVED lines=8> */
[----:B------:R-:W3:Y:S02]  /*1ce0*/  LDCU UR4, c[0x0][0x440] ;  /* 0x00008800ff0477ac */ /* 0x000ee40008000800 */
[----:B-12-4-:R-:W-:Y:S01]  /*1cf0*/  IMAD.X R4, RZ, RZ, R18, P0 ;  /* 0x000000ffff047224 */ /* 0x016fe200000e0612 */
[----:B------:R-:W1:Y:S03]  /*1d00*/  LDCU.64 UR6, c[0x0][0x380] ;  /* 0x00007000ff0677ac */ /* 0x000e660008000a00 */
[----:B-----5:R-:W-:-:S02]  /*1d10*/  IMAD R4, R4, UR10, RZ ;  /* 0x0000000a04047c24 */ /* 0x020fc4000f8e02ff */
[----:B------:R-:W-:Y:S01]  /*1d20*/  IMAD.WIDE.U32 R6, R0, UR10, R6 ;  /* 0x0000000a00067c25 */ /* 0x000fe2000f8e0006 */
[----:B---3--:R-:W-:-:S03]  /*1d30*/  ISETP.GE.AND P1, PT, R238, UR4, PT ;  /* 0x00000004ee007c0c */ /* 0x008fc6000bf26270 */
        /* <DEDUP_REMOVED lines=22> */
.L_x_138:
[----:B------:R2:W-:Y:S02]  /*1ea0*/  STS.128 [R232+0x5000], RZ ;  /* 0x005000ffe8007388 */ /* 0x0005e40000000c00 */
.L_x_137:
[----:B------:R-:W-:Y:S05]  /*1eb0*/  BSYNC.RECONVERGENT B0 ;  /* 0x0000000000007941 */ /* 0x000fea0003800200 */
.L_x_136:
[----:B-12-4-:R-:W-:Y:S01]  /*1ec0*/  VIADD R4, R50, 0x60 ;  /* 0x0000006032047836 */ /* 0x016fe20000000000 */
[----:B------:R-:W-:Y:S01]  /*1ed0*/  USHF.L.U64.HI UR4, UR8, 0x6, UR9 ;  /* 0x0000000608047899 */ /* 0x000fe20008010209 */
[----:B------:R-:W-:Y:S01]  /*1ee0*/  VIADD R0, R134, 0x3f ;  /* 0x0000003f86007836 */ /* 0x000fe20000000000 */
[----:B------:R-:W-:Y:S01]  /*1ef0*/  USHF.L.U32 UR12, UR8, 0x6, URZ ;  /* 0x00000006080c7899 */ /* 0x000fe200080006ff */
[----:B------:R-:W-:Y:S01]  /*1f00*/  BSSY.RECONVERGENT B0, `(.L_x_139) ;  /* 0x0000025000007945 */ /* 0x000fe20003800200 */
[----:B------:R-:W-:Y:S02]  /*1f10*/  ISETP.GE.AND P0, PT, R4, R20, PT ;  /* 0x000000140400720c */ /* 0x000fe40003f06270 */
[----:B------:R-:W-:-:S04]  /*1f20*/  SHF.R.S32.HI R4, RZ, 0x1f, R0 ;  /* 0x0000001fff047819 */ /* 0x000fc80000011400 */
[----:B------:R-:W-:-:S07]  /*1f30*/  LEA.HI R233, R4, R0, RZ, 0x6 ;  /* 0x0000000004e97211 */ /* 0x000fce00078f30ff */
[----:B------:R-:W-:Y:S05]  /*1f40*/  @P0 BRA `(.L_x_140) ;  /* 0x0000000000800947 */ /* 0x000fea0003800000 */
[----:B------:R-:W1:Y:S01]  /*1f50*/  LDCU.64 UR10, c[0x0][0x3b0] ;  /* 0x00007600ff0a77ac */ /* 0x000e620008000a00 */
[----:B------:R-:W-:Y:S01]  /*1f60*/  IADD3 R0, P0, PT, R19, 0x60, RZ ;  /* 0x0000006013007810 */ /* 0x000fe20007f1e0ff */
[----:B------:R-:W2:Y:S04]  /*1f70*/  LDCU UR13, c[0x0][0x440] ;  /* 0x00008800ff0d77ac */ /* 0x000ea80008000800 */
[----:B------:R-:W-:Y:S01]  /*1f80*/  IMAD.X R2, RZ, RZ, R18, P0 ;  /* 0x000000ffff027224 */ /* 0x000fe200000e0612 */
[----:B------:R-:W4:Y:S03]  /*1f90*/  LDCU.64 UR6, c[0x0][0x380] ;  /* 0x00007000ff0677ac */ /* 0x000f260008000a00 */
[----:B-1----:R-:W-:-:S02]  /*1fa0*/  IMAD R6, R2, UR10, RZ ;  /* 0x0000000a02067c24 */ /* 0x002fc4000f8e02ff */
[----:B------:R-:W-:Y:S01]  /*1fb0*/  IMAD.MOV.U32 R2, RZ, RZ, R8 ;  /* 0x000000ffff027224 */ /* 0x000fe200078e0008 */
[----:B--2---:R-:W-:-:S03]  /*1fc0*/  ISETP.GE.AND P1, PT, R238, UR13, PT ;  /* 0x0000000dee007c0c */ /* 0x004fc6000bf26270 */
[----:B------:R-:W-:Y:S01]  /*1fd0*/  IMAD.WIDE.U32 R4, R0, UR10, R2 ;  /* 0x0000000a00047c25 */ /* 0x000fe2000f8e0002 */
[----:B------:R-:W-:-:S03]  /*1fe0*/  ISETP.GE.AND P0, PT, R247, UR13, PT ;  /* 0x0000000df7007c0c */ /* 0x000fc6000bf06270 */
[----:B------:R-:W-:Y:S01]  /*1ff0*/  IMAD R0, R0, UR11, R6 ;  /* 0x0000000b00007c24 */ /* 0x000fe2000f8e0206 */
[----:B----4-:R-:W-:-:S03]  /*2000*/  LEA R2, P2, R4, UR6, 0x1 ;  /* 0x0000000604027c11 */ /* 0x010fc6000f8408ff */
        /* <DEDUP_REMOVED lines=19> */
.L_x_141:
[----:B------:R4:W-:Y:S02]  /*2140*/  STS.128 [R232+0x5800], RZ ;  /* 0x005800ffe8007388 */ /* 0x0009e40000000c00 */
.L_x_140:
[----:B------:R-:W-:Y:S05]  /*2150*/  BSYNC.RECONVERGENT B0 ;  /* 0x0000000000007941 */ /* 0x000fea0003800200 */
.L_x_139:
[----:B------:R-:W-:Y:S01]  /*2160*/  LEA.HI.SX32 R48, R233, 0xffffffff, 0x1a ;  /* 0xffffffffe9307811 */ /* 0x000fe200078fd2ff */
[----:B------:R-:W-:Y:S03]  /*2170*/  BSSY.RECONVERGENT B0, `(.L_x_142) ;  /* 0x0000020000007945 */ /* 0x000fe60003800200 */
[----:B------:R-:W-:Y:S01]  /*2180*/  SHF.R.S32.HI R8, RZ, 0x1f, R48 ;  /* 0x0000001fff087819 */ /* 0x000fe20000011430 */
[C---:B------:R-:W-:Y:S02]  /*2190*/  IMAD R7, R48.reuse, -0x40, R134 ;  /* 0xffffffc030077824 */ /* 0x040fe400078e0286 */
[C---:B------:R-:W-:Y:S02]  /*21a0*/  IMAD R0, R48.reuse, UR4, RZ ;  /* 0x0000000430007c24 */ /* 0x040fe4000f8e02ff */
[----:B------:R-:W-:Y:S01]  /*21b0*/  IMAD.WIDE.U32 R4, R48, UR12, RZ ;  /* 0x0000000c30047c25 */ /* 0x000fe2000f8e00ff */
[----:B------:R-:W-:-:S03]  /*21c0*/  ISETP.GE.AND P3, PT, R50, R7, PT ;  /* 0x000000073200720c */ /* 0x000fc60003f66270 */
[----:B------:R-:W-:-:S05]  /*21d0*/  IMAD R0, R8, UR12, R0 ;  /* 0x0000000c08007c24 */ /* 0x000fca000f8e0200 */
[----:B------:R-:W-:-:S05]  /*21e0*/  IADD3 R0, PT, PT, R5, R0, RZ ;  /* 0x0000000005007210 */ /* 0x000fca0007ffe0ff */
[----:B------:R-:W-:Y:S05]  /*21f0*/  @P3 BRA `(.L_x_143) ;  /* 0x00000000005c3947 */ /* 0x000fea0003800000 */
[----:B------:R-:W5:Y:S01]  /*2200*/  LDCU UR6, c[0x0][0x440] ;  /* 0x00008800ff0677ac */ /* 0x000f620008000800 */
[----:B-12---:R-:W-:-:S04]  /*2210*/  LEA R2, P2, R4, R235, 0x1 ;  /* 0x000000eb04027211 */ /* 0x006fc800078408ff */
        /* <DEDUP_REMOVED lines=20> */
.L_x_144:
[----:B------:R2:W-:Y:S02]  /*2360*/  STS.128 [R232+0x8000], RZ ;  /* 0x008000ffe8007388 */ /* 0x0005e40000000c00 */
.L_x_143:
[----:B------:R-:W-:Y:S05]  /*2370*/  BSYNC.RECONVERGENT B0 ;  /* 0x0000000000007941 */ /* 0x000fea0003800200 */
.L_x_142:
[----:B------:R-:W-:Y:S01]  /*2380*/  ISETP.GE.AND P0, PT, R11, R7, PT ;  /* 0x000000070b00720c */ /* 0x000fe20003f06270 */
[----:B------:R-:W-:Y:S01]  /*2390*/  USHF.L.U64.HI UR9, UR8, 0x5, UR9 ;  /* 0x0000000508097899 */ /* 0x000fe20008010209 */
[----:B------:R-:W-:Y:S01]  /*23a0*/  BSSY.RECONVERGENT B0, `(.L_x_145) ;  /* 0x000001c000007945 */ /* 0x000fe20003800200 */
[----:B------:R-:W-:-:S10]  /*23b0*/  USHF.L.U32 UR8, UR8, 0x5, URZ ;  /* 0x0000000508087899 */ /* 0x000fd400080006ff */
[----:B------:R-:W-:Y:S05]  /*23c0*/  @P0 BRA `(.L_x_146) ;  /* 0x0000000000640947 */ /* 0x000fea0003800000 */
[----:B------:R-:W5:Y:S01]  /*23d0*/  LDCU UR6, c[0x0][0x440] ;  /* 0x00008800ff0677ac */ /* 0x000f620008000800 */
[----:B------:R-:W-:-:S04]  /*23e0*/  IADD3 R4, P0, PT, R4, UR8, RZ ;  /* 0x0000000804047c10 */ /* 0x000fc8000ff1e0ff */
[----:B------:R-:W-:Y:S02]  /*23f0*/  IADD3.X R0, PT, PT, R0, UR9, RZ, P0, !PT ;  /* 0x0000000900007c10 */ /* 0x000fe400087fe4ff */
        /* <DEDUP_REMOVED lines=21> */
.L_x_147:
[----:B------:R2:W-:Y:S02]  /*2550*/  STS.128 [R232+0x8800], RZ ;  /* 0x008800ffe8007388 */ /* 0x0005e40000000c00 */
.L_x_146:
[----:B------:R-:W-:Y:S05]  /*2560*/  BSYNC.RECONVERGENT B0 ;  /* 0x0000000000007941 */ /* 0x000fea0003800200 */
.L_x_145:
[----:B------:R-:W5:Y:S01]  /*2570*/  LDCU.64 UR6, c[0x0][0x538] ;  /* 0x0000a700ff0677ac */ /* 0x000f620008000a00 */
[----:B------:R-:W0:Y:S01]  /*2580*/  LDGDEPBAR ;  /* 0x00000000000079af */ /* 0x000e220000000000 */
[----:B-----5:R-:W-:-:S04]  /*2590*/  ISETP.NE.U32.AND P1, PT, RZ, UR6, PT ;  /* 0x00000006ff007c0c */ /* 0x020fc8000bf25070 */
[----:B------:R-:W-:Y:S01]  /*25a0*/  ISETP.NE.AND.EX P1, PT, RZ, UR7, PT, P1 ;  /* 0x00000007ff007c0c */ /* 0x000fe2000bf25310 */
[----:B------:R-:W-:Y:S01]  /*25b0*/  BSSY.RECONVERGENT B0, `(.L_x_148) ;  /* 0x0000030000007945 */ /* 0x000fe20003800200 */
[----:B------:R-:W-:-:S11]  /*25c0*/  DEPBAR.LE SB0, 0x0 ;  /* 0x000080000000791a */ /* 0x000fd60000000000 */
[----:B------:R-:W1:Y:S01]  /*25d0*/  @P1 LDC.64 R4, c[0x0][0x540] ;  /* 0x00015000ff041b82 */ /* 0x000e620000000a00 */
[----:B------:R-:W-:-:S07]  /*25e0*/  @P1 MOV R17, RZ ;  /* 0x000000ff00111202 */ /* 0x000fce0000000f00 */
[----:B------:R-:W5:Y:S01]  /*25f0*/  @P1 LDC R0, c[0x0][0x458] ;  /* 0x00011600ff001b82 */ /* 0x000f620000000800 */
[----:B-12---:R-:W-:-:S04]  /*2600*/  @P1 IMAD.WIDE.U32 R2, R24, R4, R16 ;  /* 0x0000000418021225 */ /* 0x006fc800078e0010 */
[----:B------:R-:W-:Y:S01]  /*2610*/  @P1 IMAD R5, R24, R5, R3 ;  /* 0x0000000518051224 */ /* 0x000fe200078e0203 */
[----:B------:R-:W-:-:S04]  /*2620*/  @P1 LEA R4, P0, R2, UR6, 0x2 ;  /* 0x0000000602041c11 */ /* 0x000fc8000f8010ff */
[----:B------:R-:W-:-:S05]  /*2630*/  @P1 LEA.HI.X R5, R2, UR7, R5, 0x2, P0 ;  /* 0x0000000702051c11 */ /* 0x000fca00080f1405 */
[----:B------:R1:W2:Y:S01]  /*2640*/  @P1 LDG.E R6, desc[UR16][R4.64] ;  /* 0x0000001004061981 */ /* 0x0002a2000c1e1900 */
[----:B-----5:R5:W2:Y:S01]  /*2650*/  @P1 MUFU.RCP R3, R0 ;  /* 0x0000000000031308 */ /* 0x020aa20000001000 */
[----:B------:R-:W-:Y:S02]  /*2660*/  SHF.L.U64.HI R2, R14, 0x6, R15 ;  /* 0x000000060e027819 */ /* 0x000fe4000001020f */
[----:B------:R-:W-:-:S03]  /*2670*/  MOV R133, RZ ;  /* 0x000000ff00857202 */ /* 0x000fc60000000f00 */
[----:B------:R-:W-:Y:S01]  /*2680*/  IMAD R2, R2, R48, RZ ;  /* 0x0000003002027224 */ /* 0x000fe200078e02ff */
[----:B-----5:R-:W-:-:S05]  /*2690*/  SHF.L.U32 R0, R14, 0x6, RZ ;  /* 0x000000060e007819 */ /* 0x020fca00000006ff */
[----:B------:R-:W-:Y:S02]  /*26a0*/  IMAD R2, R8, R0, R2 ;  /* 0x0000000008027224 */ /* 0x000fe400078e0202 */
[----:B-1----:R-:W-:-:S05]  /*26b0*/  IMAD.WIDE.U32 R4, R0, R48, RZ ;  /* 0x0000003000047225 */ /* 0x002fca00078e00ff */
[----:B------:R-:W-:Y:S01]  /*26c0*/  IADD3 R0, PT, PT, R5, R2, RZ ;  /* 0x0000000205007210 */ /* 0x000fe20007ffe0ff */
[----:B------:R-:W-:Y:S01]  /*26d0*/  BAR.SYNC.DEFER_BLOCKING 0x0 ;  /* 0x0000000000007b1d */ /* 0x000fe20000010000 */
[----:B--2---:R-:W-:-:S05]  /*26e0*/  @P1 FMUL.FTZ R133, R6, R3 ;  /* 0x0000000306851220 */ /* 0x004fca0000410000 */
        /* <DEDUP_REMOVED lines=23> */
.L_x_150:
[----:B------:R2:W-:Y:S01]  /*2860*/  STS.128 [R232+0xb000], RZ ;  /* 0x00b000ffe8007388 */ /* 0x0005e20000000c00 */
[----:B------:R-:W-:Y:S05]  /*2870*/  BRA `(.L_x_151) ;  /* 0x00000000000c7947 */ /* 0x000fea0003800000 */
.L_x_149:
[----:B------:R1:W-:Y:S04]  /*2880*/  STS.128 [R232+0x9000], RZ ;  /* 0x009000ffe8007388 */ /* 0x0003e80000000c00 */
[----:B------:R1:W-:Y:S04]  /*2890*/  STS.128 [R232+0xa000], RZ ;  /* 0x00a000ffe8007388 */ /* 0x0003e80000000c00 */
[----:B------:R1:W-:Y:S02]  /*28a0*/  STS.128 [R232+0xb000], RZ ;  /* 0x00b000ffe8007388 */ /* 0x0003e40000000c00 */
.L_x_151:
[----:B------:R-:W-:Y:S05]  /*28b0*/  BSYNC.RECONVERGENT B0 ;  /* 0x0000000000007941 */ /* 0x000fea0003800200 */
.L_x_148:
[----:B------:R-:W-:Y:S01]  /*28c0*/  ISETP.GE.AND P0, PT, R11, R7, PT ;  /* 0x000000070b00720c */ /* 0x000fe20003f06270 */
[----:B------:R-:W-:Y:S01]  /*28d0*/  IMAD.SHL.U32 R6, R230, 0x10, RZ ;  /* 0x00000010e6067824 */ /* 0x000fe200078e00ff */
[----:B------:R-:W-:Y:S01]  /*28e0*/  BSSY.RECONVERGENT B0, `(.L_x_152) ;  /* 0x0000022000007945 */ /* 0x000fe20003800200 */
[----:B------:R-:W-:Y:S02]  /*28f0*/  LOP3.LUT R7, R162, 0x120, RZ, 0xc0, !PT ;  /* 0x00000120a2077812 */ /* 0x000fe400078ec0ff */
[----:B------:R-:W-:Y:S02]  /*2900*/  LOP3.LUT R161, R10, 0x8, R226, 0x78, !PT ;  /* 0x000000080aa17812 */ /* 0x000fe400078e78e2 */
[----:B------:R-:W-:Y:S02]  /*2910*/  LOP3.LUT R8, R230, 0x8, RZ, 0xc0, !PT ;  /* 0x00000008e6087812 */ /* 0x000fe400078ec0ff */
[----:B------:R-:W-:-:S04]  /*2920*/  LOP3.LUT R227, R6, 0x3e00, RZ, 0xc0, !PT ;  /* 0x00003e0006e37812 */ /* 0x000fc800078ec0ff */
[----:B------:R1:W-:Y:S04]  /*2930*/  @P0 STS.128 [R232+0x9800], RZ ;  /* 0x009800ffe8000388 */ /* 0x0003e80000000c00 */
[----:B------:R1:W-:Y:S04]  /*2940*/  @P0 STS.128 [R232+0xa800], RZ ;  /* 0x00a800ffe8000388 */ /* 0x0003e80000000c00 */
[----:B------:R1:W-:Y:S01]  /*2950*/  @P0 STS.128 [R232+0xb800], RZ ;  /* 0x00b800ffe8000388 */ /* 0x0003e20000000c00 */
[----:B------:R-:W-:Y:S05]  /*2960*/  @P0 BRA `(.L_x_153) ;  /* 0x0000000000640947 */ /* 0x000fea0003800000 */
[----:B------:R-:W5:Y:S01]  /*2970*/  LDCU UR6, c[0x0][0x440] ;  /* 0x00008800ff0677ac */ /* 0x000f620008000800 */
[----:B------:R-:W-:-:S04]  /*2980*/  LEA R4, P0, R14, R4, 0x5 ;  /* 0x000000040e047211 */ /* 0x000fc800078028ff */
[----:B------:R-:W-:Y:S02]  /*2990*/  LEA.HI.X R0, R14, R0, R15, 0x5, P0 ;  /* 0x000000000e007211 */ /* 0x000fe400000f2c0f */
        /* <DEDUP_REMOVED lines=21> */
.L_x_154:
[----:B------:R2:W-:Y:S02]  /*2af0*/  STS.128 [R232+0xb800], RZ ;  /* 0x00b800ffe8007388 */ /* 0x0005e40000000c00 */
.L_x_153:
[----:B------:R-:W-:Y:S05]  /*2b00*/  BSYNC.RECONVERGENT B0 ;  /* 0x0000000000007941 */ /* 0x000fea0003800200 */
.L_x_152:
[----:B------:R-:W-:Y:S01]  /*2b10*/  LOP3.LUT R0, R6, 0x100, RZ, 0xc0, !PT ;  /* 0x0000010006007812 */ /* 0x000fe200078ec0ff */
[----:B------:R-:W-:Y:S01]  /*2b20*/  IMAD.MOV.U32 R160, RZ, RZ, 0x20 ;  /* 0x00000020ffa07424 */ /* 0x000fe200078e00ff */
[----:B-12---:R-:W-:Y:S01]  /*2b30*/  LOP3.LUT R2, R10, R8, RZ, 0x3c, !PT ;  /* 0x000000080a027212 */ /* 0x006fe200078e3cff */
        /* <DEDUP_REMOVED lines=8> */
[----:B------:R-:W-:Y:S01]  /*2bc0*/  LDSM.16.M88.4 R12, [R49] ;  /* 0x00000000310c783b */ /* 0x000fe20000000200 */
[----:B------:R-:W-:Y:S01]  /*2bd0*/  LOP3.LUT R250, R50, 0x7, RZ, 0xc0, !PT ;  /* 0x0000000732fa7812 */ /* 0x000fe200078ec0ff */
[--C-:B------:R-:W-:Y:S02]  /*2be0*/  IMAD.IADD R3, R49, 0x1, R160.reuse ;  /* 0x0000000131037824 */ /* 0x100fe400078e02a0 */
[----:B------:R-:W1:Y:S01]  /*2bf0*/  LDSM.16.M88.4 R16, [R2+0x6000] ;  /* 0x006000000210783b */ /* 0x000e620000000200 */
[----:B------:R-:W-:-:S03]  /*2c00*/  IMAD.IADD R0, R2, 0x1, R160 ;  /* 0x0000000102007824 */ /* 0x000fc600078e02a0 */
[----:B------:R-:W2:Y:S04]  /*2c10*/  LDSM.16.M88.4 R8, [R49+0x1000] ;  /* 0x001000003108783b */ /* 0x000ea80000000200 */
[----:B------:R-:W5:Y:S04]  /*2c20*/  LDSM.16.M88.4 R28, [R2+0x6400] ;  /* 0x00640000021c783b */ /* 0x000f680000000200 */
[----:B------:R-:W3:Y:S04]  /*2c30*/  LDSM.16.M88.4 R24, [R2+0x6800] ;  /* 0x006800000218783b */ /* 0x000ee80000000200 */
[----:B------:R-:W4:Y:S04]  /*2c40*/  LDSM.16.M88.4 R20, [R2+0x6c00] ;  /* 0x006c00000214783b */ /* 0x000f280000000200 */
[----:B------:R-:W-:Y:S04]  /*2c50*/  LDSM.16.M88.4 R4, [R3+0x1000] ;  /* 0x001000000304783b */ /* 0x000fe80000000200 */
[----:B------:R-:W4:Y:S04]  /*2c60*/  LDSM.16.M88.4 R36, [R0+0x6000] ;  /* 0x006000000024783b */ /* 0x000f280000000200 */
[----:B------:R-:W4:Y:S04]  /*2c70*/  LDSM.16.M88.4 R40, [R0+0x6400] ;  /* 0x006400000028783b */ /* 0x000f280000000200 */
[----:B------:R-:W4:Y:S04]  /*2c80*/  LDSM.16.M88.4 R52, [R0+0x6800] ;  /* 0x006800000034783b */ /* 0x000f280000000200 */
[----:B------:R-:W4:Y:S01]  /*2c90*/  LDSM.16.M88.4 R44, [R0+0x6c00] ;  /* 0x006c0000002c783b */ /* 0x000f220000000200 */
[-C--:B-1----:R-:W-:Y:S03]  /*2ca0*/  HMMA.16816.F32 R100, R12, R16.reuse, RZ ;  /* 0x000000100c64723c */ /* 0x082fe600000018ff */
[----:B------:R-:W-:Y:S05]  /*2cb0*/  LDSM.16.M88.4 R156, [R0+0x8c00] ;  /* 0x008c0000009c783b */ /* 0x000fea0000000200 */
[C---:B--2---:R-:W-:Y:S08]  /*2cc0*/  HMMA.16816.F32 R76, R8.reuse, R16, RZ ;  /* 0x00000010084c723c */ /* 0x044ff000000018ff */
[-C--:B------:R-:W-:Y:S08]  /*2cd0*/  HMMA.16816.F32 R72, R8, R18.reuse, RZ ;  /* 0x000000120848723c */ /* 0x080ff000000018ff */
[----:B------:R-:W-:Y:S01]  /*2ce0*/  HMMA.16816.F32 R96, R12, R18, RZ ;  /* 0x000000120c60723c */ /* 0x000fe200000018ff */
[----:B------:R-:W1:Y:S07]  /*2cf0*/  LDSM.16.M88.4 R16, [R3] ;  /* 0x000000000310783b */ /* 0x000e6e0000000200 */
[C---:B-----5:R-:W-:Y:S08]  /*2d00*/  HMMA.16816.F32 R68, R8.reuse, R28, RZ ;  /* 0x0000001c0844723c */ /* 0x060ff000000018ff */
[C---:B---3--:R-:W-:Y:S08]  /*2d10*/  HMMA.16816.F32 R60, R8.reuse, R24, RZ ;  /* 0x00000018083c723c */ /* 0x048ff000000018ff */
[C---:B----4-:R-:W-:Y:S08]  /*2d20*/  HMMA.16816.F32 R32, R8.reuse, R20, RZ ;  /* 0x000000140820723c */ /* 0x050ff000000018ff */
[C---:B------:R-:W-:Y:S08]  /*2d30*/  HMMA.16816.F32 R64, R8.reuse, R30, RZ ;  /* 0x0000001e0840723c */ /* 0x040ff000000018ff */
[C---:B------:R-:W-:Y:S08]  /*2d40*/  HMMA.16816.F32 R56, R8.reuse, R26, RZ ;  /* 0x0000001a0838723c */ /* 0x040ff000000018ff */
[----:B------:R-:W-:Y:S08]  /*2d50*/  HMMA.16816.F32 R8, R8, R22, RZ ;  /* 0x000000160808723c */ /* 0x000ff000000018ff */
[----:B------:R-:W-:Y:S08]  /*2d60*/  HMMA.16816.F32 R140, R4, R36, R76 ;  /* 0x00000024048c723c */ /* 0x000ff0000000184c */
[C---:B------:R-:W-:Y:S08]  /*2d70*/  HMMA.16816.F32 R88, R12.reuse, R28, RZ ;  /* 0x0000001c0c58723c */ /* 0x040ff000000018ff */
[C---:B------:R-:W-:Y:S08]  /*2d80*/  HMMA.16816.F32 R84, R12.reuse, R24, RZ ;  /* 0x000000180c54723c */ /* 0x040ff000000018ff */
[C---:B------:R-:W-:Y:S01]  /*2d90*/  HMMA.16816.F32 R148, R12.reuse, R26, RZ ;  /* 0x0000001a0c94723c */ /* 0x040fe200000018ff */
[----:B------:R-:W-:Y:S07]  /*2da0*/  LDSM.16.M88.4 R24, [R2+0x7800] ;  /* 0x007800000218783b */ /* 0x000fee0000000200 */
[C---:B------:R-:W-:Y:S08]  /*2db0*/  HMMA.16816.F32 R80, R12.reuse, R20, RZ ;  /* 0x000000140c50723c */ /* 0x040ff000000018ff */
[----:B------:R-:W-:Y:S01]  /*2dc0*/  HMMA.16816.F32 R144, R12, R22, RZ ;  /* 0x000000160c90723c */ /* 0x000fe200000018ff */
[----:B------:R-:W-:Y:S07]  /*2dd0*/  LDSM.16.M88.4 R20, [R2+0x7c00] ;  /* 0x007c00000214783b */ /* 0x000fee0000000200 */
[C---:B------:R-:W-:Y:S08]  /*2de0*/  HMMA.16816.F32 R124, R4.reuse, R40, R68 ;  /* 0x00000028047c723c */ /* 0x040ff00000001844 */
[C---:B------:R-:W-:Y:S08]  /*2df0*/  HMMA.16816.F32 R60, R4.reuse, R52, R60 ;  /* 0x00000034043c723c */ /* 0x040ff0000000183c */
[C---:B------:R-:W-:Y:S01]  /*2e00*/  HMMA.16816.F32 R76, R4.reuse, R44, R32 ;  /* 0x0000002c044c723c */ /* 0x040fe20000001820 */
[----:B------:R-:W-:Y:S07]  /*2e10*/  LDSM.16.M88.4 R32, [R2+0x7000] ;  /* 0x007000000220783b */ /* 0x000fee0000000200 */
[C---:B------:R-:W-:Y:S01]  /*2e20*/  HMMA.16816.F32 R136, R4.reuse, R38, R72 ;  /* 0x000000260488723c */ /* 0x040fe20000001848 */
[----:B------:R-:W-:Y:S07]  /*2e30*/  LDSM.16.M88.4 R72, [R0+0x7400] ;  /* 0x007400000048783b */ /* 0x000fee0000000200 */
[C---:B------:R-:W-:Y:S08]  /*2e40*/  HMMA.16816.F32 R120, R4.reuse, R42, R64 ;  /* 0x0000002a0478723c */ /* 0x040ff00000001840 */
[C---:B------:R-:W-:Y:S01]  /*2e50*/  HMMA.16816.F32 R116, R4.reuse, R54, R56 ;  /* 0x000000360474723c */ /* 0x040fe20000001838 */
[----:B------:R-:W-:Y:S07]  /*2e60*/  LDSM.16.M88.4 R56, [R0+0x7000] ;  /* 0x007000000038783b */ /* 0x000fee0000000200 */
[----:B------:R-:W-:Y:S01]  /*2e70*/  HMMA.16816.F32 R104, R4, R46, R8 ;  /* 0x0000002e0468723c */ /* 0x000fe20000001808 */
[----:B------:R-:W2:Y:S04]  /*2e80*/  LDSM.16.M88.4 R4, [R49+0x3000] ;  /* 0x003000003104783b */ /* 0x000ea80000000200 */
[----:B------:R-:W-:Y:S03]  /*2e90*/  LDSM.16.M88.4 R8, [R49+0x2000] ;  /* 0x002000003108783b */ /* 0x000fe60000000200 */
[----:B------:R-:W-:Y:S01]  /*2ea0*/  HMMA.16816.F32 R92, R12, R30, RZ ;  /* 0x0000001e0c5c723c */ /* 0x000fe200000018ff */
[----:B------:R-:W3:Y:S04]  /*2eb0*/  LDSM.16.M88.4 R28, [R2+0x7400] ;  /* 0x00740000021c783b */ /* 0x000ee80000000200 */
[----:B------:R-:W-:Y:S03]  /*2ec0*/  LDSM.16.M88.4 R12, [R3+0x3000] ;  /* 0x00300000030c783b */ /* 0x000fe60000000200 */
[C---:B-1----:R-:W-:Y:S01]  /*2ed0*/  HMMA.16816.F32 R128, R16.reuse, R40, R88 ;  /* 0x000000281080723c */ /* 0x042fe20000001858 */
[----:B------:R-:W1:Y:S07]  /*2ee0*/  LDSM.16.M88.4 R88, [R0+0x7c00] ;  /* 0x007c00000058783b */ /* 0x000e6e0000000200 */
[C---:B------:R-:W-:Y:S08]  /*2ef0*/  HMMA.16816.F32 R152, R16.reuse, R52, R84 ;  /* 0x000000341098723c */ /* 0x040ff00000001854 */
[C---:B------:R-:W-:Y:S01]  /*2f00*/  HMMA.16816.F32 R84, R16.reuse, R42, R92 ;  /* 0x0000002a1054723c */ /* 0x040fe2000000185c */
[----:B------:R-:W4:Y:S07]  /*2f10*/  LDSM.16.M88.4 R92, [R0+0x7800] ;  /* 0x00780000005c783b */ /* 0x000f2e0000000200 */
[C---:B------:R-:W-:Y:S08]  /*2f20*/  HMMA.16816.F32 R108, R16.reuse, R44, R80 ;  /* 0x0000002c106c723c */ /* 0x040ff00000001850 */
[C---:B------:R-:W-:Y:S08]  /*2f30*/  HMMA.16816.F32 R112, R16.reuse, R36, R100 ;  /* 0x000000241070723c */ /* 0x040ff00000001864 */
[C---:B------:R-:W-:Y:S08]  /*2f40*/  HMMA.16816.F32 R96, R16.reuse, R38, R96 ;  /* 0x000000261060723c */ /* 0x040ff00000001860 */
[C---:B------:R-:W-:Y:S08]  /*2f50*/  HMMA.16816.F32 R80, R16.reuse, R54, R148 ;  /* 0x000000361050723c */ /* 0x040ff00000001894 */
[----:B------:R-:W-:Y:S01]  /*2f60*/  HMMA.16816.F32 R68, R16, R46, R144 ;  /* 0x0000002e1044723c */ /* 0x000fe20000001890 */
[----:B------:R-:W5:Y:S07]  /*2f70*/  LDSM.16.M88.4 R16, [R3+0x2000] ;  /* 0x002000000310783b */ /* 0x000f6e0000000200 */
[C---:B--2---:R-:W-:Y:S08]  /*2f80*/  HMMA.16816.F32 R40, R4.reuse, R24, R60 ;  /* 0x000000180428723c */ /* 0x044ff0000000183c */
[C---:B------:R-:W-:Y:S08]  /*2f90*/  HMMA.16816.F32 R76, R4.reuse, R20, R76 ;  /* 0x00000014044c723c */ /* 0x040ff0000000184c */
[C---:B------:R-:W-:Y:S08]  /*2fa0*/  HMMA.16816.F32 R64, R4.reuse, R32, R140 ;  /* 0x000000200440723c */ /* 0x040ff0000000188c */
[C---:B---3--:R-:W-:Y:S08]  /*2fb0*/  HMMA.16816.F32 R52, R4.reuse, R28, R124 ;  /* 0x0000001c0434723c */ /* 0x048ff0000000187c */
[C---:B------:R-:W-:Y:S08]  /*2fc0*/  HMMA.16816.F32 R60, R4.reuse, R34, R136 ;  /* 0x00000022043c723c */ /* 0x040ff00000001888 */
[C---:B------:R-:W-:Y:S08]  /*2fd0*/  HMMA.16816.F32 R44, R4.reuse, R30, R120 ;  /* 0x0000001e042c723c */ /* 0x040ff00000001878 */
[C---:B------:R-:W-:Y:S08]  /*2fe0*/  HMMA.16816.F32 R36, R4.reuse, R26, R116 ;  /* 0x0000001a0424723c */ /* 0x040ff00000001874 */
[----:B------:R-:W-:Y:S08]  /*2ff0*/  HMMA.16816.F32 R100, R4, R22, R104 ;  /* 0x000000160464723c */ /* 0x000ff00000001868 */
[C---:B------:R-:W-:Y:S08]  /*3000*/  HMMA.16816.F32 R104, R8.reuse, R32, R112 ;  /* 0x000000200868723c */ /* 0x040ff00000001870 */
[C---:B------:R-:W-:Y:S08]  /*3010*/  HMMA.16816.F32 R148, R8.reuse, R26, R80 ;  /* 0x0000001a0894723c */ /* 0x040ff00000001850 */
[C---:B------:R-:W-:Y:S01]  /*3020*/  HMMA.16816.F32 R96, R8.reuse, R34, R96 ;  /* 0x000000220860723c */ /* 0x040fe20000001860 */
[----:B------:R-:W-:Y:S07]  /*3030*/  LDSM.16.M88.4 R32, [R0+0x8400] ;  /* 0x008400000020783b */ /* 0x000fee0000000200 */
[C---:B------:R-:W-:Y:S08]  /*3040*/  HMMA.16816.F32 R4, R8.reuse, R28, R128 ;  /* 0x0000001c0804723c */ /* 0x040ff00000001880 */
[C---:B------:R-:W-:Y:S01]  /*3050*/  HMMA.16816.F32 R112, R8.reuse, R30, R84 ;  /* 0x0000001e0870723c */ /* 0x040fe20000001854 */
[----:B------:R-:W-:Y:S07]  /*3060*/  LDSM.16.M88.4 R28, [R2+0x8000] ;  /* 0x00800000021c783b */ /* 0x000fee0000000200 */
[----:B------:R-:W-:Y:S08]  /*3070*/  HMMA.16816.F32 R120, R8, R20, R108 ;  /* 0x000000140878723c */ /* 0x000ff0000000186c */
[----:B-1----:R-:W-:Y:S08]  /*3080*/  HMMA.16816.F32 R80, R12, R88, R76 ;  /* 0x000000580c50723c */ /* 0x002ff0000000184c */
[C---:B------:R-:W-:Y:S01]  /*3090*/  HMMA.16816.F32 R152, R8.reuse, R24, R152 ;  /* 0x000000180898723c */ /* 0x040fe20000001898 */
[----:B------:R-:W-:Y:S07]  /*30a0*/  LDSM.16.M88.4 R24, [R2+0x8400] ;  /* 0x008400000218783b */ /* 0x000fee0000000200 */
[----:B------:R-:W-:Y:S01]  /*30b0*/  HMMA.16816.F32 R108, R8, R22, R68 ;  /* 0x00000016086c723c */ /* 0x000fe20000001844 */
[----:B------:R-:W-:Y:S04]  /*30c0*/  LDSM.16.M88.4 R8, [R49+0x5000] ;  /* 0x005000003108783b */ /* 0x000fe80000000200 */
[----:B------:R-:W1:Y:S03]  /*30d0*/  LDSM.16.M88.4 R20, [R2+0x8800] ;  /* 0x008800000214783b */ /* 0x000e660000000200 */
[C---:B------:R-:W-:Y:S08]  /*30e0*/  HMMA.16816.F32 R144, R12.reuse, R56, R64 ;  /* 0x000000380c90723c */ /* 0x040ff00000001840 */
[C---:B------:R-:W-:Y:S08]  /*30f0*/  HMMA.16816.F32 R140, R12.reuse, R58, R60 ;  /* 0x0000003a0c8c723c */ /* 0x040ff0000000183c */
[C---:B------:R-:W-:Y:S01]  /*3100*/  HMMA.16816.F32 R136, R12.reuse, R72, R52 ;  /* 0x000000480c88723c */ /* 0x040fe20000001834 */
[----:B------:R-:W-:Y:S07]  /*3110*/  LDSM.16.M88.4 R52, [R3+0x4000] ;  /* 0x004000000334783b */ /* 0x000fee0000000200 */
[C---:B------:R-:W-:Y:S01]  /*3120*/  HMMA.16816.F32 R128, R12.reuse, R74, R44 ;  /* 0x0000004a0c80723c */ /* 0x040fe2000000182c */
[----:B------:R2:W3:Y:S07]  /*3130*/  LDSM.16.M88.4 R44, [R2+0x8c00] ;  /* 0x008c0000022c783b */ /* 0x0004ee0000000200 */
[C---:B----4-:R-:W-:Y:S01]  /*3140*/  HMMA.16816.F32 R124, R12.reuse, R92, R40 ;  /* 0x0000005c0c7c723c */ /* 0x050fe20000001828 */
[----:B------:R-:W-:Y:S07]  /*3150*/  LDSM.16.M88.4 R40, [R0+0x8800] ;  /* 0x008800000028783b */ /* 0x000fee0000000200 */
[C---:B------:R-:W-:Y:S01]  /*3160*/  HMMA.16816.F32 R84, R12.reuse, R94, R36 ;  /* 0x0000005e0c54723c */ /* 0x040fe20000001824 */
[----:B------:R4:W-:Y:S07]  /*3170*/  LDSM.16.M88.4 R36, [R0+0x8000] ;  /* 0x008000000024783b */ /* 0x0009ee0000000200 */
[----:B------:R-:W-:Y:S01]  /*3180*/  HMMA.16816.F32 R76, R12, R90, R100 ;  /* 0x0000005a0c4c723c */ /* 0x000fe20000001864 */
[----:B------:R-:W3:Y:S01]  /*3190*/  LDSM.16.M88.4 R12, [R49+0x4000] ;  /* 0x00400000310c783b */ /* 0x000ee20000000200 */
[----:B--2---:R-:W-:-:S05]  /*31a0*/  IMAD.SHL.U32 R2, R230, 0x2, RZ ;  /* 0x00000002e6027824 */ /* 0x004fca00078e00ff */
[----:B------:R-:W-:Y:S01]  /*31b0*/  LOP3.LUT R51, R2, 0x6, RZ, 0xc0, !PT ;  /* 0x0000000602337812 */ /* 0x000fe200078ec0ff */
[C---:B-----5:R-:W-:Y:S08]  /*31c0*/  HMMA.16816.F32 R116, R16.reuse, R56, R104 ;  /* 0x000000381074723c */ /* 0x060ff00000001868 */
[----:B------:R-:W-:Y:S01]  /*31d0*/  HMMA.16816.F32 R60, R16, R58, R96 ;  /* 0x0000003a103c723c */ /* 0x000fe20000001860 */
[----:B----4-:R-:W-:-:S04]  /*31e0*/  LOP3.LUT R0, R226, 0x1f0, RZ, 0xc0, !PT ;  /* 0x000001f0e2007812 */ /* 0x010fc800078ec0ff */
[----:B------:R-:W-:-:S03]  /*31f0*/  IADD3 R250, PT, PT, R250, R0, R132 ;  /* 0x00000000fafa7210 */ /* 0x000fc60007ffe084 */
[----:B------:R-:W-:Y:S01]  /*3200*/  HMMA.16816.F32 R56, R16, R72, R4 ;  /* 0x000000481038723c */ /* 0x000fe20000001804 */
[----:B------:R-:W2:Y:S01]  /*3210*/  LDSM.16.M88.4 R4, [R3+0x5000] ;  /* 0x005000000304783b */ /* 0x000ea20000000200 */
[----:B------:R-:W-:-:S06]  /*3220*/  DEPBAR.LE SB0, 0x0 ;  /* 0x000080000000791a */ /* 0x000fcc0000000000 */
[C---:B------:R-:W-:Y:S08]  /*3230*/  HMMA.16816.F32 R64, R16.reuse, R74, R112 ;  /* 0x0000004a1040723c */ /* 0x040ff00000001870 */
[C---:B------:R-:W-:Y:S08]  /*3240*/  HMMA.16816.F32 R68, R16.reuse, R92, R152 ;  /* 0x0000005c1044723c */ /* 0x040ff00000001898 */
[C---:B------:R-:W-:Y:S08]  /*3250*/  HMMA.16816.F32 R112, R16.reuse, R94, R148 ;  /* 0x0000005e1070723c */ /* 0x040ff00000001894 */
[C---:B------:R-:W-:Y:S08]  /*3260*/  HMMA.16816.F32 R120, R16.reuse, R88, R120 ;  /* 0x000000581078723c */ /* 0x040ff00000001878 */
[----:B------:R-:W-:Y:S08]  /*3270*/  HMMA.16816.F32 R108, R16, R90, R108 ;  /* 0x0000005a106c723c */ /* 0x000ff0000000186c */
[C---:B-1----:R-:W-:Y:S08]  /*3280*/  HMMA.16816.F32 R88, R8.reuse, R20, R124 ;  /* 0x000000140858723c */ /* 0x042ff0000000187c */
[C---:B------:R-:W-:Y:S08]  /*3290*/  HMMA.16816.F32 R84, R8.reuse, R22, R84 ;  /* 0x000000160854723c */ /* 0x040ff00000001854 */
[----:B---3--:R-:W-:Y:S08]  /*32a0*/  HMMA.16816.F32 R80, R8, R44, R80 ;  /* 0x0000002c0850723c */ /* 0x008ff00000001850 */
[----:B------:R-:W-:Y:S08]  /*32b0*/  HMMA.16816.F32 R16, R12, R20, R68 ;  /* 0x000000140c10723c */ /* 0x000ff00000001844 */
[C---:B------:R-:W-:Y:S08]  /*32c0*/  HMMA.16816.F32 R104, R8.reuse, R28, R144 ;  /* 0x0000001c0868723c */ /* 0x040ff00000001890 */
[C---:B------:R-:W-:Y:S08]  /*32d0*/  HMMA.16816.F32 R100, R8.reuse, R30, R140 ;  /* 0x0000001e0864723c */ /* 0x040ff0000000188c */
        /* <DEDUP_REMOVED lines=9> */
[----:B------:R-:W-:Y:S01]  /*3370*/  HMMA.16816.F32 R108, R12, R46, R108 ;  /* 0x0000002e0c6c723c */ /* 0x000fe2000000186c */
[----:B------:R-:W-:-:S04]  /*3380*/  IMAD R12, R48, 0x40, R51 ;  /* 0x00000040300c7824 */ /* 0x000fc800078e0233 */
[C---:B------:R-:W-:Y:S01]  /*3390*/  VIADD R14, R12.reuse, 0x10 ;  /* 0x000000100c0e7836 */ /* 0x040fe20000000000 */
[CC--:B------:R-:W-:Y:S01]  /*33a0*/  ISETP.GE.AND P2, PT, R12.reuse, R134.reuse, PT ;  /* 0x000000860c00720c */ /* 0x0c0fe20003f46270 */
[C---:B------:R-:W-:Y:S01]  /*33b0*/  VIADD R13, R12.reuse, 0x11 ;  /* 0x000000110c0d7836 */ /* 0x040fe20000000000 */
[C---:B--2---:R-:W-:Y:S01]  /*33c0*/  HMMA.16816.F32 R120, R4.reuse, R156, R80 ;  /* 0x0000009c0478723c */ /* 0x044fe20000001850 */
[----:B------:R-:W-:Y:S01]  /*33d0*/  VIADD R15, R12, 0x18 ;  /* 0x000000180c0f7836 */ /* 0x000fe20000000000 */
[-C--:B------:R-:W-:Y:S02]  /*33e0*/  ISETP.GE.AND P5, PT, R14, R134.reuse, PT ;  /* 0x000000860e00720c */ /* 0x080fe40003fa6270 */
[-C--:B------:R-:W-:Y:S02]  /*33f0*/  ISETP.GE.AND P4, PT, R13, R134.reuse, PT ;  /* 0x000000860d00720c */ /* 0x080fe40003f86270 */
[----:B------:R-:W-:Y:S02]  /*3400*/  ISETP.GE.AND P3, PT, R15, R134, PT ;  /* 0x000000860f00720c */ /* 0x000fe40003f66270 */
[-C--:B------:R-:W-:Y:S08]  /*3410*/  HMMA.16816.F32 R112, R4, R42.reuse, R84 ;  /* 0x0000002a0470723c */ /* 0x080ff00000001854 */
[----:B------:R-:W-:Y:S01]  /*3420*/  HMMA.16816.F32 R80, R52, R42, R20 ;  /* 0x0000002a3450723c */ /* 0x000fe20000001814 */
[----:B------:R-:W-:-:S05]  /*3430*/  IADD3 R22, PT, PT, R134, R250, -R200 ;  /* 0x000000fa86167210 */ /* 0x000fca0007ffe8c8 */
[C---:B------:R-:W-:Y:S02]  /*3440*/  IMAD.IADD R0, R22.reuse, 0x1, -R12 ;  /* 0x0000000116007824 */ /* 0x040fe400078e0a0c */
[----:B------:R-:W-:Y:S01]  /*3450*/  HMMA.16816.F32 R72, R52, R36, R72 ;  /* 0x000000243448723c */ /* 0x000fe20000001848 */
[----:B------:R-:W-:Y:S02]  /*3460*/  VIADD R20, R22, 0x48 ;  /* 0x0000004816147836 */ /* 0x000fe40000000000 */
[----:B------:R-:W-:-:S04]  /*3470*/  IABS R0, R0 ;  /* 0x0000000000007213 */ /* 0x000fc80000000000 */
[----:B------:R-:W-:Y:S01]  /*3480*/  I2FP.F32.S32 R0, R0 ;  /* 0x0000000000007245 */ /* 0x000fe20000201400 */
[C---:B------:R-:W-:Y:S01]  /*3490*/  HMMA.16816.F32 R84, R52.reuse, R156, R8 ;  /* 0x0000009c3454723c */ /* 0x040fe20000001808 */
[C---:B------:R-:W-:Y:S02]  /*34a0*/  VIADD R9, R12.reuse, 0x1 ;  /* 0x000000010c097836 */ /* 0x040fe40000000000 */
[C---:B------:R-:W-:Y:S02]  /*34b0*/  VIADD R11, R12.reuse, 0x8 ;  /* 0x000000080c0b7836 */ /* 0x040fe40000000000 */
[----:B------:R-:W-:Y:S01]  /*34c0*/  VIADD R10, R12, 0x9 ;  /* 0x000000090c0a7836 */ /* 0x000fe20000000000 */
[-C--:B------:R-:W-:Y:S01]  /*34d0*/  ISETP.GE.AND P1, PT, R9, R134.reuse, PT ;  /* 0x000000860900720c */ /* 0x080fe20003f26270 */
[C---:B------:R-:W-:Y:S01]  /*34e0*/  IMAD.IADD R3, R22.reuse, 0x1, -R9 ;  /* 0x0000000116037824 */ /* 0x040fe200078e0a09 */
[----:B------:R-:W-:Y:S01]  /*34f0*/  HMMA.16816.F32 R60, R52, R38, R60 ;  /* 0x00000026343c723c */ /* 0x000fe2000000183c */
[----:B------:R-:W-:Y:S01]  /*3500*/  IMAD.IADD R2, R22, 0x1, -R11 ;  /* 0x0000000116027824 */ /* 0x000fe200078e0a0b */
[----:B------:R-:W-:Y:S01]  /*3510*/  ISETP.GE.AND P0, PT, R11, R134, PT ;  /* 0x000000860b00720c */ /* 0x000fe20003f06270 */
[----:B------:R-:W-:Y:S01]  /*3520*/  FFMA.FTZ R42, R0, -R133, R72 ;  /* 0x80000085002a7223 */ /* 0x000fe20000010048 */
[----:B------:R-:W-:-:S02]  /*3530*/  IABS R3, R3 ;  /* 0x0000000300037213 */ /* 0x000fc40000000000 */
[----:B------:R-:W-:Y:S02]  /*3540*/  IABS R2, R2 ;  /* 0x0000000200027213 */ /* 0x000fe40000000000 */
[----:B------:R-:W-:Y:S01]  /*3550*/  HMMA.16816.F32 R56, R52, R32, R56 ;  /* 0x000000203438723c */ /* 0x000fe20000001838 */
[----:B------:R-:W-:-:S07]  /*3560*/  ISETP.GE.AND P6, PT, R10, R134, PT ;  /* 0x000000860a00720c */ /* 0x000fce0003fc6270 */
[----:B------:R-:W-:Y:S03]  /*3570*/  HMMA.16816.F32 R104, R4, R36, R104 ;  /* 0x000000240468723c */ /* 0x000fe60000001868 */
[----:B------:R-:W-:-:S05]  /*3580*/  FFMA.FTZ R50, R0, -R133, R62 ;  /* 0x8000008500327223 */ /* 0x000fca000001003e */
[----:B------:R-:W-:Y:S01]  /*3590*/  HMMA.16816.F32 R100, R4, R38, R100 ;  /* 0x000000260464723c */ /* 0x000fe20000001864 */
[----:B------:R-:W-:-:S07]  /*35a0*/  FSEL R66, R50, -INF , !P0 ;  /* 0xff80000032427808 */ /* 0x000fce0004000000 */
[C---:B------:R-:W-:Y:S08]  /*35b0*/  HMMA.16816.F32 R96, R4.reuse, R32, R96 ;  /* 0x000000200460723c */ /* 0x040ff00000001860 */
[C---:B------:R-:W-:Y:S08]  /*35c0*/  HMMA.16816.F32 R92, R4.reuse, R34, R92 ;  /* 0x00000022045c723c */ /* 0x040ff0000000185c */
[C---:B------:R-:W-:Y:S08]  /*35d0*/  HMMA.16816.F32 R88, R4.reuse, R40, R88 ;  /* 0x000000280458723c */ /* 0x040ff00000001858 */
[----:B------:R-:W-:Y:S01]  /*35e0*/  HMMA.16816.F32 R124, R4, R158, R76 ;  /* 0x0000009e047c723c */ /* 0x000fe2000000184c */
[C---:B------:R-:W-:Y:S01]  /*35f0*/  IMAD.IADD R5, R22.reuse, 0x1, -R10 ;  /* 0x0000000116057824 */ /* 0x040fe200078e0a0a */
[----:B------:R-:W-:Y:S01]  /*3600*/  I2FP.F32.S32 R6, R3 ;  /* 0x0000000300067245 */ /* 0x000fe20000201400 */
[----:B------:R-:W-:Y:S01]  /*3610*/  IMAD.IADD R7, R22, 0x1, -R14 ;  /* 0x0000000116077824 */ /* 0x000fe200078e0a0e */
[----:B------:R-:W-:-:S02]  /*3620*/  I2FP.F32.S32 R4, R2 ;  /* 0x0000000200047245 */ /* 0x000fc40000201400 */
[----:B------:R-:W-:Y:S02]  /*3630*/  IABS R5, R5 ;  /* 0x0000000500057213 */ /* 0x000fe40000000000 */
[----:B------:R-:W-:Y:S01]  /*3640*/  IABS R7, R7 ;  /* 0x0000000700077213 */ /* 0x000fe20000000000 */
[----:B------:R-:W-:Y:S01]  /*3650*/  HMMA.16816.F32 R76, R52, R40, R16 ;  /* 0x00000028344c723c */ /* 0x000fe20000001810 */
[----:B------:R-:W-:Y:S01]  /*3660*/  I2FP.F32.S32 R3, R5 ;  /* 0x0000000500037245 */ /* 0x000fe20000201400 */
[C---:B------:R-:W-:Y:S01]  /*3670*/  VIADD R16, R12.reuse, 0x19 ;  /* 0x000000190c107836 */ /* 0x040fe20000000000 */
[----:B------:R-:W-:Y:S01]  /*3680*/  I2FP.F32.S32 R2, R7 ;  /* 0x0000000700027245 */ /* 0x000fe20000201400 */
[----:B------:R-:W-:Y:S02]  /*3690*/  VIADD R17, R12, 0x20 ;  /* 0x000000200c117836 */ /* 0x000fe40000000000 */
[-C--:B------:R-:W-:Y:S01]  /*36a0*/  FFMA.FTZ R41, R6, -R133.reuse, R73 ;  /* 0x8000008506297223 */ /* 0x080fe20000010049 */
[----:B------:R-:W-:Y:S01]  /*36b0*/  FFMA.FTZ R51, R3, -R133, R61 ;  /* 0x8000008503337223 */ /* 0x000fe2000001003d */
[----:B------:R-:W-:-:S02]  /*36c0*/  IMAD.IADD R3, R22, 0x1, -R13 ;  /* 0x0000000116037824 */ /* 0x000fc400078e0a0d */
[----:B------:R-:W-:Y:S01]  /*36d0*/  FFMA.FTZ R72, R2, -R133, R56 ;  /* 0x8000008502487223 */ /* 0x000fe20000010038 */
[C---:B------:R-:W-:Y:S01]  /*36e0*/  IMAD.IADD R2, R22.reuse, 0x1, -R15 ;  /* 0x0000000116027824 */ /* 0x040fe200078e0a0f */
[----:B------:R-:W-:Y:S01]  /*36f0*/  HMMA.16816.F32 R44, R52, R34, R24 ;  /* 0x00000022342c723c */ /* 0x000fe20000001818 */
[C---:B------:R-:W-:Y:S01]  /*3700*/  VIADD R24, R22.reuse, 0x8 ;  /* 0x0000000816187836 */ /* 0x040fe20000000000 */
[----:B------:R-:W-:Y:S01]  /*3710*/  IABS R6, R3 ;  /* 0x0000000300067213 */ /* 0x000fe20000000000 */
[C---:B------:R-:W-:Y:S01]  /*3720*/  IMAD.IADD R0, R22.reuse, 0x1, -R16 ;  /* 0x0000000116007824 */ /* 0x040fe200078e0a10 */
[----:B------:R-:W-:Y:S01]  /*3730*/  IABS R5, R2 ;  /* 0x0000000200057213 */ /* 0x000fe20000000000 */
[----:B------:R-:W-:Y:S02]  /*3740*/  IMAD.IADD R7, R22, 0x1, -R17 ;  /* 0x0000000116077824 */ /* 0x000fe400078e0a11 */
[----:B------:R-:W-:Y:S01]  /*3750*/  FFMA.FTZ R48, R4, -R133, R60 ;  /* 0x8000008504307223 */ /* 0x000fe2000001003c */
[----:B------:R-:W-:Y:S01]  /*3760*/  IMAD.IADD R8, R24, 0x1, -R12 ;  /* 0x0000000118087824 */ /* 0x000fe200078e0a0c */
[----:B------:R-:W-:Y:S01]  /*3770*/  IABS R4, R0 ;  /* 0x0000000000047213 */ /* 0x000fe20000000000 */
[----:B------:R-:W-:Y:S01]  /*3780*/  IMAD.MOV.U32 R2, RZ, RZ, R6 ;  /* 0x000000ffff027224 */ /* 0x000fe200078e0006 */
[----:B------:R-:W-:Y:S01]  /*3790*/  IABS R3, R7 ;  /* 0x0000000700037213 */ /* 0x000fe20000000000 */
[----:B------:R-:W-:Y:S01]  /*37a0*/  IMAD.MOV.U32 R0, RZ, RZ, R5 ;  /* 0x000000ffff007224 */ /* 0x000fe200078e0005 */
[----:B------:R-:W-:Y:S01]  /*37b0*/  IABS R7, R8 ;  /* 0x0000000800077213 */ /* 0x000fe20000000000 */
[----:B------:R-:W-:Y:S01]  /*37c0*/  VIADD R18, R22, 0x40 ;  /* 0x0000004016127836 */ /* 0x000fe20000000000 */
[----:B------:R-:W-:Y:S01]  /*37d0*/  I2FP.F32.S32 R5, R2 ;  /* 0x0000000200057245 */ /* 0x000fe20000201400 */
[----:B------:R-:W-:Y:S01]  /*37e0*/  IMAD.IADD R6, R20, 0x1, -R9 ;  /* 0x0000000114067824 */ /* 0x000fe200078e0a09 */
[----:B------:R-:W-:Y:S01]  /*37f0*/  I2FP.F32.S32 R0, R0 ;  /* 0x0000000000007245 */ /* 0x000fe20000201400 */
[----:B------:R-:W-:Y:S01]  /*3800*/  IMAD.MOV.U32 R2, RZ, RZ, R7 ;  /* 0x000000ffff027224 */ /* 0x000fe200078e0007 */
[----:B------:R-:W-:Y:S01]  /*3810*/  I2FP.F32.S32 R3, R3 ;  /* 0x0000000300037245 */ /* 0x000fe20000201400 */
[-C--:B------:R-:W-:Y:S01]  /*3820*/  FFMA.FTZ R43, R5, -R133.reuse, R57 ;  /* 0x80000085052b7223 */ /* 0x080fe20000010039 */
[----:B------:R-:W-:Y:S01]  /*3830*/  I2FP.F32.S32 R4, R4 ;  /* 0x0000000400047245 */ /* 0x000fe20000201400 */
[----:B------:R-:W-:Y:S01]  /*3840*/  FFMA.FTZ R49, R0, -R133, R44 ;  /* 0x8000008500317223 */ /* 0x000fe2000001002c */
[----:B------:R-:W-:Y:S01]  /*3850*/  I2FP.F32.S32 R0, R2 ;  /* 0x0000000200007245 */ /* 0x000fe20000201400 */
[----:B------:R-:W-:-:S02]  /*3860*/  IMAD.IADD R2, R18, 0x1, -R12 ;  /* 0x0000000112027824 */ /* 0x000fc400078e0a0c */
[-C--:B------:R-:W-:Y:S01]  /*3870*/  FFMA.FTZ R71, R3, -R133.reuse, R76 ;  /* 0x8000008503477223 */ /* 0x080fe2000001004c */
[-C--:B------:R-:W-:Y:S01]  /*3880*/  FFMA.FTZ R68, R4, -R133.reuse, R45 ;  /* 0x8000008504447223 */ /* 0x080fe2000001002d */
[--C-:B------:R-:W-:Y:S02]  /*3890*/  IMAD.IADD R3, R24, 0x1, -R9.reuse ;  /* 0x0000000118037824 */ /* 0x100fe400078e0a09 */
[----:B------:R-:W-:Y:S01]  /*38a0*/  FFMA.FTZ R40, R0, -R133, R74 ;  /* 0x8000008500287223 */ /* 0x000fe2000001004a */
[----:B------:R-:W-:Y:S01]  /*38b0*/  IMAD.IADD R0, R20, 0x1, -R12 ;  /* 0x0000000114007824 */ /* 0x000fe200078e0a0c */
[----:B------:R-:W-:Y:S01]  /*38c0*/  IABS R5, R2 ;  /* 0x0000000200057213 */ /* 0x000fe20000000000 */
[----:B------:R-:W-:Y:S01]  /*38d0*/  IMAD.IADD R4, R18, 0x1, -R9 ;  /* 0x0000000112047824 */ /* 0x000fe200078e0a09 */
[----:B------:R-:W-:Y:S01]  /*38e0*/  FSEL R60, R42, -INF , !P2 ;  /* 0xff8000002a3c7808 */ /* 0x000fe20005000000 */
[----:B------:R-:W-:Y:S01]  /*38f0*/  IMAD.IADD R7, R20, 0x1, -R10 ;  /* 0x0000000114077824 */ /* 0x000fe200078e0a0a */
[----:B------:R-:W-:Y:S01]  /*3900*/  IABS R2, R0 ;  /* 0x0000000000027213 */ /* 0x000fe20000000000 */
[----:B------:R-:W-:Y:S01]  /*3910*/  HMMA.16816.F32 R52, R52, R158, R108 ;  /* 0x0000009e3434723c */ /* 0x000fe2000000186c */
[----:B------:R-:W-:-:S02]  /*3920*/  IABS R0, R3 ;  /* 0x0000000300007213 */ /* 0x000fc40000000000 */
[----:B------:R-:W-:Y:S02]  /*3930*/  IABS R3, R4 ;  /* 0x0000000400037213 */ /* 0x000fe40000000000 */
[----:B------:R-:W-:Y:S01]  /*3940*/  IABS R4, R6 ;  /* 0x0000000600047213 */ /* 0x000fe20000000000 */
[----:B------:R-:W-:Y:S01]  /*3950*/  IMAD.MOV.U32 R6, RZ, RZ, R5 ;  /* 0x000000ffff067224 */ /* 0x000fe200078e0005 */
[----:B------:R-:W-:Y:S01]  /*3960*/  IABS R7, R7 ;  /* 0x0000000700077213 */ /* 0x000fe20000000000 */
[----:B------:R-:W-:Y:S01]  /*3970*/  IMAD.MOV.U32 R5, RZ, RZ, R2 ;  /* 0x000000ffff057224 */ /* 0x000fe200078e0002 */
[----:B------:R-:W-:Y:S01]  /*3980*/  FSEL R70, R40, -INF , !P2 ;  /* 0xff80000028467808 */ /* 0x000fe20005000000 */
[----:B------:R-:W-:Y:S01]  /*3990*/  IMAD.MOV.U32 R2, RZ, RZ, R0 ;  /* 0x000000ffff027224 */ /* 0x000fe200078e0000 */
[----:B------:R-:W-:Y:S01]  /*39a0*/  I2FP.F32.S32 R6, R6 ;  /* 0x0000000600067245 */ /* 0x000fe20000201400 */
[----:B------:R-:W-:Y:S01]  /*39b0*/  IMAD.MOV.U32 R0, RZ, RZ, R3 ;  /* 0x000000ffff007224 */ /* 0x000fe200078e0003 */
[----:B------:R-:W-:-:S02]  /*39c0*/  I2FP.F32.S32 R5, R5 ;  /* 0x0000000500057245 */ /* 0x000fc40000201400 */
[----:B------:R-:W-:Y:S01]  /*39d0*/  I2FP.F32.S32 R3, R2 ;  /* 0x0000000200037245 */ /* 0x000fe20000201400 */
[-C--:B------:R-:W-:Y:S01]  /*39e0*/  FFMA.FTZ R29, R6, -R133.reuse, R104 ;  /* 0x80000085061d7223 */ /* 0x080fe20000010068 */
[----:B------:R-:W-:Y:S01]  /*39f0*/  I2FP.F32.S32 R2, R0 ;  /* 0x0000000000027245 */ /* 0x000fe20000201400 */
[-C--:B------:R-:W-:Y:S01]  /*3a00*/  FFMA.FTZ R9, R5, -R133.reuse, R106 ;  /* 0x8000008505097223 */ /* 0x080fe2000001006a */
[----:B------:R-:W-:Y:S01]  /*3a10*/  I2FP.F32.S32 R0, R4 ;  /* 0x0000000400007245 */ /* 0x000fe20000201400 */
[-C--:B------:R-:W-:Y:S01]  /*3a20*/  FFMA.FTZ R21, R3, -R133.reuse, R75 ;  /* 0x8000008503157223 */ /* 0x080fe2000001004b */
[----:B------:R-:W-:Y:S02]  /*3a30*/  IMAD.IADD R3, R20, 0x1, -R11 ;  /* 0x0000000114037824 */ /* 0x000fe400078e0a0b */
[-C--:B------:R-:W-:Y:S01]  /*3a40*/  FFMA.FTZ R19, R2, -R133.reuse, R105 ;  /* 0x8000008502137223 */ /* 0x080fe20000010069 */
[--C-:B------:R-:W-:Y:S02]  /*3a50*/  IMAD.IADD R4, R24, 0x1, -R10.reuse ;  /* 0x0000000118047824 */ /* 0x100fe400078e0a0a */
[----:B------:R-:W-:Y:S01]  /*3a60*/  FFMA.FTZ R8, R0, -R133, R107 ;  /* 0x8000008500087223 */ /* 0x000fe2000001006b */
[C---:B------:R-:W-:Y:S01]  /*3a70*/  IMAD.IADD R0, R18.reuse, 0x1, -R11 ;  /* 0x0000000112007824 */ /* 0x040fe200078e0a0b */
[----:B------:R-:W-:Y:S01]  /*3a80*/  FSEL R62, R9, -INF , !P2 ;  /* 0xff800000093e7808 */ /* 0x000fe20005000000 */
[----:B------:R-:W-:Y:S01]  /*3a90*/  IMAD.IADD R5, R18, 0x1, -R10 ;  /* 0x0000000112057824 */ /* 0x000fe200078e0a0a */
[----:B------:R-:W-:-:S02]  /*3aa0*/  FSEL R152, R43, -INF , !P4 ;  /* 0xff8000002b987808 */ /* 0x000fc40006000000 */
[----:B------:R-:W-:Y:S02]  /*3ab0*/  IABS R2, R0 ;  /* 0x0000000000027213 */ /* 0x000fe40000000000 */
[----:B------:R-:W-:Y:S02]  /*3ac0*/  IABS R0, R3 ;  /* 0x0000000300007213 */ /* 0x000fe40000000000 */
[----:B------:R-:W-:Y:S02]  /*3ad0*/  IABS R3, R4 ;  /* 0x0000000400037213 */ /* 0x000fe40000000000 */
[----:B------:R-:W-:Y:S01]  /*3ae0*/  IABS R4, R5 ;  /* 0x0000000500047213 */ /* 0x000fe20000000000 */
[----:B------:R-:W-:Y:S01]  /*3af0*/  IMAD.MOV.U32 R5, RZ, RZ, R2 ;  /* 0x000000ffff057224 */ /* 0x000fe200078e0002 */
[----:B------:R-:W-:Y:S01]  /*3b00*/  FSEL R61, R8, -INF , !P1 ;  /* 0xff800000083d7808 */ /* 0x000fe20004800000 */
[----:B------:R-:W-:Y:S01]  /*3b10*/  IMAD.MOV.U32 R2, RZ, RZ, R3 ;  /* 0x000000ffff027224 */ /* 0x000fe200078e0003 */
[----:B------:R-:W-:-:S02]  /*3b20*/  FSEL R65, R41, -INF , !P1 ;  /* 0xff80000029417808 */ /* 0x000fc40004800000 */
[----:B------:R-:W-:Y:S02]  /*3b30*/  I2FP.F32.S32 R6, R5 ;  /* 0x0000000500067245 */ /* 0x000fe40000201400 */
[----:B------:R-:W-:Y:S02]  /*3b40*/  I2FP.F32.S32 R3, R2 ;  /* 0x0000000200037245 */ /* 0x000fe40000201400 */
[----:B------:R-:W-:Y:S01]  /*3b50*/  I2FP.F32.S32 R5, R0 ;  /* 0x0000000000057245 */ /* 0x000fe20000201400 */
[-C--:B------:R-:W-:Y:S01]  /*3b60*/  FFMA.FTZ R33, R6, -R133.reuse, R100 ;  /* 0x8000008506217223 */ /* 0x080fe20000010064 */
[----:B------:R-:W-:Y:S01]  /*3b70*/  I2FP.F32.S32 R2, R4 ;  /* 0x0000000400027245 */ /* 0x000fe20000201400 */
[----:B------:R-:W-:Y:S01]  /*3b80*/  FFMA.FTZ R39, R3, -R133, R63 ;  /* 0x8000008503277223 */ /* 0x000fe2000001003f */
[----:B------:R-:W-:Y:S01]  /*3b90*/  I2FP.F32.S32 R0, R7 ;  /* 0x0000000700007245 */ /* 0x000fe20000201400 */
[----:B------:R-:W-:Y:S02]  /*3ba0*/  IMAD.IADD R3, R20, 0x1, -R14 ;  /* 0x0000000114037824 */ /* 0x000fe400078e0a0e */
[-C--:B------:R-:W-:Y:S01]  /*3bb0*/  FFMA.FTZ R30, R5, -R133.reuse, R102 ;  /* 0x80000085051e7223 */ /* 0x080fe20000010066 */
[----:B------:R-:W-:Y:S01]  /*3bc0*/  FFMA.FTZ R32, R2, -R133, R101 ;  /* 0x8000008502207223 */ /* 0x000fe20000010065 */
[----:B------:R-:W-:-:S02]  /*3bd0*/  IMAD.IADD R2, R24, 0x1, -R14 ;  /* 0x0000000118027824 */ /* 0x000fc400078e0a0e */
[----:B------:R-:W-:Y:S01]  /*3be0*/  FFMA.FTZ R31, R0, -R133, R103 ;  /* 0x80000085001f7223 */ /* 0x000fe20000010067 */
[----:B------:R-:W-:Y:S01]  /*3bf0*/  IMAD.IADD R0, R18, 0x1, -R14 ;  /* 0x0000000112007824 */ /* 0x000fe200078e0a0e */
[----:B------:R-:W-:Y:S01]  /*3c00*/  IABS R3, R3 ;  /* 0x0000000300037213 */ /* 0x000fe20000000000 */
[--C-:B------:R-:W-:Y:S01]  /*3c10*/  IMAD.IADD R5, R24, 0x1, -R13.reuse ;  /* 0x0000000118057824 */ /* 0x100fe200078e0a0d */
[----:B------:R-:W-:Y:S01]  /*3c20*/  IABS R2, R2 ;  /* 0x0000000200027213 */ /* 0x000fe20000000000 */
[----:B------:R-:W-:Y:S01]  /*3c30*/  IMAD.IADD R6, R18, 0x1, -R13 ;  /* 0x0000000112067824 */ /* 0x000fe200078e0a0d */
[----:B------:R-:W-:Y:S01]  /*3c40*/  IABS R0, R0 ;  /* 0x0000000000007213 */ /* 0x000fe20000000000 */
[----:B------:R-:W-:Y:S01]  /*3c50*/  IMAD.IADD R7, R20, 0x1, -R17 ;  /* 0x0000000114077824 */ /* 0x000fe200078e0a11 */
[----:B------:R-:W-:Y:S01]  /*3c60*/  IABS R5, R5 ;  /* 0x0000000500057213 */ /* 0x000fe20000000000 */
[----:B------:R-:W-:Y:S01]  /*3c70*/  IMAD.MOV.U32 R4, RZ, RZ, R2 ;  /* 0x000000ffff047224 */ /* 0x000fe200078e0002 */
[----:B------:R-:W-:Y:S01]  /*3c80*/  IABS R6, R6 ;  /* 0x0000000600067213 */ /* 0x000fe20000000000 */
[----:B------:R-:W-:Y:S01]  /*3c90*/  IMAD.MOV.U32 R2, RZ, RZ, R0 ;  /* 0x000000ffff027224 */ /* 0x000fe200078e0000 */
[----:B------:R-:W-:Y:S01]  /*3ca0*/  IABS R7, R7 ;  /* 0x0000000700077213 */ /* 0x000fe20000000000 */
[----:B------:R-:W-:Y:S01]  /*3cb0*/  IMAD.MOV.U32 R0, RZ, RZ, R3 ;  /* 0x000000ffff007224 */ /* 0x000fe200078e0003 */
[----:B------:R-:W-:Y:S01]  /*3cc0*/  FSEL R69, R21, -INF , !P1 ;  /* 0xff80000015457808 */ /* 0x000fe20004800000 */
[----:B------:R-:W-:Y:S01]  /*3cd0*/  IMAD.MOV.U32 R3, RZ, RZ, R5 ;  /* 0x000000ffff037224 */ /* 0x000fe200078e0005 */
[----:B------:R-:W-:-:S02]  /*3ce0*/  I2FP.F32.S32 R5, R4 ;  /* 0x0000000400057245 */ /* 0x000fc40000201400 */
        /* <DEDUP_REMOVED lines=11> */
[--C-:B------:R-:W-:Y:S01]  /*3da0*/  IMAD.IADD R3, R18, 0x1, -R15.reuse ;  /* 0x0000000112037824 */ /* 0x100fe200078e0a0f */
[----:B------:R-:W-:Y:S01]  /*3db0*/  IABS R0, R0 ;  /* 0x0000000000007213 */ /* 0x000fe20000000000 */
[----:B------:R-:W-:Y:S01]  /*3dc0*/  IMAD.IADD R4, R20, 0x1, -R15 ;  /* 0x0000000114047824 */ /* 0x000fe200078e0a0f */
[----:B------:R-:W-:Y:S01]  /*3dd0*/  IABS R2, R2 ;  /* 0x0000000200027213 */ /* 0x000fe20000000000 */
[----:B------:R-:W-:Y:S01]  /*3de0*/  IMAD.IADD R5, R24, 0x1, -R16 ;  /* 0x0000000118057824 */ /* 0x000fe200078e0a10 */
[----:B------:R-:W-:Y:S02]  /*3df0*/  I2FP.F32.S32 R0, R0 ;  /* 0x0000000000007245 */ /* 0x000fe40000201400 */
[----:B------:R-:W-:Y:S02]  /*3e00*/  IABS R6, R3 ;  /* 0x0000000300067213 */ /* 0x000fe40000000000 */
[----:B------:R-:W-:Y:S01]  /*3e10*/  IABS R3, R4 ;  /* 0x0000000400037213 */ /* 0x000fe20000000000 */
[----:B------:R-:W-:Y:S01]  /*3e20*/  IMAD.MOV.U32 R4, RZ, RZ, R2 ;  /* 0x000000ffff047224 */ /* 0x000fe200078e0002 */
[----:B------:R-:W-:Y:S01]  /*3e30*/  IABS R5, R5 ;  /* 0x0000000500057213 */ /* 0x000fe20000000000 */
[----:B------:R-:W-:Y:S01]  /*3e40*/  FFMA.FTZ R28, R0, -R133, R99 ;  /* 0x80000085001c7223 */ /* 0x000fe20000010063 */
[----:B------:R-:W-:Y:S01]  /*3e50*/  IMAD.MOV.U32 R2, RZ, RZ, R6 ;  /* 0x000000ffff027224 */ /* 0x000fe200078e0006 */
[----:B------:R-:W-:-:S02]  /*3e60*/  I2FP.F32.S32 R0, R3 ;  /* 0x0000000300007245 */ /* 0x000fc40000201400 */
[----:B------:R-:W-:Y:S01]  /*3e70*/  I2FP.F32.S32 R3, R5 ;  /* 0x0000000500037245 */ /* 0x000fe20000201400 */
[----:B------:R-:W-:Y:S01]  /*3e80*/  IMAD.IADD R5, R18, 0x1, -R17 ;  /* 0x0000000112057824 */ /* 0x000fe200078e0a11 */
[----:B------:R-:W-:Y:S01]  /*3e90*/  I2FP.F32.S32 R4, R4 ;  /* 0x0000000400047245 */ /* 0x000fe20000201400 */
[-C--:B------:R-:W-:Y:S01]  /*3ea0*/  FFMA.FTZ R25, R0, -R133.reuse, R94 ;  /* 0x8000008500197223 */ /* 0x080fe2000001005e */
[----:B------:R-:W-:Y:S01]  /*3eb0*/  I2FP.F32.S32 R2, R2 ;  /* 0x0000000200027245 */ /* 0x000fe20000201400 */
[----:B------:R-:W-:Y:S02]  /*3ec0*/  IMAD.IADD R0, R18, 0x1, -R16 ;  /* 0x0000000112007824 */ /* 0x000fe400078e0a10 */
[-C--:B------:R-:W-:Y:S01]  /*3ed0*/  FFMA.FTZ R23, R3, -R133.reuse, R47 ;  /* 0x8000008503177223 */ /* 0x080fe2000001002f */
[-C--:B------:R-:W-:Y:S01]  /*3ee0*/  FFMA.FTZ R27, R4, -R133.reuse, R46 ;  /* 0x80000085041b7223 */ /* 0x080fe2000001002e */
[----:B------:R-:W-:Y:S02]  /*3ef0*/  IMAD.IADD R3, R20, 0x1, -R16 ;  /* 0x0000000114037824 */ /* 0x000fe400078e0a10 */
[----:B------:R-:W-:Y:S01]  /*3f00*/  FFMA.FTZ R26, R2, -R133, R92 ;  /* 0x80000085021a7223 */ /* 0x000fe2000001005c */
[----:B------:R-:W-:Y:S01]  /*3f10*/  IMAD.IADD R4, R24, 0x1, -R17 ;  /* 0x0000000118047824 */ /* 0x000fe200078e0a11 */
[----:B------:R-:W-:-:S02]  /*3f20*/  IABS R2, R0 ;  /* 0x0000000000027213 */ /* 0x000fc40000000000 */
[----:B------:R-:W-:Y:S02]  /*3f30*/  IABS R0, R3 ;  /* 0x0000000300007213 */ /* 0x000fe40000000000 */
[----:B------:R-:W-:Y:S02]  /*3f40*/  IABS R3, R4 ;  /* 0x0000000400037213 */ /* 0x000fe40000000000 */
[----:B------:R-:W-:Y:S01]  /*3f50*/  IABS R4, R5 ;  /* 0x0000000500047213 */ /* 0x000fe20000000000 */
[----:B------:R-:W-:Y:S01]  /*3f60*/  IMAD.MOV.U32 R5, RZ, RZ, R2 ;  /* 0x000000ffff057224 */ /* 0x000fe200078e0002 */
[----:B------:R-:W-:Y:S01]  /*3f70*/  FSEL R59, R29, -INF , !P2 ;  /* 0xff8000001d3b7808 */ /* 0x000fe20005000000 */
[----:B------:R-:W-:Y:S01]  /*3f80*/  IMAD.MOV.U32 R2, RZ, RZ, R3 ;  /* 0x000000ffff027224 */ /* 0x000fe200078e0003 */
[----:B------:R-:W-:Y:S02]  /*3f90*/  ISETP.GE.AND P2, PT, R16, R134, PT ;  /* 0x000000861000720c */ /* 0x000fe40003f46270 */
[----:B------:R-:W-:-:S02]  /*3fa0*/  I2FP.F32.S32 R6, R5 ;  /* 0x0000000500067245 */ /* 0x000fc40000201400 */
[----:B------:R-:W-:Y:S02]  /*3fb0*/  I2FP.F32.S32 R5, R0 ;  /* 0x0000000000057245 */ /* 0x000fe40000201400 */
[----:B------:R-:W-:Y:S01]  /*3fc0*/  I2FP.F32.S32 R3, R2 ;  /* 0x0000000200037245 */ /* 0x000fe20000201400 */
[-C--:B------:R-:W-:Y:S01]  /*3fd0*/  FFMA.FTZ R11, R6, -R133.reuse, R93 ;  /* 0x80000085060b7223 */ /* 0x080fe2000001005d */
[----:B------:R-:W-:Y:S01]  /*3fe0*/  I2FP.F32.S32 R2, R4 ;  /* 0x0000000400027245 */ /* 0x000fe20000201400 */
[----:B------:R-:W-:Y:S01]  /*3ff0*/  FFMA.FTZ R9, R5, -R133, R95 ;  /* 0x8000008505097223 */ /* 0x000fe2000001005f */
[C---:B------:R-:W-:Y:S01]  /*4000*/  VIADD R5, R12.reuse, 0x28 ;  /* 0x000000280c057836 */ /* 0x040fe20000000000 */
[----:B------:R-:W-:Y:S01]  /*4010*/  I2FP.F32.S32 R0, R7 ;  /* 0x0000000700007245 */ /* 0x000fe20000201400 */
[-C--:B------:R-:W-:Y:S01]  /*4020*/  FFMA.FTZ R15, R3, -R133.reuse, R78 ;  /* 0x80000085030f7223 */ /* 0x080fe2000001004e */
[----:B------:R-:W-:Y:S02]  /*4030*/  VIADD R3, R12, 0x30 ;  /* 0x000000300c037836 */ /* 0x000fe40000000000 */
[----:B------:R-:W-:Y:S01]  /*4040*/  FFMA.FTZ R14, R2, -R133, R88 ;  /* 0x80000085020e7223 */ /* 0x000fe20000010058 */
[----:B------:R-:W-:-:S02]  /*4050*/  IMAD.IADD R10, R22, 0x1, -R5 ;  /* 0x00000001160a7824 */ /* 0x000fc400078e0a05 */
[-C--:B------:R-:W-:Y:S01]  /*4060*/  FFMA.FTZ R13, R0, -R133.reuse, R90 ;  /* 0x80000085000d7223 */ /* 0x080fe2000001005a */
[C---:B------:R-:W-:Y:S01]  /*4070*/  VIADD R6, R12.reuse, 0x21 ;  /* 0x000000210c067836 */ /* 0x040fe20000000000 */
[----:B------:R-:W-:Y:S01]  /*4080*/  FSEL R169, R35, -INF , !P4 ;  /* 0xff80000023a97808 */ /* 0x000fe20006000000 */
[----:B------:R-:W-:Y:S01]  /*4090*/  VIADD R4, R12, 0x29 ;  /* 0x000000290c047836 */ /* 0x000fe20000000000 */
[----:B------:R-:W-:Y:S01]  /*40a0*/  FSEL R129, R34, -INF , !P4 ;  /* 0xff80000022817808 */ /* 0x000fe20006000000 */
[----:B------:R-:W-:Y:S01]  /*40b0*/  VIADD R2, R12, 0x31 ;  /* 0x000000310c027836 */ /* 0x000fe20000000000 */
[----:B------:R-:W-:Y:S01]  /*40c0*/  FSEL R144, R28, -INF , !P4 ;  /* 0xff8000001c907808 */ /* 0x000fe20006000000 */
[----:B------:R-:W-:Y:S01]  /*40d0*/  VIADD R0, R12, 0x38 ;  /* 0x000000380c007836 */ /* 0x000fe20000000000 */
[-C--:B------:R-:W-:Y:S01]  /*40e0*/  ISETP.GE.AND P4, PT, R3, R134.reuse, PT ;  /* 0x000000860300720c */ /* 0x080fe20003f86270 */
[--C-:B------:R-:W-:Y:S01]  /*40f0*/  IMAD.IADD R16, R22, 0x1, -R3.reuse ;  /* 0x0000000116107824 */ /* 0x100fe200078e0a03 */
[----:B------:R-:W-:Y:S01]  /*4100*/  FSEL R57, R19, -INF , !P1 ;  /* 0xff80000013397808 */ /* 0x000fe20004800000 */
[--C-:B------:R-:W-:Y:S01]  /*4110*/  IMAD.IADD R28, R24, 0x1, -R3.reuse ;  /* 0x00000001181c7824 */ /* 0x100fe200078e0a03 */
[----:B------:R-:W-:Y:S01]  /*4120*/  ISETP.GE.AND P1, PT, R17, R134, PT ;  /* 0x000000861100720c */ /* 0x000fe20003f26270 */
[--C-:B------:R-:W-:Y:S01]  /*4130*/  IMAD.IADD R34, R18, 0x1, -R3.reuse ;  /* 0x0000000112227824 */ /* 0x100fe200078e0a03 */
[----:B------:R-:W-:Y:S01]  /*4140*/  FSEL R64, R51, -INF , !P6 ;  /* 0xff80000033407808 */ /* 0x000fe20007000000 */
[----:B------:R-:W-:Y:S01]  /*4150*/  IMAD.IADD R44, R20, 0x1, -R3 ;  /* 0x00000001142c7824 */ /* 0x000fe200078e0a03 */
[----:B------:R-:W-:Y:S01]  /*4160*/  IABS R3, R10 ;  /* 0x0000000a00037213 */ /* 0x000fe20000000000 */
[----:B------:R-:W-:Y:S01]  /*4170*/  IMAD.IADD R8, R22, 0x1, -R6 ;  /* 0x0000000116087824 */ /* 0x000fe200078e0a06 */
[----:B------:R-:W-:Y:S01]  /*4180*/  FSEL R147, R49, -INF , !P3 ;  /* 0xff80000031937808 */ /* 0x000fe20005800000 */
[----:B------:R-:W-:Y:S01]  /*4190*/  VIADD R7, R12, 0x39 ;  /* 0x000000390c077836 */ /* 0x000fe20000000000 */
[----:B------:R-:W-:Y:S01]  /*41a0*/  FSEL R155, R27, -INF , !P3 ;  /* 0xff8000001b9b7808 */ /* 0x000fe20005800000 */
[----:B------:R-:W-:Y:S01]  /*41b0*/  IMAD.IADD R12, R22, 0x1, -R4 ;  /* 0x00000001160c7824 */ /* 0x000fe200078e0a04 */
[----:B------:R-:W-:Y:S01]  /*41c0*/  FSEL R128, R26, -INF , !P3 ;  /* 0xff8000001a807808 */ /* 0x000fe20005800000 */
[C---:B------:R-:W-:Y:S01]  /*41d0*/  IMAD.IADD R17, R22.reuse, 0x1, -R2 ;  /* 0x0000000116117824 */ /* 0x040fe200078e0a02 */
[----:B------:R-:W-:Y:S01]  /*41e0*/  FSEL R145, R25, -INF , !P3 ;  /* 0xff80000019917808 */ /* 0x000fe20005800000 */
[----:B------:R-:W-:Y:S01]  /*41f0*/  IMAD.IADD R19, R22, 0x1, -R0 ;  /* 0x0000000116137824 */ /* 0x000fe200078e0a00 */
[----:B------:R-:W-:Y:S01]  /*4200*/  FSEL R153, R68, -INF , !P2 ;  /* 0xff80000044997808 */ /* 0x000fe20005000000 */
[--C-:B------:R-:W-:Y:S01]  /*4210*/  IMAD.IADD R40, R24, 0x1, -R2.reuse ;  /* 0x0000000118287824 */ /* 0x100fe200078e0a02 */
[----:B------:R-:W-:Y:S01]  /*4220*/  FSEL R154, R23, -INF , !P2 ;  /* 0xff800000179a7808 */ /* 0x000fe20005000000 */
[--C-:B------:R-:W-:Y:S01]  /*4230*/  IMAD.IADD R42, R18, 0x1, -R2.reuse ;  /* 0x00000001122a7824 */ /* 0x100fe200078e0a02 */
[----:B------:R-:W-:Y:S01]  /*4240*/  FSEL R138, R11, -INF , !P2 ;  /* 0xff8000000b8a7808 */ /* 0x000fe20005000000 */
[----:B------:R-:W-:Y:S01]  /*4250*/  IMAD.IADD R41, R20, 0x1, -R2 ;  /* 0x0000000114297824 */ /* 0x000fe200078e0a02 */
[----:B------:R-:W-:Y:S01]  /*4260*/  FSEL R146, R9, -INF , !P2 ;  /* 0xff80000009927808 */ /* 0x000fe20005000000 */
[--C-:B------:R-:W-:Y:S01]  /*4270*/  IMAD.IADD R45, R24, 0x1, -R0.reuse ;  /* 0x00000001182d7824 */ /* 0x100fe200078e0a00 */
[-C--:B------:R-:W-:Y:S01]  /*4280*/  ISETP.GE.AND P3, PT, R2, R134.reuse, PT ;  /* 0x000000860200720c */ /* 0x080fe20003f66270 */
[--C-:B------:R-:W-:Y:S01]  /*4290*/  IMAD.IADD R51, R18, 0x1, -R0.reuse ;  /* 0x0000000112337824 */ /* 0x100fe200078e0a00 */
[----:B------:R-:W-:Y:S01]  /*42a0*/  ISETP.GE.AND P2, PT, R0, R134, PT ;  /* 0x000000860000720c */ /* 0x000fe20003f46270 */
[----:B------:R-:W-:Y:S01]  /*42b0*/  IMAD.IADD R46, R20, 0x1, -R0 ;  /* 0x00000001142e7824 */ /* 0x000fe200078e0a00 */
[----:B------:R-:W-:Y:S01]  /*42c0*/  FSEL R116, R72, -INF , !P5 ;  /* 0xff80000048747808 */ /* 0x000fe20006800000 */
[----:B------:R-:W-:Y:S01]  /*42d0*/  IMAD.MOV.U32 R0, RZ, RZ, R3 ;  /* 0x000000ffff007224 */ /* 0x000fe200078e0003 */
[----:B------:R-:W-:Y:S01]  /*42e0*/  FSEL R156, R38, -INF , !P5 ;  /* 0xff800000269c7808 */ /* 0x000fe20006800000 */
[--C-:B------:R-:W-:Y:S01]  /*42f0*/  IMAD.IADD R38, R18, 0x1, -R4.reuse ;  /* 0x0000000112267824 */ /* 0x100fe200078e0a04 */
[----:B------:R-:W-:Y:S01]  /*4300*/  FSEL R117, R37, -INF , !P5 ;  /* 0xff80000025757808 */ /* 0x000fe20006800000 */
[--C-:B------:R-:W-:Y:S01]  /*4310*/  IMAD.IADD R37, R20, 0x1, -R4.reuse ;  /* 0x0000000114257824 */ /* 0x100fe200078e0a04 */
[----:B------:R-:W-:Y:S01]  /*4320*/  FSEL R140, R36, -INF , !P5 ;  /* 0xff800000248c7808 */ /* 0x000fe20006800000 */
[----:B------:R-:W-:Y:S01]  /*4330*/  IMAD.IADD R36, R24, 0x1, -R4 ;  /* 0x0000000118247824 */ /* 0x000fe200078e0a04 */
[----:B------:R-:W-:Y:S01]  /*4340*/  IABS R2, R8 ;  /* 0x0000000800027213 */ /* 0x000fe20000000000 */
[--C-:B------:R-:W-:Y:S01]  /*4350*/  IMAD.IADD R22, R22, 0x1, -R7.reuse ;  /* 0x0000000116167824 */ /* 0x100fe200078e0a07 */
[----:B------:R-:W-:Y:S01]  /*4360*/  ISETP.GE.AND P5, PT, R4, R134, PT ;  /* 0x000000860400720c */ /* 0x000fe20003fa6270 */
[--C-:B------:R-:W-:Y:S01]  /*4370*/  IMAD.IADD R49, R24, 0x1, -R7.reuse ;  /* 0x0000000118317824 */ /* 0x100fe200078e0a07 */
[----:B------:R-:W-:Y:S01]  /*4380*/  IABS R4, R12 ;  /* 0x0000000c00047213 */ /* 0x000fe20000000000 */
[--C-:B------:R-:W-:Y:S01]  /*4390*/  IMAD.IADD R50, R18, 0x1, -R7.reuse ;  /* 0x0000000112327824 */ /* 0x100fe200078e0a07 */
[----:B------:R-:W-:Y:S01]  /*43a0*/  I2FP.F32.S32 R3, R2 ;  /* 0x0000000200037245 */ /* 0x000fe20000201400 */
[----:B------:R-:W-:Y:S01]  /*43b0*/  IMAD.IADD R43, R20, 0x1, -R7 ;  /* 0x00000001142b7824 */ /* 0x000fe200078e0a07 */
[----:B------:R-:W-:Y:S01]  /*43c0*/  I2FP.F32.S32 R2, R0 ;  /* 0x0000000000027245 */ /* 0x000fe20000201400 */
[--C-:B------:R-:W-:Y:S01]  /*43d0*/  IMAD.IADD R21, R24, 0x1, -R6.reuse ;  /* 0x0000000118157824 */ /* 0x100fe200078e0a06 */
[----:B------:R-:W-:Y:S01]  /*43e0*/  I2FP.F32.S32 R0, R4 ;  /* 0x0000000400007245 */ /* 0x000fe20000201400 */
[----:B------:R-:W-:Y:S01]  /*43f0*/  IMAD.IADD R29, R20, 0x1, -R6 ;  /* 0x00000001141d7824 */ /* 0x000fe200078e0a06 */
[----:B------:R-:W-:Y:S01]  /*4400*/  FSEL R67, R39, -INF , !P6 ;  /* 0xff80000027437808 */ /* 0x000fe20007000000 */
[-C--:B------:R-:W-:Y:S01]  /*4410*/  FFMA.FTZ R35, R2, -R133.reuse, R80 ;  /* 0x8000008502237223 */ /* 0x080fe20000010050 */
[----:B------:R-:W-:Y:S01]  /*4420*/  IABS R2, R16 ;  /* 0x0000001000027213 */ /* 0x000fe20000000000 */
[----:B------:R-:W-:Y:S01]  /*4430*/  FFMA.FTZ R27, R0, -R133, R81 ;  /* 0x80000085001b7223 */ /* 0x000fe20000010051 */
[----:B------:R-:W-:Y:S01]  /*4440*/  IABS R0, R17 ;  /* 0x0000001100007213 */ /* 0x000fe20000000000 */
[----:B------:R-:W-:Y:S01]  /*4450*/  FFMA.FTZ R39, R3, -R133, R77 ;  /* 0x8000008503277223 */ /* 0x000fe2000001004d */
[----:B------:R-:W-:-:S02]  /*4460*/  FSEL R170, R71, -INF , !P1 ;  /* 0xff80000047aa7808 */ /* 0x000fc40004800000 */
[----:B------:R-:W-:Y:S02]  /*4470*/  FSEL R174, R15, -INF , !P1 ;  /* 0xff8000000fae7808 */ /* 0x000fe40004800000 */
[----:B------:R-:W-:Y:S02]  /*4480*/  FSEL R171, R14, -INF , !P1 ;  /* 0xff8000000eab7808 */ /* 0x000fe40004800000 */
[----:B------:R-:W-:Y:S02]  /*4490*/  FSEL R173, R13, -INF , !P1 ;  /* 0xff8000000dad7808 */ /* 0x000fe40004800000 */
[----:B------:R-:W-:Y:S01]  /*44a0*/  IABS R3, R19 ;  /* 0x0000001300037213 */ /* 0x000fe20000000000 */
[----:B------:R-:W-:Y:S01]  /*44b0*/  BAR.SYNC.DEFER_BLOCKING 0x0 ;  /* 0x0000000000007b1d */ /* 0x000fe20000010000 */
[----:B------:R-:W-:Y:S01]  /*44c0*/  ISETP.GE.AND P1, PT, R7, R134, PT ;  /* 0x000000860700720c */ /* 0x000fe20003f26270 */
[----:B------:R-:W-:Y:S01]  /*44d0*/  IMAD.MOV.U32 R7, RZ, RZ, R2 ;  /* 0x000000ffff077224 */ /* 0x000fe200078e0002 */
[----:B------:R-:W-:Y:S01]  /*44e0*/  IABS R4, R22 ;  /* 0x0000001600047213 */ /* 0x000fe20000000000 */
[----:B------:R-:W-:Y:S01]  /*44f0*/  IMAD.MOV.U32 R2, RZ, RZ, R0 ;  /* 0x000000ffff027224 */ /* 0x000fe200078e0000 */
[----:B------:R-:W-:Y:S01]  /*4500*/  FSEL R63, R48, -INF , !P0 ;  /* 0xff800000303f7808 */ /* 0x000fe20004000000 */
[----:B------:R-:W-:Y:S01]  /*4510*/  IMAD.MOV.U32 R0, RZ, RZ, R3 ;  /* 0x000000ffff007224 */ /* 0x000fe200078e0003 */
[----:B------:R-:W-:Y:S01]  /*4520*/  FSEL R47, R33, -INF , !P0 ;  /* 0xff800000212f7808 */ /* 0x000fe20004000000 */
[----:B------:R-:W-:Y:S01]  /*4530*/  IMAD.IADD R33, R18, 0x1, -R5 ;  /* 0x0000000112217824 */ /* 0x000fe200078e0a05 */
[----:B------:R-:W-:Y:S01]  /*4540*/  FSEL R56, R30, -INF , !P0 ;  /* 0xff8000001e387808 */ /* 0x000fe20004000000 */
[----:B------:R-:W-:Y:S01]  /*4550*/  IMAD.IADD R30, R18, 0x1, -R6 ;  /* 0x00000001121e7824 */ /* 0x000fe200078e0a06 */
[----:B------:R-:W-:-:S02]  /*4560*/  ISETP.GE.AND P0, PT, R6, R134, PT ;  /* 0x000000860600720c */ /* 0x000fc40003f06270 */
[----:B------:R-:W-:Y:S02]  /*4570*/  I2FP.F32.S32 R6, R2 ;  /* 0x0000000200067245 */ /* 0x000fe40000201400 */
[----:B------:R-:W-:Y:S02]  /*4580*/  I2FP.F32.S32 R2, R4 ;  /* 0x0000000400027245 */ /* 0x000fe40000201400 */
[----:B------:R-:W-:Y:S01]  /*4590*/  FSEL R58, R31, -INF , !P6 ;  /* 0xff8000001f3a7808 */ /* 0x000fe20007000000 */
[----:B------:R-:W-:Y:S01]  /*45a0*/  IMAD.IADD R31, R24, 0x1, -R5 ;  /* 0x00000001181f7824 */ /* 0x000fe200078e0a05 */
[----:B------:R-:W-:Y:S01]  /*45b0*/  I2FP.F32.S32 R3, R0 ;  /* 0x0000000000037245 */ /* 0x000fe20000201400 */
[-C--:B------:R-:W-:Y:S01]  /*45c0*/  FFMA.FTZ R23, R2, -R133.reuse, R53 ;  /* 0x8000008502177223 */ /* 0x080fe20000010035 */
[----:B------:R-:W-:Y:S01]  /*45d0*/  FSEL R48, R32, -INF , !P6 ;  /* 0xff80000020307808 */ /* 0x000fe20007000000 */
[----:B------:R-:W-:Y:S01]  /*45e0*/  IMAD.IADD R32, R20, 0x1, -R5 ;  /* 0x0000000114207824 */ /* 0x000fe200078e0a05 */
[----:B------:R-:W-:Y:S01]  /*45f0*/  ISETP.GE.AND P6, PT, R5, R134, PT ;  /* 0x000000860500720c */ /* 0x000fe20003fc6270 */
[----:B------:R-:W-:Y:S01]  /*4600*/  FFMA.FTZ R24, R3, -R133, R52 ;  /* 0x8000008503187223 */ /* 0x000fe20000010034 */
[----:B------:R-:W-:Y:S01]  /*4610*/  IABS R5, R21 ;  /* 0x0000001500057213 */ /* 0x000fe20000000000 */
[----:B------:R-:W-:Y:S01]  /*4620*/  FFMA.FTZ R25, R6, -R133, R85 ;  /* 0x8000008506197223 */ /* 0x000fe20000010055 */
[----:B------:R-:W-:-:S02]  /*4630*/  IABS R2, R30 ;  /* 0x0000001e00027213 */ /* 0x000fc40000000000 */
[----:B------:R-:W-:Y:S02]  /*4640*/  IABS R3, R31 ;  /* 0x0000001f00037213 */ /* 0x000fe40000000000 */
[----:B------:R-:W-:Y:S01]  /*4650*/  I2FP.F32.S32 R0, R5 ;  /* 0x0000000500007245 */ /* 0x000fe20000201400 */
[----:B------:R-:W-:Y:S01]  /*4660*/  IMAD.MOV.U32 R5, RZ, RZ, R2 ;  /* 0x000000ffff057224 */ /* 0x000fe200078e0002 */
[----:B------:R-:W-:Y:S01]  /*4670*/  I2FP.F32.S32 R7, R7 ;  /* 0x0000000700077245 */ /* 0x000fe20000201400 */
[----:B------:R-:W-:Y:S01]  /*4680*/  IMAD.MOV.U32 R2, RZ, RZ, R3 ;  /* 0x000000ffff027224 */ /* 0x000fe200078e0003 */
[----:B------:R-:W-:Y:S01]  /*4690*/  IABS R4, R33 ;  /* 0x0000002100047213 */ /* 0x000fe20000000000 */
[----:B------:R-:W-:Y:S01]  /*46a0*/  FFMA.FTZ R22, R0, -R133, R79 ;  /* 0x8000008500167223 */ /* 0x000fe2000001004f */
[----:B------:R-:W-:Y:S01]  /*46b0*/  IABS R0, R29 ;  /* 0x0000001d00007213 */ /* 0x000fe20000000000 */
[----:B------:R-:W-:Y:S01]  /*46c0*/  FFMA.FTZ R26, R7, -R133, R84 ;  /* 0x80000085071a7223 */ /* 0x000fe20000010054 */
[----:B------:R-:W-:-:S02]  /*46d0*/  IABS R7, R32 ;  /* 0x0000002000077213 */ /* 0x000fc40000000000 */
[----:B------:R-:W-:Y:S02]  /*46e0*/  I2FP.F32.S32 R6, R5 ;  /* 0x0000000500067245 */ /* 0x000fe40000201400 */
[----:B------:R-:W-:Y:S02]  /*46f0*/  I2FP.F32.S32 R3, R2 ;  /* 0x0000000200037245 */ /* 0x000fe40000201400 */
[----:B------:R-:W-:Y:S01]  /*4700*/  I2FP.F32.S32 R5, R0 ;  /* 0x0000000000057245 */ /* 0x000fe20000201400 */
[-C--:B------:R-:W-:Y:S01]  /*4710*/  FFMA.FTZ R21, R6, -R133.reuse, R89 ;  /* 0x8000008506157223 */ /* 0x080fe20000010059 */
[----:B------:R-:W-:Y:S01]  /*4720*/  I2FP.F32.S32 R2, R4 ;  /* 0x0000000400027245 */ /* 0x000fe20000201400 */
[----:B------:R-:W-:Y:S01]  /*4730*/  FFMA.FTZ R19, R3, -R133, R82 ;  /* 0x8000008503137223 */ /* 0x000fe20000010052 */
[----:B------:R-:W-:Y:S01]  /*4740*/  I2FP.F32.S32 R0, R7 ;  /* 0x0000000700007245 */ /* 0x000fe20000201400 */
[----:B------:R-:W-:Y:S01]  /*4750*/  FFMA.FTZ R20, R5, -R133, R91 ;  /* 0x8000008505147223 */ /* 0x000fe2000001005b */
[----:B------:R-:W-:Y:S01]  /*4760*/  IABS R3, R37 ;  /* 0x0000002500037213 */ /* 0x000fe20000000000 */
[-C--:B------:R-:W-:Y:S01]  /*4770*/  FFMA.FTZ R18, R2, -R133.reuse, R112 ;  /* 0x8000008502127223 */ /* 0x080fe20000010070 */
[----:B------:R-:W-:Y:S01]  /*4780*/  IABS R2, R36 ;  /* 0x0000002400027213 */ /* 0x000fe20000000000 */
[----:B------:R-:W-:Y:S01]  /*4790*/  FFMA.FTZ R17, R0, -R133, R114 ;  /* 0x8000008500117223 */ /* 0x000fe20000010072 */
[----:B------:R-:W-:-:S02]  /*47a0*/  IABS R0, R38 ;  /* 0x0000002600007213 */ /* 0x000fc40000000000 */
[----:B------:R-:W-:Y:S01]  /*47b0*/  IABS R5, R28 ;  /* 0x0000001c00057213 */ /* 0x000fe20000000000 */
[----:B------:R-:W-:Y:S01]  /*47c0*/  IMAD.MOV.U32 R4, RZ, RZ, R2 ;  /* 0x000000ffff047224 */ /* 0x000fe200078e0002 */
[----:B------:R-:W-:Y:S01]  /*47d0*/  IABS R6, R34 ;  /* 0x0000002200067213 */ /* 0x000fe20000000000 */
[----:B------:R-:W-:Y:S01]  /*47e0*/  IMAD.MOV.U32 R2, RZ, RZ, R0 ;  /* 0x000000ffff027224 */ /* 0x000fe200078e0000 */
[----:B------:R-:W-:Y:S01]  /*47f0*/  FSEL R165, R39, -INF , !P0 ;  /* 0xff80000027a57808 */ /* 0x000fe20004000000 */
[----:B------:R-:W-:Y:S01]  /*4800*/  IMAD.MOV.U32 R0, RZ, RZ, R3 ;  /* 0x000000ffff007224 */ /* 0x000fe200078e0003 */
[----:B------:R-:W-:Y:S01]  /*4810*/  FSEL R167, R22, -INF , !P0 ;  /* 0xff80000016a77808 */ /* 0x000fe20004000000 */
[----:B------:R-:W-:Y:S01]  /*4820*/  IMAD.MOV.U32 R3, RZ, RZ, R5 ;  /* 0x000000ffff037224 */ /* 0x000fe200078e0005 */
[----:B------:R-:W-:Y:S02]  /*4830*/  I2FP.F32.S32 R5, R4 ;  /* 0x0000000400057245 */ /* 0x000fe40000201400 */
[----:B------:R-:W-:-:S02]  /*4840*/  I2FP.F32.S32 R0, R0 ;  /* 0x0000000000007245 */ /* 0x000fc40000201400 */
[----:B------:R-:W-:Y:S01]  /*4850*/  I2FP.F32.S32 R3, R3 ;  /* 0x0000000300037245 */ /* 0x000fe20000201400 */
[-C--:B------:R-:W-:Y:S01]  /*4860*/  FFMA.FTZ R16, R5, -R133.reuse, R83 ;  /* 0x8000008505107223 */ /* 0x080fe20000010053 */
[----:B------:R-:W-:Y:S01]  /*4870*/  I2FP.F32.S32 R4, R2 ;  /* 0x0000000200047245 */ /* 0x000fe20000201400 */
[-C--:B------:R-:W-:Y:S01]  /*4880*/  FFMA.FTZ R14, R0, -R133.reuse, R115 ;  /* 0x80000085000e7223 */ /* 0x080fe20000010073 */
[----:B------:R-:W-:Y:S01]  /*4890*/  IABS R0, R44 ;  /* 0x0000002c00007213 */ /* 0x000fe20000000000 */
[-C--:B------:R-:W-:Y:S01]  /*48a0*/  FFMA.FTZ R13, R3, -R133.reuse, R86 ;  /* 0x80000085030d7223 */ /* 0x080fe20000010056 */
[----:B------:R-:W-:Y:S01]  /*48b0*/  I2FP.F32.S32 R2, R6 ;  /* 0x0000000600027245 */ /* 0x000fe20000201400 */
[----:B------:R-:W-:Y:S01]  /*48c0*/  FFMA.FTZ R15, R4, -R133, R113 ;  /* 0x80000085040f7223 */ /* 0x000fe20000010071 */
[----:B------:R-:W-:Y:S01]  /*48d0*/  IABS R3, R42 ;  /* 0x0000002a00037213 */ /* 0x000fe20000000000 */
[----:B------:R-:W-:Y:S01]  /*48e0*/  IMAD.MOV.U32 R4, RZ, RZ, R0 ;  /* 0x000000ffff047224 */ /* 0x000fe200078e0000 */
[----:B------:R-:W-:Y:S01]  /*48f0*/  IABS R5, R41 ;  /* 0x0000002900057213 */ /* 0x000fe20000000000 */
[----:B------:R-:W-:Y:S01]  /*4900*/  FFMA.FTZ R12, R2, -R133, R120 ;  /* 0x80000085020c7223 */ /* 0x000fe20000010078 */
[----:B------:R-:W-:Y:S01]  /*4910*/  IABS R2, R40 ;  /* 0x0000002800027213 */ /* 0x000fe20000000000 */
[----:B------:R-:W-:Y:S01]  /*4920*/  IMAD.MOV.U32 R0, RZ, RZ, R3 ;  /* 0x000000ffff007224 */ /* 0x000fe200078e0003 */
[----:B------:R-:W-:Y:S01]  /*4930*/  IABS R6, R45 ;  /* 0x0000002d00067213 */ /* 0x000fe20000000000 */
[----:B------:R-:W-:Y:S01]  /*4940*/  IMAD.MOV.U32 R3, RZ, RZ, R5 ;  /* 0x000000ffff037224 */ /* 0x000fe200078e0005 */
[----:B------:R-:W-:-:S02]  /*4950*/  I2FP.F32.S32 R5, R4 ;  /* 0x0000000400057245 */ /* 0x000fc40000201400 */
[----:B------:R-:W-:Y:S02]  /*4960*/  I2FP.F32.S32 R4, R2 ;  /* 0x0000000200047245 */ /* 0x000fe40000201400 */
[----:B------:R-:W-:Y:S01]  /*4970*/  I2FP.F32.S32 R2, R0 ;  /* 0x0000000000027245 */ /* 0x000fe20000201400 */
[----:B------:R-:W-:Y:S01]  /*4980*/  FFMA.FTZ R11, R5, -R133, R122 ;  /* 0x80000085050b7223 */ /* 0x000fe2000001007a */
[----:B------:R-:W-:Y:S01]  /*4990*/  I2FP.F32.S32 R0, R3 ;  /* 0x0000000300007245 */ /* 0x000fe20000201400 */
[-C--:B------:R-:W-:Y:S01]  /*49a0*/  FFMA.FTZ R10, R4, -R133.reuse, R87 ;  /* 0x80000085040a7223 */ /* 0x080fe20000010057 */
[----:B------:R-:W-:Y:S01]  /*49b0*/  I2FP.F32.S32 R3, R6 ;  /* 0x0000000600037245 */ /* 0x000fe20000201400 */
[----:B------:R-:W-:Y:S01]  /*49c0*/  FFMA.FTZ R9, R2, -R133, R121 ;  /* 0x8000008502097223 */ /* 0x000fe20000010079 */
[----:B------:R-:W-:Y:S01]  /*49d0*/  IABS R2, R49 ;  /* 0x0000003100027213 */ /* 0x000fe20000000000 */
[----:B------:R-:W-:Y:S01]  /*49e0*/  FFMA.FTZ R8, R0, -R133, R123 ;  /* 0x8000008500087223 */ /* 0x000fe2000001007b */
[----:B------:R-:W-:Y:S01]  /*49f0*/  IABS R0, R51 ;  /* 0x0000003300007213 */ /* 0x000fe20000000000 */
[----:B------:R-:W-:Y:S01]  /*4a00*/  FFMA.FTZ R7, R3, -R133, R54 ;  /* 0x8000008503077223 */ /* 0x000fe20000010036 */
        /* <DEDUP_REMOVED lines=10> */
[----:B------:R-:W-:Y:S02]  /*4ab0*/  I2FP.F32.S32 R2, R0 ;  /* 0x0000000000027245 */ /* 0x000fe40000201400 */
[----:B------:R-:W-:Y:S02]  /*4ac0*/  I2FP.F32.S32 R0, R3 ;  /* 0x0000000300007245 */ /* 0x000fe40000201400 */
[----:B------:R-:W-:Y:S01]  /*4ad0*/  I2FP.F32.S32 R3, R6 ;  /* 0x0000000600037245 */ /* 0x000fe20000201400 */
[-C--:B------:R-:W-:Y:S01]  /*4ae0*/  FFMA.FTZ R6, R5, -R133.reuse, R55 ;  /* 0x8000008505067223 */ /* 0x080fe20000010037 */
[-C--:B------:R-:W-:Y:S01]  /*4af0*/  FFMA.FTZ R5, R4, -R133.reuse, R124 ;  /* 0x8000008504057223 */ /* 0x080fe2000001007c */
[-C--:B------:R-:W-:Y:S01]  /*4b00*/  FFMA.FTZ R4, R2, -R133.reuse, R125 ;  /* 0x8000008502047223 */ /* 0x080fe2000001007d */
[-C--:B------:R-:W-:Y:S01]  /*4b10*/  FFMA.FTZ R2, R0, -R133.reuse, R126 ;  /* 0x8000008500027223 */ /* 0x080fe2000001007e */
[----:B------:R-:W-:Y:S01]  /*4b20*/  FSEL R125, R21, -INF , !P0 ;  /* 0xff800000157d7808 */ /* 0x000fe20004000000 */
[----:B------:R-:W-:Y:S01]  /*4b30*/  FFMA.FTZ R0, R3, -R133, R127 ;  /* 0x8000008503007223 */ /* 0x000fe2000001007f */
[----:B------:R-:W-:-:S02]  /*4b40*/  FSEL R126, R20, -INF , !P0 ;  /* 0xff800000147e7808 */ /* 0x000fc40004000000 */
[----:B------:R-:W-:Y:S02]  /*4b50*/  ISETP.GE.U32.AND P0, PT, R134, 0x41, PT ;  /* 0x000000418600780c */ /* 0x000fe40003f06070 */
        /* <DEDUP_REMOVED lines=70> */
.L_x_157:
[----:B------:R3:W-:Y:S02]  /*4fc0*/  STS.128 [R232+0x8800], RZ ;  /* 0x008800ffe8007388 */ /* 0x0007e40000000c00 */
.L_x_158:
[----:B------:R-:W-:Y:S05]  /*4fd0*/  BSYNC.RECONVERGENT B0 ;  /* 0x0000000000007941 */ /* 0x000fea0003800200 */
.L_x_156:
[----:B------:R-:W0:Y:S02]  /*4fe0*/  LDGDEPBAR ;  /* 0x00000000000079af */ /* 0x000e240000000000 */
.L_x_155:
        /* <DEDUP_REMOVED lines=19> */
[----:B------:R-:W-:-:S02]  /*5120*/  FMNMX3.FTZ R0, R0, R144, R145, !PT ;  /* 0x0000009000007276 */ /* 0x000fc40007810091 */
[----:B------:R-:W-:Y:S02]  /*5130*/  FMNMX.FTZ R2, R188, R2, !PT ;  /* 0x00000002bc027209 */ /* 0x000fe40007810000 */
[----:B------:R-:W-:-:S03]  /*5140*/  FMNMX3.FTZ R0, R0, R146, R173, !PT ;  /* 0x0000009200007276 */ /* 0x000fc600078100ad */
[----:B------:R-:W4:Y:S01]  /*5150*/  SHFL.BFLY PT, R135, R2, 0x2, 0x1f ;  /* 0x0c401f0002877f89 */ /* 0x000f2200000e0000 */
[----:B------:R-:W-:-:S04]  /*5160*/  FMNMX3.FTZ R0, R0, R126, R127, !PT ;  /* 0x0000007e00007276 */ /* 0x000fc8000781007f */
[----:B------:R-:W-:-:S04]  /*5170*/  FMNMX3.FTZ R0, R0, R139, R189, !PT ;  /* 0x0000008b00007276 */ /* 0x000fc800078100bd */
[----:B------:R-:W-:-:S04]  /*5180*/  FMNMX3.FTZ R0, R0, R190, R191, !PT ;  /* 0x000000be00007276 */ /* 0x000fc800078100bf */
[----:B------:R-:W-:Y:S02]  /*5190*/  FMNMX.FTZ R0, R192, R0, !PT ;  /* 0x00000000c0007209 */ /* 0x000fe40007810000 */
[----:B--2---:R-:W-:-:S03]  /*51a0*/  FMNMX.FTZ R137, R3, R137, !PT ;  /* 0x0000008903897209 */ /* 0x004fc60007810000 */
[----:B------:R-:W2:Y:S04]  /*51b0*/  SHFL.BFLY PT, R3, R0, 0x2, 0x1f ;  /* 0x0c401f0000037f89 */ /* 0x000ea800000e0000 */
[----:B------:R-:W5:Y:S01]  /*51c0*/  SHFL.BFLY PT, R4, R137, 0x1, 0x1f ;  /* 0x0c201f0089047f89 */ /* 0x000f6200000e0000 */
[----:B----4-:R-:W-:Y:S02]  /*51d0*/  FMNMX.FTZ R135, R2, R135, !PT ;  /* 0x0000008702877209 */ /* 0x010fe40007810000 */
[----:B------:R-:W-:-:S03]  /*51e0*/  FMNMX3.FTZ R2, R70, R69, R66, !PT ;  /* 0x0000004546027276 */ /* 0x000fc60007810042 */
[----:B------:R-:W4:Y:S01]  /*51f0*/  SHFL.BFLY PT, R5, R135, 0x1, 0x1f ;  /* 0x0c201f0087057f89 */ /* 0x000f2200000e0000 */
[----:B------:R-:W-:-:S04]  /*5200*/  FMNMX3.FTZ R2, R2, R67, R156, !PT ;  /* 0x0000004302027276 */ /* 0x000fc8000781009c */
[----:B------:R-:W-:Y:S02]  /*5210*/  FMNMX3.FTZ R2, R2, R169, R155, !PT ;  /* 0x000000a902027276 */ /* 0x000fe4000781009b */
[----:B--2---:R-:W-:Y:S02]  /*5220*/  FMNMX.FTZ R132, R0, R3, !PT ;  /* 0x0000000300847209 */ /* 0x004fe40007810000 */
[----:B------:R-:W-:Y:S02]  /*5230*/  FMNMX3.FTZ R0, R2, R154, R174, !PT ;  /* 0x0000009a02007276 */ /* 0x000fe400078100ae */
[----:B-----5:R-:W-:Y:S01]  /*5240*/  FMNMX.FTZ R137, R137, R4, !PT ;  /* 0x0000000489897209 */ /* 0x020fe20007810000 */
[----:B------:R-:W2:Y:S01]  /*5250*/  SHFL.BFLY PT, R2, R132, 0x1, 0x1f ;  /* 0x0c201f0084027f89 */ /* 0x000ea200000e0000 */
[----:B------:R-:W-:Y:S02]  /*5260*/  FMNMX3.FTZ R0, R0, R167, R168, !PT ;  /* 0x000000a700007276 */ /* 0x000fe400078100a8 */
[C---:B------:R-:W-:Y:S01]  /*5270*/  FSETP.NEU.FTZ.AND P2, PT, R137.reuse, -INF , PT ;  /* 0xff8000008900780b */ /* 0x040fe20003f5d000 */
[----:B-1----:R-:W-:Y:S01]  /*5280*/  FMUL.FTZ R12, R137, UR4 ;  /* 0x00000004890c7c20 */ /* 0x002fe20008410000 */
[----:B------:R-:W-:-:S02]  /*5290*/  FMNMX3.FTZ R0, R0, R172, R196, !PT ;  /* 0x000000ac00007276 */ /* 0x000fc400078100c4 */
[----:B----4-:R-:W-:Y:S02]  /*52a0*/  FMNMX.FTZ R135, R135, R5, !PT ;  /* 0x0000000587877209 */ /* 0x010fe40007810000 */
[----:B------:R-:W-:Y:S02]  /*52b0*/  FMNMX3.FTZ R4, R0, R197, R198, !PT ;  /* 0x000000c500047276 */ /* 0x000fe400078100c6 */
[----:B------:R-:W-:Y:S01]  /*52c0*/  FSEL R12, R12, RZ, P2 ;  /* 0x000000ff0c0c7208 */ /* 0x000fe20001000000 */
[----:B------:R-:W-:Y:S01]  /*52d0*/  FMUL.FTZ R3, R135, UR4 ;  /* 0x0000000487037c20 */ /* 0x000fe20008410000 */
[----:B------:R-:W-:Y:S02]  /*52e0*/  FMNMX.FTZ R4, R199, R4, !PT ;  /* 0x00000004c7047209 */ /* 0x000fe40007810000 */
[----:B------:R-:W-:Y:S01]  /*52f0*/  FSETP.NEU.FTZ.AND P1, PT, R135, -INF , PT ;  /* 0xff8000008700780b */ /* 0x000fe20003f3d000 */
[----:B------:R-:W-:Y:S02]  /*5300*/  FFMA.FTZ R0, R60, UR4, -R12 ;  /* 0x000000043c007c23 */ /* 0x000fe4000801080c */
[----:B------:R-:W1:Y:S01]  /*5310*/  SHFL.BFLY PT, R5, R4, 0x2, 0x1f ;  /* 0x0c401f0004057f89 */ /* 0x000e6200000e0000 */
[----:B------:R-:W-:Y:S01]  /*5320*/  FSEL R3, R3, RZ, P1 ;  /* 0x000000ff03037208 */ /* 0x000fe20000800000 */
[----:B------:R4:W-:Y:S01]  /*5330*/  MUFU.EX2 R242, R0 ;  /* 0x0000000000f27308 */ /* 0x0009e20000000800 */
[----:B--2---:R-:W-:-:S04]  /*5340*/  FMNMX.FTZ R132, R132, R2, !PT ;  /* 0x0000000284847209 */ /* 0x004fc80007810000 */
[C---:B------:R-:W-:Y:S01]  /*5350*/  FSETP.NEU.FTZ.AND P1, PT, R132.reuse, -INF , PT ;  /* 0xff8000008400780b */ /* 0x040fe20003f3d000 */
[----:B------:R-:W-:-:S05]  /*5360*/  FMUL.FTZ R2, R132, UR4 ;  /* 0x0000000484027c20 */ /* 0x000fca0008410000 */
[----:B------:R-:W-:Y:S01]  /*5370*/  FSEL R2, R2, RZ, P1 ;  /* 0x000000ff02027208 */ /* 0x000fe20000800000 */
[----:B----4-:R-:W-:-:S04]  /*5380*/  FFMA.FTZ R0, R59, UR4, -R3 ;  /* 0x000000043b007c23 */ /* 0x010fc80008010803 */
[----:B------:R2:W-:Y:S01]  /*5390*/  MUFU.EX2 R180, R0 ;  /* 0x0000000000b47308 */ /* 0x0005e20000000800 */
[----:B-1----:R-:W-:Y:S01]  /*53a0*/  FMNMX.FTZ R4, R4, R5, !PT ;  /* 0x0000000504047209 */ /* 0x002fe20007810000 */
[----:B------:R-:W-:-:S06]  /*53b0*/  FFMA.FTZ R5, R62, UR4, -R2 ;  /* 0x000000043e057c23 */ /* 0x000fcc0008010802 */
[----:B------:R1:W-:Y:S01]  /*53c0*/  MUFU.EX2 R207, R5 ;  /* 0x0000000500cf7308 */ /* 0x0003e20000000800 */
[----:B--2---:R-:W-:-:S07]  /*53d0*/  FFMA.FTZ R0, R57, UR4, -R3 ;  /* 0x0000000439007c23 */ /* 0x004fce0008010803 */
[----:B------:R2:W4:Y:S01]  /*53e0*/  MUFU.EX2 R176, R0 ;  /* 0x0000000000b07308 */ /* 0x0005220000000800 */
[----:B-1----:R-:W1:Y:S01]  /*53f0*/  SHFL.BFLY PT, R5, R4, 0x1, 0x1f ;  /* 0x0c201f0004057f89 */ /* 0x002e6200000e0000 */
[----:B--2---:R-:W-:-:S06]  /*5400*/  FFMA.FTZ R0, R47, UR4, -R3 ;  /* 0x000000042f007c23 */ /* 0x004fcc0008010803 */
[----:B------:R2:W-:Y:S01]  /*5410*/  MUFU.EX2 R205, R0 ;  /* 0x0000000000cd7308 */ /* 0x0005e20000000800 */
[----:B-1----:R-:W-:Y:S02]  /*5420*/  FMNMX.FTZ R136, R4, R5, !PT ;  /* 0x0000000504887209 */ /* 0x002fe40007810000 */
[----:B----4-:R-:W-:Y:S02]  /*5430*/  F2FP.F16.F32.PACK_AB R4, R176, R180 ;  /* 0x000000b4b004723e */ /* 0x010fe400000000ff */
[C---:B------:R-:W-:Y:S01]  /*5440*/  FSETP.NEU.FTZ.AND P1, PT, R136.reuse, -INF , PT ;  /* 0xff8000008800780b */ /* 0x040fe20003f3d000 */
[----:B------:R-:W-:Y:S01]  /*5450*/  FMUL.FTZ R8, R136, UR4 ;  /* 0x0000000488087c20 */ /* 0x000fe20008410000 */
[----:B--2---:R-:W-:-:S04]  /*5460*/  FFMA.FTZ R0, R48, UR4, -R3 ;  /* 0x0000000430007c23 */ /* 0x004fc80008010803 */
        /* <DEDUP_REMOVED lines=10> */
[----:B------:R-:W3:Y:S01]  /*5510*/  LDSM.16.MT88.4 R28, [R14+0xa000] ;  /* 0x00a000000e1c783b */ /* 0x000ee20000004200 */
[----:B-1----:R-:W-:-:S03]  /*5520*/  FFMA.FTZ R0, R56, UR4, -R2 ;  /* 0x0000000438007c23 */ /* 0x002fc60008010802 */
[----:B------:R-:W1:Y:S01]  /*5530*/  LDSM.16.MT88.4 R32, [R224+0xb000] ;  /* 0x00b00000e020783b */ /* 0x000e620000004200 */
[----:B--2---:R-:W-:Y:S01]  /*5540*/  F2FP.F16.F32.PACK_AB R5, R208, R207 ;  /* 0x000000cfd005723e */ /* 0x004fe200000000ff */
[----:B------:R2:W-:Y:S02]  /*5550*/  MUFU.EX2 R241, R0 ;  /* 0x0000000000f17308 */ /* 0x0005e40000000800 */
[----:B------:R-:W1:Y:S01]  /*5560*/  LDSM.16.MT88.4 R40, [R14+0xb000] ;  /* 0x00b000000e28783b */ /* 0x000e620000004200 */
[----:B--2---:R-:W-:-:S05]  /*5570*/  FFMA.FTZ R0, R58, UR4, -R2 ;  /* 0x000000043a007c23 */ /* 0x004fca0008010802 */
[----:B------:R2:W4:Y:S02]  /*5580*/  MUFU.EX2 R202, R0 ;  /* 0x0000000000ca7308 */ /* 0x0005240000000800 */
[----:B--2---:R-:W-:Y:S01]  /*5590*/  FFMA.FTZ R0, R65, UR4, -R12 ;  /* 0x0000000441007c23 */ /* 0x004fe2000801080c */
[----:B----4-:R-:W-:-:S05]  /*55a0*/  F2FP.F16.F32.PACK_AB R7, R202, R241 ;  /* 0x000000f1ca07723e */ /* 0x010fca00000000ff */
[----:B------:R2:W-:Y:S02]  /*55b0*/  MUFU.EX2 R240, R0 ;  /* 0x0000000000f07308 */ /* 0x0005e40000000800 */
[C---:B------:R-:W-:Y:S08]  /*55c0*/  HMMA.16816.F32 R112, R4.reuse, R16, RZ ;  /* 0x000000100470723c */ /* 0x040ff000000018ff */
[----:B-----5:R-:W-:Y:S01]  /*55d0*/  HMMA.16816.F32 R108, R4, R20, RZ ;  /* 0x00000014046c723c */ /* 0x020fe200000018ff */
[----:B--2---:R-:W-:-:S07]  /*55e0*/  FFMA.FTZ R0, R63, UR4, -R12 ;  /* 0x000000043f007c23 */ /* 0x004fce000801080c */
[C---:B---3--:R-:W-:Y:S01]  /*55f0*/  HMMA.16816.F32 R104, R4.reuse, R24, RZ ;  /* 0x000000180468723c */ /* 0x048fe200000018ff */
[----:B------:R2:W-:Y:S07]  /*5600*/  MUFU.EX2 R206, R0 ;  /* 0x0000000000ce7308 */ /* 0x0005ee0000000800 */
[C---:B------:R-:W-:Y:S08]  /*5610*/  HMMA.16816.F32 R100, R4.reuse, R28, RZ ;  /* 0x0000001c0464723c */ /* 0x040ff000000018ff */
[----:B-1----:R-:W-:Y:S01]  /*5620*/  HMMA.16816.F32 R96, R4, R32, RZ ;  /* 0x000000200460723c */ /* 0x002fe200000018ff */
[----:B--2---:R-:W-:Y:S01]  /*5630*/  FSEL R0, R8, RZ, P1 ;  /* 0x000000ff08007208 */ /* 0x004fe20000800000 */
[----:B------:R-:W-:-:S04]  /*5640*/  FFMA.FTZ R8, R64, UR4, -R12 ;  /* 0x0000000440087c23 */ /* 0x000fc8000801080c */
[----:B------:R1:W2:Y:S02]  /*5650*/  MUFU.EX2 R13, R8 ;  /* 0x00000008000d7308 */ /* 0x0002a40000000800 */
[C---:B------:R-:W-:Y:S08]  /*5660*/  HMMA.16816.F32 R72, R4.reuse, R40, RZ ;  /* 0x000000280448723c */ /* 0x040ff000000018ff */
[----:B------:R-:W-:Y:S01]  /*5670*/  HMMA.16816.F32 R92, R4, R18, RZ ;  /* 0x00000012045c723c */ /* 0x000fe200000018ff */
[----:B-1----:R-:W-:-:S07]  /*5680*/  FFMA.FTZ R8, R70, UR4, -R0 ;  /* 0x0000000446087c23 */ /* 0x002fce0008010800 */
[C---:B------:R-:W-:Y:S01]  /*5690*/  HMMA.16816.F32 R88, R4.reuse, R22, RZ ;  /* 0x000000160458723c */ /* 0x040fe200000018ff */
[----:B--2---:R-:W-:Y:S01]  /*56a0*/  F2FP.F16.F32.PACK_AB R10, R13, R206 ;  /* 0x000000ce0d0a723e */ /* 0x004fe200000000ff */
[----:B------:R1:W-:Y:S06]  /*56b0*/  MUFU.EX2 R237, R8 ;  /* 0x0000000800ed7308 */ /* 0x0003ec0000000800 */
[C---:B------:R-:W-:Y:S08]  /*56c0*/  HMMA.16816.F32 R84, R4.reuse, R26, RZ ;  /* 0x0000001a0454723c */ /* 0x040ff000000018ff */
[----:B------:R-:W-:Y:S01]  /*56d0*/  HMMA.16816.F32 R80, R4, R30, RZ ;  /* 0x0000001e0450723c */ /* 0x000fe200000018ff */
[----:B-1----:R-:W-:-:S04]  /*56e0*/  FFMA.FTZ R8, R69, UR4, -R0 ;  /* 0x0000000445087c23 */ /* 0x002fc80008010800 */
[----:B------:R1:W2:Y:S03]  /*56f0*/  MUFU.EX2 R236, R8 ;  /* 0x0000000800ec7308 */ /* 0x0002a60000000800 */
[----:B------:R-:W-:Y:S01]  /*5700*/  HMMA.16816.F32 R76, R4, R34, RZ ;  /* 0x00000022044c723c */ /* 0x000fe200000018ff */
[----:B-1----:R-:W-:Y:S01]  /*5710*/  FFMA.FTZ R8, R66, UR4, -R0 ;  /* 0x0000000442087c23 */ /* 0x002fe20008010800 */
[----:B--2---:R-:W-:-:S03]  /*5720*/  F2FP.F16.F32.PACK_AB R9, R236, R237 ;  /* 0x000000edec09723e */ /* 0x004fc600000000ff */
[----:B------:R1:W-:Y:S02]  /*5730*/  MUFU.EX2 R251, R8 ;  /* 0x0000000800fb7308 */ /* 0x0003e40000000800 */
[----:B-1----:R-:W-:Y:S02]  /*5740*/  FFMA.FTZ R8, R67, UR4, -R0 ;  /* 0x0000000443087c23 */ /* 0x002fe40008010800 */
[----:B------:R-:W-:Y:S01]  /*5750*/  HMMA.16816.F32 R64, R4, R42, RZ ;  /* 0x0000002a0440723c */ /* 0x000fe200000018ff */
[----:B------:R-:W-:-:S03]  /*5760*/  FFMA.FTZ R4, R116, UR4, -R12 ;  /* 0x0000000474047c23 */ /* 0x000fc6000801080c */
[----:B------:R1:W2:Y:S08]  /*5770*/  MUFU.EX2 R204, R8 ;  /* 0x0000000800cc7308 */ /* 0x0002b00000000800 */
[----:B------:R3:W-:Y:S01]  /*5780*/  MUFU.EX2 R249, R4 ;  /* 0x0000000400f97308 */ /* 0x0007e20000000800 */
[----:B-1----:R-:W-:Y:S02]  /*5790*/  F2FP.F16.F32.PACK_AB R8, R240, R242 ;  /* 0x000000f2f008723e */ /* 0x002fe400000000ff */
[----:B--2---:R-:W-:Y:S01]  /*57a0*/  F2FP.F16.F32.PACK_AB R11, R204, R251 ;  /* 0x000000fbcc0b723e */ /* 0x004fe200000000ff */
[----:B---3--:R-:W-:-:S06]  /*57b0*/  FFMA.FTZ R4, R117, UR4, -R3 ;  /* 0x0000000475047c23 */ /* 0x008fcc0008010803 */
[C---:B------:R-:W-:Y:S01]  /*57c0*/  HMMA.16816.F32 R60, R8.reuse, R20, RZ ;  /* 0x00000014083c723c */ /* 0x040fe200000018ff */
[----:B------:R1:W-:Y:S07]  /*57d0*/  MUFU.EX2 R248, R4 ;  /* 0x0000000400f87308 */ /* 0x0003ee0000000800 */
[C---:B------:R-:W-:Y:S01]  /*57e0*/  HMMA.16816.F32 R116, R8.reuse, R22, RZ ;  /* 0x000000160874723c */ /* 0x040fe200000018ff */
[----:B------:R-:W2:Y:S07]  /*57f0*/  LDSM.16.MT88.4 R20, [R224+0x9400] ;  /* 0x00940000e014783b */ /* 0x000eae0000004200 */
[----:B------:R-:W-:Y:S01]  /*5800*/  HMMA.16816.F32 R56, R8, R24, RZ ;  /* 0x000000180838723c */ /* 0x000fe200000018ff */
[----:B-1----:R-:W-:-:S04]  /*5810*/  FFMA.FTZ R4, R129, UR4, -R3 ;  /* 0x0000000481047c23 */ /* 0x002fc80008010803 */
[----:B------:R1:W-:Y:S03]  /*5820*/  MUFU.EX2 R201, R4 ;  /* 0x0000000400c97308 */ /* 0x0003e60000000800 */
[C---:B------:R-:W-:Y:S08]  /*5830*/  HMMA.16816.F32 R68, R8.reuse, R16, RZ ;  /* 0x000000100844723c */ /* 0x040ff000000018ff */
[----:B------:R-:W-:Y:S01]  /*5840*/  HMMA.16816.F32 R120, R8, R18, RZ ;  /* 0x000000120878723c */ /* 0x000fe200000018ff */
[----:B------:R-:W-:Y:S01]  /*5850*/  LDSM.16.MT88.4 R16, [R14+0x9400] ;  /* 0x009400000e10783b */ /* 0x000fe20000004200 */
[----:B-1----:R-:W-:-:S06]  /*5860*/  FFMA.FTZ R4, R128, UR4, -R3 ;  /* 0x0000000480047c23 */ /* 0x002fcc0008010803 */
[C---:B------:R-:W-:Y:S01]  /*5870*/  HMMA.16816.F32 R48, R8.reuse, R32, RZ ;  /* 0x000000200830723c */ /* 0x040fe200000018ff */
[----:B------:R1:W3:Y:S07]  /*5880*/  MUFU.EX2 R36, R4 ;  /* 0x0000000400247308 */ /* 0x0002ee0000000800 */
[C---:B------:R-:W-:Y:S01]  /*5890*/  HMMA.16816.F32 R128, R8.reuse, R26, RZ ;  /* 0x0000001a0880723c */ /* 0x040fe200000018ff */
[----:B------:R-:W4:Y:S07]  /*58a0*/  LDSM.16.MT88.4 R24, [R224+0xa400] ;  /* 0x00a40000e018783b */ /* 0x000f2e0000004200 */
[----:B------:R-:W-:Y:S01]  /*58b0*/  HMMA.16816.F32 R148, R8, R34, RZ ;  /* 0x000000220894723c */ /* 0x000fe200000018ff */
[----:B------:R-:W-:Y:S01]  /*58c0*/  LDSM.16.MT88.4 R32, [R14+0xa400] ;  /* 0x00a400000e20783b */ /* 0x000fe20000004200 */
[----:B-1----:R-:W-:Y:S01]  /*58d0*/  FFMA.FTZ R4, R138, UR4, -R3 ;  /* 0x000000048a047c23 */ /* 0x002fe20008010803 */
[----:B---3--:R-:W-:-:S02]  /*58e0*/  MOV R138, R36 ;  /* 0x00000024008a7202 */ /* 0x008fc40000000f00 */
[----:B------:R-:W1:Y:S01]  /*58f0*/  LDSM.16.MT88.4 R36, [R224+0xb400] ;  /* 0x00b40000e024783b */ /* 0x000e620000004200 */
[----:B------:R3:W5:Y:S02]  /*5900*/  MUFU.EX2 R175, R4 ;  /* 0x0000000400af7308 */ /* 0x0007640000000800 */
[C---:B------:R-:W-:Y:S08]  /*5910*/  HMMA.16816.F32 R52, R8.reuse, R28, RZ ;  /* 0x0000001c0834723c */ /* 0x040ff000000018ff */
[----:B------:R-:W-:Y:S01]  /*5920*/  HMMA.16816.F32 R44, R8, R40, RZ ;  /* 0x00000028082c723c */ /* 0x000fe200000018ff */
[----:B---3--:R-:W-:Y:S01]  /*5930*/  FFMA.FTZ R4, R140, UR4, -R2 ;  /* 0x000000048c047c23 */ /* 0x008fe20008010802 */
[----:B-----5:R-:W-:-:S06]  /*5940*/  F2FP.F16.F32.PACK_AB R6, R175, R138 ;  /* 0x0000008aaf06723e */ /* 0x020fcc00000000ff */
[----:B------:R-:W-:Y:S01]  /*5950*/  HMMA.16816.F32 R140, R8, R30, RZ ;  /* 0x0000001e088c723c */ /* 0x000fe200000018ff */
[----:B------:R-:W3:Y:S01]  /*5960*/  LDSM.16.MT88.4 R28, [R14+0xb400] ;  /* 0x00b400000e1c783b */ /* 0x000ee20000004200 */
[----:B------:R5:W-:Y:S02]  /*5970*/  MUFU.EX2 R223, R4 ;  /* 0x0000000400df7308 */ /* 0x000be40000000800 */
[----:B-----5:R-:W-:-:S06]  /*5980*/  FFMA.FTZ R4, R144, UR4, -R2 ;  /* 0x0000000490047c23 */ /* 0x020fcc0008010802 */
[----:B------:R5:W2:Y:S02]  /*5990*/  MUFU.EX2 R231, R4 ;  /* 0x0000000400e77308 */ /* 0x000aa40000000800 */
[----:B-----5:R-:W-:Y:S01]  /*59a0*/  FFMA.FTZ R4, R145, UR4, -R2 ;  /* 0x0000000491047c23 */ /* 0x020fe20008010802 */
[----:B--2---:R-:W-:-:S05]  /*59b0*/  F2FP.F16.F32.PACK_AB R5, R231, R223 ;  /* 0x000000dfe705723e */ /* 0x004fca00000000ff */
[----:B------:R2:W-:Y:S02]  /*59c0*/  MUFU.EX2 R229, R4 ;  /* 0x0000000400e57308 */ /* 0x0005e40000000800 */
[----:B--2---:R-:W-:-:S06]  /*59d0*/  FFMA.FTZ R4, R146, UR4, -R2 ;  /* 0x0000000492047c23 */ /* 0x004fcc0008010802 */
[----:B------:R2:W5:Y:S02]  /*59e0*/  MUFU.EX2 R228, R4 ;  /* 0x0000000400e47308 */ /* 0x0005640000000800 */
[----:B--2---:R-:W-:Y:S01]  /*59f0*/  FFMA.FTZ R4, R152, UR4, -R12 ;  /* 0x0000000498047c23 */ /* 0x004fe2000801080c */
[----:B-----5:R-:W-:-:S05]  /*5a00*/  F2FP.F16.F32.PACK_AB R7, R228, R229 ;  /* 0x000000e5e407723e */ /* 0x020fca00000000ff */
[----:B------:R2:W5:Y:S02]  /*5a10*/  MUFU.EX2 R222, R4 ;  /* 0x0000000400de7308 */ /* 0x0005640000000800 */
[--C-:B--2---:R-:W-:Y:S02]  /*5a20*/  FFMA.FTZ R4, R147, UR4, -R12.reuse ;  /* 0x0000000493047c23 */ /* 0x104fe4000801080c */
[----:B------:R-:W-:Y:S01]  /*5a30*/  HMMA.16816.F32 R144, R8, R42, RZ ;  /* 0x0000002a0890723c */ /* 0x000fe200000018ff */
[----:B------:R-:W-:-:S03]  /*5a40*/  FFMA.FTZ R8, R153, UR4, -R12 ;  /* 0x0000000499087c23 */ /* 0x000fc6000801080c */
[----:B------:R2:W-:Y:S08]  /*5a50*/  MUFU.EX2 R239, R4 ;  /* 0x0000000400ef7308 */ /* 0x0005f00000000800 */
[----:B------:R4:W-:Y:S01]  /*5a60*/  MUFU.EX2 R221, R8 ;  /* 0x0000000800dd7308 */ /* 0x0009e20000000800 */
[----:B--2---:R-:W-:-:S07]  /*5a70*/  F2FP.F16.F32.PACK_AB R4, R201, R248 ;  /* 0x000000f8c904723e */ /* 0x004fce00000000ff */
[----:B------:R-:W-:Y:S01]  /*5a80*/  HMMA.16816.F32 R160, R4, R20, R112 ;  /* 0x0000001404a0723c */ /* 0x000fe20000001870 */
[----:B----4-:R-:W-:-:S04]  /*5a90*/  FFMA.FTZ R8, R156, UR4, -R0 ;  /* 0x000000049c087c23 */ /* 0x010fc80008010800 */
[----:B------:R2:W-:Y:S03]  /*5aa0*/  MUFU.EX2 R219, R8 ;  /* 0x0000000800db7308 */ /* 0x0005e60000000800 */
[C---:B------:R-:W-:Y:S08]  /*5ab0*/  HMMA.16816.F32 R112, R4.reuse, R24, R104 ;  /* 0x000000180470723c */ /* 0x040ff00000001868 */
[----:B-1----:R-:W-:Y:S01]  /*5ac0*/  HMMA.16816.F32 R104, R4, R36, R96 ;  /* 0x000000240468723c */ /* 0x002fe20000001860 */
[----:B--2---:R-:W-:-:S07]  /*5ad0*/  FFMA.FTZ R8, R169, UR4, -R0 ;  /* 0x00000004a9087c23 */ /* 0x004fce0008010800 */
[C---:B------:R-:W-:Y:S01]  /*5ae0*/  HMMA.16816.F32 R156, R4.reuse, R16, R108 ;  /* 0x00000010049c723c */ /* 0x040fe2000000186c */
[----:B------:R1:W2:Y:S07]  /*5af0*/  MUFU.EX2 R220, R8 ;  /* 0x0000000800dc7308 */ /* 0x0002ae0000000800 */
[C---:B------:R-:W-:Y:S08]  /*5b00*/  HMMA.16816.F32 R96, R4.reuse, R18, R88 ;  /* 0x000000120460723c */ /* 0x040ff00000001858 */
[----:B------:R-:W-:Y:S01]  /*5b10*/  HMMA.16816.F32 R108, R4, R32, R100 ;  /* 0x00000020046c723c */ /* 0x000fe20000001864 */
[----:B-1----:R-:W-:-:S04]  /*5b20*/  FFMA.FTZ R8, R155, UR4, -R0 ;  /* 0x000000049b087c23 */ /* 0x002fc80008010800 */
[----:B------:R1:W-:Y:S03]  /*5b30*/  MUFU.EX2 R218, R8 ;  /* 0x0000000800da7308 */ /* 0x0003e60000000800 */
[C---:B------:R-:W-:Y:S08]  /*5b40*/  HMMA.16816.F32 R88, R4.reuse, R34, R80 ;  /* 0x000000220458723c */ /* 0x040ff00000001850 */
[----:B---3--:R-:W-:Y:S01]  /*5b50*/  HMMA.16816.F32 R100, R4, R28, R72 ;  /* 0x0000001c0464723c */ /* 0x008fe20000001848 */
[----:B-1----:R-:W-:-:S07]  /*5b60*/  FFMA.FTZ R8, R154, UR4, -R0 ;  /* 0x000000049a087c23 */ /* 0x002fce0008010800 */
[C---:B------:R-:W-:Y:S01]  /*5b70*/  HMMA.16816.F32 R80, R4.reuse, R30, R64 ;  /* 0x0000001e0450723c */ /* 0x040fe20000001840 */
[----:B------:R1:W3:Y:S07]  /*5b80*/  MUFU.EX2 R217, R8 ;  /* 0x0000000800d97308 */ /* 0x0002ee0000000800 */
[C---:B------:R-:W-:Y:S08]  /*5b90*/  HMMA.16816.F32 R152, R4.reuse, R22, R92 ;  /* 0x000000160498723c */ /* 0x040ff0000000185c */
[----:B------:R-:W-:Y:S01]  /*5ba0*/  HMMA.16816.F32 R92, R4, R26, R84 ;  /* 0x0000001a045c723c */ /* 0x000fe20000001854 */
[----:B-1----:R-:W-:-:S07]  /*5bb0*/  FFMA.FTZ R8, R170, UR4, -R12 ;  /* 0x00000004aa087c23 */ /* 0x002fce000801080c */
[----:B------:R-:W-:Y:S01]  /*5bc0*/  HMMA.16816.F32 R84, R4, R38, R76 ;  /* 0x000000260454723c */ /* 0x000fe2000000184c */
[----:B-----5:R-:W-:Y:S01]  /*5bd0*/  F2FP.F16.F32.PACK_AB R4, R222, R249 ;  /* 0x000000f9de04723e */ /* 0x020fe200000000ff */
[----:B------:R1:W-:Y:S01]  /*5be0*/  MUFU.EX2 R216, R8 ;  /* 0x0000000800d87308 */ /* 0x0003e20000000800 */
[----:B--2---:R-:W-:Y:S02]  /*5bf0*/  F2FP.F16.F32.PACK_AB R5, R220, R219 ;  /* 0x000000dbdc05723e */ /* 0x004fe400000000ff */
[----:B------:R-:W-:Y:S02]  /*5c00*/  F2FP.F16.F32.PACK_AB R6, R221, R239 ;  /* 0x000000efdd06723e */ /* 0x000fe400000000ff */
[----:B---3--:R-:W-:-:S07]  /*5c10*/  F2FP.F16.F32.PACK_AB R7, R217, R218 ;  /* 0x000000dad907723e */ /* 0x008fce00000000ff */
[----:B------:R-:W-:Y:S01]  /*5c20*/  HMMA.16816.F32 R64, R4, R24, R56 ;  /* 0x000000180440723c */ /* 0x000fe20000001838 */
[----:B-1----:R-:W-:-:S07]  /*5c30*/  FFMA.FTZ R8, R171, UR4, -R3 ;  /* 0x00000004ab087c23 */ /* 0x002fce0008010803 */
[C---:B------:R-:W-:Y:S01]  /*5c40*/  HMMA.16816.F32 R56, R4.reuse, R22, R120 ;  /* 0x000000160438723c */ /* 0x040fe20000001878 */
[----:B------:R-:W-:Y:S01]  /*5c50*/  MOV R120, R13 ;  /* 0x0000000d00787202 */ /* 0x000fe20000000f00 */
[----:B------:R-:W-:Y:S01]  /*5c60*/  FFMA.FTZ R13, R126, UR4, -R2 ;  /* 0x000000047e0d7c23 */ /* 0x000fe20008010802 */
[----:B------:R1:W-:Y:S01]  /*5c70*/  MUFU.EX2 R215, R8 ;  /* 0x0000000800d77308 */ /* 0x0003e20000000800 */
[----:B------:R-:W-:Y:S02]  /*5c80*/  MOV R123, R207 ;  /* 0x000000cf007b7202 */ /* 0x000fe40000000f00 */
[----:B------:R-:W-:Y:S02]  /*5c90*/  MOV R122, R206 ;  /* 0x000000ce007a7202 */ /* 0x000fe40000000f00 */
[----:B------:R-:W-:Y:S01]  /*5ca0*/  HMMA.16816.F32 R72, R4, R20, R68 ;  /* 0x000000140448723c */ /* 0x000fe20000001844 */
[----:B------:R-:W-:Y:S01]  /*5cb0*/  LDSM.16.MT88.4 R20, [R14+0xb800] ;  /* 0x00b800000e14783b */ /* 0x000fe20000004200 */
[----:B------:R-:W-:Y:S01]  /*5cc0*/  MOV R121, R205 ;  /* 0x000000cd00797202 */ /* 0x000fe20000000f00 */
[----:B------:R2:W-:Y:S01]  /*5cd0*/  MUFU.EX2 R210, R13 ;  /* 0x0000000d00d27308 */ /* 0x0005e20000000800 */
[----:B------:R-:W-:-:S04]  /*5ce0*/  MOV R126, R204 ;  /* 0x000000cc007e7202 */ /* 0x000fc80000000f00 */
[----:B------:R-:W-:Y:S01]  /*5cf0*/  HMMA.16816.F32 R68, R4, R16, R60 ;  /* 0x000000100444723c */ /* 0x000fe2000000183c */
[----:B-1----:R-:W-:Y:S01]  /*5d00*/  FFMA.FTZ R8, R125, UR4, -R3 ;  /* 0x000000047d087c23 */ /* 0x002fe20008010803 */
[----:B------:R-:W-:-:S03]  /*5d10*/  MOV R125, R176 ;  /* 0x000000b0007d7202 */ /* 0x000fc60000000f00 */
[----:B------:R1:W3:Y:S03]  /*5d20*/  MUFU.EX2 R214, R8 ;  /* 0x0000000800d67308 */ /* 0x0002e60000000800 */
[----:B------:R-:W-:Y:S01]  /*5d30*/  HMMA.16816.F32 R60, R4, R32, R52 ;  /* 0x00000020043c723c */ /* 0x000fe20000001834 */
[----:B--2---:R-:W-:-:S04]  /*5d40*/  FFMA.FTZ R13, R127, UR4, -R2 ;  /* 0x000000047f0d7c23 */ /* 0x004fc80008010802 */
[----:B------:R2:W-:Y:S03]  /*5d50*/  MUFU.EX2 R209, R13 ;  /* 0x0000000d00d17308 */ /* 0x0005e60000000800 */
[----:B------:R-:W-:Y:S01]  /*5d60*/  HMMA.16816.F32 R176, R4, R36, R48 ;  /* 0x0000002404b0723c */ /* 0x000fe20000001830 */
[----:B-1----:R-:W-:Y:S01]  /*5d70*/  FFMA.FTZ R8, R124, UR4, -R3 ;  /* 0x000000047c087c23 */ /* 0x002fe20008010803 */
[----:B------:R-:W-:-:S06]  /*5d80*/  MOV R124, R180 ;  /* 0x000000b4007c7202 */ /* 0x000fcc0000000f00 */
[----:B------:R-:W-:Y:S01]  /*5d90*/  HMMA.16816.F32 R40, R4, R34, R140 ;  /* 0x000000220428723c */ /* 0x000fe2000000188c */
[----:B------:R-:W-:Y:S01]  /*5da0*/  LDSM.16.MT88.4 R32, [R14+0xa800] ;  /* 0x00a800000e20783b */ /* 0x000fe20000004200 */
[----:B------:R1:W-:Y:S01]  /*5db0*/  MUFU.EX2 R213, R8 ;  /* 0x0000000800d57308 */ /* 0x0003e20000000800 */
[----:B--2---:R-:W-:-:S05]  /*5dc0*/  FFMA.FTZ R13, R139, UR4, -R2 ;  /* 0x000000048b0d7c23 */ /* 0x004fca0008010802 */
[C---:B------:R-:W-:Y:S08]  /*5dd0*/  HMMA.16816.F32 R180, R4.reuse, R28, R44 ;  /* 0x0000001c04b4723c */ /* 0x040ff0000000182c */
[----:B------:R-:W-:Y:S01]  /*5de0*/  HMMA.16816.F32 R52, R4, R38, R148 ;  /* 0x000000260434723c */ /* 0x000fe20000001894 */
[----:B------:R-:W-:Y:S01]  /*5df0*/  LDSM.16.MT88.4 R36, [R224+0xb800] ;  /* 0x00b80000e024783b */ /* 0x000fe20000004200 */
[----:B-1----:R-:W-:Y:S01]  /*5e00*/  FFMA.FTZ R8, R15, UR4, -R3 ;  /* 0x000000040f087c23 */ /* 0x002fe20008010803 */
[----:B------:R-:W-:-:S02]  /*5e10*/  MOV R15, R208 ;  /* 0x000000d0000f7202 */ /* 0x000fc40000000f00 */
[----:B------:R1:W2:Y:S03]  /*5e20*/  MUFU.EX2 R208, R13 ;  /* 0x0000000d00d07308 */ /* 0x0002a60000000800 */
[C---:B------:R-:W-:Y:S01]  /*5e30*/  HMMA.16816.F32 R48, R4.reuse, R18, R116 ;  /* 0x000000120430723c */ /* 0x040fe20000001874 */
[----:B------:R-:W4:Y:S04]  /*5e40*/  LDSM.16.MT88.4 R16, [R14+0x9800] ;  /* 0x009800000e10783b */ /* 0x000f280000004200 */
[----:B------:R5:W5:Y:S03]  /*5e50*/  MUFU.EX2 R212, R8 ;  /* 0x0000000800d47308 */ /* 0x000b660000000800 */
[----:B------:R-:W-:Y:S01]  /*5e60*/  HMMA.16816.F32 R44, R4, R26, R128 ;  /* 0x0000001a042c723c */ /* 0x000fe20000001880 */
[----:B------:R-:W4:Y:S01]  /*5e70*/  LDSM.16.MT88.4 R24, [R224+0xa800] ;  /* 0x00a80000e018783b */ /* 0x000f220000004200 */
[----:B------:R-:W-:-:S02]  /*5e80*/  MOV R131, R203 ;  /* 0x000000cb00837202 */ /* 0x000fc40000000f00 */
[----:B------:R-:W-:Y:S02]  /*5e90*/  MOV R130, R202 ;  /* 0x000000ca00827202 */ /* 0x000fe40000000f00 */
[----:B------:R-:W-:Y:S01]  /*5ea0*/  MOV R129, R201 ;  /* 0x000000c900817202 */ /* 0x000fe20000000f00 */
[----:B-1----:R-:W-:Y:S01]  /*5eb0*/  FFMA.FTZ R13, R165, UR4, -R12 ;  /* 0x00000004a50d7c23 */ /* 0x002fe2000801080c */
[----:B------:R-:W-:Y:S01]  /*5ec0*/  HMMA.16816.F32 R28, R4, R30, R144 ;  /* 0x0000001e041c723c */ /* 0x000fe20000001890 */
[----:B---3--:R-:W-:Y:S02]  /*5ed0*/  F2FP.F16.F32.PACK_AB R4, R214, R215 ;  /* 0x000000d7d604723e */ /* 0x008fe400000000ff */
[----:B------:R1:W-:Y:S01]  /*5ee0*/  MUFU.EX2 R207, R13 ;  /* 0x0000000d00cf7308 */ /* 0x0003e20000000800 */
[----:B--2---:R-:W-:Y:S02]  /*5ef0*/  F2FP.F16.F32.PACK_AB R7, R208, R209 ;  /* 0x000000d1d007723e */ /* 0x004fe400000000ff */
[----:B------:R-:W-:Y:S01]  /*5f00*/  MOV R128, R175 ;  /* 0x000000af00807202 */ /* 0x000fe20000000f00 */
[----:B-----5:R-:W-:Y:S01]  /*5f10*/  FFMA.FTZ R8, R173, UR4, -R2 ;  /* 0x00000004ad087c23 */ /* 0x020fe20008010802 */
[----:B------:R-:W-:-:S03]  /*5f20*/  F2FP.F16.F32.PACK_AB R6, R212, R213 ;  /* 0x000000d5d406723e */ /* 0x000fc600000000ff */
[----:B------:R2:W3:Y:S01]  /*5f30*/  MUFU.EX2 R211, R8 ;  /* 0x0000000800d37308 */ /* 0x0004e20000000800 */
[----:B-1----:R-:W-:-:S07]  /*5f40*/  FFMA.FTZ R13, R164, UR4, -R12 ;  /* 0x00000004a40d7c23 */ /* 0x002fce000801080c */
[----:B------:R1:W-:Y:S01]  /*5f50*/  MUFU.EX2 R206, R13 ;  /* 0x0000000d00ce7308 */ /* 0x0003e20000000800 */
[----:B--2---:R-:W2:Y:S01]  /*5f60*/  LDSM.16.MT88.4 R8, [R224+0x9800] ;  /* 0x00980000e008783b */ /* 0x004ea20000004200 */
[----:B---3--:R-:W-:-:S07]  /*5f70*/  F2FP.F16.F32.PACK_AB R5, R210, R211 ;  /* 0x000000d3d205723e */ /* 0x008fce00000000ff */
[----:B----4-:R-:W-:Y:S01]  /*5f80*/  HMMA.16816.F32 R116, R4, R16, R156 ;  /* 0x000000100474723c */ /* 0x010fe2000000189c */
[----:B------:R-:W-:Y:S01]  /*5f90*/  LDSM.16.MT88.4 R156, [R224+0x9c00] ;  /* 0x009c0000e09c783b */ /* 0x000fe20000004200 */
[----:B-1----:R-:W-:-:S06]  /*5fa0*/  FFMA.FTZ R13, R166, UR4, -R12 ;  /* 0x00000004a60d7c23 */ /* 0x002fcc000801080c */
[C---:B------:R-:W-:Y:S01]  /*5fb0*/  HMMA.16816.F32 R140, R4.reuse, R24, R112 ;  /* 0x00000018048c723c */ /* 0x040fe20000001870 */
[----:B------:R1:W-:Y:S01]  /*5fc0*/  MUFU.EX2 R205, R13 ;  /* 0x0000000d00cd7308 */ /* 0x0003e20000000800 */
[----:B------:R-:W-:Y:S06]  /*5fd0*/  LDSM.16.MT88.4 R112, [R14+0xac00] ;  /* 0x00ac00000e70783b */ /* 0x000fec0000004200 */
[C---:B------:R-:W-:Y:S08]  /*5fe0*/  HMMA.16816.F32 R100, R4.reuse, R20, R100 ;  /* 0x000000140464723c */ /* 0x040ff00000001864 */
[----:B------:R-:W-:Y:S01]  /*5ff0*/  HMMA.16816.F32 R76, R4, R18, R96 ;  /* 0x00000012044c723c */ /* 0x000fe20000001860 */
[----:B------:R-:W-:Y:S01]  /*6000*/  LDSM.16.MT88.4 R96, [R224+0xac00] ;  /* 0x00ac0000e060783b */ /* 0x000fe20000004200 */
[----:B-1----:R-:W-:-:S04]  /*6010*/  FFMA.FTZ R13, R174, UR4, -R0 ;  /* 0x00000004ae0d7c23 */ /* 0x002fc80008010800 */
[----:B------:R1:W-:Y:S02]  /*6020*/  MUFU.EX2 R204, R13 ;  /* 0x0000000d00cc7308 */ /* 0x0003e40000000800 */
[C---:B--2---:R-:W-:Y:S08]  /*6030*/  HMMA.16816.F32 R144, R4.reuse, R8, R160 ;  /* 0x000000080490723c */ /* 0x044ff000000018a0 */
[----:B------:R-:W-:Y:S01]  /*6040*/  HMMA.16816.F32 R152, R4, R10, R152 ;  /* 0x0000000a0498723c */ /* 0x000fe20000001898 */
[----:B-1----:R-:W-:-:S07]  /*6050*/  FFMA.FTZ R13, R167, UR4, -R0 ;  /* 0x00000004a70d7c23 */ /* 0x002fce0008010800 */
[C---:B------:R-:W-:Y:S01]  /*6060*/  HMMA.16816.F32 R92, R4.reuse, R26, R92 ;  /* 0x0000001a045c723c */ /* 0x040fe2000000185c */
[----:B------:R1:W2:Y:S07]  /*6070*/  MUFU.EX2 R203, R13 ;  /* 0x0000000d00cb7308 */ /* 0x0002ae0000000800 */
[C---:B------:R-:W-:Y:S08]  /*6080*/  HMMA.16816.F32 R164, R4.reuse, R38, R84 ;  /* 0x0000002604a4723c */ /* 0x040ff00000001854 */
[----:B------:R-:W-:Y:S01]  /*6090*/  HMMA.16816.F32 R84, R4, R22, R80 ;  /* 0x000000160454723c */ /* 0x000fe20000001850 */
[----:B------:R-:W3:Y:S01]  /*60a0*/  LDSM.16.MT88.4 R80, [R14+0x9c00] ;  /* 0x009c00000e50783b */ /* 0x000ee20000004200 */
[----:B-1----:R-:W-:-:S04]  /*60b0*/  FFMA.FTZ R13, R168, UR4, -R0 ;  /* 0x00000004a80d7c23 */ /* 0x002fc80008010800 */
[----:B------:R1:W-:Y:S02]  /*60c0*/  MUFU.EX2 R202, R13 ;  /* 0x0000000d00ca7308 */ /* 0x0003e40000000800 */
[C---:B------:R-:W-:Y:S08]  /*60d0*/  HMMA.16816.F32 R168, R4.reuse, R32, R108 ;  /* 0x0000002004a8723c */ /* 0x040ff0000000186c */
[----:B------:R-:W-:Y:S01]  /*60e0*/  HMMA.16816.F32 R108, R4, R34, R88 ;  /* 0x00000022046c723c */ /* 0x000fe20000001858 */
[----:B-1----:R-:W-:-:S07]  /*60f0*/  FFMA.FTZ R13, R172, UR4, -R0 ;  /* 0x00000004ac0d7c23 */ /* 0x002fce0008010800 */
[----:B------:R-:W-:Y:S01]  /*6100*/  HMMA.16816.F32 R172, R4, R36, R104 ;  /* 0x0000002404ac723c */ /* 0x000fe20000001868 */
[----:B------:R-:W-:Y:S01]  /*6110*/  F2FP.F16.F32.PACK_AB R4, R207, R216 ;  /* 0x000000d8cf04723e */ /* 0x000fe200000000ff */
[----:B------:R-:W1:Y:S01]  /*6120*/  MUFU.EX2 R201, R13 ;  /* 0x0000000d00c97308 */ /* 0x000e620000000800 */
[----:B--2---:R-:W-:Y:S02]  /*6130*/  F2FP.F16.F32.PACK_AB R5, R203, R204 ;  /* 0x000000cccb05723e */ /* 0x004fe400000000ff */
[----:B------:R-:W-:Y:S02]  /*6140*/  F2FP.F16.F32.PACK_AB R6, R205, R206 ;  /* 0x000000cecd06723e */ /* 0x000fe400000000ff */
[----:B-1----:R-:W-:-:S07]  /*6150*/  F2FP.F16.F32.PACK_AB R7, R201, R202 ;  /* 0x000000cac907723e */ /* 0x002fce00000000ff */
[----:B------:R-:W-:Y:S01]  /*6160*/  HMMA.16816.F32 R148, R4, R8, R72 ;  /* 0x000000080494723c */ /* 0x000fe20000001848 */
[----:B------:R-:W-:-:S04]  /*6170*/  FFMA.FTZ R8, R184, UR4, -R12 ;  /* 0x00000004b8087c23 */ /* 0x000fc8000801080c */
[----:B------:R1:W-:Y:S03]  /*6180*/  MUFU.EX2 R184, R8 ;  /* 0x0000000800b87308 */ /* 0x0003e60000000800 */
[C---:B------:R-:W-:Y:S08]  /*6190*/  HMMA.16816.F32 R48, R4.reuse, R18, R48 ;  /* 0x000000120430723c */ /* 0x040ff00000001830 */
[----:B------:R-:W-:Y:S01]  /*61a0*/  HMMA.16816.F32 R68, R4, R16, R68 ;  /* 0x000000100444723c */ /* 0x000fe20000001844 */
[----:B-1----:R-:W-:Y:S01]  /*61b0*/  FFMA.FTZ R8, R185, UR4, -R3 ;  /* 0x00000004b9087c23 */ /* 0x002fe20008010803 */
[----:B------:R-:W-:-:S06]  /*61c0*/  MOV R185, R128 ;  /* 0x0000008000b97202 */ /* 0x000fcc0000000f00 */
[----:B------:R-:W-:Y:S01]  /*61d0*/  HMMA.16816.F32 R44, R4, R26, R44 ;  /* 0x0000001a042c723c */ /* 0x000fe2000000182c */
[----:B------:R-:W-:Y:S01]  /*61e0*/  MOV R26, R120 ;  /* 0x00000078001a7202 */ /* 0x000fe20000000f00 */
[----:B------:R1:W-:Y:S01]  /*61f0*/  MUFU.EX2 R139, R8 ;  /* 0x00000008008b7308 */ /* 0x0003e20000000800 */
[----:B------:R-:W-:-:S05]  /*6200*/  MOV R27, R126 ;  /* 0x0000007e001b7202 */ /* 0x000fca0000000f00 */
[----:B------:R-:W-:Y:S01]  /*6210*/  HMMA.16816.F32 R60, R4, R32, R60 ;  /* 0x00000020043c723c */ /* 0x000fe2000000183c */
[----:B------:R-:W-:Y:S02]  /*6220*/  MOV R33, R121 ;  /* 0x0000007900217202 */ /* 0x000fe40000000f00 */
[----:B------:R-:W-:-:S05]  /*6230*/  MOV R32, R122 ;  /* 0x0000007a00207202 */ /* 0x000fca0000000f00 */
[C---:B------:R-:W-:Y:S01]  /*6240*/  HMMA.16816.F32 R40, R4.reuse, R34, R40 ;  /* 0x000000220428723c */ /* 0x040fe20000001828 */
[----:B------:R-:W-:Y:S01]  /*6250*/  MOV R35, R124 ;  /* 0x0000007c00237202 */ /* 0x000fe20000000f00 */
[----:B-1----:R-:W-:Y:S01]  /*6260*/  FFMA.FTZ R8, R186, UR4, -R3 ;  /* 0x00000004ba087c23 */ /* 0x002fe20008010803 */
[----:B------:R-:W-:Y:S02]  /*6270*/  MOV R186, R138 ;  /* 0x0000008a00ba7202 */ /* 0x000fe40000000f00 */
[----:B------:R-:W-:Y:S01]  /*6280*/  MOV R34, R125 ;  /* 0x0000007d00227202 */ /* 0x000fe20000000f00 */
[----:B------:R1:W2:Y:S02]  /*6290*/  MUFU.EX2 R138, R8 ;  /* 0x00000008008a7308 */ /* 0x0002a40000000800 */
[C---:B------:R-:W-:Y:S08]  /*62a0*/  HMMA.16816.F32 R56, R4.reuse, R10, R56 ;  /* 0x0000000a0438723c */ /* 0x040ff00000001838 */
[----:B------:R-:W-:Y:S01]  /*62b0*/  HMMA.16816.F32 R64, R4, R24, R64 ;  /* 0x000000180440723c */ /* 0x000fe20000001840 */
[----:B------:R-:W-:-:S02]  /*62c0*/  MOV R25, R129 ;  /* 0x0000008100197202 */ /* 0x000fc40000000f00 */
[----:B------:R-:W-:Y:S01]  /*62d0*/  MOV R24, R130 ;  /* 0x0000008200187202 */ /* 0x000fe20000000f00 */
[--C-:B-1----:R-:W-:Y:S01]  /*62e0*/  FFMA.FTZ R8, R187, UR4, -R3.reuse ;  /* 0x00000004bb087c23 */ /* 0x102fe20008010803 */
[----:B------:R-:W-:Y:S01]  /*62f0*/  FFMA.FTZ R3, R188, UR4, -R3 ;  /* 0x00000004bc037c23 */ /* 0x000fe20008010803 */
[----:B------:R-:W-:Y:S02]  /*6300*/  MOV R188, R241 ;  /* 0x000000f100bc7202 */ /* 0x000fe40000000f00 */
[----:B------:R-:W-:Y:S01]  /*6310*/  HMMA.16816.F32 R160, R4, R36, R176 ;  /* 0x0000002404a0723c */ /* 0x000fe200000018b0 */
[----:B------:R1:W-:Y:S01]  /*6320*/  MUFU.EX2 R19, R8 ;  /* 0x0000000800137308 */ /* 0x0003e20000000800 */
[----:B------:R-:W-:Y:S02]  /*6330*/  MOV R179, R240 ;  /* 0x000000f000b37202 */ /* 0x000fe40000000f00 */
[----:B------:R-:W-:Y:S02]  /*6340*/  MOV R187, R131 ;  /* 0x0000008300bb7202 */ /* 0x000fe40000000f00 */
[----:B--2---:R-:W-:-:S02]  /*6350*/  F2FP.F16.F32.PACK_AB R128, R138, R139 ;  /* 0x0000008b8a80723e */ /* 0x004fc400000000ff */
[C---:B------:R-:W-:Y:S01]  /*6360*/  HMMA.16816.F32 R52, R4.reuse, R38, R52 ;  /* 0x000000260434723c */ /* 0x040fe20000001834 */
[----:B------:R2:W4:Y:S07]  /*6370*/  MUFU.EX2 R241, R3 ;  /* 0x0000000300f17308 */ /* 0x00052e0000000800 */
[C---:B------:R-:W-:Y:S01]  /*6380*/  HMMA.16816.F32 R124, R4.reuse, R20, R180 ;  /* 0x00000014047c723c */ /* 0x040fe200000018b4 */
[----:B-1----:R-:W-:Y:S02]  /*6390*/  MOV R8, R123 ;  /* 0x0000007b00087202 */ /* 0x002fe40000000f00 */
[----:B------:R-:W1:Y:S05]  /*63a0*/  LDSM.16.MT88.4 R120, [R224+0xbc00] ;  /* 0x00bc0000e078783b */ /* 0x000e6a0000004200 */
[----:B------:R-:W-:Y:S01]  /*63b0*/  HMMA.16816.F32 R28, R4, R22, R28 ;  /* 0x00000016041c723c */ /* 0x000fe2000000181c */
[----:B------:R-:W5:Y:S01]  /*63c0*/  LDSM.16.MT88.4 R4, [R14+0xbc00] ;  /* 0x00bc00000e04783b */ /* 0x000f620000004200 */
[----:B--2---:R-:W-:Y:S01]  /*63d0*/  FFMA.FTZ R3, R189, UR4, -R2 ;  /* 0x00000004bd037c23 */ /* 0x004fe20008010802 */
[----:B------:R-:W-:-:S02]  /*63e0*/  MOV R189, R15 ;  /* 0x0000000f00bd7202 */ /* 0x000fc40000000f00 */
[----:B----4-:R-:W-:Y:S01]  /*63f0*/  F2FP.F16.F32.PACK_AB R130, R241, R19 ;  /* 0x00000013f182723e */ /* 0x010fe200000000ff */
[----:B------:R2:W-:Y:S02]  /*6400*/  MUFU.EX2 R18, R3 ;  /* 0x0000000300127308 */ /* 0x0005e40000000800 */
[----:B------:R-:W-:-:S04]  /*6410*/  FADD.FTZ R8, R8, R189 ;  /* 0x000000bd08087221 */ /* 0x000fc80000010000 */
[----:B------:R-:W-:Y:S01]  /*6420*/  FADD.FTZ R8, R188, R8 ;  /* 0x00000008bc087221 */ /* 0x000fe20000010000 */
[----:B--2---:R-:W-:Y:S01]  /*6430*/  FFMA.FTZ R3, R190, UR4, -R2 ;  /* 0x00000004be037c23 */ /* 0x004fe20008010802 */
[----:B------:R-:W-:-:S03]  /*6440*/  MOV R190, R242 ;  /* 0x000000f200be7202 */ /* 0x000fc60000000f00 */
[----:B------:R2:W4:Y:S02]  /*6450*/  MUFU.EX2 R17, R3 ;  /* 0x0000000300117308 */ /* 0x0005240000000800 */
[--C-:B--2---:R-:W-:Y:S01]  /*6460*/  FFMA.FTZ R3, R191, UR4, -R2.reuse ;  /* 0x00000004bf037c23 */ /* 0x104fe20008010802 */
[----:B------:R-:W-:Y:S01]  /*6470*/  FFMA.FTZ R2, R192, UR4, -R2 ;  /* 0x00000004c0027c23 */ /* 0x000fe20008010802 */
[----:B----4-:R-:W-:-:S04]  /*6480*/  F2FP.F16.F32.PACK_AB R129, R17, R18 ;  /* 0x000000121181723e */ /* 0x010fc800000000ff */
[----:B------:R2:W-:Y:S08]  /*6490*/  MUFU.EX2 R16, R3 ;  /* 0x0000000300107308 */ /* 0x0005f00000000800 */
[----:B------:R4:W3:Y:S01]  /*64a0*/  MUFU.EX2 R242, R2 ;  /* 0x0000000200f27308 */ /* 0x0008e20000000800 */
[----:B--2---:R-:W-:-:S04]  /*64b0*/  FADD.FTZ R3, R190, R179 ;  /* 0x000000b3be037221 */ /* 0x004fc80000010000 */
[----:B------:R-:W-:Y:S01]  /*64c0*/  FADD.FTZ R3, R32, R3 ;  /* 0x0000000320037221 */ /* 0x000fe20000010000 */
[----:B----4-:R-:W-:Y:S01]  /*64d0*/  FFMA.FTZ R2, R193, UR4, -R12 ;  /* 0x00000004c1027c23 */ /* 0x010fe2000801080c */
[----:B---3--:R-:W-:Y:S02]  /*64e0*/  F2FP.F16.F32.PACK_AB R131, R242, R16 ;  /* 0x00000010f283723e */ /* 0x008fe400000000ff */
[----:B------:R-:W-:Y:S01]  /*64f0*/  FADD.FTZ R3, R26, R3 ;  /* 0x000000031a037221 */ /* 0x000fe20000010000 */
[----:B------:R2:W3:Y:S03]  /*6500*/  MUFU.EX2 R15, R2 ;  /* 0x00000002000f7308 */ /* 0x0004e60000000800 */
[----:B------:R-:W-:Y:S01]  /*6510*/  FADD.FTZ R3, R249, R3 ;  /* 0x00000003f9037221 */ /* 0x000fe20000010000 */
[----:B------:R-:W-:Y:S03]  /*6520*/  HMMA.16816.F32 R72, R128, R80, R116 ;  /* 0x000000508048723c */ /* 0x000fe60000001874 */
[----:B------:R-:W-:-:S04]  /*6530*/  FADD.FTZ R3, R222, R3 ;  /* 0x00000003de037221 */ /* 0x000fc80000010000 */
[----:B------:R-:W-:Y:S01]  /*6540*/  FADD.FTZ R239, R239, R3 ;  /* 0x00000003efef7221 */ /* 0x000fe20000010000 */
[C---:B-1----:R-:W-:Y:S03]  /*6550*/  HMMA.16816.F32 R116, R128.reuse, R120, R172 ;  /* 0x000000788074723c */ /* 0x042fe600000018ac */
[----:B------:R-:W-:Y:S01]  /*6560*/  FADD.FTZ R239, R221, R239 ;  /* 0x000000efddef7221 */ /* 0x000fe20000010000 */
[----:B--2---:R-:W-:Y:S01]  /*6570*/  FFMA.FTZ R2, R194, UR4, -R12 ;  /* 0x00000004c2027c23 */ /* 0x004fe2000801080c */
[----:B---3--:R-:W-:Y:S02]  /*6580*/  F2FP.F16.F32.PACK_AB R172, R15, R184 ;  /* 0x000000b80fac723e */ /* 0x008fe400000000ff */
[----:B------:R-:W-:Y:S01]  /*6590*/  FADD.FTZ R239, R216, R239 ;  /* 0x000000efd8ef7221 */ /* 0x000fe20000010000 */
[----:B------:R-:W-:Y:S01]  /*65a0*/  HMMA.16816.F32 R104, R128, R112, R168 ;  /* 0x000000708068723c */ /* 0x000fe200000018a8 */
[----:B------:R1:W2:Y:S02]  /*65b0*/  MUFU.EX2 R13, R2 ;  /* 0x00000002000d7308 */ /* 0x0002a40000000800 */
[----:B------:R-:W-:-:S04]  /*65c0*/  FADD.FTZ R239, R207, R239 ;  /* 0x000000efcfef7221 */ /* 0x000fc80000010000 */
[----:B------:R-:W-:Y:S01]  /*65d0*/  FADD.FTZ R239, R206, R239 ;  /* 0x000000efceef7221 */ /* 0x000fe20000010000 */
[----:B-----5:R-:W-:Y:S03]  /*65e0*/  HMMA.16816.F32 R168, R128, R4, R100 ;  /* 0x0000000480a8723c */ /* 0x020fe60000001864 */
[----:B------:R-:W-:-:S04]  /*65f0*/  FADD.FTZ R239, R205, R239 ;  /* 0x000000efcdef7221 */ /* 0x000fc80000010000 */
[----:B------:R-:W-:Y:S01]  /*6600*/  FADD.FTZ R239, R184, R239 ;  /* 0x000000efb8ef7221 */ /* 0x000fe20000010000 */
[C---:B------:R-:W-:Y:S01]  /*6610*/  HMMA.16816.F32 R144, R128.reuse, R156, R144 ;  /* 0x0000009c8090723c */ /* 0x040fe20000001890 */
[----:B-1----:R-:W-:Y:S02]  /*6620*/  FFMA.FTZ R2, R195, UR4, -R12 ;  /* 0x00000004c3027c23 */ /* 0x002fe4000801080c */
[----:B------:R-:W-:Y:S02]  /*6630*/  FADD.FTZ R239, R15, R239 ;  /* 0x000000ef0fef7221 */ /* 0x000fe40000010000 */
[----:B------:R1:W3:Y:S02]  /*6640*/  MUFU.EX2 R12, R2 ;  /* 0x00000002000c7308 */ /* 0x0002e40000000800 */
[----:B--2---:R-:W-:Y:S01]  /*6650*/  FADD.FTZ R239, R13, R239 ;  /* 0x000000ef0def7221 */ /* 0x004fe20000010000 */
[C---:B------:R-:W-:Y:S08]  /*6660*/  HMMA.16816.F32 R152, R128.reuse, R158, R152 ;  /* 0x0000009e8098723c */ /* 0x040ff00000001898 */
[----:B------:R-:W-:Y:S01]  /*6670*/  HMMA.16816.F32 R76, R128, R82, R76 ;  /* 0x00000052804c723c */ /* 0x000fe2000000184c */
[----:B-1----:R-:W-:Y:S01]  /*6680*/  FFMA.FTZ R2, R196, UR4, -R0 ;  /* 0x00000004c4027c23 */ /* 0x002fe20008010800 */
[----:B---3--:R-:W-:-:S06]  /*6690*/  F2FP.F16.F32.PACK_AB R174, R12, R13 ;  /* 0x0000000d0cae723e */ /* 0x008fcc00000000ff */
[C---:B------:R-:W-:Y:S01]  /*66a0*/  HMMA.16816.F32 R88, R128.reuse, R96, R140 ;  /* 0x000000608058723c */ /* 0x040fe2000000188c */
[----:B------:R-:W-:Y:S01]  /*66b0*/  FADD.FTZ R239, R12, R239 ;  /* 0x000000ef0cef7221 */ /* 0x000fe20000010000 */
[----:B------:R1:W-:Y:S06]  /*66c0*/  MUFU.EX2 R11, R2 ;  /* 0x00000002000b7308 */ /* 0x0003ec0000000800 */
        /* <DEDUP_REMOVED lines=21> */
[----:B------:R-:W-:Y:S02]  /*6820*/  FADD.FTZ R2, R220, R2 ;  /* 0x00000002dc027221 */ /* 0x000fe40000010000 */
        /* <DEDUP_REMOVED lines=8> */
[----:B------:R-:W-:Y:S01]  /*68b0*/  FADD.FTZ R0, R229, R4 ;  /* 0x00000004e5007221 */ /* 0x000fe20000010000 */
        /* <DEDUP_REMOVED lines=42> */
[----:B------:R-:W4:Y:S01]  /*6b60*/  S2R R230, SR_TID.X ;  /* 0x0000000000e67919 */ /* 0x000f220000002100 */
[----:B------:R-:W-:Y:S01]  /*6b70*/  IMAD.IADD R250, R250, 0x1, R134 ;  /* 0x00000001fafa7824 */ /* 0x000fe200078e0286 */
[----:B------:R-:W-:Y:S01]  /*6b80*/  LEA.HI.SX32 R233, R233, 0xfffffffe, 0x1a ;  /* 0xfffffffee9e97811 */ /* 0x000fe200078fd2ff */
[----:B------:R-:W-:Y:S01]  /*6b90*/  IMAD.MOV.U32 R139, RZ, RZ, R135 ;  /* 0x000000ffff8b7224 */ /* 0x000fe200078e0087 */
[----:B------:R-:W-:Y:S01]  /*6ba0*/  MOV R140, R132 ;  /* 0x00000084008c7202 */ /* 0x000fe20000000f00 */
[----:B------:R-:W4:Y:S01]  /*6bb0*/  LDC.64 R236, c[0x0][0x3c0] ;  /* 0x0000f000ffec7b82 */ /* 0x000f220000000a00 */
[----:B------:R-:W-:Y:S01]  /*6bc0*/  IMAD.MOV.U32 R138, RZ, RZ, R136 ;  /* 0x000000ffff8a7224 */ /* 0x000fe200078e0088 */
[----:B------:R-:W-:Y:S01]  /*6bd0*/  MOV R134, R137 ;  /* 0x0000008900867202 */ /* 0x000fe20000000f00 */
[C---:B------:R-:W-:Y:S01]  /*6be0*/  VIADD R249, R224.reuse, 0x9020 ;  /* 0x00009020e0f97836 */ /* 0x040fe20000000000 */
[----:B------:R-:W-:Y:S01]  /*6bf0*/  IADD3 R248, PT, PT, R224, 0x9000, RZ ;  /* 0x00009000e0f87810 */ /* 0x000fe20007ffe0ff */
[----:B------:R-:W-:Y:S01]  /*6c00*/  UMOV UR7, 0x400 ;  /* 0x0000040000077882 */ /* 0x000fe20000000000 */
[----:B------:R-:W4:Y:S01]  /*6c10*/  LDCU UR6, c[0x0][0x440] ;  /* 0x00008800ff0677ac */ /* 0x000f220008000800 */
[----:B---3--:R-:W-:Y:S01]  /*6c20*/  ISETP.GE.AND P5, PT, R238, UR4, PT ;  /* 0x00000004ee007c0c */ /* 0x008fe2000bfa6270 */
[----:B------:R-:W3:Y:S01]  /*6c30*/  LDCU UR4, c[0x0][0x45c] ;  /* 0x00008b80ff0477ac */ /* 0x000ee20008000800 */
[----:B--2---:R-:W-:Y:S01]  /*6c40*/  ULEA UR5, UR5, UR7, 0x18 ;  /* 0x0000000705057291 */ /* 0x004fe2000f8ec0ff */
[----:B-1----:R-:W-:Y:S01]  /*6c50*/  IMAD.SHL.U32 R185, R185, 0x2, RZ ;  /* 0x00000002b9b97824 */ /* 0x002fe200078e00ff */
[C---:B----4-:R-:W-:Y:S01]  /*6c60*/  SHF.L.U32 R0, R230.reuse, 0x4, RZ ;  /* 0x00000004e6007819 */ /* 0x050fe200000006ff */
[----:B------:R-:W-:-:S03]  /*6c70*/  IMAD.SHL.U32 R231, R230, 0x20, RZ ;  /* 0x00000020e6e77824 */ /* 0x000fc600078e00ff */
[----:B------:R-:W-:Y:S02]  /*6c80*/  LOP3.LUT R185, R185, 0x6, RZ, 0xc0, !PT ;  /* 0x00000006b9b97812 */ /* 0x000fe400078ec0ff */
[----:B------:R-:W-:Y:S02]  /*6c90*/  LOP3.LUT P0, RZ, R230, 0x4, RZ, 0xc0, !PT ;  /* 0x00000004e6ff7812 */ /* 0x000fe4000780c0ff */
[----:B------:R-:W-:Y:S01]  /*6ca0*/  LOP3.LUT R228, R0, 0x100, RZ, 0xc0, !PT ;  /* 0x0000010000e47812 */ /* 0x000fe200078ec0ff */
[----:B------:R-:W-:Y:S01]  /*6cb0*/  IMAD.IADD R251, R185, 0x1, R200 ;  /* 0x00000001b9fb7824 */ /* 0x000fe200078e02c8 */
[----:B------:R-:W-:Y:S02]  /*6cc0*/  SEL R229, R229, 0xffffffe0, !P0 ;  /* 0xffffffe0e5e57807 */ /* 0x000fe40004000000 */
[----:B------:R-:W-:Y:S01]  /*6cd0*/  LOP3.LUT R228, R228, 0x20, R231, 0xf8, !PT ;  /* 0x00000020e4e47812 */ /* 0x000fe200078ef8e7 */
[----:B---3--:R-:W-:Y:S06]  /*6ce0*/  BRA `(.L_x_160) ;  /* 0x0000000000c07947 */ /* 0x008fec0003800000 */
.L_x_162:
[----:B------:R-:W1:Y:S01]  /*6cf0*/  LDC.64 R142, c[0x0][0x3b8] ;  /* 0x0000ee00ff8e7b82 */ /* 0x000e620000000a00 */
[----:B------:R-:W-:Y:S04]  /*6d00*/  VIADD R3, R233, 0xffffffff ;  /* 0xffffffffe9037836 */ /* 0x000fe80000000000 */
[C---:B-1----:R-:W-:Y:S04]  /*6d10*/  IMAD.WIDE.U32 R136, R3.reuse, R142, RZ ;  /* 0x0000008e03887225 */ /* 0x042fe800078e00ff */
[----:B------:R-:W-:Y:S02]  /*6d20*/  IMAD R137, R3, R143, R137 ;  /* 0x0000008f03897224 */ /* 0x000fe400078e0289 */
[C---:B------:R-:W-:Y:S03]  /*6d30*/  IMAD.SHL.U32 R3, R136.reuse, 0x40, RZ ;  /* 0x0000004088037824 */ /* 0x040fe600078e00ff */
[----:B------:R-:W-:Y:S02]  /*6d40*/  SHF.L.U64.HI R132, R136, 0x6, R137 ;  /* 0x0000000688847819 */ /* 0x000fe40000010289 */
[CC--:B------:R-:W-:Y:S02]  /*6d50*/  @!P5 LEA R178, P6, R3.reuse, R235.reuse, 0x1 ;  /* 0x000000eb03b2d211 */ /* 0x0c0fe400078c08ff */
[C---:B------:R-:W-:Y:S02]  /*6d60*/  @!P4 LEA R176, P2, R3.reuse, R235, 0x1 ;  /* 0x000000eb03b0c211 */ /* 0x040fe400078408ff */
[CCC-:B------:R-:W-:Y:S02]  /*6d70*/  @!P5 LEA.HI.X R179, R3.reuse, R234.reuse, R132.reuse, 0x1, P6 ;  /* 0x000000ea03b3d211 */ /* 0x1c0fe400030f0c84 */
[--C-:B------:R-:W-:Y:S02]  /*6d80*/  @!P4 LEA.HI.X R177, R3, R234, R132.reuse, 0x1, P2 ;  /* 0x000000ea03b1c211 */ /* 0x100fe400010f0c84 */
[C---:B------:R-:W-:Y:S01]  /*6d90*/  LEA R135, P1, R142.reuse, R3, 0x5 ;  /* 0x000000038e877211 */ /* 0x040fe200078228ff */
        /* <DEDUP_REMOVED lines=37> */
.L_x_160:
[----:B------:R-:W-:Y:S04]  /*6ff0*/  DEPBAR.LE SB0, 0x0 ;  /* 0x000080000000791a */ /* 0x000fe80000000000 */
[----:B------:R-:W-:Y:S01]  /*7000*/  BAR.SYNC.DEFER_BLOCKING 0x0 ;  /* 0x0000000000007b1d */ /* 0x000fe20000010000 */
[----:B------:R-:W-:Y:S01]  /*7010*/  IMAD.WIDE.U32 R2, R233, R236, RZ ;  /* 0x000000ece9027225 */ /* 0x000fe200078e00ff */
[----:B------:R-:W-:Y:S02]  /*7020*/  ISETP.GE.AND P4, PT, R247, UR6, PT ;  /* 0x00000006f7007c0c */ /* 0x000fe4000bf86270 */
[----:B------:R-:W-:Y:S01]  /*7030*/  SHF.R.U32.HI R226, RZ, 0x1, R230 ;  /* 0x00000001ffe27819 */ /* 0x000fe200000116e6 */
[----:B------:R-:W-:Y:S01]  /*7040*/  IMAD R0, R233, R237, R3 ;  /* 0x000000ede9007224 */ /* 0x000fe200078e0203 */
[-C--:B------:R-:W-:Y:S01]  /*7050*/  LEA R6, P1, R2, R246.reuse, 0x7 ;  /* 0x000000f602067211 */ /* 0x080fe200078238ff */
[----:B------:R-:W-:Y:S02]  /*7060*/  IMAD.SHL.U32 R244, R230, 0x8, RZ ;  /* 0x00000008e6f47824 */ /* 0x000fe400078e00ff */
[C---:B------:R-:W-:Y:S01]  /*7070*/  IMAD.SHL.U32 R5, R2.reuse, 0x40, RZ ;  /* 0x0000004002057824 */ /* 0x040fe200078e00ff */
[--C-:B------:R-:W-:Y:S01]  /*7080*/  LEA.HI.X R7, R2, R245, R0.reuse, 0x7, P1 ;  /* 0x000000f502077211 */ /* 0x100fe200008f3c00 */
[----:B------:R-:W-:Y:S01]  /*7090*/  IMAD.SHL.U32 R225, R230, 0x4, RZ ;  /* 0x00000004e6e17824 */ /* 0x000fe200078e00ff */
[----:B------:R-:W-:Y:S01]  /*70a0*/  LOP3.LUT R238, R244, 0x18, RZ, 0xc0, !PT ;  /* 0x00000018f4ee7812 */ /* 0x000fe200078ec0ff */
[----:B------:R-:W-:Y:S01]  /*70b0*/  IMAD.SHL.U32 R4, R230, 0x10, RZ ;  /* 0x00000010e6047824 */ /* 0x000fe200078e00ff */
[----:B------:R-:W-:Y:S02]  /*70c0*/  LEA R5, P1, R236, R5, 0x5 ;  /* 0x00000005ec057211 */ /* 0x000fe400078228ff */
[----:B------:R-:W-:Y:S02]  /*70d0*/  LOP3.LUT R243, R238, 0x40, RZ, 0xfc, !PT ;  /* 0x00000040eef37812 */ /* 0x000fe400078efcff */
[----:B------:R-:W-:Y:S02]  /*70e0*/  SHF.L.U64.HI R3, R2, 0x6, R0 ;  /* 0x0000000602037819 */ /* 0x000fe40000010200 */
[----:B------:R-:W-:Y:S02]  /*70f0*/  ISETP.GE.AND P3, PT, R243, UR6, PT ;  /* 0x00000006f3007c0c */ /* 0x000fe4000bf66270 */
[----:B------:R-:W-:Y:S01]  /*7100*/  LEA.HI.X R9, R236, R3, R237, 0x5, P1 ;  /* 0x00000003ec097211 */ /* 0x000fe200008f2ced */
[----:B------:R-:W-:Y:S01]  /*7110*/  @!PT LDS RZ, [RZ] ;  /* 0x00000000fffff984 */ /* 0x000fe20000000800 */
[----:B------:R-:W-:Y:S01]  /*7120*/  @!PT LDS RZ, [RZ] ;  /* 0x00000000fffff984 */ /* 0x000fe20000000800 */
[----:B------:R-:W-:Y:S01]  /*7130*/  @!PT LDS RZ, [RZ] ;  /* 0x00000000fffff984 */ /* 0x000fe20000000800 */
[----:B------:R-:W-:Y:S01]  /*7140*/  @!P5 LDGSTS.E.BYPASS.LTC128B.128 [R232+0x9000], desc[UR16][R6.64] ;  /* 0x0900000006e8dfae */ /* 0x000fe2000b981a10 */
[----:B------:R-:W-:Y:S02]  /*7150*/  LEA R8, P1, R5, R246, 0x1 ;  /* 0x000000f605087211 */ /* 0x000fe400078208ff */
[----:B------:R-:W-:Y:S02]  /*7160*/  LOP3.LUT R0, R225, 0x18, RZ, 0xc0, !PT ;  /* 0x00000018e1007812 */ /* 0x000fe400078ec0ff */
[----:B------:R-:W-:Y:S02]  /*7170*/  LEA.HI.X R9, R5, R245, R9, 0x1, P1 ;  /* 0x000000f505097211 */ /* 0x000fe400008f0c09 */
[----:B------:R-:W-:Y:S01]  /*7180*/  LOP3.LUT R227, R4, 0x3e00, RZ, 0xc0, !PT ;  /* 0x00003e0004e37812 */ /* 0x000fe200078ec0ff */
[----:B------:R-:W-:Y:S01]  /*7190*/  @P5 STS.128 [R232+0x9000], RZ ;  /* 0x009000ffe8005388 */ /* 0x000fe20000000c00 */
[----:B------:R-:W-:Y:S02]  /*71a0*/  ISETP.GE.AND P5, PT, R238, UR6, PT ;  /* 0x00000006ee007c0c */ /* 0x000fe4000bfa6270 */
[--C-:B------:R-:W-:Y:S02]  /*71b0*/  LOP3.LUT R0, R0, 0xc0, R231.reuse, 0xf8, !PT ;  /* 0x000000c000007812 */ /* 0x100fe400078ef8e7 */
[----:B------:R-:W-:Y:S02]  /*71c0*/  LOP3.LUT R4, R227, 0x120, R231, 0xf8, !PT ;  /* 0x00000120e3047812 */ /* 0x000fe400078ef8e7 */
[----:B------:R-:W-:Y:S01]  /*71d0*/  LOP3.LUT R2, R226, 0x8, RZ, 0xc0, !PT ;  /* 0x00000008e2027812 */ /* 0x000fe200078ec0ff */
[----:B------:R-:W-:Y:S01]  /*71e0*/  @!PT LDS RZ, [RZ] ;  /* 0x00000000fffff984 */ /* 0x000fe20000000800 */
[----:B------:R-:W-:Y:S01]  /*71f0*/  @!PT LDS RZ, [RZ] ;  /* 0x00000000fffff984 */ /* 0x000fe20000000800 */
[----:B------:R-:W-:Y:S01]  /*7200*/  @!PT LDS RZ, [RZ] ;  /* 0x00000000fffff984 */ /* 0x000fe20000000800 */
[----:B------:R-:W-:Y:S01]  /*7210*/  @!P4 LDGSTS.E.BYPASS.LTC128B.128 [R232+0xa000], desc[UR16][R6.64+0x40] ;  /* 0x0a00004006e8cfae */ /* 0x000fe2000b981a10 */
[----:B------:R-:W-:Y:S02]  /*7220*/  LOP3.LUT R3, R0, 0x8, R230, 0x78, !PT ;  /* 0x0000000800037812 */ /* 0x000fe400078e78e6 */
[----:B------:R-:W-:Y:S02]  /*7230*/  LOP3.LUT R0, R4, R0, R2, 0xf6, !PT ;  /* 0x0000000004007212 */ /* 0x000fe400078ef602 */
[----:B------:R-:W-:Y:S02]  /*7240*/  LOP3.LUT R2, R228, R3, RZ, 0xfc, !PT ;  /* 0x00000003e4027212 */ /* 0x000fe400078efcff */
[----:B------:R-:W-:Y:S01]  /*7250*/  LEA R3, R0, UR5, 0x1 ;  /* 0x0000000500037c11 */ /* 0x000fe2000f8e08ff */
[----:B------:R-:W-:Y:S01]  /*7260*/  @P4 STS.128 [R232+0xa000], RZ ;  /* 0x00a000ffe8004388 */ /* 0x000fe20000000c00 */
[----:B------:R-:W-:Y:S02]  /*7270*/  LEA R0, R2, UR5, 0x1 ;  /* 0x0000000502007c11 */ /* 0x000fe4000f8e08ff */
[----:B------:R-:W-:Y:S01]  /*7280*/  ISETP.NE.AND P1, PT, R233, RZ, PT ;  /* 0x000000ffe900720c */ /* 0x000fe20003f25270 */
[C---:B------:R-:W-:Y:S02]  /*7290*/  IMAD.IADD R220, R229.reuse, 0x1, R3 ;  /* 0x00000001e5dc7824 */ /* 0x040fe400078e0203 */
[----:B------:R-:W-:Y:S02]  /*72a0*/  IMAD.IADD R2, R229, 0x1, R0 ;  /* 0x00000001e5027824 */ /* 0x000fe400078e0200 */
[----:B------:R-:W-:Y:S01]  /*72b0*/  @!PT LDS RZ, [RZ] ;  /* 0x00000000fffff984 */ /* 0x000fe20000000800 */
[----:B------:R-:W-:Y:S01]  /*72c0*/  @!PT LDS RZ, [RZ] ;  /* 0x00000000fffff984 */ /* 0x000fe20000000800 */
[----:B------:R-:W-:Y:S01]  /*72d0*/  @!PT LDS RZ, [RZ] ;  /* 0x00000000fffff984 */ /* 0x000fe20000000800 */
[----:B------:R1:W-:Y:S08]  /*72e0*/  @!P3 LDGSTS.E.BYPASS.LTC128B.128 [R232+0xb000], desc[UR16][R6.64+0x80] ;  /* 0x0b00008006e8bfae */ /* 0x0003f0000b981a10 */
[----:B------:R-:W-:Y:S08]  /*72f0*/  @P3 STS.128 [R232+0xb000], RZ ;  /* 0x00b000ffe8003388 */ /* 0x000ff00000000c00 */
[----:B------:R-:W-:Y:S01]  /*7300*/  @!PT LDS RZ, [RZ] ;  /* 0x00000000fffff984 */ /* 0x000fe20000000800 */
[----:B------:R-:W-:Y:S01]  /*7310*/  @!PT LDS RZ, [RZ] ;  /* 0x00000000fffff984 */ /* 0x000fe20000000800 */
[----:B------:R-:W-:Y:S01]  /*7320*/  @!PT LDS RZ, [RZ] ;  /* 0x00000000fffff984 */ /* 0x000fe20000000800 */
[----:B------:R-:W-:Y:S08]  /*7330*/  @!P5 LDGSTS.E.BYPASS.LTC128B.128 [R232+0x9800], desc[UR16][R8.64] ;  /* 0x0980000008e8dfae */ /* 0x000ff0000b981a10 */
        /* <DEDUP_REMOVED lines=9> */
[----:B------:R2:W-:Y:S08]  /*73d0*/  @!P3 LDGSTS.E.BYPASS.LTC128B.128 [R232+0xb800], desc[UR16][R8.64+0x80] ;  /* 0x0b80008008e8bfae */ /* 0x0005f0000b981a10 */
[----:B------:R-:W-:Y:S08]  /*73e0*/  @P3 STS.128 [R232+0xb800], RZ ;  /* 0x00b800ffe8003388 */ /* 0x000ff00000000c00 */
[----:B------:R-:W-:Y:S08]  /*73f0*/  LDSM.16.M88.4 R64, [R3] ;  /* 0x000000000340783b */ /* 0x000ff00000000200 */
[----:B------:R-:W1:Y:S08]  /*7400*/  LDSM.16.M88.4 R16, [R0+0x6000] ;  /* 0x006000000010783b */ /* 0x000e700000000200 */
[----:B------:R-:W2:Y:S08]  /*7410*/  LDSM.16.M88.4 R60, [R3+0x1000] ;  /* 0x00100000033c783b */ /* 0x000eb00000000200 */
[----:B------:R-:W3:Y:S08]  /*7420*/  LDSM.16.M88.4 R32, [R0+0x6400] ;  /* 0x006400000020783b */ /* 0x000ef00000000200 */
[----:B------:R-:W0:Y:S08]  /*7430*/  LDGDEPBAR ;  /* 0x00000000000079af */ /* 0x000e300000000000 */
[----:B------:R-:W4:Y:S08]  /*7440*/  LDSM.16.M88.4 R48, [R0+0x6800] ;  /* 0x006800000030783b */ /* 0x000f300000000200 */
[----:B------:R-:W5:Y:S01]  /*7450*/  LDSM.16.M88.4 R176, [R0+0x6c00] ;  /* 0x006c000000b0783b */ /* 0x000f620000000200 */
[-C--:B-1----:R-:W-:Y:S07]  /*7460*/  HMMA.16816.F32 R4, R64, R16.reuse, RZ ;  /* 0x000000104004723c */ /* 0x082fee00000018ff */
[----:B------:R-:W-:Y:S01]  /*7470*/  LDSM.16.M88.4 R180, [R220] ;  /* 0x00000000dcb4783b */ /* 0x000fe20000000200 */
[C---:B--2---:R-:W-:Y:S07]  /*7480*/  HMMA.16816.F32 R8, R60.reuse, R16, RZ ;  /* 0x000000103c08723c */ /* 0x044fee00000018ff */
[----:B------:R-:W1:Y:S01]  /*7490*/  LDSM.16.M88.4 R184, [R2+0x6000] ;  /* 0x0060000002b8783b */ /* 0x000e620000000200 */
[-C--:B------:R-:W-:Y:S07]  /*74a0*/  HMMA.16816.F32 R12, R60, R18.reuse, RZ ;  /* 0x000000123c0c723c */ /* 0x080fee00000018ff */
[----:B------:R-:W2:Y:S01]  /*74b0*/  LDSM.16.M88.4 R188, [R220+0x1000] ;  /* 0x00100000dcbc783b */ /* 0x000ea20000000200 */
[C---:B------:R-:W-:Y:S07]  /*74c0*/  HMMA.16816.F32 R16, R64.reuse, R18, RZ ;  /* 0x000000124010723c */ /* 0x040fee00000018ff */
[----:B------:R-:W2:Y:S01]  /*74d0*/  LDSM.16.M88.4 R192, [R2+0x6400] ;  /* 0x0064000002c0783b */ /* 0x000ea20000000200 */
[-C--:B---3--:R-:W-:Y:S07]  /*74e0*/  HMMA.16816.F32 R20, R64, R32.reuse, RZ ;  /* 0x000000204014723c */ /* 0x088fee00000018ff */
[----:B------:R-:W3:Y:S01]  /*74f0*/  LDSM.16.M88.4 R196, [R2+0x6800] ;  /* 0x0068000002c4783b */ /* 0x000ee20000000200 */
[C---:B------:R-:W-:Y:S07]  /*7500*/  HMMA.16816.F32 R24, R60.reuse, R32, RZ ;  /* 0x000000203c18723c */ /* 0x040fee00000018ff */
[----:B------:R-:W3:Y:S01]  /*7510*/  LDSM.16.M88.4 R200, [R2+0x6c00] ;  /* 0x006c000002c8783b */ /* 0x000ee20000000200 */
[-C--:B------:R-:W-:Y:S07]  /*7520*/  HMMA.16816.F32 R28, R60, R34.reuse, RZ ;  /* 0x000000223c1c723c */ /* 0x080fee00000018ff */
[----:B------:R-:W-:Y:S01]  /*7530*/  LDSM.16.M88.4 R204, [R0+0x7400] ;  /* 0x0074000000cc783b */ /* 0x000fe20000000200 */
[C---:B------:R-:W-:Y:S07]  /*7540*/  HMMA.16816.F32 R32, R64.reuse, R34, RZ ;  /* 0x000000224020723c */ /* 0x040fee00000018ff */
[----:B------:R-:W-:Y:S01]  /*7550*/  LDSM.16.M88.4 R208, [R220+0x2000] ;  /* 0x00200000dcd0783b */ /* 0x000fe20000000200 */
[-C--:B----4-:R-:W-:Y:S07]  /*7560*/  HMMA.16816.F32 R36, R64, R48.reuse, RZ ;  /* 0x000000304024723c */ /* 0x090fee00000018ff */
[----:B------:R-:W-:Y:S01]  /*7570*/  LDSM.16.M88.4 R212, [R2+0x7000] ;  /* 0x0070000002d4783b */ /* 0x000fe20000000200 */
[C---:B------:R-:W-:Y:S07]  /*7580*/  HMMA.16816.F32 R40, R60.reuse, R48, RZ ;  /* 0x000000303c28723c */ /* 0x040fee00000018ff */
[----:B------:R-:W-:Y:S01]  /*7590*/  LDSM.16.M88.4 R216, [R220+0x3000] ;  /* 0x00300000dcd8783b */ /* 0x000fe20000000200 */
        /* <DEDUP_REMOVED lines=8> */
[C---:B--2---:R-:W-:Y:S08]  /*7620*/  HMMA.16816.F32 R8, R188.reuse, R184, R8 ;  /* 0x000000b8bc08723c */ /* 0x044ff00000001808 */
        /* <DEDUP_REMOVED lines=8> */
[-C--:B---3--:R-:W-:Y:S08]  /*76b0*/  HMMA.16816.F32 R36, R180, R196.reuse, R36 ;  /* 0x000000c4b424723c */ /* 0x088ff00000001824 */
        /* <DEDUP_REMOVED lines=12> */
[C---:B--2---:R-:W-:Y:S08]  /*7780*/  HMMA.16816.F32 R8, R192.reuse, R184, R8 ;  /* 0x000000b8c008723c */ /* 0x044ff00000001808 */
[-C--:B------:R-:W-:Y:S08]  /*7790*/  HMMA.16816.F32 R12, R192, R186.reuse, R12 ;  /* 0x000000bac00c723c */ /* 0x080ff0000000180c */
[C---:B------:R-:W-:Y:S01]  /*77a0*/  HMMA.16816.F32 R16, R176.reuse, R186, R16 ;  /* 0x000000bab010723c */ /* 0x040fe20000001810 */
[----:B------:R-:W2:Y:S07]  /*77b0*/  LDSM.16.M88.4 R184, [R2+0x7c00] ;  /* 0x007c000002b8783b */ /* 0x000eae0000000200 */
[-C--:B------:R-:W-:Y:S08]  /*77c0*/  HMMA.16816.F32 R20, R176, R204.reuse, R20 ;  /* 0x000000ccb014723c */ /* 0x080ff00000001814 */
[C---:B------:R-:W-:Y:S08]  /*77d0*/  HMMA.16816.F32 R24, R192.reuse, R204, R24 ;  /* 0x000000ccc018723c */ /* 0x040ff00000001818 */
[-C--:B------:R-:W-:Y:S08]  /*77e0*/  HMMA.16816.F32 R28, R192, R206.reuse, R28 ;  /* 0x000000cec01c723c */ /* 0x080ff0000000181c */
[C---:B------:R-:W-:Y:S01]  /*77f0*/  HMMA.16816.F32 R32, R176.reuse, R206, R32 ;  /* 0x000000ceb020723c */ /* 0x040fe20000001820 */
[----:B------:R-:W-:Y:S07]  /*7800*/  LDSM.16.M88.4 R204, [R220+0x4000] ;  /* 0x00400000dccc783b */ /* 0x000fee0000000200 */
[-C--:B---3--:R-:W-:Y:S01]  /*7810*/  HMMA.16816.F32 R36, R176, R196.reuse, R36 ;  /* 0x000000c4b024723c */ /* 0x088fe20000001824 */
[----:B------:R-:W-:Y:S07]  /*7820*/  LDSM.16.M88.4 R220, [R220+0x5000] ;  /* 0x00500000dcdc783b */ /* 0x000fee0000000200 */
[C---:B------:R-:W-:Y:S08]  /*7830*/  HMMA.16816.F32 R40, R192.reuse, R196, R40 ;  /* 0x000000c4c028723c */ /* 0x040ff00000001828 */
[-C--:B------:R-:W-:Y:S08]  /*7840*/  HMMA.16816.F32 R44, R192, R198.reuse, R44 ;  /* 0x000000c6c02c723c */ /* 0x080ff0000000182c */
[C---:B------:R-:W-:Y:S01]  /*7850*/  HMMA.16816.F32 R48, R176.reuse, R198, R48 ;  /* 0x000000c6b030723c */ /* 0x040fe20000001830 */
[----:B------:R-:W-:Y:S07]  /*7860*/  LDSM.16.M88.4 R196, [R0+0x8800] ;  /* 0x0088000000c4783b */ /* 0x000fee0000000200 */
[-C--:B----4-:R-:W-:Y:S08]  /*7870*/  HMMA.16816.F32 R52, R176, R188.reuse, R52 ;  /* 0x000000bcb034723c */ /* 0x090ff00000001834 */
[C---:B------:R-:W-:Y:S08]  /*7880*/  HMMA.16816.F32 R56, R192.reuse, R188, R56 ;  /* 0x000000bcc038723c */ /* 0x040ff00000001838 */
[-C--:B------:R-:W-:Y:S01]  /*7890*/  HMMA.16816.F32 R60, R192, R190.reuse, R60 ;  /* 0x000000bec03c723c */ /* 0x080fe2000000183c */
[----:B------:R-:W-:Y:S07]  /*78a0*/  LDSM.16.M88.4 R192, [R0+0x8400] ;  /* 0x0084000000c0783b */ /* 0x000fee0000000200 */
[----:B------:R-:W-:Y:S01]  /*78b0*/  HMMA.16816.F32 R64, R176, R190, R64 ;  /* 0x000000beb040723c */ /* 0x000fe20000001840 */
[----:B------:R-:W-:Y:S07]  /*78c0*/  LDSM.16.M88.4 R176, [R3+0x4000] ;  /* 0x0040000003b0783b */ /* 0x000fee0000000200 */
[-C--:B------:R-:W-:Y:S01]  /*78d0*/  HMMA.16816.F32 R4, R208, R212.reuse, R4 ;  /* 0x000000d4d004723c */ /* 0x080fe20000001804 */
        /* <DEDUP_REMOVED lines=14> */
[----:B------:R1:W4:Y:S07]  /*79c0*/  LDSM.16.M88.4 R200, [R0+0x8c00] ;  /* 0x008c000000c8783b */ /* 0x00032e0000000200 */
[-C--:B--2---:R-:W-:Y:S08]  /*79d0*/  HMMA.16816.F32 R52, R208, R184.reuse, R52 ;  /* 0x000000b8d034723c */ /* 0x084ff00000001834 */
[C---:B------:R-:W-:Y:S08]  /*79e0*/  HMMA.16816.F32 R56, R216.reuse, R184, R56 ;  /* 0x000000b8d838723c */ /* 0x040ff00000001838 */
[-C--:B------:R-:W-:Y:S03]  /*79f0*/  HMMA.16816.F32 R60, R216, R186.reuse, R60 ;  /* 0x000000bad83c723c */ /* 0x080fe6000000183c */
[----:B-1----:R-:W-:Y:S04]  /*7a00*/  IMAD R0, R233, 0x40, R251 ;  /* 0x00000040e9007824 */ /* 0x002fe800078e02fb */
[----:B------:R-:W-:Y:S01]  /*7a10*/  IMAD.IADD R0, R250, 0x1, -R0 ;  /* 0x00000001fa007824 */ /* 0x000fe200078e0a00 */
[----:B------:R-:W-:Y:S04]  /*7a20*/  HMMA.16816.F32 R64, R208, R186, R64 ;  /* 0x000000bad040723c */ /* 0x000fe80000001840 */
[C---:B------:R-:W-:Y:S01]  /*7a30*/  VIADD R3, R0.reuse, 0x8 ;  /* 0x0000000800037836 */ /* 0x040fe20000000000 */
[----:B------:R-:W-:Y:S01]  /*7a40*/  IABS R141, R0 ;  /* 0x00000000008d7213 */ /* 0x000fe20000000000 */
[C---:B------:R-:W-:Y:S02]  /*7a50*/  VIADD R142, R0.reuse, 0x40 ;  /* 0x00000040008e7836 */ /* 0x040fe40000000000 */
[-C--:B---3--:R-:W-:Y:S05]  /*7a60*/  HMMA.16816.F32 R4, R176, R180.reuse, R4 ;  /* 0x000000b4b004723c */ /* 0x088fea0000001804 */
[C---:B------:R-:W-:Y:S01]  /*7a70*/  VIADD R132, R0.reuse, 0x3f ;  /* 0x0000003f00847836 */ /* 0x040fe20000000000 */
[----:B------:R-:W-:Y:S01]  /*7a80*/  IABS R3, R3 ;  /* 0x0000000300037213 */ /* 0x000fe20000000000 */
[C---:B------:R-:W-:Y:S01]  /*7a90*/  VIADD R135, R0.reuse, 0xffffffff ;  /* 0xffffffff00877836 */ /* 0x040fe20000000000 */
[C---:B------:R-:W-:Y:S04]  /*7aa0*/  HMMA.16816.F32 R8, R188.reuse, R180, R8 ;  /* 0x000000b4bc08723c */ /* 0x040fe80000001808 */
[----:B------:R-:W-:Y:S01]  /*7ab0*/  IABS R142, R142 ;  /* 0x0000008e008e7213 */ /* 0x000fe20000000000 */
[C---:B------:R-:W-:Y:S01]  /*7ac0*/  VIADD R137, R0.reuse, 0x47 ;  /* 0x0000004700897836 */ /* 0x040fe20000000000 */
[----:B------:R-:W-:Y:S01]  /*7ad0*/  I2FP.F32.S32 R143, R3 ;  /* 0x00000003008f7245 */ /* 0x000fe20000201400 */
[C---:B------:R-:W-:Y:S01]  /*7ae0*/  VIADD R136, R0.reuse, 0x48 ;  /* 0x0000004800887836 */ /* 0x040fe20000000000 */
[-C--:B------:R-:W-:Y:S03]  /*7af0*/  HMMA.16816.F32 R12, R188, R182.reuse, R12 ;  /* 0x000000b6bc0c723c */ /* 0x080fe6000000180c */
[----:B------:R-:W-:Y:S01]  /*7b00*/  IABS R132, R132 ;  /* 0x0000008400847213 */ /* 0x000fe20000000000 */
[C---:B------:R-:W-:Y:S01]  /*7b10*/  VIADD R184, R0.reuse, 0x7 ;  /* 0x0000000700b87836 */ /* 0x040fe20000000000 */
[----:B------:R-:W-:Y:S01]  /*7b20*/  I2FP.F32.S32 R3, R142 ;  /* 0x0000008e00037245 */ /* 0x000fe20000201400 */
[----:B------:R-:W-:Y:S01]  /*7b30*/  VIADD R142, R0, 0xfffffff7 ;  /* 0xfffffff7008e7836 */ /* 0x000fe20000000000 */
[----:B------:R-:W-:Y:S01]  /*7b40*/  I2FP.F32.S32 R132, R132 ;  /* 0x0000008400847245 */ /* 0x000fe20000201400 */
[C---:B------:R-:W-:Y:S01]  /*7b50*/  HMMA.16816.F32 R16, R176.reuse, R182, R16 ;  /* 0x000000b6b010723c */ /* 0x040fe20000001810 */
[----:B------:R-:W-:Y:S03]  /*7b60*/  LDSM.16.M88.4 R180, [R2+0x8800] ;  /* 0x0088000002b4783b */ /* 0x000fe60000000200 */
[----:B------:R-:W-:Y:S02]  /*7b70*/  IABS R142, R142 ;  /* 0x0000008e008e7213 */ /* 0x000fe40000000000 */
[----:B------:R-:W-:Y:S02]  /*7b80*/  IABS R135, R135 ;  /* 0x0000008700877213 */ /* 0x000fe40000000000 */
[-C--:B------:R-:W-:Y:S03]  /*7b90*/  HMMA.16816.F32 R20, R176, R192.reuse, R20 ;  /* 0x000000c0b014723c */ /* 0x080fe60000001814 */
[----:B------:R-:W-:Y:S02]  /*7ba0*/  I2FP.F32.S32 R135, R135 ;  /* 0x0000008700877245 */ /* 0x000fe40000201400 */
[----:B------:R-:W-:Y:S02]  /*7bb0*/  I2FP.F32.S32 R141, R141 ;  /* 0x0000008d008d7245 */ /* 0x000fe40000201400 */
[----:B------:R-:W-:Y:S01]  /*7bc0*/  IABS R137, R137 ;  /* 0x0000008900897213 */ /* 0x000fe20000000000 */
[C---:B------:R-:W-:Y:S04]  /*7bd0*/  HMMA.16816.F32 R24, R188.reuse, R192, R24 ;  /* 0x000000c0bc18723c */ /* 0x040fe80000001818 */
[----:B------:R-:W-:Y:S02]  /*7be0*/  I2FP.F32.S32 R137, R137 ;  /* 0x0000008900897245 */ /* 0x000fe40000201400 */
[----:B------:R-:W-:Y:S02]  /*7bf0*/  IABS R136, R136 ;  /* 0x0000008800887213 */ /* 0x000fe40000000000 */
[-C--:B------:R-:W-:Y:S03]  /*7c00*/  HMMA.16816.F32 R28, R188, R194.reuse, R28 ;  /* 0x000000c2bc1c723c */ /* 0x080fe6000000181c */
[----:B------:R-:W-:Y:S02]  /*7c10*/  I2FP.F32.S32 R136, R136 ;  /* 0x0000008800887245 */ /* 0x000fe40000201400 */
[----:B------:R-:W-:Y:S03]  /*7c20*/  IABS R184, R184 ;  /* 0x000000b800b87213 */ /* 0x000fe60000000000 */
[C---:B------:R-:W-:Y:S04]  /*7c30*/  HMMA.16816.F32 R32, R176.reuse, R194, R32 ;  /* 0x000000c2b020723c */ /* 0x040fe80000001820 */
[----:B------:R-:W-:Y:S04]  /*7c40*/  I2FP.F32.S32 R184, R184 ;  /* 0x000000b800b87245 */ /* 0x000fe80000201400 */
[-C--:B------:R-:W-:Y:S08]  /*7c50*/  HMMA.16816.F32 R36, R176, R196.reuse, R36 ;  /* 0x000000c4b024723c */ /* 0x080ff00000001824 */
[C---:B------:R-:W-:Y:S08]  /*7c60*/  HMMA.16816.F32 R40, R188.reuse, R196, R40 ;  /* 0x000000c4bc28723c */ /* 0x040ff00000001828 */
[-C--:B------:R-:W-:Y:S08]  /*7c70*/  HMMA.16816.F32 R44, R188, R198.reuse, R44 ;  /* 0x000000c6bc2c723c */ /* 0x080ff0000000182c */
[C---:B------:R-:W-:Y:S08]  /*7c80*/  HMMA.16816.F32 R48, R176.reuse, R198, R48 ;  /* 0x000000c6b030723c */ /* 0x040ff00000001830 */
[-C--:B----4-:R-:W-:Y:S08]  /*7c90*/  HMMA.16816.F32 R52, R176, R200.reuse, R52 ;  /* 0x000000c8b034723c */ /* 0x090ff00000001834 */
[C---:B------:R-:W-:Y:S08]  /*7ca0*/  HMMA.16816.F32 R56, R188.reuse, R200, R56 ;  /* 0x000000c8bc38723c */ /* 0x040ff00000001838 */
[-C--:B------:R-:W-:Y:S08]  /*7cb0*/  HMMA.16816.F32 R60, R188, R202.reuse, R60 ;  /* 0x000000cabc3c723c */ /* 0x080ff0000000183c */
[----:B------:R-:W-:Y:S01]  /*7cc0*/  HMMA.16816.F32 R64, R176, R202, R64 ;  /* 0x000000cab040723c */ /* 0x000fe20000001840 */
[----:B------:R-:W1:Y:S07]  /*7cd0*/  LDSM.16.M88.4 R176, [R2+0x8400] ;  /* 0x0084000002b0783b */ /* 0x000e6e0000000200 */
[-C--:B------:R-:W-:Y:S08]  /*7ce0*/  HMMA.16816.F32 R4, R204, R212.reuse, R4 ;  /* 0x000000d4cc04723c */ /* 0x080ff00000001804 */
[C---:B------:R-:W-:Y:S08]  /*7cf0*/  HMMA.16816.F32 R8, R220.reuse, R212, R8 ;  /* 0x000000d4dc08723c */ /* 0x040ff00000001808 */
[-C--:B------:R-:W-:Y:S03]  /*7d00*/  HMMA.16816.F32 R12, R220, R214.reuse, R12 ;  /* 0x000000d6dc0c723c */ /* 0x080fe6000000180c */
[-C--:B------:R-:W-:Y:S01]  /*7d10*/  FFMA.FTZ R5, R135, -R133.reuse, R5 ;  /* 0x8000008587057223 */ /* 0x080fe20000010005 */
[-C--:B------:R-:W-:Y:S01]  /*7d20*/  FFMA.FTZ R4, R141, -R133.reuse, R4 ;  /* 0x800000858d047223 */ /* 0x080fe20000010004 */
[-C--:B------:R-:W-:Y:S01]  /*7d30*/  FFMA.FTZ R6, R143, -R133.reuse, R6 ;  /* 0x800000858f067223 */ /* 0x080fe20000010006 */
[-C--:B------:R-:W-:Y:S02]  /*7d40*/  FFMA.FTZ R7, R184, -R133.reuse, R7 ;  /* 0x80000085b8077223 */ /* 0x080fe40000010007 */
[C---:B------:R-:W-:Y:S04]  /*7d50*/  HMMA.16816.F32 R16, R204.reuse, R214, R16 ;  /* 0x000000d6cc10723c */ /* 0x040fe80000001810 */
[-C--:B------:R-:W-:Y:S01]  /*7d60*/  FFMA.FTZ R9, R132, -R133.reuse, R9 ;  /* 0x8000008584097223 */ /* 0x080fe20000010009 */
[-C--:B------:R-:W-:Y:S01]  /*7d70*/  FFMA.FTZ R8, R3, -R133.reuse, R8 ;  /* 0x8000008503087223 */ /* 0x080fe20000010008 */
[-C--:B------:R-:W-:Y:S01]  /*7d80*/  FFMA.FTZ R11, R137, -R133.reuse, R11 ;  /* 0x80000085890b7223 */ /* 0x080fe2000001000b */
[----:B------:R-:W-:Y:S02]  /*7d90*/  VIADD R137, R0, 0x37 ;  /* 0x0000003700897836 */ /* 0x000fe40000000000 */
[----:B------:R-:W-:Y:S01]  /*7da0*/  FFMA.FTZ R10, R136, -R133, R10 ;  /* 0x80000085880a7223 */ /* 0x000fe2000001000a */
[-C--:B-1----:R-:W-:Y:S03]  /*7db0*/  HMMA.16816.F32 R20, R204, R176.reuse, R20 ;  /* 0x000000b0cc14723c */ /* 0x082fe60000001814 */
[----:B------:R-:W-:Y:S01]  /*7dc0*/  IABS R137, R137 ;  /* 0x0000008900897213 */ /* 0x000fe20000000000 */
[----:B------:R-:W-:Y:S01]  /*7dd0*/  FFMA.FTZ R15, R132, -R133, R15 ;  /* 0x80000085840f7223 */ /* 0x000fe2000001000f */
[----:B------:R-:W-:Y:S01]  /*7de0*/  I2FP.F32.S32 R132, R142 ;  /* 0x0000008e00847245 */ /* 0x000fe20000201400 */
[C---:B------:R-:W-:Y:S01]  /*7df0*/  VIADD R142, R0.reuse, 0x30 ;  /* 0x00000030008e7836 */ /* 0x040fe20000000000 */
[----:B------:R-:W-:Y:S01]  /*7e00*/  I2FP.F32.S32 R137, R137 ;  /* 0x0000008900897245 */ /* 0x000fe20000201400 */
[C---:B------:R-:W-:Y:S04]  /*7e10*/  HMMA.16816.F32 R24, R220.reuse, R176, R24 ;  /* 0x000000b0dc18723c */ /* 0x040fe80000001818 */
[----:B------:R-:W-:Y:S01]  /*7e20*/  IABS R142, R142 ;  /* 0x0000008e008e7213 */ /* 0x000fe20000000000 */
[-C--:B------:R-:W-:Y:S01]  /*7e30*/  FFMA.FTZ R14, R3, -R133.reuse, R14 ;  /* 0x80000085030e7223 */ /* 0x080fe2000001000e */
[----:B------:R-:W-:Y:S02]  /*7e40*/  VIADD R3, R0, 0xfffffff8 ;  /* 0xfffffff800037836 */ /* 0x000fe40000000000 */
[C---:B------:R-:W-:Y:S01]  /*7e50*/  FFMA.FTZ R17, R132.reuse, -R133, R17 ;  /* 0x8000008584117223 */ /* 0x040fe20000010011 */
[-C--:B------:R-:W-:Y:S03]  /*7e60*/  HMMA.16816.F32 R28, R220, R178.reuse, R28 ;  /* 0x000000b2dc1c723c */ /* 0x080fe6000000181c */
[----:B------:R-:W-:Y:S01]  /*7e70*/  IABS R3, R3 ;  /* 0x0000000300037213 */ /* 0x000fe20000000000 */
[-C--:B------:R-:W-:Y:S01]  /*7e80*/  FFMA.FTZ R23, R132, -R133.reuse, R23 ;  /* 0x8000008584177223 */ /* 0x080fe20000010017 */
[----:B------:R-:W-:Y:S02]  /*7e90*/  IMAD.MOV.U32 R132, RZ, RZ, R142 ;  /* 0x000000ffff847224 */ /* 0x000fe400078e008e */
[----:B------:R-:W-:Y:S01]  /*7ea0*/  FFMA.FTZ R19, R135, -R133, R19 ;  /* 0x8000008587137223 */ /* 0x000fe20000010013 */
[----:B------:R-:W-:Y:S01]  /*7eb0*/  I2FP.F32.S32 R3, R3 ;  /* 0x0000000300037245 */ /* 0x000fe20000201400 */
[C---:B------:R-:W-:Y:S01]  /*7ec0*/  HMMA.16816.F32 R32, R204.reuse, R178, R32 ;  /* 0x000000b2cc20723c */ /* 0x040fe20000001820 */
[----:B------:R1:W2:Y:S01]  /*7ed0*/  LDSM.16.M88.4 R176, [R2+0x8c00] ;  /* 0x008c000002b0783b */ /* 0x0002a20000000200 */
[----:B------:R-:W-:Y:S04]  /*7ee0*/  DEPBAR.LE SB0, 0x0 ;  /* 0x000080000000791a */ /* 0x000fe80000000000 */
[----:B------:R-:W-:Y:S01]  /*7ef0*/  I2FP.F32.S32 R132, R132 ;  /* 0x0000008400847245 */ /* 0x000fe20000201400 */
[CC--:B------:R-:W-:Y:S01]  /*7f00*/  FFMA.FTZ R16, R3.reuse, -R133.reuse, R16 ;  /* 0x8000008503107223 */ /* 0x0c0fe20000010010 */
[-C--:B------:R-:W-:Y:S01]  /*7f10*/  HMMA.16816.F32 R36, R204, R180.reuse, R36 ;  /* 0x000000b4cc24723c */ /* 0x080fe20000001824 */
[----:B------:R-:W-:Y:S04]  /*7f20*/  BAR.SYNC.DEFER_BLOCKING 0x0 ;  /* 0x0000000000007b1d */ /* 0x000fe80000010000 */
[CC--:B------:R-:W-:Y:S01]  /*7f30*/  FFMA.FTZ R24, R132.reuse, -R133.reuse, R24 ;  /* 0x8000008584187223 */ /* 0x0c0fe20000010018 */
[-C--:B------:R-:W-:Y:S01]  /*7f40*/  FFMA.FTZ R30, R132, -R133.reuse, R30 ;  /* 0x80000085841e7223 */ /* 0x080fe2000001001e */
[-C--:B------:R-:W-:Y:S01]  /*7f50*/  FFMA.FTZ R22, R3, -R133.reuse, R22 ;  /* 0x8000008503167223 */ /* 0x080fe20000010016 */
[C---:B------:R-:W-:Y:S04]  /*7f60*/  HMMA.16816.F32 R40, R220.reuse, R180, R40 ;  /* 0x000000b4dc28723c */ /* 0x040fe80000001828 */
[C---:B------:R-:W-:Y:S02]  /*7f70*/  VIADD R132, R0.reuse, 0xffffffe8 ;  /* 0xffffffe800847836 */ /* 0x040fe40000000000 */
[-C--:B------:R-:W-:Y:S01]  /*7f80*/  FFMA.FTZ R18, R141, -R133.reuse, R18 ;  /* 0x800000858d127223 */ /* 0x080fe20000010012 */
[C---:B------:R-:W-:Y:S02]  /*7f90*/  VIADD R3, R0.reuse, 0x2f ;  /* 0x0000002f00037836 */ /* 0x040fe40000000000 */
[----:B------:R-:W-:Y:S01]  /*7fa0*/  FFMA.FTZ R13, R137, -R133, R13 ;  /* 0x80000085890d7223 */ /* 0x000fe2000001000d */
[-C--:B------:R-:W-:Y:S03]  /*7fb0*/  HMMA.16816.F32 R44, R220, R182.reuse, R44 ;  /* 0x000000b6dc2c723c */ /* 0x080fe6000000182c */
[----:B------:R-:W-:Y:S01]  /*7fc0*/  IABS R132, R132 ;  /* 0x0000008400847213 */ /* 0x000fe20000000000 */
[C---:B------:R-:W-:Y:S01]  /*7fd0*/  VIADD R135, R0.reuse, 0xffffffef ;  /* 0xffffffef00877836 */ /* 0x040fe20000000000 */
[----:B------:R-:W-:Y:S01]  /*7fe0*/  IABS R3, R3 ;  /* 0x0000000300037213 */ /* 0x000fe20000000000 */
[----:B------:R-:W-:Y:S01]  /*7ff0*/  VIADD R141, R0, 0xfffffff0 ;  /* 0xfffffff0008d7836 */ /* 0x000fe20000000000 */
[----:B-1----:R-:W-:Y:S01]  /*8000*/  I2FP.F32.S32 R2, R132 ;  /* 0x0000008400027245 */ /* 0x002fe20000201400 */
[C---:B------:R-:W-:Y:S04]  /*8010*/  HMMA.16816.F32 R48, R204.reuse, R182, R48 ;  /* 0x000000b6cc30723c */ /* 0x040fe80000001830 */
[----:B------:R-:W-:Y:S01]  /*8020*/  I2FP.F32.S32 R3, R3 ;  /* 0x0000000300037245 */ /* 0x000fe20000201400 */
[C---:B------:R-:W-:Y:S01]  /*8030*/  FFMA.FTZ R32, R2.reuse, -R133, R32 ;  /* 0x8000008502207223 */ /* 0x040fe20000010020 */
[----:B------:R-:W-:Y:S01]  /*8040*/  IABS R135, R135 ;  /* 0x0000008700877213 */ /* 0x000fe20000000000 */
[----:B------:R-:W-:Y:S01]  /*8050*/  FFMA.FTZ R38, R2, -R133, R38 ;  /* 0x8000008502267223 */ /* 0x000fe20000010026 */
[----:B------:R-:W-:Y:S01]  /*8060*/  IABS R141, R141 ;  /* 0x0000008d008d7213 */ /* 0x000fe20000000000 */
[C---:B------:R-:W-:Y:S01]  /*8070*/  FFMA.FTZ R25, R3.reuse, -R133, R25 ;  /* 0x8000008503197223 */ /* 0x040fe20000010019 */
[----:B------:R-:W-:Y:S01]  /*8080*/  I2FP.F32.S32 R135, R135 ;  /* 0x0000008700877245 */ /* 0x000fe20000201400 */
[----:B------:R-:W-:Y:S01]  /*8090*/  FFMA.FTZ R31, R3, -R133, R31 ;  /* 0x80000085031f7223 */ /* 0x000fe2000001001f */
[----:B------:R-:W-:Y:S01]  /*80a0*/  I2FP.F32.S32 R141, R141 ;  /* 0x0000008d008d7245 */ /* 0x000fe20000201400 */
[C---:B------:R-:W-:Y:S01]  /*80b0*/  VIADD R2, R0.reuse, 0x20 ;  /* 0x0000002000027836 */ /* 0x040fe20000000000 */
[-C--:B--2---:R-:W-:Y:S03]  /*80c0*/  HMMA.16816.F32 R52, R204, R176.reuse, R52 ;  /* 0x000000b0cc34723c */ /* 0x084fe60000001834 */
[C---:B------:R-:W-:Y:S01]  /*80d0*/  VIADD R3, R0.reuse, 0xffffffe7 ;  /* 0xffffffe700037836 */ /* 0x040fe20000000000 */
[----:B------:R-:W-:Y:S01]  /*80e0*/  IABS R2, R2 ;  /* 0x0000000200027213 */ /* 0x000fe20000000000 */
[CC--:B------:R-:W-:Y:S01]  /*80f0*/  FFMA.FTZ R21, R135.reuse, -R133.reuse, R21 ;  /* 0x8000008587157223 */ /* 0x0c0fe20000010015 */
[-C--:B------:R-:W-:Y:S01]  /*8100*/  FFMA.FTZ R35, R135, -R133.reuse, R35 ;  /* 0x8000008587237223 */ /* 0x080fe20000010023 */
[C---:B------:R-:W-:Y:S01]  /*8110*/  FFMA.FTZ R20, R141.reuse, -R133, R20 ;  /* 0x800000858d147223 */ /* 0x040fe20000010014 */
[----:B------:R-:W-:Y:S01]  /*8120*/  IABS R3, R3 ;  /* 0x0000000300037213 */ /* 0x000fe20000000000 */
[----:B------:R-:W-:Y:S01]  /*8130*/  FFMA.FTZ R34, R141, -R133, R34 ;  /* 0x800000858d227223 */ /* 0x000fe20000010022 */
[----:B------:R-:W-:Y:S01]  /*8140*/  I2FP.F32.S32 R2, R2 ;  /* 0x0000000200027245 */ /* 0x000fe20000201400 */
[C---:B------:R-:W-:Y:S01]  /*8150*/  VIADD R135, R0.reuse, 0xffffffe0 ;  /* 0xffffffe000877836 */ /* 0x040fe20000000000 */
[----:B------:R-:W-:Y:S01]  /*8160*/  I2FP.F32.S32 R3, R3 ;  /* 0x0000000300037245 */ /* 0x000fe20000201400 */
[C---:B------:R-:W-:Y:S04]  /*8170*/  HMMA.16816.F32 R56, R220.reuse, R176, R56 ;  /* 0x000000b0dc38723c */ /* 0x040fe80000001838 */
[----:B------:R-:W-:Y:S01]  /*8180*/  IABS R135, R135 ;  /* 0x0000008700877213 */ /* 0x000fe20000000000 */
[----:B------:R-:W-:Y:S02]  /*8190*/  VIADD R141, R0, 0x1f ;  /* 0x0000001f008d7836 */ /* 0x000fe40000000000 */
[CC--:B------:R-:W-:Y:S01]  /*81a0*/  FFMA.FTZ R40, R2.reuse, -R133.reuse, R40 ;  /* 0x8000008502287223 */ /* 0x0c0fe20000010028 */
[----:B------:R-:W-:Y:S01]  /*81b0*/  FFMA.FTZ R46, R2, -R133, R46 ;  /* 0x80000085022e7223 */ /* 0x000fe2000001002e */
[----:B------:R-:W-:Y:S01]  /*81c0*/  I2FP.F32.S32 R135, R135 ;  /* 0x0000008700877245 */ /* 0x000fe20000201400 */
[CC--:B------:R-:W-:Y:S01]  /*81d0*/  FFMA.FTZ R33, R3.reuse, -R133.reuse, R33 ;  /* 0x8000008503217223 */ /* 0x0c0fe20000010021 */
[----:B------:R-:W-:Y:S01]  /*81e0*/  FFMA.FTZ R39, R3, -R133, R39 ;  /* 0x8000008503277223 */ /* 0x000fe20000010027 */
[----:B------:R-:W-:Y:S01]  /*81f0*/  IABS R3, R141 ;  /* 0x0000008d00037213 */ /* 0x000fe20000000000 */
[C---:B------:R-:W-:Y:S01]  /*8200*/  VIADD R2, R0.reuse, 0xffffffd8 ;  /* 0xffffffd800027836 */ /* 0x040fe20000000000 */
[-C--:B------:R-:W-:Y:S03]  /*8210*/  HMMA.16816.F32 R60, R220, R178.reuse, R60 ;  /* 0x000000b2dc3c723c */ /* 0x080fe6000000183c */
[----:B------:R-:W-:Y:S01]  /*8220*/  I2FP.F32.S32 R3, R3 ;  /* 0x0000000300037245 */ /* 0x000fe20000201400 */
[C---:B------:R-:W-:Y:S01]  /*8230*/  VIADD R136, R0.reuse, 0x38 ;  /* 0x0000003800887836 */ /* 0x040fe20000000000 */
[----:B------:R-:W-:Y:S01]  /*8240*/  IABS R2, R2 ;  /* 0x0000000200027213 */ /* 0x000fe20000000000 */
[C---:B------:R-:W-:Y:S02]  /*8250*/  VIADD R132, R0.reuse, 0xffffffdf ;  /* 0xffffffdf00847836 */ /* 0x040fe40000000000 */
[-C--:B------:R-:W-:Y:S01]  /*8260*/  FFMA.FTZ R27, R137, -R133.reuse, R27 ;  /* 0x80000085891b7223 */ /* 0x080fe2000001001b */
[C---:B------:R-:W-:Y:S01]  /*8270*/  VIADD R137, R0.reuse, 0x28 ;  /* 0x0000002800897836 */ /* 0x040fe20000000000 */
[----:B------:R-:W-:Y:S01]  /*8280*/  IABS R136, R136 ;  /* 0x0000008800887213 */ /* 0x000fe20000000000 */
[CC--:B------:R-:W-:Y:S01]  /*8290*/  FFMA.FTZ R36, R135.reuse, -R133.reuse, R36 ;  /* 0x8000008587247223 */ /* 0x0c0fe20000010024 */
[----:B------:R-:W-:Y:S01]  /*82a0*/  I2FP.F32.S32 R2, R2 ;  /* 0x0000000200027245 */ /* 0x000fe20000201400 */
[-C--:B------:R-:W-:Y:S01]  /*82b0*/  FFMA.FTZ R50, R135, -R133.reuse, R50 ;  /* 0x8000008587327223 */ /* 0x080fe20000010032 */
[----:B------:R-:W-:Y:S01]  /*82c0*/  I2FP.F32.S32 R136, R136 ;  /* 0x0000008800887245 */ /* 0x000fe20000201400 */
[CC--:B------:R-:W-:Y:S01]  /*82d0*/  FFMA.FTZ R41, R3.reuse, -R133.reuse, R41 ;  /* 0x8000008503297223 */ /* 0x0c0fe20000010029 */
[----:B------:R-:W-:Y:S01]  /*82e0*/  IABS R132, R132 ;  /* 0x0000008400847213 */ /* 0x000fe20000000000 */
[----:B------:R-:W-:Y:S01]  /*82f0*/  FFMA.FTZ R47, R3, -R133, R47 ;  /* 0x80000085032f7223 */ /* 0x000fe2000001002f */
[----:B------:R-:W-:Y:S01]  /*8300*/  IABS R137, R137 ;  /* 0x0000008900897213 */ /* 0x000fe20000000000 */
[C---:B------:R-:W-:Y:S01]  /*8310*/  VIADD R135, R0.reuse, 0xffffffcf ;  /* 0xffffffcf00877836 */ /* 0x040fe20000000000 */
[----:B------:R-:W-:Y:S01]  /*8320*/  I2FP.F32.S32 R132, R132 ;  /* 0x0000008400847245 */ /* 0x000fe20000201400 */
[----:B------:R-:W-:Y:S01]  /*8330*/  VIADD R3, R0, 0xffffffd7 ;  /* 0xffffffd700037836 */ /* 0x000fe20000000000 */
[----:B------:R-:W-:Y:S01]  /*8340*/  I2FP.F32.S32 R137, R137 ;  /* 0x0000008900897245 */ /* 0x000fe20000201400 */
[----:B------:R-:W-:Y:S04]  /*8350*/  HMMA.16816.F32 R64, R204, R178, R64 ;  /* 0x000000b2cc40723c */ /* 0x000fe80000001840 */
[----:B------:R-:W-:Y:S01]  /*8360*/  IABS R3, R3 ;  /* 0x0000000300037213 */ /* 0x000fe20000000000 */
[CC--:B------:R-:W-:Y:S01]  /*8370*/  FFMA.FTZ R48, R2.reuse, -R133.reuse, R48 ;  /* 0x8000008502307223 */ /* 0x0c0fe20000010030 */
[----:B------:R-:W-:Y:S01]  /*8380*/  FFMA.FTZ R54, R2, -R133, R54 ;  /* 0x8000008502367223 */ /* 0x000fe20000010036 */
[----:B------:R-:W-:Y:S01]  /*8390*/  IABS R2, R135 ;  /* 0x0000008700027213 */ /* 0x000fe20000000000 */
[CC--:B------:R-:W-:Y:S01]  /*83a0*/  FFMA.FTZ R12, R136.reuse, -R133.reuse, R12 ;  /* 0x80000085880c7223 */ /* 0x0c0fe2000001000c */
[-C--:B------:R-:W-:Y:S01]  /*83b0*/  FFMA.FTZ R26, R136, -R133.reuse, R26 ;  /* 0x80000085881a7223 */ /* 0x080fe2000001001a */
[C---:B------:R-:W-:Y:S01]  /*83c0*/  VIADD R136, R0.reuse, 0x27 ;  /* 0x0000002700887836 */ /* 0x040fe20000000000 */
[----:B------:R-:W-:Y:S01]  /*83d0*/  I2FP.F32.S32 R2, R2 ;  /* 0x0000000200027245 */ /* 0x000fe20000201400 */
[----:B------:R-:W-:Y:S02]  /*83e0*/  VIADD R135, R0, 0xffffffc8 ;  /* 0xffffffc800877836 */ /* 0x000fe40000000000 */
[CC--:B------:R-:W-:Y:S01]  /*83f0*/  FFMA.FTZ R37, R132.reuse, -R133.reuse, R37 ;  /* 0x8000008584257223 */ /* 0x0c0fe20000010025 */
[----:B------:R-:W-:Y:S01]  /*8400*/  FFMA.FTZ R51, R132, -R133, R51 ;  /* 0x8000008584337223 */ /* 0x000fe20000010033 */
[----:B------:R-:W-:Y:S01]  /*8410*/  I2FP.F32.S32 R132, R3 ;  /* 0x0000000300847245 */ /* 0x000fe20000201400 */
[C---:B------:R-:W-:Y:S01]  /*8420*/  VIADD R3, R0.reuse, 0xffffffd0 ;  /* 0xffffffd000037836 */ /* 0x040fe20000000000 */
[----:B------:R-:W-:Y:S01]  /*8430*/  IABS R136, R136 ;  /* 0x0000008800887213 */ /* 0x000fe20000000000 */
[C---:B------:R-:W-:Y:S01]  /*8440*/  FFMA.FTZ R28, R137.reuse, -R133, R28 ;  /* 0x80000085891c7223 */ /* 0x040fe2000001001c */
[----:B------:R-:W-:Y:S01]  /*8450*/  IABS R135, R135 ;  /* 0x0000008700877213 */ /* 0x000fe20000000000 */
[----:B------:R-:W-:Y:S01]  /*8460*/  FFMA.FTZ R42, R137, -R133, R42 ;  /* 0x80000085892a7223 */ /* 0x000fe2000001002a */
[----:B------:R-:W-:Y:S01]  /*8470*/  I2FP.F32.S32 R136, R136 ;  /* 0x0000008800887245 */ /* 0x000fe20000201400 */
[----:B------:R-:W-:Y:S01]  /*8480*/  VIADD R137, R0, 0xffffffc7 ;  /* 0xffffffc700897836 */ /* 0x000fe20000000000 */
[----:B------:R-:W-:Y:S01]  /*8490*/  I2FP.F32.S32 R135, R135 ;  /* 0x0000008700877245 */ /* 0x000fe20000201400 */
[C---:B------:R-:W-:Y:S01]  /*84a0*/  FFMA.FTZ R49, R132.reuse, -R133, R49 ;  /* 0x8000008584317223 */ /* 0x040fe20000010031 */
[----:B------:R-:W-:Y:S01]  /*84b0*/  IABS R3, R3 ;  /* 0x0000000300037213 */ /* 0x000fe20000000000 */
[----:B------:R-:W-:Y:S01]  /*84c0*/  FFMA.FTZ R55, R132, -R133, R55 ;  /* 0x8000008584377223 */ /* 0x000fe20000010037 */
[----:B------:R-:W-:Y:S01]  /*84d0*/  IABS R132, R137 ;  /* 0x0000008900847213 */ /* 0x000fe20000000000 */
[C---:B------:R-:W-:Y:S01]  /*84e0*/  FFMA.FTZ R29, R136.reuse, -R133, R29 ;  /* 0x80000085881d7223 */ /* 0x040fe2000001001d */
[----:B------:R-:W-:Y:S01]  /*84f0*/  I2FP.F32.S32 R3, R3 ;  /* 0x0000000300037245 */ /* 0x000fe20000201400 */
[-C--:B------:R-:W-:Y:S01]  /*8500*/  FFMA.FTZ R43, R136, -R133.reuse, R43 ;  /* 0x80000085882b7223 */ /* 0x080fe2000001002b */
[----:B------:R-:W-:Y:S01]  /*8510*/  I2FP.F32.S32 R132, R132 ;  /* 0x0000008400847245 */ /* 0x000fe20000201400 */
[-C--:B------:R-:W-:Y:S01]  /*8520*/  FFMA.FTZ R64, R135, -R133.reuse, R64 ;  /* 0x8000008587407223 */ /* 0x080fe20000010040 */
[C---:B------:R-:W-:Y:S02]  /*8530*/  VIADD R136, R0.reuse, 0x18 ;  /* 0x0000001800887836 */ /* 0x040fe40000000000 */
[CC--:B------:R-:W-:Y:S01]  /*8540*/  FFMA.FTZ R52, R3.reuse, -R133.reuse, R52 ;  /* 0x8000008503347223 */ /* 0x0c0fe20000010034 */
[----:B------:R-:W-:Y:S02]  /*8550*/  VIADD R135, R0, 0x10 ;  /* 0x0000001000877836 */ /* 0x000fe40000000000 */
[-C--:B------:R-:W-:Y:S01]  /*8560*/  FFMA.FTZ R66, R3, -R133.reuse, R66 ;  /* 0x8000008503427223 */ /* 0x080fe20000010042 */
[-C--:B------:R-:W-:Y:S01]  /*8570*/  FFMA.FTZ R65, R132, -R133.reuse, R65 ;  /* 0x8000008584417223 */ /* 0x080fe20000010041 */
[----:B------:R-:W-:Y:S01]  /*8580*/  IABS R136, R136 ;  /* 0x0000008800887213 */ /* 0x000fe20000000000 */
[C---:B------:R-:W-:Y:S01]  /*8590*/  FFMA.FTZ R53, R2.reuse, -R133, R53 ;  /* 0x8000008502357223 */ /* 0x040fe20000010035 */
[----:B------:R-:W-:Y:S01]  /*85a0*/  IABS R3, R135 ;  /* 0x0000008700037213 */ /* 0x000fe20000000000 */
[-C--:B------:R-:W-:Y:S01]  /*85b0*/  FFMA.FTZ R67, R2, -R133.reuse, R67 ;  /* 0x8000008502437223 */ /* 0x080fe20000010043 */
[----:B------:R-:W-:Y:S01]  /*85c0*/  FMNMX3.FTZ R132, R134, R4, R5, !PT ;  /* 0x0000000486847276 */ /* 0x000fe20007810005 */
[----:B------:R-:W-:Y:S01]  /*85d0*/  VIADD R180, R0, 0x17 ;  /* 0x0000001700b47836 */ /* 0x000fe20000000000 */
[----:B------:R-:W-:Y:S01]  /*85e0*/  I2FP.F32.S32 R136, R136 ;  /* 0x0000008800887245 */ /* 0x000fe20000201400 */
[----:B------:R-:W-:Y:S01]  /*85f0*/  IMAD.MOV.U32 R2, RZ, RZ, R3 ;  /* 0x000000ffff027224 */ /* 0x000fe200078e0003 */
[----:B------:R-:W-:Y:S01]  /*8600*/  FMNMX3.FTZ R3, R138, R6, R7, !PT ;  /* 0x000000068a037276 */ /* 0x000fe20007810007 */
[----:B------:R-:W-:Y:S01]  /*8610*/  VIADD R0, R0, 0xf ;  /* 0x0000000f00007836 */ /* 0x000fe20000000000 */
[----:B------:R-:W-:Y:S01]  /*8620*/  FMNMX3.FTZ R132, R132, R16, R17, !PT ;  /* 0x0000001084847276 */ /* 0x000fe20007810011 */
[CC--:B------:R-:W-:Y:S01]  /*8630*/  FFMA.FTZ R44, R136.reuse, -R133.reuse, R44 ;  /* 0x80000085882c7223 */ /* 0x0c0fe2000001002c */
[----:B------:R-:W-:Y:S01]  /*8640*/  FMNMX3.FTZ R3, R3, R18, R19, !PT ;  /* 0x0000001203037276 */ /* 0x000fe20007810013 */
[-C--:B------:R-:W-:Y:S01]  /*8650*/  FFMA.FTZ R58, R136, -R133.reuse, R58 ;  /* 0x80000085883a7223 */ /* 0x080fe2000001003a */
[----:B------:R-:W-:Y:S01]  /*8660*/  FMNMX3.FTZ R136, R132, R20, R21, !PT ;  /* 0x0000001484887276 */ /* 0x000fe20007810015 */
[-C--:B------:R-:W-:Y:S01]  /*8670*/  FFMA.FTZ R60, R143, -R133.reuse, R60 ;  /* 0x800000858f3c7223 */ /* 0x080fe2000001003c */
[----:B------:R-:W-:Y:S02]  /*8680*/  FMNMX3.FTZ R135, R139, R8, R9, !PT ;  /* 0x000000088b877276 */ /* 0x000fe40007810009 */
[----:B------:R-:W-:Y:S02]  /*8690*/  FMNMX3.FTZ R132, R3, R22, R23, !PT ;  /* 0x0000001603847276 */ /* 0x000fe40007810017 */
[----:B------:R-:W-:Y:S02]  /*86a0*/  FMNMX3.FTZ R141, R136, R32, R33, !PT ;  /* 0x00000020888d7276 */ /* 0x000fe40007810021 */
[----:B------:R-:W-:Y:S02]  /*86b0*/  FMNMX3.FTZ R3, R140, R10, R11, !PT ;  /* 0x0000000a8c037276 */ /* 0x000fe4000781000b */
[----:B------:R-:W-:Y:S02]  /*86c0*/  FMNMX3.FTZ R135, R135, R12, R13, !PT ;  /* 0x0000000c87877276 */ /* 0x000fe4000781000d */
[----:B------:R-:W-:Y:S02]  /*86d0*/  FMNMX3.FTZ R136, R132, R34, R35, !PT ;  /* 0x0000002284887276 */ /* 0x000fe40007810023 */
[----:B------:R-:W-:Y:S02]  /*86e0*/  FMNMX3.FTZ R141, R141, R36, R37, !PT ;  /* 0x000000248d8d7276 */ /* 0x000fe40007810025 */
[----:B------:R-:W-:Y:S02]  /*86f0*/  FMNMX3.FTZ R3, R3, R14, R15, !PT ;  /* 0x0000000e03037276 */ /* 0x000fe4000781000f */
[----:B------:R-:W-:Y:S02]  /*8700*/  IABS R180, R180 ;  /* 0x000000b400b47213 */ /* 0x000fe40000000000 */
[----:B------:R-:W-:Y:S02]  /*8710*/  IABS R0, R0 ;  /* 0x0000000000007213 */ /* 0x000fe40000000000 */
[----:B------:R-:W-:Y:S02]  /*8720*/  FMNMX3.FTZ R132, R135, R24, R25, !PT ;  /* 0x0000001887847276 */ /* 0x000fe40007810019 */
[----:B------:R-:W-:Y:S02]  /*8730*/  FMNMX3.FTZ R136, R136, R38, R39, !PT ;  /* 0x0000002688887276 */ /* 0x000fe40007810027 */
[----:B------:R-:W-:Y:S02]  /*8740*/  FMNMX3.FTZ R141, R141, R48, R49, !PT ;  /* 0x000000308d8d7276 */ /* 0x000fe40007810031 */
[----:B------:R-:W-:Y:S02]  /*8750*/  FMNMX3.FTZ R135, R3, R26, R27, !PT ;  /* 0x0000001a03877276 */ /* 0x000fe4000781001b */
[----:B------:R-:W-:Y:S02]  /*8760*/  I2FP.F32.S32 R180, R180 ;  /* 0x000000b400b47245 */ /* 0x000fe40000201400 */
[----:B------:R-:W-:Y:S02]  /*8770*/  I2FP.F32.S32 R2, R2 ;  /* 0x0000000200027245 */ /* 0x000fe40000201400 */
[----:B------:R-:W-:Y:S01]  /*8780*/  I2FP.F32.S32 R0, R0 ;  /* 0x0000000000007245 */ /* 0x000fe20000201400 */
[-C--:B------:R-:W-:Y:S01]  /*8790*/  FFMA.FTZ R45, R180, -R133.reuse, R45 ;  /* 0x80000085b42d7223 */ /* 0x080fe2000001002d */
[----:B------:R-:W-:Y:S01]  /*87a0*/  FMNMX3.FTZ R3, R132, R28, R29, !PT ;  /* 0x0000001c84037276 */ /* 0x000fe2000781001d */
[-C--:B------:R-:W-:Y:S01]  /*87b0*/  FFMA.FTZ R56, R2, -R133.reuse, R56 ;  /* 0x8000008502387223 */ /* 0x080fe20000010038 */
[----:B------:R-:W-:Y:S01]  /*87c0*/  FMNMX3.FTZ R132, R136, R50, R51, !PT ;  /* 0x0000003288847276 */ /* 0x000fe20007810033 */
[----:B------:R-:W-:Y:S01]  /*87d0*/  FFMA.FTZ R57, R0, -R133, R57 ;  /* 0x8000008500397223 */ /* 0x000fe20000010039 */
[----:B------:R-:W-:Y:S02]  /*87e0*/  FMNMX3.FTZ R141, R141, R52, R53, !PT ;  /* 0x000000348d8d7276 */ /* 0x000fe40007810035 */
[----:B------:R-:W-:Y:S02]  /*87f0*/  FMNMX3.FTZ R183, R135, R30, R31, !PT ;  /* 0x0000001e87b77276 */ /* 0x000fe4000781001f */
[----:B------:R-:W-:Y:S02]  /*8800*/  FMNMX3.FTZ R182, R3, R40, R41, !PT ;  /* 0x0000002803b67276 */ /* 0x000fe40007810029 */
[----:B------:R-:W-:Y:S02]  /*8810*/  FMNMX3.FTZ R181, R132, R54, R55, !PT ;  /* 0x0000003684b57276 */ /* 0x000fe40007810037 */
[----:B------:R-:W-:Y:S01]  /*8820*/  FMNMX3.FTZ R141, R141, R64, R65, !PT ;  /* 0x000000408d8d7276 */ /* 0x000fe20007810041 */
[----:B------:R-:W-:Y:S06]  /*8830*/  @P1 BRA `(.L_x_162) ;  /* 0xffffffe4002c1947 */ /* 0x000fec000383ffff */
.L_x_161:
[----:B-1----:R-:W1:Y:S01]  /*8840*/  SHFL.BFLY PT, R137, R141, 0x2, 0x1f ;  /* 0x0c401f008d897f89 */ /* 0x002e6200000e0000 */
[----:B------:R-:W-:Y:S01]  /*8850*/  FMNMX3.FTZ R132, R182, R44, R45, !PT ;  /* 0x0000002cb6847276 */ /* 0x000fe2000781002d */
[-C--:B------:R-:W-:Y:S01]  /*8860*/  FFMA.FTZ R61, R184, -R133.reuse, R61 ;  /* 0x80000085b83d7223 */ /* 0x080fe2000001003d */
[----:B------:R-:W-:Y:S01]  /*8870*/  FMNMX3.FTZ R135, R181, R66, R67, !PT ;  /* 0x00000042b5877276 */ /* 0x000fe20007810043 */
[-C--:B------:R-:W-:Y:S01]  /*8880*/  FFMA.FTZ R59, R180, -R133.reuse, R59 ;  /* 0x80000085b43b7223 */ /* 0x080fe2000001003b */
[----:B------:R-:W-:Y:S01]  /*8890*/  FMNMX3.FTZ R3, R183, R42, R43, !PT ;  /* 0x0000002ab7037276 */ /* 0x000fe2000781002b */
[-C--:B------:R-:W-:Y:S01]  /*88a0*/  FFMA.FTZ R63, R0, -R133.reuse, R63 ;  /* 0x80000085003f7223 */ /* 0x080fe2000001003f */
[----:B------:R-:W-:Y:S01]  /*88b0*/  FMNMX3.FTZ R132, R132, R56, R57, !PT ;  /* 0x0000003884847276 */ /* 0x000fe20007810039 */
[----:B------:R-:W2:Y:S01]  /*88c0*/  SHFL.BFLY PT, R142, R135, 0x2, 0x1f ;  /* 0x0c401f00878e7f89 */ /* 0x000ea200000e0000 */
[----:B------:R-:W-:Y:S01]  /*88d0*/  FMNMX3.FTZ R3, R3, R46, R47, !PT ;  /* 0x0000002e03037276 */ /* 0x000fe2000781002f */
[----:B------:R-:W-:Y:S01]  /*88e0*/  FFMA.FTZ R62, R2, -R133, R62 ;  /* 0x80000085023e7223 */ /* 0x000fe2000001003e */
[----:B------:R-:W-:Y:S05]  /*88f0*/  FMNMX3.FTZ R132, R132, R60, R61, !PT ;  /* 0x0000003c84847276 */ /* 0x000fea000781003d */
[----:B------:R-:W-:Y:S01]  /*8900*/  LDSM.16.MT88.4 R176, [R224+0x9000] ;  /* 0x00900000e0b0783b */ /* 0x000fe20000004200 */
[----:B------:R-:W-:Y:S04]  /*8910*/  FMNMX3.FTZ R0, R3, R58, R59, !PT ;  /* 0x0000003a03007276 */ /* 0x000fe8000781003b */
[----:B------:R-:W-:Y:S03]  /*8920*/  FMNMX3.FTZ R0, R0, R62, R63, !PT ;  /* 0x0000003e00007276 */ /* 0x000fe6000781003f */
[----:B------:R-:W3:Y:S08]  /*8930*/  SHFL.BFLY PT, R3, R132, 0x2, 0x1f ;  /* 0x0c401f0084037f89 */ /* 0x000ef000000e0000 */
[----:B------:R-:W4:Y:S01]  /*8940*/  SHFL.BFLY PT, R2, R0, 0x2, 0x1f ;  /* 0x0c401f0000027f89 */ /* 0x000f2200000e0000 */
[----:B-1----:R-:W-:Y:S07]  /*8950*/  FMNMX.FTZ R137, R141, R137, !PT ;  /* 0x000000898d897209 */ /* 0x002fee0007810000 */
[----:B------:R-:W1:Y:S01]  /*8960*/  SHFL.BFLY PT, R136, R137, 0x1, 0x1f ;  /* 0x0c201f0089887f89 */ /* 0x000e6200000e0000 */
[----:B--2---:R-:W-:Y:S07]  /*8970*/  FMNMX.FTZ R143, R135, R142, !PT ;  /* 0x0000008e878f7209 */ /* 0x004fee0007810000 */
[----:B------:R-:W2:Y:S01]  /*8980*/  SHFL.BFLY PT, R141, R143, 0x1, 0x1f ;  /* 0x0c201f008f8d7f89 */ /* 0x000ea200000e0000 */
[----:B---3--:R-:W-:Y:S02]  /*8990*/  FMNMX.FTZ R135, R132, R3, !PT ;  /* 0x0000000384877209 */ /* 0x008fe40007810000 */
[----:B----4-:R-:W-:Y:S05]  /*89a0*/  FMNMX.FTZ R2, R0, R2, !PT ;  /* 0x0000000200027209 */ /* 0x010fea0007810000 */
[----:B------:R-:W3:Y:S08]  /*89b0*/  SHFL.BFLY PT, R142, R135, 0x1, 0x1f ;  /* 0x0c201f00878e7f89 */ /* 0x000ef000000e0000 */
[----:B------:R-:W4:Y:S01]  /*89c0*/  SHFL.BFLY PT, R132, R2, 0x1, 0x1f ;  /* 0x0c201f0002847f89 */ /* 0x000f2200000e0000 */
[----:B-1----:R-:W-:Y:S04]  /*89d0*/  FMNMX.FTZ R137, R137, R136, !PT ;  /* 0x0000008889897209 */ /* 0x002fe80007810000 */
[C---:B------:R-:W-:Y:S01]  /*89e0*/  FSETP.NEU.FTZ.AND P1, PT, R137.reuse, -INF , PT ;  /* 0xff8000008900780b */ /* 0x040fe20003f3d000 */
[----:B------:R-:W-:Y:S01]  /*89f0*/  FADD.FTZ R0, -R137, R134 ;  /* 0x0000008689007221 */ /* 0x000fe20000010100 */
[----:B--2---:R-:W-:Y:S03]  /*8a00*/  FMNMX.FTZ R136, R143, R141, !PT ;  /* 0x0000008d8f887209 */ /* 0x004fe60007810000 */
[----:B------:R-:W-:Y:S02]  /*8a10*/  FMUL.FTZ R3, R0, UR4 ;  /* 0x0000000400037c20 */ /* 0x000fe40008410000 */
[C---:B------:R-:W-:Y:S02]  /*8a20*/  FADD.FTZ R0, -R136.reuse, R138 ;  /* 0x0000008a88007221 */ /* 0x040fe40000010100 */
[----:B------:R1:W2:Y:S01]  /*8a30*/  MUFU.EX2 R134, R3 ;  /* 0x0000000300867308 */ /* 0x0002a20000000800 */
[----:B------:R-:W-:Y:S01]  /*8a40*/  FMUL.FTZ R184, R136, UR4 ;  /* 0x0000000488b87c20 */ /* 0x000fe20008410000 */
[----:B------:R-:W-:Y:S02]  /*8a50*/  MOV R138, R249 ;  /* 0x000000f9008a7202 */ /* 0x000fe40000000f00 */
[----:B------:R-:W-:Y:S02]  /*8a60*/  @P0 IADD3 R138, PT, PT, R248, -0x20, RZ ;  /* 0xffffffe0f88a0810 */ /* 0x000fe40007ffe0ff */
[----:B---3--:R-:W-:Y:S03]  /*8a70*/  FMNMX.FTZ R135, R135, R142, !PT ;  /* 0x0000008e87877209 */ /* 0x008fe60007810000 */
[----:B------:R-:W3:Y:S01]  /*8a80*/  LDSM.16.MT88.4 R180, [R138] ;  /* 0x000000008ab4783b */ /* 0x000ee20000004200 */
[----:B----4-:R-:W-:Y:S01]  /*8a90*/  FMNMX.FTZ R132, R2, R132, !PT ;  /* 0x0000008402847209 */ /* 0x010fe20007810000 */
[C---:B------:R-:W-:Y:S04]  /*8aa0*/  FMUL.FTZ R185, R135.reuse, UR4 ;  /* 0x0000000487b97c20 */ /* 0x040fe80008410000 */
[----:B------:R-:W-:Y:S01]  /*8ab0*/  FMUL.FTZ R186, R132, UR4 ;  /* 0x0000000484ba7c20 */ /* 0x000fe20008410000 */
[----:B-1----:R-:W-:Y:S01]  /*8ac0*/  FMUL.FTZ R3, R0, UR4 ;  /* 0x0000000400037c20 */ /* 0x002fe20008410000 */
[----:B------:R-:W-:Y:S01]  /*8ad0*/  FADD.FTZ R0, -R135, R139 ;  /* 0x0000008b87007221 */ /* 0x000fe20000010100 */
[----:B------:R-:W-:Y:S01]  /*8ae0*/  FMUL.FTZ R139, R137, UR4 ;  /* 0x00000004898b7c20 */ /* 0x000fe20008410000 */
[C---:B--2---:R-:W-:Y:S01]  /*8af0*/  FMUL.FTZ R68, R134.reuse, R68 ;  /* 0x0000004486447220 */ /* 0x044fe20000410000 */
[----:B------:R-:W-:Y:S01]  /*8b00*/  FMUL.FTZ R69, R134, R69 ;  /* 0x0000004586457220 */ /* 0x000fe20000410000 */
[----:B------:R-:W-:Y:S01]  /*8b10*/  FMUL.FTZ R2, R0, UR4 ;  /* 0x0000000400027c20 */ /* 0x000fe20008410000 */
[----:B------:R-:W-:Y:S01]  /*8b20*/  FADD.FTZ R0, -R132, R140 ;  /* 0x0000008c84007221 */ /* 0x000fe20000010100 */
[----:B------:R-:W-:Y:S01]  /*8b30*/  FSEL R139, R139, RZ, P1 ;  /* 0x000000ff8b8b7208 */ /* 0x000fe20000800000 */
[----:B------:R-:W1:Y:S01]  /*8b40*/  MUFU.EX2 R3, R3 ;  /* 0x0000000300037308 */ /* 0x000e620000000800 */
[----:B------:R-:W-:Y:S01]  /*8b50*/  FSETP.NEU.FTZ.AND P1, PT, R136, -INF , PT ;  /* 0xff8000008800780b */ /* 0x000fe20003f3d000 */
[----:B------:R-:W-:Y:S01]  /*8b60*/  FMUL.FTZ R0, R0, UR4 ;  /* 0x0000000400007c20 */ /* 0x000fe20008410000 */
[----:B------:R-:W-:Y:S01]  /*8b70*/  FMUL.FTZ R84, R134, R84 ;  /* 0x0000005486547220 */ /* 0x000fe20000410000 */
        /* <DEDUP_REMOVED lines=17> */
[----:B------:R-:W-:Y:S01]  /*8c90*/  FFMA.FTZ R13, R13, UR4, -R185 ;  /* 0x000000040d0d7c23 */ /* 0x000fe200080108b9 */
[--C-:B------:R-:W-:Y:S01]  /*8ca0*/  FFMA.FTZ R10, R10, UR4, -R186.reuse ;  /* 0x000000040a0a7c23 */ /* 0x100fe200080108ba */
[--C-:B------:R-:W-:Y:S03]  /*8cb0*/  FFMA.FTZ R11, R11, UR4, -R186.reuse ;  /* 0x000000040b0b7c23 */ /* 0x100fe600080108ba */
[----:B------:R4:W5:Y:S01]  /*8cc0*/  MUFU.EX2 R220, R5 ;  /* 0x0000000500dc7308 */ /* 0x0009620000000800 */
[--C-:B------:R-:W-:Y:S01]  /*8cd0*/  FFMA.FTZ R14, R14, UR4, -R186.reuse ;  /* 0x000000040e0e7c23 */ /* 0x100fe200080108ba */
[----:B------:R-:W-:Y:S01]  /*8ce0*/  FFMA.FTZ R15, R15, UR4, -R186 ;  /* 0x000000040f0f7c23 */ /* 0x000fe200080108ba */
[C---:B-1----:R-:W-:Y:S01]  /*8cf0*/  FMUL.FTZ R70, R3.reuse, R70 ;  /* 0x0000004603467220 */ /* 0x042fe20000410000 */
[----:B------:R-:W-:Y:S01]  /*8d00*/  FMUL.FTZ R71, R3, R71 ;  /* 0x0000004703477220 */ /* 0x000fe20000410000 */
[--C-:B------:R-:W-:Y:S01]  /*8d10*/  FFMA.FTZ R36, R36, UR4, -R139.reuse ;  /* 0x0000000424247c23 */ /* 0x100fe2000801088b */
[----:B------:R-:W-:Y:S01]  /*8d20*/  FFMA.FTZ R37, R37, UR4, -R139 ;  /* 0x0000000425257c23 */ /* 0x000fe2000801088b */
[--C-:B------:R-:W-:Y:S03]  /*8d30*/  FFMA.FTZ R38, R38, UR4, -R184.reuse ;  /* 0x0000000426267c23 */ /* 0x100fe600080108b8 */
[----:B------:R1:W-:Y:S01]  /*8d40*/  MUFU.EX2 R213, R6 ;  /* 0x0000000600d57308 */ /* 0x0003e20000000800 */
[----:B--2---:R-:W-:Y:S01]  /*8d50*/  FMUL.FTZ R4, R134, R148 ;  /* 0x0000009486047220 */ /* 0x004fe20000410000 */
[----:B------:R-:W-:Y:S01]  /*8d60*/  FFMA.FTZ R39, R39, UR4, -R184 ;  /* 0x0000000427277c23 */ /* 0x000fe200080108b8 */
[--C-:B------:R-:W-:Y:S01]  /*8d70*/  FFMA.FTZ R40, R40, UR4, -R185.reuse ;  /* 0x0000000428287c23 */ /* 0x100fe200080108b9 */
[----:B------:R-:W-:Y:S01]  /*8d80*/  FFMA.FTZ R41, R41, UR4, -R185 ;  /* 0x0000000429297c23 */ /* 0x000fe200080108b9 */
[--C-:B------:R-:W-:Y:S01]  /*8d90*/  FFMA.FTZ R42, R42, UR4, -R186.reuse ;  /* 0x000000042a2a7c23 */ /* 0x100fe200080108ba */
[----:B------:R-:W-:Y:S01]  /*8da0*/  FFMA.FTZ R43, R43, UR4, -R186 ;  /* 0x000000042b2b7c23 */ /* 0x000fe200080108ba */
[--C-:B------:R-:W-:Y:S03]  /*8db0*/  FFMA.FTZ R48, R48, UR4, -R139.reuse ;  /* 0x0000000430307c23 */ /* 0x100fe6000801088b */
[----:B------:R2:W3:Y:S01]  /*8dc0*/  MUFU.EX2 R217, R7 ;  /* 0x0000000700d97308 */ /* 0x0004e20000000800 */
[----:B----4-:R-:W-:Y:S01]  /*8dd0*/  FMUL.FTZ R5, R134, R149 ;  /* 0x0000009586057220 */ /* 0x010fe20000410000 */
[----:B-----5:R-:W-:Y:S01]  /*8de0*/  F2FP.F16.F32.PACK_AB R140, R220, R215 ;  /* 0x000000d7dc8c723e */ /* 0x020fe200000000ff */
[--C-:B------:R-:W-:Y:S01]  /*8df0*/  FFMA.FTZ R49, R49, UR4, -R139.reuse ;  /* 0x0000000431317c23 */ /* 0x100fe2000801088b */
[--C-:B------:R-:W-:Y:S01]  /*8e00*/  FFMA.FTZ R50, R50, UR4, -R184.reuse ;  /* 0x0000000432327c23 */ /* 0x100fe200080108b8 */
[--C-:B------:R-:W-:Y:S01]  /*8e10*/  FFMA.FTZ R51, R51, UR4, -R184.reuse ;  /* 0x0000000433337c23 */ /* 0x100fe200080108b8 */
[--C-:B------:R-:W-:Y:S01]  /*8e20*/  FFMA.FTZ R52, R52, UR4, -R139.reuse ;  /* 0x0000000434347c23 */ /* 0x100fe2000801088b */
[----:B------:R-:W-:Y:S03]  /*8e30*/  FFMA.FTZ R53, R53, UR4, -R139 ;  /* 0x0000000435357c23 */ /* 0x000fe6000801088b */
[----:B------:R4:W-:Y:S01]  /*8e40*/  MUFU.EX2 R218, R16 ;  /* 0x0000001000da7308 */ /* 0x0009e20000000800 */
[----:B-1----:R-:W-:Y:S01]  /*8e50*/  FMUL.FTZ R6, R3, R150 ;  /* 0x0000009603067220 */ /* 0x002fe20000410000 */
[--C-:B------:R-:W-:Y:S01]  /*8e60*/  FFMA.FTZ R54, R54, UR4, -R184.reuse ;  /* 0x0000000436367c23 */ /* 0x100fe200080108b8 */
[----:B------:R-:W-:Y:S01]  /*8e70*/  FFMA.FTZ R55, R55, UR4, -R184 ;  /* 0x0000000437377c23 */ /* 0x000fe200080108b8 */
[--C-:B------:R-:W-:Y:S01]  /*8e80*/  FFMA.FTZ R56, R56, UR4, -R185.reuse ;  /* 0x0000000438387c23 */ /* 0x100fe200080108b9 */
[----:B------:R-:W-:Y:S01]  /*8e90*/  FFMA.FTZ R57, R57, UR4, -R185 ;  /* 0x0000000439397c23 */ /* 0x000fe200080108b9 */
[--C-:B------:R-:W-:Y:S01]  /*8ea0*/  FFMA.FTZ R58, R58, UR4, -R186.reuse ;  /* 0x000000043a3a7c23 */ /* 0x100fe200080108ba */
[----:B------:R-:W-:Y:S03]  /*8eb0*/  FFMA.FTZ R59, R59, UR4, -R186 ;  /* 0x000000043b3b7c23 */ /* 0x000fe600080108ba */
[----:B------:R-:W1:Y:S01]  /*8ec0*/  MUFU.EX2 R219, R17 ;  /* 0x0000001100db7308 */ /* 0x000e620000000800 */
[----:B--2---:R-:W-:Y:S01]  /*8ed0*/  FMUL.FTZ R7, R3, R151 ;  /* 0x0000009703077220 */ /* 0x004fe20000410000 */
[----:B---3--:R-:W-:Y:S01]  /*8ee0*/  F2FP.F16.F32.PACK_AB R141, R217, R213 ;  /* 0x000000d5d98d723e */ /* 0x008fe200000000ff */
[----:B------:R-:W2:Y:S01]  /*8ef0*/  LDSM.16.MT88.4 R148, [R224+0xa000] ;  /* 0x00a00000e094783b */ /* 0x000ea20000004200 */
[C---:B------:R-:W-:Y:S01]  /*8f00*/  FMUL.FTZ R85, R134.reuse, R85 ;  /* 0x0000005586557220 */ /* 0x040fe20000410000 */
[C---:B------:R-:W-:Y:S01]  /*8f10*/  FMUL.FTZ R86, R3.reuse, R86 ;  /* 0x0000005603567220 */ /* 0x040fe20000410000 */
[C---:B------:R-:W-:Y:S01]  /*8f20*/  FMUL.FTZ R87, R3.reuse, R87 ;  /* 0x0000005703577220 */ /* 0x040fe20000410000 */
[C---:B------:R-:W-:Y:S03]  /*8f30*/  FMUL.FTZ R96, R134.reuse, R96 ;  /* 0x0000006086607220 */ /* 0x040fe60000410000 */
[----:B------:R3:W-:Y:S01]  /*8f40*/  MUFU.EX2 R214, R18 ;  /* 0x0000001200d67308 */ /* 0x0007e20000000800 */
[C---:B----4-:R-:W-:Y:S01]  /*8f50*/  FMUL.FTZ R16, R134.reuse, R156 ;  /* 0x0000009c86107220 */ /* 0x050fe20000410000 */
[C---:B------:R-:W-:Y:S01]  /*8f60*/  FMUL.FTZ R97, R134.reuse, R97 ;  /* 0x0000006186617220 */ /* 0x040fe20000410000 */
[C---:B------:R-:W-:Y:S01]  /*8f70*/  FMUL.FTZ R98, R3.reuse, R98 ;  /* 0x0000006203627220 */ /* 0x040fe20000410000 */
[C---:B------:R-:W-:Y:S01]  /*8f80*/  FMUL.FTZ R99, R3.reuse, R99 ;  /* 0x0000006303637220 */ /* 0x040fe20000410000 */
[C---:B------:R-:W-:Y:S01]  /*8f90*/  FMUL.FTZ R100, R134.reuse, R100 ;  /* 0x0000006486647220 */ /* 0x040fe20000410000 */
[C---:B------:R-:W-:Y:S01]  /*8fa0*/  FMUL.FTZ R101, R134.reuse, R101 ;  /* 0x0000006586657220 */ /* 0x040fe20000410000 */
[----:B------:R-:W-:Y:S03]  /*8fb0*/  FMUL.FTZ R102, R3, R102 ;  /* 0x0000006603667220 */ /* 0x000fe60000410000 */
[----:B------:R-:W4:Y:S01]  /*8fc0*/  MUFU.EX2 R216, R19 ;  /* 0x0000001300d87308 */ /* 0x000f220000000800 */
[----:B-1----:R-:W-:Y:S01]  /*8fd0*/  F2FP.F16.F32.PACK_AB R142, R219, R218 ;  /* 0x000000dadb8e723e */ /* 0x002fe200000000ff */
[----:B------:R-:W-:Y:S01]  /*8fe0*/  FMUL.FTZ R17, R134, R157 ;  /* 0x0000009d86117220 */ /* 0x000fe20000410000 */
[----:B------:R-:W-:Y:S01]  /*8ff0*/  FMUL.FTZ R103, R3, R103 ;  /* 0x0000006703677220 */ /* 0x000fe20000410000 */
[--C-:B------:R-:W-:Y:S01]  /*9000*/  FFMA.FTZ R20, R20, UR4, -R139.reuse ;  /* 0x0000000414147c23 */ /* 0x100fe2000801088b */
[----:B------:R-:W-:Y:S01]  /*9010*/  FFMA.FTZ R21, R21, UR4, -R139 ;  /* 0x0000000415157c23 */ /* 0x000fe2000801088b */
[--C-:B------:R-:W-:Y:S01]  /*9020*/  FFMA.FTZ R22, R22, UR4, -R184.reuse ;  /* 0x0000000416167c23 */ /* 0x100fe200080108b8 */
[----:B------:R-:W-:Y:S03]  /*9030*/  FFMA.FTZ R23, R23, UR4, -R184 ;  /* 0x0000000417177c23 */ /* 0x000fe600080108b8 */
[----:B------:R-:W1:Y:S01]  /*9040*/  MUFU.EX2 R2, R2 ;  /* 0x0000000200027308 */ /* 0x000e620000000800 */
        /* <DEDUP_REMOVED lines=8> */
[----:B----4-:R-:W-:Y:S01]  /*90d0*/  F2FP.F16.F32.PACK_AB R143, R216, R214 ;  /* 0x000000d6d88f723e */ /* 0x010fe200000000ff */
[C---:B------:R-:W-:Y:S01]  /*90e0*/  FMUL.FTZ R19, R3.reuse, R159 ;  /* 0x0000009f03137220 */ /* 0x040fe20000410000 */
[C---:B------:R-:W-:Y:S01]  /*90f0*/  FMUL.FTZ R122, R3.reuse, R122 ;  /* 0x0000007a037a7220 */ /* 0x040fe20000410000 */
[----:B------:R-:W-:Y:S01]  /*9100*/  LDSM.16.MT88.4 R156, [R138+0x400] ;  /* 0x000400008a9c783b */ /* 0x000fe20000004200 */
[C---:B------:R-:W-:Y:S01]  /*9110*/  FMUL.FTZ R123, R3.reuse, R123 ;  /* 0x0000007b037b7220 */ /* 0x040fe20000410000 */
[C---:B------:R-:W-:Y:S01]  /*9120*/  FMUL.FTZ R124, R134.reuse, R124 ;  /* 0x0000007c867c7220 */ /* 0x040fe20000410000 */
[----:B------:R-:W-:Y:S01]  /*9130*/  FMUL.FTZ R125, R134, R125 ;  /* 0x0000007d867d7220 */ /* 0x000fe20000410000 */
[-C--:B------:R-:W-:Y:S02]  /*9140*/  HMMA.16816.F32 R4, R140, R176.reuse, R4 ;  /* 0x000000b08c04723c */ /* 0x080fe40000001804 */
[----:B------:R4:W-:Y:S03]  /*9150*/  MUFU.EX2 R207, R8 ;  /* 0x0000000800cf7308 */ /* 0x0009e60000000800 */
[C---:B-1----:R-:W-:Y:S01]  /*9160*/  FMUL.FTZ R72, R2.reuse, R72 ;  /* 0x0000004802487220 */ /* 0x042fe20000410000 */
[C---:B------:R-:W-:Y:S01]  /*9170*/  FMUL.FTZ R73, R2.reuse, R73 ;  /* 0x0000004902497220 */ /* 0x040fe20000410000 */
[C---:B------:R-:W-:Y:S01]  /*9180*/  FMUL.FTZ R76, R2.reuse, R76 ;  /* 0x0000004c024c7220 */ /* 0x040fe20000410000 */
[----:B------:R-:W-:Y:S04]  /*9190*/  FMUL.FTZ R77, R2, R77 ;  /* 0x0000004d024d7220 */ /* 0x000fe80000410000 */
[----:B------:R1:W5:Y:S01]  /*91a0*/  MUFU.EX2 R212, R9 ;  /* 0x0000000900d47308 */ /* 0x0003620000000800 */
[C---:B---3--:R-:W-:Y:S01]  /*91b0*/  FMUL.FTZ R74, R0.reuse, R74 ;  /* 0x0000004a004a7220 */ /* 0x048fe20000410000 */
[C---:B------:R-:W-:Y:S01]  /*91c0*/  FMUL.FTZ R75, R0.reuse, R75 ;  /* 0x0000004b004b7220 */ /* 0x040fe20000410000 */
[C---:B------:R-:W-:Y:S01]  /*91d0*/  FMUL.FTZ R78, R0.reuse, R78 ;  /* 0x0000004e004e7220 */ /* 0x040fe20000410000 */
[----:B------:R-:W-:Y:S01]  /*91e0*/  FMUL.FTZ R79, R0, R79 ;  /* 0x0000004f004f7220 */ /* 0x000fe20000410000 */
[C---:B------:R-:W-:Y:S01]  /*91f0*/  FMUL.FTZ R80, R134.reuse, R80 ;  /* 0x0000005086507220 */ /* 0x040fe20000410000 */
[----:B------:R-:W-:Y:S01]  /*9200*/  FMUL.FTZ R81, R134, R81 ;  /* 0x0000005186517220 */ /* 0x000fe20000410000 */
[C---:B------:R-:W-:Y:S03]  /*9210*/  FMUL.FTZ R82, R3.reuse, R82 ;  /* 0x0000005203527220 */ /* 0x040fe60000410000 */
[----:B------:R3:W-:Y:S01]  /*9220*/  MUFU.EX2 R206, R10 ;  /* 0x0000000a00ce7308 */ /* 0x0007e20000000800 */
[C---:B----4-:R-:W-:Y:S01]  /*9230*/  FMUL.FTZ R8, R2.reuse, R144 ;  /* 0x0000009002087220 */ /* 0x050fe20000410000 */
[----:B------:R-:W-:Y:S01]  /*9240*/  FMUL.FTZ R83, R3, R83 ;  /* 0x0000005303537220 */ /* 0x000fe20000410000 */
[C---:B------:R-:W-:Y:S01]  /*9250*/  FMUL.FTZ R88, R2.reuse, R88 ;  /* 0x0000005802587220 */ /* 0x040fe20000410000 */
[----:B------:R-:W-:Y:S01]  /*9260*/  FMUL.FTZ R89, R2, R89 ;  /* 0x0000005902597220 */ /* 0x000fe20000410000 */
[C---:B------:R-:W-:Y:S01]  /*9270*/  FMUL.FTZ R90, R0.reuse, R90 ;  /* 0x0000005a005a7220 */ /* 0x040fe20000410000 */
[----:B------:R-:W-:Y:S01]  /*9280*/  FMUL.FTZ R91, R0, R91 ;  /* 0x0000005b005b7220 */ /* 0x000fe20000410000 */
[C---:B------:R-:W-:Y:S03]  /*9290*/  FMUL.FTZ R92, R2.reuse, R92 ;  /* 0x0000005c025c7220 */ /* 0x040fe60000410000 */
[----:B------:R4:W2:Y:S01]  /*92a0*/  MUFU.EX2 R209, R11 ;  /* 0x0000000b00d17308 */ /* 0x0008a20000000800 */
[----:B-1----:R-:W-:Y:S01]  /*92b0*/  FMUL.FTZ R9, R2, R145 ;  /* 0x0000009102097220 */ /* 0x002fe20000410000 */
[----:B-----5:R-:W-:Y:S01]  /*92c0*/  F2FP.F16.F32.PACK_AB R144, R212, R207 ;  /* 0x000000cfd490723e */ /* 0x020fe200000000ff */
[----:B------:R-:W-:Y:S01]  /*92d0*/  FMUL.FTZ R93, R2, R93 ;  /* 0x0000005d025d7220 */ /* 0x000fe20000410000 */
[C---:B------:R-:W-:Y:S01]  /*92e0*/  FMUL.FTZ R94, R0.reuse, R94 ;  /* 0x0000005e005e7220 */ /* 0x040fe20000410000 */
[----:B------:R-:W-:Y:S01]  /*92f0*/  FMUL.FTZ R95, R0, R95 ;  /* 0x0000005f005f7220 */ /* 0x000fe20000410000 */
[C---:B------:R-:W-:Y:S01]  /*9300*/  FMUL.FTZ R104, R2.reuse, R104 ;  /* 0x0000006802687220 */ /* 0x040fe20000410000 */
[----:B------:R-:W-:Y:S03]  /*9310*/  FMUL.FTZ R105, R2, R105 ;  /* 0x0000006902697220 */ /* 0x000fe60000410000 */
[----:B------:R1:W-:Y:S01]  /*9320*/  MUFU.EX2 R210, R12 ;  /* 0x0000000c00d27308 */ /* 0x0003e20000000800 */
[C---:B---3--:R-:W-:Y:S01]  /*9330*/  FMUL.FTZ R10, R0.reuse, R146 ;  /* 0x00000092000a7220 */ /* 0x048fe20000410000 */
[C---:B------:R-:W-:Y:S01]  /*9340*/  FMUL.FTZ R106, R0.reuse, R106 ;  /* 0x0000006a006a7220 */ /* 0x040fe20000410000 */
[----:B------:R-:W-:Y:S01]  /*9350*/  FMUL.FTZ R107, R0, R107 ;  /* 0x0000006b006b7220 */ /* 0x000fe20000410000 */
[C---:B------:R-:W-:Y:S01]  /*9360*/  FMUL.FTZ R108, R2.reuse, R108 ;  /* 0x0000006c026c7220 */ /* 0x040fe20000410000 */
[----:B------:R-:W-:Y:S01]  /*9370*/  FMUL.FTZ R109, R2, R109 ;  /* 0x0000006d026d7220 */ /* 0x000fe20000410000 */
[C---:B------:R-:W-:Y:S01]  /*9380*/  FMUL.FTZ R110, R0.reuse, R110 ;  /* 0x0000006e006e7220 */ /* 0x040fe20000410000 */
[C---:B------:R-:W-:Y:S03]  /*9390*/  FMUL.FTZ R111, R0.reuse, R111 ;  /* 0x0000006f006f7220 */ /* 0x040fe60000410000 */
[----:B------:R-:W3:Y:S01]  /*93a0*/  MUFU.EX2 R211, R13 ;  /* 0x0000000d00d37308 */ /* 0x000ee20000000800 */
[----:B----4-:R-:W-:Y:S01]  /*93b0*/  FMUL.FTZ R11, R0, R147 ;  /* 0x00000093000b7220 */ /* 0x010fe20000410000 */
[----:B--2---:R-:W-:Y:S01]  /*93c0*/  F2FP.F16.F32.PACK_AB R145, R209, R206 ;  /* 0x000000ced191723e */ /* 0x004fe200000000ff */
[C---:B------:R-:W-:Y:S01]  /*93d0*/  FMUL.FTZ R116, R2.reuse, R116 ;  /* 0x0000007402747220 */ /* 0x040fe20000410000 */
[----:B------:R-:W-:Y:S01]  /*93e0*/  FMUL.FTZ R117, R2, R117 ;  /* 0x0000007502757220 */ /* 0x000fe20000410000 */
[C---:B------:R-:W-:Y:S01]  /*93f0*/  FMUL.FTZ R118, R0.reuse, R118 ;  /* 0x0000007600767220 */ /* 0x040fe20000410000 */
[----:B------:R-:W-:Y:S01]  /*9400*/  FMUL.FTZ R119, R0, R119 ;  /* 0x0000007700777220 */ /* 0x000fe20000410000 */
[C---:B------:R-:W-:Y:S03]  /*9410*/  FMUL.FTZ R126, R3.reuse, R126 ;  /* 0x0000007e037e7220 */ /* 0x040fe60000410000 */
[----:B------:R2:W-:Y:S01]  /*9420*/  MUFU.EX2 R205, R14 ;  /* 0x0000000e00cd7308 */ /* 0x0005e20000000800 */
[C---:B-1----:R-:W-:Y:S01]  /*9430*/  FMUL.FTZ R12, R2.reuse, R152 ;  /* 0x00000098020c7220 */ /* 0x042fe20000410000 */
[----:B------:R-:W-:Y:S01]  /*9440*/  FMUL.FTZ R127, R3, R127 ;  /* 0x0000007f037f7220 */ /* 0x000fe20000410000 */
[C---:B------:R-:W-:Y:S01]  /*9450*/  FMUL.FTZ R128, R2.reuse, R128 ;  /* 0x0000008002807220 */ /* 0x040fe20000410000 */
[----:B------:R-:W-:Y:S01]  /*9460*/  FMUL.FTZ R129, R2, R129 ;  /* 0x0000008102817220 */ /* 0x000fe20000410000 */
[C---:B------:R-:W-:Y:S01]  /*9470*/  FMUL.FTZ R130, R0.reuse, R130 ;  /* 0x0000008200827220 */ /* 0x040fe20000410000 */
[----:B------:R-:W-:Y:S01]  /*9480*/  FMUL.FTZ R131, R0, R131 ;  /* 0x0000008300837220 */ /* 0x000fe20000410000 */
[--C-:B------:R-:W-:Y:S03]  /*9490*/  FFMA.FTZ R44, R44, UR4, -R185.reuse ;  /* 0x000000042c2c7c23 */ /* 0x100fe600080108b9 */
[----:B------:R-:W1:Y:S01]  /*94a0*/  MUFU.EX2 R208, R15 ;  /* 0x0000000f00d07308 */ /* 0x000e620000000800 */
[----:B---3--:R-:W-:Y:S01]  /*94b0*/  F2FP.F16.F32.PACK_AB R146, R211, R210 ;  /* 0x000000d2d392723e */ /* 0x008fe200000000ff */
[----:B------:R-:W-:Y:S01]  /*94c0*/  FMUL.FTZ R13, R2, R153 ;  /* 0x00000099020d7220 */ /* 0x000fe20000410000 */
[----:B------:R-:W-:Y:S01]  /*94d0*/  FFMA.FTZ R45, R45, UR4, -R185 ;  /* 0x000000042d2d7c23 */ /* 0x000fe200080108b9 */
[--C-:B------:R-:W-:Y:S01]  /*94e0*/  FFMA.FTZ R46, R46, UR4, -R186.reuse ;  /* 0x000000042e2e7c23 */ /* 0x100fe200080108ba */
[----:B------:R-:W-:Y:S01]  /*94f0*/  FFMA.FTZ R47, R47, UR4, -R186 ;  /* 0x000000042f2f7c23 */ /* 0x000fe200080108ba */
[--C-:B------:R-:W-:Y:S01]  /*9500*/  FFMA.FTZ R64, R64, UR4, -R139.reuse ;  /* 0x0000000440407c23 */ /* 0x100fe2000801088b */
[--C-:B------:R-:W-:Y:S03]  /*9510*/  FFMA.FTZ R66, R66, UR4, -R184.reuse ;  /* 0x0000000442427c23 */ /* 0x100fe600080108b8 */
[----:B------:R-:W-:Y:S01]  /*9520*/  MUFU.EX2 R192, R36 ;  /* 0x0000002400c07308 */ /* 0x000fe20000000800 */
[----:B--2---:R-:W-:Y:S01]  /*9530*/  FMUL.FTZ R14, R0, R154 ;  /* 0x0000009a000e7220 */ /* 0x004fe20000410000 */
[--C-:B------:R-:W-:Y:S01]  /*9540*/  FFMA.FTZ R32, R32, UR4, -R139.reuse ;  /* 0x0000000420207c23 */ /* 0x100fe2000801088b */
[--C-:B------:R-:W-:Y:S01]  /*9550*/  FFMA.FTZ R33, R33, UR4, -R139.reuse ;  /* 0x0000000421217c23 */ /* 0x100fe2000801088b */
[----:B------:R-:W-:Y:S01]  /*9560*/  FFMA.FTZ R139, R65, UR4, -R139 ;  /* 0x00000004418b7c23 */ /* 0x000fe2000801088b */
[----:B------:R-:W-:Y:S01]  /*9570*/  FFMA.FTZ R34, R34, UR4, -R184 ;  /* 0x0000000422227c23 */ /* 0x000fe200080108b8 */
[--C-:B------:R-:W-:Y:S01]  /*9580*/  FFMA.FTZ R24, R24, UR4, -R185.reuse ;  /* 0x0000000418187c23 */ /* 0x100fe200080108b9 */
[--C-:B------:R-:W-:Y:S03]  /*9590*/  FFMA.FTZ R25, R25, UR4, -R185.reuse ;  /* 0x0000000419197c23 */ /* 0x100fe600080108b9 */
[----:B------:R-:W-:Y:S01]  /*95a0*/  MUFU.EX2 R191, R37 ;  /* 0x0000002500bf7308 */ /* 0x000fe20000000800 */
[----:B-1----:R-:W-:Y:S01]  /*95b0*/  F2FP.F16.F32.PACK_AB R147, R208, R205 ;  /* 0x000000cdd093723e */ /* 0x002fe200000000ff */
[----:B------:R-:W-:Y:S01]  /*95c0*/  FMUL.FTZ R15, R0, R155 ;  /* 0x0000009b000f7220 */ /* 0x000fe20000410000 */
[--C-:B------:R-:W-:Y:S01]  /*95d0*/  FFMA.FTZ R26, R26, UR4, -R186.reuse ;  /* 0x000000041a1a7c23 */ /* 0x100fe200080108ba */
[----:B------:R-:W1:Y:S01]  /*95e0*/  LDSM.16.MT88.4 R152, [R138+0x1000] ;  /* 0x001000008a98783b */ /* 0x000e620000004200 */
[--C-:B------:R-:W-:Y:S01]  /*95f0*/  FFMA.FTZ R28, R28, UR4, -R185.reuse ;  /* 0x000000041c1c7c23 */ /* 0x100fe200080108b9 */
[--C-:B------:R-:W-:Y:S01]  /*9600*/  FFMA.FTZ R29, R29, UR4, -R185.reuse ;  /* 0x000000041d1d7c23 */ /* 0x100fe200080108b9 */
[--C-:B------:R-:W-:Y:S01]  /*9610*/  FFMA.FTZ R30, R30, UR4, -R186.reuse ;  /* 0x000000041e1e7c23 */ /* 0x100fe200080108ba */
[C---:B------:R-:W-:Y:S02]  /*9620*/  HMMA.16816.F32 R8, R144.reuse, R176, R8 ;  /* 0x000000b09008723c */ /* 0x040fe40000001808 */
[----:B------:R-:W-:Y:S02]  /*9630*/  MUFU.EX2 R190, R38 ;  /* 0x0000002600be7308 */ /* 0x000fe40000000800 */
[--C-:B------:R-:W-:Y:S01]  /*9640*/  FFMA.FTZ R60, R60, UR4, -R185.reuse ;  /* 0x000000043c3c7c23 */ /* 0x100fe200080108b9 */
[----:B------:R-:W-:Y:S01]  /*9650*/  ISETP.GT.AND P1, PT, R233, RZ, PT ;  /* 0x000000ffe900720c */ /* 0x000fe20003f24270 */
[----:B------:R-:W-:Y:S01]  /*9660*/  FFMA.FTZ R62, R62, UR4, -R186 ;  /* 0x000000043e3e7c23 */ /* 0x000fe200080108ba */
[----:B------:R-:W-:Y:S01]  /*9670*/  FFMA.FTZ R185, R61, UR4, -R185 ;  /* 0x000000043db97c23 */ /* 0x000fe200080108b9 */
[-C--:B------:R-:W-:Y:S04]  /*9680*/  HMMA.16816.F32 R12, R144, R178.reuse, R12 ;  /* 0x000000b2900c723c */ /* 0x080fe8000000180c */
[----:B------:R2:W-:Y:S04]  /*9690*/  MUFU.EX2 R189, R39 ;  /* 0x0000002700bd7308 */ /* 0x0005e80000000800 */
[C---:B------:R-:W-:Y:S06]  /*96a0*/  HMMA.16816.F32 R16, R140.reuse, R178, R16 ;  /* 0x000000b28c10723c */ /* 0x040fec0000001810 */
[----:B------:R-:W-:Y:S02]  /*96b0*/  MUFU.EX2 R188, R48 ;  /* 0x0000003000bc7308 */ /* 0x000fe40000000800 */
[-C--:B------:R-:W-:Y:S08]  /*96c0*/  HMMA.16816.F32 R68, R140, R180.reuse, R68 ;  /* 0x000000b48c44723c */ /* 0x080ff00000001844 */
[----:B------:R-:W-:Y:S01]  /*96d0*/  MUFU.EX2 R187, R49 ;  /* 0x0000003100bb7308 */ /* 0x000fe20000000800 */
[----:B--2---:R-:W-:Y:S01]  /*96e0*/  LDSM.16.MT88.4 R36, [R138+0x2400] ;  /* 0x002400008a24783b */ /* 0x004fe20000004200 */
[C---:B------:R-:W-:Y:S08]  /*96f0*/  HMMA.16816.F32 R72, R144.reuse, R180, R72 ;  /* 0x000000b49048723c */ /* 0x040ff00000001848 */
[----:B------:R-:W-:Y:S01]  /*9700*/  MUFU.EX2 R180, R40 ;  /* 0x0000002800b47308 */ /* 0x000fe20000000800 */
[-C--:B------:R-:W-:Y:S09]  /*9710*/  HMMA.16816.F32 R76, R144, R182.reuse, R76 ;  /* 0x000000b6904c723c */ /* 0x080ff2000000184c */
[----:B------:R-:W-:Y:S01]  /*9720*/  MUFU.EX2 R181, R41 ;  /* 0x0000002900b57308 */ /* 0x000fe20000000800 */
[C---:B------:R-:W-:Y:S09]  /*9730*/  HMMA.16816.F32 R80, R140.reuse, R182, R80 ;  /* 0x000000b68c50723c */ /* 0x040ff20000001850 */
[----:B------:R-:W-:Y:S01]  /*9740*/  MUFU.EX2 R182, R50 ;  /* 0x0000003200b67308 */ /* 0x000fe20000000800 */
[-C--:B------:R-:W-:Y:S09]  /*9750*/  HMMA.16816.F32 R84, R140, R148.reuse, R84 ;  /* 0x000000948c54723c */ /* 0x080ff20000001854 */
[----:B------:R2:W-:Y:S01]  /*9760*/  MUFU.EX2 R183, R51 ;  /* 0x0000003300b77308 */ /* 0x0005e20000000800 */
[C---:B------:R-:W-:Y:S09]  /*9770*/  HMMA.16816.F32 R88, R144.reuse, R148, R88 ;  /* 0x000000949058723c */ /* 0x040ff20000001858 */
[----:B------:R-:W-:Y:S01]  /*9780*/  MUFU.EX2 R176, R52 ;  /* 0x0000003400b07308 */ /* 0x000fe20000000800 */
[-C--:B------:R-:W-:Y:S09]  /*9790*/  HMMA.16816.F32 R92, R144, R150.reuse, R92 ;  /* 0x00000096905c723c */ /* 0x080ff2000000185c */
[----:B------:R-:W3:Y:S01]  /*97a0*/  MUFU.EX2 R177, R53 ;  /* 0x0000003500b17308 */ /* 0x000ee20000000800 */
[----:B--2---:R-:W-:Y:S01]  /*97b0*/  LDSM.16.MT88.4 R48, [R138+0x800] ;  /* 0x000800008a30783b */ /* 0x004fe20000004200 */
[C---:B------:R-:W-:Y:S08]  /*97c0*/  HMMA.16816.F32 R96, R140.reuse, R150, R96 ;  /* 0x000000968c60723c */ /* 0x040ff00000001860 */
[----:B------:R-:W-:Y:S01]  /*97d0*/  MUFU.EX2 R65, R58 ;  /* 0x0000003a00417308 */ /* 0x000fe20000000800 */
[----:B------:R-:W2:Y:S01]  /*97e0*/  LDSM.16.MT88.4 R148, [R224+0xb000] ;  /* 0x00b00000e094783b */ /* 0x000ea20000004200 */
[-C--:B-1----:R-:W-:Y:S08]  /*97f0*/  HMMA.16816.F32 R100, R140, R152.reuse, R100 ;  /* 0x000000988c64723c */ /* 0x082ff00000001864 */
[----:B------:R1:W-:Y:S01]  /*9800*/  MUFU.EX2 R204, R20 ;  /* 0x0000001400cc7308 */ /* 0x0003e20000000800 */
[C---:B------:R-:W-:Y:S09]  /*9810*/  HMMA.16816.F32 R104, R144.reuse, R152, R104 ;  /* 0x000000989068723c */ /* 0x040ff20000001868 */
[----:B------:R4:W-:Y:S01]  /*9820*/  MUFU.EX2 R203, R21 ;  /* 0x0000001500cb7308 */ /* 0x0009e20000000800 */
[-C--:B------:R-:W-:Y:S09]  /*9830*/  HMMA.16816.F32 R108, R144, R154.reuse, R108 ;  /* 0x0000009a906c723c */ /* 0x080ff2000000186c */
[----:B------:R5:W-:Y:S01]  /*9840*/  MUFU.EX2 R202, R22 ;  /* 0x0000001600ca7308 */ /* 0x000be20000000800 */
[C---:B-1----:R-:W-:Y:S01]  /*9850*/  FMUL.FTZ R20, R134.reuse, R160 ;  /* 0x000000a086147220 */ /* 0x042fe20000410000 */
[C---:B------:R-:W-:Y:S08]  /*9860*/  HMMA.16816.F32 R112, R140.reuse, R154, R112 ;  /* 0x0000009a8c70723c */ /* 0x040ff00000001870 */
[----:B------:R1:W-:Y:S01]  /*9870*/  MUFU.EX2 R201, R23 ;  /* 0x0000001700c97308 */ /* 0x0003e20000000800 */
[----:B------:R-:W3:Y:S01]  /*9880*/  LDSM.16.MT88.4 R152, [R138+0x2000] ;  /* 0x002000008a98783b */ /* 0x000ee20000004200 */
[----:B----4-:R-:W-:Y:S08]  /*9890*/  FMUL.FTZ R21, R134, R161 ;  /* 0x000000a186157220 */ /* 0x010ff00000410000 */
[----:B------:R4:W-:Y:S01]  /*98a0*/  MUFU.EX2 R200, R32 ;  /* 0x0000002000c87308 */ /* 0x0009e20000000800 */
[C---:B-----5:R-:W-:Y:S09]  /*98b0*/  FMUL.FTZ R22, R3.reuse, R162 ;  /* 0x000000a203167220 */ /* 0x060ff20000410000 */
[----:B------:R5:W-:Y:S01]  /*98c0*/  MUFU.EX2 R199, R33 ;  /* 0x0000002100c77308 */ /* 0x000be20000000800 */
[----:B-1----:R-:W-:Y:S02]  /*98d0*/  FMUL.FTZ R23, R3, R163 ;  /* 0x000000a303177220 */ /* 0x002fe40000410000 */
[----:B------:R-:W-:Y:S05]  /*98e0*/  LDSM.16.MT88.4 R160, [R224+0xa400] ;  /* 0x00a40000e0a0783b */ /* 0x000fea0000004200 */
[-C--:B--2---:R-:W-:Y:S02]  /*98f0*/  HMMA.16816.F32 R20, R140, R148.reuse, R20 ;  /* 0x000000948c14723c */ /* 0x084fe40000001814 */
[----:B------:R1:W-:Y:S01]  /*9900*/  MUFU.EX2 R196, R28 ;  /* 0x0000001c00c47308 */ /* 0x0003e20000000800 */
[C---:B----4-:R-:W-:Y:S05]  /*9910*/  FMUL.FTZ R32, R2.reuse, R164 ;  /* 0x000000a402207220 */ /* 0x050fea0000410000 */
[C---:B------:R-:W-:Y:S04]  /*9920*/  HMMA.16816.F32 R116, R144.reuse, R148, R116 ;  /* 0x000000949074723c */ /* 0x040fe80000001874 */
[----:B------:R2:W-:Y:S01]  /*9930*/  MUFU.EX2 R197, R34 ;  /* 0x0000002200c57308 */ /* 0x0005e20000000800 */
[--C-:B------:R-:W-:Y:S01]  /*9940*/  FFMA.FTZ R148, R35, UR4, -R184.reuse ;  /* 0x0000000423947c23 */ /* 0x100fe200080108b8 */
[----:B-----5:R-:W-:Y:S01]  /*9950*/  FMUL.FTZ R33, R2, R165 ;  /* 0x000000a502217220 */ /* 0x020fe20000410000 */
[----:B------:R-:W-:Y:S01]  /*9960*/  FMUL.FTZ R35, R0, R167 ;  /* 0x000000a700237220 */ /* 0x000fe20000410000 */
[----:B------:R-:W-:Y:S06]  /*9970*/  FFMA.FTZ R184, R67, UR4, -R184 ;  /* 0x0000000443b87c23 */ /* 0x000fec00080108b8 */
[----:B------:R4:W-:Y:S01]  /*9980*/  MUFU.EX2 R198, R148 ;  /* 0x0000009400c67308 */ /* 0x0009e20000000800 */
[----:B-1----:R-:W-:Y:S01]  /*9990*/  FMUL.FTZ R28, R134, R172 ;  /* 0x000000ac861c7220 */ /* 0x002fe20000410000 */
[----:B---3--:R-:W-:Y:S08]  /*99a0*/  F2FP.F16.F32.PACK_AB R172, R177, R176 ;  /* 0x000000b0b1ac723e */ /* 0x008ff000000000ff */
[----:B------:R1:W-:Y:S01]  /*99b0*/  MUFU.EX2 R167, R24 ;  /* 0x0000001800a77308 */ /* 0x0003e20000000800 */
[C---:B--2---:R-:W-:Y:S07]  /*99c0*/  FMUL.FTZ R34, R0.reuse, R166 ;  /* 0x000000a600227220 */ /* 0x044fee0000410000 */
[-C--:B------:R-:W-:Y:S02]  /*99d0*/  HMMA.16816.F32 R32, R144, R150.reuse, R32 ;  /* 0x000000969020723c */ /* 0x080fe40000001820 */
[----:B------:R2:W-:Y:S01]  /*99e0*/  MUFU.EX2 R166, R25 ;  /* 0x0000001900a67308 */ /* 0x0005e20000000800 */
[----:B----4-:R-:W-:Y:S01]  /*99f0*/  FFMA.FTZ R148, R27, UR4, -R186 ;  /* 0x000000041b947c23 */ /* 0x010fe200080108ba */
[----:B------:R-:W-:Y:S04]  /*9a00*/  FMUL.FTZ R27, R0, R171 ;  /* 0x000000ab001b7220 */ /* 0x000fe80000410000 */
[C---:B------:R-:W-:Y:S04]  /*9a10*/  HMMA.16816.F32 R120, R140.reuse, R150, R120 ;  /* 0x000000968c78723c */ /* 0x040fe80000001878 */
[----:B------:R3:W-:Y:S01]  /*9a20*/  MUFU.EX2 R164, R148 ;  /* 0x0000009400a47308 */ /* 0x0007e20000000800 */
[C---:B-1----:R-:W-:Y:S03]  /*9a30*/  FMUL.FTZ R24, R2.reuse, R168 ;  /* 0x000000a802187220 */ /* 0x042fe60000410000 */
[-C--:B------:R-:W-:Y:S06]  /*9a40*/  HMMA.16816.F32 R124, R140, R152.reuse, R124 ;  /* 0x000000988c7c723c */ /* 0x080fec000000187c */
[----:B------:R1:W4:Y:S01]  /*9a50*/  MUFU.EX2 R165, R26 ;  /* 0x0000001a00a57308 */ /* 0x0003220000000800 */
[C---:B--2---:R-:W-:Y:S01]  /*9a60*/  FMUL.FTZ R25, R2.reuse, R169 ;  /* 0x000000a902197220 */ /* 0x044fe20000410000 */
[----:B------:R-:W-:Y:S08]  /*9a70*/  FFMA.FTZ R2, R2, R241, R207 ;  /* 0x000000f102027223 */ /* 0x000ff000000100cf */
[----:B------:R2:W5:Y:S01]  /*9a80*/  MUFU.EX2 R195, R29 ;  /* 0x0000001d00c37308 */ /* 0x0005620000000800 */
[----:B---3--:R-:W3:Y:S09]  /*9a90*/  LDSM.16.MT88.4 R148, [R224+0x9400] ;  /* 0x00940000e094783b */ /* 0x008ef20000004200 */
[----:B------:R4:W-:Y:S01]  /*9aa0*/  MUFU.EX2 R193, R30 ;  /* 0x0000001e00c17308 */ /* 0x0009e20000000800 */
[C---:B-1----:R-:W-:Y:S01]  /*9ab0*/  FMUL.FTZ R26, R0.reuse, R170 ;  /* 0x000000aa001a7220 */ /* 0x042fe20000410000 */
[----:B------:R-:W-:Y:S04]  /*9ac0*/  FFMA.FTZ R0, R0, R242, R206 ;  /* 0x000000f200007223 */ /* 0x000fe800000100ce */
[----:B------:R-:W-:Y:S02]  /*9ad0*/  FADD.FTZ R0, R209, R0 ;  /* 0x00000000d1007221 */ /* 0x000fe40000010000 */
[C---:B------:R-:W-:Y:S02]  /*9ae0*/  HMMA.16816.F32 R24, R144.reuse, R152, R24 ;  /* 0x000000989018723c */ /* 0x040fe40000001818 */
[----:B------:R-:W-:Y:S02]  /*9af0*/  MUFU.EX2 R170, R42 ;  /* 0x0000002a00aa7308 */ /* 0x000fe40000000800 */
[C---:B--2---:R-:W-:Y:S01]  /*9b00*/  FMUL.FTZ R29, R134.reuse, R173 ;  /* 0x000000ad861d7220 */ /* 0x044fe20000410000 */
[----:B------:R-:W-:Y:S01]  /*9b10*/  FFMA.FTZ R134, R134, R239, R215 ;  /* 0x000000ef86867223 */ /* 0x000fe200000100d7 */
[----:B------:R-:W-:Y:S02]  /*9b20*/  FADD.FTZ R0, R205, R0 ;  /* 0x00000000cd007221 */ /* 0x000fe40000010000 */
[-C--:B------:R-:W-:Y:S04]  /*9b30*/  HMMA.16816.F32 R128, R144, R154.reuse, R128 ;  /* 0x0000009a9080723c */ /* 0x080fe80000001880 */
[----:B------:R1:W-:Y:S01]  /*9b40*/  MUFU.EX2 R171, R43 ;  /* 0x0000002b00ab7308 */ /* 0x0003e20000000800 */
[--C-:B------:R-:W-:Y:S01]  /*9b50*/  FFMA.FTZ R144, R31, UR4, -R186.reuse ;  /* 0x000000041f907c23 */ /* 0x100fe200080108ba */
[C---:B----4-:R-:W-:Y:S01]  /*9b60*/  FMUL.FTZ R30, R3.reuse, R174 ;  /* 0x000000ae031e7220 */ /* 0x050fe20000410000 */
[----:B------:R-:W-:Y:S01]  /*9b70*/  FMUL.FTZ R31, R3, R175 ;  /* 0x000000af031f7220 */ /* 0x000fe20000410000 */
[----:B------:R-:W-:Y:S01]  /*9b80*/  F2FP.F16.F32.PACK_AB R145, R164, R165 ;  /* 0x000000a5a491723e */ /* 0x000fe200000000ff */
[----:B------:R-:W-:Y:S01]  /*9b90*/  FFMA.FTZ R186, R63, UR4, -R186 ;  /* 0x000000043fba7c23 */ /* 0x000fe200080108ba */
[----:B-----5:R-:W-:Y:S04]  /*9ba0*/  F2FP.F16.F32.PACK_AB R146, R195, R196 ;  /* 0x000000c4c392723e */ /* 0x020fe800000000ff */
[----:B------:R2:W4:Y:S01]  /*9bb0*/  MUFU.EX2 R194, R144 ;  /* 0x0000009000c27308 */ /* 0x0005220000000800 */
[----:B------:R-:W-:Y:S01]  /*9bc0*/  FFMA.FTZ R3, R3, R240, R213 ;  /* 0x000000f003037223 */ /* 0x000fe200000100d5 */
[----:B------:R-:W-:Y:S01]  /*9bd0*/  FADD.FTZ R134, R220, R134 ;  /* 0x00000086dc867221 */ /* 0x000fe20000010000 */
[----:B------:R-:W-:Y:S01]  /*9be0*/  HMMA.16816.F32 R28, R140, R154, R28 ;  /* 0x0000009a8c1c723c */ /* 0x000fe2000000181c */
[----:B------:R-:W-:Y:S03]  /*9bf0*/  LDSM.16.MT88.4 R152, [R224+0xb400] ;  /* 0x00b40000e098783b */ /* 0x000fe60000004200 */
[----:B------:R-:W-:Y:S03]  /*9c00*/  F2FP.F16.F32.PACK_AB R140, R203, R204 ;  /* 0x000000cccb8c723e */ /* 0x000fe600000000ff */
[----:B------:R-:W-:Y:S01]  /*9c10*/  MUFU.EX2 R67, R57 ;  /* 0x0000003900437308 */ /* 0x000fe20000000800 */
[----:B------:R-:W-:Y:S01]  /*9c20*/  F2FP.F16.F32.PACK_AB R141, R201, R202 ;  /* 0x000000cac98d723e */ /* 0x000fe200000000ff */
[----:B------:R-:W-:Y:S01]  /*9c30*/  FADD.FTZ R3, R217, R3 ;  /* 0x00000003d9037221 */ /* 0x000fe20000010000 */
[----:B------:R-:W-:Y:S01]  /*9c40*/  F2FP.F16.F32.PACK_AB R142, R199, R200 ;  /* 0x000000c8c78e723e */ /* 0x000fe200000000ff */
[----:B-1----:R-:W-:Y:S01]  /*9c50*/  LDSM.16.MT88.4 R40, [R224+0x9800] ;  /* 0x00980000e028783b */ /* 0x002fe20000004200 */
[----:B------:R-:W-:Y:S01]  /*9c60*/  F2FP.F16.F32.PACK_AB R143, R198, R197 ;  /* 0x000000c5c68f723e */ /* 0x000fe200000000ff */
[----:B------:R-:W-:Y:S01]  /*9c70*/  FADD.FTZ R3, R214, R3 ;  /* 0x00000003d6037221 */ /* 0x000fe20000010000 */
[----:B------:R-:W-:Y:S03]  /*9c80*/  FADD.FTZ R0, R208, R0 ;  /* 0x00000000d0007221 */ /* 0x000fe60000010000 */
[----:B------:R1:W-:Y:S01]  /*9c90*/  MUFU.EX2 R169, R44 ;  /* 0x0000002c00a97308 */ /* 0x0003e20000000800 */
[----:B--2---:R-:W-:Y:S01]  /*9ca0*/  F2FP.F16.F32.PACK_AB R144, R166, R167 ;  /* 0x000000a7a690723e */ /* 0x004fe200000000ff */
[----:B------:R-:W-:Y:S01]  /*9cb0*/  FADD.FTZ R3, R216, R3 ;  /* 0x00000003d8037221 */ /* 0x000fe20000010000 */
[----:B----4-:R-:W-:Y:S01]  /*9cc0*/  F2FP.F16.F32.PACK_AB R147, R194, R193 ;  /* 0x000000c1c293723e */ /* 0x010fe200000000ff */
[-C--:B---3--:R-:W-:Y:S03]  /*9cd0*/  HMMA.16816.F32 R4, R140, R148.reuse, R4 ;  /* 0x000000948c04723c */ /* 0x088fe60000001804 */
[----:B------:R-:W-:Y:S03]  /*9ce0*/  FADD.FTZ R0, R165, R0 ;  /* 0x00000000a5007221 */ /* 0x000fe60000010000 */
[----:B------:R2:W3:Y:S01]  /*9cf0*/  MUFU.EX2 R179, R45 ;  /* 0x0000002d00b37308 */ /* 0x0004e20000000800 */
[----:B------:R-:W-:Y:S01]  /*9d00*/  FADD.FTZ R3, R202, R3 ;  /* 0x00000003ca037221 */ /* 0x000fe20000010000 */
[C---:B------:R-:W-:Y:S08]  /*9d10*/  HMMA.16816.F32 R8, R144.reuse, R148, R8 ;  /* 0x000000949008723c */ /* 0x040ff00000001808 */
[----:B------:R3:W-:Y:S01]  /*9d20*/  MUFU.EX2 R168, R46 ;  /* 0x0000002e00a87308 */ /* 0x0007e20000000800 */
[----:B-1----:R-:W-:Y:S01]  /*9d30*/  F2FP.F16.F32.PACK_AB R44, R181, R180 ;  /* 0x000000b4b52c723e */ /* 0x002fe200000000ff */
[-C--:B------:R-:W-:Y:S08]  /*9d40*/  HMMA.16816.F32 R12, R144, R150.reuse, R12 ;  /* 0x00000096900c723c */ /* 0x080ff0000000180c */
[----:B------:R-:W1:Y:S01]  /*9d50*/  MUFU.EX2 R178, R47 ;  /* 0x0000002f00b27308 */ /* 0x000e620000000800 */
[----:B--2---:R-:W-:Y:S01]  /*9d60*/  F2FP.F16.F32.PACK_AB R45, R171, R170 ;  /* 0x000000aaab2d723e */ /* 0x004fe200000000ff */
[C---:B------:R-:W-:Y:S01]  /*9d70*/  HMMA.16816.F32 R16, R140.reuse, R150, R16 ;  /* 0x000000968c10723c */ /* 0x040fe20000001810 */
[----:B------:R-:W2:Y:S07]  /*9d80*/  LDSM.16.MT88.4 R148, [R138+0x1400] ;  /* 0x001400008a94783b */ /* 0x000eae0000004200 */
[----:B------:R-:W-:Y:S01]  /*9d90*/  MUFU.EX2 R184, R184 ;  /* 0x000000b800b87308 */ /* 0x000fe20000000800 */
[----:B---3--:R-:W-:Y:S01]  /*9da0*/  F2FP.F16.F32.PACK_AB R46, R179, R169 ;  /* 0x000000a9b32e723e */ /* 0x008fe200000000ff */
[-C--:B------:R-:W-:Y:S08]  /*9db0*/  HMMA.16816.F32 R68, R140, R156.reuse, R68 ;  /* 0x0000009c8c44723c */ /* 0x080ff00000001844 */
[----:B------:R-:W-:Y:S01]  /*9dc0*/  MUFU.EX2 R60, R60 ;  /* 0x0000003c003c7308 */ /* 0x000fe20000000800 */
[----:B-1----:R-:W-:Y:S01]  /*9dd0*/  F2FP.F16.F32.PACK_AB R47, R178, R168 ;  /* 0x000000a8b22f723e */ /* 0x002fe200000000ff */
[C---:B------:R-:W-:Y:S08]  /*9de0*/  HMMA.16816.F32 R72, R144.reuse, R156, R72 ;  /* 0x0000009c9048723c */ /* 0x040ff00000001848 */
[----:B------:R-:W-:Y:S01]  /*9df0*/  MUFU.EX2 R185, R185 ;  /* 0x000000b900b97308 */ /* 0x000fe20000000800 */
[-C--:B------:R-:W-:Y:S09]  /*9e00*/  HMMA.16816.F32 R76, R144, R158.reuse, R76 ;  /* 0x0000009e904c723c */ /* 0x080ff2000000184c */
[----:B------:R-:W-:Y:S01]  /*9e10*/  MUFU.EX2 R62, R62 ;  /* 0x0000003e003e7308 */ /* 0x000fe20000000800 */
[C---:B------:R-:W-:Y:S01]  /*9e20*/  HMMA.16816.F32 R80, R140.reuse, R158, R80 ;  /* 0x0000009e8c50723c */ /* 0x040fe20000001850 */
[----:B------:R-:W-:Y:S08]  /*9e30*/  LDSM.16.MT88.4 R156, [R224+0x9c00] ;  /* 0x009c0000e09c783b */ /* 0x000ff00000004200 */
[----:B------:R-:W-:Y:S01]  /*9e40*/  MUFU.EX2 R186, R186 ;  /* 0x000000ba00ba7308 */ /* 0x000fe20000000800 */
[-C--:B------:R-:W-:Y:S08]  /*9e50*/  HMMA.16816.F32 R84, R140, R160.reuse, R84 ;  /* 0x000000a08c54723c */ /* 0x080ff00000001854 */
        /* <DEDUP_REMOVED lines=11> */
[-C--:B------:R-:W-:Y:S08]  /*9f10*/  HMMA.16816.F32 R124, R140, R36.reuse, R124 ;  /* 0x000000248c7c723c */ /* 0x080ff0000000187c */
[C---:B------:R-:W-:Y:S04]  /*9f20*/  HMMA.16816.F32 R24, R144.reuse, R36, R24 ;  /* 0x000000249018723c */ /* 0x040fe80000001818 */
[----:B------:R-:W-:Y:S02]  /*9f30*/  F2FP.F16.F32.PACK_AB R36, R191, R192 ;  /* 0x000000c0bf24723e */ /* 0x000fe400000000ff */
[----:B------:R-:W-:Y:S02]  /*9f40*/  F2FP.F16.F32.PACK_AB R37, R189, R190 ;  /* 0x000000bebd25723e */ /* 0x000fe400000000ff */
[-C--:B------:R-:W-:Y:S01]  /*9f50*/  HMMA.16816.F32 R128, R144, R38.reuse, R128 ;  /* 0x000000269080723c */ /* 0x080fe20000001880 */
[----:B------:R-:W1:Y:S07]  /*9f60*/  LDSM.16.MT88.4 R144, [R224+0xa800] ;  /* 0x00a80000e090783b */ /* 0x000e6e0000004200 */
[----:B------:R-:W-:Y:S01]  /*9f70*/  HMMA.16816.F32 R28, R140, R38, R28 ;  /* 0x000000268c1c723c */ /* 0x000fe2000000181c */
[----:B------:R-:W-:Y:S03]  /*9f80*/  MUFU.EX2 R142, R54 ;  /* 0x00000036008e7308 */ /* 0x000fe60000000800 */
[----:B------:R-:W-:Y:S02]  /*9f90*/  F2FP.F16.F32.PACK_AB R38, R187, R188 ;  /* 0x000000bcbb26723e */ /* 0x000fe400000000ff */
[----:B------:R-:W-:Y:S05]  /*9fa0*/  F2FP.F16.F32.PACK_AB R39, R183, R182 ;  /* 0x000000b6b727723e */ /* 0x000fea00000000ff */
[----:B------:R2:W3:Y:S02]  /*9fb0*/  MUFU.EX2 R143, R55 ;  /* 0x00000037008f7308 */ /* 0x0004e40000000800 */
[-C--:B------:R-:W-:Y:S08]  /*9fc0*/  HMMA.16816.F32 R4, R36, R40.reuse, R4 ;  /* 0x000000282404723c */ /* 0x080ff00000001804 */
[----:B------:R-:W-:Y:S01]  /*9fd0*/  MUFU.EX2 R140, R64 ;  /* 0x00000040008c7308 */ /* 0x000fe20000000800 */
[C---:B------:R-:W-:Y:S09]  /*9fe0*/  HMMA.16816.F32 R8, R44.reuse, R40, R8 ;  /* 0x000000282c08723c */ /* 0x040ff20000001808 */
[----:B------:R-:W-:Y:S01]  /*9ff0*/  MUFU.EX2 R64, R59 ;  /* 0x0000003b00407308 */ /* 0x000fe20000000800 */
[----:B--2---:R-:W-:Y:S01]  /*a000*/  LDSM.16.MT88.4 R52, [R138+0x2800] ;  /* 0x002800008a34783b */ /* 0x004fe20000004200 */
[----:B---3--:R-:W-:Y:S01]  /*a010*/  F2FP.F16.F32.PACK_AB R173, R143, R142 ;  /* 0x0000008e8fad723e */ /* 0x008fe200000000ff */
[-C--:B------:R-:W-:Y:S07]  /*a020*/  HMMA.16816.F32 R12, R44, R42.reuse, R12 ;  /* 0x0000002a2c0c723c */ /* 0x080fee000000180c */
[----:B------:R-:W2:Y:S01]  /*a030*/  MUFU.EX2 R141, R139 ;  /* 0x0000008b008d7308 */ /* 0x000ea20000000800 */
[C---:B------:R-:W-:Y:S01]  /*a040*/  HMMA.16816.F32 R16, R36.reuse, R42, R16 ;  /* 0x0000002a2410723c */ /* 0x040fe20000001810 */
[----:B------:R-:W3:Y:S08]  /*a050*/  LDSM.16.MT88.4 R40, [R138+0x1800] ;  /* 0x001800008a28783b */ /* 0x000ef00000004200 */
[----:B------:R-:W4:Y:S01]  /*a060*/  MUFU.EX2 R139, R66 ;  /* 0x00000042008b7308 */ /* 0x000f220000000800 */
[-C--:B------:R-:W-:Y:S09]  /*a070*/  HMMA.16816.F32 R68, R36, R48.reuse, R68 ;  /* 0x000000302444723c */ /* 0x080ff20000001844 */
[----:B------:R5:W3:Y:S01]  /*a080*/  MUFU.EX2 R66, R56 ;  /* 0x0000003800427308 */ /* 0x000ae20000000800 */
[----:B--2---:R-:W-:Y:S01]  /*a090*/  F2FP.F16.F32.PACK_AB R174, R141, R140 ;  /* 0x0000008c8dae723e */ /* 0x004fe200000000ff */
[C---:B------:R-:W-:Y:S04]  /*a0a0*/  HMMA.16816.F32 R72, R44.reuse, R48, R72 ;  /* 0x000000302c48723c */ /* 0x040fe80000001848 */
[----:B----4-:R-:W-:Y:S04]  /*a0b0*/  F2FP.F16.F32.PACK_AB R175, R184, R139 ;  /* 0x0000008bb8af723e */ /* 0x010fe800000000ff */
[-C--:B------:R-:W-:Y:S01]  /*a0c0*/  HMMA.16816.F32 R76, R44, R50.reuse, R76 ;  /* 0x000000322c4c723c */ /* 0x080fe2000000184c */
[----:B-----5:R-:W-:Y:S07]  /*a0d0*/  LDSM.16.MT88.4 R56, [R138+0x1c00] ;  /* 0x001c00008a38783b */ /* 0x020fee0000004200 */
[C---:B------:R-:W-:Y:S01]  /*a0e0*/  HMMA.16816.F32 R80, R36.reuse, R50, R80 ;  /* 0x000000322450723c */ /* 0x040fe20000001850 */
[----:B------:R-:W2:Y:S07]  /*a0f0*/  LDSM.16.MT88.4 R48, [R224+0xb800] ;  /* 0x00b80000e030783b */ /* 0x000eae0000004200 */
[-C--:B-1----:R-:W-:Y:S08]  /*a100*/  HMMA.16816.F32 R84, R36, R144.reuse, R84 ;  /* 0x000000902454723c */ /* 0x082ff00000001854 */
[C---:B------:R-:W-:Y:S08]  /*a110*/  HMMA.16816.F32 R88, R44.reuse, R144, R88 ;  /* 0x000000902c58723c */ /* 0x040ff00000001858 */
[-C--:B------:R-:W-:Y:S08]  /*a120*/  HMMA.16816.F32 R92, R44, R146.reuse, R92 ;  /* 0x000000922c5c723c */ /* 0x080ff0000000185c */
[C---:B------:R-:W-:Y:S08]  /*a130*/  HMMA.16816.F32 R96, R36.reuse, R146, R96 ;  /* 0x000000922460723c */ /* 0x040ff00000001860 */
[-C--:B---3--:R-:W-:Y:S08]  /*a140*/  HMMA.16816.F32 R100, R36, R40.reuse, R100 ;  /* 0x000000282464723c */ /* 0x088ff00000001864 */
        /* <DEDUP_REMOVED lines=10> */
[C---:B------:R-:W-:Y:S08]  /*a1f0*/  HMMA.16816.F32 R24, R44.reuse, R52, R24 ;  /* 0x000000342c18723c */ /* 0x040ff00000001818 */
[-C--:B------:R-:W-:Y:S01]  /*a200*/  HMMA.16816.F32 R128, R44, R54.reuse, R128 ;  /* 0x000000362c80723c */ /* 0x080fe20000001880 */
[----:B------:R-:W3:Y:S07]  /*a210*/  LDSM.16.MT88.4 R44, [R224+0xbc00] ;  /* 0x00bc0000e02c783b */ /* 0x000eee0000004200 */
[----:B------:R-:W-:Y:S04]  /*a220*/  HMMA.16816.F32 R28, R36, R54, R28 ;  /* 0x00000036241c723c */ /* 0x000fe8000000181c */
[----:B------:R-:W-:Y:S02]  /*a230*/  F2FP.F16.F32.PACK_AB R36, R67, R66 ;  /* 0x000000424324723e */ /* 0x000fe400000000ff */
[----:B------:R-:W-:Y:S02]  /*a240*/  F2FP.F16.F32.PACK_AB R37, R64, R65 ;  /* 0x000000414025723e */ /* 0x000fe400000000ff */
[-C--:B------:R-:W-:Y:S01]  /*a250*/  HMMA.16816.F32 R148, R172, R156.reuse, R4 ;  /* 0x0000009cac94723c */ /* 0x080fe20000001804 */
[----:B------:R4:W5:Y:S04]  /*a260*/  LDSM.16.MT88.4 R4, [R138+0x2c00] ;  /* 0x002c00008a04783b */ /* 0x0009680000004200 */
[----:B------:R-:W-:Y:S02]  /*a270*/  F2FP.F16.F32.PACK_AB R38, R185, R60 ;  /* 0x0000003cb926723e */ /* 0x000fe400000000ff */
[----:B------:R-:W-:Y:S07]  /*a280*/  F2FP.F16.F32.PACK_AB R39, R186, R62 ;  /* 0x0000003eba27723e */ /* 0x000fee00000000ff */
        /* <DEDUP_REMOVED lines=8> */
[----:B----4-:R-:W-:Y:S02]  /*a310*/  MOV R138, R136 ;  /* 0x00000088008a7202 */ /* 0x010fe40000000f00 */
[----:B------:R-:W-:Y:S01]  /*a320*/  FADD.FTZ R8, R211, R8 ;  /* 0x00000008d3087221 */ /* 0x000fe20000010000 */
[C---:B------:R-:W-:Y:S04]  /*a330*/  HMMA.16816.F32 R156, R172.reuse, R158, R16 ;  /* 0x0000009eac9c723c */ /* 0x040fe80000001810 */
[----:B------:R-:W-:Y:S01]  /*a340*/  FADD.FTZ R11, R204, R2 ;  /* 0x00000002cc0b7221 */ /* 0x000fe20000010000 */
[----:B------:R-:W-:Y:S01]  /*a350*/  FADD.FTZ R2, R167, R8 ;  /* 0x00000008a7027221 */ /* 0x000fe20000010000 */
[----:B------:R-:W-:Y:S02]  /*a360*/  FADD.FTZ R8, R164, R0 ;  /* 0x00000000a4087221 */ /* 0x000fe40000010000 */
[-C--:B-1----:R-:W-:Y:S03]  /*a370*/  HMMA.16816.F32 R68, R172, R40.reuse, R68 ;  /* 0x00000028ac44723c */ /* 0x082fe60000001844 */
        /* <DEDUP_REMOVED lines=21> */
[-C--:B--2---:R-:W-:Y:S03]  /*a4d0*/  HMMA.16816.F32 R84, R172, R48.reuse, R84 ;  /* 0x00000030ac54723c */ /* 0x084fe60000001854 */
        /* <DEDUP_REMOVED lines=44> */
.L_x_159:
[----:B------:R-:W2:Y:S01]  /*a7a0*/  LDL R55, [R1] ;  /* 0x0000000001377983 */ /* 0x000ea20000100800 */
[----:B------:R-:W-:Y:S01]  /*a7b0*/  ISETP.NE.AND P6, PT, R252, -0x1, PT ;  /* 0xfffffffffc00780c */ /* 0x000fe20003fc5270 */
[----:B------:R-:W1:Y:S01]  /*a7c0*/  S2UR UR4, SR_CTAID.Z ;  /* 0x00000000000479c3 */ /* 0x000e620000002700 */
[----:B------:R-:W-:Y:S01]  /*a7d0*/  LOP3.LUT P5, RZ, R230, 0x3, RZ, 0xc0, !PT ;  /* 0x00000003e6ff7812 */ /* 0x000fe200078ac0ff */
[----:B------:R-:W3:Y:S04]  /*a7e0*/  SHFL.BFLY PT, R2, R239, 0x2, 0x1f ;  /* 0x0c401f00ef027f89 */ /* 0x000ee800000e0000 */
[----:B------:R-:W4:Y:S04]  /*a7f0*/  SHFL.BFLY PT, R0, R240, 0x2, 0x1f ;  /* 0x0c401f00f0007f89 */ /* 0x000f2800000e0000 */
[----:B------:R-:W5:Y:S04]  /*a800*/  SHFL.BFLY PT, R4, R241, 0x2, 0x1f ;  /* 0x0c401f00f1047f89 */ /* 0x000f6800000e0000 */
[----:B------:R-:W1:Y:S01]  /*a810*/  SHFL.BFLY PT, R3, R242, 0x2, 0x1f ;  /* 0x0c401f00f2037f89 */ /* 0x000e6200000e0000 */
[----:B---3--:R-:W-:Y:S01]  /*a820*/  FADD.FTZ R2, R2, R239 ;  /* 0x000000ef02027221 */ /* 0x008fe20000010000 */
[----:B----4-:R-:W-:-:S04]  /*a830*/  FADD.FTZ R0, R0, R240 ;  /* 0x000000f000007221 */ /* 0x010fc80000010000 */
[----:B------:R-:W3:Y:S01]  /*a840*/  SHFL.BFLY PT, R51, R2, 0x1, 0x1f ;  /* 0x0c201f0002337f89 */ /* 0x000ee200000e0000 */
[----:B-----5:R-:W-:-:S03]  /*a850*/  FADD.FTZ R4, R4, R241 ;  /* 0x000000f104047221 */ /* 0x020fc60000010000 */
[----:B------:R-:W4:Y:S01]  /*a860*/  SHFL.BFLY PT, R52, R0, 0x1, 0x1f ;  /* 0x0c201f0000347f89 */ /* 0x000f2200000e0000 */
[----:B-1----:R-:W-:-:S03]  /*a870*/  FADD.FTZ R3, R3, R242 ;  /* 0x000000f203037221 */ /* 0x002fc60000010000 */
[----:B------:R-:W1:Y:S04]  /*a880*/  SHFL.BFLY PT, R53, R4, 0x1, 0x1f ;  /* 0x0c201f0004357f89 */ /* 0x000e6800000e0000 */
[----:B------:R-:W5:Y:S01]  /*a890*/  SHFL.BFLY PT, R54, R3, 0x1, 0x1f ;  /* 0x0c201f0003367f89 */ /* 0x000f6200000e0000 */
[----:B---3--:R-:W-:-:S04]  /*a8a0*/  FADD.FTZ R51, R2, R51 ;  /* 0x0000003302337221 */ /* 0x008fc80000010000 */
[----:B------:R-:W3:Y:S01]  /*a8b0*/  MUFU.RCP R2, R51 ;  /* 0x0000003300027308 */ /* 0x000ee20000001000 */
[----:B----4-:R-:W-:Y:S01]  /*a8c0*/  FADD.FTZ R52, R0, R52 ;  /* 0x0000003400347221 */ /* 0x010fe20000010000 */
[----:B------:R-:W-:Y:S02]  /*a8d0*/  SHF.L.U32 R0, R230, 0x1, RZ ;  /* 0x00000001e6007819 */ /* 0x000fe400000006ff */
[----:B------:R-:W-:Y:S01]  /*a8e0*/  FSETP.NE.FTZ.AND P2, PT, R51, RZ, PT ;  /* 0x000000ff3300720b */ /* 0x000fe20003f55000 */
[----:B-1----:R-:W-:Y:S01]  /*a8f0*/  FADD.FTZ R53, R4, R53 ;  /* 0x0000003504357221 */ /* 0x002fe20000010000 */
[----:B------:R-:W-:Y:S02]  /*a900*/  LOP3.LUT R227, R227, 0x6, R0, 0xf8, !PT ;  /* 0x00000006e3e37812 */ /* 0x000fe400078ef800 */
[----:B------:R-:W-:Y:S01]  /*a910*/  LOP3.LUT R0, R244, 0xc0, RZ, 0xc0, !PT ;  /* 0x000000c0f4007812 */ /* 0x000fe200078ec0ff */
[----:B------:R-:W1:Y:S01]  /*a920*/  MUFU.RCP R5, R52 ;  /* 0x0000003400057308 */ /* 0x000e620000001000 */
[----:B------:R-:W-:Y:S01]  /*a930*/  LOP3.LUT R227, R227, 0x20, R244, 0xf8, !PT ;  /* 0x00000020e3e37812 */ /* 0x000fe200078ef8f4 */
[----:B-----5:R-:W-:Y:S01]  /*a940*/  FADD.FTZ R54, R3, R54 ;  /* 0x0000003603367221 */ /* 0x020fe20000010000 */
[----:B------:R-:W-:-:S02]  /*a950*/  LOP3.LUT R6, R0, 0x18, R230, 0xf8, !PT ;  /* 0x0000001800067812 */ /* 0x000fc400078ef8e6 */
[----:B------:R-:W-:Y:S02]  /*a960*/  FSETP.NE.FTZ.AND P0, PT, R52, RZ, PT ;  /* 0x000000ff3400720b */ /* 0x000fe40003f15000 */
[----:B------:R-:W-:Y:S02]  /*a970*/  LOP3.LUT R4, R227, R6, RZ, 0xfc, !PT ;  /* 0x00000006e3047212 */ /* 0x000fe400078efcff */
[----:B---3--:R-:W-:Y:S02]  /*a980*/  FSEL R0, R2, 1, P2 ;  /* 0x3f80000002007808 */ /* 0x008fe40001000000 */
[----:B------:R-:W3:Y:S01]  /*a990*/  MUFU.RCP R2, R53 ;  /* 0x0000003500027308 */ /* 0x000ee20000001000 */
[----:B------:R-:W-:Y:S02]  /*a9a0*/  FSETP.NE.FTZ.AND P1, PT, R53, RZ, PT ;  /* 0x000000ff3500720b */ /* 0x000fe40003f35000 */
        /* <DEDUP_REMOVED lines=24> */
[----:B-1----:R-:W-:Y:S01]  /*ab30*/  FSEL R3, R5, 1, P0 ;  /* 0x3f80000005037808 */ /* 0x002fe20000000000 */
[----:B------:R-:W1:Y:S01]  /*ab40*/  MUFU.RCP R0, R54 ;  /* 0x0000003600007308 */ /* 0x000e620000001000 */
[----:B------:R-:W-:-:S02]  /*ab50*/  FSETP.NE.FTZ.AND P3, PT, R54, RZ, PT ;  /* 0x000000ff3600720b */ /* 0x000fc40003f75000 */
        /* <DEDUP_REMOVED lines=76> */
[----:B------:R-:W-:-:S02]  /*b020*/  F2FP.F16.F32.PACK_AB R2, R149, R148 ;  /* 0x000000949502723e */ /* 0x000fc400000000ff */
[----:B------:R-:W-:Y:S02]  /*b030*/  F2FP.F16.F32.PACK_AB R0, R151, R150 ;  /* 0x000000969700723e */ /* 0x000fe400000000ff */
[----:B------:R-:W-:Y:S01]  /*b040*/  F2FP.F16.F32.PACK_AB R5, R5, R158 ;  /* 0x0000009e0505723e */ /* 0x000fe200000000ff */
[----:B------:R-:W-:Y:S01]  /*b050*/  STS [R4], R2 ;  /* 0x0000000204007388 */ /* 0x000fe20000000800 */
[----:B------:R-:W-:Y:S02]  /*b060*/  IADD3 R3, PT, PT, R4, -R3, RZ ;  /* 0x8000000304037210 */ /* 0x000fe40007ffe0ff */
        /* <DEDUP_REMOVED lines=22> */
[----:B---3--:R-:W1:Y:S01]  /*b1d0*/  LDC.U8 R5, c[0x0][0x549] ;  /* 0x00015240ff057b82 */ /* 0x008e620000000000 */
[----:B------:R-:W-:-:S02]  /*b1e0*/  IADD3 R2, PT, PT, R4, -R0, RZ ;  /* 0x8000000004027210 */ /* 0x000fc40007ffe0ff */
[----:B------:R-:W-:Y:S02]  /*b1f0*/  IADD3 R0, PT, PT, R3, -R0, RZ ;  /* 0x8000000003007210 */ /* 0x000fe40007ffe0ff */
[----:B------:R-:W-:Y:S01]  /*b200*/  F2FP.F16.F32.PACK_AB R33, R33, R86 ;  /* 0x000000562121723e */ /* 0x000fe200000000ff */
[----:B------:R-:W-:Y:S01]  /*b210*/  STS [R2+0x20], R42 ;  /* 0x0000202a02007388 */ /* 0x000fe20000000800 */
[----:B------:R-:W-:Y:S01]  /*b220*/  F2FP.F16.F32.PACK_AB R30, R30, R96 ;  /* 0x000000601e1e723e */ /* 0x000fe200000000ff */
[----:B----4-:R-:W3:Y:S01]  /*b230*/  @P0 LDC R6, c[0x0][0x458] ;  /* 0x00011600ff060b82 */ /* 0x010ee20000000800 */
[----:B------:R-:W-:Y:S01]  /*b240*/  F2FP.F16.F32.PACK_AB R29, R29, R98 ;  /* 0x000000621d1d723e */ /* 0x000fe200000000ff */
[----:B------:R-:W-:Y:S01]  /*b250*/  STS [R2+0x220], R41 ;  /* 0x0002202902007388 */ /* 0x000fe20000000800 */
[----:B------:R-:W-:Y:S02]  /*b260*/  F2FP.F16.F32.PACK_AB R32, R32, R88 ;  /* 0x000000582020723e */ /* 0x000fe400000000ff */
[----:B------:R-:W-:Y:S01]  /*b270*/  F2FP.F16.F32.PACK_AB R31, R31, R90 ;  /* 0x0000005a1f1f723e */ /* 0x000fe200000000ff */
[----:B------:R-:W-:Y:S01]  /*b280*/  STS [R0+0x30], R38 ;  /* 0x0000302600007388 */ /* 0x000fe20000000800 */
[----:B------:R-:W-:Y:S01]  /*b290*/  F2FP.F16.F32.PACK_AB R28, R28, R92 ;  /* 0x0000005c1c1c723e */ /* 0x000fe200000000ff */
[----:B-----5:R-:W4:Y:S01]  /*b2a0*/  @P2 LDC R7, c[0x0][0x458] ;  /* 0x00011600ff072b82 */ /* 0x020f220000000800 */
[----:B------:R-:W-:Y:S01]  /*b2b0*/  F2FP.F16.F32.PACK_AB R27, R27, R94 ;  /* 0x0000005e1b1b723e */ /* 0x000fe200000000ff */
[----:B------:R-:W-:Y:S01]  /*b2c0*/  STS [R0+0x230], R37 ;  /* 0x0002302500007388 */ /* 0x000fe20000000800 */
[----:B------:R-:W-:-:S02]  /*b2d0*/  F2FP.F16.F32.PACK_AB R26, R26, R100 ;  /* 0x000000641a1a723e */ /* 0x000fc400000000ff */
[----:B------:R-:W-:Y:S01]  /*b2e0*/  F2FP.F16.F32.PACK_AB R25, R25, R102 ;  /* 0x000000661919723e */ /* 0x000fe200000000ff */
[----:B------:R-:W-:Y:S01]  /*b2f0*/  STS [R2+0x1020], R40 ;  /* 0x0010202802007388 */ /* 0x000fe20000000800 */
[----:B------:R-:W-:Y:S01]  /*b300*/  F2FP.F16.F32.PACK_AB R22, R22, R112 ;  /* 0x000000701616723e */ /* 0x000fe200000000ff */
[----:B------:R-:W5:Y:S01]  /*b310*/  LDC R8, c[0x0][0x434] ;  /* 0x00010d00ff087b82 */ /* 0x000f620000000800 */
[----:B-1----:R-:W-:Y:S01]  /*b320*/  ISETP.NE.AND P4, PT, R5, RZ, PT ;  /* 0x000000ff0500720c */ /* 0x002fe20003f85270 */
[----:B------:R-:W-:Y:S01]  /*b330*/  STS [R2+0x1220], R39 ;  /* 0x0012202702007388 */ /* 0x000fe20000000800 */
[----:B------:R-:W-:Y:S01]  /*b340*/  @P0 MUFU.LG2 R5, R52 ;  /* 0x0000003400050308 */ /* 0x000fe20000000c00 */
[----:B------:R-:W-:Y:S02]  /*b350*/  F2FP.F16.F32.PACK_AB R21, R21, R114 ;  /* 0x000000721515723e */ /* 0x000fe400000000ff */
        /* <DEDUP_REMOVED lines=30> */
[----:B------:R-:W-:Y:S04]  /*b540*/  STS [R2+0x2020], R26 ;  /* 0x0020201a02007388 */ /* 0x000fe80000000800 */
[----:B------:R1:W-:Y:S04]  /*b550*/  STS [R2+0x2220], R25 ;  /* 0x0022201902007388 */ /* 0x0003e80000000800 */
[----:B------:R3:W-:Y:S04]  /*b560*/  STS [R0+0x2030], R22 ;  /* 0x0020301600007388 */ /* 0x0007e80000000800 */
[----:B------:R4:W-:Y:S04]  /*b570*/  STS [R0+0x2230], R21 ;  /* 0x0022301500007388 */ /* 0x0009e80000000800 */
[----:B------:R5:W-:Y:S04]  /*b580*/  STS [R2+0x3020], R24 ;  /* 0x0030201802007388 */ /* 0x000be80000000800 */
[----:B------:R-:W-:Y:S04]  /*b590*/  STS [R2+0x3220], R23 ;  /* 0x0032201702007388 */ /* 0x000fe80000000800 */
[----:B------:R2:W-:Y:S04]  /*b5a0*/  STS [R0+0x3030], R20 ;  /* 0x0030301400007388 */ /* 0x0005e80000000800 */
[----:B------:R-:W-:Y:S01]  /*b5b0*/  STS [R0+0x3230], R19 ;  /* 0x0032301300007388 */ /* 0x000fe20000000800 */
[----:B-1----:R-:W-:-:S03]  /*b5c0*/  SHF.R.U32.HI R25, RZ, 0x2, R230 ;  /* 0x00000002ff197819 */ /* 0x002fc600000116e6 */
[----:B------:R1:W-:Y:S01]  /*b5d0*/  STS [R4+0x4000], R18 ;  /* 0x0040001204007388 */ /* 0x0003e20000000800 */
[----:B---3--:R-:W3:Y:S03]  /*b5e0*/  LDC R22, c[0x0][0x434] ;  /* 0x00010d00ff167b82 */ /* 0x008ee60000000800 */
[----:B------:R1:W-:Y:S01]  /*b5f0*/  STS [R4+0x4200], R17 ;  /* 0x0042001104007388 */ /* 0x0003e20000000800 */
[----:B----4-:R-:W-:-:S03]  /*b600*/  MOV R21, 0x7f800000 ;  /* 0x7f80000000157802 */ /* 0x010fc60000000f00 */
[----:B------:R4:W-:Y:S01]  /*b610*/  STS [R3+0x4010], R14 ;  /* 0x0040100e03007388 */ /* 0x0009e20000000800 */
[----:B-----5:R-:W-:-:S03]  /*b620*/  MOV R24, 0x7f800000 ;  /* 0x7f80000000187802 */ /* 0x020fc60000000f00 */
[----:B------:R-:W-:Y:S04]  /*b630*/  STS [R3+0x4210], R13 ;  /* 0x0042100d03007388 */ /* 0x000fe80000000800 */
[----:B------:R5:W-:Y:S01]  /*b640*/  STS [R4+0x5000], R16 ;  /* 0x0050001004007388 */ /* 0x000be20000000800 */
[----:B--2---:R-:W-:-:S03]  /*b650*/  MOV R20, 0x7f800000 ;  /* 0x7f80000000147802 */ /* 0x004fc60000000f00 */
[----:B------:R2:W-:Y:S04]  /*b660*/  STS [R4+0x5200], R15 ;  /* 0x0052000f04007388 */ /* 0x0005e80000000800 */
[----:B------:R3:W-:Y:S01]  /*b670*/  STS [R3+0x5010], R12 ;  /* 0x0050100c03007388 */ /* 0x0007e20000000800 */
[----:B-1----:R-:W-:-:S03]  /*b680*/  IADD3 R18, PT, PT, R25, 0x20, RZ ;  /* 0x0000002019127810 */ /* 0x002fc60007ffe0ff */
[----:B------:R1:W-:Y:S01]  /*b690*/  STS [R3+0x5210], R11 ;  /* 0x0052100b03007388 */ /* 0x0003e20000000800 */
[----:B------:R-:W1:Y:S03]  /*b6a0*/  LDC.U8 R17, c[0x0][0x548] ;  /* 0x00015200ff117b82 */ /* 0x000e660000000000 */
[----:B------:R1:W-:Y:S01]  /*b6b0*/  STS [R2+0x4020], R10 ;  /* 0x0040200a02007388 */ /* 0x0003e20000000800 */
[----:B----4-:R-:W-:Y:S03]  /*b6c0*/  @P3 MUFU.LG2 R14, R54 ;  /* 0x00000036000e3308 */ /* 0x010fe60000000c00 */
[----:B------:R4:W-:Y:S04]  /*b6d0*/  STS [R2+0x4220], R9 ;  /* 0x0042200902007388 */ /* 0x0009e80000000800 */
[----:B------:R-:W-:Y:S01]  /*b6e0*/  STS [R0+0x4030], R45 ;  /* 0x0040302d00007388 */ /* 0x000fe20000000800 */
[----:B-----5:R-:W5:Y:S03]  /*b6f0*/  @P4 LDC R16, c[0x0][0x430] ;  /* 0x00010c00ff104b82 */ /* 0x020f660000000800 */
[----:B------:R-:W-:Y:S01]  /*b700*/  STS [R0+0x4230], R48 ;  /* 0x0042303000007388 */ /* 0x000fe20000000800 */
[----:B--2---:R-:W-:Y:S03]  /*b710*/  @P1 MUFU.LG2 R4, R53 ;  /* 0x0000003500041308 */ /* 0x004fe60000000c00 */
[----:B------:R-:W-:Y:S01]  /*b720*/  STS [R2+0x5020], R50 ;  /* 0x0050203202007388 */ /* 0x000fe20000000800 */
[----:B---3--:R-:W2:Y:S03]  /*b730*/  @P6 LDC.64 R12, c[0x0][0x408] ;  /* 0x00010200ff0c6b82 */ /* 0x008ea60000000a00 */
[----:B------:R3:W-:Y:S01]  /*b740*/  STS [R2+0x5220], R49 ;  /* 0x0052203102007388 */ /* 0x0007e20000000800 */
[----:B-1----:R-:W3:Y:S03]  /*b750*/  @P2 MUFU.LG2 R3, R51 ;  /* 0x0000003300032308 */ /* 0x002ee60000000c00 */
[----:B------:R-:W-:Y:S01]  /*b760*/  STS [R0+0x5030], R47 ;  /* 0x0050302f00007388 */ /* 0x000fe20000000800 */
[----:B------:R-:W1:Y:S03]  /*b770*/  @!P6 LDC.64 R10, c[0x0][0x400] ;  /* 0x00010000ff0aeb82 */ /* 0x000e660000000a00 */
[----:B------:R3:W-:Y:S05]  /*b780*/  STS [R0+0x5230], R46 ;  /* 0x0052302e00007388 */ /* 0x0007ea0000000800 */
[----:B----4-:R-:W4:Y:S01]  /*b790*/  @P1 LDC R9, c[0x0][0x458] ;  /* 0x00011600ff091b82 */ /* 0x010f220000000800 */
[----:B-----5:R-:W-:-:S07]  /*b7a0*/  @P4 IMAD R8, R16, R22, RZ ;  /* 0x0000001610084224 */ /* 0x020fce00078e02ff */
[----:B------:R-:W1:Y:S01]  /*b7b0*/  @P3 LDC R15, c[0x0][0x458] ;  /* 0x00011600ff0f3b82 */ /* 0x000e620000000800 */
[----:B---3--:R-:W-:-:S04]  /*b7c0*/  @P2 FMUL.FTZ R2, R3, 0.69314718246459960938 ;  /* 0x3f31721803022820 */ /* 0x008fc80000410000 */
[----:B------:R-:W-:Y:S01]  /*b7d0*/  @P2 FFMA.FTZ R24, R137, R7, R2 ;  /* 0x0000000789182223 */ /* 0x000fe20000010002 */
[----:B------:R-:W-:Y:S02]  /*b7e0*/  ISETP.GE.AND P2, PT, R18, R55, PT ;  /* 0x000000371200720c */ /* 0x000fe40003f46270 */
[----:B------:R-:W-:Y:S01]  /*b7f0*/  @P4 MOV R7, 0x1 ;  /* 0x0000000100074802 */ /* 0x000fe20000000f00 */
[----:B------:R-:W-:-:S04]  /*b800*/  @P0 FMUL.FTZ R0, R5, 0.69314718246459960938 ;  /* 0x3f31721805000820 */ /* 0x000fc80000410000 */
[----:B------:R-:W-:Y:S01]  /*b810*/  @P0 FFMA.FTZ R21, R136, R6, R0 ;  /* 0x0000000688150223 */ /* 0x000fe20000010000 */
[----:B------:R-:W-:Y:S01]  /*b820*/  @P1 FMUL.FTZ R0, R4, 0.69314718246459960938 ;  /* 0x3f31721804001820 */ /* 0x000fe20000410000 */
[----:B------:R-:W3:Y:S01]  /*b830*/  @P4 LDC R6, c[0x0][0x430] ;  /* 0x00010c00ff064b82 */ /* 0x000ee20000000800 */
[----:B--2---:R-:W-:Y:S05]  /*b840*/  @P4 BRA `(.L_x_163) ;  /* 0x0000000000204947 */ /* 0x004fea0003800000 */
[----:B------:R-:W-:Y:S01]  /*b850*/  ISETP.NE.AND P0, PT, R17, RZ, PT ;  /* 0x000000ff1100720c */ /* 0x000fe20003f05270 */
[----:B------:R-:W2:-:S12]  /*b860*/  LDC R2, c[0x0][0x3e0] ;  /* 0x0000f800ff027b82 */ /* 0x000e980000000800 */
[----:B------:R-:W2:Y:S01]  /*b870*/  @P0 LDC R7, c[0x0][0x454] ;  /* 0x00011500ff070b82 */ /* 0x000ea20000000800 */
[----:B---3--:R-:W-:Y:S02]  /*b880*/  @P0 MOV R6, 0x1 ;  /* 0x0000000100060802 */ /* 0x008fe40000000f00 */
[----:B------:R-:W-:-:S05]  /*b890*/  @!P0 MOV R6, 0x1 ;  /* 0x0000000100068802 */ /* 0x000fca0000000f00 */
[----:B------:R-:W3:Y:S01]  /*b8a0*/  @P0 LDC R8, c[0x0][0x454] ;  /* 0x00011500ff080b82 */ /* 0x000ee20000000800 */
[-C--:B--2---:R-:W-:Y:S02]  /*b8b0*/  @P0 IMAD R7, R7, R2.reuse, RZ ;  /* 0x0000000207070224 */ /* 0x084fe400078e02ff */
[----:B------:R-:W-:-:S07]  /*b8c0*/  @!P0 IMAD R7, R22, R2, RZ ;  /* 0x0000000216078224 */ /* 0x000fce00078e02ff */
.L_x_163:
[----:B------:R-:W-:Y:S01]  /*b8d0*/  BAR.SYNC.DEFER_BLOCKING 0x0 ;  /* 0x0000000000007b1d */ /* 0x000fe20000010000 */
[C---:B------:R-:W-:Y:S01]  /*b8e0*/  ISETP.NE.AND P0, PT, R252.reuse, -0x1, PT ;  /* 0xfffffffffc00780c */ /* 0x040fe20003f05270 */
[----:B----4-:R-:W-:Y:S01]  /*b8f0*/  @P1 FFMA.FTZ R20, R135, R9, R0 ;  /* 0x0000000987141223 */ /* 0x010fe20000010000 */
[----:B------:R-:W-:Y:S01]  /*b900*/  ISETP.NE.AND P4, PT, R17, RZ, !P4 ;  /* 0x000000ff1100720c */ /* 0x000fe20006785270 */
[----:B------:R-:W-:Y:S01]  /*b910*/  @P6 IMAD.WIDE.U32 R2, R252, R12, RZ ;  /* 0x0000000cfc026225 */ /* 0x000fe200078e00ff */
[----:B------:R-:W-:-:S03]  /*b920*/  MOV R16, 0x7f800000 ;  /* 0x7f80000000107802 */ /* 0x000fc60000000f00 */
[----:B------:R-:W2:Y:S01]  /*b930*/  LDC.64 R18, c[0x0][0x410] ;  /* 0x00010400ff127b82 */ /* 0x000ea20000000a00 */
[----:B------:R-:W-:Y:S01]  /*b940*/  BSSY.RECONVERGENT B0, `(.L_x_164) ;  /* 0x0000048000007945 */ /* 0x000fe20003800200 */
[----:B------:R-:W1:Y:S01]  /*b950*/  S2R R26, SR_CTAID.Y ;  /* 0x00000000001a7919 */ /* 0x000e620000002600 */
[----:B------:R-:W-:Y:S01]  /*b960*/  VIADD R0, R25, 0x40 ;  /* 0x0000004019007836 */ /* 0x000fe20000000000 */
[----:B------:R-:W4:Y:S04]  /*b970*/  S2R R23, SR_CTAID.X ;  /* 0x0000000000177919 */ /* 0x000f280000002500 */
[----:B------:R-:W-:Y:S01]  /*b980*/  ISETP.GE.AND P1, PT, R0, R55, PT ;  /* 0x000000370000720c */ /* 0x000fe20003f26270 */
[----:B---3--:R-:W-:Y:S01]  /*b990*/  IMAD R0, R8, UR4, RZ ;  /* 0x0000000408007c24 */ /* 0x008fe2000f8e02ff */
[----:B------:R3:W2:Y:S01]  /*b9a0*/  LDS.128 R28, [R232+0x1800] ;  /* 0x00180000e81c7984 */ /* 0x0006a20000000c00 */
[----:B-1----:R-:W-:-:S04]  /*b9b0*/  @!P6 IMAD.WIDE.U32 R4, R26, R10, RZ ;  /* 0x0000000a1a04e225 */ /* 0x002fc800078e00ff */
[----:B------:R-:W-:Y:S01]  /*b9c0*/  @!P6 IMAD R9, R26, R11, R5 ;  /* 0x0000000b1a09e224 */ /* 0x000fe200078e0205 */
[----:B----4-:R-:W-:Y:S01]  /*b9d0*/  SHF.L.U32 R23, R23, 0x7, RZ ;  /* 0x0000000717177819 */ /* 0x010fe200000006ff */
[----:B------:R-:W-:Y:S02]  /*b9e0*/  @P6 IMAD.MOV.U32 R4, RZ, RZ, R2 ;  /* 0x000000ffff046224 */ /* 0x000fe400078e0002 */
[----:B------:R-:W-:Y:S01]  /*b9f0*/  @P3 FMUL.FTZ R2, R14, 0.69314718246459960938 ;  /* 0x3f3172180e023820 */ /* 0x000fe20000410000 */
[----:B------:R-:W-:Y:S02]  /*ba00*/  @P6 IMAD R9, R252, R13, R3 ;  /* 0x0000000dfc096224 */ /* 0x000fe400078e0203 */
[----:B------:R-:W-:Y:S02]  /*ba10*/  @!P0 IMAD R252, R26, R22, RZ ;  /* 0x000000161afc8224 */ /* 0x000fe400078e02ff */
[----:B------:R-:W-:Y:S01]  /*ba20*/  @P3 FFMA.FTZ R16, R132, R15, R2 ;  /* 0x0000000f84103223 */ /* 0x000fe20000010002 */
[----:B------:R-:W-:Y:S01]  /*ba30*/  VIADD R3, R25, 0x60 ;  /* 0x0000006019037836 */ /* 0x000fe20000000000 */
[----:B------:R-:W-:Y:S01]  /*ba40*/  IADD3 R2, P6, PT, R238, R4, RZ ;  /* 0x00000004ee027210 */ /* 0x000fe20007fde0ff */
[----:B------:R-:W-:Y:S01]  /*ba50*/  @!P4 IMAD R0, R26, R7, R0 ;  /* 0x000000071a00c224 */ /* 0x000fe200078e0200 */
[----:B------:R-:W-:Y:S01]  /*ba60*/  SHF.R.S32.HI R5, RZ, 0x1f, R252 ;  /* 0x0000001fff057819 */ /* 0x000fe200000114fc */
[----:B------:R-:W-:Y:S01]  /*ba70*/  IMAD R4, R23, R6, RZ ;  /* 0x0000000617047224 */ /* 0x000fe200078e02ff */
[----:B------:R-:W-:-:S02]  /*ba80*/  SEL R7, R252, RZ, P4 ;  /* 0x000000fffc077207 */ /* 0x000fc40002000000 */
[----:B------:R-:W-:Y:S02]  /*ba90*/  ISETP.GE.AND P0, PT, R3, R55, PT ;  /* 0x000000370300720c */ /* 0x000fe40003f06270 */
[----:B------:R-:W-:Y:S02]  /*baa0*/  IADD3.X R3, PT, PT, RZ, R9, RZ, P6, !PT ;  /* 0x00000009ff037210 */ /* 0x000fe400037fe4ff */
[----:B------:R-:W-:Y:S02]  /*bab0*/  SEL R8, R5, RZ, P4 ;  /* 0x000000ff05087207 */ /* 0x000fe40002000000 */
[----:B------:R-:W-:Y:S01]  /*bac0*/  IADD3 R5, P6, P4, R4, R7, R0 ;  /* 0x0000000704057210 */ /* 0x000fe20007cde000 */
[----:B--2---:R-:W-:Y:S01]  /*bad0*/  IMAD.WIDE.U32 R22, R18, UR4, R2 ;  /* 0x0000000412167c25 */ /* 0x004fe2000f8e0002 */
[----:B------:R-:W-:Y:S02]  /*bae0*/  SHF.R.S32.HI R4, RZ, 0x1f, R4 ;  /* 0x0000001fff047819 */ /* 0x000fe40000011404 */
[----:B------:R-:W-:-:S02]  /*baf0*/  SHF.R.S32.HI R0, RZ, 0x1f, R0 ;  /* 0x0000001fff007819 */ /* 0x000fc40000011400 */
[----:B------:R-:W-:Y:S02]  /*bb00*/  ISETP.GE.AND P3, PT, R25, R55, PT ;  /* 0x000000371900720c */ /* 0x000fe40003f66270 */
[----:B------:R-:W-:Y:S01]  /*bb10*/  IADD3.X R3, PT, PT, R4, R8, R0, P6, P4 ;  /* 0x0000000804037210 */ /* 0x000fe200037e8400 */
[----:B---3--:R-:W-:Y:S10]  /*bb20*/  @P5 BRA `(.L_x_165) ;  /* 0x0000000000a45947 */ /* 0x008ff40003800000 */
[----:B------:R-:W-:Y:S02]  /*bb30*/  LOP3.LUT R0, R226, 0x30, RZ, 0xc0, !PT ;  /* 0x00000030e2007812 */ /* 0x000fe400078ec0ff */
[----:B------:R-:W-:Y:S02]  /*bb40*/  P2R R17, PR, RZ, 0x2 ;  /* 0x00000002ff117803 */ /* 0x000fe40000000000 */
[----:B------:R-:W-:Y:S02]  /*bb50*/  LOP3.LUT R4, R0, 0x7, R25, 0xf8, !PT ;  /* 0x0000000700047812 */ /* 0x000fe400078ef819 */
[----:B------:R-:W-:Y:S02]  /*bb60*/  P2R R15, PR, RZ, 0x1 ;  /* 0x00000001ff0f7803 */ /* 0x000fe40000000000 */
[C---:B------:R-:W-:Y:S01]  /*bb70*/  ISETP.GE.AND P1, PT, R4.reuse, R55, PT ;  /* 0x000000370400720c */ /* 0x040fe20003f26270 */
[----:B------:R-:W-:-:S05]  /*bb80*/  VIADD R0, R4, 0x8 ;  /* 0x0000000804007836 */ /* 0x000fca0000000000 */
[----:B------:R-:W-:-:S07]  /*bb90*/  ISETP.GE.AND P0, PT, R0, R55, PT ;  /* 0x000000370000720c */ /* 0x000fce0003f06270 */
[----:B------:R-:W-:-:S05]  /*bba0*/  @!P1 IMAD R2, R4, R6, RZ ;  /* 0x0000000604029224 */ /* 0x000fca00078e02ff */
[----:B------:R-:W-:Y:S01]  /*bbb0*/  @!P1 IADD3 R7, P4, PT, R2, R5, RZ ;  /* 0x0000000502079210 */ /* 0x000fe20007f9e0ff */
[----:B------:R-:W-:-:S03]  /*bbc0*/  @!P0 IMAD R0, R0, R6, RZ ;  /* 0x0000000600008224 */ /* 0x000fc600078e02ff */
[----:B------:R-:W-:Y:S02]  /*bbd0*/  @!P1 LEA.HI.X.SX32 R9, R2, R3, 0x1, P4 ;  /* 0x0000000302099211 */ /* 0x000fe400020f0eff */
[----:B------:R-:W-:Y:S02]  /*bbe0*/  LOP3.LUT R2, R4, 0x40, RZ, 0xfc, !PT ;  /* 0x0000004004027812 */ /* 0x000fe400078efcff */
[----:B------:R-:W-:Y:S02]  /*bbf0*/  @!P0 IADD3 R10, P4, PT, R0, R5, RZ ;  /* 0x00000005000a8210 */ /* 0x000fe40007f9e0ff */
[----:B------:R-:W-:Y:S02]  /*bc00*/  ISETP.GE.AND P6, PT, R2, R55, PT ;  /* 0x000000370200720c */ /* 0x000fe40003fc6270 */
[----:B------:R-:W-:-:S11]  /*bc10*/  @!P0 LEA.HI.X.SX32 R13, R0, R3, 0x1, P4 ;  /* 0x00000003000d8211 */ /* 0x000fd600020f0eff */
[----:B------:R-:W-:-:S05]  /*bc20*/  @!P6 IMAD R0, R2, R6, RZ ;  /* 0x000000060200e224 */ /* 0x000fca00078e02ff */
[----:B------:R-:W-:-:S04]  /*bc30*/  @!P6 IADD3 R12, P4, PT, R0, R5, RZ ;  /* 0x00000005000ce210 */ /* 0x000fc80007f9e0ff */
[----:B------:R-:W-:Y:S01]  /*bc40*/  @!P6 LEA.HI.X.SX32 R14, R0, R3, 0x1, P4 ;  /* 0x00000003000ee211 */ /* 0x000fe200020f0eff */
[----:B------:R-:W-:-:S05]  /*bc50*/  VIADD R0, R4, 0x48 ;  /* 0x0000004804007836 */ /* 0x000fca0000000000 */
[----:B------:R-:W-:-:S13]  /*bc60*/  ISETP.GE.AND P5, PT, R0, R55, PT ;  /* 0x000000370000720c */ /* 0x000fda0003fa6270 */
[----:B------:R-:W-:-:S05]  /*bc70*/  @!P5 IMAD R0, R0, R6, RZ ;  /* 0x000000060000d224 */ /* 0x000fca00078e02ff */
[----:B------:R-:W-:-:S04]  /*bc80*/  @!P5 IADD3 R11, P4, PT, R0, R5, RZ ;  /* 0x00000005000bd210 */ /* 0x000fc80007f9e0ff */
[----:B------:R-:W-:Y:S02]  /*bc90*/  @!P5 LEA.HI.X.SX32 R0, R0, R3, 0x1, P4 ;  /* 0x000000030000d211 */ /* 0x000fe400020f0eff */
[----:B------:R-:W1:Y:S02]  /*bca0*/  @!P1 LDC.64 R2, c[0x0][0x420] ;  /* 0x00010800ff029b82 */ /* 0x000e640000000a00 */
        /* <DEDUP_REMOVED lines=17> */
.L_x_165:
[----:B------:R-:W-:Y:S05]  /*bdc0*/  BSYNC.RECONVERGENT B0 ;  /* 0x0000000000007941 */ /* 0x000fea0003800200 */
.L_x_164:
[----:B--2---:R1:W5:Y:S04]  /*bdd0*/  LDL R24, [R1+0x4] ;  /* 0x0000040001187983 */ /* 0x0043680000100800 */
[----:B------:R1:W5:Y:S01]  /*bde0*/  LDL R21, [R1+0x8] ;  /* 0x0000080001157983 */ /* 0x0003620000100800 */
[----:B------:R-:W-:Y:S01]  /*bdf0*/  IMAD R7, R19, UR4, R23 ;  /* 0x0000000413077c24 */ /* 0x000fe2000f8e0217 */
[----:B------:R-:W-:Y:S02]  /*be00*/  BSSY.RECONVERGENT B0, `(.L_x_166) ;  /* 0x0000015000007945 */ /* 0x000fe40003800200 */
[----:B------:R1:W2:Y:S04]  /*be10*/  LDS.128 R16, [R232] ;  /* 0x00000000e8107984 */ /* 0x0002a80000000c00 */
[----:B------:R1:W3:Y:S04]  /*be20*/  LDS.128 R12, [R232+0x2000] ;  /* 0x00200000e80c7984 */ /* 0x0002e80000000c00 */
[----:B------:R1:W4:Y:S01]  /*be30*/  LDS.128 R8, [R232+0x4000] ;  /* 0x00400000e8087984 */ /* 0x0003220000000c00 */
[----:B------:R-:W-:Y:S05]  /*be40*/  @P3 BRA `(.L_x_167) ;  /* 0x0000000000403947 */ /* 0x000fea0003800000 */
[----:B------:R-:W1:Y:S01]  /*be50*/  LDCU.64 UR6, c[0x0][0x408] ;  /* 0x00008100ff0677ac */ /* 0x000e620008000a00 */
[----:B------:R-:W-:Y:S01]  /*be60*/  IMAD.MOV.U32 R6, RZ, RZ, R22 ;  /* 0x000000ffff067224 */ /* 0x000fe200078e0016 */
[----:B------:R-:W1:Y:S01]  /*be70*/  LDCU UR8, c[0x0][0x440] ;  /* 0x00008800ff0877ac */ /* 0x000e620008000800 */
[----:B------:R-:W2:Y:S01]  /*be80*/  LDCU.64 UR4, c[0x0][0x3f0] ;  /* 0x00007e00ff0477ac */ /* 0x000ea20008000a00 */
[----:B-1---5:R-:W-:Y:S02]  /*be90*/  IMAD R0, R21, UR6, RZ ;  /* 0x0000000615007c24 */ /* 0x022fe4000f8e02ff */
[----:B------:R-:W-:Y:S01]  /*bea0*/  IMAD.WIDE.U32 R4, R24, UR6, R6 ;  /* 0x0000000618047c25 */ /* 0x000fe2000f8e0006 */
[----:B------:R-:W-:-:S03]  /*beb0*/  ISETP.GE.AND P5, PT, R238, UR8, PT ;  /* 0x00000008ee007c0c */ /* 0x000fc6000bfa6270 */
        /* <DEDUP_REMOVED lines=9> */
.L_x_167:
[----:B------:R-:W-:Y:S05]  /*bf50*/  BSYNC.RECONVERGENT B0 ;  /* 0x0000000000007941 */ /* 0x000fea0003800200 */
.L_x_166:
[----:B-12---:R1:W2:Y:S01]  /*bf60*/  LDS.128 R16, [R232+0x800] ;  /* 0x00080000e8107984 */ /* 0x0062a20000000c00 */
[----:B------:R-:W-:Y:S03]  /*bf70*/  BSSY.RECONVERGENT B0, `(.L_x_168) ;  /* 0x0000017000007945 */ /* 0x000fe60003800200 */
[----:B---3--:R1:W3:Y:S04]  /*bf80*/  LDS.128 R12, [R232+0x2800] ;  /* 0x00280000e80c7984 */ /* 0x0082e80000000c00 */
[----:B----4-:R1:W4:Y:S01]  /*bf90*/  LDS.128 R8, [R232+0x4800] ;  /* 0x00480000e8087984 */ /* 0x0103220000000c00 */
[----:B------:R-:W-:Y:S05]  /*bfa0*/  @P2 BRA `(.L_x_169) ;  /* 0x00000000004c2947 */ /* 0x000fea0003800000 */
[----:B------:R-:W1:Y:S01]  /*bfb0*/  LDCU.64 UR6, c[0x0][0x408] ;  /* 0x00008100ff0677ac */ /* 0x000e620008000a00 */
[----:B-----5:R-:W-:Y:S02]  /*bfc0*/  IADD3 R0, P2, PT, R24, 0x20, RZ ;  /* 0x0000002018007810 */ /* 0x020fe40007f5e0ff */
[----:B------:R-:W-:Y:S01]  /*bfd0*/  MOV R3, R7 ;  /* 0x0000000700037202 */ /* 0x000fe20000000f00 */
[----:B------:R-:W1:Y:S02]  /*bfe0*/  LDCU UR8, c[0x0][0x440] ;  /* 0x00008800ff0877ac */ /* 0x000e640008000800 */
[----:B------:R-:W-:Y:S01]  /*bff0*/  IMAD.X R2, RZ, RZ, R21, P2 ;  /* 0x000000ffff027224 */ /* 0x000fe200010e0615 */
[----:B------:R-:W2:Y:S03]  /*c000*/  LDCU.64 UR4, c[0x0][0x3f0] ;  /* 0x00007e00ff0477ac */ /* 0x000ea60008000a00 */
[----:B-1----:R-:W-:-:S02]  /*c010*/  IMAD R20, R2, UR6, RZ ;  /* 0x0000000602147c24 */ /* 0x002fc4000f8e02ff */
[----:B------:R-:W-:Y:S01]  /*c020*/  IMAD.MOV.U32 R2, RZ, RZ, R22 ;  /* 0x000000ffff027224 */ /* 0x000fe200078e0016 */
[----:B------:R-:W-:-:S03]  /*c030*/  ISETP.GE.AND P4, PT, R238, UR8, PT ;  /* 0x00000008ee007c0c */ /* 0x000fc6000bf86270 */
[C---:B------:R-:W-:Y:S01]  /*c040*/  IMAD.WIDE.U32 R4, R0.reuse, UR6, R2 ;  /* 0x0000000600047c25 */ /* 0x040fe2000f8e0002 */
        /* <DEDUP_REMOVED lines=9> */
.L_x_169:
[----:B------:R-:W-:Y:S05]  /*c0e0*/  BSYNC.RECONVERGENT B0 ;  /* 0x0000000000007941 */ /* 0x000fea0003800200 */
.L_x_168:
        /* <DEDUP_REMOVED lines=24> */
.L_x_171:
[----:B------:R-:W-:Y:S05]  /*c270*/  BSYNC.RECONVERGENT B0 ;  /* 0x0000000000007941 */ /* 0x000fea0003800200 */
.L_x_170:
[----:B-1--4-:R1:W4:Y:S01]  /*c280*/  LDS.128 R8, [R232+0x3800] ;  /* 0x00380000e8087984 */ /* 0x0123220000000c00 */
[----:B------:R-:W-:Y:S05]  /*c290*/  @P0 EXIT ;  /* 0x000000000000094d */ /* 0x000fea0003800000 */
[----:B------:R-:W2:Y:S01]  /*c2a0*/  LDCU.64 UR6, c[0x0][0x408] ;  /* 0x00008100ff0677ac */ /* 0x000ea20008000a00 */
[----:B-1----:R-:W1:Y:S01]  /*c2b0*/  LDS.128 R232, [R232+0x5800] ;  /* 0x00580000e8e87984 */ /* 0x002e620000000c00 */
[----:B-----5:R-:W-:Y:S01]  /*c2c0*/  IADD3 R4, P0, PT, R24, 0x60, RZ ;  /* 0x0000006018047810 */ /* 0x020fe20007f1e0ff */
[----:B------:R-:W-:Y:S01]  /*c2d0*/  IMAD.MOV.U32 R2, RZ, RZ, R22 ;  /* 0x000000ffff027224 */ /* 0x000fe200078e0016 */
[----:B------:R-:W3:Y:S01]  /*c2e0*/  LDCU UR8, c[0x0][0x440] ;  /* 0x00008800ff0877ac */ /* 0x000ee20008000800 */
[----:B------:R-:W-:Y:S02]  /*c2f0*/  MOV R3, R7 ;  /* 0x0000000700037202 */ /* 0x000fe40000000f00 */
[----:B------:R-:W-:Y:S01]  /*c300*/  IMAD.X R0, RZ, RZ, R21, P0 ;  /* 0x000000ffff007224 */ /* 0x000fe200000e0615 */
[----:B------:R-:W3:Y:S03]  /*c310*/  LDCU.64 UR4, c[0x0][0x3f0] ;  /* 0x00007e00ff0477ac */ /* 0x000ee60008000a00 */
[----:B--2---:R-:W-:-:S02]  /*c320*/  IMAD R0, R0, UR6, RZ ;  /* 0x0000000600007c24 */ /* 0x004fc4000f8e02ff */
[----:B------:R-:W-:Y:S01]  /*c330*/  IMAD.WIDE.U32 R6, R4, UR6, R2 ;  /* 0x0000000604067c25 */ /* 0x000fe2000f8e0002 */
[----:B---3--:R-:W-:-:S03]  /*c340*/  ISETP.GE.AND P2, PT, R238, UR8, PT ;  /* 0x00000008ee007c0c */ /* 0x008fc6000bf46270 */
[----:B------:R-:W-:Y:S01]  /*c350*/  IMAD R0, R4, UR7, R0 ;  /* 0x0000000704007c24 */ /* 0x000fe2000f8e0200 */
[----:B------:R-:W-:Y:S02]  /*c360*/  ISETP.GE.AND P1, PT, R247, UR8, PT ;  /* 0x00000008f7007c0c */ /* 0x000fe4000bf26270 */
[----:B------:R-:W-:Y:S01]  /*c370*/  ISETP.GE.AND P0, PT, R243, UR8, PT ;  /* 0x00000008f3007c0c */ /* 0x000fe2000bf06270 */
[----:B------:R-:W-:Y:S01]  /*c380*/  IMAD.IADD R0, R7, 0x1, R0 ;  /* 0x0000000107007824 */ /* 0x000fe200078e0200 */
[----:B------:R-:W-:-:S04]  /*c390*/  LEA R2, P3, R6, UR4, 0x1 ;  /* 0x0000000406027c11 */ /* 0x000fc8000f8608ff */
[----:B------:R-:W-:-:S05]  /*c3a0*/  LEA.HI.X R3, R6, UR5, R0, 0x1, P3 ;  /* 0x0000000506037c11 */ /* 0x000fca00098f0c00 */
[----:B------:R2:W-:Y:S04]  /*c3b0*/  @!P2 STG.E.128 desc[UR16][R2.64], R28 ;  /* 0x0000001c0200a986 */ /* 0x0005e8000c101d10 */
[----:B----4-:R2:W-:Y:S01]  /*c3c0*/  @!P1 STG.E.128 desc[UR16][R2.64+0x40], R8 ;  /* 0x0000400802009986 */ /* 0x0105e2000c101d10 */
[----:B-1----:R-:W-:Y:S05]  /*c3d0*/  @P0 EXIT ;  /* 0x000000000000094d */ /* 0x002fea0003800000 */
[----:B------:R-:W-:Y:S01]  /*c3e0*/  STG.E.128 desc[UR16][R2.64+0x80], R232 ;  /* 0x000080e802007986 */ /* 0x000fe2000c101d10 */
[----:B------:R-:W-:Y:S05]  /*c3f0*/  EXIT ;  /* 0x000000000000794d */ /* 0x000fea0003800000 */
.L_x_172:
        /* <DEDUP_REMOVED lines=16> */
.L_x_1350:


//--------------------- .text._ZN5flash16flash_fwd_kernelI23Flash_fwd_kernel_traitsILi96ELi128ELi64ELi4ELb0ELb0EN7cutlass6half_tE19Flash_kernel_traitsILi96ELi128ELi64ELi4ES3_EELb0ELb0ELb1ELb0ELb0ELb1ELb0ELb0EEEvNS_16Flash_fwd_paramsE --------------------------
	.section	.text._ZN5flash16flash_fwd_kernelI23Flash_fwd_kernel_traitsILi96ELi128ELi64ELi4ELb0ELb0EN7cutlass6half_tE19Flash_kernel_traitsILi96ELi128ELi64ELi4ES3_EELb0ELb0ELb1ELb0ELb0ELb1ELb0ELb0EEEvNS_16Flash_fwd_paramsE,"ax",@progbits
	.align	128
        .global         _ZN5flash16flash_fwd_kernelI23Flash_fwd_kernel_traitsILi96ELi128ELi64ELi4ELb0ELb0EN7cutlass6half_tE19Flash_kernel_traitsILi96ELi128ELi64ELi4ES3_EELb0ELb0ELb1ELb0ELb0ELb1ELb0ELb0EEEvNS_16Flash_fwd_paramsE
        .type           _ZN5flash16flash_fwd_kernelI23Flash_fwd_kernel_traitsILi96ELi128ELi64ELi4ELb0ELb0EN7cutlass6half_tE19Flash_kernel_traitsILi96ELi128ELi64ELi4ES3_EELb0ELb0ELb1ELb0ELb0ELb1ELb0ELb0EEEvNS_16Flash_fwd_paramsE,@function
        .size           _ZN5flash16flash_fwd_kernelI23Flash_fwd_kernel_traitsILi96ELi128ELi64ELi4ELb0ELb0EN7cutlass6half_tE19Flash_kernel_traitsILi96ELi128ELi64ELi4ES3_EELb0ELb0ELb1ELb0ELb0ELb1ELb0ELb0EEEvNS_16Flash_fwd_paramsE,(.L_x_1351 - _ZN5flash16flash_fwd_kernelI23Flash_fwd_kernel_traitsILi96ELi128ELi64ELi4ELb0ELb0EN7cutlass6half_tE19Flash_kernel_traitsILi96ELi128ELi64ELi4ES3_EELb0ELb0ELb1ELb0ELb0ELb1ELb0ELb0EEEvNS_16Flash_fwd_paramsE)
        .other          _ZN5flash16flash_fwd_kernelI23Flash_fwd_kernel_traitsILi96ELi128ELi64ELi4ELb0ELb0EN7cutlass6half_tE19Flash_kernel_traitsILi96ELi128ELi64ELi4ES3_EELb0ELb0ELb1ELb0ELb0ELb1ELb0ELb0EEEvNS_16Flash_fwd_paramsE,@"STO_CUDA_ENTRY STV_DEFAULT"
_ZN5flash16flash_fwd_kernelI23Flash_fwd_kernel_traitsILi96ELi128ELi64ELi4ELb0ELb0EN7cutlass6half_tE19Flash_kernel_traitsILi96ELi128ELi64ELi4ES3_EELb0ELb0ELb1ELb0ELb0ELb1ELb0ELb0EEEvNS_16Flash_fwd_paramsE:
.text._ZN5flash16flash_fwd_kernelI23Flash_fwd_kernel_traitsILi96ELi128ELi64ELi4ELb0ELb0EN7cutlass6half_tE19Flash_kernel_traitsILi96ELi128ELi64ELi4ES3_EELb0ELb0ELb1ELb0ELb0ELb1ELb0ELb0EEEvNS_16Flash_fwd_paramsE:
[----:B------:R-:W1:Y:S01]  /*0000*/  LDC R1, c[0x0][0x37c] ;  /* 0x0000df00ff017b82 */ /* 0x000e620000000800 */
[----:B------:R-:W2:Y:S01]  /*0010*/  S2R R24, SR_CTAID.Y ;  /* 0x0000000000187919 */ /* 0x000ea20000002600 */
[----:B------:R-:W3:Y:S06]  /*0020*/  LDCU.64 UR8, c[0x0][0x460] ;  /* 0x00008c00ff0877ac */ /* 0x000eec0008000a00 */
[----:B------:R-:W2:Y:S01]  /*0030*/  LDC.64 R2, c[0x0][0x460] ;  /* 0x00011800ff027b82 */ /* 0x000ea20000000a00 */
[----:B------:R-:W-:Y:S01]  /*0040*/  IMAD.MOV.U32 R25, RZ, RZ, -0x1 ;  /* 0xffffffffff197424 */ /* 0x000fe200078e00ff */
[----:B------:R-:W4:Y:S01]  /*0050*/  LDCU.64 UR14, c[0x0][0x358] ;  /* 0x00006b00ff0e77ac */ /* 0x000f220008000a00 */
[----:B-1----:R-:W-:Y:S01]  /*0060*/  VIADD R1, R1, 0xffffffb0 ;  /* 0xffffffb001017836 */ /* 0x002fe20000000000 */
[----:B------:R-:W1:Y:S01]  /*0070*/  LDCU.64 UR6, c[0x0][0x470] ;  /* 0x00008e00ff0677ac */ /* 0x000e620008000a00 */
[----:B------:R-:W4:Y:S01]  /*0080*/  LDCU.64 UR4, c[0x0][0x478] ;  /* 0x00008f00ff0477ac */ /* 0x000f220008000a00 */
[----:B---3--:R-:W-:-:S02]  /*0090*/  ISETP.NE.U32.AND P0, PT, RZ, UR8, PT ;  /* 0x00000008ff007c0c */ /* 0x008fc4000bf05070 */
[----:B------:R-:W-:Y:S02]  /*00a0*/  ISETP.NE.U32.AND P4, PT, RZ, UR8, PT ;  /* 0x00000008ff007c0c */ /* 0x000fe4000bf85070 */
[----:B------:R-:W-:Y:S02]  /*00b0*/  ISETP.NE.AND.EX P0, PT, RZ, UR9, PT, P0 ;  /* 0x00000009ff007c0c */ /* 0x000fe4000bf05300 */
[----:B------:R-:W-:Y:S02]  /*00c0*/  ISETP.NE.AND.EX P4, PT, RZ, UR9, PT, P4 ;  /* 0x00000009ff007c0c */ /* 0x000fe4000bf85340 */
[----:B-1----:R-:W-:-:S04]  /*00d0*/  ISETP.NE.U32.AND P3, PT, RZ, UR6, PT ;  /* 0x00000006ff007c0c */ /* 0x002fc8000bf65070 */
[----:B------:R-:W-:Y:S01]  /*00e0*/  ISETP.NE.AND.EX P3, PT, RZ, UR7, PT, P3 ;  /* 0x00000007ff007c0c */ /* 0x000fe2000bf65330 */
[C---:B--2---:R-:W-:Y:S01]  /*00f0*/  IMAD.WIDE.U32 R2, R24.reuse, 0x4, R2 ;  /* 0x0000000418027825 */ /* 0x044fe200078e0002 */
[----:B------:R-:W-:Y:S02]  /*0100*/  SHF.R.U32.HI R7, RZ, 0x1e, R24 ;  /* 0x0000001eff077819 */ /* 0x000fe40000011618 */
[----:B----4-:R-:W-:Y:S02]  /*0110*/  ISETP.NE.U32.AND P2, PT, RZ, UR4, PT ;  /* 0x00000004ff007c0c */ /* 0x010fe4000bf45070 */
[----:B------:R-:W2:Y:S01]  /*0120*/  @P0 LDG.E R25, desc[UR14][R2.64] ;  /* 0x0000000e02190981 */ /* 0x000ea2000c1e1900 */
[----:B------:R-:W-:Y:S01]  /*0130*/  IMAD.SHL.U32 R6, R24, 0x4, RZ ;  /* 0x0000000418067824 */ /* 0x000fe200078e00ff */
[----:B------:R-:W-:Y:S02]  /*0140*/  ISETP.NE.AND.EX P2, PT, RZ, UR5, PT, P2 ;  /* 0x00000005ff007c0c */ /* 0x000fe4000bf45320 */
[----:B------:R-:W3:Y:S03]  /*0150*/  @P4 LDG.E R0, desc[UR14][R2.64+0x4] ;  /* 0x0000040e02004981 */ /* 0x000ee6000c1e1900 */
[----:B------:R-:W-:Y:S01]  /*0160*/  @P3 IADD3 R4, P1, PT, R6, UR6, RZ ;  /* 0x0000000606043c10 */ /* 0x000fe2000ff3e0ff */
[----:B------:R-:W-:-:S03]  /*0170*/  IMAD.MOV.U32 R10, RZ, RZ, RZ ;  /* 0x000000ffff0a7224 */ /* 0x000fc600078e00ff */
[----:B------:R-:W-:Y:S01]  /*0180*/  @P3 IADD3.X R5, PT, PT, R7, UR7, RZ, P1, !PT ;  /* 0x0000000707053c10 */ /* 0x000fe20008ffe4ff */
[----:B------:R-:W1:Y:S01]  /*0190*/  S2R R23, SR_CTAID.X ;  /* 0x0000000000177919 */ /* 0x000e620000002500 */
[----:B------:R-:W4:Y:S03]  /*01a0*/  @!P4 LDC R61, c[0x0][0x434] ;  /* 0x00010d00ff3dcb82 */ /* 0x000f260000000800 */
[----:B------:R1:W5:Y:S05]  /*01b0*/  @P3 LDG.E R10, desc[UR14][R4.64] ;  /* 0x0000000e040a3981 */ /* 0x00036a000c1e1900 */
[----:B------:R-:W2:Y:S08]  /*01c0*/  @!P2 LDC R9, c[0x0][0x43c] ;  /* 0x00010f00ff09ab82 */ /* 0x000eb00000000800 */
[----:B-1----:R-:W1:Y:S01]  /*01d0*/  LDC.64 R4, c[0x0][0x468] ;  /* 0x00011a00ff047b82 */ /* 0x002e620000000a00 */
[----:B------:R-:W-:-:S04]  /*01e0*/  @P2 IADD3 R2, P0, PT, R6, UR4, RZ ;  /* 0x0000000406022c10 */ /* 0x000fc8000ff1e0ff */
[----:B------:R-:W-:-:S05]  /*01f0*/  @P2 IADD3.X R3, PT, PT, R7, UR5, RZ, P0, !PT ;  /* 0x0000000507032c10 */ /* 0x000fca00087fe4ff */
[----:B------:R1:W5:Y:S01]  /*0200*/  @P2 LDG.E R8, desc[UR14][R2.64] ;  /* 0x0000000e02082981 */ /* 0x000362000c1e1900 */
[----:B------:R-:W4:Y:S01]  /*0210*/  LDCU.U8 UR4, c[0x0][0x532] ;  /* 0x0000a640ff0477ac */ /* 0x000f220008000000 */
[----:B-1----:R-:W-:-:S05]  /*0220*/  IADD3 R2, P0, PT, R6, R4, RZ ;  /* 0x0000000406027210 */ /* 0x002fca0007f1e0ff */
[----:B------:R-:W-:Y:S01]  /*0230*/  IMAD.X R3, R7, 0x1, R5, P0 ;  /* 0x0000000107037824 */ /* 0x000fe200000e0605 */
[C---:B------:R-:W-:Y:S01]  /*0240*/  ISETP.NE.U32.AND P0, PT, R4.reuse, RZ, PT ;  /* 0x000000ff0400720c */ /* 0x040fe20003f05070 */
[----:B------:R-:W1:Y:S03]  /*0250*/  @!P2 LDC.64 R6, c[0x0][0x488] ;  /* 0x00012200ff06ab82 */ /* 0x000e660000000a00 */
[----:B------:R-:W-:Y:S02]  /*0260*/  ISETP.NE.AND.EX P0, PT, R5, RZ, PT, P0 ;  /* 0x000000ff0500720c */ /* 0x000fe40003f05300 */
[----:B------:R-:W-:Y:S02]  /*0270*/  ISETP.EQ.U32.AND P3, PT, R4, RZ, PT ;  /* 0x000000ff0400720c */ /* 0x000fe40003f62070 */
[----:B----4-:R-:W-:-:S09]  /*0280*/  ISETP.NE.AND P1, PT, RZ, UR4, PT ;  /* 0x00000004ff007c0c */ /* 0x010fd2000bf25270 */
[----:B------:R-:W4:Y:S01]  /*0290*/  @!P0 LDC R4, c[0x0][0x438] ;  /* 0x00010e00ff048b82 */ /* 0x000f220000000800 */
[----:B------:R-:W-:Y:S01]  /*02a0*/  ISETP.EQ.OR.EX P3, PT, R5, RZ, !P1, P3 ;  /* 0x000000ff0500720c */ /* 0x000fe20004f62730 */
[----:B------:R-:W-:Y:S02]  /*02b0*/  IMAD.MOV.U32 R11, RZ, RZ, -0x1 ;  /* 0xffffffffff0b7424 */ /* 0x000fe400078e00ff */
[----:B------:R-:W-:-:S10]  /*02c0*/  IMAD.SHL.U32 R63, R23, 0x80, RZ ;  /* 0x00000080173f7824 */ /* 0x000fd400078e00ff */
[----:B------:R1:W5:Y:S04]  /*02d0*/  @!P3 LDG.E R11, desc[UR14][R2.64] ;  /* 0x0000000e020bb981 */ /* 0x000368000c1e1900 */
[----:B--2---:R2:W-:Y:S01]  /*02e0*/  STL [R1+0x48], R25 ;  /* 0x0000481901007387 */ /* 0x0045e20000100800 */
[----:B---3--:R-:W-:-:S05]  /*02f0*/  @P4 IMAD.IADD R61, R0, 0x1, -R25 ;  /* 0x00000001003d4824 */ /* 0x008fca00078e0a19 */
[----:B------:R-:W-:Y:S01]  /*0300*/  ISETP.GT.AND P3, PT, R61, R63, PT ;  /* 0x0000003f3d00720c */ /* 0x000fe20003f64270 */
[----:B-1--4-:R-:W-:-:S12]  /*0310*/  @!P0 BRA `(.L_x_173) ;  /* 0x00000000000c8947 */ /* 0x012fd80003800000 */
[----:B------:R-:W3:Y:S02]  /*0320*/  @P1 LDG.E R4, desc[UR14][R2.64+0x4] ;  /* 0x0000040e02041981 */ /* 0x000ee4000c1e1900 */
[----:B---3-5:R-:W-:-:S06]  /*0330*/  @P1 IADD3 R4, PT, PT, R4, -R11, RZ ;  /* 0x8000000b04041210 */ /* 0x028fcc0007ffe0ff */
[----:B------:R1:W5:Y:S02]  /*0340*/  @!P1 LDG.E R4, desc[UR14][R2.64] ;  /* 0x0000000e02049981 */ /* 0x000364000c1e1900 */
.L_x_173:
[----:B------:R-:W-:Y:S05]  /*0350*/  @!P3 EXIT ;  /* 0x000000000000b94d */ /* 0x000fea0003800000 */
[----:B------:R-:W3:Y:S01]  /*0360*/  LDC R230, c[0x0][0x504] ;  /* 0x00014100ffe67b82 */ /* 0x000ee20000000800 */
[----:B------:R-:W-:Y:S01]  /*0370*/  @!P2 ISETP.NE.U32.AND P0, PT, R6, RZ, PT ;  /* 0x000000ff0600a20c */ /* 0x000fe20003f05070 */
[----:B-----5:R-:W-:Y:S01]  /*0380*/  @P2 IMAD.IADD R60, R8, 0x1, -R10 ;  /* 0x00000001083c2824 */ /* 0x020fe200078e0a0a */
[----:B------:R-:W4:Y:S02]  /*0390*/  S2R R22, SR_CTAID.Z ;  /* 0x0000000000167919 */ /* 0x000f240000002700 */
[----:B------:R-:W-:Y:S01]  /*03a0*/  @!P2 ISETP.NE.AND.EX P0, PT, R7, RZ, PT, P0 ;  /* 0x000000ff0700a20c */ /* 0x000fe20003f05300 */
[----:B------:R-:W2:Y:S02]  /*03b0*/  S2R R228, SR_TID.X ;  /* 0x0000000000e47919 */ /* 0x000ea40000002100 */
[----:B------:R-:W4:Y:S01]  /*03c0*/  LDC R155, c[0x0][0x508] ;  /* 0x00014200ff9b7b82 */ /* 0x000f220000000800 */
[----:B------:R-:W-:-:S04]  /*03d0*/  @!P2 SEL R0, R9, RZ, P0 ;  /* 0x000000ff0900a207 */ /* 0x000fc80000000000 */
[----:B------:R-:W-:-:S05]  /*03e0*/  @!P2 IADD3 R60, PT, PT, R0, R4, -R10 ;  /* 0x00000004003ca210 */ /* 0x000fca0007ffe80a */
[----:B-1----:R-:W-:-:S05]  /*03f0*/  VIADD R3, R60, 0x3f ;  /* 0x0000003f3c037836 */ /* 0x002fca0000000000 */
[----:B------:R-:W-:Y:S01]  /*0400*/  IADD3 R0, PT, PT, R3, R63, -R61 ;  /* 0x0000003f03007210 */ /* 0x000fe20007ffe83d */
[----:B---3--:R-:W-:Y:S01]  /*0410*/  IMAD.IADD R230, R61, 0x1, R230 ;  /* 0x000000013de67824 */ /* 0x008fe200078e02e6 */
[----:B------:R-:W-:-:S04]  /*0420*/  SHF.R.S32.HI R5, RZ, 0x1f, R3 ;  /* 0x0000001fff057819 */ /* 0x000fc80000011403 */
[----:B------:R-:W-:Y:S02]  /*0430*/  IADD3 R2, PT, PT, -R230, R63, R60 ;  /* 0x0000003fe6027210 */ /* 0x000fe40007ffe13c */
[----:B------:R-:W-:Y:S02]  /*0440*/  LEA.HI R3, R5, R3, RZ, 0x6 ;  /* 0x0000000305037211 */ /* 0x000fe400078f30ff */
[----:B----4-:R-:W-:Y:S02]  /*0450*/  IADD3 R0, PT, PT, R0, 0x80, R155 ;  /* 0x0000008000007810 */ /* 0x010fe40007ffe09b */
[----:B------:R-:W-:Y:S02]  /*0460*/  SHF.R.S32.HI R6, RZ, 0x1f, R2 ;  /* 0x0000001fff067819 */ /* 0x000fe40000011402 */
[----:B------:R-:W-:Y:S02]  /*0470*/  SHF.R.S32.HI R4, RZ, 0x1f, R0 ;  /* 0x0000001fff047819 */ /* 0x000fe40000011400 */
[----:B------:R-:W-:-:S02]  /*0480*/  LEA.HI R2, R6, R2, RZ, 0x6 ;  /* 0x0000000206027211 */ /* 0x000fc400078f30ff */
[----:B------:R-:W-:Y:S02]  /*0490*/  LEA.HI R0, R4, R0, RZ, 0x6 ;  /* 0x0000000004007211 */ /* 0x000fe400078f30ff */
[----:B------:R-:W-:Y:S02]  /*04a0*/  SHF.R.S32.HI R2, RZ, 0x6, R2 ;  /* 0x00000006ff027819 */ /* 0x000fe40000011402 */
[----:B------:R-:W-:Y:S02]  /*04b0*/  SHF.R.S32.HI R3, RZ, 0x6, R3 ;  /* 0x00000006ff037819 */ /* 0x000fe40000011403 */
[----:B------:R-:W-:Y:S02]  /*04c0*/  SHF.R.S32.HI R0, RZ, 0x6, R0 ;  /* 0x00000006ff007819 */ /* 0x000fe40000011400 */
[----:B------:R-:W-:Y:S02]  /*04d0*/  VIMNMX R154, PT, PT, RZ, R2, !PT ;  /* 0x00000002ff9a7248 */ /* 0x000fe40007fe0100 */
[----:B------:R-:W-:-:S03]  /*04e0*/  VIMNMX R158, PT, PT, R3, R0, PT ;  /* 0x00000000039e7248 */ /* 0x000fc60003fe0100 */
[----:B------:R1:W-:Y:S01]  /*04f0*/  STL [R1+0x3c], R154 ;  /* 0x00003c9a01007387 */ /* 0x0003e20000100800 */
[----:B------:R-:W-:-:S03]  /*0500*/  ISETP.GT.AND P0, PT, R158, R154, PT ;  /* 0x0000009a9e00720c */ /* 0x000fc60003f04270 */
[----:B------:R1:W-:Y:S10]  /*0510*/  STL [R1+0x18], R158 ;  /* 0x0000189e01007387 */ /* 0x0003f40000100800 */
[----:B--2---:R-:W-:Y:S05]  /*0520*/  @P0 BRA `(.L_x_174) ;  /* 0x0000000800c40947 */ /* 0x004fea0003800000 */
[----:B------:R-:W2:Y:S01]  /*0530*/  LDC.U8 R0, c[0x0][0x549] ;  /* 0x00015240ff007b82 */ /* 0x000ea20000000000 */
[----:B------:R-:W-:-:S07]  /*0540*/  ISETP.NE.AND P1, PT, R25, -0x1, PT ;  /* 0xffffffff1900780c */ /* 0x000fce0003f25270 */
[----:B------:R-:W3:Y:S08]  /*0550*/  LDC.U8 R12, c[0x0][0x548] ;  /* 0x00015200ff0c7b82 */ /* 0x000ef00000000000 */
[----:B------:R-:W4:Y:S01]  /*0560*/  @!P1 LDC.64 R4, c[0x0][0x400] ;  /* 0x00010000ff049b82 */ /* 0x000f220000000a00 */
[----:B--2---:R-:W-:-:S07]  /*0570*/  ISETP.NE.AND P0, PT, R0, RZ, PT ;  /* 0x000000ff0000720c */ /* 0x004fce0003f05270 */
[----:B------:R-:W2:Y:S01]  /*0580*/  @P1 LDC.64 R6, c[0x0][0x408] ;  /* 0x00010200ff061b82 */ /* 0x000ea20000000a00 */
[----:B---3--:R-:W-:-:S07]  /*0590*/  ISETP.NE.AND P5, PT, R12, RZ, !P0 ;  /* 0x000000ff0c00720c */ /* 0x008fce00047a5270 */
[----:B------:R-:W3:Y:S01]  /*05a0*/  LDC R11, c[0x0][0x434] ;  /* 0x00010d00ff0b7b82 */ /* 0x000ee20000000800 */
[----:B----4-:R-:W-:-:S07]  /*05b0*/  @!P1 IMAD.WIDE.U32 R2, R24, R4, RZ ;  /* 0x0000000418029225 */ /* 0x010fce00078e00ff */
[----:B------:R-:W4:Y:S01]  /*05c0*/  @P0 LDC.64 R8, c[0x0][0x430] ;  /* 0x00010c00ff080b82 */ /* 0x000f220000000a00 */
[----:B------:R-:W-:Y:S01]  /*05d0*/  @!P1 IMAD R10, R24, R5, R3 ;  /* 0x00000005180a9224 */ /* 0x000fe200078e0203 */
[----:B------:R-:W-:-:S06]  /*05e0*/  @!P1 MOV R4, R2 ;  /* 0x0000000200049202 */ /* 0x000fcc0000000f00 */
[----:B------:R-:W1:Y:S01]  /*05f0*/  @P0 LDC R15, c[0x0][0x430] ;  /* 0x00010c00ff0f0b82 */ /* 0x000e620000000800 */
[----:B--2---:R-:W-:-:S04]  /*0600*/  @P1 IMAD.WIDE.U32 R2, R25, R6, RZ ;  /* 0x0000000619021225 */ /* 0x004fc800078e00ff */
[----:B------:R-:W-:Y:S01]  /*0610*/  @P1 IMAD R10, R25, R7, R3 ;  /* 0x00000007190a1224 */ /* 0x000fe200078e0203 */
[----:B------:R-:W-:Y:S02]  /*0620*/  @P1 MOV R4, R2 ;  /* 0x0000000200041202 */ /* 0x000fe40000000f00 */
[----:B------:R-:W-:Y:S01]  /*0630*/  @P0 MOV R3, 0x1 ;  /* 0x0000000100030802 */ /* 0x000fe20000000f00 */
[----:B----4-:R-:W-:Y:S01]  /*0640*/  @P0 IMAD R0, R8, R9, RZ ;  /* 0x0000000908000224 */ /* 0x010fe200078e02ff */
[----:B---3--:R-:W-:Y:S06]  /*0650*/  @P0 BRA `(.L_x_175) ;  /* 0x0000000000280947 */ /* 0x008fec0003800000 */
[----:B------:R-:W-:Y:S01]  /*0660*/  ISETP.NE.AND P0, PT, R12, RZ, PT ;  /* 0x000000ff0c00720c */ /* 0x000fe20003f05270 */
[----:B------:R-:W2:-:S12]  /*0670*/  LDC R5, c[0x0][0x3e0] ;  /* 0x0000f800ff057b82 */ /* 0x000e980000000800 */
[----:B------:R-:W3:Y:S01]  /*0680*/  @P0 LDC R0, c[0x0][0x454] ;  /* 0x00011500ff000b82 */ /* 0x000ee20000000800 */
[----:B-1----:R-:W-:Y:S02]  /*0690*/  @P0 MOV R15, 0x1 ;  /* 0x00000001000f0802 */ /* 0x002fe40000000f00 */
[----:B------:R-:W-:-:S05]  /*06a0*/  @!P0 MOV R15, 0x1 ;  /* 0x00000001000f8802 */ /* 0x000fca0000000f00 */
[----:B------:R-:W2:Y:S08]  /*06b0*/  @P0 LDC R3, c[0x0][0x454] ;  /* 0x00011500ff030b82 */ /* 0x000eb00000000800 */
[----:B------:R-:W1:Y:S08]  /*06c0*/  @!P0 LDC R2, c[0x0][0x434] ;  /* 0x00010d00ff028b82 */ /* 0x000e700000000800 */
[----:B------:R-:W4:Y:S01]  /*06d0*/  @!P0 LDC R0, c[0x0][0x434] ;  /* 0x00010d00ff008b82 */ /* 0x000f220000000800 */
[----:B--2---:R-:W-:-:S02]  /*06e0*/  @P0 IMAD R3, R3, R5, RZ ;  /* 0x0000000503030224 */ /* 0x004fc400078e02ff */
[----:B-1-3--:R-:W-:-:S07]  /*06f0*/  @!P0 IMAD R3, R2, R5, RZ ;  /* 0x0000000502038224 */ /* 0x00afce00078e02ff */
.L_x_175:
[----:B------:R-:W-:Y:S01]  /*0700*/  SHF.R.U32.HI R12, RZ, 0x2, R228 ;  /* 0x00000002ff0c7819 */ /* 0x000fe200000116e4 */
[----:B------:R-:W-:Y:S01]  /*0710*/  IMAD.SHL.U32 R6, R228, 0x8, RZ ;  /* 0x00000008e4067824 */ /* 0x000fe200078e00ff */
[----:B------:R-:W2:Y:S01]  /*0720*/  LDCU.64 UR4, c[0x0][0x410] ;  /* 0x00008200ff0477ac */ /* 0x000ea20008000a00 */
[----:B------:R-:W-:Y:S01]  /*0730*/  IMAD R5, R24, R11, RZ ;  /* 0x0000000b18057224 */ /* 0x000fe200078e02ff */
[----:B------:R-:W-:Y:S01]  /*0740*/  ISETP.NE.AND P0, PT, R25, -0x1, PT ;  /* 0xffffffff1900780c */ /* 0x000fe20003f05270 */
[----:B------:R-:W-:Y:S01]  /*0750*/  IMAD.IADD R2, R61, 0x1, -R63 ;  /* 0x000000013d027824 */ /* 0x000fe200078e0a3f */
[----:B------:R-:W-:Y:S01]  /*0760*/  LOP3.LUT P6, R228, R228, 0x3, RZ, 0xc0, !PT ;  /* 0x00000003e4e47812 */ /* 0x000fe200078cc0ff */
[----:B------:R-:W-:Y:S01]  /*0770*/  VIADD R18, R12, 0x20 ;  /* 0x000000200c127836 */ /* 0x000fe20000000000 */
[----:B------:R-:W-:Y:S01]  /*0780*/  LOP3.LUT R6, R6, 0x18, RZ, 0xc0, !PT ;  /* 0x0000001806067812 */ /* 0x000fe200078ec0ff */
[C---:B------:R-:W-:Y:S01]  /*0790*/  VIADD R19, R12.reuse, 0x40 ;  /* 0x000000400c137836 */ /* 0x040fe20000000000 */
[----:B------:R-:W-:Y:S01]  /*07a0*/  SEL R5, R5, R25, !P0 ;  /* 0x0000001905057207 */ /* 0x000fe20004000000 */
[C---:B------:R-:W-:Y:S01]  /*07b0*/  VIADD R20, R12.reuse, 0x60 ;  /* 0x000000600c147836 */ /* 0x040fe20000000000 */
[----:B------:R-:W-:Y:S01]  /*07c0*/  ISETP.GE.AND P3, PT, R12, R2, PT ;  /* 0x000000020c00720c */ /* 0x000fe20003f66270 */
[----:B----4-:R-:W-:Y:S01]  /*07d0*/  IMAD R14, R22, R0, RZ ;  /* 0x00000000160e7224 */ /* 0x010fe200078e02ff */
[-C--:B------:R-:W-:Y:S01]  /*07e0*/  ISETP.GE.OR P6, PT, R12, R2.reuse, P6 ;  /* 0x000000020c00720c */ /* 0x080fe200037c6670 */
[----:B------:R-:W-:Y:S01]  /*07f0*/  IMAD.MOV.U32 R13, RZ, RZ, RZ ;  /* 0x000000ffff0d7224 */ /* 0x000fe200078e00ff */
[-C--:B------:R-:W-:Y:S01]  /*0800*/  ISETP.GE.AND P1, PT, R18, R2.reuse, PT ;  /* 0x000000021200720c */ /* 0x080fe20003f26270 */
[----:B------:R-:W-:Y:S01]  /*0810*/  @!P5 IMAD R14, R24, R3, R14 ;  /* 0x00000003180ed224 */ /* 0x000fe200078e020e */
[-C--:B------:R-:W-:Y:S01]  /*0820*/  ISETP.GE.AND P2, PT, R19, R2.reuse, PT ;  /* 0x000000021300720c */ /* 0x080fe20003f46270 */
[----:B------:R-:W-:Y:S01]  /*0830*/  BSSY.RECONVERGENT B0, `(.L_x_176) ;  /* 0x0000019000007945 */ /* 0x000fe20003800200 */
[----:B------:R-:W-:-:S02]  /*0840*/  ISETP.GE.AND P0, PT, R20, R2, PT ;  /* 0x000000021400720c */ /* 0x000fc40003f06270 */
[----:B------:R-:W-:Y:S02]  /*0850*/  IADD3 R2, P4, PT, R6, R4, RZ ;  /* 0x0000000406027210 */ /* 0x000fe40007f9e0ff */
[----:B------:R-:W-:Y:S02]  /*0860*/  SHF.R.S32.HI R0, RZ, 0x1f, R5 ;  /* 0x0000001fff007819 */ /* 0x000fe40000011405 */
[----:B------:R-:W-:Y:S01]  /*0870*/  SEL R17, R5, RZ, P5 ;  /* 0x000000ff05117207 */ /* 0x000fe20002800000 */
[----:B------:R-:W-:Y:S01]  /*0880*/  IMAD.X R3, RZ, RZ, R10, P4 ;  /* 0x000000ffff037224 */ /* 0x000fe200020e060a */
[----:B------:R-:W-:Y:S01]  /*0890*/  SEL R21, R0, RZ, P5 ;  /* 0x000000ff00157207 */ /* 0x000fe20002800000 */
[----:B------:R-:W-:Y:S01]  /*08a0*/  IMAD.WIDE.U32 R4, R23, 0x80, R12 ;  /* 0x0000008017047825 */ /* 0x000fe200078e000c */
[C---:B------:R-:W-:Y:S02]  /*08b0*/  ISETP.NE.OR P5, PT, R228.reuse, RZ, P1 ;  /* 0x000000ffe400720c */ /* 0x040fe40000fa5670 */
[----:B------:R-:W-:Y:S01]  /*08c0*/  ISETP.NE.OR P4, PT, R228, RZ, P2 ;  /* 0x000000ffe400720c */ /* 0x000fe20001785670 */
[----:B--2---:R-:W-:-:S04]  /*08d0*/  IMAD.WIDE.U32 R10, R22, UR4, R2 ;  /* 0x00000004160a7c25 */ /* 0x004fc8000f8e0002 */
[----:B------:R-:W-:Y:S01]  /*08e0*/  IMAD R9, R22, UR5, R11 ;  /* 0x0000000516097c24 */ /* 0x000fe2000f8e020b */
[----:B------:R-:W-:Y:S07]  /*08f0*/  @P3 BRA `(.L_x_177) ;  /* 0x0000000000303947 */ /* 0x000fee0003800000 */
[----:B------:R-:W2:Y:S01]  /*0900*/  LDCU.64 UR4, c[0x0][0x408] ;  /* 0x00008100ff0477ac */ /* 0x000ea20008000a00 */
[----:B------:R-:W-:Y:S01]  /*0910*/  MOV R8, R10 ;  /* 0x0000000a00087202 */ /* 0x000fe20000000f00 */
[----:B------:R-:W3:Y:S01]  /*0920*/  LDCU.64 UR6, c[0x0][0x3f0] ;  /* 0x00007e00ff0677ac */ /* 0x000ee20008000a00 */
[----:B--2---:R-:W-:-:S03]  /*0930*/  IMAD R0, R5, UR4, RZ ;  /* 0x0000000405007c24 */ /* 0x004fc6000f8e02ff */
        /* <DEDUP_REMOVED lines=8> */
.L_x_177:
[----:B------:R-:W-:Y:S05]  /*09c0*/  BSYNC.RECONVERGENT B0 ;  /* 0x0000000000007941 */ /* 0x000fea0003800200 */
.L_x_176:
[----:B------:R-:W-:Y:S01]  /*09d0*/  BSSY.RECONVERGENT B0, `(.L_x_178) ;  /* 0x0000013000007945 */ /* 0x000fe20003800200 */
[----:B------:R-:W-:Y:S01]  /*09e0*/  ISETP.NE.OR P3, PT, R228, RZ, P0 ;  /* 0x000000ffe400720c */ /* 0x000fe20000765670 */
[----:B-1----:R-:W-:Y:S02]  /*09f0*/  IMAD R16, R63, R15, RZ ;  /* 0x0000000f3f107224 */ /* 0x002fe400078e02ff */
[----:B------:R-:W-:Y:S10]  /*0a00*/  @P1 BRA `(.L_x_179) ;  /* 0x00000000003c1947 */ /* 0x000ff40003800000 */
[----:B------:R-:W1:Y:S01]  /*0a10*/  LDCU.64 UR6, c[0x0][0x408] ;  /* 0x00008100ff0677ac */ /* 0x000e620008000a00 */
[----:B------:R-:W-:Y:S01]  /*0a20*/  IADD3 R0, P1, PT, R4, 0x20, RZ ;  /* 0x0000002004007810 */ /* 0x000fe20007f3e0ff */
[----:B------:R-:W-:Y:S01]  /*0a30*/  IMAD.MOV.U32 R6, RZ, RZ, R10 ;  /* 0x000000ffff067224 */ /* 0x000fe200078e000a */
[----:B------:R-:W-:Y:S01]  /*0a40*/  MOV R7, R9 ;  /* 0x0000000900077202 */ /* 0x000fe20000000f00 */
[----:B------:R-:W3:Y:S02]  /*0a50*/  LDCU.64 UR4, c[0x0][0x3f0] ;  /* 0x00007e00ff0477ac */ /* 0x000ee40008000a00 */
[----:B--2---:R-:W-:-:S04]  /*0a60*/  IMAD.X R2, RZ, RZ, R5, P1 ;  /* 0x000000ffff027224 */ /* 0x004fc800008e0605 */
[----:B-1----:R-:W-:Y:S02]  /*0a70*/  IMAD R2, R2, UR6, RZ ;  /* 0x0000000602027c24 */ /* 0x002fe4000f8e02ff */
        /* <DEDUP_REMOVED lines=8> */
.L_x_179:
[----:B------:R-:W-:Y:S05]  /*0b00*/  BSYNC.RECONVERGENT B0 ;  /* 0x0000000000007941 */ /* 0x000fea0003800200 */
.L_x_178:
        /* <DEDUP_REMOVED lines=17> */
.L_x_181:
[----:B------:R-:W-:Y:S05]  /*0c20*/  BSYNC.RECONVERGENT B0 ;  /* 0x0000000000007941 */ /* 0x000fea0003800200 */
.L_x_180:
[----:B------:R-:W-:Y:S01]  /*0c30*/  BSSY.RECONVERGENT B0, `(.L_x_182) ;  /* 0x0000014000007945 */ /* 0x000fe20003800200 */
[----:B------:R-:W-:Y:S02]  /*0c40*/  IADD3 R6, P2, P1, R16, R17, R14 ;  /* 0x0000001110067210 */ /* 0x000fe4000795e00e */
        /* <DEDUP_REMOVED lines=18> */
.L_x_183:
[----:B------:R-:W-:Y:S05]  /*0d70*/  BSYNC.RECONVERGENT B0 ;  /* 0x0000000000007941 */ /* 0x000fea0003800200 */
.L_x_182:
        /* <DEDUP_REMOVED lines=11> */
.L_x_185:
[----:B------:R-:W-:Y:S05]  /*0e30*/  BSYNC.RECONVERGENT B0 ;  /* 0x0000000000007941 */ /* 0x000fea0003800200 */
.L_x_184:
        /* <DEDUP_REMOVED lines=10> */
.L_x_187:
[----:B------:R-:W-:Y:S05]  /*0ee0*/  BSYNC.RECONVERGENT B0 ;  /* 0x0000000000007941 */ /* 0x000fea0003800200 */
.L_x_186:
        /* <DEDUP_REMOVED lines=10> */
.L_x_189:
[----:B------:R-:W-:Y:S05]  /*0f90*/  BSYNC.RECONVERGENT B0 ;  /* 0x0000000000007941 */ /* 0x000fea0003800200 */
.L_x_188:
        /* <DEDUP_REMOVED lines=10> */
.L_x_174:
[----:B------:R-:W-:Y:S02]  /*1040*/  ISETP.NE.AND P0, PT, R25, -0x1, PT ;  /* 0xffffffff1900780c */ /* 0x000fe40003f05270 */
[----:B------:R-:W-:-:S11]  /*1050*/  ISETP.NE.AND P2, PT, R11, -0x1, PT ;  /* 0xffffffff0b00780c */ /* 0x000fd60003f45270 */
[----:B------:R-:W2:Y:S08]  /*1060*/  @!P0 LDC.64 R6, c[0x0][0x398] ;  /* 0x0000e600ff068b82 */ /* 0x000eb00000000a00 */
[----:B------:R-:W3:Y:S01]  /*1070*/  @P0 LDC.64 R8, c[0x0][0x3b0] ;  /* 0x0000ec00ff080b82 */ /* 0x000ee20000000a00 */
[----:B--2---:R-:W-:-:S04]  /*1080*/  @!P0 IMAD.WIDE.U32 R4, R24, R6, RZ ;  /* 0x0000000618048225 */ /* 0x004fc800078e00ff */
[----:B------:R-:W-:Y:S01]  /*1090*/  @!P0 IMAD R15, R24, R7, R5 ;  /* 0x00000007180f8224 */ /* 0x000fe200078e0205 */
[----:B------:R-:W-:Y:S01]  /*10a0*/  @!P0 MOV R7, R4 ;  /* 0x0000000400078202 */ /* 0x000fe20000000f00 */
[----:B---3--:R-:W-:-:S04]  /*10b0*/  @P0 IMAD.WIDE.U32 R2, R25, R8, RZ ;  /* 0x0000000819020225 */ /* 0x008fc800078e00ff */
[----:B------:R-:W-:Y:S01]  /*10c0*/  @P0 IMAD R15, R25, R9, R3 ;  /* 0x00000009190f0224 */ /* 0x000fe200078e0203 */
[----:B------:R-:W-:Y:S01]  /*10d0*/  @P0 MOV R7, R2 ;  /* 0x0000000200070202 */ /* 0x000fe20000000f00 */
[----:B------:R-:W-:Y:S06]  /*10e0*/  @P2 BRA `(.L_x_190) ;  /* 0x00000000003c2947 */ /* 0x000fec0003800000 */
[----:B------:R-:W2:Y:S01]  /*10f0*/  LDCU.64 UR4, c[0x0][0x3b8] ;  /* 0x00007700ff0477ac */ /* 0x000ea20008000a00 */
[----:B------:R-:W-:Y:S01]  /*1100*/  SHF.R.S32.HI R0, RZ, 0x1f, R10 ;  /* 0x0000001fff007819 */ /* 0x000fe2000001140a */
[----:B------:R-:W3:Y:S01]  /*1110*/  LDCU.64 UR6, c[0x0][0x3a0] ;  /* 0x00007400ff0677ac */ /* 0x000ee20008000a00 */
[----:B--2---:R-:W-:Y:S02]  /*1120*/  MOV R2, UR4 ;  /* 0x0000000400027c02 */ /* 0x004fe40008000f00 */
[----:B------:R-:W-:-:S03]  /*1130*/  MOV R4, UR5 ;  /* 0x0000000500047c02 */ /* 0x000fc60008000f00 */
[----:B------:R2:W-:Y:S01]  /*1140*/  STL [R1+0x8], R2 ;  /* 0x0000080201007387 */ /* 0x0005e20000100800 */
[----:B------:R-:W-:-:S03]  /*1150*/  IMAD R0, R0, R2, RZ ;  /* 0x0000000200007224 */ /* 0x000fc600078e02ff */
[----:B------:R4:W-:Y:S01]  /*1160*/  STL [R1+0xc], R4 ;  /* 0x00000c0401007387 */ /* 0x0009e20000100800 */
[C---:B------:R-:W-:Y:S02]  /*1170*/  IMAD R0, R10.reuse, R4, R0 ;  /* 0x000000040a007224 */ /* 0x040fe400078e0200 */
[----:B--2---:R-:W-:-:S05]  /*1180*/  IMAD.WIDE.U32 R2, R10, R2, RZ ;  /* 0x000000020a027225 */ /* 0x004fca00078e00ff */
[----:B------:R-:W-:-:S03]  /*1190*/  IADD3 R3, PT, PT, R3, R0, RZ ;  /* 0x0000000003037210 */ /* 0x000fc60007ffe0ff */
[----:B---3--:R-:W-:-:S04]  /*11a0*/  IMAD.WIDE.U32 R2, R24, UR6, R2 ;  /* 0x0000000618027c25 */ /* 0x008fc8000f8e0002 */
[----:B------:R-:W-:Y:S01]  /*11b0*/  IMAD R6, R24, UR7, R3 ;  /* 0x0000000718067c24 */ /* 0x000fe2000f8e0203 */
[----:B------:R-:W-:Y:S01]  /*11c0*/  MOV R5, R2 ;  /* 0x0000000200057202 */ /* 0x000fe20000000f00 */
[----:B------:R-:W-:Y:S06]  /*11d0*/  BRA `(.L_x_191) ;  /* 0x0000000000247947 */ /* 0x000fec0003800000 */
.L_x_190:
[----:B------:R-:W2:Y:S02]  /*11e0*/  LDC.64 R2, c[0x0][0x3b8] ;  /* 0x0000ee00ff027b82 */ /* 0x000ea40000000a00 */
[----:B--2---:R-:W-:Y:S01]  /*11f0*/  MOV R0, R3 ;  /* 0x0000000300007202 */ /* 0x004fe20000000f00 */
[----:B------:R2:W-:Y:S02]  /*1200*/  STL.64 [R1+0x8], R2 ;  /* 0x0000080201007387 */ /* 0x0005e40000100a00 */
[----:B--2---:R-:W-:Y:S02]  /*1210*/  MOV R3, R2 ;  /* 0x0000000200037202 */ /* 0x004fe40000000f00 */
[----:B------:R-:W-:-:S05]  /*1220*/  IADD3 R2, PT, PT, R10, R11, RZ ;  /* 0x0000000b0a027210 */ /* 0x000fca0007ffe0ff */
[C---:B------:R-:W-:Y:S02]  /*1230*/  IMAD R0, R2.reuse, R0, RZ ;  /* 0x0000000002007224 */ /* 0x040fe400078e02ff */
[----:B------:R-:W-:-:S05]  /*1240*/  IMAD.WIDE.U32 R2, R2, R3, RZ ;  /* 0x0000000302027225 */ /* 0x000fca00078e00ff */
[----:B------:R-:W-:Y:S02]  /*1250*/  IADD3 R6, PT, PT, R3, R0, RZ ;  /* 0x0000000003067210 */ /* 0x000fe40007ffe0ff */
[----:B------:R-:W-:-:S07]  /*1260*/  MOV R5, R2 ;  /* 0x0000000200057202 */ /* 0x000fce0000000f00 */
.L_x_191:
[----:B------:R-:W4:Y:S01]  /*1270*/  LDC R9, c[0x0][0x3e8] ;  /* 0x0000fa00ff097b82 */ /* 0x000f220000000800 */
[----:B------:R-:W-:Y:S02]  /*1280*/  IABS R8, R22 ;  /* 0x0000001600087213 */ /* 0x000fe40000000000 */
[----:B----4-:R-:W-:-:S04]  /*1290*/  IABS R4, R9 ;  /* 0x0000000900047213 */ /* 0x010fc80000000000 */
[----:B------:R-:W2:Y:S08]  /*12a0*/  I2F.RP R2, R4 ;  /* 0x0000000400027306 */ /* 0x000eb00000209400 */
[----:B--2---:R-:W2:Y:S02]  /*12b0*/  MUFU.RCP R2, R2 ;  /* 0x0000000200027308 */ /* 0x004ea40000001000 */
[----:B--2---:R-:W-:-:S06]  /*12c0*/  VIADD R2, R2, 0xffffffe ;  /* 0x0ffffffe02027836 */ /* 0x004fcc0000000000 */
[----:B------:R-:W2:Y:S02]  /*12d0*/  F2I.FTZ.U32.TRUNC.NTZ R3, R2 ;  /* 0x0000000200037305 */ /* 0x000ea4000021f000 */
[----:B--2---:R-:W-:Y:S01]  /*12e0*/  IMAD.MOV R0, RZ, RZ, -R3 ;  /* 0x000000ffff007224 */ /* 0x004fe200078e0a03 */
        /* <DEDUP_REMOVED lines=19> */
[----:B------:R-:W2:Y:S01]  /*1420*/  LDCU.64 UR4, c[0x0][0x3c0] ;  /* 0x00007800ff0477ac */ /* 0x000ea20008000a00 */
[----:B------:R-:W-:Y:S01]  /*1430*/  SHF.R.S32.HI R0, RZ, 0x1f, R10 ;  /* 0x0000001fff007819 */ /* 0x000fe2000001140a */
[----:B------:R-:W3:Y:S01]  /*1440*/  LDCU.64 UR6, c[0x0][0x3a8] ;  /* 0x00007500ff0677ac */ /* 0x000ee20008000a00 */
[----:B--2---:R-:W-:Y:S02]  /*1450*/  MOV R16, UR4 ;  /* 0x0000000400107c02 */ /* 0x004fe40008000f00 */
[----:B------:R-:W-:-:S03]  /*1460*/  MOV R17, UR5 ;  /* 0x0000000500117c02 */ /* 0x000fc60008000f00 */
[-C--:B------:R-:W-:Y:S02]  /*1470*/  IMAD R0, R0, R16.reuse, RZ ;  /* 0x0000001000007224 */ /* 0x080fe400078e02ff */
[----:B------:R-:W-:-:S04]  /*1480*/  IMAD.WIDE.U32 R2, R10, R16, RZ ;  /* 0x000000100a027225 */ /* 0x000fc800078e00ff */
[----:B------:R-:W-:-:S05]  /*1490*/  IMAD R0, R10, R17, R0 ;  /* 0x000000110a007224 */ /* 0x000fca00078e0200 */
[----:B------:R-:W-:-:S03]  /*14a0*/  IADD3 R3, PT, PT, R3, R0, RZ ;  /* 0x0000000003037210 */ /* 0x000fc60007ffe0ff */
[----:B---3--:R-:W-:-:S04]  /*14b0*/  IMAD.WIDE.U32 R2, R24, UR6, R2 ;  /* 0x0000000618027c25 */ /* 0x008fc8000f8e0002 */
[----:B------:R-:W-:Y:S01]  /*14c0*/  IMAD R0, R24, UR7, R3 ;  /* 0x0000000718007c24 */ /* 0x000fe2000f8e0203 */
[----:B------:R-:W-:Y:S06]  /*14d0*/  BRA `(.L_x_193) ;  /* 0x0000000000147947 */ /* 0x000fec0003800000 */
.L_x_192:
[----:B------:R-:W2:Y:S01]  /*14e0*/  LDC.64 R16, c[0x0][0x3c0] ;  /* 0x0000f000ff107b82 */ /* 0x000ea20000000a00 */
[----:B------:R-:W-:-:S05]  /*14f0*/  IADD3 R0, PT, PT, R10, R11, RZ ;  /* 0x0000000b0a007210 */ /* 0x000fca0007ffe0ff */
[C---:B--2---:R-:W-:Y:S02]  /*1500*/  IMAD R4, R0.reuse, R17, RZ ;  /* 0x0000001100047224 */ /* 0x044fe400078e02ff */
[----:B------:R-:W-:-:S05]  /*1510*/  IMAD.WIDE.U32 R2, R0, R16, RZ ;  /* 0x0000001000027225 */ /* 0x000fca00078e00ff */
[----:B------:R-:W-:-:S07]  /*1520*/  IADD3 R0, PT, PT, R3, R4, RZ ;  /* 0x0000000403007210 */ /* 0x000fce0007ffe0ff */
.L_x_193:
[----:B------:R-:W2:Y:S04]  /*1530*/  LDL R31, [R1+0x8] ;  /* 0x00000800011f7983 */ /* 0x000ea80000100800 */
[----:B------:R-:W3:Y:S01]  /*1540*/  LDL R32, [R1+0xc] ;  /* 0x00000c0001207983 */ /* 0x000ee20000100800 */
[----:B------:R-:W-:Y:S01]  /*1550*/  IMAD.SHL.U32 R238, R228, 0x8, RZ ;  /* 0x00000008e4ee7824 */ /* 0x000fe200078e00ff */
[----:B------:R-:W-:Y:S01]  /*1560*/  SHF.R.U32.HI R62, RZ, 0x2, R228 ;  /* 0x00000002ff3e7819 */ /* 0x000fe200000116e4 */
[----:B------:R-:W-:Y:S01]  /*1570*/  IMAD.IADD R9, R61, 0x1, -R63 ;  /* 0x000000013d097824 */ /* 0x000fe200078e0a3f */
[----:B------:R-:W4:Y:S02]  /*1580*/  LDCU.128 UR4, c[0x0][0x3d0] ;  /* 0x00007a00ff0477ac */ /* 0x000f240008000c00 */
[----:B------:R-:W-:Y:S01]  /*1590*/  LOP3.LUT R10, R238, 0x18, RZ, 0xc0, !PT ;  /* 0x00000018ee0a7812 */ /* 0x000fe200078ec0ff */
[----:B------:R-:W-:Y:S01]  /*15a0*/  VIADD R28, R62, 0x20 ;  /* 0x000000203e1c7836 */ /* 0x000fe20000000000 */
[----:B------:R-:W5:Y:S02]  /*15b0*/  LDCU.64 UR12, c[0x0][0x388] ;  /* 0x00007100ff0c77ac */ /* 0x000f640008000a00 */
[----:B------:R-:W-:-:S02]  /*15c0*/  IADD3 R4, P2, PT, R10, R5, RZ ;  /* 0x000000050a047210 */ /* 0x000fc40007f5e0ff */
[-C--:B------:R-:W-:Y:S01]  /*15d0*/  ISETP.GE.AND P3, PT, R62, R9.reuse, PT ;  /* 0x000000093e00720c */ /* 0x080fe20003f66270 */
[----:B------:R-:W1:Y:S02]  /*15e0*/  LDCU.64 UR8, c[0x0][0x3c8] ;  /* 0x00007900ff0877ac */ /* 0x000e640008000a00 */
[----:B------:R-:W-:Y:S01]  /*15f0*/  IMAD.X R5, RZ, RZ, R6, P2 ;  /* 0x000000ffff057224 */ /* 0x000fe200010e0606 */
[-C--:B------:R-:W-:Y:S01]  /*1600*/  ISETP.GE.AND P2, PT, R28, R9.reuse, PT ;  /* 0x000000091c00720c */ /* 0x080fe20003f46270 */
[----:B------:R-:W-:Y:S01]  /*1610*/  VIADD R3, R62, 0x40 ;  /* 0x000000403e037836 */ /* 0x000fe20000000000 */
[----:B------:R-:W-:Y:S01]  /*1620*/  IADD3 R2, P1, PT, R10, R2, RZ ;  /* 0x000000020a027210 */ /* 0x000fe20007f3e0ff */
[----:B------:R-:W1:Y:S01]  /*1630*/  LDCU.64 UR10, c[0x0][0x390] ;  /* 0x00007200ff0a77ac */ /* 0x000e620008000a00 */
[----:B------:R-:W-:Y:S02]  /*1640*/  LOP3.LUT R6, R238, 0xd8, RZ, 0xc0, !PT ;  /* 0x000000d8ee067812 */ /* 0x000fe400078ec0ff */
[----:B------:R-:W-:Y:S01]  /*1650*/  ISETP.GE.AND P6, PT, R3, R9, PT ;  /* 0x000000090300720c */ /* 0x000fe20003fc6270 */
[----:B------:R-:W-:-:S02]  /*1660*/  IMAD.X R3, RZ, RZ, R0, P1 ;  /* 0x000000ffff037224 */ /* 0x000fc400008e0600 */
[----:B------:R-:W1:Y:S01]  /*1670*/  @!P3 LDC.64 R18, c[0x0][0x3b0] ;  /* 0x0000ec00ff12bb82 */ /* 0x000e620000000a00 */
[----:B------:R-:W-:Y:S02]  /*1680*/  SHF.R.S32.HI R0, RZ, 0x1f, R8 ;  /* 0x0000001fff007819 */ /* 0x000fe40000011408 */
[----:B------:R-:W-:Y:S02]  /*1690*/  LOP3.LUT R6, R6, 0x18, R228, 0x78, !PT ;  /* 0x0000001806067812 */ /* 0x000fe400078e78e4 */
[----:B------:R-:W-:-:S03]  /*16a0*/  IADD3 R10, P0, PT, R10, R7, RZ ;  /* 0x000000070a0a7210 */ /* 0x000fc60007f1e0ff */
[----:B------:R-:W1:Y:S01]  /*16b0*/  @!P2 LDC.64 R20, c[0x0][0x3b0] ;  /* 0x0000ec00ff14ab82 */ /* 0x000e620000000a00 */
[----:B------:R-:W-:Y:S01]  /*16c0*/  VIADD R7, R62, 0x60 ;  /* 0x000000603e077836 */ /* 0x000fe20000000000 */
[----:B------:R-:W-:Y:S01]  /*16d0*/  LOP3.LUT R238, R6, 0x1f20, R238, 0xf8, !PT ;  /* 0x00001f2006ee7812 */ /* 0x000fe200078ef8ee */
[----:B----4-:R-:W-:Y:S02]  /*16e0*/  IMAD R6, R0, UR4, RZ ;  /* 0x0000000400067c24 */ /* 0x010fe4000f8e02ff */
[----:B------:R-:W-:Y:S01]  /*16f0*/  IMAD.WIDE.U32 R2, R62, R16, R2 ;  /* 0x000000103e027225 */ /* 0x000fe200078e0002 */
[----:B------:R4:W-:Y:S02]  /*1700*/  STL [R1+0x4c], R9 ;  /* 0x00004c0901007387 */ /* 0x0009e40000100800 */
[----:B------:R-:W1:Y:S01]  /*1710*/  @!P3 LDC.64 R24, c[0x0][0x380] ;  /* 0x0000e000ff18bb82 */ /* 0x000e620000000a00 */
[----:B------:R-:W-:Y:S01]  /*1720*/  ISETP.GE.AND P5, PT, R7, R9, PT ;  /* 0x000000090700720c */ /* 0x000fe20003fa6270 */
[----:B------:R-:W-:Y:S01]  /*1730*/  IMAD R0, R0, UR6, RZ ;  /* 0x0000000600007c24 */ /* 0x000fe2000f8e02ff */
[----:B------:R-:W-:Y:S01]  /*1740*/  LEA R13, P1, R23, R62, 0x7 ;  /* 0x0000003e170d7211 */ /* 0x000fe200078238ff */
[----:B------:R-:W-:-:S02]  /*1750*/  IMAD R3, R62, R17, R3 ;  /* 0x000000113e037224 */ /* 0x000fc400078e0203 */
[C---:B------:R-:W-:Y:S02]  /*1760*/  IMAD R14, R8.reuse, UR7, R0 ;  /* 0x00000007080e7c24 */ /* 0x040fe4000f8e0200 */
[----:B------:R-:W1:Y:S01]  /*1770*/  @!P2 LDC.64 R26, c[0x0][0x380] ;  /* 0x0000e000ff1aab82 */ /* 0x000e620000000a00 */
[----:B------:R-:W-:Y:S01]  /*1780*/  IMAD.X R11, RZ, RZ, R15, P0 ;  /* 0x000000ffff0b7224 */ /* 0x000fe200000e060f */
[----:B------:R-:W-:Y:S01]  /*1790*/  LEA.HI.X R12, R23, RZ, RZ, 0x7, P1 ;  /* 0x000000ff170c7211 */ /* 0x000fe200008f3cff */
[----:B----4-:R-:W-:-:S05]  /*17a0*/  IMAD R9, R8, UR5, R6 ;  /* 0x0000000508097c24 */ /* 0x010fca000f8e0206 */
[----:B------:R-:W4:Y:S01]  /*17b0*/  S2UR UR5, SR_CgaCtaId ;  /* 0x00000000000579c3 */ /* 0x000f220000008800 */
[----:B------:R-:W-:Y:S02]  /*17c0*/  VIADD R172, R158, 0xffffffff ;  /* 0xffffffff9eac7836 */ /* 0x000fe40000000000 */
[C---:B------:R-:W-:Y:S01]  /*17d0*/  IMAD.SHL.U32 R185, R228.reuse, 0x4, RZ ;  /* 0x00000004e4b97824 */ /* 0x040fe200078e00ff */
[----:B------:R-:W-:Y:S02]  /*17e0*/  LOP3.LUT R243, R228, 0x8, RZ, 0xc0, !PT ;  /* 0x00000008e4f37812 */ /* 0x000fe400078ec0ff */
[----:B------:R-:W-:Y:S01]  /*17f0*/  SHF.R.U32.HI R184, RZ, 0x1, R228 ;  /* 0x00000001ffb87819 */ /* 0x000fe200000116e4 */
[----:B--2---:R-:W-:-:S04]  /*1800*/  IMAD.WIDE.U32 R4, R62, R31, R4 ;  /* 0x0000001f3e047225 */ /* 0x004fc800078e0004 */
[----:B---3--:R-:W-:Y:S02]  /*1810*/  IMAD R5, R62, R32, R5 ;  /* 0x000000203e057224 */ /* 0x008fe400078e0205 */
[----:B------:R-:W-:-:S04]  /*1820*/  IMAD.WIDE.U32 R6, R8, UR4, R4 ;  /* 0x0000000408067c25 */ /* 0x000fc8000f8e0004 */
[----:B------:R-:W-:Y:S01]  /*1830*/  IMAD.WIDE.U32 R4, R8, UR6, R2 ;  /* 0x0000000608047c25 */ /* 0x000fe2000f8e0002 */
[----:B------:R-:W-:Y:S02]  /*1840*/  @!P2 IADD3 R8, P0, PT, R13, 0x20, RZ ;  /* 0x000000200d08a810 */ /* 0x000fe40007f1e0ff */
[----:B-----5:R-:W-:Y:S01]  /*1850*/  LEA R157, P1, R6, UR12, 0x1 ;  /* 0x0000000c069d7c11 */ /* 0x020fe2000f8208ff */
[----:B------:R-:W-:Y:S02]  /*1860*/  IMAD.IADD R0, R7, 0x1, R9 ;  /* 0x0000000107007824 */ /* 0x000fe400078e0209 */
[----:B-1----:R-:W-:-:S03]  /*1870*/  IMAD.WIDE.U32 R2, R22, UR8, R10 ;  /* 0x0000000816027c25 */ /* 0x002fc6000f8e000a */
[----:B------:R-:W-:Y:S01]  /*1880*/  LEA.HI.X R156, R6, UR13, R0, 0x1, P1 ;  /* 0x0000000d069c7c11 */ /* 0x000fe200088f0c00 */
[----:B------:R-:W-:Y:S02]  /*1890*/  @!P2 IMAD.X R0, RZ, RZ, R12, P0 ;  /* 0x000000ffff00a224 */ /* 0x000fe400000e060c */
[----:B------:R-:W-:Y:S02]  /*18a0*/  @!P3 IMAD R7, R12, R18, RZ ;  /* 0x000000120c07b224 */ /* 0x000fe400078e02ff */
[----:B------:R-:W-:Y:S01]  /*18b0*/  IMAD R3, R22, UR9, R3 ;  /* 0x0000000916037c24 */ /* 0x000fe2000f8e0203 */
[----:B------:R-:W-:Y:S01]  /*18c0*/  LEA R30, P0, R4, UR10, 0x1 ;  /* 0x0000000a041e7c11 */ /* 0x000fe2000f8008ff */
[----:B------:R-:W-:Y:S01]  /*18d0*/  IMAD.IADD R5, R5, 0x1, R14 ;  /* 0x0000000105057824 */ /* 0x000fe200078e020e */
[----:B------:R-:W1:Y:S01]  /*18e0*/  @!P6 LDC.64 R22, c[0x0][0x3b0] ;  /* 0x0000ec00ff16eb82 */ /* 0x000e620000000a00 */
[----:B------:R-:W-:Y:S02]  /*18f0*/  @!P2 IMAD R0, R0, R20, RZ ;  /* 0x000000140000a224 */ /* 0x000fe400078e02ff */
[----:B------:R-:W-:-:S02]  /*1900*/  @!P3 IMAD R6, R13, R19, R7 ;  /* 0x000000130d06b224 */ /* 0x000fc400078e0207 */
[----:B------:R-:W-:Y:S01]  /*1910*/  @!P3 IMAD.WIDE.U32 R10, R13, R18, R2 ;  /* 0x000000120d0ab225 */ /* 0x000fe200078e0002 */
[----:B------:R-:W-:Y:S01]  /*1920*/  LEA.HI.X R29, R4, UR11, R5, 0x1, P0 ;  /* 0x0000000b041d7c11 */ /* 0x000fe200080f0c05 */
[----:B------:R-:W-:Y:S01]  /*1930*/  UMOV UR4, 0x400 ;  /* 0x0000040000047882 */ /* 0x000fe20000000000 */
[----:B------:R-:W2:Y:S01]  /*1940*/  @!P5 LDC.64 R18, c[0x0][0x3b0] ;  /* 0x0000ec00ff12db82 */ /* 0x000ea20000000a00 */
[----:B------:R-:W-:Y:S02]  /*1950*/  @!P2 IMAD R4, R8, R21, R0 ;  /* 0x000000150804a224 */ /* 0x000fe400078e0200 */
[----:B------:R-:W-:Y:S01]  /*1960*/  @!P3 IMAD.IADD R0, R11, 0x1, R6 ;  /* 0x000000010b00b824 */ /* 0x000fe200078e0206 */
[----:B------:R-:W-:Y:S01]  /*1970*/  @!P3 LEA R6, P0, R10, R24, 0x1 ;  /* 0x000000180a06b211 */ /* 0x000fe200078008ff */
[----:B------:R-:W-:Y:S01]  /*1980*/  @!P2 IMAD.WIDE.U32 R8, R8, R20, R2 ;  /* 0x000000140808a225 */ /* 0x000fe200078e0002 */
[----:B----4-:R-:W-:Y:S02]  /*1990*/  ULEA UR5, UR5, UR4, 0x18 ;  /* 0x0000000405057291 */ /* 0x010fe4000f8ec0ff */
[----:B------:R-:W-:Y:S01]  /*19a0*/  @!P3 LEA.HI.X R7, R10, R25, R0, 0x1, P0 ;  /* 0x000000190a07b211 */ /* 0x000fe200000f0c00 */
[----:B------:R-:W-:Y:S01]  /*19b0*/  @!P2 IMAD.IADD R0, R9, 0x1, R4 ;  /* 0x000000010900a824 */ /* 0x000fe200078e0204 */
[----:B------:R-:W-:Y:S01]  /*19c0*/  @!P6 IADD3 R11, P0, PT, R13, 0x40, RZ ;  /* 0x000000400d0be810 */ /* 0x000fe20007f1e0ff */
[----:B------:R-:W3:Y:S01]  /*19d0*/  @!P6 LDC.64 R20, c[0x0][0x380] ;  /* 0x0000e000ff14eb82 */ /* 0x000ee20000000a00 */
[----:B------:R-:W-:-:S02]  /*19e0*/  @!P2 LEA R4, P1, R8, R26, 0x1 ;  /* 0x0000001a0804a211 */ /* 0x000fc400078208ff */
[----:B------:R-:W-:Y:S02]  /*19f0*/  LEA R238, R238, UR5, 0x1 ;  /* 0x00000005eeee7c11 */ /* 0x000fe4000f8e08ff */
[----:B------:R-:W-:Y:S01]  /*1a00*/  @!P2 LEA.HI.X R5, R8, R27, R0, 0x1, P1 ;  /* 0x0000001b0805a211 */ /* 0x000fe200008f0c00 */
[----:B------:R-:W-:Y:S01]  /*1a10*/  @!P6 IMAD.X R0, RZ, RZ, R12, P0 ;  /* 0x000000ffff00e224 */ /* 0x000fe200000e060c */
[----:B------:R-:W-:Y:S01]  /*1a20*/  @!P5 IADD3 R10, P0, PT, R13, 0x60, RZ ;  /* 0x000000600d0ad810 */ /* 0x000fe20007f1e0ff */
[----:B------:R-:W-:Y:S01]  /*1a30*/  IMAD R13, R172, -0x40, R60 ;  /* 0xffffffc0ac0d7824 */ /* 0x000fe200078e023c */
[----:B------:R-:W4:Y:S01]  /*1a40*/  @!P5 LDC.64 R24, c[0x0][0x380] ;  /* 0x0000e000ff18db82 */ /* 0x000f220000000a00 */
[----:B------:R-:W-:Y:S01]  /*1a50*/  @!PT LDS RZ, [RZ] ;  /* 0x00000000fffff984 */ /* 0x000fe20000000800 */
[----:B------:R-:W-:Y:S01]  /*1a60*/  @!PT LDS RZ, [RZ] ;  /* 0x00000000fffff984 */ /* 0x000fe20000000800 */
[----:B------:R-:W-:Y:S01]  /*1a70*/  @!PT LDS RZ, [RZ] ;  /* 0x00000000fffff984 */ /* 0x000fe20000000800 */
[----:B------:R-:W-:Y:S01]  /*1a80*/  @!P3 LDGSTS.E.BYPASS.LTC128B.128 [R238], desc[UR14][R6.64] ;  /* 0x0000000006eebfae */ /* 0x000fe2000b981a0e */
[----:B-1----:R-:W-:-:S03]  /*1a90*/  @!P6 IMAD R0, R0, R22, RZ ;  /* 0x000000160000e224 */ /* 0x002fc600078e02ff */
[----:B------:R-:W-:Y:S01]  /*1aa0*/  @!P3 LDGSTS.E.BYPASS.LTC128B.128 [R238+0x2000], desc[UR14][R6.64+0x40] ;  /* 0x0200004006eebfae */ /* 0x000fe2000b981a0e */
[----:B------:R-:W-:-:S03]  /*1ab0*/  ISETP.GE.AND P4, PT, R62, R13, PT ;  /* 0x0000000d3e00720c */ /* 0x000fc60003f86270 */
[----:B------:R1:W-:Y:S01]  /*1ac0*/  @!P3 LDGSTS.E.BYPASS.LTC128B.128 [R238+0x4000], desc[UR14][R6.64+0x80] ;  /* 0x0400008006eebfae */ /* 0x0003e2000b981a0e */
[----:B------:R-:W-:Y:S01]  /*1ad0*/  ISETP.GE.AND P3, PT, R28, R13, PT ;  /* 0x0000000d1c00720c */ /* 0x000fe20003f66270 */
[C---:B------:R-:W-:Y:S01]  /*1ae0*/  IMAD.SHL.U32 R151, R31.reuse, 0x40, RZ ;  /* 0x000000401f977824 */ /* 0x040fe200078e00ff */
[----:B------:R-:W-:Y:S01]  /*1af0*/  SHF.L.U64.HI R150, R31, 0x6, R32 ;  /* 0x000000061f967819 */ /* 0x000fe20000010220 */
[----:B------:R-:W-:Y:S01]  /*1b00*/  @!P2 LDGSTS.E.BYPASS.LTC128B.128 [R238+0x800], desc[UR14][R4.64] ;  /* 0x0080000004eeafae */ /* 0x000fe2000b981a0e */
[--C-:B------:R-:W-:Y:S02]  /*1b10*/  @!P5 IMAD.MOV.U32 R14, RZ, RZ, R2.reuse ;  /* 0x000000ffff0ed224 */ /* 0x100fe400078e0002 */
[--C-:B------:R-:W-:Y:S01]  /*1b20*/  @!P5 IMAD.MOV.U32 R15, RZ, RZ, R3.reuse ;  /* 0x000000ffff0fd224 */ /* 0x100fe200078e0003 */
[----:B------:R-:W-:Y:S01]  /*1b30*/  @!P2 LDGSTS.E.BYPASS.LTC128B.128 [R238+0x2800], desc[UR14][R4.64+0x40] ;  /* 0x0280004004eeafae */ /* 0x000fe2000b981a0e */
[----:B------:R-:W-:-:S03]  /*1b40*/  @!P6 IMAD.WIDE.U32 R8, R11, R22, R2 ;  /* 0x000000160b08e225 */ /* 0x000fc600078e0002 */
[----:B------:R5:W-:Y:S01]  /*1b50*/  @!P2 LDGSTS.E.BYPASS.LTC128B.128 [R238+0x4800], desc[UR14][R4.64+0x80] ;  /* 0x0480008004eeafae */ /* 0x000be2000b981a0e */
[----:B------:R-:W-:-:S04]  /*1b60*/  IMAD.WIDE.U32 R2, R151, R172, RZ ;  /* 0x000000ac97027225 */ /* 0x000fc800078e00ff */
[----:B------:R-:W-:Y:S02]  /*1b70*/  IMAD.SHL.U32 R148, R31, 0x20, RZ ;  /* 0x000000201f947824 */ /* 0x000fe400078e00ff */
[----:B-1----:R-:W-:Y:S02]  /*1b80*/  @!P6 IMAD R7, R11, R23, R0 ;  /* 0x000000170b07e224 */ /* 0x002fe400078e0200 */
[----:B------:R-:W-:-:S04]  /*1b90*/  @!P5 IMAD.X R0, RZ, RZ, R12, P0 ;  /* 0x000000ffff00d224 */ /* 0x000fc800000e060c */
[----:B--2---:R-:W-:Y:S01]  /*1ba0*/  @!P5 IMAD R0, R0, R18, RZ ;  /* 0x000000120000d224 */ /* 0x004fe200078e02ff */
[----:B------:R-:W-:Y:S01]  /*1bb0*/  SHF.L.U64.HI R149, R31, 0x5, R32 ;  /* 0x000000051f957819 */ /* 0x000fe20000010220 */
[----:B-----5:R-:W-:Y:S02]  /*1bc0*/  IMAD R4, R150, R172, RZ ;  /* 0x000000ac96047224 */ /* 0x020fe400078e02ff */
[----:B------:R-:W-:Y:S02]  /*1bd0*/  @!P5 IMAD R12, R10, R19, R0 ;  /* 0x000000130a0cd224 */ /* 0x000fe400078e0200 */
[----:B------:R-:W-:Y:S01]  /*1be0*/  IMAD.IADD R0, R3, 0x1, R4 ;  /* 0x0000000103007824 */ /* 0x000fe200078e0204 */
[----:B------:R-:W-:Y:S01]  /*1bf0*/  @!P3 IADD3 R3, P0, PT, R148, R2, RZ ;  /* 0x000000029403b210 */ /* 0x000fe20007f1e0ff */
[----:B------:R-:W-:Y:S01]  /*1c00*/  @!P6 IMAD.IADD R7, R9, 0x1, R7 ;  /* 0x000000010907e824 */ /* 0x000fe200078e0207 */
[----:B------:R-:W-:Y:S01]  /*1c10*/  @!P4 LEA R4, P1, R2, R157, 0x1 ;  /* 0x0000009d0204c211 */ /* 0x000fe200078208ff */
[----:B------:R-:W-:Y:S01]  /*1c20*/  @!P5 IMAD.WIDE.U32 R10, R10, R18, R14 ;  /* 0x000000120a0ad225 */ /* 0x000fe200078e000e */
[----:B---3--:R-:W-:-:S02]  /*1c30*/  @!P6 LEA R6, P2, R8, R20, 0x1 ;  /* 0x000000140806e211 */ /* 0x008fc400078408ff */
[--C-:B------:R-:W-:Y:S01]  /*1c40*/  @!P4 LEA.HI.X R5, R2, R156, R0.reuse, 0x1, P1 ;  /* 0x0000009c0205c211 */ /* 0x100fe200008f0c00 */
[----:B------:R-:W-:Y:S01]  /*1c50*/  @!P3 IMAD.X R9, R149, 0x1, R0, P0 ;  /* 0x000000019509b824 */ /* 0x000fe200000e0600 */
[----:B------:R-:W-:Y:S01]  /*1c60*/  @!P6 LEA.HI.X R7, R8, R21, R7, 0x1, P2 ;  /* 0x000000150807e211 */ /* 0x000fe200010f0c07 */
[----:B------:R-:W-:Y:S01]  /*1c70*/  @!P5 IMAD.IADD R0, R11, 0x1, R12 ;  /* 0x000000010b00d824 */ /* 0x000fe200078e020c */
[C---:B------:R-:W-:Y:S02]  /*1c80*/  @!P3 LEA R8, P0, R3.reuse, R157, 0x1 ;  /* 0x0000009d0308b211 */ /* 0x040fe400078008ff */
[C---:B----4-:R-:W-:Y:S01]  /*1c90*/  @!P5 LEA R2, P1, R10.reuse, R24, 0x1 ;  /* 0x000000180a02d211 */ /* 0x050fe200078208ff */
[----:B------:R-:W-:Y:S01]  /*1ca0*/  @!P6 LDGSTS.E.BYPASS.LTC128B.128 [R238+0x1000], desc[UR14][R6.64] ;  /* 0x0100000006eeefae */ /* 0x000fe2000b981a0e */
[----:B------:R-:W-:Y:S02]  /*1cb0*/  @!P3 LEA.HI.X R9, R3, R156, R9, 0x1, P0 ;  /* 0x0000009c0309b211 */ /* 0x000fe400000f0c09 */
[----:B------:R-:W-:Y:S01]  /*1cc0*/  @!P5 LEA.HI.X R3, R10, R25, R0, 0x1, P1 ;  /* 0x000000190a03d211 */ /* 0x000fe200008f0c00 */
[----:B------:R-:W-:Y:S04]  /*1cd0*/  @!P6 LDGSTS.E.BYPASS.LTC128B.128 [R238+0x3000], desc[UR14][R6.64+0x40] ;  /* 0x0300004006eeefae */ /* 0x000fe8000b981a0e */
[----:B------:R-:W-:Y:S04]  /*1ce0*/  @!P6 LDGSTS.E.BYPASS.LTC128B.128 [R238+0x5000], desc[UR14][R6.64+0x80] ;  /* 0x0500008006eeefae */ /* 0x000fe8000b981a0e */
[----:B------:R-:W-:Y:S04]  /*1cf0*/  @!P5 LDGSTS.E.BYPASS.LTC128B.128 [R238+0x1800], desc[UR14][R2.64] ;  /* 0x0180000002eedfae */ /* 0x000fe8000b981a0e */
[----:B------:R-:W-:Y:S04]  /*1d00*/  @!P5 LDGSTS.E.BYPASS.LTC128B.128 [R238+0x3800], desc[UR14][R2.64+0x40] ;  /* 0x0380004002eedfae */ /* 0x000fe8000b981a0e */
[----:B------:R1:W-:Y:S04]  /*1d10*/  @!P5 LDGSTS.E.BYPASS.LTC128B.128 [R238+0x5800], desc[UR14][R2.64+0x80] ;  /* 0x0580008002eedfae */ /* 0x0003e8000b981a0e */
[----:B------:R-:W-:Y:S04]  /*1d20*/  @!P4 LDGSTS.E.BYPASS.LTC128B.128 [R238+0x6000], desc[UR14][R4.64] ;  /* 0x0600000004eecfae */ /* 0x000fe8000b981a0e */
[----:B------:R-:W-:Y:S04]  /*1d30*/  @!P4 LDGSTS.E.BYPASS.LTC128B.128 [R238+0x7000], desc[UR14][R4.64+0x40] ;  /* 0x0700004004eecfae */ /* 0x000fe8000b981a0e */
[----:B------:R2:W-:Y:S04]  /*1d40*/  @!P4 LDGSTS.E.BYPASS.LTC128B.128 [R238+0x8000], desc[UR14][R4.64+0x80] ;  /* 0x0800008004eecfae */ /* 0x0005e8000b981a0e */
[----:B------:R-:W-:Y:S04]  /*1d50*/  @!P3 LDGSTS.E.BYPASS.LTC128B.128 [R238+0x6800], desc[UR14][R8.64] ;  /* 0x0680000008eebfae */ /* 0x000fe8000b981a0e */
[----:B------:R-:W-:Y:S04]  /*1d60*/  @!P3 LDGSTS.E.BYPASS.LTC128B.128 [R238+0x7800], desc[UR14][R8.64+0x40] ;  /* 0x0780004008eebfae */ /* 0x000fe8000b981a0e */
[----:B------:R3:W-:Y:S04]  /*1d70*/  @!P3 LDGSTS.E.BYPASS.LTC128B.128 [R238+0x8800], desc[UR14][R8.64+0x80] ;  /* 0x0880008008eebfae */ /* 0x0007e8000b981a0e */
[----:B------:R-:W0:Y:S01]  /*1d80*/  LDGDEPBAR ;  /* 0x00000000000079af */ /* 0x000e220000000000 */
[----:B------:R-:W-:Y:S01]  /*1d90*/  ISETP.GE.AND P2, PT, R28, R13, PT ;  /* 0x0000000d1c00720c */ /* 0x000fe20003f46270 */
[C---:B-1----:R-:W-:Y:S01]  /*1da0*/  IMAD.SHL.U32 R2, R16.reuse, 0x40, RZ ;  /* 0x0000004010027824 */ /* 0x042fe200078e00ff */
[----:B------:R-:W-:Y:S01]  /*1db0*/  SHF.L.U64.HI R0, R16, 0x6, R17 ;  /* 0x0000000610007819 */ /* 0x000fe20000010211 */
[----:B------:R-:W-:-:S02]  /*1dc0*/  IMAD.SHL.U32 R15, R228, 0x20, RZ ;  /* 0x00000020e40f7824 */ /* 0x000fc400078e00ff */
[----:B------:R-:W-:-:S04]  /*1dd0*/  IMAD.WIDE.U32 R2, R2, R172, RZ ;  /* 0x000000ac02027225 */ /* 0x000fc800078e00ff */
[----:B------:R-:W-:Y:S01]  /*1de0*/  IMAD R0, R0, R172, RZ ;  /* 0x000000ac00007224 */ /* 0x000fe200078e02ff */
[----:B------:R-:W-:Y:S02]  /*1df0*/  LOP3.LUT R6, R15, 0xc0, RZ, 0xc0, !PT ;  /* 0x000000c00f067812 */ /* 0x000fe400078ec0ff */
[----:B--2---:R-:W-:Y:S01]  /*1e00*/  LOP3.LUT R5, R185, 0x18, RZ, 0xc0, !PT ;  /* 0x00000018b9057812 */ /* 0x004fe200078ec0ff */
[----:B------:R-:W-:Y:S01]  /*1e10*/  IMAD.IADD R0, R3, 0x1, R0 ;  /* 0x0000000103007824 */ /* 0x000fe200078e0200 */
[----:B------:R-:W-:Y:S01]  /*1e20*/  @!P2 LEA R3, P0, R16, R2, 0x5 ;  /* 0x000000021003a211 */ /* 0x000fe200078028ff */
[----:B------:R-:W-:-:S04]  /*1e30*/  DEPBAR.LE SB0, 0x0 ;  /* 0x000080000000791a */ /* 0x000fc80000000000 */
[----:B------:R-:W-:Y:S01]  /*1e40*/  BAR.SYNC.DEFER_BLOCKING 0x0 ;  /* 0x0000000000007b1d */ /* 0x000fe20000010000 */
[----:B------:R-:W-:Y:S01]  /*1e50*/  @!P4 LEA R4, P1, R2, R30, 0x1 ;  /* 0x0000001e0204c211 */ /* 0x000fe200078208ff */
[----:B------:R-:W-:Y:S01]  /*1e60*/  IMAD.SHL.U32 R14, R228, 0x10, RZ ;  /* 0x00000010e40e7824 */ /* 0x000fe200078e00ff */
[----:B------:R-:W-:Y:S02]  /*1e70*/  LOP3.LUT R239, R6, R5, RZ, 0xfc, !PT ;  /* 0x0000000506ef7212 */ /* 0x000fe400078efcff */
[----:B------:R-:W-:Y:S02]  /*1e80*/  @!P2 LEA.HI.X R6, R16, R0, R17, 0x5, P0 ;  /* 0x000000001006a211 */ /* 0x000fe400000f2c11 */
[----:B------:R-:W-:Y:S02]  /*1e90*/  @!P4 LEA.HI.X R5, R2, R29, R0, 0x1, P1 ;  /* 0x0000001d0205c211 */ /* 0x000fe400008f0c00 */
[----:B------:R-:W-:Y:S02]  /*1ea0*/  LOP3.LUT R0, R15, 0x20, RZ, 0xc0, !PT ;  /* 0x000000200f007812 */ /* 0x000fe400078ec0ff */
[----:B------:R-:W-:-:S02]  /*1eb0*/  LOP3.LUT R243, R239, R243, RZ, 0x3c, !PT ;  /* 0x000000f3eff37212 */ /* 0x000fc400078e3cff */
[----:B---3--:R-:W-:Y:S02]  /*1ec0*/  LOP3.LUT R8, R0, 0x100, R14, 0xf8, !PT ;  /* 0x0000010000087812 */ /* 0x008fe400078ef80e */
[----:B------:R-:W-:Y:S02]  /*1ed0*/  LOP3.LUT R7, R14, 0x3e00, RZ, 0xc0, !PT ;  /* 0x00003e000e077812 */ /* 0x000fe400078ec0ff */
[----:B------:R-:W-:Y:S02]  /*1ee0*/  LOP3.LUT R153, R15, 0x120, RZ, 0xc0, !PT ;  /* 0x000001200f997812 */ /* 0x000fe400078ec0ff */
[----:B------:R-:W-:Y:S02]  /*1ef0*/  LOP3.LUT R152, R239, 0x8, R184, 0x78, !PT ;  /* 0x00000008ef987812 */ /* 0x000fe400078e78b8 */
[----:B------:R-:W-:Y:S01]  /*1f00*/  @!P2 LEA R2, P0, R3, R30, 0x1 ;  /* 0x0000001e0302a211 */ /* 0x000fe200078008ff */
[----:B------:R-:W-:Y:S01]  /*1f10*/  IMAD.IADD R12, R243, 0x1, R8 ;  /* 0x00000001f30c7824 */ /* 0x000fe200078e0208 */
[----:B------:R-:W-:Y:S01]  /*1f20*/  IADD3 R0, PT, PT, R152, R153, R7 ;  /* 0x0000009998007210 */ /* 0x000fe20007ffe007 */
[----:B------:R-:W-:Y:S01]  /*1f30*/  @!PT LDS RZ, [RZ] ;  /* 0x00000000fffff984 */ /* 0x000fe20000000800 */
[----:B------:R-:W-:Y:S01]  /*1f40*/  @!PT LDS RZ, [RZ] ;  /* 0x00000000fffff984 */ /* 0x000fe20000000800 */
[----:B------:R-:W-:Y:S01]  /*1f50*/  @!PT LDS RZ, [RZ] ;  /* 0x00000000fffff984 */ /* 0x000fe20000000800 */
[----:B------:R-:W-:Y:S01]  /*1f60*/  @!P4 LDGSTS.E.BYPASS.LTC128B.128 [R238+0x9000], desc[UR14][R4.64] ;  /* 0x0900000004eecfae */ /* 0x000fe2000b981a0e */
[----:B------:R-:W-:-:S02]  /*1f70*/  @!P2 LEA.HI.X R3, R3, R29, R6, 0x1, P0 ;  /* 0x0000001d0303a211 */ /* 0x000fc400000f0c06 */
[----:B------:R-:W-:Y:S01]  /*1f80*/  LEA R13, R0, UR5, 0x1 ;  /* 0x00000005000d7c11 */ /* 0x000fe2000f8e08ff */
[----:B------:R-:W-:Y:S01]  /*1f90*/  @!P4 LDGSTS.E.BYPASS.LTC128B.128 [R238+0xa000], desc[UR14][R4.64+0x40] ;  /* 0x0a00004004eecfae */ /* 0x000fe2000b981a0e */
[----:B------:R-:W-:-:S03]  /*1fa0*/  LEA R12, R12, UR5, 0x1 ;  /* 0x000000050c0c7c11 */ /* 0x000fc6000f8e08ff */
[----:B------:R1:W-:Y:S04]  /*1fb0*/  @!P4 LDGSTS.E.BYPASS.LTC128B.128 [R238+0xb000], desc[UR14][R4.64+0x80] ;  /* 0x0b00008004eecfae */ /* 0x0003e8000b981a0e */
[----:B------:R-:W-:Y:S04]  /*1fc0*/  STL [R1+0x38], R157 ;  /* 0x0000389d01007387 */ /* 0x000fe80000100800 */
[----:B------:R-:W-:Y:S04]  /*1fd0*/  @P4 STS.128 [R238+0x9000], RZ ;  /* 0x009000ffee004388 */ /* 0x000fe80000000c00 */
[----:B------:R-:W-:Y:S04]  /*1fe0*/  @P4 STS.128 [R238+0xa000], RZ ;  /* 0x00a000ffee004388 */ /* 0x000fe80000000c00 */
[----:B------:R-:W-:Y:S04]  /*1ff0*/  @P4 STS.128 [R238+0xb000], RZ ;  /* 0x00b000ffee004388 */ /* 0x000fe80000000c00 */
[----:B------:R-:W-:Y:S04]  /*2000*/  @P2 STS.128 [R238+0x9800], RZ ;  /* 0x009800ffee002388 */ /* 0x000fe80000000c00 */
[----:B------:R-:W-:Y:S04]  /*2010*/  @P2 STS.128 [R238+0xa800], RZ ;  /* 0x00a800ffee002388 */ /* 0x000fe80000000c00 */
[----:B------:R-:W-:Y:S04]  /*2020*/  @P2 STS.128 [R238+0xb800], RZ ;  /* 0x00b800ffee002388 */ /* 0x000fe80000000c00 */
[----:B------:R-:W-:Y:S04]  /*2030*/  STL [R1+0x34], R156 ;  /* 0x0000349c01007387 */ /* 0x000fe80000100800 */
[----:B------:R-:W-:Y:S01]  /*2040*/  @!PT LDS RZ, [RZ] ;  /* 0x00000000fffff984 */ /* 0x000fe20000000800 */
[----:B------:R-:W-:Y:S01]  /*2050*/  @!PT LDS RZ, [RZ] ;  /* 0x00000000fffff984 */ /* 0x000fe20000000800 */
[----:B------:R-:W-:Y:S01]  /*2060*/  @!PT LDS RZ, [RZ] ;  /* 0x00000000fffff984 */ /* 0x000fe20000000800 */
[----:B------:R-:W-:Y:S04]  /*2070*/  @!P2 LDGSTS.E.BYPASS.LTC128B.128 [R238+0x9800], desc[UR14][R2.64] ;  /* 0x0980000002eeafae */ /* 0x000fe8000b981a0e */
[----:B------:R-:W-:Y:S04]  /*2080*/  STL [R1+0x44], R30 ;  /* 0x0000441e01007387 */ /* 0x000fe80000100800 */
[----:B------:R-:W-:Y:S04]  /*2090*/  @!P2 LDGSTS.E.BYPASS.LTC128B.128 [R238+0xa800], desc[UR14][R2.64+0x40] ;  /* 0x0a80004002eeafae */ /* 0x000fe8000b981a0e */
[----:B------:R-:W-:Y:S04]  /*20a0*/  STL [R1+0x40], R29 ;  /* 0x0000401d01007387 */ /* 0x000fe80000100800 */
[----:B------:R2:W-:Y:S04]  /*20b0*/  @!P2 LDGSTS.E.BYPASS.LTC128B.128 [R238+0xb800], desc[UR14][R2.64+0x80] ;  /* 0x0b80008002eeafae */ /* 0x0005e8000b981a0e */
[----:B------:R-:W-:Y:S04]  /*20c0*/  STL [R1+0x10], R15 ;  /* 0x0000100f01007387 */ /* 0x000fe80000100800 */
[----:B------:R-:W-:Y:S04]  /*20d0*/  LDSM.16.M88.4 R16, [R12+0x6000] ;  /* 0x006000000c10783b */ /* 0x000fe80000000200 */
[----:B-1----:R-:W1:Y:S04]  /*20e0*/  LDSM.16.M88.4 R4, [R13+0x1000] ;  /* 0x001000000d04783b */ /* 0x002e680000000200 */
[----:B------:R-:W3:Y:S04]  /*20f0*/  LDSM.16.M88.4 R24, [R12+0x6400] ;  /* 0x006400000c18783b */ /* 0x000ee80000000200 */
[----:B------:R-:W4:Y:S04]  /*2100*/  LDSM.16.M88.4 R28, [R12+0x6800] ;  /* 0x006800000c1c783b */ /* 0x000f280000000200 */
[----:B------:R-:W5:Y:S04]  /*2110*/  LDSM.16.M88.4 R36, [R12+0x6c00] ;  /* 0x006c00000c24783b */ /* 0x000f680000000200 */
[----:B------:R-:W-:Y:S04]  /*2120*/  STL [R1+0x20], R8 ;  /* 0x0000200801007387 */ /* 0x000fe80000100800 */
[----:B------:R-:W5:Y:S01]  /*2130*/  LDSM.16.M88.4 R8, [R13] ;  /* 0x000000000d08783b */ /* 0x000f620000000200 */
[----:B------:R-:W-:Y:S01]  /*2140*/  IMAD.MOV.U32 R0, RZ, RZ, 0x20 ;  /* 0x00000020ff007424 */ /* 0x000fe200078e00ff */
[----:B------:R-:W-:-:S02]  /*2150*/  LOP3.LUT P2, RZ, R228, 0x4, RZ, 0xc0, !PT ;  /* 0x00000004e4ff7812 */ /* 0x000fc4000784c0ff */
[----:B------:R-:W-:Y:S02]  /*2160*/  LDSM.16.M88.4 R68, [R12+0x7c00] ;  /* 0x007c00000c44783b */ /* 0x000fe40000000200 */
[----:B------:R-:W-:Y:S02]  /*2170*/  SEL R0, R0, 0xffffffe0, !P2 ;  /* 0xffffffe000007807 */ /* 0x000fe40005000000 */
[----:B------:R-:W-:Y:S03]  /*2180*/  LDSM.16.M88.4 R52, [R12+0x7800] ;  /* 0x007800000c34783b */ /* 0x000fe60000000200 */
[--C-:B--2---:R-:W-:Y:S01]  /*2190*/  IMAD.IADD R2, R12, 0x1, R0.reuse ;  /* 0x000000010c027824 */ /* 0x104fe200078e0200 */
[----:B------:R-:W-:Y:S01]  /*21a0*/  LOP3.LUT R62, R62, 0x7, RZ, 0xc0, !PT ;  /* 0x000000073e3e7812 */ /* 0x000fe200078ec0ff */
[----:B------:R-:W-:Y:S01]  /*21b0*/  IMAD.IADD R3, R13, 0x1, R0 ;  /* 0x000000010d037824 */ /* 0x000fe200078e0200 */
[----:B------:R-:W0:Y:S04]  /*21c0*/  LDGDEPBAR ;  /* 0x00000000000079af */ /* 0x000e280000000000 */
[----:B------:R-:W-:Y:S04]  /*21d0*/  LDSM.16.M88.4 R20, [R3+0x1000] ;  /* 0x001000000314783b */ /* 0x000fe80000000200 */
[----:B------:R-:W2:Y:S01]  /*21e0*/  LDSM.16.M88.4 R48, [R2+0x6400] ;  /* 0x006400000230783b */ /* 0x000ea20000000200 */
[C---:B-1----:R-:W-:Y:S03]  /*21f0*/  HMMA.16816.F32 R72, R4.reuse, R16, RZ ;  /* 0x000000100448723c */ /* 0x042fe600000018ff */
[----:B------:R-:W1:Y:S04]  /*2200*/  LDSM.16.M88.4 R32, [R2+0x6000] ;  /* 0x006000000220783b */ /* 0x000e680000000200 */
[----:B------:R-:W1:Y:S01]  /*2210*/  LDSM.16.M88.4 R44, [R2+0x6800] ;  /* 0x00680000022c783b */ /* 0x000e620000000200 */
[C---:B------:R-:W-:Y:S03]  /*2220*/  HMMA.16816.F32 R84, R4.reuse, R18, RZ ;  /* 0x000000120454723c */ /* 0x040fe600000018ff */
[----:B------:R-:W1:Y:S05]  /*2230*/  LDSM.16.M88.4 R40, [R2+0x6c00] ;  /* 0x006c00000228783b */ /* 0x000e6a0000000200 */
[C---:B---3--:R-:W-:Y:S08]  /*2240*/  HMMA.16816.F32 R64, R4.reuse, R24, RZ ;  /* 0x000000180440723c */ /* 0x048ff000000018ff */
[C---:B----4-:R-:W-:Y:S08]  /*2250*/  HMMA.16816.F32 R56, R4.reuse, R28, RZ ;  /* 0x0000001c0438723c */ /* 0x050ff000000018ff */
[C---:B-----5:R-:W-:Y:S08]  /*2260*/  HMMA.16816.F32 R80, R4.reuse, R36, RZ ;  /* 0x000000240450723c */ /* 0x060ff000000018ff */
[C---:B------:R-:W-:Y:S08]  /*2270*/  HMMA.16816.F32 R92, R4.reuse, R26, RZ ;  /* 0x0000001a045c723c */ /* 0x040ff000000018ff */
[C---:B------:R-:W-:Y:S08]  /*2280*/  HMMA.16816.F32 R88, R4.reuse, R30, RZ ;  /* 0x0000001e0458723c */ /* 0x040ff000000018ff */
[----:B------:R-:W-:Y:S01]  /*2290*/  HMMA.16816.F32 R76, R4, R38, RZ ;  /* 0x00000026044c723c */ /* 0x000fe200000018ff */
[----:B------:R-:W3:Y:S07]  /*22a0*/  LDSM.16.M88.4 R4, [R3] ;  /* 0x000000000304783b */ /* 0x000eee0000000200 */
[C---:B------:R-:W-:Y:S08]  /*22b0*/  HMMA.16816.F32 R112, R8.reuse, R16, RZ ;  /* 0x000000100870723c */ /* 0x040ff000000018ff */
[C---:B------:R-:W-:Y:S01]  /*22c0*/  HMMA.16816.F32 R144, R8.reuse, R18, RZ ;  /* 0x000000120890723c */ /* 0x040fe200000018ff */
[----:B------:R-:W-:Y:S07]  /*22d0*/  LDSM.16.M88.4 R16, [R13+0x3000] ;  /* 0x003000000d10783b */ /* 0x000fee0000000200 */
[C---:B------:R-:W-:Y:S08]  /*22e0*/  HMMA.16816.F32 R104, R8.reuse, R24, RZ ;  /* 0x000000180868723c */ /* 0x040ff000000018ff */
[C---:B------:R-:W-:Y:S01]  /*22f0*/  HMMA.16816.F32 R140, R8.reuse, R26, RZ ;  /* 0x0000001a088c723c */ /* 0x040fe200000018ff */
[----:B------:R-:W4:Y:S07]  /*2300*/  LDSM.16.M88.4 R24, [R12+0x7400] ;  /* 0x007400000c18783b */ /* 0x000f2e0000000200 */
[C---:B------:R-:W-:Y:S08]  /*2310*/  HMMA.16816.F32 R100, R8.reuse, R28, RZ ;  /* 0x0000001c0864723c */ /* 0x040ff000000018ff */
[C---:B------:R-:W-:Y:S01]  /*2320*/  HMMA.16816.F32 R136, R8.reuse, R30, RZ ;  /* 0x0000001e0888723c */ /* 0x040fe200000018ff */
[----:B------:R-:W5:Y:S07]  /*2330*/  LDSM.16.M88.4 R28, [R12+0x7000] ;  /* 0x007000000c1c783b */ /* 0x000f6e0000000200 */
[C---:B------:R-:W-:Y:S08]  /*2340*/  HMMA.16816.F32 R96, R8.reuse, R36, RZ ;  /* 0x000000240860723c */ /* 0x040ff000000018ff */
[----:B------:R-:W-:Y:S01]  /*2350*/  HMMA.16816.F32 R124, R8, R38, RZ ;  /* 0x00000026087c723c */ /* 0x000fe200000018ff */
[----:B------:R-:W5:Y:S07]  /*2360*/  LDSM.16.M88.4 R8, [R13+0x2000] ;  /* 0x002000000d08783b */ /* 0x000f6e0000000200 */
[C---:B--2---:R-:W-:Y:S08]  /*2370*/  HMMA.16816.F32 R64, R20.reuse, R48, R64 ;  /* 0x000000301440723c */ /* 0x044ff00000001840 */
[C---:B-1----:R-:W-:Y:S08]  /*2380*/  HMMA.16816.F32 R120, R20.reuse, R32, R72 ;  /* 0x000000201478723c */ /* 0x042ff00000001848 */
[C---:B------:R-:W-:Y:S08]  /*2390*/  HMMA.16816.F32 R56, R20.reuse, R44, R56 ;  /* 0x0000002c1438723c */ /* 0x040ff00000001838 */
[C---:B------:R-:W-:Y:S01]  /*23a0*/  HMMA.16816.F32 R128, R20.reuse, R40, R80 ;  /* 0x000000281480723c */ /* 0x040fe20000001850 */
[----:B------:R-:W-:Y:S07]  /*23b0*/  LDSM.16.M88.4 R80, [R2+0x7400] ;  /* 0x007400000250783b */ /* 0x000fee0000000200 */
[C---:B------:R-:W-:Y:S08]  /*23c0*/  HMMA.16816.F32 R132, R20.reuse, R34, R84 ;  /* 0x000000221484723c */ /* 0x040ff00000001854 */
[C---:B------:R-:W-:Y:S01]  /*23d0*/  HMMA.16816.F32 R116, R20.reuse, R50, R92 ;  /* 0x000000321474723c */ /* 0x040fe2000000185c */
[----:B------:R-:W-:Y:S07]  /*23e0*/  LDSM.16.M88.4 R92, [R2+0x7c00] ;  /* 0x007c0000025c783b */ /* 0x000fee0000000200 */
[C---:B------:R-:W-:Y:S08]  /*23f0*/  HMMA.16816.F32 R108, R20.reuse, R46, R88 ;  /* 0x0000002e146c723c */ /* 0x040ff00000001858 */
[----:B------:R-:W-:Y:S08]  /*2400*/  HMMA.16816.F32 R36, R20, R42, R76 ;  /* 0x0000002a1424723c */ /* 0x000ff0000000184c */
[C---:B---3--:R-:W-:Y:S08]  /*2410*/  HMMA.16816.F32 R20, R4.reuse, R32, R112 ;  /* 0x000000200414723c */ /* 0x048ff00000001870 */
[C---:B------:R-:W-:Y:S08]  /*2420*/  HMMA.16816.F32 R72, R4.reuse, R48, R104 ;  /* 0x000000300448723c */ /* 0x040ff00000001868 */
[C---:B------:R-:W-:Y:S08]  /*2430*/  HMMA.16816.F32 R84, R4.reuse, R44, R100 ;  /* 0x0000002c0454723c */ /* 0x040ff00000001864 */
[C---:B------:R-:W-:Y:S01]  /*2440*/  HMMA.16816.F32 R100, R4.reuse, R40, R96 ;  /* 0x000000280464723c */ /* 0x040fe20000001860 */
[----:B------:R-:W-:Y:S07]  /*2450*/  LDSM.16.M88.4 R96, [R2+0x7800] ;  /* 0x007800000260783b */ /* 0x000fee0000000200 */
[C---:B------:R-:W-:Y:S08]  /*2460*/  HMMA.16816.F32 R32, R4.reuse, R34, R144 ;  /* 0x000000220420723c */ /* 0x040ff00000001890 */
[C---:B------:R-:W-:Y:S08]  /*2470*/  HMMA.16816.F32 R48, R4.reuse, R50, R140 ;  /* 0x000000320430723c */ /* 0x040ff0000000188c */
[C---:B------:R-:W-:Y:S08]  /*2480*/  HMMA.16816.F32 R76, R4.reuse, R46, R136 ;  /* 0x0000002e044c723c */ /* 0x040ff00000001888 */
[----:B------:R-:W-:Y:S01]  /*2490*/  HMMA.16816.F32 R88, R4, R42, R124 ;  /* 0x0000002a0458723c */ /* 0x000fe2000000187c */
[----:B------:R-:W1:Y:S04]  /*24a0*/  LDSM.16.M88.4 R4, [R3+0x2000] ;  /* 0x002000000304783b */ /* 0x000e680000000200 */
[----:B------:R-:W-:Y:S03]  /*24b0*/  LDSM.16.M88.4 R124, [R2+0x8800] ;  /* 0x00880000027c783b */ /* 0x000fe60000000200 */
[C---:B----4-:R-:W-:Y:S01]  /*24c0*/  HMMA.16816.F32 R112, R16.reuse, R24, R64 ;  /* 0x000000181070723c */ /* 0x050fe20000001840 */
[----:B------:R-:W2:Y:S07]  /*24d0*/  LDSM.16.M88.4 R64, [R2+0x7000] ;  /* 0x007000000240783b */ /* 0x000eae0000000200 */
[C---:B------:R-:W-:Y:S08]  /*24e0*/  HMMA.16816.F32 R144, R16.reuse, R68, R128 ;  /* 0x000000441090723c */ /* 0x040ff00000001880 */
[C---:B-----5:R-:W-:Y:S08]  /*24f0*/  HMMA.16816.F32 R120, R16.reuse, R28, R120 ;  /* 0x0000001c1078723c */ /* 0x060ff00000001878 */
[C---:B------:R-:W-:Y:S08]  /*2500*/  HMMA.16816.F32 R140, R16.reuse, R52, R56 ;  /* 0x00000034108c723c */ /* 0x040ff00000001838 */
[C---:B------:R-:W-:Y:S08]  /*2510*/  HMMA.16816.F32 R132, R16.reuse, R30, R132 ;  /* 0x0000001e1084723c */ /* 0x040ff00000001884 */
[C---:B------:R-:W-:Y:S08]  /*2520*/  HMMA.16816.F32 R116, R16.reuse, R26, R116 ;  /* 0x0000001a1074723c */ /* 0x040ff00000001874 */
[C---:B------:R-:W-:Y:S08]  /*2530*/  HMMA.16816.F32 R128, R16.reuse, R54, R108 ;  /* 0x000000361080723c */ /* 0x040ff0000000186c */
[----:B------:R-:W-:Y:S08]  /*2540*/  HMMA.16816.F32 R136, R16, R70, R36 ;  /* 0x000000461088723c */ /* 0x000ff00000001824 */
[C---:B------:R-:W-:Y:S08]  /*2550*/  HMMA.16816.F32 R40, R8.reuse, R30, R32 ;  /* 0x0000001e0828723c */ /* 0x040ff00000001820 */
[C---:B------:R-:W-:Y:S01]  /*2560*/  HMMA.16816.F32 R44, R8.reuse, R28, R20 ;  /* 0x0000001c082c723c */ /* 0x040fe20000001814 */
[----:B------:R-:W3:Y:S07]  /*2570*/  LDSM.16.M88.4 R20, [R3+0x3000] ;  /* 0x003000000314783b */ /* 0x000eee0000000200 */
[C---:B------:R-:W-:Y:S08]  /*2580*/  HMMA.16816.F32 R32, R8.reuse, R24, R72 ;  /* 0x000000180820723c */ /* 0x040ff00000001848 */
[C---:B------:R-:W-:Y:S08]  /*2590*/  HMMA.16816.F32 R16, R8.reuse, R54, R76 ;  /* 0x000000360810723c */ /* 0x040ff0000000184c */
[C---:B------:R-:W-:Y:S08]  /*25a0*/  HMMA.16816.F32 R28, R8.reuse, R26, R48 ;  /* 0x0000001a081c723c */ /* 0x040ff00000001830 */
[C---:B------:R-:W-:Y:S08]  /*25b0*/  HMMA.16816.F32 R36, R8.reuse, R68, R100 ;  /* 0x000000440824723c */ /* 0x040ff00000001864 */
[----:B------:R-:W-:Y:S08]  /*25c0*/  HMMA.16816.F32 R48, R8, R70, R88 ;  /* 0x000000460830723c */ /* 0x000ff00000001858 */
[C---:B-1----:R-:W-:Y:S01]  /*25d0*/  HMMA.16816.F32 R100, R4.reuse, R80, R32 ;  /* 0x000000500464723c */ /* 0x042fe20000001820 */
[----:B------:R-:W-:Y:S07]  /*25e0*/  LDSM.16.M88.4 R32, [R12+0x8800] ;  /* 0x008800000c20783b */ /* 0x000fee0000000200 */
[----:B------:R-:W-:Y:S01]  /*25f0*/  HMMA.16816.F32 R76, R4, R98, R16 ;  /* 0x00000062044c723c */ /* 0x000fe20000001810 */
[----:B------:R-:W1:Y:S07]  /*2600*/  LDSM.16.M88.4 R16, [R13+0x4000] ;  /* 0x004000000d10783b */ /* 0x000e6e0000000200 */
[----:B------:R-:W-:Y:S01]  /*2610*/  HMMA.16816.F32 R24, R8, R52, R84 ;  /* 0x000000340818723c */ /* 0x000fe20000001854 */
[----:B------:R-:W-:Y:S07]  /*2620*/  LDSM.16.M88.4 R8, [R13+0x5000] ;  /* 0x005000000d08783b */ /* 0x000fee0000000200 */
[C---:B--2---:R-:W-:Y:S01]  /*2630*/  HMMA.16816.F32 R72, R4.reuse, R66, R40 ;  /* 0x000000420448723c */ /* 0x044fe20000001828 */
[----:B------:R-:W2:Y:S07]  /*2640*/  LDSM.16.M88.4 R40, [R12+0x8000] ;  /* 0x008000000c28783b */ /* 0x000eae0000000200 */
[C---:B------:R-:W-:Y:S01]  /*2650*/  HMMA.16816.F32 R88, R4.reuse, R82, R28 ;  /* 0x000000520458723c */ /* 0x040fe2000000181c */
[----:B------:R-:W4:Y:S07]  /*2660*/  LDSM.16.M88.4 R28, [R12+0x8c00] ;  /* 0x008c00000c1c783b */ /* 0x000f2e0000000200 */
[C---:B------:R-:W-:Y:S01]  /*2670*/  HMMA.16816.F32 R68, R4.reuse, R92, R36 ;  /* 0x0000005c0444723c */ /* 0x040fe20000001824 */
[----:B------:R-:W5:Y:S04]  /*2680*/  LDSM.16.M88.4 R36, [R12+0x8400] ;  /* 0x008400000c24783b */ /* 0x000f680000000200 */
[----:B------:R-:W-:Y:S03]  /*2690*/  LDSM.16.M88.4 R12, [R2+0x8000] ;  /* 0x00800000020c783b */ /* 0x000fe60000000200 */
[C---:B------:R-:W-:Y:S01]  /*26a0*/  HMMA.16816.F32 R104, R4.reuse, R64, R44 ;  /* 0x000000400468723c */ /* 0x040fe2000000182c */
[----:B------:R-:W-:Y:S07]  /*26b0*/  LDSM.16.M88.4 R44, [R2+0x8400] ;  /* 0x00840000022c783b */ /* 0x000fee0000000200 */
[C---:B------:R-:W-:Y:S01]  /*26c0*/  HMMA.16816.F32 R84, R4.reuse, R96, R24 ;  /* 0x000000600454723c */ /* 0x040fe20000001818 */
[----:B------:R-:W-:Y:S07]  /*26d0*/  LDSM.16.M88.4 R24, [R3+0x5000] ;  /* 0x005000000318783b */ /* 0x000fee0000000200 */
[----:B------:R-:W-:Y:S01]  /*26e0*/  HMMA.16816.F32 R48, R4, R94, R48 ;  /* 0x0000005e0430723c */ /* 0x000fe20000001830 */
[----:B------:R5:W5:Y:S07]  /*26f0*/  LDSM.16.M88.4 R4, [R3+0x4000] ;  /* 0x004000000304783b */ /* 0x000b6e0000000200 */
[----:B---3--:R-:W-:Y:S01]  /*2700*/  HMMA.16816.F32 R52, R20, R66, R132 ;  /* 0x000000421434723c */ /* 0x008fe20000001884 */
[----:B------:R-:W3:Y:S01]  /*2710*/  LDSM.16.M88.4 R132, [R2+0x8c00] ;  /* 0x008c00000284783b */ /* 0x000ee20000000200 */
[----:B------:R-:W-:-:S06]  /*2720*/  DEPBAR.LE SB0, 0x0 ;  /* 0x000080000000791a */ /* 0x000fcc0000000000 */
[C---:B------:R-:W-:Y:S08]  /*2730*/  HMMA.16816.F32 R108, R20.reuse, R80, R112 ;  /* 0x00000050146c723c */ /* 0x040ff00000001870 */
[C---:B------:R-:W-:Y:S08]  /*2740*/  HMMA.16816.F32 R56, R20.reuse, R64, R120 ;  /* 0x000000401438723c */ /* 0x040ff00000001878 */
[C---:B------:R-:W-:Y:S08]  /*2750*/  HMMA.16816.F32 R112, R20.reuse, R82, R116 ;  /* 0x000000521470723c */ /* 0x040ff00000001874 */
[C---:B------:R-:W-:Y:S08]  /*2760*/  HMMA.16816.F32 R120, R20.reuse, R96, R140 ;  /* 0x000000601478723c */ /* 0x040ff0000000188c */
[C---:B------:R-:W-:Y:S08]  /*2770*/  HMMA.16816.F32 R128, R20.reuse, R98, R128 ;  /* 0x000000621480723c */ /* 0x040ff00000001880 */
[C---:B------:R-:W-:Y:S08]  /*2780*/  HMMA.16816.F32 R116, R20.reuse, R92, R144 ;  /* 0x0000005c1474723c */ /* 0x040ff00000001890 */
[----:B------:R-:W-:Y:S08]  /*2790*/  HMMA.16816.F32 R64, R20, R94, R136 ;  /* 0x0000005e1440723c */ /* 0x000ff00000001888 */
[C---:B-1----:R-:W-:Y:S08]  /*27a0*/  HMMA.16816.F32 R80, R16.reuse, R34, R76 ;  /* 0x000000221050723c */ /* 0x042ff0000000184c */
[C---:B--2---:R-:W-:Y:S08]  /*27b0*/  HMMA.16816.F32 R20, R16.reuse, R40, R104 ;  /* 0x000000281014723c */ /* 0x044ff00000001868 */
[C---:B------:R-:W-:Y:S08]  /*27c0*/  HMMA.16816.F32 R84, R16.reuse, R32, R84 ;  /* 0x000000201054723c */ /* 0x040ff00000001854 */
[C---:B----4-:R-:W-:Y:S08]  /*27d0*/  HMMA.16816.F32 R76, R16.reuse, R28, R68 ;  /* 0x0000001c104c723c */ /* 0x050ff00000001844 */
[C---:B------:R-:W-:Y:S08]  /*27e0*/  HMMA.16816.F32 R72, R16.reuse, R42, R72 ;  /* 0x0000002a1048723c */ /* 0x040ff00000001848 */
[C---:B-----5:R-:W-:Y:S08]  /*27f0*/  HMMA.16816.F32 R92, R16.reuse, R36, R100 ;  /* 0x00000024105c723c */ /* 0x060ff00000001864 */
        /* <DEDUP_REMOVED lines=10> */
[----:B------:R-:W-:-:S07]  /*28a0*/  LOP3.LUT R3, R184, 0x1f0, RZ, 0xc0, !PT ;  /* 0x000001f0b8037812 */ /* 0x000fce00078ec0ff */
[C---:B------:R-:W-:Y:S08]  /*28b0*/  HMMA.16816.F32 R8, R4.reuse, R12, R20 ;  /* 0x0000000c0408723c */ /* 0x040ff00000001814 */
[C---:B------:R-:W-:Y:S08]  /*28c0*/  HMMA.16816.F32 R52, R4.reuse, R124, R84 ;  /* 0x0000007c0434723c */ /* 0x040ff00000001854 */
[C---:B------:R-:W-:Y:S08]  /*28d0*/  HMMA.16816.F32 R20, R4.reuse, R14, R72 ;  /* 0x0000000e0414723c */ /* 0x040ff00000001848 */
[C---:B------:R-:W-:Y:S08]  /*28e0*/  HMMA.16816.F32 R28, R4.reuse, R44, R92 ;  /* 0x0000002c041c723c */ /* 0x040ff0000000185c */
[C---:B------:R-:W-:Y:S08]  /*28f0*/  HMMA.16816.F32 R48, R4.reuse, R46, R88 ;  /* 0x0000002e0430723c */ /* 0x040ff00000001858 */
[C---:B------:R-:W-:Y:S08]  /*2900*/  HMMA.16816.F32 R80, R4.reuse, R126, R80 ;  /* 0x0000007e0450723c */ /* 0x040ff00000001850 */
[C---:B---3--:R-:W-:Y:S08]  /*2910*/  HMMA.16816.F32 R76, R4.reuse, R132, R76 ;  /* 0x00000084044c723c */ /* 0x048ff0000000184c */
[----:B------:R-:W-:Y:S01]  /*2920*/  HMMA.16816.F32 R84, R4, R134, R68 ;  /* 0x000000860454723c */ /* 0x000fe20000001844 */
[----:B------:R-:W-:Y:S01]  /*2930*/  IMAD.SHL.U32 R4, R228, 0x2, RZ ;  /* 0x00000002e4047824 */ /* 0x000fe200078e00ff */
[----:B------:R-:W-:-:S04]  /*2940*/  IADD3 R3, PT, PT, R62, R3, R63 ;  /* 0x000000033e037210 */ /* 0x000fc80007ffe03f */
[----:B------:R-:W-:Y:S02]  /*2950*/  LOP3.LUT R159, R4, 0x6, RZ, 0xc0, !PT ;  /* 0x00000006049f7812 */ /* 0x000fe400078ec0ff */
[----:B------:R-:W-:Y:S03]  /*2960*/  HMMA.16816.F32 R72, R24, R44, R16 ;  /* 0x0000002c1848723c */ /* 0x000fe60000001810 */
[----:B------:R-:W-:Y:S01]  /*2970*/  IMAD R16, R172, 0x40, R159 ;  /* 0x00000040ac107824 */ /* 0x000fe200078e029f */
[----:B------:R-:W-:-:S03]  /*2980*/  IADD3 R230, PT, PT, R3, R60, -R230 ;  /* 0x0000003c03e67210 */ /* 0x000fc60007ffe8e6 */
[----:B------:R-:W-:Y:S01]  /*2990*/  VIADD R19, R16, 0x1 ;  /* 0x0000000110137836 */ /* 0x000fe20000000000 */
[----:B------:R-:W-:Y:S01]  /*29a0*/  IADD3 R2, PT, PT, R60, R155, -R61 ;  /* 0x0000009b3c027210 */ /* 0x000fe20007ffe83d */
[C---:B------:R-:W-:Y:S01]  /*29b0*/  VIADD R17, R230.reuse, 0x8 ;  /* 0x00000008e6117836 */ /* 0x040fe20000000000 */
[-C--:B------:R-:W-:Y:S01]  /*29c0*/  ISETP.GT.AND P4, PT, R230, R16.reuse, PT ;  /* 0x00000010e600720c */ /* 0x080fe20003f84270 */
[----:B------:R-:W-:Y:S01]  /*29d0*/  VIADD R7, R16, 0x9 ;  /* 0x0000000910077836 */ /* 0x000fe20000000000 */
[-C--:B------:R-:W-:Y:S01]  /*29e0*/  ISETP.GT.AND P3, PT, R230, R19.reuse, PT ;  /* 0x00000013e600720c */ /* 0x080fe20003f64270 */
[----:B------:R-:W-:Y:S01]  /*29f0*/  HMMA.16816.F32 R64, R24, R46, R36 ;  /* 0x0000002e1840723c */ /* 0x000fe20000001824 */
[----:B------:R-:W-:Y:S02]  /*2a00*/  IADD3 R2, PT, PT, R3, 0x1, R2 ;  /* 0x0000000103027810 */ /* 0x000fe40007ffe002 */
[----:B------:R-:W-:Y:S01]  /*2a10*/  FSEL R39, R8, -INF , !P4 ;  /* 0xff80000008277808 */ /* 0x000fe20006000000 */
[C---:B------:R-:W-:Y:S01]  /*2a20*/  VIADD R8, R16.reuse, 0x8 ;  /* 0x0000000810087836 */ /* 0x040fe20000000000 */
[C---:B------:R-:W-:Y:S01]  /*2a30*/  ISETP.GT.AND P1, PT, R17.reuse, R16, PT ;  /* 0x000000101100720c */ /* 0x040fe20003f24270 */
[----:B------:R-:W-:Y:S01]  /*2a40*/  VIADD R5, R16, 0x11 ;  /* 0x0000001110057836 */ /* 0x000fe20000000000 */
[----:B------:R-:W-:-:S02]  /*2a50*/  ISETP.GT.AND P0, PT, R17, R19, PT ;  /* 0x000000131100720c */ /* 0x000fc40003f04270 */
[----:B------:R-:W-:Y:S02]  /*2a60*/  FSEL R37, R9, -INF , !P3 ;  /* 0xff80000009257808 */ /* 0x000fe40005800000 */
[----:B------:R-:W-:Y:S02]  /*2a70*/  ISETP.GT.AND P3, PT, R230, R7, PT ;  /* 0x00000007e600720c */ /* 0x000fe40003f64270 */
[C---:B------:R-:W-:Y:S02]  /*2a80*/  VIMNMX R231, PT, PT, R2.reuse, R60, PT ;  /* 0x0000003c02e77248 */ /* 0x040fe40003fe0100 */
[C-C-:B------:R-:W-:Y:S02]  /*2a90*/  VIADDMNMX R232, R2.reuse, 0x8, R60.reuse, PT ;  /* 0x0000000802e87846 */ /* 0x140fe4000380013c */
[C-C-:B------:R-:W-:Y:S02]  /*2aa0*/  VIADDMNMX R233, R2.reuse, 0x40, R60.reuse, PT ;  /* 0x0000004002e97846 */ /* 0x140fe4000380013c */
[----:B------:R-:W-:-:S02]  /*2ab0*/  VIADDMNMX R234, R2, 0x48, R60, PT ;  /* 0x0000004802ea7846 */ /* 0x000fc4000380013c */
[C---:B------:R-:W-:Y:S01]  /*2ac0*/  HMMA.16816.F32 R60, R24.reuse, R124, R96 ;  /* 0x0000007c183c723c */ /* 0x040fe20000001860 */
[----:B------:R-:W-:Y:S01]  /*2ad0*/  FSEL R94, R10, -INF , !P1 ;  /* 0xff8000000a5e7808 */ /* 0x000fe20004800000 */
[C---:B------:R-:W-:Y:S01]  /*2ae0*/  VIADD R6, R16.reuse, 0x10 ;  /* 0x0000001010067836 */ /* 0x040fe20000000000 */
[----:B------:R-:W-:Y:S01]  /*2af0*/  FSEL R97, R11, -INF , !P0 ;  /* 0xff8000000b617808 */ /* 0x000fe20004000000 */
[----:B------:R-:W-:Y:S01]  /*2b00*/  VIADD R3, R16, 0x19 ;  /* 0x0000001910037836 */ /* 0x000fe20000000000 */
[C---:B------:R-:W-:Y:S02]  /*2b10*/  ISETP.GT.AND P1, PT, R17.reuse, R8, PT ;  /* 0x000000081100720c */ /* 0x040fe40003f24270 */
[----:B------:R-:W-:Y:S02]  /*2b20*/  ISETP.GT.AND P0, PT, R17, R7, PT ;  /* 0x000000071100720c */ /* 0x000fe40003f04270 */
[----:B------:R-:W-:Y:S02]  /*2b30*/  FSEL R35, R21, -INF , !P3 ;  /* 0xff80000015237808 */ /* 0x000fe40005800000 */
[----:B------:R-:W-:Y:S01]  /*2b40*/  ISETP.GT.AND P3, PT, R230, R5, PT ;  /* 0x00000005e600720c */ /* 0x000fe20003f64270 */
[----:B------:R-:W-:Y:S01]  /*2b50*/  HMMA.16816.F32 R68, R24, R14, R40 ;  /* 0x0000000e1844723c */ /* 0x000fe20000001828 */
[----:B------:R-:W-:Y:S01]  /*2b60*/  FSEL R96, R22, -INF , !P1 ;  /* 0xff80000016607808 */ /* 0x000fe20004800000 */
[C---:B------:R-:W-:Y:S01]  /*2b70*/  VIADD R4, R16.reuse, 0x18 ;  /* 0x0000001810047836 */ /* 0x040fe20000000000 */
[----:B------:R-:W-:Y:S01]  /*2b80*/  FSEL R95, R23, -INF , !P0 ;  /* 0xff800000175f7808 */ /* 0x000fe20004000000 */
[----:B------:R-:W-:Y:S01]  /*2b90*/  VIADD R14, R16, 0x21 ;  /* 0x00000021100e7836 */ /* 0x000fe20000000000 */
[----:B------:R-:W-:-:S02]  /*2ba0*/  ISETP.GT.AND P1, PT, R17, R6, PT ;  /* 0x000000061100720c */ /* 0x000fc40003f24270 */
[----:B------:R-:W-:Y:S02]  /*2bb0*/  ISETP.GT.AND P0, PT, R17, R5, PT ;  /* 0x000000051100720c */ /* 0x000fe40003f04270 */
[----:B------:R-:W-:Y:S02]  /*2bc0*/  FSEL R33, R29, -INF , !P3 ;  /* 0xff8000001d217808 */ /* 0x000fe40005800000 */
[----:B------:R-:W-:Y:S01]  /*2bd0*/  ISETP.GT.AND P3, PT, R230, R3, PT ;  /* 0x00000003e600720c */ /* 0x000fe20003f64270 */
[----:B------:R-:W-:Y:S01]  /*2be0*/  VIADD R15, R16, 0x20 ;  /* 0x00000020100f7836 */ /* 0x000fe20000000000 */
[----:B------:R-:W-:Y:S02]  /*2bf0*/  FSEL R93, R30, -INF , !P1 ;  /* 0xff8000001e5d7808 */ /* 0x000fe40004800000 */
[----:B------:R-:W-:Y:S01]  /*2c00*/  FSEL R92, R31, -INF , !P0 ;  /* 0xff8000001f5c7808 */ /* 0x000fe20004000000 */
[----:B------:R-:W-:Y:S01]  /*2c10*/  VIADD R2, R16, 0x28 ;  /* 0x0000002810027836 */ /* 0x000fe20000000000 */
[----:B------:R-:W-:-:S02]  /*2c20*/  ISETP.GT.AND P4, PT, R230, R8, PT ;  /* 0x00000008e600720c */ /* 0x000fc40003f84270 */
[----:B------:R-:W-:Y:S02]  /*2c30*/  ISETP.GT.AND P1, PT, R17, R4, PT ;  /* 0x000000041100720c */ /* 0x000fe40003f24270 */
[----:B------:R-:W-:Y:S02]  /*2c40*/  FSEL R31, R49, -INF , !P3 ;  /* 0xff800000311f7808 */ /* 0x000fe40005800000 */
[----:B------:R-:W-:Y:S01]  /*2c50*/  ISETP.GT.AND P3, PT, R230, R14, PT ;  /* 0x0000000ee600720c */ /* 0x000fe20003f64270 */
[----:B------:R-:W-:Y:S01]  /*2c60*/  HMMA.16816.F32 R56, R24, R12, R56 ;  /* 0x0000000c1838723c */ /* 0x000fe20000001838 */
[----:B------:R-:W-:Y:S01]  /*2c70*/  FSEL R36, R20, -INF , !P4 ;  /* 0xff80000014247808 */ /* 0x000fe20006000000 */
[----:B------:R-:W-:Y:S01]  /*2c80*/  VIADD R13, R16, 0x29 ;  /* 0x00000029100d7836 */ /* 0x000fe20000000000 */
        /* <DEDUP_REMOVED lines=11> */
[----:B------:R-:W-:Y:S02]  /*2d40*/  FSEL R28, R80, -INF , !P3 ;  /* 0xff800000501c7808 */ /* 0x000fe40005800000 */
[----:B------:R-:W-:Y:S01]  /*2d50*/  ISETP.GT.AND P3, PT, R17, R12, PT ;  /* 0x0000000c1100720c */ /* 0x000fe20003f64270 */
[----:B------:R-:W-:Y:S01]  /*2d60*/  VIADD R9, R16, 0x39 ;  /* 0x0000003910097836 */ /* 0x000fe20000000000 */
[----:B------:R-:W-:Y:S02]  /*2d70*/  FSEL R23, R81, -INF , !P1 ;  /* 0xff80000051177808 */ /* 0x000fe40004800000 */
[----:B------:R-:W-:Y:S02]  /*2d80*/  ISETP.GT.AND P4, PT, R230, R4, PT ;  /* 0x00000004e600720c */ /* 0x000fe40003f84270 */
[----:B------:R-:W-:Y:S02]  /*2d90*/  ISETP.GT.AND P1, PT, R17, R11, PT ;  /* 0x0000000b1100720c */ /* 0x000fe40003f24270 */
[----:B------:R-:W-:-:S02]  /*2da0*/  FSEL R78, R78, -INF , !P3 ;  /* 0xff8000004e4e7808 */ /* 0x000fc40005800000 */
[----:B------:R-:W-:Y:S02]  /*2db0*/  ISETP.GT.AND P3, PT, R230, R10, PT ;  /* 0x0000000ae600720c */ /* 0x000fe40003f64270 */
[C---:B------:R-:W-:Y:S02]  /*2dc0*/  ISETP.GT.AND P0, PT, R17.reuse, R3, PT ;  /* 0x000000031100720c */ /* 0x040fe40003f04270 */
[----:B------:R-:W-:Y:S02]  /*2dd0*/  FSEL R32, R48, -INF , !P4 ;  /* 0xff80000030207808 */ /* 0x000fe40006000000 */
[----:B------:R-:W-:Y:S02]  /*2de0*/  ISETP.GT.AND P5, PT, R17, R13, PT ;  /* 0x0000000d1100720c */ /* 0x000fe40003fa4270 */
[----:B------:R-:W-:Y:S02]  /*2df0*/  FSEL R79, R79, -INF , !P1 ;  /* 0xff8000004f4f7808 */ /* 0x000fe40004800000 */
[----:B------:R-:W-:-:S02]  /*2e00*/  ISETP.GT.AND P4, PT, R230, R15, PT ;  /* 0x0000000fe600720c */ /* 0x000fc40003f84270 */
[----:B------:R-:W-:Y:S02]  /*2e10*/  ISETP.GT.AND P1, PT, R230, R9, PT ;  /* 0x00000009e600720c */ /* 0x000fe40003f24270 */
[----:B------:R-:W-:Y:S02]  /*2e20*/  FSEL R20, R84, -INF , !P3 ;  /* 0xff80000054147808 */ /* 0x000fe40005800000 */
[----:B------:R-:W-:Y:S02]  /*2e30*/  ISETP.GE.AND P3, PT, R19, R231, PT ;  /* 0x000000e71300720c */ /* 0x000fe40003f66270 */
[----:B------:R-:W-:Y:S02]  /*2e40*/  FSEL R90, R51, -INF , !P0 ;  /* 0xff800000335a7808 */ /* 0x000fe40004000000 */
[----:B------:R-:W-:Y:S02]  /*2e50*/  ISETP.GT.AND P0, PT, R17, R14, PT ;  /* 0x0000000e1100720c */ /* 0x000fe40003f04270 */
[----:B------:R-:W-:-:S02]  /*2e60*/  FSEL R83, R83, -INF , !P5 ;  /* 0xff80000053537808 */ /* 0x000fc40006800000 */
[----:B------:R-:W-:Y:S02]  /*2e70*/  FSEL R30, R52, -INF , !P4 ;  /* 0xff800000341e7808 */ /* 0x000fe40006000000 */
[-C--:B------:R-:W-:Y:S02]  /*2e80*/  ISETP.GE.AND P5, PT, R16, R231.reuse, PT ;  /* 0x000000e71000720c */ /* 0x080fe40003fa6270 */
[----:B------:R-:W-:Y:S02]  /*2e90*/  FSEL R38, R85, -INF , !P1 ;  /* 0xff80000055267808 */ /* 0x000fe40004800000 */
[-C--:B------:R-:W-:Y:S02]  /*2ea0*/  ISETP.GE.AND P1, PT, R8, R231.reuse, PT ;  /* 0x000000e70800720c */ /* 0x080fe40003f26270 */
[----:B------:R-:W-:Y:S02]  /*2eb0*/  FSEL R52, R37, -INF , !P3 ;  /* 0xff80000025347808 */ /* 0x000fe40005800000 */
[----:B------:R-:W-:-:S02]  /*2ec0*/  ISETP.GE.AND P3, PT, R6, R231, PT ;  /* 0x000000e70600720c */ /* 0x000fc40003f66270 */
[----:B------:R-:W-:Y:S02]  /*2ed0*/  FSEL R88, R55, -INF , !P0 ;  /* 0xff80000037587808 */ /* 0x000fe40004000000 */
[----:B------:R-:W-:Y:S02]  /*2ee0*/  ISETP.GT.AND P0, PT, R230, R12, PT ;  /* 0x0000000ce600720c */ /* 0x000fe40003f04270 */
[----:B------:R-:W-:Y:S02]  /*2ef0*/  FSEL R51, R39, -INF , !P5 ;  /* 0xff80000027337808 */ /* 0x000fe40006800000 */
[-C--:B------:R-:W-:Y:S02]  /*2f00*/  ISETP.GE.AND P5, PT, R7, R231.reuse, PT ;  /* 0x000000e70700720c */ /* 0x080fe40003fa6270 */
[----:B------:R-:W-:Y:S02]  /*2f10*/  FSEL R54, R36, -INF , !P1 ;  /* 0xff80000024367808 */ /* 0x000fe40004800000 */
[----:B------:R-:W-:-:S02]  /*2f20*/  ISETP.GE.AND P1, PT, R5, R231, PT ;  /* 0x000000e70500720c */ /* 0x000fc40003f26270 */
[----:B------:R-:W-:Y:S02]  /*2f30*/  FSEL R120, R34, -INF , !P3 ;  /* 0xff80000022787808 */ /* 0x000fe40005800000 */
[-C--:B------:R-:W-:Y:S02]  /*2f40*/  ISETP.GE.AND P3, PT, R3, R231.reuse, PT ;  /* 0x000000e70300720c */ /* 0x080fe40003f66270 */
[----:B------:R-:W-:Y:S02]  /*2f50*/  FSEL R22, R76, -INF , !P0 ;  /* 0xff8000004c167808 */ /* 0x000fe40004000000 */
[----:B------:R-:W-:Y:S02]  /*2f60*/  FSEL R76, R35, -INF , !P5 ;  /* 0xff800000234c7808 */ /* 0x000fe40006800000 */
[----:B------:R-:W-:Y:S02]  /*2f70*/  ISETP.GE.AND P5, PT, R4, R231, PT ;  /* 0x000000e70400720c */ /* 0x000fe40003fa6270 */
[----:B------:R-:W-:-:S02]  /*2f80*/  FSEL R161, R33, -INF , !P1 ;  /* 0xff80000021a17808 */ /* 0x000fc40004800000 */
[----:B------:R-:W-:Y:S02]  /*2f90*/  ISETP.GT.AND P4, PT, R17, R2, PT ;  /* 0x000000021100720c */ /* 0x000fe40003f84270 */
[-C--:B------:R-:W-:Y:S02]  /*2fa0*/  ISETP.GE.AND P1, PT, R15, R231.reuse, PT ;  /* 0x000000e70f00720c */ /* 0x080fe40003f26270 */
[----:B------:R-:W-:Y:S02]  /*2fb0*/  FSEL R165, R31, -INF , !P3 ;  /* 0xff8000001fa57808 */ /* 0x000fe40005800000 */
[----:B------:R-:W-:Y:S02]  /*2fc0*/  ISETP.GE.AND P3, PT, R2, R231, PT ;  /* 0x000000e70200720c */ /* 0x000fe40003f66270 */
[----:B------:R-:W-:Y:S02]  /*2fd0*/  ISETP.GT.AND P6, PT, R230, R11, PT ;  /* 0x0000000be600720c */ /* 0x000fe40003fc4270 */
[----:B------:R-:W-:Y:S01]  /*2fe0*/  FSEL R160, R32, -INF , !P5 ;  /* 0xff80000020a07808 */ /* 0x000fe20006800000 */
[----:B------:R-:W-:Y:S01]  /*2ff0*/  VIADD R18, R230, 0x40 ;  /* 0x00000040e6127836 */ /* 0x000fe20000000000 */
[----:B------:R-:W-:-:S02]  /*3000*/  FSEL R82, R82, -INF , !P4 ;  /* 0xff80000052527808 */ /* 0x000fc40006000000 */
[----:B------:R-:W-:Y:S02]  /*3010*/  ISETP.GE.AND P5, PT, R14, R231, PT ;  /* 0x000000e70e00720c */ /* 0x000fe40003fa6270 */
[----:B------:R-:W-:Y:S02]  /*3020*/  FSEL R166, R30, -INF , !P1 ;  /* 0xff8000001ea67808 */ /* 0x000fe40004800000 */
[C---:B------:R-:W-:Y:S02]  /*3030*/  ISETP.GT.AND P0, PT, R17.reuse, R10, PT ;  /* 0x0000000a1100720c */ /* 0x040fe40003f04270 */
[----:B------:R-:W-:Y:S01]  /*3040*/  ISETP.GT.AND P4, PT, R17, R9, PT ;  /* 0x000000091100720c */ /* 0x000fe20003f84270 */
[----:B------:R-:W-:Y:S01]  /*3050*/  VIADD R17, R230, 0x48 ;  /* 0x00000048e6117836 */ /* 0x000fe20000000000 */
[----:B------:R-:W-:Y:S01]  /*3060*/  BAR.SYNC.DEFER_BLOCKING 0x0 ;  /* 0x0000000000007b1d */ /* 0x000fe20000010000 */
[----:B------:R-:W-:Y:S02]  /*3070*/  ISETP.GE.AND P1, PT, R13, R231, PT ;  /* 0x000000e70d00720c */ /* 0x000fe40003f26270 */
[----:B------:R-:W-:-:S02]  /*3080*/  FSEL R209, R28, -INF , !P3 ;  /* 0xff8000001cd17808 */ /* 0x000fc40005800000 */
[----:B------:R-:W-:Y:S02]  /*3090*/  FSEL R21, R77, -INF , !P6 ;  /* 0xff8000004d157808 */ /* 0x000fe40007000000 */
[-C--:B------:R-:W-:Y:S02]  /*30a0*/  ISETP.GE.AND P3, PT, R11, R231.reuse, PT ;  /* 0x000000e70b00720c */ /* 0x080fe40003f66270 */
[----:B------:R-:W-:Y:S02]  /*30b0*/  FSEL R210, R29, -INF , !P5 ;  /* 0xff8000001dd27808 */ /* 0x000fe40006800000 */
[----:B------:R-:W-:Y:S02]  /*30c0*/  ISETP.GE.AND P5, PT, R12, R231, PT ;  /* 0x000000e70c00720c */ /* 0x000fe40003fa6270 */
[----:B------:R-:W-:Y:S02]  /*30d0*/  FSEL R219, R23, -INF , !P1 ;  /* 0xff80000017db7808 */ /* 0x000fe40004800000 */
[----:B------:R-:W-:-:S02]  /*30e0*/  FSEL R77, R86, -INF , !P0 ;  /* 0xff800000564d7808 */ /* 0x000fc40004000000 */
[----:B------:R-:W-:Y:S02]  /*30f0*/  ISETP.GE.AND P1, PT, R10, R231, PT ;  /* 0x000000e70a00720c */ /* 0x000fe40003f26270 */
[----:B------:R-:W-:Y:S02]  /*3100*/  FSEL R235, R21, -INF , !P3 ;  /* 0xff80000015eb7808 */ /* 0x000fe40005800000 */
[----:B------:R-:W-:Y:S02]  /*3110*/  ISETP.GT.AND P0, PT, R18, R19, PT ;  /* 0x000000131200720c */ /* 0x000fe40003f04270 */
[----:B------:R-:W-:Y:S02]  /*3120*/  ISETP.GT.AND P3, PT, R17, R16, PT ;  /* 0x000000101100720c */ /* 0x000fe40003f64270 */
[----:B------:R-:W-:Y:S02]  /*3130*/  FSEL R229, R22, -INF , !P5 ;  /* 0xff80000016e57808 */ /* 0x000fe40006800000 */
[----:B------:R-:W-:-:S02]  /*3140*/  FSEL R236, R20, -INF , !P1 ;  /* 0xff80000014ec7808 */ /* 0x000fc40004800000 */
[----:B------:R-:W-:Y:S02]  /*3150*/  FSEL R22, R57, -INF , !P0 ;  /* 0xff80000039167808 */ /* 0x000fe40004000000 */
[----:B------:R-:W-:Y:S02]  /*3160*/  FSEL R20, R58, -INF , !P3 ;  /* 0xff8000003a147808 */ /* 0x000fe40005800000 */
[----:B------:R-:W-:Y:S02]  /*3170*/  ISETP.GE.AND P0, PT, R16, R234, PT ;  /* 0x000000ea1000720c */ /* 0x000fe40003f06270 */
[----:B------:R-:W-:Y:S02]  /*3180*/  ISETP.GT.AND P1, PT, R18, R16, PT ;  /* 0x000000101200720c */ /* 0x000fe40003f24270 */
[----:B------:R-:W-:Y:S02]  /*3190*/  FSEL R49, R20, -INF , !P0 ;  /* 0xff80000014317808 */ /* 0x000fe40004000000 */
[----:B------:R-:W-:-:S02]  /*31a0*/  ISETP.GT.AND P0, PT, R18, R7, PT ;  /* 0x000000071200720c */ /* 0x000fc40003f04270 */
[----:B------:R-:W-:Y:S02]  /*31b0*/  ISETP.GT.AND P3, PT, R17, R19, PT ;  /* 0x000000131100720c */ /* 0x000fe40003f64270 */
[----:B------:R-:W-:Y:S02]  /*31c0*/  FSEL R21, R56, -INF , !P1 ;  /* 0xff80000038157808 */ /* 0x000fe40004800000 */
[C---:B------:R-:W-:Y:S02]  /*31d0*/  ISETP.GE.AND P6, PT, R16.reuse, R232, PT ;  /* 0x000000e81000720c */ /* 0x040fe40003fc6270 */
[----:B------:R-:W-:Y:S02]  /*31e0*/  ISETP.GE.AND P1, PT, R16, R233, PT ;  /* 0x000000e91000720c */ /* 0x000fe40003f26270 */
[----:B------:R-:W-:Y:S02]  /*31f0*/  FSEL R33, R69, -INF , !P0 ;  /* 0xff80000045217808 */ /* 0x000fe40004000000 */
[----:B------:R-:W-:-:S02]  /*3200*/  FSEL R16, R59, -INF , !P3 ;  /* 0xff8000003b107808 */ /* 0x000fc40005800000 */
[----:B------:R-:W-:Y:S02]  /*3210*/  ISETP.GE.AND P0, PT, R19, R234, PT ;  /* 0x000000ea1300720c */ /* 0x000fe40003f06270 */
[----:B------:R-:W-:Y:S02]  /*3220*/  FSEL R37, R21, -INF , !P1 ;  /* 0xff80000015257808 */ /* 0x000fe40004800000 */
[----:B------:R-:W-:Y:S02]  /*3230*/  FSEL R39, R16, -INF , !P0 ;  /* 0xff80000010277808 */ /* 0x000fe40004000000 */
[C---:B------:R-:W-:Y:S02]  /*3240*/  ISETP.GT.AND P0, PT, R18.reuse, R5, PT ;  /* 0x000000051200720c */ /* 0x040fe40003f04270 */
[-C--:B------:R-:W-:Y:S01]  /*3250*/  ISETP.GT.AND P1, PT, R17, R8.reuse, PT ;  /* 0x000000081100720c */ /* 0x080fe20003f24270 */
[----:B------:R-:W-:Y:S01]  /*3260*/  HMMA.16816.F32 R44, R24, R126, R128 ;  /* 0x0000007e182c723c */ /* 0x000fe20000001880 */
[----:B------:R-:W-:-:S02]  /*3270*/  ISETP.GT.AND P3, PT, R18, R8, PT ;  /* 0x000000081200720c */ /* 0x000fc40003f64270 */
[----:B------:R-:W-:-:S05]  /*3280*/  FSEL R23, R70, -INF , !P1 ;  /* 0xff80000046177808 */ /* 0x000fca0004800000 */
[----:B------:R-:W-:Y:S01]  /*3290*/  HMMA.16816.F32 R40, R24, R132, R116 ;  /* 0x000000841828723c */ /* 0x000fe20000001874 */
[----:B------:R-:W-:-:S07]  /*32a0*/  FSEL R32, R68, -INF , !P3 ;  /* 0xff80000044207808 */ /* 0x000fce0005800000 */
[----:B------:R-:W-:Y:S01]  /*32b0*/  HMMA.16816.F32 R28, R24, R134, R100 ;  /* 0x00000086181c723c */ /* 0x000fe20000001864 */
[----:B------:R-:W-:Y:S02]  /*32c0*/  FSEL R24, R73, -INF , !P0 ;  /* 0xff80000049187808 */ /* 0x000fe40004000000 */
[----:B------:R-:W-:Y:S02]  /*32d0*/  ISETP.GE.AND P0, PT, R8, R234, PT ;  /* 0x000000ea0800720c */ /* 0x000fe40003f06270 */
[----:B------:R-:W-:Y:S02]  /*32e0*/  ISETP.GE.AND P3, PT, R19, R233, PT ;  /* 0x000000e91300720c */ /* 0x000fe40003f66270 */
[----:B------:R-:W-:Y:S02]  /*32f0*/  FSEL R48, R23, -INF , !P0 ;  /* 0xff80000017307808 */ /* 0x000fe40004000000 */
[----:B------:R-:W-:Y:S02]  /*3300*/  ISETP.GT.AND P1, PT, R17, R7, PT ;  /* 0x000000071100720c */ /* 0x000fe40003f24270 */
[----:B------:R-:W-:-:S02]  /*3310*/  ISETP.GT.AND P0, PT, R18, R3, PT ;  /* 0x000000031200720c */ /* 0x000fc40003f04270 */
[----:B------:R-:W-:Y:S02]  /*3320*/  FSEL R35, R22, -INF , !P3 ;  /* 0xff80000016237808 */ /* 0x000fe40005800000 */
[----:B------:R-:W-:Y:S02]  /*3330*/  FSEL R26, R71, -INF , !P1 ;  /* 0xff800000471a7808 */ /* 0x000fe40004800000 */
[----:B------:R-:W-:Y:S02]  /*3340*/  FSEL R22, R65, -INF , !P0 ;  /* 0xff80000041167808 */ /* 0x000fe40004000000 */
[-C--:B------:R-:W-:Y:S02]  /*3350*/  ISETP.GT.AND P1, PT, R18, R6.reuse, PT ;  /* 0x000000061200720c */ /* 0x080fe40003f24270 */
[----:B------:R-:W-:Y:S02]  /*3360*/  ISETP.GT.AND P3, PT, R17, R6, PT ;  /* 0x000000061100720c */ /* 0x000fe40003f64270 */
[----:B------:R-:W-:-:S02]  /*3370*/  ISETP.GE.AND P0, PT, R7, R234, PT ;  /* 0x000000ea0700720c */ /* 0x000fc40003f06270 */
[----:B------:R-:W-:Y:S02]  /*3380*/  FSEL R25, R72, -INF , !P1 ;  /* 0xff80000048197808 */ /* 0x000fe40004800000 */
[----:B------:R-:W-:Y:S02]  /*3390*/  FSEL R21, R74, -INF , !P3 ;  /* 0xff8000004a157808 */ /* 0x000fe40005800000 */
[----:B------:R-:W-:Y:S02]  /*33a0*/  FSEL R50, R26, -INF , !P0 ;  /* 0xff8000001a327808 */ /* 0x000fe40004000000 */
[----:B------:R-:W-:Y:S02]  /*33b0*/  ISETP.GT.AND P1, PT, R17, R5, PT ;  /* 0x000000051100720c */ /* 0x000fe40003f24270 */
[----:B------:R-:W-:Y:S02]  /*33c0*/  ISETP.GE.AND P3, PT, R8, R233, PT ;  /* 0x000000e90800720c */ /* 0x000fe40003f66270 */
[----:B------:R-:W-:-:S02]  /*33d0*/  ISETP.GT.AND P0, PT, R18, R14, PT ;  /* 0x0000000e1200720c */ /* 0x000fc40003f04270 */
[----:B------:R-:W-:Y:S02]  /*33e0*/  ISETP.GE.AND P5, PT, R9, R231, PT ;  /* 0x000000e70900720c */ /* 0x000fe40003fa6270 */
[----:B------:R-:W-:Y:S02]  /*33f0*/  FSEL R20, R75, -INF , !P1 ;  /* 0xff8000004b147808 */ /* 0x000fe40004800000 */
[----:B------:R-:W-:Y:S02]  /*3400*/  FSEL R34, R32, -INF , !P3 ;  /* 0xff80000020227808 */ /* 0x000fe40005800000 */
[----:B------:R-:W-:Y:S02]  /*3410*/  FSEL R26, R61, -INF , !P0 ;  /* 0xff8000003d1a7808 */ /* 0x000fe40004000000 */
[-C--:B------:R-:W-:Y:S02]  /*3420*/  ISETP.GT.AND P1, PT, R18, R4.reuse, PT ;  /* 0x000000041200720c */ /* 0x080fe40003f24270 */
[----:B------:R-:W-:-:S02]  /*3430*/  ISETP.GT.AND P3, PT, R17, R4, PT ;  /* 0x000000041100720c */ /* 0x000fc40003f64270 */
[----:B------:R-:W-:Y:S02]  /*3440*/  ISETP.GE.AND P0, PT, R6, R234, PT ;  /* 0x000000ea0600720c */ /* 0x000fe40003f06270 */
[----:B------:R-:W-:Y:S02]  /*3450*/  FSEL R237, R38, -INF , !P5 ;  /* 0xff80000026ed7808 */ /* 0x000fe40006800000 */
[----:B------:R-:W-:Y:S02]  /*3460*/  ISETP.GE.AND P5, PT, R19, R232, PT ;  /* 0x000000e81300720c */ /* 0x000fe40003fa6270 */
[----:B------:R-:W-:Y:S02]  /*3470*/  FSEL R23, R64, -INF , !P1 ;  /* 0xff80000040177808 */ /* 0x000fe40004800000 */
[----:B------:R-:W-:Y:S02]  /*3480*/  FSEL R19, R66, -INF , !P3 ;  /* 0xff80000042137808 */ /* 0x000fe40005800000 */
[----:B------:R-:W-:-:S02]  /*3490*/  FSEL R105, R21, -INF , !P0 ;  /* 0xff80000015697808 */ /* 0x000fc40004000000 */
[----:B------:R-:W-:Y:S02]  /*34a0*/  ISETP.GT.AND P1, PT, R17, R3, PT ;  /* 0x000000031100720c */ /* 0x000fe40003f24270 */
[----:B------:R-:W-:Y:S02]  /*34b0*/  ISETP.GE.AND P3, PT, R7, R233, PT ;  /* 0x000000e90700720c */ /* 0x000fe40003f66270 */
[----:B------:R-:W-:Y:S02]  /*34c0*/  ISETP.GT.AND P0, PT, R18, R13, PT ;  /* 0x0000000d1200720c */ /* 0x000fe40003f04270 */
[----:B------:R-:W-:Y:S02]  /*34d0*/  FSEL R16, R67, -INF , !P1 ;  /* 0xff80000043107808 */ /* 0x000fe40004800000 */
[----:B------:R-:W-:Y:S02]  /*34e0*/  FSEL R36, R33, -INF , !P3 ;  /* 0xff80000021247808 */ /* 0x000fe40005800000 */
[----:B------:R-:W-:-:S02]  /*34f0*/  FSEL R32, R45, -INF , !P0 ;  /* 0xff8000002d207808 */ /* 0x000fc40004000000 */
[-C--:B------:R-:W-:Y:S02]  /*3500*/  ISETP.GT.AND P1, PT, R18, R15.reuse, PT ;  /* 0x0000000f1200720c */ /* 0x080fe40003f24270 */
[----:B------:R-:W-:Y:S02]  /*3510*/  ISETP.GT.AND P3, PT, R17, R15, PT ;  /* 0x0000000f1100720c */ /* 0x000fe40003f64270 */
[----:B------:R-:W-:Y:S02]  /*3520*/  ISETP.GE.AND P0, PT, R5, R234, PT ;  /* 0x000000ea0500720c */ /* 0x000fe40003f06270 */
[----:B------:R-:W-:Y:S02]  /*3530*/  FSEL R27, R60, -INF , !P1 ;  /* 0xff8000003c1b7808 */ /* 0x000fe40004800000 */
[----:B------:R-:W-:Y:S02]  /*3540*/  FSEL R33, R62, -INF , !P3 ;  /* 0xff8000003e217808 */ /* 0x000fe40005800000 */
[----:B------:R-:W-:-:S02]  /*3550*/  FSEL R100, R20, -INF , !P0 ;  /* 0xff80000014647808 */ /* 0x000fc40004000000 */
[C---:B------:R-:W-:Y:S02]  /*3560*/  ISETP.GT.AND P1, PT, R17.reuse, R14, PT ;  /* 0x0000000e1100720c */ /* 0x040fe40003f24270 */
[----:B------:R-:W-:Y:S02]  /*3570*/  ISETP.GE.AND P3, PT, R6, R233, PT ;  /* 0x000000e90600720c */ /* 0x000fe40003f66270 */
[----:B------:R-:W-:Y:S02]  /*3580*/  ISETP.GT.AND P0, PT, R17, R12, PT ;  /* 0x0000000c1100720c */ /* 0x000fe40003f04270 */
[----:B------:R-:W-:Y:S02]  /*3590*/  FSEL R38, R63, -INF , !P1 ;  /* 0xff8000003f267808 */ /* 0x000fe40004800000 */
[----:B------:R-:W-:Y:S02]  /*35a0*/  FSEL R56, R25, -INF , !P3 ;  /* 0xff80000019387808 */ /* 0x000fe40005800000 */
[----:B------:R-:W-:-:S02]  /*35b0*/  FSEL R42, R42, -INF , !P0 ;  /* 0xff8000002a2a7808 */ /* 0x000fc40004000000 */
[-C--:B------:R-:W-:Y:S02]  /*35c0*/  ISETP.GT.AND P1, PT, R18, R2.reuse, PT ;  /* 0x000000021200720c */ /* 0x080fe40003f24270 */
[C---:B------:R-:W-:Y:S02]  /*35d0*/  ISETP.GT.AND P3, PT, R17.reuse, R2, PT ;  /* 0x000000021100720c */ /* 0x040fe40003f64270 */
[----:B------:R-:W-:Y:S02]  /*35e0*/  ISETP.GT.AND P0, PT, R17, R11, PT ;  /* 0x0000000b1100720c */ /* 0x000fe40003f04270 */
[----:B------:R-:W-:Y:S02]  /*35f0*/  FSEL R25, R44, -INF , !P1 ;  /* 0xff8000002c197808 */ /* 0x000fe40004800000 */
[----:B------:R-:W-:Y:S02]  /*3600*/  FSEL R46, R46, -INF , !P3 ;  /* 0xff8000002e2e7808 */ /* 0x000fe40005800000 */
[----:B------:R-:W-:-:S02]  /*3610*/  FSEL R43, R43, -INF , !P0 ;  /* 0xff8000002b2b7808 */ /* 0x000fc40004000000 */
[----:B------:R-:W-:Y:S02]  /*3620*/  ISETP.GT.AND P1, PT, R17, R13, PT ;  /* 0x0000000d1100720c */ /* 0x000fe40003f24270 */
[----:B------:R-:W-:Y:S02]  /*3630*/  ISETP.GE.AND P3, PT, R5, R233, PT ;  /* 0x000000e90500720c */ /* 0x000fe40003f66270 */
[----:B------:R-:W-:Y:S01]  /*3640*/  ISETP.GT.AND P0, PT, R18, R10, PT ;  /* 0x0000000a1200720c */ /* 0x000fe20003f04270 */
[----:B------:R1:W-:Y:S01]  /*3650*/  STL [R1+0x14], R159 ;  /* 0x0000149f01007387 */ /* 0x0003e20000100800 */
[----:B------:R-:W-:Y:S02]  /*3660*/  FSEL R47, R47, -INF , !P1 ;  /* 0xff8000002f2f7808 */ /* 0x000fe40004800000 */
[----:B------:R-:W-:Y:S02]  /*3670*/  FSEL R55, R24, -INF , !P3 ;  /* 0xff80000018377808 */ /* 0x000fe40005800000 */
[----:B------:R-:W-:-:S02]  /*3680*/  FSEL R28, R28, -INF , !P0 ;  /* 0xff8000001c1c7808 */ /* 0x000fc40004000000 */
[C---:B------:R-:W-:Y:S02]  /*3690*/  ISETP.GT.AND P3, PT, R18.reuse, R12, PT ;  /* 0x0000000c1200720c */ /* 0x040fe40003f64270 */
[----:B------:R-:W-:Y:S02]  /*36a0*/  ISETP.GT.AND P1, PT, R18, R11, PT ;  /* 0x0000000b1200720c */ /* 0x000fe40003f24270 */
[----:B------:R-:W-:Y:S02]  /*36b0*/  ISETP.GT.AND P0, PT, R17, R9, PT ;  /* 0x000000091100720c */ /* 0x000fe40003f04270 */
[----:B------:R-:W-:Y:S02]  /*36c0*/  FSEL R40, R40, -INF , !P3 ;  /* 0xff80000028287808 */ /* 0x000fe40005800000 */
[----:B------:R-:W-:Y:S02]  /*36d0*/  FSEL R41, R41, -INF , !P1 ;  /* 0xff80000029297808 */ /* 0x000fe40004800000 */
[----:B------:R-:W-:-:S02]  /*36e0*/  FSEL R31, R31, -INF , !P0 ;  /* 0xff8000001f1f7808 */ /* 0x000fc40004000000 */
[C---:B------:R-:W-:Y:S02]  /*36f0*/  ISETP.GE.AND P3, PT, R4.reuse, R233, PT ;  /* 0x000000e90400720c */ /* 0x040fe40003f66270 */
[----:B------:R-:W-:Y:S02]  /*3700*/  ISETP.GE.AND P1, PT, R4, R234, PT ;  /* 0x000000ea0400720c */ /* 0x000fe40003f26270 */
[----:B------:R-:W-:Y:S02]  /*3710*/  ISETP.GT.U32.AND P0, PT, R172, R154, PT ;  /* 0x0000009aac00720c */ /* 0x000fe40003f04070 */
[----:B------:R-:W-:Y:S02]  /*3720*/  FSEL R53, R23, -INF , !P3 ;  /* 0xff80000017357808 */ /* 0x000fe40005800000 */
[----:B------:R-:W-:Y:S02]  /*3730*/  FSEL R107, R19, -INF , !P1 ;  /* 0xff800000136b7808 */ /* 0x000fe40004800000 */
[----:B------:R-:W-:-:S02]  /*3740*/  ISETP.GT.AND P3, PT, R17, R10, PT ;  /* 0x0000000a1100720c */ /* 0x000fc40003f64270 */
[----:B------:R-:W-:Y:S02]  /*3750*/  ISETP.GT.AND P1, PT, R18, R9, PT ;  /* 0x000000091200720c */ /* 0x000fe40003f24270 */
[----:B------:R-:W-:Y:S02]  /*3760*/  FSEL R30, R30, -INF , !P3 ;  /* 0xff8000001e1e7808 */ /* 0x000fe40005800000 */
[----:B------:R-:W-:Y:S02]  /*3770*/  FSEL R29, R29, -INF , !P1 ;  /* 0xff8000001d1d7808 */ /* 0x000fe40004800000 */
[C---:B------:R-:W-:Y:S02]  /*3780*/  ISETP.GE.AND P3, PT, R3.reuse, R233, PT ;  /* 0x000000e90300720c */ /* 0x040fe40003f66270 */
[----:B------:R-:W-:Y:S02]  /*3790*/  ISETP.GE.AND P1, PT, R3, R234, PT ;  /* 0x000000ea0300720c */ /* 0x000fe40003f26270 */
[----:B------:R-:W-:-:S02]  /*37a0*/  FSEL R45, R22, -INF , !P3 ;  /* 0xff800000162d7808 */ /* 0x000fc40005800000 */
[----:B------:R-:W-:Y:S02]  /*37b0*/  FSEL R106, R16, -INF , !P1 ;  /* 0xff800000106a7808 */ /* 0x000fe40004800000 */
[-C--:B------:R-:W-:Y:S02]  /*37c0*/  ISETP.GE.AND P3, PT, R15, R233.reuse, PT ;  /* 0x000000e90f00720c */ /* 0x080fe40003f66270 */
[----:B------:R-:W-:Y:S01]  /*37d0*/  ISETP.GE.AND P1, PT, R14, R233, PT ;  /* 0x000000e90e00720c */ /* 0x000fe20003f26270 */
[----:B-1----:R-:W-:-:S12]  /*37e0*/  @!P0 BRA `(.L_x_194) ;  /* 0x0000000000508947 */ /* 0x002fd80003800000 */
[----:B------:R-:W-:-:S04]  /*37f0*/  VIADD R20, R158, 0xfffffffe ;  /* 0xfffffffe9e147836 */ /* 0x000fc80000000000 */
[-C--:B------:R-:W-:Y:S02]  /*3800*/  IMAD R16, R150, R20.reuse, RZ ;  /* 0x0000001496107224 */ /* 0x080fe400078e02ff */
[----:B------:R-:W-:-:S04]  /*3810*/  IMAD.WIDE.U32 R20, R151, R20, RZ ;  /* 0x0000001497147225 */ /* 0x000fc800078e00ff */
[----:B------:R-:W-:Y:S01]  /*3820*/  IMAD.IADD R16, R21, 0x1, R16 ;  /* 0x0000000115107824 */ /* 0x000fe200078e0210 */
[----:B------:R-:W-:-:S04]  /*3830*/  LEA R22, P0, R20, R157, 0x1 ;  /* 0x0000009d14167211 */ /* 0x000fc800078008ff */
[----:B------:R-:W-:Y:S02]  /*3840*/  LEA.HI.X R23, R20, R156, R16, 0x1, P0 ;  /* 0x0000009c14177211 */ /* 0x000fe400000f0c10 */
[----:B------:R-:W-:-:S03]  /*3850*/  IADD3 R21, P0, PT, R148, R20, RZ ;  /* 0x0000001494157210 */ /* 0x000fc60007f1e0ff */
[----:B------:R-:W-:Y:S01]  /*3860*/  @!PT LDS RZ, [RZ] ;  /* 0x00000000fffff984 */ /* 0x000fe20000000800 */
[----:B------:R-:W-:Y:S01]  /*3870*/  @!PT LDS RZ, [RZ] ;  /* 0x00000000fffff984 */ /* 0x000fe20000000800 */
[----:B------:R-:W-:Y:S01]  /*3880*/  @!PT LDS RZ, [RZ] ;  /* 0x00000000fffff984 */ /* 0x000fe20000000800 */
[----:B------:R1:W-:Y:S02]  /*3890*/  LDGSTS.E.BYPASS.LTC128B.128 [R238+0x6000], desc[UR14][R22.64] ;  /* 0x0600000016ee7fae */ /* 0x0003e4000b981a0e */
[----:B------:R-:W-:Y:S01]  /*38a0*/  IMAD.X R16, R149, 0x1, R16, P0 ;  /* 0x0000000195107824 */ /* 0x000fe200000e0610 */
        /* <DEDUP_REMOVED lines=8> */
.L_x_194:
[----:B------:R-:W-:Y:S01]  /*3930*/  FMNMX3.FTZ R19, R51, R52, R54, !PT ;  /* 0x0000003433137276 */ /* 0x000fe20007810036 */
[----:B------:R-:W2:Y:S01]  /*3940*/  LDCU UR6, c[0x0][0x45c] ;  /* 0x00008b80ff0677ac */ /* 0x000ea20008000800 */
[----:B------:R-:W-:Y:S02]  /*3950*/  FMNMX3.FTZ R16, R37, R35, R34, !PT ;  /* 0x0000002325107276 */ /* 0x000fe40007810022 */
[----:B------:R-:W-:Y:S02]  /*3960*/  FMNMX3.FTZ R19, R19, R76, R120, !PT ;  /* 0x0000004c13137276 */ /* 0x000fe40007810078 */
[----:B------:R-:W-:Y:S02]  /*3970*/  FMNMX3.FTZ R16, R16, R36, R56, !PT ;  /* 0x0000002410107276 */ /* 0x000fe40007810038 */
[----:B------:R-:W-:Y:S02]  /*3980*/  FMNMX3.FTZ R104, R19, R161, R160, !PT ;  /* 0x000000a113687276 */ /* 0x000fe400078100a0 */
[----:B------:R-:W-:-:S02]  /*3990*/  ISETP.GE.AND P0, PT, R2, R233, PT ;  /* 0x000000e90200720c */ /* 0x000fc40003f06270 */
[----:B------:R-:W-:Y:S02]  /*39a0*/  FSEL R148, R27, -INF , !P3 ;  /* 0xff8000001b947808 */ /* 0x000fe40005800000 */
[----:B------:R-:W-:Y:S02]  /*39b0*/  FMNMX3.FTZ R16, R16, R55, R53, !PT ;  /* 0x0000003710107276 */ /* 0x000fe40007810035 */
[----:B------:R-:W-:Y:S02]  /*39c0*/  FSEL R157, R26, -INF , !P1 ;  /* 0xff8000001a9d7808 */ /* 0x000fe40004800000 */
[----:B------:R-:W-:Y:S02]  /*39d0*/  FMNMX3.FTZ R104, R104, R165, R166, !PT ;  /* 0x000000a568687276 */ /* 0x000fe400078100a6 */
[----:B------:R-:W-:Y:S02]  /*39e0*/  ISETP.GE.AND P1, PT, R13, R233, PT ;  /* 0x000000e90d00720c */ /* 0x000fe40003f26270 */
[----:B------:R-:W-:-:S02]  /*39f0*/  FSEL R156, R25, -INF , !P0 ;  /* 0xff800000199c7808 */ /* 0x000fc40004000000 */
[----:B------:R-:W-:Y:S02]  /*3a00*/  ISETP.GE.AND P0, PT, R12, R233, PT ;  /* 0x000000e90c00720c */ /* 0x000fe40003f06270 */
[----:B------:R-:W-:Y:S02]  /*3a10*/  FMNMX3.FTZ R16, R16, R45, R148, !PT ;  /* 0x0000002d10107276 */ /* 0x000fe40007810094 */
[----:B------:R-:W-:Y:S02]  /*3a20*/  FMNMX3.FTZ R104, R104, R210, R209, !PT ;  /* 0x000000d268687276 */ /* 0x000fe400078100d1 */
[----:B------:R-:W-:Y:S02]  /*3a30*/  FSEL R151, R32, -INF , !P1 ;  /* 0xff80000020977808 */ /* 0x000fe40004800000 */
        /* <DEDUP_REMOVED lines=8> */
[----:B------:R-:W-:Y:S02]  /*3ac0*/  FMNMX3.FTZ R16, R16, R151, R167, !PT ;  /* 0x0000009710107276 */ /* 0x000fe400078100a7 */
[----:B------:R-:W-:Y:S02]  /*3ad0*/  FMNMX3.FTZ R104, R104, R235, R236, !PT ;  /* 0x000000eb68687276 */ /* 0x000fe400078100ec */
[----:B------:R-:W-:Y:S02]  /*3ae0*/  FSEL R213, R29, -INF , !P1 ;  /* 0xff8000001dd57808 */ /* 0x000fe40004800000 */
[----:B------:R-:W-:Y:S02]  /*3af0*/  FMNMX3.FTZ R16, R16, R208, R211, !PT ;  /* 0x000000d010107276 */ /* 0x000fe400078100d3 */
[----:B------:R-:W-:Y:S02]  /*3b00*/  FMNMX3.FTZ R19, R49, R39, R48, !PT ;  /* 0x0000002731137276 */ /* 0x000fe40007810030 */
[----:B------:R-:W-:-:S02]  /*3b10*/  FMNMX.FTZ R104, R237, R104, !PT ;  /* 0x00000068ed687209 */ /* 0x000fc40007810000 */
[----:B------:R-:W-:Y:S02]  /*3b20*/  ISETP.GE.AND P0, PT, R15, R234, PT ;  /* 0x000000ea0f00720c */ /* 0x000fe40003f06270 */
[----:B------:R-:W-:Y:S02]  /*3b30*/  FMNMX.FTZ R102, R213, R16, !PT ;  /* 0x00000010d5667209 */ /* 0x000fe40007810000 */
[----:B------:R-:W-:Y:S02]  /*3b40*/  FMNMX3.FTZ R16, R19, R50, R105, !PT ;  /* 0x0000003213107276 */ /* 0x000fe40007810069 */
[----:B------:R-:W3:Y:S01]  /*3b50*/  SHFL.BFLY PT, R19, R104, 0x2, 0x1f ;  /* 0x0c401f0068137f89 */ /* 0x000ee200000e0000 */
[-C--:B------:R-:W-:Y:S02]  /*3b60*/  ISETP.GE.AND P1, PT, R14, R234.reuse, PT ;  /* 0x000000ea0e00720c */ /* 0x080fe40003f26270 */
[----:B------:R-:W-:Y:S01]  /*3b70*/  FSEL R129, R33, -INF , !P0 ;  /* 0xff80000021817808 */ /* 0x000fe20004000000 */
[----:B-1----:R-:W1:Y:S01]  /*3b80*/  SHFL.BFLY PT, R20, R102, 0x2, 0x1f ;  /* 0x0c401f0066147f89 */ /* 0x002e6200000e0000 */
[----:B------:R-:W-:-:S02]  /*3b90*/  ISETP.GE.AND P0, PT, R2, R234, PT ;  /* 0x000000ea0200720c */ /* 0x000fc40003f06270 */
[----:B------:R-:W-:Y:S02]  /*3ba0*/  FMNMX3.FTZ R16, R16, R100, R107, !PT ;  /* 0x0000006410107276 */ /* 0x000fe4000781006b */
[----:B------:R-:W-:Y:S02]  /*3bb0*/  FSEL R130, R38, -INF , !P1 ;  /* 0xff80000026827808 */ /* 0x000fe40004800000 */
[-C--:B------:R-:W-:Y:S02]  /*3bc0*/  ISETP.GE.AND P1, PT, R13, R234.reuse, PT ;  /* 0x000000ea0d00720c */ /* 0x080fe40003f26270 */
[----:B------:R-:W-:Y:S02]  /*3bd0*/  FSEL R131, R46, -INF , !P0 ;  /* 0xff8000002e837808 */ /* 0x000fe40004000000 */
[----:B------:R-:W-:Y:S02]  /*3be0*/  ISETP.GE.AND P0, PT, R12, R234, PT ;  /* 0x000000ea0c00720c */ /* 0x000fe40003f06270 */
[----:B------:R-:W-:-:S02]  /*3bf0*/  FMNMX3.FTZ R16, R16, R106, R129, !PT ;  /* 0x0000006a10107276 */ /* 0x000fc40007810081 */
[----:B------:R-:W-:Y:S02]  /*3c00*/  FSEL R159, R47, -INF , !P1 ;  /* 0xff8000002f9f7808 */ /* 0x000fe40004800000 */
[-C--:B------:R-:W-:Y:S02]  /*3c10*/  ISETP.GE.AND P1, PT, R11, R234.reuse, PT ;  /* 0x000000ea0b00720c */ /* 0x080fe40003f26270 */
[----:B------:R-:W-:Y:S02]  /*3c20*/  FSEL R207, R42, -INF , !P0 ;  /* 0xff8000002acf7808 */ /* 0x000fe40004000000 */
[----:B------:R-:W-:Y:S02]  /*3c30*/  ISETP.GE.AND P0, PT, R10, R234, PT ;  /* 0x000000ea0a00720c */ /* 0x000fe40003f06270 */
[----:B------:R-:W-:Y:S02]  /*3c40*/  FMNMX3.FTZ R16, R16, R130, R131, !PT ;  /* 0x0000008210107276 */ /* 0x000fe40007810083 */
[----:B------:R-:W-:-:S02]  /*3c50*/  FSEL R212, R43, -INF , !P1 ;  /* 0xff8000002bd47808 */ /* 0x000fc40004800000 */
[----:B------:R-:W-:Y:S02]  /*3c60*/  ISETP.GE.AND P1, PT, R9, R234, PT ;  /* 0x000000ea0900720c */ /* 0x000fe40003f26270 */
[----:B------:R-:W-:Y:S02]  /*3c70*/  FSEL R217, R30, -INF , !P0 ;  /* 0xff8000001ed97808 */ /* 0x000fe40004000000 */
[----:B------:R-:W-:Y:S02]  /*3c80*/  FMNMX3.FTZ R16, R16, R159, R207, !PT ;  /* 0x0000009f10107276 */ /* 0x000fe400078100cf */
[----:B------:R-:W-:Y:S02]  /*3c90*/  ISETP.GE.AND P0, PT, R7, R232, PT ;  /* 0x000000e80700720c */ /* 0x000fe40003f06270 */
[----:B------:R-:W-:Y:S02]  /*3ca0*/  FSEL R221, R31, -INF , !P1 ;  /* 0xff8000001fdd7808 */ /* 0x000fe40004800000 */
[----:B------:R-:W-:-:S02]  /*3cb0*/  FMNMX3.FTZ R7, R16, R212, R217, !PT ;  /* 0x000000d410077276 */ /* 0x000fc400078100d9 */
[-C--:B------:R-:W-:Y:S02]  /*3cc0*/  ISETP.GE.AND P1, PT, R5, R232.reuse, PT ;  /* 0x000000e80500720c */ /* 0x080fe40003f26270 */
[----:B---3--:R-:W-:Y:S02]  /*3cd0*/  FMNMX.FTZ R104, R104, R19, !PT ;  /* 0x0000001368687209 */ /* 0x008fe40007810000 */
[----:B------:R-:W-:Y:S02]  /*3ce0*/  FMNMX.FTZ R5, R221, R7, !PT ;  /* 0x00000007dd057209 */ /* 0x000fe40007810000 */
[-C--:B------:R-:W-:Y:S02]  /*3cf0*/  ISETP.GE.AND P3, PT, R8, R232.reuse, PT ;  /* 0x000000e80800720c */ /* 0x080fe40003f66270 */
[----:B------:R-:W-:Y:S02]  /*3d00*/  FSEL R8, R87, -INF , !P4 ;  /* 0xff80000057087808 */ /* 0x000fe40006000000 */
[----:B------:R-:W-:-:S02]  /*3d10*/  ISETP.GE.AND P4, PT, R6, R232, PT ;  /* 0x000000e80600720c */ /* 0x000fc40003f86270 */
[----:B------:R-:W-:Y:S01]  /*3d20*/  FSEL R44, R94, -INF , !P6 ;  /* 0xff8000005e2c7808 */ /* 0x000fe20007000000 */
[----:B------:R-:W3:Y:S01]  /*3d30*/  SHFL.BFLY PT, R6, R104, 0x1, 0x1f ;  /* 0x0c201f0068067f89 */ /* 0x000ee200000e0000 */
[----:B-1----:R-:W-:Y:S02]  /*3d40*/  FMNMX.FTZ R102, R102, R20, !PT ;  /* 0x0000001466667209 */ /* 0x002fe40007810000 */
[----:B------:R-:W-:Y:S02]  /*3d50*/  ISETP.GE.AND P6, PT, R4, R232, PT ;  /* 0x000000e80400720c */ /* 0x000fe40003fc6270 */
[----:B------:R-:W1:Y:S01]  /*3d60*/  SHFL.BFLY PT, R4, R5, 0x2, 0x1f ;  /* 0x0c401f0005047f89 */ /* 0x000e6200000e0000 */
[----:B------:R-:W-:Y:S02]  /*3d70*/  FSEL R19, R97, -INF , !P5 ;  /* 0xff80000061137808 */ /* 0x000fe40006800000 */
[----:B------:R-:W-:Y:S01]  /*3d80*/  FSEL R16, R96, -INF , !P3 ;  /* 0xff80000060107808 */ /* 0x000fe20005800000 */
[----:B------:R-:W4:Y:S01]  /*3d90*/  SHFL.BFLY PT, R7, R102, 0x1, 0x1f ;  /* 0x0c201f0066077f89 */ /* 0x000f2200000e0000 */
[----:B------:R-:W-:-:S02]  /*3da0*/  FSEL R67, R93, -INF , !P4 ;  /* 0xff8000005d437808 */ /* 0x000fc40006000000 */
[-C--:B------:R-:W-:Y:S02]  /*3db0*/  ISETP.GE.AND P3, PT, R15, R232.reuse, PT ;  /* 0x000000e80f00720c */ /* 0x080fe40003f66270 */
[-C--:B------:R-:W-:Y:S02]  /*3dc0*/  ISETP.GE.AND P4, PT, R2, R232.reuse, PT ;  /* 0x000000e80200720c */ /* 0x080fe40003f86270 */
[----:B------:R-:W-:Y:S02]  /*3dd0*/  FSEL R15, R95, -INF , !P0 ;  /* 0xff8000005f0f7808 */ /* 0x000fe40004000000 */
[----:B------:R-:W-:Y:S02]  /*3de0*/  FMNMX3.FTZ R2, R44, R19, R16, !PT ;  /* 0x000000132c027276 */ /* 0x000fe40007810010 */
[----:B------:R-:W-:Y:S02]  /*3df0*/  ISETP.GE.AND P5, PT, R3, R232, PT ;  /* 0x000000e80300720c */ /* 0x000fe40003fa6270 */
[----:B------:R-:W-:-:S02]  /*3e00*/  FSEL R66, R92, -INF , !P1 ;  /* 0xff8000005c427808 */ /* 0x000fc40004800000 */
[----:B------:R-:W-:Y:S02]  /*3e10*/  FSEL R65, R91, -INF , !P6 ;  /* 0xff8000005b417808 */ /* 0x000fe40007000000 */
[----:B------:R-:W-:Y:S02]  /*3e20*/  FMNMX3.FTZ R2, R2, R15, R67, !PT ;  /* 0x0000000f02027276 */ /* 0x000fe40007810043 */
[----:B------:R-:W-:Y:S02]  /*3e30*/  ISETP.GE.AND P0, PT, R14, R232, PT ;  /* 0x000000e80e00720c */ /* 0x000fe40003f06270 */
[----:B------:R-:W-:Y:S02]  /*3e40*/  FSEL R64, R90, -INF , !P5 ;  /* 0xff8000005a407808 */ /* 0x000fe40006800000 */
[----:B------:R-:W-:Y:S02]  /*3e50*/  FSEL R158, R89, -INF , !P3 ;  /* 0xff800000599e7808 */ /* 0x000fe40005800000 */
[----:B------:R-:W-:-:S02]  /*3e60*/  FMNMX3.FTZ R2, R2, R66, R65, !PT ;  /* 0x0000004202027276 */ /* 0x000fc40007810041 */
[----:B---3--:R-:W-:Y:S02]  /*3e70*/  FMNMX.FTZ R104, R104, R6, !PT ;  /* 0x0000000668687209 */ /* 0x008fe40007810000 */
[----:B------:R-:W-:Y:S02]  /*3e80*/  ISETP.GE.AND P3, PT, R10, R232, PT ;  /* 0x000000e80a00720c */ /* 0x000fe40003f66270 */
[----:B-1----:R-:W-:Y:S02]  /*3e90*/  FMNMX.FTZ R5, R5, R4, !PT ;  /* 0x0000000405057209 */ /* 0x002fe40007810000 */
[-C--:B------:R-:W-:Y:S02]  /*3ea0*/  ISETP.GE.AND P1, PT, R13, R232.reuse, PT ;  /* 0x000000e80d00720c */ /* 0x080fe40003f26270 */
[----:B------:R-:W-:Y:S01]  /*3eb0*/  ISETP.GE.AND P6, PT, R12, R232, PT ;  /* 0x000000e80c00720c */ /* 0x000fe20003fc6270 */
[----:B--2---:R-:W-:Y:S01]  /*3ec0*/  FMUL.FTZ R12, R104, UR6 ;  /* 0x00000006680c7c20 */ /* 0x004fe20008410000 */
[----:B------:R-:W-:Y:S01]  /*3ed0*/  FSEL R164, R88, -INF , !P0 ;  /* 0xff80000058a47808 */ /* 0x000fe20004000000 */
[----:B------:R-:W1:Y:S01]  /*3ee0*/  SHFL.BFLY PT, R101, R5, 0x1, 0x1f ;  /* 0x0c201f0005657f89 */ /* 0x000e6200000e0000 */
[----:B------:R-:W-:-:S02]  /*3ef0*/  FSEL R150, R82, -INF , !P4 ;  /* 0xff80000052967808 */ /* 0x000fc40006000000 */
[----:B------:R-:W-:Y:S02]  /*3f00*/  FMNMX3.FTZ R2, R2, R64, R158, !PT ;  /* 0x0000004002027276 */ /* 0x000fe4000781009e */
[----:B----4-:R-:W-:Y:S02]  /*3f10*/  FMNMX.FTZ R102, R102, R7, !PT ;  /* 0x0000000766667209 */ /* 0x010fe40007810000 */
[----:B------:R-:W-:Y:S02]  /*3f20*/  FSEL R223, R77, -INF , !P3 ;  /* 0xff8000004ddf7808 */ /* 0x000fe40005800000 */
[----:B------:R-:W-:Y:S01]  /*3f30*/  ISETP.GE.AND P5, PT, R11, R232, PT ;  /* 0x000000e80b00720c */ /* 0x000fe20003fa6270 */
[----:B------:R-:W-:Y:S01]  /*3f40*/  FMUL.FTZ R3, R102, UR6 ;  /* 0x0000000666037c20 */ /* 0x000fe20008410000 */
[----:B------:R-:W-:Y:S02]  /*3f50*/  FSEL R149, R83, -INF , !P1 ;  /* 0xff80000053957808 */ /* 0x000fe40004800000 */
[----:B------:R-:W-:-:S02]  /*3f60*/  FSEL R220, R78, -INF , !P6 ;  /* 0xff8000004edc7808 */ /* 0x000fc40007000000 */
[----:B------:R-:W-:Y:S02]  /*3f70*/  FMNMX3.FTZ R2, R2, R164, R150, !PT ;  /* 0x000000a402027276 */ /* 0x000fe40007810096 */
[----:B------:R-:W-:Y:S02]  /*3f80*/  FSETP.NEU.FTZ.AND P3, PT, R104, -INF , PT ;  /* 0xff8000006800780b */ /* 0x000fe40003f7d000 */
[----:B------:R-:W-:Y:S02]  /*3f90*/  FSEL R222, R79, -INF , !P5 ;  /* 0xff8000004fde7808 */ /* 0x000fe40006800000 */
[----:B------:R-:W-:Y:S02]  /*3fa0*/  FMNMX3.FTZ R2, R2, R149, R220, !PT ;  /* 0x0000009502027276 */ /* 0x000fe400078100dc */
[----:B------:R-:W-:Y:S02]  /*3fb0*/  FSEL R12, R12, RZ, P3 ;  /* 0x000000ff0c0c7208 */ /* 0x000fe40001800000 */
[----:B------:R-:W-:-:S02]  /*3fc0*/  FSETP.NEU.FTZ.AND P1, PT, R102, -INF , PT ;  /* 0xff8000006600780b */ /* 0x000fc40003f3d000 */
[----:B------:R-:W-:Y:S02]  /*3fd0*/  ISETP.GE.AND P0, PT, R9, R232, PT ;  /* 0x000000e80900720c */ /* 0x000fe40003f06270 */
[----:B------:R-:W-:Y:S01]  /*3fe0*/  FMNMX3.FTZ R4, R2, R222, R223, !PT ;  /* 0x000000de02047276 */ /* 0x000fe200078100df */
[----:B------:R-:W-:Y:S01]  /*3ff0*/  FFMA.FTZ R2, R51, UR6, -R12 ;  /* 0x0000000633027c23 */ /* 0x000fe2000801080c */
[----:B------:R-:W-:Y:S02]  /*4000*/  FSEL R3, R3, RZ, P1 ;  /* 0x000000ff03037208 */ /* 0x000fe40000800000 */
[----:B------:R-:W-:Y:S01]  /*4010*/  FSEL R242, R8, -INF , !P0 ;  /* 0xff80000008f27808 */ /* 0x000fe20004000000 */
[----:B------:R2:W-:Y:S01]  /*4020*/  MUFU.EX2 R240, R2 ;  /* 0x0000000200f07308 */ /* 0x0005e20000000800 */
[----:B-1----:R-:W-:Y:S01]  /*4030*/  FMNMX.FTZ R101, R5, R101, !PT ;  /* 0x0000006505657209 */ /* 0x002fe20007810000 */
[----:B------:R-:W-:Y:S01]  /*4040*/  FFMA.FTZ R5, R36, UR6, -R3 ;  /* 0x0000000624057c23 */ /* 0x000fe20008010803 */
[----:B------:R-:W-:-:S02]  /*4050*/  FMNMX.FTZ R4, R242, R4, !PT ;  /* 0x00000004f2047209 */ /* 0x000fc40007810000 */
[----:B------:R-:W-:Y:S02]  /*4060*/  FSETP.NEU.FTZ.AND P0, PT, R101, -INF , PT ;  /* 0xff8000006500780b */ /* 0x000fe40003f1d000 */
[----:B------:R-:W-:Y:S01]  /*4070*/  LOP3.LUT R6, R152, R153, RZ, 0xfc, !PT ;  /* 0x0000009998067212 */ /* 0x000fe200078efcff */
[----:B------:R-:W1:Y:S01]  /*4080*/  SHFL.BFLY PT, R7, R4, 0x2, 0x1f ;  /* 0x0c401f0004077f89 */ /* 0x000e6200000e0000 */
[----:B------:R-:W-:Y:S02]  /*4090*/  MUFU.EX2 R132, R5 ;  /* 0x0000000500847308 */ /* 0x000fe40000000800 */
[----:B------:R-:W-:-:S05]  /*40a0*/  LEA R128, R6, UR5, 0x1 ;  /* 0x0000000506807c11 */ /* 0x000fca000f8e08ff */
[----:B------:R-:W-:Y:S02]  /*40b0*/  IMAD.IADD R14, R0, 0x1, R128 ;  /* 0x00000001000e7824 */ /* 0x000fe400078e0280 */
[----:B--2---:R-:W-:Y:S01]  /*40c0*/  FFMA.FTZ R2, R37, UR6, -R3 ;  /* 0x0000000625027c23 */ /* 0x004fe20008010803 */
[----:B------:R-:W-:Y:S03]  /*40d0*/  LDSM.16.MT88.4 R28, [R128+0x9000] ;  /* 0x00900000801c783b */ /* 0x000fe60000004200 */
[----:B------:R2:W-:Y:S01]  /*40e0*/  MUFU.EX2 R135, R2 ;  /* 0x0000000200877308 */ /* 0x0005e20000000800 */
[----:B------:R-:W-:Y:S04]  /*40f0*/  LDSM.16.MT88.4 R24, [R14+0x9000] ;  /* 0x009000000e18783b */ /* 0x000fe80000004200 */
[----:B------:R-:W-:Y:S04]  /*4100*/  LDSM.16.MT88.4 R20, [R128+0xa000] ;  /* 0x00a000008014783b */ /* 0x000fe80000004200 */
[----:B------:R-:W-:Y:S01]  /*4110*/  LDSM.16.MT88.4 R40, [R14+0xb000] ;  /* 0x00b000000e28783b */ /* 0x000fe20000004200 */
[----:B-1----:R-:W-:-:S05]  /*4120*/  FMNMX.FTZ R4, R4, R7, !PT ;  /* 0x0000000704047209 */ /* 0x002fca0007810000 */
[----:B------:R-:W1:Y:S01]  /*4130*/  SHFL.BFLY PT, R6, R4, 0x1, 0x1f ;  /* 0x0c201f0004067f89 */ /* 0x000e6200000e0000 */
[----:B--2---:R-:W-:-:S04]  /*4140*/  FFMA.FTZ R2, R35, UR6, -R3 ;  /* 0x0000000623027c23 */ /* 0x004fc80008010803 */
[----:B------:R2:W-:Y:S02]  /*4150*/  MUFU.EX2 R144, R2 ;  /* 0x0000000200907308 */ /* 0x0005e40000000800 */
[----:B--2---:R-:W-:Y:S02]  /*4160*/  FFMA.FTZ R2, R34, UR6, -R3 ;  /* 0x0000000622027c23 */ /* 0x004fe40008010803 */
[----:B------:R-:W2:Y:S01]  /*4170*/  LDSM.16.MT88.4 R32, [R14+0xa000] ;  /* 0x00a000000e20783b */ /* 0x000ea20000004200 */
[----:B-1----:R-:W-:-:S03]  /*4180*/  FMNMX.FTZ R103, R4, R6, !PT ;  /* 0x0000000604677209 */ /* 0x002fc60007810000 */
[----:B------:R1:W3:Y:S01]  /*4190*/  MUFU.EX2 R174, R2 ;  /* 0x0000000200ae7308 */ /* 0x0002e20000000800 */
[----:B------:R-:W-:Y:S01]  /*41a0*/  FFMA.FTZ R4, R54, UR6, -R12 ;  /* 0x0000000636047c23 */ /* 0x000fe2000801080c */
[----:B------:R-:W-:-:S06]  /*41b0*/  FMUL.FTZ R8, R103, UR6 ;  /* 0x0000000667087c20 */ /* 0x000fcc0008410000 */
[----:B------:R4:W-:Y:S01]  /*41c0*/  MUFU.EX2 R175, R4 ;  /* 0x0000000400af7308 */ /* 0x0009e20000000800 */
[----:B-1----:R-:W-:Y:S01]  /*41d0*/  FMUL.FTZ R2, R101, UR6 ;  /* 0x0000000665027c20 */ /* 0x002fe20008410000 */
[----:B---3--:R-:W-:-:S04]  /*41e0*/  F2FP.F16.F32.PACK_AB R6, R132, R174 ;  /* 0x000000ae8406723e */ /* 0x008fc800000000ff */
[----:B------:R-:W-:Y:S02]  /*41f0*/  FSEL R2, R2, RZ, P0 ;  /* 0x000000ff02027208 */ /* 0x000fe40000000000 */
[----:B------:R-:W-:Y:S02]  /*4200*/  FSETP.NEU.FTZ.AND P0, PT, R103, -INF , PT ;  /* 0xff8000006700780b */ /* 0x000fe40003f1d000 */
[----:B----4-:R-:W-:Y:S01]  /*4210*/  F2FP.F16.F32.PACK_AB R4, R144, R135 ;  /* 0x000000879004723e */ /* 0x010fe200000000ff */
[----:B------:R-:W-:Y:S01]  /*4220*/  FFMA.FTZ R5, R49, UR6, -R2 ;  /* 0x0000000631057c23 */ /* 0x000fe20008010802 */
[----:B------:R-:W-:Y:S01]  /*4230*/  FSEL R13, R8, RZ, P0 ;  /* 0x000000ff080d7208 */ /* 0x000fe20000000000 */
[----:B------:R-:W-:Y:S02]  /*4240*/  FFMA.FTZ R8, R76, UR6, -R12 ;  /* 0x000000064c087c23 */ /* 0x000fe4000801080c */
[----:B------:R1:W-:Y:S08]  /*4250*/  MUFU.EX2 R57, R5 ;  /* 0x0000000500397308 */ /* 0x0003f00000000800 */
[----:B------:R3:W4:Y:S01]  /*4260*/  MUFU.EX2 R187, R8 ;  /* 0x0000000800bb7308 */ /* 0x0007220000000800 */
[----:B-1----:R-:W-:-:S02]  /*4270*/  FFMA.FTZ R5, R39, UR6, -R2 ;  /* 0x0000000627057c23 */ /* 0x002fc40008010802 */
[----:B------:R-:W1:Y:S05]  /*4280*/  LDSM.16.MT88.4 R36, [R128+0xb000] ;  /* 0x00b000008024783b */ /* 0x000e6a0000004200 */
[----:B------:R5:W-:Y:S01]  /*4290*/  MUFU.EX2 R134, R5 ;  /* 0x0000000500867308 */ /* 0x000be20000000800 */
[----:B---3--:R-:W-:Y:S01]  /*42a0*/  FFMA.FTZ R8, R44, UR6, -R13 ;  /* 0x000000062c087c23 */ /* 0x008fe2000801080d */
[----:B----4-:R-:W-:-:S06]  /*42b0*/  F2FP.F16.F32.PACK_AB R10, R187, R175 ;  /* 0x000000afbb0a723e */ /* 0x010fcc00000000ff */
[----:B------:R3:W-:Y:S01]  /*42c0*/  MUFU.EX2 R225, R8 ;  /* 0x0000000800e17308 */ /* 0x0007e20000000800 */
[----:B-----5:R-:W-:-:S07]  /*42d0*/  FFMA.FTZ R5, R48, UR6, -R2 ;  /* 0x0000000630057c23 */ /* 0x020fce0008010802 */
[----:B------:R4:W-:Y:S01]  /*42e0*/  MUFU.EX2 R196, R5 ;  /* 0x0000000500c47308 */ /* 0x0009e20000000800 */
[----:B---3--:R-:W-:-:S07]  /*42f0*/  FFMA.FTZ R8, R19, UR6, -R13 ;  /* 0x0000000613087c23 */ /* 0x008fce000801080d */
[----:B------:R3:W5:Y:S01]  /*4300*/  MUFU.EX2 R224, R8 ;  /* 0x0000000800e07308 */ /* 0x0007620000000800 */
[----:B----4-:R-:W-:-:S07]  /*4310*/  FFMA.FTZ R5, R50, UR6, -R2 ;  /* 0x0000000632057c23 */ /* 0x010fce0008010802 */
[----:B------:R4:W2:Y:S01]  /*4320*/  MUFU.EX2 R186, R5 ;  /* 0x0000000500ba7308 */ /* 0x0008a20000000800 */
[----:B---3--:R-:W-:Y:S01]  /*4330*/  FFMA.FTZ R8, R16, UR6, -R13 ;  /* 0x0000000610087c23 */ /* 0x008fe2000801080d */
[----:B-----5:R-:W-:Y:S02]  /*4340*/  F2FP.F16.F32.PACK_AB R9, R224, R225 ;  /* 0x000000e1e009723e */ /* 0x020fe400000000ff */
[----:B------:R-:W-:-:S04]  /*4350*/  MOV R16, R57 ;  /* 0x0000003900107202 */ /* 0x000fc80000000f00 */
[----:B------:R3:W-:Y:S01]  /*4360*/  MUFU.EX2 R226, R8 ;  /* 0x0000000800e27308 */ /* 0x0007e20000000800 */
[----:B----4-:R-:W-:Y:S01]  /*4370*/  FFMA.FTZ R5, R52, UR6, -R12 ;  /* 0x0000000634057c23 */ /* 0x010fe2000801080c */
[----:B--2---:R-:W-:-:S06]  /*4380*/  F2FP.F16.F32.PACK_AB R7, R186, R196 ;  /* 0x000000c4ba07723e */ /* 0x004fcc00000000ff */
[----:B------:R2:W4:Y:S01]  /*4390*/  MUFU.EX2 R58, R5 ;  /* 0x00000005003a7308 */ /* 0x0005220000000800 */
[----:B---3--:R-:W-:Y:S01]  /*43a0*/  FFMA.FTZ R8, R15, UR6, -R13 ;  /* 0x000000060f087c23 */ /* 0x008fe2000801080d */
[----:B------:R-:W-:-:S06]  /*43b0*/  IMAD.MOV.U32 R15, RZ, RZ, R154 ;  /* 0x000000ffff0f7224 */ /* 0x000fcc00078e009a */
[----:B------:R3:W5:Y:S01]  /*43c0*/  MUFU.EX2 R227, R8 ;  /* 0x0000000800e37308 */ /* 0x0007620000000800 */
[----:B--2---:R-:W-:Y:S01]  /*43d0*/  F2FP.F16.F32.PACK_AB R5, R134, R57 ;  /* 0x000000398605723e */ /* 0x004fe200000000ff */
[----:B----4-:R-:W-:-:S06]  /*43e0*/  IMAD.MOV.U32 R19, RZ, RZ, R58 ;  /* 0x000000ffff137224 */ /* 0x010fcc00078e003a */
[----:B------:R-:W-:Y:S01]  /*43f0*/  HMMA.16816.F32 R116, R4, R28, RZ ;  /* 0x0000001c0474723c */ /* 0x000fe200000018ff */
[----:B---3--:R-:W-:Y:S02]  /*4400*/  F2FP.F16.F32.PACK_AB R8, R19, R240 ;  /* 0x000000f01308723e */ /* 0x008fe400000000ff */
[----:B-----5:R-:W-:-:S05]  /*4410*/  F2FP.F16.F32.PACK_AB R11, R227, R226 ;  /* 0x000000e2e30b723e */ /* 0x020fca00000000ff */
[C---:B------:R-:W-:Y:S08]  /*4420*/  HMMA.16816.F32 R112, R4.reuse, R24, RZ ;  /* 0x000000180470723c */ /* 0x040ff000000018ff */
[C---:B------:R-:W-:Y:S08]  /*4430*/  HMMA.16816.F32 R108, R4.reuse, R20, RZ ;  /* 0x00000014046c723c */ /* 0x040ff000000018ff */
[C---:B------:R-:W-:Y:S08]  /*4440*/  HMMA.16816.F32 R96, R4.reuse, R32, RZ ;  /* 0x000000200460723c */ /* 0x040ff000000018ff */
[C---:B-1----:R-:W-:Y:S08]  /*4450*/  HMMA.16816.F32 R92, R4.reuse, R36, RZ ;  /* 0x00000024045c723c */ /* 0x042ff000000018ff */
[C---:B------:R-:W-:Y:S08]  /*4460*/  HMMA.16816.F32 R68, R4.reuse, R40, RZ ;  /* 0x000000280444723c */ /* 0x040ff000000018ff */
        /* <DEDUP_REMOVED lines=26> */
[----:B------:R-:W-:Y:S01]  /*4610*/  HMMA.16816.F32 R52, R8, R32, RZ ;  /* 0x000000200834723c */ /* 0x000fe200000018ff */
[----:B-1----:R-:W-:-:S04]  /*4620*/  FFMA.FTZ R4, R45, UR6, -R3 ;  /* 0x000000062d047c23 */ /* 0x002fc80008010803 */
[----:B------:R1:W-:Y:S02]  /*4630*/  MUFU.EX2 R173, R4 ;  /* 0x0000000400ad7308 */ /* 0x0003e40000000800 */
[----:B-1----:R-:W-:Y:S01]  /*4640*/  FFMA.FTZ R4, R105, UR6, -R2 ;  /* 0x0000000669047c23 */ /* 0x002fe20008010802 */
[----:B------:R-:W-:Y:S02]  /*4650*/  IMAD.MOV.U32 R105, RZ, RZ, R144 ;  /* 0x000000ffff697224 */ /* 0x000fe400078e0090 */
[----:B------:R-:W-:Y:S03]  /*4660*/  HMMA.16816.F32 R144, R8, R34, RZ ;  /* 0x000000220890723c */ /* 0x000fe600000018ff */
[----:B------:R1:W-:Y:S01]  /*4670*/  MUFU.EX2 R247, R4 ;  /* 0x0000000400f77308 */ /* 0x0003e20000000800 */
[----:B------:R-:W4:Y:S01]  /*4680*/  LDSM.16.MT88.4 R32, [R14+0xa400] ;  /* 0x00a400000e20783b */ /* 0x000f220000004200 */
[----:B-1----:R-:W-:Y:S01]  /*4690*/  FFMA.FTZ R4, R100, UR6, -R2 ;  /* 0x0000000664047c23 */ /* 0x002fe20008010802 */
[----:B------:R-:W-:-:S05]  /*46a0*/  MOV R100, R135 ;  /* 0x0000008700647202 */ /* 0x000fca0000000f00 */
[----:B------:R1:W5:Y:S02]  /*46b0*/  MUFU.EX2 R250, R4 ;  /* 0x0000000400fa7308 */ /* 0x0003640000000800 */
[----:B-1----:R-:W-:Y:S01]  /*46c0*/  FFMA.FTZ R4, R107, UR6, -R2 ;  /* 0x000000066b047c23 */ /* 0x002fe20008010802 */
[----:B-----5:R-:W-:Y:S01]  /*46d0*/  F2FP.F16.F32.PACK_AB R5, R250, R247 ;  /* 0x000000f7fa05723e */ /* 0x020fe200000000ff */
[----:B------:R-:W-:-:S04]  /*46e0*/  IMAD.MOV.U32 R107, RZ, RZ, R134 ;  /* 0x000000ffff6b7224 */ /* 0x000fc800078e0086 */
[----:B------:R1:W-:Y:S02]  /*46f0*/  MUFU.EX2 R249, R4 ;  /* 0x0000000400f97308 */ /* 0x0003e40000000800 */
[----:B-1----:R-:W-:Y:S01]  /*4700*/  FFMA.FTZ R4, R106, UR6, -R2 ;  /* 0x000000066a047c23 */ /* 0x002fe20008010802 */
[----:B------:R-:W-:Y:S02]  /*4710*/  IMAD.MOV.U32 R106, RZ, RZ, R44 ;  /* 0x000000ffff6a7224 */ /* 0x000fe400078e002c */
[----:B------:R-:W-:Y:S03]  /*4720*/  HMMA.16816.F32 R44, R8, R40, RZ ;  /* 0x00000028082c723c */ /* 0x000fe600000018ff */
[----:B------:R1:W5:Y:S01]  /*4730*/  MUFU.EX2 R248, R4 ;  /* 0x0000000400f87308 */ /* 0x0003620000000800 */
[----:B------:R-:W-:Y:S01]  /*4740*/  F2FP.F16.F32.PACK_AB R6, R173, R106 ;  /* 0x0000006aad06723e */ /* 0x000fe200000000ff */
[----:B-1----:R-:W-:Y:S01]  /*4750*/  FFMA.FTZ R4, R161, UR6, -R12 ;  /* 0x00000006a1047c23 */ /* 0x002fe2000801080c */
[----:B-----5:R-:W-:-:S05]  /*4760*/  F2FP.F16.F32.PACK_AB R7, R248, R249 ;  /* 0x000000f9f807723e */ /* 0x020fca00000000ff */
[----:B------:R1:W5:Y:S02]  /*4770*/  MUFU.EX2 R246, R4 ;  /* 0x0000000400f67308 */ /* 0x0003640000000800 */
[--C-:B-1----:R-:W-:Y:S02]  /*4780*/  FFMA.FTZ R4, R160, UR6, -R12.reuse ;  /* 0x00000006a0047c23 */ /* 0x102fe4000801080c */
[----:B------:R-:W-:Y:S01]  /*4790*/  HMMA.16816.F32 R160, R8, R42, RZ ;  /* 0x0000002a08a0723c */ /* 0x000fe200000018ff */
[----:B------:R-:W1:Y:S01]  /*47a0*/  LDSM.16.MT88.4 R40, [R14+0xb400] ;  /* 0x00b400000e28783b */ /* 0x000e620000004200 */
[----:B------:R-:W-:Y:S02]  /*47b0*/  FFMA.FTZ R8, R165, UR6, -R12 ;  /* 0x00000006a5087c23 */ /* 0x000fe4000801080c */
[----:B------:R2:W-:Y:S01]  /*47c0*/  MUFU.EX2 R245, R4 ;  /* 0x0000000400f57308 */ /* 0x0005e20000000800 */
[----:B------:R-:W-:Y:S01]  /*47d0*/  MOV R11, R133 ;  /* 0x00000085000b7202 */ /* 0x000fe20000000f00 */
[----:B------:R-:W-:Y:S01]  /*47e0*/  IMAD.MOV.U32 R10, RZ, RZ, R132 ;  /* 0x000000ffff0a7224 */ /* 0x000fe200078e0084 */
[----:B------:R-:W-:-:S05]  /*47f0*/  MOV R165, R240 ;  /* 0x000000f000a57202 */ /* 0x000fca0000000f00 */
[----:B------:R3:W-:Y:S01]  /*4800*/  MUFU.EX2 R244, R8 ;  /* 0x0000000800f47308 */ /* 0x0007e20000000800 */
[----:B--2---:R-:W-:-:S07]  /*4810*/  F2FP.F16.F32.PACK_AB R4, R11, R251 ;  /* 0x000000fb0b04723e */ /* 0x004fce00000000ff */
[----:B------:R-:W-:Y:S01]  /*4820*/  HMMA.16816.F32 R192, R4, R24, R116 ;  /* 0x0000001804c0723c */ /* 0x000fe20000001874 */
[----:B---3--:R-:W-:-:S04]  /*4830*/  FFMA.FTZ R8, R67, UR6, -R13 ;  /* 0x0000000643087c23 */ /* 0x008fc8000801080d */
[----:B------:R2:W-:Y:S03]  /*4840*/  MUFU.EX2 R216, R8 ;  /* 0x0000000800d87308 */ /* 0x0005e60000000800 */
[C---:B------:R-:W-:Y:S08]  /*4850*/  HMMA.16816.F32 R180, R4.reuse, R28, R108 ;  /* 0x0000001c04b4723c */ /* 0x040ff0000000186c */
[----:B------:R-:W-:Y:S01]  /*4860*/  HMMA.16816.F32 R132, R4, R22, R84 ;  /* 0x000000160484723c */ /* 0x000fe20000001854 */
[----:B--2---:R-:W-:-:S07]  /*4870*/  FFMA.FTZ R8, R66, UR6, -R13 ;  /* 0x0000000642087c23 */ /* 0x004fce000801080d */
        /* <DEDUP_REMOVED lines=14> */
[----:B------:R-:W-:-:S02]  /*4960*/  IMAD.MOV.U32 R166, RZ, RZ, R15 ;  /* 0x000000ffffa67224 */ /* 0x000fc400078e000f */
[----:B------:R-:W-:Y:S01]  /*4970*/  FFMA.FTZ R15, R159, UR6, -R2 ;  /* 0x000000069f0f7c23 */ /* 0x000fe20008010802 */
[----:B------:R1:W-:Y:S03]  /*4980*/  MUFU.EX2 R241, R8 ;  /* 0x0000000800f17308 */ /* 0x0003e60000000800 */
[----:B------:R-:W-:Y:S01]  /*4990*/  HMMA.16816.F32 R72, R4, R42, R60 ;  /* 0x0000002a0448723c */ /* 0x000fe2000000183c */
[----:B-----5:R-:W-:Y:S02]  /*49a0*/  F2FP.F16.F32.PACK_AB R4, R246, R252 ;  /* 0x000000fcf604723e */ /* 0x020fe400000000ff */
[----:B---3--:R-:W-:Y:S02]  /*49b0*/  F2FP.F16.F32.PACK_AB R5, R218, R216 ;  /* 0x000000d8da05723e */ /* 0x008fe400000000ff */
[----:B------:R-:W-:Y:S02]  /*49c0*/  F2FP.F16.F32.PACK_AB R6, R244, R245 ;  /* 0x000000f5f406723e */ /* 0x000fe400000000ff */
[----:B--2---:R-:W-:-:S07]  /*49d0*/  F2FP.F16.F32.PACK_AB R7, R214, R215 ;  /* 0x000000d7d607723e */ /* 0x004fce00000000ff */
[C---:B------:R-:W-:Y:S01]  /*49e0*/  HMMA.16816.F32 R76, R4.reuse, R20, R120 ;  /* 0x00000014044c723c */ /* 0x040fe20000001878 */
[----:B------:R-:W-:Y:S01]  /*49f0*/  MOV R120, R187 ;  /* 0x000000bb00787202 */ /* 0x000fe20000000f00 */
[----:B-1----:R-:W-:Y:S01]  /*4a00*/  FFMA.FTZ R8, R148, UR6, -R3 ;  /* 0x0000000694087c23 */ /* 0x002fe20008010803 */
[----:B------:R-:W-:Y:S02]  /*4a10*/  IMAD.MOV.U32 R123, RZ, RZ, R175 ;  /* 0x000000ffff7b7224 */ /* 0x000fe400078e00af */
[----:B------:R-:W-:Y:S01]  /*4a20*/  IMAD.MOV.U32 R121, RZ, RZ, R196 ;  /* 0x000000ffff797224 */ /* 0x000fe200078e00c4 */
[----:B------:R1:W-:Y:S01]  /*4a30*/  MUFU.EX2 R206, R8 ;  /* 0x0000000800ce7308 */ /* 0x0003e20000000800 */
[----:B------:R-:W-:Y:S01]  /*4a40*/  IMAD.MOV.U32 R122, RZ, RZ, R174 ;  /* 0x000000ffff7a7224 */ /* 0x000fe200078e00ae */
[C---:B------:R-:W-:Y:S08]  /*4a50*/  HMMA.16816.F32 R64, R4.reuse, R32, R52 ;  /* 0x000000200440723c */ /* 0x040ff00000001834 */
[----:B------:R-:W-:Y:S01]  /*4a60*/  HMMA.16816.F32 R52, R4, R22, R136 ;  /* 0x000000160434723c */ /* 0x000fe20000001888 */
[----:B------:R-:W-:Y:S01]  /*4a70*/  MOV R137, R173 ;  /* 0x000000ad00897202 */ /* 0x000fe20000000f00 */
[----:B------:R-:W-:Y:S01]  /*4a80*/  LDSM.16.MT88.4 R20, [R14+0x9800] ;  /* 0x009800000e14783b */ /* 0x000fe20000004200 */
[----:B------:R2:W-:Y:S01]  /*4a90*/  MUFU.EX2 R173, R15 ;  /* 0x0000000f00ad7308 */ /* 0x0005e20000000800 */
[----:B------:R-:W-:Y:S01]  /*4aa0*/  MOV R139, R11 ;  /* 0x0000000b008b7202 */ /* 0x000fe20000000f00 */
[----:B------:R-:W-:-:S02]  /*4ab0*/  IMAD.MOV.U32 R138, RZ, RZ, R106 ;  /* 0x000000ffff8a7224 */ /* 0x000fc400078e006a */
[----:B-1----:R-:W-:Y:S01]  /*4ac0*/  FFMA.FTZ R8, R157, UR6, -R3 ;  /* 0x000000069d087c23 */ /* 0x002fe20008010803 */
[C---:B------:R-:W-:Y:S03]  /*4ad0*/  HMMA.16816.F32 R80, R4.reuse, R24, R124 ;  /* 0x000000180450723c */ /* 0x040fe6000000187c */
[----:B------:R1:W3:Y:S05]  /*4ae0*/  MUFU.EX2 R205, R8 ;  /* 0x0000000800cd7308 */ /* 0x0002ea0000000800 */
[----:B------:R-:W-:Y:S01]  /*4af0*/  HMMA.16816.F32 R68, R4, R28, R56 ;  /* 0x0000001c0444723c */ /* 0x000fe20000001838 */
[----:B--2---:R-:W-:-:S04]  /*4b00*/  FFMA.FTZ R15, R210, UR6, -R12 ;  /* 0x00000006d20f7c23 */ /* 0x004fc8000801080c */
[----:B------:R2:W-:Y:S03]  /*4b10*/  MUFU.EX2 R240, R15 ;  /* 0x0000000f00f07308 */ /* 0x0005e60000000800 */
[----:B------:R-:W-:Y:S01]  /*4b20*/  HMMA.16816.F32 R196, R4, R36, R48 ;  /* 0x0000002404c4723c */ /* 0x000fe20000001830 */
[----:B-1----:R-:W-:-:S04]  /*4b30*/  FFMA.FTZ R8, R156, UR6, -R3 ;  /* 0x000000069c087c23 */ /* 0x002fc80008010803 */
[----:B------:R1:W-:Y:S03]  /*4b40*/  MUFU.EX2 R204, R8 ;  /* 0x0000000800cc7308 */ /* 0x0003e60000000800 */
[C---:B------:R-:W-:Y:S01]  /*4b50*/  HMMA.16816.F32 R60, R4.reuse, R26, R152 ;  /* 0x0000001a043c723c */ /* 0x040fe20000001898 */
[----:B------:R-:W4:Y:S01]  /*4b60*/  LDSM.16.MT88.4 R24, [R128+0x9800] ;  /* 0x009800008018783b */ /* 0x000f220000004200 */
[----:B------:R-:W-:Y:S01]  /*4b70*/  IMAD.MOV.U32 R152, RZ, RZ, R10 ;  /* 0x000000ffff987224 */ /* 0x000fe200078e000a */
[----:B------:R-:W-:Y:S01]  /*4b80*/  MOV R154, R100 ;  /* 0x00000064009a7202 */ /* 0x000fe20000000f00 */
[----:B------:R-:W-:Y:S02]  /*4b90*/  IMAD.MOV.U32 R153, RZ, RZ, R107 ;  /* 0x000000ffff997224 */ /* 0x000fe400078e006b */
[----:B------:R-:W-:Y:S02]  /*4ba0*/  IMAD.MOV.U32 R155, RZ, RZ, R105 ;  /* 0x000000ffff9b7224 */ /* 0x000fe400078e0069 */
[----:B--2---:R-:W-:Y:S01]  /*4bb0*/  FFMA.FTZ R15, R209, UR6, -R12 ;  /* 0x00000006d10f7c23 */ /* 0x004fe2000801080c */
[----:B------:R-:W-:Y:S03]  /*4bc0*/  HMMA.16816.F32 R200, R4, R40, R44 ;  /* 0x0000002804c8723c */ /* 0x000fe6000000182c */
[----:B------:R2:W-:Y:S01]  /*4bd0*/  MUFU.EX2 R210, R15 ;  /* 0x0000000f00d27308 */ /* 0x0005e20000000800 */
[----:B-1----:R-:W-:-:S04]  /*4be0*/  FFMA.FTZ R8, R151, UR6, -R3 ;  /* 0x0000000697087c23 */ /* 0x002fc80008010803 */
[C---:B------:R-:W-:Y:S01]  /*4bf0*/  HMMA.16816.F32 R48, R4.reuse, R30, R140 ;  /* 0x0000001e0430723c */ /* 0x040fe2000000188c */
[----:B------:R-:W-:Y:S02]  /*4c00*/  LDSM.16.MT88.4 R28, [R14+0xb800] ;  /* 0x00b800000e1c783b */ /* 0x000fe40000004200 */
[----:B------:R1:W5:Y:S05]  /*4c10*/  MUFU.EX2 R187, R8 ;  /* 0x0000000800bb7308 */ /* 0x00036a0000000800 */
[----:B------:R-:W-:Y:S01]  /*4c20*/  HMMA.16816.F32 R56, R4, R38, R176 ;  /* 0x000000260438723c */ /* 0x000fe200000018b0 */
[----:B------:R-:W4:Y:S01]  /*4c30*/  LDSM.16.MT88.4 R36, [R128+0xb800] ;  /* 0x00b800008024783b */ /* 0x000f220000004200 */
[----:B--2---:R-:W-:Y:S01]  /*4c40*/  FFMA.FTZ R15, R219, UR6, -R12 ;  /* 0x00000006db0f7c23 */ /* 0x004fe2000801080c */
[----:B------:R-:W-:-:S05]  /*4c50*/  IMAD.MOV.U32 R219, RZ, RZ, R166 ;  /* 0x000000ffffdb7224 */ /* 0x000fca00078e00a6 */
[----:B------:R-:W-:Y:S01]  /*4c60*/  HMMA.16816.F32 R44, R4, R34, R144 ;  /* 0x00000022042c723c */ /* 0x000fe20000001890 */
[----:B------:R-:W-:Y:S01]  /*4c70*/  LDSM.16.MT88.4 R32, [R14+0xa800] ;  /* 0x00a800000e20783b */ /* 0x000fe20000004200 */
[----:B------:R2:W-:Y:S01]  /*4c80*/  MUFU.EX2 R209, R15 ;  /* 0x0000000f00d17308 */ /* 0x0005e20000000800 */
[----:B-1----:R-:W-:Y:S01]  /*4c90*/  FFMA.FTZ R8, R129, UR6, -R2 ;  /* 0x0000000681087c23 */ /* 0x002fe20008010802 */
[----:B------:R-:W-:-:S04]  /*4ca0*/  IMAD.MOV.U32 R129, RZ, RZ, R186 ;  /* 0x000000ffff817224 */ /* 0x000fc800078e00ba */
[----:B------:R-:W-:Y:S01]  /*4cb0*/  HMMA.16816.F32 R40, R4, R42, R160 ;  /* 0x0000002a0428723c */ /* 0x000fe200000018a0 */
[----:B---3--:R-:W-:Y:S01]  /*4cc0*/  F2FP.F16.F32.PACK_AB R4, R205, R206 ;  /* 0x000000cecd04723e */ /* 0x008fe200000000ff */
[----:B------:R1:W-:Y:S01]  /*4cd0*/  MUFU.EX2 R186, R8 ;  /* 0x0000000800ba7308 */ /* 0x0003e20000000800 */
[----:B-----5:R-:W-:Y:S01]  /*4ce0*/  F2FP.F16.F32.PACK_AB R6, R187, R204 ;  /* 0x000000ccbb06723e */ /* 0x020fe200000000ff */
[----:B--2---:R-:W-:-:S06]  /*4cf0*/  FFMA.FTZ R15, R158, UR6, -R13 ;  /* 0x000000069e0f7c23 */ /* 0x004fcc000801080d */
[----:B------:R2:W-:Y:S01]  /*4d00*/  MUFU.EX2 R100, R15 ;  /* 0x0000000f00647308 */ /* 0x0005e20000000800 */
[----:B-1----:R-:W-:-:S07]  /*4d10*/  FFMA.FTZ R8, R130, UR6, -R2 ;  /* 0x0000000682087c23 */ /* 0x002fce0008010802 */
[----:B------:R1:W3:Y:S01]  /*4d20*/  MUFU.EX2 R175, R8 ;  /* 0x0000000800af7308 */ /* 0x0002e20000000800 */
[----:B--2---:R-:W-:-:S07]  /*4d30*/  FFMA.FTZ R15, R164, UR6, -R13 ;  /* 0x00000006a40f7c23 */ /* 0x004fce000801080d */
[----:B------:R2:W-:Y:S01]  /*4d40*/  MUFU.EX2 R106, R15 ;  /* 0x0000000f006a7308 */ /* 0x0005e20000000800 */
[----:B-1----:R-:W-:Y:S01]  /*4d50*/  FFMA.FTZ R8, R131, UR6, -R2 ;  /* 0x0000000683087c23 */ /* 0x002fe20008010802 */
[----:B---3--:R-:W-:-:S06]  /*4d60*/  F2FP.F16.F32.PACK_AB R5, R175, R186 ;  /* 0x000000baaf05723e */ /* 0x008fcc00000000ff */
[----:B------:R1:W3:Y:S01]  /*4d70*/  MUFU.EX2 R174, R8 ;  /* 0x0000000800ae7308 */ /* 0x0002e20000000800 */
[----:B--2---:R-:W-:-:S07]  /*4d80*/  FFMA.FTZ R15, R150, UR6, -R13 ;  /* 0x00000006960f7c23 */ /* 0x004fce000801080d */
[----:B------:R2:W-:Y:S01]  /*4d90*/  MUFU.EX2 R107, R15 ;  /* 0x0000000f006b7308 */ /* 0x0005e20000000800 */
[----:B-1----:R-:W1:Y:S01]  /*4da0*/  LDSM.16.MT88.4 R8, [R128+0xa800] ;  /* 0x00a800008008783b */ /* 0x002e620000004200 */
[----:B---3--:R-:W-:-:S07]  /*4db0*/  F2FP.F16.F32.PACK_AB R7, R173, R174 ;  /* 0x000000aead07723e */ /* 0x008fce00000000ff */
[----:B----4-:R-:W-:Y:S01]  /*4dc0*/  HMMA.16816.F32 R112, R4, R24, R192 ;  /* 0x000000180470723c */ /* 0x010fe200000018c0 */
[----:B--2---:R-:W-:-:S07]  /*4dd0*/  FFMA.FTZ R15, R149, UR6, -R13 ;  /* 0x00000006950f7c23 */ /* 0x004fce000801080d */
[C---:B------:R-:W-:Y:S01]  /*4de0*/  HMMA.16816.F32 R124, R4.reuse, R20, R188 ;  /* 0x00000014047c723c */ /* 0x040fe200000018bc */
[----:B------:R2:W3:Y:S07]  /*4df0*/  MUFU.EX2 R105, R15 ;  /* 0x0000000f00697308 */ /* 0x0004ee0000000800 */
[C---:B------:R-:W-:Y:S08]  /*4e00*/  HMMA.16816.F32 R188, R4.reuse, R36, R108 ;  /* 0x0000002404bc723c */ /* 0x040ff0000000186c */
[----:B------:R-:W-:Y:S01]  /*4e10*/  HMMA.16816.F32 R192, R4, R28, R96 ;  /* 0x0000001c04c0723c */ /* 0x000fe20000001860 */
[----:B--2---:R-:W-:Y:S01]  /*4e20*/  FFMA.FTZ R15, R229, UR6, -R12 ;  /* 0x00000006e50f7c23 */ /* 0x004fe2000801080c */
[----:B------:R-:W-:-:S06]  /*4e30*/  IMAD.MOV.U32 R229, RZ, RZ, R137 ;  /* 0x000000ffffe57224 */ /* 0x000fcc00078e0089 */
[C---:B-1----:R-:W-:Y:S08]  /*4e40*/  HMMA.16816.F32 R180, R4.reuse, R8, R180 ;  /* 0x0000000804b4723c */ /* 0x042ff000000018b4 */
[C---:B------:R-:W-:Y:S01]  /*4e50*/  HMMA.16816.F32 R160, R4.reuse, R32, R168 ;  /* 0x0000002004a0723c */ /* 0x040fe200000018a8 */
[----:B------:R-:W1:Y:S07]  /*4e60*/  LDSM.16.MT88.4 R168, [R14+0xac00] ;  /* 0x00ac00000ea8783b */ /* 0x000e6e0000004200 */
[C---:B------:R-:W-:Y:S08]  /*4e70*/  HMMA.16816.F32 R116, R4.reuse, R26, R116 ;  /* 0x0000001a0474723c */ /* 0x040ff00000001874 */
[C---:B------:R-:W-:Y:S08]  /*4e80*/  HMMA.16816.F32 R132, R4.reuse, R22, R132 ;  /* 0x000000160484723c */ /* 0x040ff00000001884 */
[C---:B------:R-:W-:Y:S08]  /*4e90*/  HMMA.16816.F32 R148, R4.reuse, R10, R92 ;  /* 0x0000000a0494723c */ /* 0x040ff0000000185c */
[C---:B------:R-:W-:Y:S08]  /*4ea0*/  HMMA.16816.F32 R88, R4.reuse, R34, R88 ;  /* 0x000000220458723c */ /* 0x040ff00000001858 */
[C---:B------:R-:W-:Y:S08]  /*4eb0*/  HMMA.16816.F32 R108, R4.reuse, R38, R84 ;  /* 0x00000026046c723c */ /* 0x040ff00000001854 */
[----:B------:R-:W-:Y:S01]  /*4ec0*/  HMMA.16816.F32 R96, R4, R30, R72 ;  /* 0x0000001e0460723c */ /* 0x000fe20000001848 */
[----:B------:R-:W-:-:S02]  /*4ed0*/  F2FP.F16.F32.PACK_AB R4, R240, R241 ;  /* 0x000000f1f004723e */ /* 0x000fc400000000ff */
[----:B------:R-:W-:Y:S02]  /*4ee0*/  F2FP.F16.F32.PACK_AB R5, R106, R100 ;  /* 0x000000646a05723e */ /* 0x000fe400000000ff */
[----:B------:R-:W-:Y:S02]  /*4ef0*/  F2FP.F16.F32.PACK_AB R6, R209, R210 ;  /* 0x000000d2d106723e */ /* 0x000fe400000000ff */
[----:B---3--:R-:W-:-:S07]  /*4f00*/  F2FP.F16.F32.PACK_AB R7, R105, R107 ;  /* 0x0000006b6907723e */ /* 0x008fce00000000ff */
[C---:B------:R-:W-:Y:S01]  /*4f10*/  HMMA.16816.F32 R60, R4.reuse, R26, R60 ;  /* 0x0000001a043c723c */ /* 0x040fe2000000183c */
[----:B------:R2:W-:Y:S07]  /*4f20*/  MUFU.EX2 R27, R15 ;  /* 0x0000000f001b7308 */ /* 0x0005ee0000000800 */
[C---:B------:R-:W-:Y:S01]  /*4f30*/  HMMA.16816.F32 R156, R4.reuse, R24, R80 ;  /* 0x00000018049c723c */ /* 0x040fe20000001850 */
[----:B------:R-:W-:Y:S07]  /*4f40*/  LDSM.16.MT88.4 R80, [R128+0xbc00] ;  /* 0x00bc00008050783b */ /* 0x000fee0000004200 */
[----:B------:R-:W-:Y:S01]  /*4f50*/  HMMA.16816.F32 R140, R4, R8, R68 ;  /* 0x00000008048c723c */ /* 0x000fe20000001844 */
[--C-:B------:R-:W-:Y:S01]  /*4f60*/  FFMA.FTZ R8, R211, UR6, -R3.reuse ;  /* 0x00000006d3087c23 */ /* 0x100fe20008010803 */
[----:B--2---:R-:W-:Y:S01]  /*4f70*/  FFMA.FTZ R15, R167, UR6, -R3 ;  /* 0x00000006a70f7c23 */ /* 0x004fe20008010803 */
[----:B------:R-:W-:-:S03]  /*4f80*/  MOV R211, R139 ;  /* 0x0000008b00d37202 */ /* 0x000fc60000000f00 */
[----:B------:R2:W-:Y:S02]  /*4f90*/  MUFU.EX2 R24, R15 ;  /* 0x0000000f00187308 */ /* 0x0005e40000000800 */
[C---:B------:R-:W-:Y:S08]  /*4fa0*/  HMMA.16816.F32 R176, R4.reuse, R20, R76 ;  /* 0x0000001404b0723c */ /* 0x040ff0000000184c */
[----:B------:R-:W-:Y:S01]  /*4fb0*/  HMMA.16816.F32 R52, R4, R22, R52 ;  /* 0x000000160434723c */ /* 0x000fe20000001834 */
[----:B------:R-:W-:Y:S01]  /*4fc0*/  MUFU.EX2 R22, R8 ;  /* 0x0000000800167308 */ /* 0x000fe20000000800 */
[--C-:B--2---:R-:W-:Y:S01]  /*4fd0*/  FFMA.FTZ R15, R208, UR6, -R3.reuse ;  /* 0x00000006d00f7c23 */ /* 0x104fe20008010803 */
[----:B------:R-:W-:-:S05]  /*4fe0*/  FFMA.FTZ R3, R213, UR6, -R3 ;  /* 0x00000006d5037c23 */ /* 0x000fca0008010803 */
[C---:B------:R-:W-:Y:S01]  /*4ff0*/  HMMA.16816.F32 R64, R4.reuse, R32, R64 ;  /* 0x000000200440723c */ /* 0x040fe20000001840 */
[----:B------:R-:W-:Y:S01]  /*5000*/  IMAD.MOV.U32 R208, RZ, RZ, R138 ;  /* 0x000000ffffd07224 */ /* 0x000fe200078e008a */
[----:B------:R-:W2:Y:S01]  /*5010*/  MUFU.EX2 R23, R15 ;  /* 0x0000000f00177308 */ /* 0x000ea20000000800 */
[----:B------:R-:W-:Y:S01]  /*5020*/  IMAD.MOV.U32 R33, RZ, RZ, R152 ;  /* 0x000000ffff217224 */ /* 0x000fe200078e0098 */
[----:B------:R-:W-:Y:S01]  /*5030*/  MOV R32, R120 ;  /* 0x0000007800207202 */ /* 0x000fe20000000f00 */
[----:B------:R-:W-:Y:S01]  /*5040*/  LDSM.16.MT88.4 R136, [R14+0x9c00] ;  /* 0x009c00000e88783b */ /* 0x000fe20000004200 */
[----:B------:R-:W-:Y:S02]  /*5050*/  IMAD.MOV.U32 R213, RZ, RZ, R129 ;  /* 0x000000ffffd57224 */ /* 0x000fe400078e0081 */
[----:B------:R-:W-:Y:S01]  /*5060*/  HMMA.16816.F32 R44, R4, R34, R44 ;  /* 0x00000022042c723c */ /* 0x000fe2000000182c */
[----:B------:R-:W-:Y:S01]  /*5070*/  IMAD.MOV.U32 R35, RZ, RZ, R122 ;  /* 0x000000ffff237224 */ /* 0x000fe200078e007a */
[----:B------:R3:W4:Y:S01]  /*5080*/  MUFU.EX2 R21, R3 ;  /* 0x0000000300157308 */ /* 0x0007220000000800 */
[----:B------:R-:W-:-:S05]  /*5090*/  MOV R34, R123 ;  /* 0x0000007b00227202 */ /* 0x000fca0000000f00 */
[C---:B------:R-:W-:Y:S01]  /*50a0*/  HMMA.16816.F32 R68, R4.reuse, R36, R196 ;  /* 0x000000240444723c */ /* 0x040fe200000018c4 */
[----:B------:R-:W-:Y:S01]  /*50b0*/  IMAD.MOV.U32 R199, RZ, RZ, R153 ;  /* 0x000000ffffc77224 */ /* 0x000fe200078e0099 */
[----:B------:R-:W-:Y:S01]  /*50c0*/  MOV R198, R154 ;  /* 0x0000009a00c67202 */ /* 0x000fe20000000f00 */
[----:B------:R-:W-:Y:S01]  /*50d0*/  IMAD.MOV.U32 R197, RZ, RZ, R155 ;  /* 0x000000ffffc57224 */ /* 0x000fe200078e009b */
[----:B--2---:R-:W-:Y:S01]  /*50e0*/  F2FP.F16.F32.PACK_AB R92, R23, R24 ;  /* 0x00000018175c723e */ /* 0x004fe200000000ff */
[----:B------:R-:W-:Y:S01]  /*50f0*/  LDSM.16.MT88.4 R152, [R128+0xac00] ;  /* 0x00ac00008098783b */ /* 0x000fe20000004200 */
[----:B------:R-:W-:Y:S01]  /*5100*/  IMAD.MOV.U32 R37, RZ, RZ, R19 ;  /* 0x000000ffff257224 */ /* 0x000fe200078e0013 */
[----:B------:R-:W-:Y:S01]  /*5110*/  MOV R196, R165 ;  /* 0x000000a500c47202 */ /* 0x000fe20000000f00 */
[C---:B------:R-:W-:Y:S01]  /*5120*/  HMMA.16816.F32 R48, R4.reuse, R10, R48 ;  /* 0x0000000a0430723c */ /* 0x040fe20000001830 */
[--C-:B---3--:R-:W-:Y:S01]  /*5130*/  FFMA.FTZ R3, R207, UR6, -R2.reuse ;  /* 0x00000006cf037c23 */ /* 0x108fe20008010802 */
[----:B------:R-:W-:Y:S01]  /*5140*/  IMAD.MOV.U32 R207, RZ, RZ, R121 ;  /* 0x000000ffffcf7224 */ /* 0x000fe200078e0079 */
[----:B----4-:R-:W-:Y:S01]  /*5150*/  F2FP.F16.F32.PACK_AB R94, R21, R22 ;  /* 0x00000016155e723e */ /* 0x010fe200000000ff */
[----:B------:R-:W2:Y:S01]  /*5160*/  LDSM.16.MT88.4 R120, [R128+0x9c00] ;  /* 0x009c00008078783b */ /* 0x000ea20000004200 */
[----:B------:R3:W-:Y:S03]  /*5170*/  MUFU.EX2 R20, R3 ;  /* 0x0000000300147308 */ /* 0x0007e60000000800 */
[C---:B------:R-:W-:Y:S08]  /*5180*/  HMMA.16816.F32 R56, R4.reuse, R38, R56 ;  /* 0x000000260438723c */ /* 0x040ff00000001838 */
[----:B------:R-:W-:Y:S01]  /*5190*/  HMMA.16816.F32 R84, R4, R28, R200 ;  /* 0x0000001c0454723c */ /* 0x000fe200000018c8 */
[----:B---3--:R-:W-:Y:S01]  /*51a0*/  FFMA.FTZ R3, R212, UR6, -R2 ;  /* 0x00000006d4037c23 */ /* 0x008fe20008010802 */
[----:B------:R-:W-:-:S06]  /*51b0*/  IMAD.MOV.U32 R212, RZ, RZ, R16 ;  /* 0x000000ffffd47224 */ /* 0x000fcc00078e0010 */
[----:B------:R-:W-:Y:S01]  /*51c0*/  HMMA.16816.F32 R40, R4, R30, R40 ;  /* 0x0000001e0428723c */ /* 0x000fe20000001828 */
[----:B------:R3:W4:Y:S01]  /*51d0*/  LDSM.16.MT88.4 R4, [R14+0xbc00] ;  /* 0x00bc00000e04783b */ /* 0x0007220000004200 */
[----:B------:R5:W1:Y:S02]  /*51e0*/  MUFU.EX2 R16, R3 ;  /* 0x0000000300107308 */ /* 0x000a640000000800 */
[--C-:B-----5:R-:W-:Y:S01]  /*51f0*/  FFMA.FTZ R3, R217, UR6, -R2.reuse ;  /* 0x00000006d9037c23 */ /* 0x120fe20008010802 */
[----:B------:R-:W-:Y:S01]  /*5200*/  FFMA.FTZ R2, R221, UR6, -R2 ;  /* 0x00000006dd027c23 */ /* 0x000fe20008010802 */
[----:B-1----:R-:W-:-:S04]  /*5210*/  F2FP.F16.F32.PACK_AB R93, R16, R20 ;  /* 0x00000014105d723e */ /* 0x002fc800000000ff */
[----:B------:R1:W-:Y:S08]  /*5220*/  MUFU.EX2 R19, R3 ;  /* 0x0000000300137308 */ /* 0x0003f00000000800 */
[----:B------:R5:W2:Y:S01]  /*5230*/  MUFU.EX2 R15, R2 ;  /* 0x00000002000f7308 */ /* 0x000aa20000000800 */
[----:B-1----:R-:W-:-:S04]  /*5240*/  FADD.FTZ R3, R196, R37 ;  /* 0x00000025c4037221 */ /* 0x002fc80000010000 */
[----:B------:R-:W-:Y:S01]  /*5250*/  FADD.FTZ R3, R34, R3 ;  /* 0x0000000322037221 */ /* 0x000fe20000010000 */
[--C-:B-----5:R-:W-:Y:S01]  /*5260*/  FFMA.FTZ R2, R235, UR6, -R12.reuse ;  /* 0x00000006eb027c23 */ /* 0x120fe2000801080c */
[----:B--2---:R-:W-:Y:S02]  /*5270*/  F2FP.F16.F32.PACK_AB R95, R15, R19 ;  /* 0x000000130f5f723e */ /* 0x004fe400000000ff */
[----:B------:R-:W-:Y:S01]  /*5280*/  FADD.FTZ R3, R32, R3 ;  /* 0x0000000320037221 */ /* 0x000fe20000010000 */
[----:B------:R1:W2:Y:S03]  /*5290*/  MUFU.EX2 R26, R2 ;  /* 0x00000002001a7308 */ /* 0x0002a60000000800 */
[----:B------:R-:W-:Y:S01]  /*52a0*/  FADD.FTZ R3, R252, R3 ;  /* 0x00000003fc037221 */ /* 0x000fe20000010000 */
[C---:B------:R-:W-:Y:S08]  /*52b0*/  HMMA.16816.F32 R164, R92.reuse, R170, R88 ;  /* 0x000000aa5ca4723c */ /* 0x040ff00000001858 */
[----:B------:R-:W-:Y:S01]  /*52c0*/  HMMA.16816.F32 R112, R92, R120, R112 ;  /* 0x000000785c70723c */ /* 0x000fe20000001870 */
[----:B-1----:R-:W-:-:S07]  /*52d0*/  FFMA.FTZ R2, R236, UR6, -R12 ;  /* 0x00000006ec027c23 */ /* 0x002fce000801080c */
[C---:B------:R-:W-:Y:S01]  /*52e0*/  HMMA.16816.F32 R116, R92.reuse, R122, R116 ;  /* 0x0000007a5c74723c */ /* 0x040fe20000001874 */
[----:B------:R1:W-:Y:S07]  /*52f0*/  MUFU.EX2 R25, R2 ;  /* 0x0000000200197308 */ /* 0x0003ee0000000800 */
[C---:B------:R-:W-:Y:S08]  /*5300*/  HMMA.16816.F32 R128, R92.reuse, R136, R124 ;  /* 0x000000885c80723c */ /* 0x040ff0000000187c */
[----:B------:R-:W-:Y:S01]  /*5310*/  HMMA.16816.F32 R132, R92, R138, R132 ;  /* 0x0000008a5c84723c */ /* 0x000fe20000001884 */
[----:B-1----:R-:W-:Y:S01]  /*5320*/  FFMA.FTZ R2, R237, UR6, -R12 ;  /* 0x00000006ed027c23 */ /* 0x002fe2000801080c */
[----:B------:R-:W-:-:S03]  /*5330*/  FADD.FTZ R12, R198, R197 ;  /* 0x000000c5c60c7221 */ /* 0x000fc60000010000 */
[----:B---3--:R1:W3:Y:S01]  /*5340*/  MUFU.EX2 R14, R2 ;  /* 0x00000002000e7308 */ /* 0x0082e20000000800 */
[----:B------:R-:W-:Y:S02]  /*5350*/  FADD.FTZ R12, R35, R12 ;  /* 0x0000000c230c7221 */ /* 0x000fe40000010000 */
[C---:B------:R-:W-:Y:S08]  /*5360*/  HMMA.16816.F32 R144, R92.reuse, R152, R180 ;  /* 0x000000985c90723c */ /* 0x040ff000000018b4 */
[----:B------:R-:W-:Y:S01]  /*5370*/  HMMA.16816.F32 R148, R92, R154, R148 ;  /* 0x0000009a5c94723c */ /* 0x000fe20000001894 */
[----:B-1----:R-:W-:-:S07]  /*5380*/  FFMA.FTZ R2, R220, UR6, -R13 ;  /* 0x00000006dc027c23 */ /* 0x002fce000801080d */
[C---:B------:R-:W-:Y:S01]  /*5390*/  HMMA.16816.F32 R160, R92.reuse, R168, R160 ;  /* 0x000000a85ca0723c */ /* 0x040fe200000018a0 */
[----:B------:R1:W-:Y:S07]  /*53a0*/  MUFU.EX2 R8, R2 ;  /* 0x0000000200087308 */ /* 0x0003ee0000000800 */
[C---:B------:R-:W-:Y:S08]  /*53b0*/  HMMA.16816.F32 R72, R92.reuse, R80, R188 ;  /* 0x000000505c48723c */ /* 0x040ff000000018bc */
[----:B------:R-:W-:Y:S01]  /*53c0*/  HMMA.16816.F32 R76, R92, R82, R108 ;  /* 0x000000525c4c723c */ /* 0x000fe2000000186c */
[----:B-1----:R-:W-:-:S04]  /*53d0*/  FFMA.FTZ R2, R222, UR6, -R13 ;  /* 0x00000006de027c23 */ /* 0x002fc8000801080d */
[----:B------:R1:W5:Y:S03]  /*53e0*/  MUFU.EX2 R9, R2 ;  /* 0x0000000200097308 */ /* 0x0003660000000800 */
[C---:B----4-:R-:W-:Y:S08]  /*53f0*/  HMMA.16816.F32 R88, R92.reuse, R4, R192 ;  /* 0x000000045c58723c */ /* 0x050ff000000018c0 */
[----:B------:R-:W-:Y:S01]  /*5400*/  HMMA.16816.F32 R92, R92, R6, R96 ;  /* 0x000000065c5c723c */ /* 0x000fe20000001860 */
[----:B--2---:R-:W-:-:S02]  /*5410*/  F2FP.F16.F32.PACK_AB R96, R26, R27 ;  /* 0x0000001b1a60723e */ /* 0x004fc400000000ff */
[----:B---3--:R-:W-:Y:S01]  /*5420*/  F2FP.F16.F32.PACK_AB R98, R14, R25 ;  /* 0x000000190e62723e */ /* 0x008fe200000000ff */
[----:B-1----:R-:W-:Y:S01]  /*5430*/  FFMA.FTZ R2, R223, UR6, -R13 ;  /* 0x00000006df027c23 */ /* 0x002fe2000801080d */
[----:B-----5:R-:W-:-:S03]  /*5440*/  F2FP.F16.F32.PACK_AB R97, R9, R8 ;  /* 0x000000080961723e */ /* 0x020fc600000000ff */
[----:B------:R1:W-:Y:S02]  /*5450*/  MUFU.EX2 R10, R2 ;  /* 0x00000002000a7308 */ /* 0x0003e40000000800 */
[----:B-1----:R-:W-:Y:S01]  /*5460*/  FFMA.FTZ R2, R242, UR6, -R13 ;  /* 0x00000006f2027c23 */ /* 0x002fe2000801080d */
[----:B------:R-:W-:-:S05]  /*5470*/  FADD.FTZ R13, R212, R199 ;  /* 0x000000c7d40d7221 */ /* 0x000fca0000010000 */
[----:B------:R1:W2:Y:S01]  /*5480*/  MUFU.EX2 R11, R2 ;  /* 0x00000002000b7308 */ /* 0x0002a20000000800 */
[----:B------:R-:W-:Y:S01]  /*5490*/  FADD.FTZ R13, R207, R13 ;  /* 0x0000000dcf0d7221 */ /* 0x000fe20000010000 */
[----:B-1----:R-:W-:Y:S01]  /*54a0*/  FADD.FTZ R2, R225, R224 ;  /* 0x000000e0e1027221 */ /* 0x002fe20000010000 */
[----:B--2---:R-:W-:-:S03]  /*54b0*/  F2FP.F16.F32.PACK_AB R99, R11, R10 ;  /* 0x0000000a0b63723e */ /* 0x004fc600000000ff */
[----:B------:R-:W-:-:S04]  /*54c0*/  FADD.FTZ R2, R226, R2 ;  /* 0x00000002e2027221 */ /* 0x000fc80000010000 */
        /* <DEDUP_REMOVED lines=10> */
[----:B------:R-:W-:Y:S01]  /*5570*/  FADD.FTZ R2, R211, R5 ;  /* 0x00000005d3027221 */ /* 0x000fe20000010000 */
[----:B------:R-:W-:-:S04]  /*5580*/  FADD.FTZ R5, R250, R12 ;  /* 0x0000000cfa057221 */ /* 0x000fc80000010000 */
        /* <DEDUP_REMOVED lines=50> */
[----:B------:R-:W-:Y:S01]  /*58b0*/  MOV R100, R219 ;  /* 0x000000db00647202 */ /* 0x000fe20000000f00 */
[----:B------:R1:W-:Y:S03]  /*58c0*/  STL [R1+0x24], R236 ;  /* 0x000024ec01007387 */ /* 0x0003e60000100800 */
[----:B------:R-:W-:Y:S01]  /*58d0*/  ISETP.GT.U32.AND P0, PT, R172, R100, PT ;  /* 0x00000064ac00720c */ /* 0x000fe20003f04070 */
[----:B------:R1:W-:Y:S04]  /*58e0*/  STL [R1+0x30], R3 ;  /* 0x0000300301007387 */ /* 0x0003e80000100800 */
[----:B------:R1:W-:Y:S04]  /*58f0*/  STL [R1+0x28], R237 ;  /* 0x000028ed01007387 */ /* 0x0003e80000100800 */
[----:B------:R1:W-:Y:S04]  /*5900*/  STL [R1+0x2c], R235 ;  /* 0x00002ceb01007387 */ /* 0x0003e80000100800 */
[----:B------:R-:W-:Y:S05]  /*5910*/  @!P0 BRA `(.L_x_195) ;  /* 0x0000008c00508947 */ /* 0x000fea0003800000 */
[----:B------:R-:W2:Y:S01]  /*5920*/  LDL R107, [R1+0x18] ;  /* 0x00001800016b7983 */ /* 0x000ea20000100800 */
[----:B-1----:R-:W1:Y:S03]  /*5930*/  LDC.64 R2, c[0x0][0x3c0] ;  /* 0x0000f000ff027b82 */ /* 0x002e660000000a00 */
[----:B------:R-:W3:Y:S04]  /*5940*/  LDL R208, [R1+0x44] ;  /* 0x0000440001d07983 */ /* 0x000ee80000100800 */
[----:B------:R-:W4:Y:S04]  /*5950*/  LDL R229, [R1+0x10] ;  /* 0x0000100001e57983 */ /* 0x000f280000100800 */
[----:B------:R-:W5:Y:S04]  /*5960*/  LDL R213, [R1+0x40] ;  /* 0x0000400001d57983 */ /* 0x000f680000100800 */
[----:B------:R-:W5:Y:S04]  /*5970*/  LDL R211, [R1+0x20] ;  /* 0x0000200001d37983 */ /* 0x000f680000100800 */
[----:B------:R-:W5:Y:S01]  /*5980*/  LDL R219, [R1+0x14] ;  /* 0x0000140001db7983 */ /* 0x000f620000100800 */
[----:B------:R-:W1:Y:S01]  /*5990*/  S2UR UR5, SR_CgaCtaId ;  /* 0x00000000000579c3 */ /* 0x000e620000008800 */
[----:B------:R-:W-:Y:S01]  /*59a0*/  IMAD.SHL.U32 R238, R228, 0x8, RZ ;  /* 0x00000008e4ee7824 */ /* 0x000fe200078e00ff */
[----:B------:R-:W-:-:S04]  /*59b0*/  DEPBAR.LE SB0, 0x0 ;  /* 0x000080000000791a */ /* 0x000fc80000000000 */
[----:B------:R-:W-:Y:S02]  /*59c0*/  LOP3.LUT R4, R238, 0xd8, RZ, 0xc0, !PT ;  /* 0x000000d8ee047812 */ /* 0x000fe400078ec0ff */
[--C-:B------:R-:W-:Y:S02]  /*59d0*/  SHF.R.U32.HI R184, RZ, 0x1, R228.reuse ;  /* 0x00000001ffb87819 */ /* 0x100fe400000116e4 */
[----:B------:R-:W-:Y:S02]  /*59e0*/  LOP3.LUT R4, R4, 0x18, R228, 0x78, !PT ;  /* 0x0000001804047812 */ /* 0x000fe400078e78e4 */
[----:B------:R-:W-:Y:S02]  /*59f0*/  LOP3.LUT R7, R184, 0x8, RZ, 0xc0, !PT ;  /* 0x00000008b8077812 */ /* 0x000fe400078ec0ff */
[----:B------:R-:W-:Y:S02]  /*5a00*/  LOP3.LUT R238, R4, 0x1f20, R238, 0xf8, !PT ;  /* 0x00001f2004ee7812 */ /* 0x000fe400078ef8ee */
[----:B------:R-:W-:Y:S01]  /*5a10*/  LOP3.LUT R186, R239, R7, RZ, 0x3c, !PT ;  /* 0x00000007efba7212 */ /* 0x000fe200078e3cff */
[----:B-1----:R-:W-:-:S06]  /*5a20*/  ULEA UR5, UR5, UR4, 0x18 ;  /* 0x0000000405057291 */ /* 0x002fcc000f8ec0ff */
[----:B------:R-:W-:Y:S01]  /*5a30*/  LEA R238, R238, UR5, 0x1 ;  /* 0x00000005eeee7c11 */ /* 0x000fe2000f8e08ff */
[----:B------:R-:W-:Y:S01]  /*5a40*/  BAR.SYNC.DEFER_BLOCKING 0x0 ;  /* 0x0000000000007b1d */ /* 0x000fe20000010000 */
[----:B--2---:R-:W-:-:S04]  /*5a50*/  VIADD R252, R107, 0xfffffffe ;  /* 0xfffffffe6bfc7836 */ /* 0x004fc80000000000 */
[----:B------:R-:W-:-:S04]  /*5a60*/  IMAD.WIDE.U32 R8, R252, R2, RZ ;  /* 0x00000002fc087225 */ /* 0x000fc800078e00ff */
[----:B------:R-:W-:Y:S02]  /*5a70*/  IMAD.SHL.U32 R6, R8, 0x40, RZ ;  /* 0x0000004008067824 */ /* 0x000fe400078e00ff */
[----:B------:R-:W-:-:S03]  /*5a80*/  IMAD R5, R252, R3, R9 ;  /* 0x00000003fc057224 */ /* 0x000fc600078e0209 */
[----:B------:R-:W-:Y:S02]  /*5a90*/  LEA R6, P0, R2, R6, 0x5 ;  /* 0x0000000602067211 */ /* 0x000fe400078028ff */
[----:B------:R-:W-:-:S04]  /*5aa0*/  SHF.L.U64.HI R9, R8, 0x6, R5 ;  /* 0x0000000608097819 */ /* 0x000fc80000010205 */
[----:B------:R-:W-:Y:S02]  /*5ab0*/  LEA.HI.X R9, R2, R9, R3, 0x5, P0 ;  /* 0x0000000902097211 */ /* 0x000fe400000f2c03 */
[-C--:B---3--:R-:W-:Y:S02]  /*5ac0*/  LEA R2, P1, R8, R208.reuse, 0x7 ;  /* 0x000000d008027211 */ /* 0x088fe400078238ff */
[----:B------:R-:W-:Y:S01]  /*5ad0*/  LEA R4, P0, R6, R208, 0x1 ;  /* 0x000000d006047211 */ /* 0x000fe200078008ff */
[----:B------:R-:W-:Y:S01]  /*5ae0*/  IMAD.SHL.U32 R208, R228, 0x10, RZ ;  /* 0x00000010e4d07824 */ /* 0x000fe200078e00ff */
[----:B----4-:R-:W-:Y:S02]  /*5af0*/  LOP3.LUT R7, R229, 0x120, RZ, 0xc0, !PT ;  /* 0x00000120e5077812 */ /* 0x010fe400078ec0ff */
[-C--:B-----5:R-:W-:Y:S02]  /*5b00*/  LEA.HI.X R3, R8, R213.reuse, R5, 0x7, P1 ;  /* 0x000000d508037211 */ /* 0x0a0fe400008f3c05 */
[----:B------:R-:W-:-:S02]  /*5b10*/  LEA.HI.X R5, R6, R213, R9, 0x1, P0 ;  /* 0x000000d506057211 */ /* 0x000fc400000f0c09 */
[----:B------:R-:W-:Y:S01]  /*5b20*/  LOP3.LUT R6, R7, 0x3e00, R208, 0xf8, !PT ;  /* 0x00003e0007067812 */ /* 0x000fe200078ef8d0 */
[----:B------:R-:W-:Y:S01]  /*5b30*/  @!PT LDS RZ, [RZ] ;  /* 0x00000000fffff984 */ /* 0x000fe20000000800 */
[----:B------:R-:W-:Y:S01]  /*5b40*/  @!PT LDS RZ, [RZ] ;  /* 0x00000000fffff984 */ /* 0x000fe20000000800 */
[----:B------:R-:W-:Y:S01]  /*5b50*/  @!PT LDS RZ, [RZ] ;  /* 0x00000000fffff984 */ /* 0x000fe20000000800 */
[----:B------:R-:W-:Y:S01]  /*5b60*/  LDGSTS.E.BYPASS.LTC128B.128 [R238+0x9000], desc[UR14][R2.64] ;  /* 0x0900000002ee7fae */ /* 0x000fe2000b981a0e */
[----:B------:R-:W-:Y:S02]  /*5b70*/  LOP3.LUT R19, R211, R243, RZ, 0xfc, !PT ;  /* 0x000000f3d3137212 */ /* 0x000fe400078efcff */
[----:B------:R-:W-:Y:S01]  /*5b80*/  LOP3.LUT R6, R6, R186, RZ, 0xfc, !PT ;  /* 0x000000ba06067212 */ /* 0x000fe200078efcff */
[----:B------:R-:W-:Y:S01]  /*5b90*/  LDGSTS.E.BYPASS.LTC128B.128 [R238+0xa000], desc[UR14][R2.64+0x40] ;  /* 0x0a00004002ee7fae */ /* 0x000fe2000b981a0e */
[----:B------:R-:W-:-:S03]  /*5ba0*/  LEA R19, R19, UR5, 0x1 ;  /* 0x0000000513137c11 */ /* 0x000fc6000f8e08ff */
[----:B------:R1:W-:Y:S04]  /*5bb0*/  LDGSTS.E.BYPASS.LTC128B.128 [R238+0xb000], desc[UR14][R2.64+0x80] ;  /* 0x0b00008002ee7fae */ /* 0x0003e8000b981a0e */
[----:B------:R-:W-:Y:S04]  /*5bc0*/  LDGSTS.E.BYPASS.LTC128B.128 [R238+0x9800], desc[UR14][R4.64] ;  /* 0x0980000004ee7fae */ /* 0x000fe8000b981a0e */
[----:B------:R-:W-:Y:S04]  /*5bd0*/  LDGSTS.E.BYPASS.LTC128B.128 [R238+0xa800], desc[UR14][R4.64+0x40] ;  /* 0x0a80004004ee7fae */ /* 0x000fe8000b981a0e */
[----:B------:R2:W-:Y:S04]  /*5be0*/  LDGSTS.E.BYPASS.LTC128B.128 [R238+0xb800], desc[UR14][R4.64+0x80] ;  /* 0x0b80008004ee7fae */ /* 0x0005e8000b981a0e */
[----:B------:R-:W-:Y:S04]  /*5bf0*/  LDSM.16.M88.4 R36, [R19+0x6000] ;  /* 0x006000001324783b */ /* 0x000fe80000000200 */
[----:B------:R-:W-:Y:S04]  /*5c00*/  LDSM.16.M88.4 R32, [R19+0x6400] ;  /* 0x006400001320783b */ /* 0x000fe80000000200 */
[----:B------:R-:W-:Y:S01]  /*5c10*/  LDSM.16.M88.4 R28, [R19+0x6800] ;  /* 0x00680000131c783b */ /* 0x000fe20000000200 */
[----:B-1----:R-:W-:-:S03]  /*5c20*/  LEA R3, R6, UR5, 0x1 ;  /* 0x0000000506037c11 */ /* 0x002fc6000f8e08ff */
[----:B------:R-:W-:Y:S04]  /*5c30*/  LDSM.16.M88.4 R24, [R19+0x6c00] ;  /* 0x006c00001318783b */ /* 0x000fe80000000200 */
[----:B------:R-:W1:Y:S04]  /*5c40*/  LDSM.16.M88.4 R12, [R3] ;  /* 0x00000000030c783b */ /* 0x000e680000000200 */
[----:B------:R-:W3:Y:S01]  /*5c50*/  LDSM.16.M88.4 R8, [R3+0x1000] ;  /* 0x001000000308783b */ /* 0x000ee20000000200 */
[C---:B------:R-:W-:Y:S02]  /*5c60*/  IMAD.IADD R2, R0.reuse, 0x1, R19 ;  /* 0x0000000100027824 */ /* 0x040fe400078e0213 */
[----:B------:R-:W-:Y:S01]  /*5c70*/  IMAD.IADD R16, R0, 0x1, R3 ;  /* 0x0000000100107824 */ /* 0x000fe200078e0203 */
[----:B------:R-:W0:Y:S04]  /*5c80*/  LDGDEPBAR ;  /* 0x00000000000079af */ /* 0x000e280000000000 */
[----:B------:R-:W-:Y:S04]  /*5c90*/  LDSM.16.M88.4 R52, [R2+0x6000] ;  /* 0x006000000234783b */ /* 0x000fe80000000200 */
[----:B--2---:R-:W2:Y:S04]  /*5ca0*/  LDSM.16.M88.4 R4, [R16+0x1000] ;  /* 0x001000001004783b */ /* 0x004ea80000000200 */
[----:B------:R-:W4:Y:S04]  /*5cb0*/  LDSM.16.M88.4 R48, [R2+0x6400] ;  /* 0x006400000230783b */ /* 0x000f280000000200 */
[----:B------:R-:W5:Y:S04]  /*5cc0*/  LDSM.16.M88.4 R60, [R2+0x6800] ;  /* 0x00680000023c783b */ /* 0x000f680000000200 */
[----:B------:R-:W5:Y:S04]  /*5cd0*/  LDSM.16.M88.4 R56, [R2+0x6c00] ;  /* 0x006c00000238783b */ /* 0x000f680000000200 */
[----:B------:R-:W5:Y:S01]  /*5ce0*/  LDSM.16.M88.4 R20, [R16] ;  /* 0x000000001014783b */ /* 0x000f620000000200 */
[-C--:B-1----:R-:W-:Y:S08]  /*5cf0*/  HMMA.16816.F32 R192, R12, R36.reuse, RZ ;  /* 0x000000240cc0723c */ /* 0x082ff000000018ff */
[C---:B---3--:R-:W-:Y:S08]  /*5d00*/  HMMA.16816.F32 R188, R8.reuse, R36, RZ ;  /* 0x0000002408bc723c */ /* 0x048ff000000018ff */
[-C--:B------:R-:W-:Y:S08]  /*5d10*/  HMMA.16816.F32 R180, R8, R38.reuse, RZ ;  /* 0x0000002608b4723c */ /* 0x080ff000000018ff */
[----:B------:R-:W-:Y:S08]  /*5d20*/  HMMA.16816.F32 R248, R12, R38, RZ ;  /* 0x000000260cf8723c */ /* 0x000ff000000018ff */
[C---:B------:R-:W-:Y:S08]  /*5d30*/  HMMA.16816.F32 R176, R8.reuse, R32, RZ ;  /* 0x0000002008b0723c */ /* 0x040ff000000018ff */
[C---:B------:R-:W-:Y:S08]  /*5d40*/  HMMA.16816.F32 R64, R8.reuse, R28, RZ ;  /* 0x0000001c0840723c */ /* 0x040ff000000018ff */
[C---:B------:R-:W-:Y:S08]  /*5d50*/  HMMA.16816.F32 R40, R8.reuse, R24, RZ ;  /* 0x000000180828723c */ /* 0x040ff000000018ff */
[C---:B------:R-:W-:Y:S08]  /*5d60*/  HMMA.16816.F32 R172, R8.reuse, R34, RZ ;  /* 0x0000002208ac723c */ /* 0x040ff000000018ff */
[C---:B------:R-:W-:Y:S08]  /*5d70*/  HMMA.16816.F32 R44, R8.reuse, R30, RZ ;  /* 0x0000001e082c723c */ /* 0x040ff000000018ff */
[----:B------:R-:W-:Y:S08]  /*5d80*/  HMMA.16816.F32 R36, R8, R26, RZ ;  /* 0x0000001a0824723c */ /* 0x000ff000000018ff */
[----:B------:R-:W-:Y:S01]  /*5d90*/  HMMA.16816.F32 R8, R12, R32, RZ ;  /* 0x000000200c08723c */ /* 0x000fe200000018ff */
[----:B------:R-:W-:-:S07]  /*5da0*/  IMAD.MOV.U32 R106, RZ, RZ, R219 ;  /* 0x000000ffff6a7224 */ /* 0x000fce00078e00db */
[C---:B------:R-:W-:Y:S08]  /*5db0*/  HMMA.16816.F32 R196, R12.reuse, R28, RZ ;  /* 0x0000001c0cc4723c */ /* 0x040ff000000018ff */
[C---:B------:R-:W-:Y:S08]  /*5dc0*/  HMMA.16816.F32 R224, R12.reuse, R30, RZ ;  /* 0x0000001e0ce0723c */ /* 0x040ff000000018ff */
[C---:B------:R-:W-:Y:S08]  /*5dd0*/  HMMA.16816.F32 R240, R12.reuse, R34, RZ ;  /* 0x000000220cf0723c */ /* 0x040ff000000018ff */
[C---:B------:R-:W-:Y:S08]  /*5de0*/  HMMA.16816.F32 R28, R12.reuse, R24, RZ ;  /* 0x000000180c1c723c */ /* 0x040ff000000018ff */
[----:B------:R-:W-:Y:S01]  /*5df0*/  HMMA.16816.F32 R220, R12, R26, RZ ;  /* 0x0000001a0cdc723c */ /* 0x000fe200000018ff */
[----:B------:R-:W-:Y:S07]  /*5e00*/  LDSM.16.M88.4 R24, [R19+0x7000] ;  /* 0x007000001318783b */ /* 0x000fee0000000200 */
[C---:B--2---:R-:W-:Y:S08]  /*5e10*/  HMMA.16816.F32 R216, R4.reuse, R52, R188 ;  /* 0x0000003404d8723c */ /* 0x044ff000000018bc */
[C---:B----4-:R-:W-:Y:S08]  /*5e20*/  HMMA.16816.F32 R212, R4.reuse, R48, R176 ;  /* 0x0000003004d4723c */ /* 0x050ff000000018b0 */
[C---:B-----5:R-:W-:Y:S08]  /*5e30*/  HMMA.16816.F32 R208, R4.reuse, R60, R64 ;  /* 0x0000003c04d0723c */ /* 0x060ff00000001840 */
[C---:B------:R-:W-:Y:S01]  /*5e40*/  HMMA.16816.F32 R200, R4.reuse, R56, R40 ;  /* 0x0000003804c8723c */ /* 0x040fe20000001828 */
[----:B------:R-:W-:Y:S07]  /*5e50*/  LDSM.16.M88.4 R40, [R19+0x7800] ;  /* 0x007800001328783b */ /* 0x000fee0000000200 */
[C---:B------:R-:W-:Y:S08]  /*5e60*/  HMMA.16816.F32 R188, R4.reuse, R54, R180 ;  /* 0x0000003604bc723c */ /* 0x040ff000000018b4 */
[C---:B------:R-:W-:Y:S08]  /*5e70*/  HMMA.16816.F32 R32, R4.reuse, R50, R172 ;  /* 0x000000320420723c */ /* 0x040ff000000018ac */
[C---:B------:R-:W-:Y:S01]  /*5e80*/  HMMA.16816.F32 R12, R4.reuse, R62, R44 ;  /* 0x0000003e040c723c */ /* 0x040fe2000000182c */
[----:B------:R-:W-:Y:S07]  /*5e90*/  LDSM.16.M88.4 R44, [R19+0x7400] ;  /* 0x00740000132c783b */ /* 0x000fee0000000200 */
[----:B------:R-:W-:Y:S01]  /*5ea0*/  HMMA.16816.F32 R204, R4, R58, R36 ;  /* 0x0000003a04cc723c */ /* 0x000fe20000001824 */
[----:B------:R-:W-:Y:S04]  /*5eb0*/  LDSM.16.M88.4 R4, [R3+0x3000] ;  /* 0x003000000304783b */ /* 0x000fe80000000200 */
[----:B------:R-:W1:Y:S03]  /*5ec0*/  LDSM.16.M88.4 R36, [R19+0x7c00] ;  /* 0x007c00001324783b */ /* 0x000e660000000200 */
[C---:B------:R-:W-:Y:S08]  /*5ed0*/  HMMA.16816.F32 R8, R20.reuse, R48, R8 ;  /* 0x000000301408723c */ /* 0x040ff00000001808 */
[----:B------:R-:W-:Y:S11]  /*5ee0*/  HMMA.16816.F32 R244, R20, R52, R192 ;  /* 0x0000003414f4723c */ /* 0x000ff600000018c0 */
[----:B------:R-:W-:-:S02]  /*5ef0*/  IMAD.MOV.U32 R53, RZ, RZ, R8 ;  /* 0x000000ffff357224 */ /* 0x000fc400078e0008 */
[----:B------:R-:W-:Y:S02]  /*5f00*/  IMAD.MOV.U32 R52, RZ, RZ, R9 ;  /* 0x000000ffff347224 */ /* 0x000fe400078e0009 */
[----:B------:R-:W-:Y:S02]  /*5f10*/  IMAD.MOV.U32 R49, RZ, RZ, R10 ;  /* 0x000000ffff317224 */ /* 0x000fe400078e000a */
[----:B------:R-:W-:Y:S02]  /*5f20*/  IMAD.MOV.U32 R48, RZ, RZ, R11 ;  /* 0x000000ffff307224 */ /* 0x000fe400078e000b */
[C---:B------:R-:W-:Y:S08]  /*5f30*/  HMMA.16816.F32 R8, R20.reuse, R56, R28 ;  /* 0x000000381408723c */ /* 0x040ff0000000181c */
[----:B------:R-:W-:Y:S01]  /*5f40*/  HMMA.16816.F32 R176, R20, R50, R240 ;  /* 0x0000003214b0723c */ /* 0x000fe200000018f0 */
[----:B------:R-:W-:-:S02]  /*5f50*/  IMAD.MOV.U32 R242, RZ, RZ, R49 ;  /* 0x000000fffff27224 */ /* 0x000fc400078e0031 */
[----:B------:R-:W-:-:S05]  /*5f60*/  IMAD.MOV.U32 R243, RZ, RZ, R48 ;  /* 0x000000fffff37224 */ /* 0x000fca00078e0030 */
[C---:B-1----:R-:W-:Y:S03]  /*5f70*/  HMMA.16816.F32 R48, R4.reuse, R36, R200 ;  /* 0x000000240430723c */ /* 0x042fe600000018c8 */
[----:B------:R-:W-:Y:S02]  /*5f80*/  IMAD.MOV.U32 R31, RZ, RZ, R8 ;  /* 0x000000ffff1f7224 */ /* 0x000fe400078e0008 */
[----:B------:R-:W-:Y:S02]  /*5f90*/  IMAD.MOV.U32 R30, RZ, RZ, R9 ;  /* 0x000000ffff1e7224 */ /* 0x000fe400078e0009 */
[----:B------:R-:W-:Y:S02]  /*5fa0*/  IMAD.MOV.U32 R29, RZ, RZ, R10 ;  /* 0x000000ffff1d7224 */ /* 0x000fe400078e000a */
[----:B------:R-:W-:Y:S02]  /*5fb0*/  IMAD.MOV.U32 R28, RZ, RZ, R11 ;  /* 0x000000ffff1c7224 */ /* 0x000fe400078e000b */
[----:B------:R-:W1:Y:S01]  /*5fc0*/  LDSM.16.M88.4 R8, [R3+0x2000] ;  /* 0x002000000308783b */ /* 0x000e620000000200 */
[C---:B------:R-:W-:Y:S03]  /*5fd0*/  HMMA.16816.F32 R192, R4.reuse, R46, R32 ;  /* 0x0000002e04c0723c */ /* 0x040fe60000001820 */
[----:B------:R-:W-:Y:S05]  /*5fe0*/  LDSM.16.M88.4 R32, [R2+0x7400] ;  /* 0x007400000220783b */ /* 0x000fea0000000200 */
[----:B------:R-:W-:Y:S01]  /*5ff0*/  HMMA.16816.F32 R200, R4, R42, R12 ;  /* 0x0000002a04c8723c */ /* 0x000fe2000000180c */
[----:B------:R-:W2:Y:S01]  /*6000*/  LDSM.16.M88.4 R12, [R16+0x3000] ;  /* 0x00300000100c783b */ /* 0x000ea20000000200 */
[----:B------:R-:W-:-:S02]  /*6010*/  IMAD.MOV.U32 R240, RZ, RZ, R53 ;  /* 0x000000fffff07224 */ /* 0x000fc400078e0035 */
[----:B------:R-:W-:-:S04]  /*6020*/  IMAD.MOV.U32 R241, RZ, RZ, R52 ;  /* 0x000000fffff17224 */ /* 0x000fc800078e0034 */
[----:B------:R-:W-:Y:S01]  /*6030*/  HMMA.16816.F32 R196, R20, R60, R196 ;  /* 0x0000003c14c4723c */ /* 0x000fe200000018c4 */
[----:B------:R-:W-:Y:S02]  /*6040*/  IMAD.MOV.U32 R187, RZ, RZ, R50 ;  /* 0x000000ffffbb7224 */ /* 0x000fe400078e0032 */
[----:B------:R-:W-:-:S05]  /*6050*/  IMAD.MOV.U32 R105, RZ, RZ, R51 ;  /* 0x000000ffff697224 */ /* 0x000fca00078e0033 */
[----:B------:R-:W-:Y:S08]  /*6060*/  HMMA.16816.F32 R172, R20, R62, R224 ;  /* 0x0000003e14ac723c */ /* 0x000ff000000018e0 */
[----:B------:R-:W-:Y:S08]  /*6070*/  HMMA.16816.F32 R60, R4, R24, R216 ;  /* 0x00000018043c723c */ /* 0x000ff000000018d8 */
[C---:B------:R-:W-:Y:S08]  /*6080*/  HMMA.16816.F32 R180, R20.reuse, R54, R248 ;  /* 0x0000003614b4723c */ /* 0x040ff000000018f8 */
[----:B------:R-:W-:Y:S01]  /*6090*/  HMMA.16816.F32 R64, R20, R58, R220 ;  /* 0x0000003a1440723c */ /* 0x000fe200000018dc */
[----:B------:R-:W-:Y:S07]  /*60a0*/  LDSM.16.M88.4 R20, [R2+0x7c00] ;  /* 0x007c00000214783b */ /* 0x000fee0000000200 */
[----:B------:R-:W-:Y:S01]  /*60b0*/  HMMA.16816.F32 R216, R4, R40, R208 ;  /* 0x0000002804d8723c */ /* 0x000fe200000018d0 */
[----:B------:R-:W-:-:S02]  /*60c0*/  IMAD.MOV.U32 R209, RZ, RZ, R48 ;  /* 0x000000ffffd17224 */ /* 0x000fc400078e0030 */
[----:B------:R-:W-:Y:S02]  /*60d0*/  IMAD.MOV.U32 R208, RZ, RZ, R49 ;  /* 0x000000ffffd07224 */ /* 0x000fe400078e0031 */
[----:B------:R-:W-:Y:S03]  /*60e0*/  LDSM.16.M88.4 R48, [R2+0x7000] ;  /* 0x007000000230783b */ /* 0x000fe60000000200 */
[C---:B------:R-:W-:Y:S08]  /*60f0*/  HMMA.16816.F32 R52, R4.reuse, R44, R212 ;  /* 0x0000002c0434723c */ /* 0x040ff000000018d4 */
[C---:B------:R-:W-:Y:S08]  /*6100*/  HMMA.16816.F32 R56, R4.reuse, R26, R188 ;  /* 0x0000001a0438723c */ /* 0x040ff000000018bc */
[----:B------:R-:W-:Y:S01]  /*6110*/  HMMA.16816.F32 R224, R4, R38, R204 ;  /* 0x0000002604e0723c */ /* 0x000fe200000018cc */
[----:B------:R-:W3:Y:S01]  /*6120*/  LDSM.16.M88.4 R4, [R16+0x2000] ;  /* 0x002000001004783b */ /* 0x000ee20000000200 */
[----:B------:R-:W-:-:S02]  /*6130*/  IMAD.MOV.U32 R188, RZ, RZ, R31 ;  /* 0x000000ffffbc7224 */ /* 0x000fc400078e001f */
[----:B------:R-:W-:Y:S02]  /*6140*/  IMAD.MOV.U32 R189, RZ, RZ, R30 ;  /* 0x000000ffffbd7224 */ /* 0x000fe400078e001e */
[----:B------:R-:W-:Y:S02]  /*6150*/  IMAD.MOV.U32 R190, RZ, RZ, R29 ;  /* 0x000000ffffbe7224 */ /* 0x000fe400078e001d */
[----:B------:R-:W-:Y:S01]  /*6160*/  IMAD.MOV.U32 R191, RZ, RZ, R28 ;  /* 0x000000ffffbf7224 */ /* 0x000fe200078e001c */
[C---:B-1----:R-:W-:Y:S01]  /*6170*/  HMMA.16816.F32 R248, R8.reuse, R24, R244 ;  /* 0x0000001808f8723c */ /* 0x042fe200000018f4 */
[----:B------:R-:W1:Y:S07]  /*6180*/  LDSM.16.M88.4 R28, [R2+0x7800] ;  /* 0x00780000021c783b */ /* 0x000e6e0000000200 */
[----:B------:R-:W-:Y:S01]  /*6190*/  HMMA.16816.F32 R244, R8, R26, R180 ;  /* 0x0000001a08f4723c */ /* 0x000fe200000018b4 */
[----:B------:R-:W-:-:S02]  /*61a0*/  IMAD.MOV.U32 R180, RZ, RZ, R209 ;  /* 0x000000ffffb47224 */ /* 0x000fc400078e00d1 */
[----:B------:R-:W-:-:S05]  /*61b0*/  IMAD.MOV.U32 R181, RZ, RZ, R208 ;  /* 0x000000ffffb57224 */ /* 0x000fca00078e00d0 */
[C---:B------:R-:W-:Y:S08]  /*61c0*/  HMMA.16816.F32 R212, R8.reuse, R40, R196 ;  /* 0x0000002808d4723c */ /* 0x040ff000000018c4 */
[C---:B------:R-:W-:Y:S08]  /*61d0*/  HMMA.16816.F32 R240, R8.reuse, R44, R240 ;  /* 0x0000002c08f0723c */ /* 0x040ff000000018f0 */
[C---:B------:R-:W-:Y:S01]  /*61e0*/  HMMA.16816.F32 R220, R8.reuse, R46, R176 ;  /* 0x0000002e08dc723c */ /* 0x040fe200000018b0 */
[----:B------:R-:W-:Y:S07]  /*61f0*/  LDSM.16.M88.4 R44, [R19+0x8400] ;  /* 0x00840000132c783b */ /* 0x000fee0000000200 */
[C---:B------:R-:W-:Y:S01]  /*6200*/  HMMA.16816.F32 R208, R8.reuse, R42, R172 ;  /* 0x0000002a08d0723c */ /* 0x040fe200000018ac */
[----:B------:R-:W-:Y:S07]  /*6210*/  LDSM.16.M88.4 R40, [R19+0x8800] ;  /* 0x008800001328783b */ /* 0x000fee0000000200 */
[C---:B------:R-:W-:Y:S08]  /*6220*/  HMMA.16816.F32 R204, R8.reuse, R36, R188 ;  /* 0x0000002408cc723c */ /* 0x040ff000000018bc */
[----:B------:R-:W-:Y:S01]  /*6230*/  HMMA.16816.F32 R196, R8, R38, R64 ;  /* 0x0000002608c4723c */ /* 0x000fe20000001840 */
[----:B------:R-:W-:Y:S04]  /*6240*/  LDSM.16.M88.4 R8, [R3+0x5000] ;  /* 0x005000000308783b */ /* 0x000fe80000000200 */
[----:B------:R-:W-:Y:S03]  /*6250*/  LDSM.16.M88.4 R36, [R19+0x8c00] ;  /* 0x008c00001324783b */ /* 0x000fe60000000200 */
[C---:B--2---:R-:W-:Y:S01]  /*6260*/  HMMA.16816.F32 R24, R12.reuse, R32, R52 ;  /* 0x000000200c18723c */ /* 0x044fe20000001834 */
[----:B------:R-:W2:Y:S07]  /*6270*/  LDSM.16.M88.4 R52, [R19+0x8000] ;  /* 0x008000001334783b */ /* 0x000eae0000000200 */
[----:B------:R-:W-:Y:S08]  /*6280*/  HMMA.16816.F32 R172, R12, R34, R192 ;  /* 0x000000220cac723c */ /* 0x000ff000000018c0 */
[----:B---3--:R-:W-:Y:S01]  /*6290*/  HMMA.16816.F32 R192, R4, R48, R248 ;  /* 0x0000003004c0723c */ /* 0x008fe200000018f8 */
[----:B------:R-:W-:-:S07]  /*62a0*/  IMAD.MOV.U32 R182, RZ, RZ, R187 ;  /* 0x000000ffffb67224 */ /* 0x000fce00078e00bb */
[----:B------:R-:W-:Y:S01]  /*62b0*/  HMMA.16816.F32 R176, R12, R50, R56 ;  /* 0x000000320cb0723c */ /* 0x000fe20000001838 */
[----:B------:R-:W-:-:S07]  /*62c0*/  IMAD.MOV.U32 R183, RZ, RZ, R105 ;  /* 0x000000ffffb77224 */ /* 0x000fce00078e0069 */
[C---:B------:R-:W-:Y:S08]  /*62d0*/  HMMA.16816.F32 R188, R12.reuse, R48, R60 ;  /* 0x000000300cbc723c */ /* 0x040ff0000000183c */
[C---:B------:R-:W-:Y:S08]  /*62e0*/  HMMA.16816.F32 R56, R12.reuse, R20, R180 ;  /* 0x000000140c38723c */ /* 0x040ff000000018b4 */
[C---:B-1----:R-:W-:Y:S08]  /*62f0*/  HMMA.16816.F32 R64, R12.reuse, R28, R216 ;  /* 0x0000001c0c40723c */ /* 0x042ff000000018d8 */
[C---:B------:R-:W-:Y:S08]  /*6300*/  HMMA.16816.F32 R60, R12.reuse, R30, R200 ;  /* 0x0000001e0c3c723c */ /* 0x040ff000000018c8 */
[----:B------:R-:W-:Y:S01]  /*6310*/  HMMA.16816.F32 R180, R12, R22, R224 ;  /* 0x000000160cb4723c */ /* 0x000fe200000018e0 */
[----:B------:R-:W-:-:S02]  /*6320*/  IMAD.MOV.U32 R15, RZ, RZ, R192 ;  /* 0x000000ffff0f7224 */ /* 0x000fc400078e00c0 */
[----:B------:R-:W-:Y:S02]  /*6330*/  IMAD.MOV.U32 R14, RZ, RZ, R193 ;  /* 0x000000ffff0e7224 */ /* 0x000fe400078e00c1 */
[----:B------:R-:W-:Y:S02]  /*6340*/  IMAD.MOV.U32 R13, RZ, RZ, R194 ;  /* 0x000000ffff0d7224 */ /* 0x000fe400078e00c2 */
[----:B------:R-:W-:Y:S01]  /*6350*/  IMAD.MOV.U32 R12, RZ, RZ, R195 ;  /* 0x000000ffff0c7224 */ /* 0x000fe200078e00c3 */
[C---:B------:R-:W-:Y:S08]  /*6360*/  HMMA.16816.F32 R248, R4.reuse, R50, R244 ;  /* 0x0000003204f8723c */ /* 0x040ff000000018f4 */
[----:B------:R-:W-:Y:S08]  /*6370*/  HMMA.16816.F32 R48, R4, R30, R208 ;  /* 0x0000001e0430723c */ /* 0x000ff000000018d0 */
[----:B--2---:R-:W-:Y:S01]  /*6380*/  HMMA.16816.F32 R208, R8, R54, R176 ;  /* 0x0000003608d0723c */ /* 0x004fe200000018b0 */
[----:B------:R-:W-:-:S02]  /*6390*/  IMAD.MOV.U32 R176, RZ, RZ, R15 ;  /* 0x000000ffffb07224 */ /* 0x000fc400078e000f */
[----:B------:R-:W-:Y:S02]  /*63a0*/  IMAD.MOV.U32 R177, RZ, RZ, R14 ;  /* 0x000000ffffb17224 */ /* 0x000fe400078e000e */
[----:B------:R-:W-:Y:S02]  /*63b0*/  IMAD.MOV.U32 R178, RZ, RZ, R13 ;  /* 0x000000ffffb27224 */ /* 0x000fe400078e000d */
[----:B------:R-:W-:Y:S02]  /*63c0*/  IMAD.MOV.U32 R179, RZ, RZ, R12 ;  /* 0x000000ffffb37224 */ /* 0x000fe400078e000c */
[----:B------:R-:W1:Y:S01]  /*63d0*/  LDSM.16.M88.4 R12, [R3+0x4000] ;  /* 0x00400000030c783b */ /* 0x000e620000000200 */
[C---:B------:R-:W-:Y:S08]  /*63e0*/  HMMA.16816.F32 R244, R4.reuse, R32, R240 ;  /* 0x0000002004f4723c */ /* 0x040ff000000018f0 */
[C---:B------:R-:W-:Y:S01]  /*63f0*/  HMMA.16816.F32 R240, R4.reuse, R34, R220 ;  /* 0x0000002204f0723c */ /* 0x040fe200000018dc */
[----:B------:R-:W-:Y:S07]  /*6400*/  LDSM.16.M88.4 R32, [R2+0x8000] ;  /* 0x008000000220783b */ /* 0x000fee0000000200 */
[C---:B------:R-:W-:Y:S01]  /*6410*/  HMMA.16816.F32 R224, R4.reuse, R28, R212 ;  /* 0x0000001c04e0723c */ /* 0x040fe200000018d4 */
[----:B------:R-:W-:Y:S07]  /*6420*/  LDSM.16.M88.4 R28, [R2+0x8400] ;  /* 0x00840000021c783b */ /* 0x000fee0000000200 */
[C---:B------:R-:W-:Y:S08]  /*6430*/  HMMA.16816.F32 R220, R4.reuse, R20, R204 ;  /* 0x0000001404dc723c */ /* 0x040ff000000018cc */
[----:B------:R-:W-:Y:S01]  /*6440*/  HMMA.16816.F32 R216, R4, R22, R196 ;  /* 0x0000001604d8723c */ /* 0x000fe200000018c4 */
[----:B------:R-:W2:Y:S04]  /*6450*/  LDSM.16.M88.4 R4, [R16+0x5000] ;  /* 0x005000001004783b */ /* 0x000ea80000000200 */
[----:B------:R-:W3:Y:S03]  /*6460*/  LDSM.16.M88.4 R20, [R2+0x8c00] ;  /* 0x008c00000214783b */ /* 0x000ee60000000200 */
        /* <DEDUP_REMOVED lines=8> */
[----:B------:R-:W5:Y:S01]  /*64f0*/  LDSM.16.M88.4 R8, [R16+0x4000] ;  /* 0x004000001008783b */ /* 0x000f620000000200 */
[----:B------:R-:W-:Y:S01]  /*6500*/  IMAD.MOV.U32 R239, RZ, RZ, R100 ;  /* 0x000000ffffef7224 */ /* 0x000fe200078e0064 */
[----:B------:R-:W-:-:S05]  /*6510*/  DEPBAR.LE SB0, 0x0 ;  /* 0x000080000000791a */ /* 0x000fca0000000000 */
[C---:B-1----:R-:W-:Y:S08]  /*6520*/  HMMA.16816.F32 R60, R12.reuse, R52, R176 ;  /* 0x000000340c3c723c */ /* 0x042ff000000018b0 */
[C---:B------:R-:W-:Y:S08]  /*6530*/  HMMA.16816.F32 R64, R12.reuse, R54, R248 ;  /* 0x000000360c40723c */ /* 0x040ff000000018f8 */
[C---:B------:R-:W-:Y:S08]  /*6540*/  HMMA.16816.F32 R56, R12.reuse, R44, R244 ;  /* 0x0000002c0c38723c */ /* 0x040ff000000018f4 */
[C---:B------:R-:W-:Y:S08]  /*6550*/  HMMA.16816.F32 R52, R12.reuse, R46, R240 ;  /* 0x0000002e0c34723c */ /* 0x040ff000000018f0 */
[C---:B------:R-:W-:Y:S08]  /*6560*/  HMMA.16816.F32 R44, R12.reuse, R36, R220 ;  /* 0x000000240c2c723c */ /* 0x040ff000000018dc */
[C---:B------:R-:W-:Y:S08]  /*6570*/  HMMA.16816.F32 R176, R12.reuse, R40, R224 ;  /* 0x000000280cb0723c */ /* 0x040ff000000018e0 */
[C---:B------:R-:W-:Y:S08]  /*6580*/  HMMA.16816.F32 R48, R12.reuse, R42, R48 ;  /* 0x0000002a0c30723c */ /* 0x040ff00000001830 */
[----:B------:R-:W-:Y:S01]  /*6590*/  HMMA.16816.F32 R36, R12, R38, R216 ;  /* 0x000000260c24723c */ /* 0x000fe200000018d8 */
[----:B------:R-:W-:-:S07]  /*65a0*/  IMAD.MOV.U32 R247, RZ, RZ, R107 ;  /* 0x000000fffff77224 */ /* 0x000fce00078e006b */
[----:B--2---:R-:W-:Y:S01]  /*65b0*/  HMMA.16816.F32 R40, R4, R32, R212 ;  /* 0x000000200428723c */ /* 0x004fe200000018d4 */
[----:B------:R-:W-:-:S07]  /*65c0*/  IMAD R12, R247, 0x40, R106 ;  /* 0x00000040f70c7824 */ /* 0x000fce00078e026a */
[C---:B---3--:R-:W-:Y:S08]  /*65d0*/  HMMA.16816.F32 R212, R4.reuse, R20, R188 ;  /* 0x0000001404d4723c */ /* 0x048ff000000018bc */
[C---:B------:R-:W-:Y:S08]  /*65e0*/  HMMA.16816.F32 R208, R4.reuse, R34, R208 ;  /* 0x0000002204d0723c */ /* 0x040ff000000018d0 */
[C---:B------:R-:W-:Y:S08]  /*65f0*/  HMMA.16816.F32 R204, R4.reuse, R28, R204 ;  /* 0x0000001c04cc723c */ /* 0x040ff000000018cc */
[C---:B------:R-:W-:Y:S08]  /*6600*/  HMMA.16816.F32 R200, R4.reuse, R30, R200 ;  /* 0x0000001e04c8723c */ /* 0x040ff000000018c8 */
[C---:B----4-:R-:W-:Y:S08]  /*6610*/  HMMA.16816.F32 R196, R4.reuse, R24, R196 ;  /* 0x0000001804c4723c */ /* 0x050ff000000018c4 */
[C---:B------:R-:W-:Y:S08]  /*6620*/  HMMA.16816.F32 R192, R4.reuse, R26, R192 ;  /* 0x0000001a04c0723c */ /* 0x040ff000000018c0 */
[----:B------:R-:W-:Y:S08]  /*6630*/  HMMA.16816.F32 R188, R4, R22, R172 ;  /* 0x0000001604bc723c */ /* 0x000ff000000018ac */
[C---:B-----5:R-:W-:Y:S08]  /*6640*/  HMMA.16816.F32 R4, R8.reuse, R32, R60 ;  /* 0x000000200804723c */ /* 0x060ff0000000183c */
[----:B------:R-:W-:Y:S01]  /*6650*/  HMMA.16816.F32 R172, R8, R20, R44 ;  /* 0x0000001408ac723c */ /* 0x000fe2000000182c */
[----:B------:R-:W-:-:S02]  /*6660*/  VIADD R20, R12, 0xffffff81 ;  /* 0xffffff810c147836 */ /* 0x000fc40000000000 */
[----:B------:R-:W-:-:S05]  /*6670*/  VIADD R21, R12, 0xffffff80 ;  /* 0xffffff800c157836 */ /* 0x000fca0000000000 */
[----:B------:R-:W-:Y:S01]  /*6680*/  HMMA.16816.F32 R180, R8, R24, R176 ;  /* 0x0000001808b4723c */ /* 0x000fe200000018b0 */
[----:B------:R-:W-:Y:S02]  /*6690*/  ISETP.GT.AND P0, PT, R17, R20, PT ;  /* 0x000000141100720c */ /* 0x000fe40003f04270 */
[----:B------:R-:W-:-:S05]  /*66a0*/  ISETP.GT.AND P4, PT, R18, R21, PT ;  /* 0x000000151200720c */ /* 0x000fca0003f84270 */
[----:B------:R-:W-:Y:S01]  /*66b0*/  HMMA.16816.F32 R176, R8, R26, R48 ;  /* 0x0000001a08b0723c */ /* 0x000fe20000001830 */
[----:B------:R-:W-:Y:S02]  /*66c0*/  ISETP.GT.AND P1, PT, R17, R21, PT ;  /* 0x000000151100720c */ /* 0x000fe40003f24270 */
[----:B------:R-:W-:-:S05]  /*66d0*/  ISETP.GT.AND P3, PT, R18, R20, PT ;  /* 0x000000141200720c */ /* 0x000fca0003f64270 */
[----:B------:R-:W-:Y:S01]  /*66e0*/  HMMA.16816.F32 R64, R8, R34, R64 ;  /* 0x000000220840723c */ /* 0x000fe20000001840 */
[----:B------:R-:W-:Y:S01]  /*66f0*/  FSEL R33, R43, -INF , !P0 ;  /* 0xff8000002b217808 */ /* 0x000fe20004000000 */
[----:B------:R-:W-:-:S06]  /*6700*/  VIADD R19, R12, 0xffffff88 ;  /* 0xffffff880c137836 */ /* 0x000fcc0000000000 */
[C---:B------:R-:W-:Y:S08]  /*6710*/  HMMA.16816.F32 R56, R8.reuse, R28, R56 ;  /* 0x0000001c0838723c */ /* 0x040ff00000001838 */
[C---:B------:R-:W-:Y:S08]  /*6720*/  HMMA.16816.F32 R60, R8.reuse, R30, R52 ;  /* 0x0000001e083c723c */ /* 0x040ff00000001834 */
[----:B------:R-:W-:Y:S01]  /*6730*/  HMMA.16816.F32 R48, R8, R22, R36 ;  /* 0x000000160830723c */ /* 0x000fe20000001824 */
[----:B------:R-:W-:Y:S01]  /*6740*/  VIADD R11, R230, 0x8 ;  /* 0x00000008e60b7836 */ /* 0x000fe20000000000 */
[----:B------:R-:W-:-:S02]  /*6750*/  FSEL R22, R40, -INF , !P4 ;  /* 0xff80000028167808 */ /* 0x000fc40006000000 */
[----:B------:R-:W-:Y:S02]  /*6760*/  FSEL R26, R42, -INF , !P1 ;  /* 0xff8000002a1a7808 */ /* 0x000fe40004800000 */
[-C--:B------:R-:W-:Y:S02]  /*6770*/  ISETP.GT.AND P0, PT, R11, R20.reuse, PT ;  /* 0x000000140b00720c */ /* 0x080fe40003f04270 */
[----:B------:R-:W-:Y:S02]  /*6780*/  FSEL R27, R41, -INF , !P3 ;  /* 0xff800000291b7808 */ /* 0x000fe40005800000 */
[CC--:B------:R-:W-:Y:S02]  /*6790*/  ISETP.GT.AND P4, PT, R230.reuse, R21.reuse, PT ;  /* 0x00000015e600720c */ /* 0x0c0fe40003f84270 */
[----:B------:R-:W-:Y:S02]  /*67a0*/  ISETP.GT.AND P1, PT, R11, R21, PT ;  /* 0x000000150b00720c */ /* 0x000fe40003f24270 */
[----:B------:R-:W-:Y:S01]  /*67b0*/  ISETP.GT.AND P3, PT, R230, R20, PT ;  /* 0x00000014e600720c */ /* 0x000fe20003f64270 */
[----:B------:R-:W-:Y:S01]  /*67c0*/  VIADD R16, R12, 0xffffff89 ;  /* 0xffffff890c107836 */ /* 0x000fe20000000000 */
[----:B------:R-:W-:-:S02]  /*67d0*/  FSEL R45, R7, -INF , !P0 ;  /* 0xff800000072d7808 */ /* 0x000fc40004000000 */
[----:B------:R-:W-:Y:S01]  /*67e0*/  ISETP.GT.AND P0, PT, R18, R19, PT ;  /* 0x000000131200720c */ /* 0x000fe20003f04270 */
[----:B------:R-:W-:Y:S01]  /*67f0*/  VIADD R15, R12, 0xffffff90 ;  /* 0xffffff900c0f7836 */ /* 0x000fe20000000000 */
[----:B------:R-:W-:Y:S01]  /*6800*/  FSEL R23, R4, -INF , !P4 ;  /* 0xff80000004177808 */ /* 0x000fe20006000000 */
[----:B------:R-:W-:Y:S01]  /*6810*/  VIADD R14, R12, 0xffffff91 ;  /* 0xffffff910c0e7836 */ /* 0x000fe20000000000 */
[----:B------:R-:W-:Y:S01]  /*6820*/  FSEL R28, R6, -INF , !P1 ;  /* 0xff800000061c7808 */ /* 0x000fe20004800000 */
[C---:B------:R-:W-:Y:S01]  /*6830*/  VIADD R13, R12.reuse, 0xffffff98 ;  /* 0xffffff980c0d7836 */ /* 0x040fe20000000000 */
[----:B------:R-:W-:Y:S01]  /*6840*/  FSEL R24, R5, -INF , !P3 ;  /* 0xff80000005187808 */ /* 0x000fe20005800000 */
[C---:B------:R-:W-:Y:S02]  /*6850*/  VIADD R2, R12.reuse, 0xffffff99 ;  /* 0xffffff990c027836 */ /* 0x040fe40000000000 */
[C---:B------:R-:W-:Y:S02]  /*6860*/  VIADD R6, R12.reuse, 0xffffffa0 ;  /* 0xffffffa00c067836 */ /* 0x040fe40000000000 */
[----:B------:R-:W-:-:S02]  /*6870*/  VIADD R5, R12, 0xffffffa1 ;  /* 0xffffffa10c057836 */ /* 0x000fc40000000000 */
[C---:B------:R-:W-:Y:S02]  /*6880*/  VIADD R4, R12.reuse, 0xffffffa8 ;  /* 0xffffffa80c047836 */ /* 0x040fe40000000000 */
[C---:B------:R-:W-:Y:S02]  /*6890*/  VIADD R3, R12.reuse, 0xffffffa9 ;  /* 0xffffffa90c037836 */ /* 0x040fe40000000000 */
[C---:B------:R-:W-:Y:S02]  /*68a0*/  VIADD R7, R12.reuse, 0xffffffb0 ;  /* 0xffffffb00c077836 */ /* 0x040fe40000000000 */
[C---:B------:R-:W-:Y:S02]  /*68b0*/  VIADD R8, R12.reuse, 0xffffffb1 ;  /* 0xffffffb10c087836 */ /* 0x040fe40000000000 */
[C---:B------:R-:W-:Y:S02]  /*68c0*/  VIADD R10, R12.reuse, 0xffffffb8 ;  /* 0xffffffb80c0a7836 */ /* 0x040fe40000000000 */
[----:B------:R-:W-:Y:S01]  /*68d0*/  VIADD R9, R12, 0xffffffb9 ;  /* 0xffffffb90c097836 */ /* 0x000fe20000000000 */
[----:B------:R-:W-:Y:S01]  /*68e0*/  FSEL R12, R208, -INF , !P0 ;  /* 0xff800000d00c7808 */ /* 0x000fe20004000000 */
[----:B------:R-:W-:Y:S01]  /*68f0*/  BAR.SYNC.DEFER_BLOCKING 0x0 ;  /* 0x0000000000007b1d */ /* 0x000fe20000010000 */
[----:B------:R-:W-:-:S02]  /*6900*/  ISETP.GT.AND P0, PT, R11, R16, PT ;  /* 0x000000100b00720c */ /* 0x000fc40003f04270 */
[C---:B------:R-:W-:Y:S02]  /*6910*/  ISETP.GT.AND P3, PT, R18.reuse, R16, PT ;  /* 0x000000101200720c */ /* 0x040fe40003f64270 */
[----:B------:R-:W-:Y:S02]  /*6920*/  FSEL R100, R67, -INF , !P0 ;  /* 0xff80000043647808 */ /* 0x000fe40004000000 */
[----:B------:R-:W-:Y:S02]  /*6930*/  FSEL R31, R209, -INF , !P3 ;  /* 0xff800000d11f7808 */ /* 0x000fe40005800000 */
[----:B------:R-:W-:Y:S02]  /*6940*/  ISETP.GT.AND P0, PT, R18, R13, PT ;  /* 0x0000000d1200720c */ /* 0x000fe40003f04270 */
[----:B------:R-:W-:Y:S02]  /*6950*/  ISETP.GT.AND P3, PT, R11, R15, PT ;  /* 0x0000000f0b00720c */ /* 0x000fe40003f64270 */
[----:B------:R-:W-:-:S02]  /*6960*/  FSEL R44, R200, -INF , !P0 ;  /* 0xff800000c82c7808 */ /* 0x000fc40004000000 */
[C---:B------:R-:W-:Y:S02]  /*6970*/  ISETP.GT.AND P5, PT, R11.reuse, R19, PT ;  /* 0x000000130b00720c */ /* 0x040fe40003fa4270 */
[----:B------:R-:W-:Y:S02]  /*6980*/  FSEL R105, R58, -INF , !P3 ;  /* 0xff8000003a697808 */ /* 0x000fe40005800000 */
[-C--:B------:R-:W-:Y:S02]  /*6990*/  ISETP.GT.AND P0, PT, R11, R2.reuse, PT ;  /* 0x000000020b00720c */ /* 0x080fe40003f04270 */
[----:B------:R-:W-:Y:S02]  /*69a0*/  ISETP.GT.AND P3, PT, R18, R2, PT ;  /* 0x000000021200720c */ /* 0x000fe40003f64270 */
[----:B------:R-:W-:Y:S02]  /*69b0*/  FSEL R54, R66, -INF , !P5 ;  /* 0xff80000042367808 */ /* 0x000fe40006800000 */
[----:B------:R-:W-:-:S02]  /*69c0*/  FSEL R47, R63, -INF , !P0 ;  /* 0xff8000003f2f7808 */ /* 0x000fc40004000000 */
[----:B------:R-:W-:Y:S02]  /*69d0*/  ISETP.GT.AND P5, PT, R11, R14, PT ;  /* 0x0000000e0b00720c */ /* 0x000fe40003fa4270 */
[----:B------:R-:W-:Y:S02]  /*69e0*/  FSEL R43, R201, -INF , !P3 ;  /* 0xff800000c92b7808 */ /* 0x000fe40005800000 */
[C---:B------:R-:W-:Y:S02]  /*69f0*/  ISETP.GT.AND P0, PT, R18.reuse, R4, PT ;  /* 0x000000041200720c */ /* 0x040fe40003f04270 */
[----:B------:R-:W-:Y:S02]  /*6a00*/  ISETP.GT.AND P3, PT, R11, R6, PT ;  /* 0x000000060b00720c */ /* 0x000fe40003f64270 */
[----:B------:R-:W-:Y:S02]  /*6a10*/  ISETP.GT.AND P4, PT, R18, R14, PT ;  /* 0x0000000e1200720c */ /* 0x000fe40003f84270 */
[----:B------:R-:W-:-:S02]  /*6a20*/  FSEL R106, R59, -INF , !P5 ;  /* 0xff8000003b6a7808 */ /* 0x000fc40006800000 */
[----:B------:R-:W-:Y:S02]  /*6a30*/  FSEL R40, R192, -INF , !P0 ;  /* 0xff800000c0287808 */ /* 0x000fe40004000000 */
[----:B------:R-:W-:Y:S02]  /*6a40*/  FSEL R59, R182, -INF , !P3 ;  /* 0xff800000b63b7808 */ /* 0x000fe40005800000 */
[-C--:B------:R-:W-:Y:S02]  /*6a50*/  ISETP.GT.AND P0, PT, R11, R3.reuse, PT ;  /* 0x000000030b00720c */ /* 0x080fe40003f04270 */
[C---:B------:R-:W-:Y:S02]  /*6a60*/  ISETP.GT.AND P3, PT, R18.reuse, R3, PT ;  /* 0x000000031200720c */ /* 0x040fe40003f64270 */
[----:B------:R-:W-:Y:S02]  /*6a70*/  FSEL R38, R205, -INF , !P4 ;  /* 0xff800000cd267808 */ /* 0x000fe40006000000 */
[----:B------:R-:W-:-:S02]  /*6a80*/  ISETP.GT.AND P1, PT, R18, R15, PT ;  /* 0x0000000f1200720c */ /* 0x000fc40003f24270 */
[----:B------:R-:W-:Y:S02]  /*6a90*/  ISETP.GT.AND P4, PT, R11, R13, PT ;  /* 0x0000000d0b00720c */ /* 0x000fe40003f84270 */
[----:B------:R-:W-:Y:S02]  /*6aa0*/  FSEL R63, R179, -INF , !P0 ;  /* 0xff800000b33f7808 */ /* 0x000fe40004000000 */
[----:B------:R-:W-:Y:S02]  /*6ab0*/  ISETP.GT.AND P5, PT, R18, R6, PT ;  /* 0x000000061200720c */ /* 0x000fe40003fa4270 */
[----:B------:R-:W-:Y:S02]  /*6ac0*/  FSEL R39, R193, -INF , !P3 ;  /* 0xff800000c1277808 */ /* 0x000fe40005800000 */
[----:B------:R-:W-:Y:S02]  /*6ad0*/  ISETP.GT.AND P0, PT, R230, R19, PT ;  /* 0x00000013e600720c */ /* 0x000fe40003f04270 */
[----:B------:R-:W-:-:S02]  /*6ae0*/  ISETP.GT.AND P3, PT, R11, R7, PT ;  /* 0x000000070b00720c */ /* 0x000fc40003f64270 */
[----:B------:R-:W-:Y:S02]  /*6af0*/  FSEL R37, R204, -INF , !P1 ;  /* 0xff800000cc257808 */ /* 0x000fe40004800000 */
[----:B------:R-:W-:Y:S02]  /*6b00*/  FSEL R46, R62, -INF , !P4 ;  /* 0xff8000003e2e7808 */ /* 0x000fe40006000000 */
[-C--:B------:R-:W-:Y:S02]  /*6b10*/  ISETP.GT.AND P1, PT, R18, R5.reuse, PT ;  /* 0x000000051200720c */ /* 0x080fe40003f24270 */
[----:B------:R-:W-:Y:S02]  /*6b20*/  ISETP.GT.AND P4, PT, R11, R5, PT ;  /* 0x000000050b00720c */ /* 0x000fe40003f84270 */
[----:B------:R-:W-:Y:S02]  /*6b30*/  FSEL R42, R196, -INF , !P5 ;  /* 0xff800000c42a7808 */ /* 0x000fe40006800000 */
[----:B------:R-:W-:-:S02]  /*6b40*/  FSEL R25, R64, -INF , !P0 ;  /* 0xff80000040197808 */ /* 0x000fc40004000000 */
[----:B------:R-:W-:Y:S02]  /*6b50*/  FSEL R67, R174, -INF , !P3 ;  /* 0xff800000ae437808 */ /* 0x000fe40005800000 */
[----:B------:R-:W-:Y:S02]  /*6b60*/  ISETP.GT.AND P5, PT, R230, R16, PT ;  /* 0x00000010e600720c */ /* 0x000fe40003fa4270 */
[----:B------:R-:W-:Y:S02]  /*6b70*/  ISETP.GT.AND P0, PT, R11, R8, PT ;  /* 0x000000080b00720c */ /* 0x000fe40003f04270 */
[----:B------:R-:W-:Y:S02]  /*6b80*/  ISETP.GT.AND P3, PT, R17, R19, PT ;  /* 0x000000131100720c */ /* 0x000fe40003f64270 */
[----:B------:R-:W-:Y:S02]  /*6b90*/  FSEL R62, R183, -INF , !P4 ;  /* 0xff800000b73e7808 */ /* 0x000fe40006000000 */
[----:B------:R-:W-:-:S02]  /*6ba0*/  FSEL R41, R197, -INF , !P1 ;  /* 0xff800000c5297808 */ /* 0x000fc40004800000 */
[----:B------:R-:W-:Y:S02]  /*6bb0*/  ISETP.GT.AND P4, PT, R18, R7, PT ;  /* 0x000000071200720c */ /* 0x000fe40003f84270 */
[----:B------:R-:W-:Y:S02]  /*6bc0*/  ISETP.GT.AND P1, PT, R11, R4, PT ;  /* 0x000000040b00720c */ /* 0x000fe40003f24270 */
[----:B------:R-:W-:Y:S02]  /*6bd0*/  FSEL R30, R65, -INF , !P5 ;  /* 0xff800000411e7808 */ /* 0x000fe40006800000 */
[----:B------:R-:W-:Y:S02]  /*6be0*/  FSEL R64, R175, -INF , !P0 ;  /* 0xff800000af407808 */ /* 0x000fe40004000000 */
[----:B------:R-:W-:Y:S02]  /*6bf0*/  FSEL R29, R210, -INF , !P3 ;  /* 0xff800000d21d7808 */ /* 0x000fe40005800000 */
[----:B------:R-:W-:-:S02]  /*6c00*/  ISETP.GT.AND P0, PT, R17, R16, PT ;  /* 0x000000101100720c */ /* 0x000fc40003f04270 */
[----:B------:R-:W-:Y:S02]  /*6c10*/  ISETP.GT.AND P5, PT, R11, R10, PT ;  /* 0x0000000a0b00720c */ /* 0x000fe40003fa4270 */
[C---:B------:R-:W-:Y:S02]  /*6c20*/  ISETP.GT.AND P6, PT, R18.reuse, R8, PT ;  /* 0x000000081200720c */ /* 0x040fe40003fc4270 */
[----:B------:R-:W-:Y:S02]  /*6c30*/  ISETP.GT.AND P3, PT, R18, R9, PT ;  /* 0x000000091200720c */ /* 0x000fe40003f64270 */
[----:B------:R-:W-:Y:S02]  /*6c40*/  FSEL R66, R178, -INF , !P1 ;  /* 0xff800000b2427808 */ /* 0x000fe40004800000 */
[----:B------:R-:W-:Y:S02]  /*6c50*/  FSEL R212, R212, -INF , !P4 ;  /* 0xff800000d4d47808 */ /* 0x000fe40006000000 */
[----:B------:R-:W-:-:S02]  /*6c60*/  ISETP.GT.AND P1, PT, R18, R10, PT ;  /* 0x0000000a1200720c */ /* 0x000fc40003f24270 */
[----:B------:R-:W-:Y:S02]  /*6c70*/  ISETP.GT.AND P4, PT, R11, R9, PT ;  /* 0x000000090b00720c */ /* 0x000fe40003f84270 */
[----:B------:R-:W-:Y:S02]  /*6c80*/  FSEL R11, R211, -INF , !P0 ;  /* 0xff800000d30b7808 */ /* 0x000fe40004000000 */
[----:B------:R-:W-:Y:S02]  /*6c90*/  FSEL R50, R50, -INF , !P5 ;  /* 0xff80000032327808 */ /* 0x000fe40006800000 */
[----:B------:R-:W-:Y:S02]  /*6ca0*/  FSEL R213, R213, -INF , !P6 ;  /* 0xff800000d5d57808 */ /* 0x000fe40007000000 */
[----:B------:R-:W-:Y:S02]  /*6cb0*/  ISETP.GE.AND P0, PT, R21, R231, PT ;  /* 0x000000e71500720c */ /* 0x000fe40003f06270 */
[----:B------:R-:W-:-:S02]  /*6cc0*/  FSEL R189, R189, -INF , !P3 ;  /* 0xff800000bdbd7808 */ /* 0x000fc40005800000 */
[C---:B------:R-:W-:Y:S02]  /*6cd0*/  ISETP.GT.AND P5, PT, R230.reuse, R14, PT ;  /* 0x0000000ee600720c */ /* 0x040fe40003fa4270 */
[-C--:B------:R-:W-:Y:S02]  /*6ce0*/  ISETP.GT.AND P3, PT, R230, R15.reuse, PT ;  /* 0x0000000fe600720c */ /* 0x080fe40003f64270 */
[----:B------:R-:W-:Y:S02]  /*6cf0*/  ISETP.GT.AND P6, PT, R17, R15, PT ;  /* 0x0000000f1100720c */ /* 0x000fe40003fc4270 */
[----:B------:R-:W-:Y:S02]  /*6d00*/  FSEL R188, R188, -INF , !P1 ;  /* 0xff800000bcbc7808 */ /* 0x000fe40004800000 */
[----:B------:R-:W-:Y:S02]  /*6d10*/  ISETP.GE.AND P1, PT, R21, R233, PT ;  /* 0x000000e91500720c */ /* 0x000fe40003f26270 */
[----:B------:R-:W-:-:S02]  /*6d20*/  FSEL R51, R51, -INF , !P4 ;  /* 0xff80000033337808 */ /* 0x000fc40006000000 */
[----:B------:R-:W-:Y:S02]  /*6d30*/  FSEL R35, R57, -INF , !P5 ;  /* 0xff80000039237808 */ /* 0x000fe40006800000 */
[----:B------:R-:W-:Y:S02]  /*6d40*/  ISETP.GE.AND P4, PT, R20, R231, PT ;  /* 0x000000e71400720c */ /* 0x000fe40003f86270 */
[----:B------:R-:W-:Y:S02]  /*6d50*/  FSEL R52, R23, -INF , !P0 ;  /* 0xff80000017347808 */ /* 0x000fe40004000000 */
[----:B------:R-:W-:Y:S02]  /*6d60*/  FSEL R34, R56, -INF , !P3 ;  /* 0xff80000038227808 */ /* 0x000fe40005800000 */
[----:B------:R-:W-:Y:S02]  /*6d70*/  FSEL R36, R206, -INF , !P6 ;  /* 0xff800000ce247808 */ /* 0x000fe40007000000 */
[----:B------:R-:W-:-:S02]  /*6d80*/  ISETP.GE.AND P0, PT, R20, R232, PT ;  /* 0x000000e81400720c */ /* 0x000fc40003f06270 */
[----:B------:R-:W-:Y:S02]  /*6d90*/  ISETP.GE.AND P5, PT, R20, R233, PT ;  /* 0x000000e91400720c */ /* 0x000fe40003fa6270 */
[C---:B------:R-:W-:Y:S02]  /*6da0*/  ISETP.GE.AND P3, PT, R21.reuse, R232, PT ;  /* 0x000000e81500720c */ /* 0x040fe40003f66270 */
[----:B------:R-:W-:Y:S02]  /*6db0*/  ISETP.GE.AND P6, PT, R21, R234, PT ;  /* 0x000000ea1500720c */ /* 0x000fe40003fc6270 */
[----:B------:R-:W-:Y:S02]  /*6dc0*/  FSEL R21, R22, -INF , !P1 ;  /* 0xff80000016157808 */ /* 0x000fe40004800000 */
[----:B------:R-:W-:Y:S02]  /*6dd0*/  ISETP.GT.AND P1, PT, R17, R14, PT ;  /* 0x0000000e1100720c */ /* 0x000fe40003f24270 */
[----:B------:R-:W-:-:S02]  /*6de0*/  FSEL R53, R24, -INF , !P4 ;  /* 0xff80000018357808 */ /* 0x000fc40006000000 */
[----:B------:R-:W-:Y:S02]  /*6df0*/  ISETP.GE.AND P4, PT, R19, R232, PT ;  /* 0x000000e81300720c */ /* 0x000fe40003f86270 */
[----:B------:R-:W-:Y:S02]  /*6e00*/  FSEL R56, R45, -INF , !P0 ;  /* 0xff8000002d387808 */ /* 0x000fe40004000000 */
[----:B------:R-:W-:Y:S02]  /*6e10*/  FSEL R18, R27, -INF , !P5 ;  /* 0xff8000001b127808 */ /* 0x000fe40006800000 */
[-C--:B------:R-:W-:Y:S02]  /*6e20*/  ISETP.GT.AND P0, PT, R230, R13.reuse, PT ;  /* 0x0000000de600720c */ /* 0x080fe40003f04270 */
[----:B------:R-:W-:Y:S02]  /*6e30*/  ISETP.GT.AND P5, PT, R17, R13, PT ;  /* 0x0000000d1100720c */ /* 0x000fe40003fa4270 */
[----:B------:R-:W-:-:S02]  /*6e40*/  FSEL R55, R28, -INF , !P3 ;  /* 0xff8000001c377808 */ /* 0x000fc40005800000 */
[----:B------:R-:W-:Y:S02]  /*6e50*/  ISETP.GE.AND P3, PT, R20, R234, PT ;  /* 0x000000ea1400720c */ /* 0x000fe40003f66270 */
[----:B------:R-:W-:Y:S02]  /*6e60*/  FSEL R32, R207, -INF , !P1 ;  /* 0xff800000cf207808 */ /* 0x000fe40004800000 */
[----:B------:R-:W-:Y:S02]  /*6e70*/  ISETP.GE.AND P1, PT, R19, R231, PT ;  /* 0x000000e71300720c */ /* 0x000fe40003f26270 */
[----:B------:R-:W-:Y:S02]  /*6e80*/  FSEL R57, R54, -INF , !P4 ;  /* 0xff80000036397808 */ /* 0x000fe40006000000 */
[----:B------:R-:W-:Y:S02]  /*6e90*/  FSEL R28, R60, -INF , !P0 ;  /* 0xff8000003c1c7808 */ /* 0x000fe40004000000 */
[----:B------:R-:W-:-:S02]  /*6ea0*/  FSEL R27, R202, -INF , !P5 ;  /* 0xff800000ca1b7808 */ /* 0x000fc40006800000 */
[----:B------:R-:W-:Y:S02]  /*6eb0*/  ISETP.GT.AND P4, PT, R17, R2, PT ;  /* 0x000000021100720c */ /* 0x000fe40003f84270 */
[C---:B------:R-:W-:Y:S02]  /*6ec0*/  ISETP.GE.AND P0, PT, R19.reuse, R233, PT ;  /* 0x000000e91300720c */ /* 0x040fe40003f06270 */
[----:B------:R-:W-:Y:S02]  /*6ed0*/  ISETP.GE.AND P5, PT, R19, R234, PT ;  /* 0x000000ea1300720c */ /* 0x000fe40003fa6270 */
[----:B------:R-:W-:Y:S02]  /*6ee0*/  FSEL R20, R26, -INF , !P6 ;  /* 0xff8000001a147808 */ /* 0x000fe40007000000 */
[----:B------:R-:W-:Y:S02]  /*6ef0*/  FSEL R19, R33, -INF , !P3 ;  /* 0xff80000021137808 */ /* 0x000fe40005800000 */
[----:B------:R-:W-:-:S02]  /*6f00*/  ISETP.GT.AND P6, PT, R230, R2, PT ;  /* 0x00000002e600720c */ /* 0x000fc40003fc4270 */
[----:B------:R-:W-:Y:S02]  /*6f10*/  FSEL R33, R25, -INF , !P1 ;  /* 0xff80000019217808 */ /* 0x000fe40004800000 */
[----:B------:R-:W-:Y:S02]  /*6f20*/  FSEL R25, R203, -INF , !P4 ;  /* 0xff800000cb197808 */ /* 0x000fe40006000000 */
[----:B------:R-:W-:Y:S02]  /*6f30*/  ISETP.GT.AND P4, PT, R17, R6, PT ;  /* 0x000000061100720c */ /* 0x000fe40003f84270 */
[----:B------:R-:W-:Y:S02]  /*6f40*/  FSEL R45, R61, -INF , !P6 ;  /* 0xff8000003d2d7808 */ /* 0x000fe40007000000 */
[----:B------:R-:W-:Y:S02]  /*6f50*/  FSEL R23, R12, -INF , !P0 ;  /* 0xff8000000c177808 */ /* 0x000fe40004000000 */
[----:B------:R-:W-:-:S02]  /*6f60*/  ISETP.GE.AND P3, PT, R16, R231, PT ;  /* 0x000000e71000720c */ /* 0x000fc40003f66270 */
[C---:B------:R-:W-:Y:S02]  /*6f70*/  ISETP.GE.AND P1, PT, R16.reuse, R232, PT ;  /* 0x000000e81000720c */ /* 0x040fe40003f26270 */
[C---:B------:R-:W-:Y:S02]  /*6f80*/  ISETP.GE.AND P0, PT, R16.reuse, R233, PT ;  /* 0x000000e91000720c */ /* 0x040fe40003f06270 */
[-C--:B------:R-:W-:Y:S02]  /*6f90*/  ISETP.GE.AND P6, PT, R16, R234.reuse, PT ;  /* 0x000000ea1000720c */ /* 0x080fe40003fc6270 */
[----:B------:R-:W-:Y:S02]  /*6fa0*/  FSEL R16, R198, -INF , !P4 ;  /* 0xff800000c6107808 */ /* 0x000fe40006000000 */
[----:B------:R-:W-:Y:S02]  /*6fb0*/  ISETP.GE.AND P4, PT, R15, R234, PT ;  /* 0x000000ea0f00720c */ /* 0x000fe40003f86270 */
[----:B------:R-:W-:-:S02]  /*6fc0*/  FSEL R22, R31, -INF , !P0 ;  /* 0xff8000001f167808 */ /* 0x000fc40004000000 */
[----:B------:R-:W-:Y:S02]  /*6fd0*/  FSEL R107, R36, -INF , !P4 ;  /* 0xff800000246b7808 */ /* 0x000fe40006000000 */
[C---:B------:R-:W-:Y:S02]  /*6fe0*/  ISETP.GT.AND P0, PT, R17.reuse, R5, PT ;  /* 0x000000051100720c */ /* 0x040fe40003f04270 */
[----:B------:R-:W-:Y:S02]  /*6ff0*/  ISETP.GT.AND P4, PT, R17, R8, PT ;  /* 0x000000081100720c */ /* 0x000fe40003f84270 */
[----:B------:R-:W-:Y:S02]  /*7000*/  FSEL R24, R29, -INF , !P5 ;  /* 0xff8000001d187808 */ /* 0x000fe40006800000 */
[----:B------:R-:W-:Y:S02]  /*7010*/  FSEL R54, R30, -INF , !P3 ;  /* 0xff8000001e367808 */ /* 0x000fe40005800000 */
[----:B------:R-:W-:-:S02]  /*7020*/  FSEL R58, R100, -INF , !P1 ;  /* 0xff800000643a7808 */ /* 0x000fc40004800000 */
[C---:B------:R-:W-:Y:S02]  /*7030*/  ISETP.GE.AND P5, PT, R15.reuse, R231, PT ;  /* 0x000000e70f00720c */ /* 0x040fe40003fa6270 */
[C---:B------:R-:W-:Y:S02]  /*7040*/  ISETP.GE.AND P3, PT, R15.reuse, R232, PT ;  /* 0x000000e80f00720c */ /* 0x040fe40003f66270 */
[----:B------:R-:W-:Y:S02]  /*7050*/  ISETP.GE.AND P1, PT, R15, R233, PT ;  /* 0x000000e90f00720c */ /* 0x000fe40003f26270 */
[----:B------:R-:W-:Y:S02]  /*7060*/  FSEL R15, R199, -INF , !P0 ;  /* 0xff800000c70f7808 */ /* 0x000fe40004000000 */
[----:B------:R-:W-:Y:S02]  /*7070*/  FSEL R215, R215, -INF , !P4 ;  /* 0xff800000d7d77808 */ /* 0x000fe40006000000 */
[----:B------:R-:W-:-:S02]  /*7080*/  ISETP.GE.AND P0, PT, R14, R231, PT ;  /* 0x000000e70e00720c */ /* 0x000fc40003f06270 */
[----:B------:R-:W-:Y:S02]  /*7090*/  ISETP.GE.AND P4, PT, R13, R231, PT ;  /* 0x000000e70d00720c */ /* 0x000fe40003f86270 */
[----:B------:R-:W-:Y:S02]  /*70a0*/  FSEL R183, R35, -INF , !P0 ;  /* 0xff80000023b77808 */ /* 0x000fe40004000000 */
[----:B------:R-:W-:Y:S02]  /*70b0*/  FSEL R182, R28, -INF , !P4 ;  /* 0xff8000001cb67808 */ /* 0x000fe40006000000 */
[----:B------:R-:W-:Y:S02]  /*70c0*/  ISETP.GT.AND P0, PT, R17, R10, PT ;  /* 0x0000000a1100720c */ /* 0x000fe40003f04270 */
[----:B------:R-:W-:Y:S02]  /*70d0*/  ISETP.GE.AND P4, PT, R2, R233, PT ;  /* 0x000000e90200720c */ /* 0x000fe40003f86270 */
[----:B------:R-:W-:-:S02]  /*70e0*/  FSEL R26, R11, -INF , !P6 ;  /* 0xff8000000b1a7808 */ /* 0x000fc40007000000 */
[----:B------:R-:W-:Y:S02]  /*70f0*/  FSEL R192, R105, -INF , !P3 ;  /* 0xff80000069c07808 */ /* 0x000fe40005800000 */
[----:B------:R-:W-:Y:S02]  /*7100*/  ISETP.GT.AND P6, PT, R17, R4, PT ;  /* 0x000000041100720c */ /* 0x000fe40003fc4270 */
[----:B------:R-:W-:Y:S02]  /*7110*/  FSEL R34, R34, -INF , !P5 ;  /* 0xff80000022227808 */ /* 0x000fe40006800000 */
[----:B------:R-:W-:Y:S02]  /*7120*/  FSEL R60, R37, -INF , !P1 ;  /* 0xff800000253c7808 */ /* 0x000fe40004800000 */
[C---:B------:R-:W-:Y:S02]  /*7130*/  ISETP.GE.AND P3, PT, R14.reuse, R233, PT ;  /* 0x000000e90e00720c */ /* 0x040fe40003f66270 */
[----:B------:R-:W-:-:S02]  /*7140*/  ISETP.GE.AND P5, PT, R14, R232, PT ;  /* 0x000000e80e00720c */ /* 0x000fc40003fa6270 */
[----:B------:R-:W-:Y:S02]  /*7150*/  ISETP.GT.AND P1, PT, R17, R3, PT ;  /* 0x000000031100720c */ /* 0x000fe40003f24270 */
[----:B------:R-:W-:Y:S02]  /*7160*/  FSEL R30, R190, -INF , !P0 ;  /* 0xff800000be1e7808 */ /* 0x000fe40004000000 */
[----:B------:R-:W-:Y:S02]  /*7170*/  FSEL R100, R43, -INF , !P4 ;  /* 0xff8000002b647808 */ /* 0x000fe40006000000 */
[-C--:B------:R-:W-:Y:S02]  /*7180*/  ISETP.GE.AND P0, PT, R13, R234.reuse, PT ;  /* 0x000000ea0d00720c */ /* 0x080fe40003f06270 */
[----:B------:R-:W-:Y:S02]  /*7190*/  ISETP.GE.AND P4, PT, R6, R234, PT ;  /* 0x000000ea0600720c */ /* 0x000fe40003f86270 */
[----:B------:R-:W-:-:S02]  /*71a0*/  FSEL R12, R194, -INF , !P6 ;  /* 0xff800000c20c7808 */ /* 0x000fc40007000000 */
[----:B------:R-:W-:Y:S02]  /*71b0*/  ISETP.GE.AND P6, PT, R14, R234, PT ;  /* 0x000000ea0e00720c */ /* 0x000fe40003fc6270 */
[----:B------:R-:W-:Y:S02]  /*71c0*/  FSEL R35, R38, -INF , !P3 ;  /* 0xff80000026237808 */ /* 0x000fe40005800000 */
[----:B------:R-:W-:Y:S02]  /*71d0*/  FSEL R11, R195, -INF , !P1 ;  /* 0xff800000c30b7808 */ /* 0x000fe40004800000 */
[----:B------:R-:W-:Y:S02]  /*71e0*/  FSEL R187, R106, -INF , !P5 ;  /* 0xff8000006abb7808 */ /* 0x000fe40006800000 */
[----:B------:R-:W-:Y:S02]  /*71f0*/  ISETP.GE.AND P3, PT, R13, R233, PT ;  /* 0x000000e90d00720c */ /* 0x000fe40003f66270 */
[----:B------:R-:W-:-:S02]  /*7200*/  ISETP.GT.AND P1, PT, R17, R7, PT ;  /* 0x000000071100720c */ /* 0x000fc40003f24270 */
[----:B------:R-:W-:Y:S02]  /*7210*/  FSEL R106, R27, -INF , !P0 ;  /* 0xff8000001b6a7808 */ /* 0x000fe40004000000 */
[----:B------:R-:W-:Y:S02]  /*7220*/  FSEL R217, R16, -INF , !P4 ;  /* 0xff80000010d97808 */ /* 0x000fe40006000000 */
[-C--:B------:R-:W-:Y:S02]  /*7230*/  ISETP.GE.AND P0, PT, R6, R233.reuse, PT ;  /* 0x000000e90600720c */ /* 0x080fe40003f06270 */
[----:B------:R-:W-:Y:S02]  /*7240*/  ISETP.GE.AND P4, PT, R4, R233, PT ;  /* 0x000000e90400720c */ /* 0x000fe40003f86270 */
[----:B------:R-:W-:Y:S02]  /*7250*/  FSEL R105, R32, -INF , !P6 ;  /* 0xff80000020697808 */ /* 0x000fe40007000000 */
[----:B------:R-:W-:-:S02]  /*7260*/  FSEL R32, R44, -INF , !P3 ;  /* 0xff8000002c207808 */ /* 0x000fc40005800000 */
[----:B------:R-:W-:Y:S02]  /*7270*/  FSEL R14, R214, -INF , !P1 ;  /* 0xff800000d60e7808 */ /* 0x000fe40004800000 */
[-C--:B------:R-:W-:Y:S02]  /*7280*/  ISETP.GE.AND P3, PT, R2, R234.reuse, PT ;  /* 0x000000ea0200720c */ /* 0x080fe40003f66270 */
[----:B------:R-:W-:Y:S02]  /*7290*/  FSEL R194, R42, -INF , !P0 ;  /* 0xff8000002ac27808 */ /* 0x000fe40004000000 */
[----:B------:R-:W-:Y:S02]  /*72a0*/  FSEL R214, R40, -INF , !P4 ;  /* 0xff80000028d67808 */ /* 0x000fe40006000000 */
[-C--:B------:R-:W-:Y:S02]  /*72b0*/  ISETP.GE.AND P0, PT, R5, R234.reuse, PT ;  /* 0x000000ea0500720c */ /* 0x080fe40003f06270 */
[----:B------:R-:W-:-:S02]  /*72c0*/  ISETP.GE.AND P4, PT, R3, R234, PT ;  /* 0x000000ea0300720c */ /* 0x000fc40003f86270 */
[----:B------:R-:W-:Y:S02]  /*72d0*/  FSEL R175, R25, -INF , !P3 ;  /* 0xff80000019af7808 */ /* 0x000fe40005800000 */
[-C--:B------:R-:W-:Y:S02]  /*72e0*/  ISETP.GE.AND P3, PT, R5, R233.reuse, PT ;  /* 0x000000e90500720c */ /* 0x080fe40003f66270 */
[----:B------:R-:W-:Y:S02]  /*72f0*/  FSEL R218, R15, -INF , !P0 ;  /* 0xff8000000fda7808 */ /* 0x000fe40004000000 */
[----:B------:R-:W-:Y:S02]  /*7300*/  FSEL R220, R11, -INF , !P4 ;  /* 0xff8000000bdc7808 */ /* 0x000fe40006000000 */
[----:B------:R-:W-:Y:S02]  /*7310*/  ISETP.GE.AND P0, PT, R3, R233, PT ;  /* 0x000000e90300720c */ /* 0x000fe40003f06270 */
[----:B------:R-:W-:-:S02]  /*7320*/  FMNMX3.FTZ R11, R102, R21, R18, !PT ;  /* 0x00000015660b7276 */ /* 0x000fc40007810012 */
[----:B------:R-:W-:Y:S02]  /*7330*/  FSEL R195, R41, -INF , !P3 ;  /* 0xff80000029c37808 */ /* 0x000fe40005800000 */
[----:B------:R-:W-:Y:S02]  /*7340*/  ISETP.GE.AND P3, PT, R4, R234, PT ;  /* 0x000000ea0400720c */ /* 0x000fe40003f66270 */
[----:B------:R-:W-:Y:S02]  /*7350*/  FSEL R216, R39, -INF , !P0 ;  /* 0xff80000027d87808 */ /* 0x000fe40004000000 */
[----:B------:R-:W-:Y:S02]  /*7360*/  FMNMX3.FTZ R11, R11, R23, R22, !PT ;  /* 0x000000170b0b7276 */ /* 0x000fe40007810016 */
[----:B------:R-:W-:Y:S02]  /*7370*/  ISETP.GE.AND P0, PT, R7, R233, PT ;  /* 0x000000e90700720c */ /* 0x000fe40003f06270 */
[----:B------:R-:W-:-:S02]  /*7380*/  FSEL R219, R12, -INF , !P3 ;  /* 0xff8000000cdb7808 */ /* 0x000fc40005800000 */
[----:B------:R-:W-:Y:S02]  /*7390*/  ISETP.GT.AND P1, PT, R17, R9, PT ;  /* 0x000000091100720c */ /* 0x000fe40003f24270 */
[----:B------:R-:W-:Y:S02]  /*73a0*/  FMNMX3.FTZ R12, R11, R60, R35, !PT ;  /* 0x0000003c0b0c7276 */ /* 0x000fe40007810023 */
[----:B------:R-:W-:Y:S02]  /*73b0*/  FSEL R225, R212, -INF , !P0 ;  /* 0xff800000d4e17808 */ /* 0x000fe40004000000 */
[----:B------:R-:W-:Y:S02]  /*73c0*/  ISETP.GE.AND P0, PT, R8, R233, PT ;  /* 0x000000e90800720c */ /* 0x000fe40003f06270 */
[----:B------:R-:W-:Y:S02]  /*73d0*/  FSEL R29, R191, -INF , !P1 ;  /* 0xff800000bf1d7808 */ /* 0x000fe40004800000 */
[----:B------:R-:W-:-:S02]  /*73e0*/  FMNMX3.FTZ R11, R101, R20, R19, !PT ;  /* 0x00000014650b7276 */ /* 0x000fc40007810013 */
[----:B------:R-:W-:Y:S02]  /*73f0*/  FMNMX3.FTZ R12, R12, R32, R100, !PT ;  /* 0x000000200c0c7276 */ /* 0x000fe40007810064 */
[----:B------:R-:W-:Y:S02]  /*7400*/  ISETP.GT.U32.AND P1, PT, R252, R239, PT ;  /* 0x000000effc00720c */ /* 0x000fe40003f24070 */
[----:B------:R-:W-:Y:S02]  /*7410*/  FSEL R227, R213, -INF , !P0 ;  /* 0xff800000d5e37808 */ /* 0x000fe40004000000 */
[----:B------:R-:W-:Y:S02]  /*7420*/  ISETP.GE.AND P0, PT, R10, R233, PT ;  /* 0x000000e90a00720c */ /* 0x000fe40003f06270 */
[----:B------:R-:W-:Y:S02]  /*7430*/  FMNMX3.FTZ R11, R11, R24, R26, !PT ;  /* 0x000000180b0b7276 */ /* 0x000fe4000781001a */
[----:B------:R-:W-:-:S02]  /*7440*/  FMNMX3.FTZ R12, R12, R194, R195, !PT ;  /* 0x000000c20c0c7276 */ /* 0x000fc400078100c3 */
[----:B------:R-:W-:Y:S02]  /*7450*/  ISETP.GE.AND P3, PT, R7, R234, PT ;  /* 0x000000ea0700720c */ /* 0x000fe40003f66270 */
[----:B------:R-:W-:Y:S02]  /*7460*/  FSEL R226, R188, -INF , !P0 ;  /* 0xff800000bce27808 */ /* 0x000fe40004000000 */
[----:B------:R-:W-:Y:S02]  /*7470*/  ISETP.GE.AND P0, PT, R9, R233, PT ;  /* 0x000000e90900720c */ /* 0x000fe40003f06270 */
[----:B------:R-:W-:Y:S02]  /*7480*/  FMNMX3.FTZ R11, R11, R107, R105, !PT ;  /* 0x0000006b0b0b7276 */ /* 0x000fe40007810069 */
[----:B------:R-:W-:Y:S02]  /*7490*/  FMNMX3.FTZ R12, R12, R214, R216, !PT ;  /* 0x000000d60c0c7276 */ /* 0x000fe400078100d8 */
[----:B------:R-:W-:-:S02]  /*74a0*/  FSEL R243, R14, -INF , !P3 ;  /* 0xff8000000ef37808 */ /* 0x000fc40005800000 */
[----:B------:R-:W-:Y:S02]  /*74b0*/  ISETP.GE.AND P3, PT, R8, R234, PT ;  /* 0x000000ea0800720c */ /* 0x000fe40003f66270 */
[----:B------:R-:W-:Y:S02]  /*74c0*/  FSEL R239, R189, -INF , !P0 ;  /* 0xff800000bdef7808 */ /* 0x000fe40004000000 */
[----:B------:R-:W-:Y:S02]  /*74d0*/  FMNMX3.FTZ R11, R11, R106, R175, !PT ;  /* 0x0000006a0b0b7276 */ /* 0x000fe400078100af */
[----:B------:R-:W-:Y:S02]  /*74e0*/  FMNMX3.FTZ R12, R12, R225, R227, !PT ;  /* 0x000000e10c0c7276 */ /* 0x000fe400078100e3 */
[----:B------:R-:W-:Y:S02]  /*74f0*/  FSEL R244, R215, -INF , !P3 ;  /* 0xff800000d7f47808 */ /* 0x000fe40005800000 */
[----:B------:R-:W-:-:S02]  /*7500*/  ISETP.GE.AND P5, PT, R13, R232, PT ;  /* 0x000000e80d00720c */ /* 0x000fc40003fa6270 */
[----:B------:R-:W-:Y:S02]  /*7510*/  ISETP.GE.AND P6, PT, R2, R231, PT ;  /* 0x000000e70200720c */ /* 0x000fe40003fc6270 */
[-C--:B------:R-:W-:Y:S02]  /*7520*/  ISETP.GE.AND P4, PT, R10, R234.reuse, PT ;  /* 0x000000ea0a00720c */ /* 0x080fe40003f86270 */
[----:B------:R-:W-:Y:S02]  /*7530*/  ISETP.GE.AND P3, PT, R9, R234, PT ;  /* 0x000000ea0900720c */ /* 0x000fe40003f66270 */
[----:B------:R-:W-:Y:S02]  /*7540*/  FMNMX3.FTZ R25, R11, R217, R218, !PT ;  /* 0x000000d90b197276 */ /* 0x000fe400078100da */
[----:B------:R-:W-:Y:S01]  /*7550*/  FMNMX3.FTZ R16, R12, R226, R239, !PT ;  /* 0x000000e20c107276 */ /* 0x000fe200078100ef */
[----:B------:R-:W-:Y:S08]  /*7560*/  @!P1 BRA `(.L_x_196) ;  /* 0x0000000000649947 */ /* 0x000ff00003800000 */
[----:B------:R-:W2:Y:S04]  /*7570*/  LDL R249, [R1+0x8] ;  /* 0x0000080001f97983 */ /* 0x000ea80000100800 */
[----:B------:R-:W3:Y:S04]  /*7580*/  LDL R248, [R1+0xc] ;  /* 0x00000c0001f87983 */ /* 0x000ee80000100800 */
[----:B------:R-:W4:Y:S04]  /*7590*/  LDL R250, [R1+0x38] ;  /* 0x0000380001fa7983 */ /* 0x000f280000100800 */
[----:B------:R-:W5:Y:S01]  /*75a0*/  LDL R251, [R1+0x34] ;  /* 0x0000340001fb7983 */ /* 0x000f620000100800 */
[----:B------:R-:W-:-:S04]  /*75b0*/  VIADD R11, R247, 0xfffffffd ;  /* 0xfffffffdf70b7836 */ /* 0x000fc80000000000 */
[----:B--2---:R-:W-:-:S04]  /*75c0*/  IMAD.WIDE.U32 R12, R11, R249, RZ ;  /* 0x000000f90b0c7225 */ /* 0x004fc800078e00ff */
[----:B---3--:R-:W-:Y:S02]  /*75d0*/  IMAD R11, R11, R248, R13 ;  /* 0x000000f80b0b7224 */ /* 0x008fe400078e020d */
[----:B------:R-:W-:-:S03]  /*75e0*/  IMAD.SHL.U32 R13, R12, 0x40, RZ ;  /* 0x000000400c0d7824 */ /* 0x000fc600078e00ff */
[----:B------:R-:W-:Y:S02]  /*75f0*/  SHF.L.U64.HI R14, R12, 0x6, R11 ;  /* 0x000000060c0e7819 */ /* 0x000fe4000001020b */
[----:B------:R-:W-:-:S04]  /*7600*/  LEA R13, P0, R249, R13, 0x5 ;  /* 0x0000000df90d7211 */ /* 0x000fc800078028ff */
[----:B------:R-:W-:Y:S02]  /*7610*/  LEA.HI.X R17, R249, R14, R248, 0x5, P0 ;  /* 0x0000000ef9117211 */ /* 0x000fe400000f2cf8 */
[----:B----4-:R-:W-:-:S04]  /*7620*/  LEA R14, P0, R12, R250, 0x7 ;  /* 0x000000fa0c0e7211 */ /* 0x010fc800078038ff */
[----:B-----5:R-:W-:Y:S02]  /*7630*/  LEA.HI.X R15, R12, R251, R11, 0x7, P0 ;  /* 0x000000fb0c0f7211 */ /* 0x020fe400000f3c0b */
[----:B------:R-:W-:-:S03]  /*7640*/  LEA R12, P0, R13, R250, 0x1 ;  /* 0x000000fa0d0c7211 */ /* 0x000fc600078008ff */
[----:B------:R-:W-:Y:S01]  /*7650*/  @!PT LDS RZ, [RZ] ;  /* 0x00000000fffff984 */ /* 0x000fe20000000800 */
[----:B------:R-:W-:Y:S01]  /*7660*/  @!PT LDS RZ, [RZ] ;  /* 0x00000000fffff984 */ /* 0x000fe20000000800 */
[----:B------:R-:W-:Y:S01]  /*7670*/  @!PT LDS RZ, [RZ] ;  /* 0x00000000fffff984 */ /* 0x000fe20000000800 */
[----:B------:R1:W-:Y:S01]  /*7680*/  LDGSTS.E.BYPASS.LTC128B.128 [R238+0x6000], desc[UR14][R14.64] ;  /* 0x060000000eee7fae */ /* 0x0003e2000b981a0e */
[----:B------:R-:W-:-:S03]  /*7690*/  LEA.HI.X R13, R13, R251, R17, 0x1, P0 ;  /* 0x000000fb0d0d7211 */ /* 0x000fc600000f0c11 */
[----:B------:R1:W-:Y:S04]  /*76a0*/  LDGSTS.E.BYPASS.LTC128B.128 [R238+0x7000], desc[UR14][R14.64+0x40] ;  /* 0x070000400eee7fae */ /* 0x0003e8000b981a0e */
[----:B------:R1:W-:Y:S04]  /*76b0*/  LDGSTS.E.BYPASS.LTC128B.128 [R238+0x8000], desc[UR14][R14.64+0x80] ;  /* 0x080000800eee7fae */ /* 0x0003e8000b981a0e */
[----:B------:R1:W-:Y:S04]  /*76c0*/  LDGSTS.E.BYPASS.LTC128B.128 [R238+0x6800], desc[UR14][R12.64] ;  /* 0x068000000cee7fae */ /* 0x0003e8000b981a0e */
[----:B------:R1:W-:Y:S04]  /*76d0*/  LDGSTS.E.BYPASS.LTC128B.128 [R238+0x7800], desc[UR14][R12.64+0x40] ;  /* 0x078000400cee7fae */ /* 0x0003e8000b981a0e */
[----:B------:R1:W-:Y:S04]  /*76e0*/  LDGSTS.E.BYPASS.LTC128B.128 [R238+0x8800], desc[UR14][R12.64+0x80] ;  /* 0x088000800cee7fae */ /* 0x0003e8000b981a0e */
[----:B------:R-:W0:Y:S02]  /*76f0*/  LDGDEPBAR ;  /* 0x00000000000079af */ /* 0x000e240000000000 */
.L_x_196:
[----:B-1----:R-:W2:Y:S01]  /*7700*/  LDL.LU R14, [R1+0x30] ;  /* 0x00003000010e7983 */ /* 0x002ea20000300800 */
[----:B------:R-:W-:Y:S01]  /*7710*/  FMNMX3.FTZ R11, R25, R219, R220, !PT ;  /* 0x000000db190b7276 */ /* 0x000fe200078100dc */
[----:B------:R-:W1:Y:S01]  /*7720*/  S2UR UR5, SR_CgaCtaId ;  /* 0x00000000000579c3 */ /* 0x000e620000008800 */
[----:B------:R-:W-:Y:S01]  /*7730*/  ISETP.GE.AND P0, PT, R2, R232, PT ;  /* 0x000000e80200720c */ /* 0x000fe20003f06270 */
[----:B------:R-:W3:Y:S01]  /*7740*/  SHFL.BFLY PT, R12, R16, 0x2, 0x1f ;  /* 0x0c401f00100c7f89 */ /* 0x000ee200000e0000 */
[----:B------:R-:W-:Y:S01]  /*7750*/  FSEL R240, R30, -INF , !P4 ;  /* 0xff8000001ef07808 */ /* 0x000fe20006000000 */
[----:B------:R-:W4:Y:S01]  /*7760*/  LDCU UR4, c[0x0][0x45c] ;  /* 0x00008b80ff0477ac */ /* 0x000f220008000800 */
[----:B------:R-:W-:Y:S02]  /*7770*/  FSEL R241, R29, -INF , !P3 ;  /* 0xff8000001df17808 */ /* 0x000fe40005800000 */
[----:B------:R-:W-:Y:S01]  /*7780*/  FMNMX3.FTZ R2, R11, R243, R244, !PT ;  /* 0x000000f30b027276 */ /* 0x000fe200078100f4 */
[----:B------:R-:W-:Y:S01]  /*7790*/  UMOV UR6, 0x400 ;  /* 0x0000040000067882 */ /* 0x000fe20000000000 */
[----:B------:R-:W-:-:S02]  /*77a0*/  ISETP.GT.AND P3, PT, R230, R6, PT ;  /* 0x00000006e600720c */ /* 0x000fc40003f64270 */
[----:B------:R-:W-:Y:S02]  /*77b0*/  FSEL R174, R45, -INF , !P6 ;  /* 0xff8000002dae7808 */ /* 0x000fe40007000000 */
[----:B------:R-:W-:Y:S02]  /*77c0*/  ISETP.GT.AND P6, PT, R230, R5, PT ;  /* 0x00000005e600720c */ /* 0x000fe40003fc4270 */
[----:B------:R-:W-:Y:S02]  /*77d0*/  FSEL R179, R46, -INF , !P5 ;  /* 0xff8000002eb37808 */ /* 0x000fe40006800000 */
[----:B------:R-:W-:Y:S02]  /*77e0*/  FMNMX3.FTZ R13, R2, R240, R241, !PT ;  /* 0x000000f0020d7276 */ /* 0x000fe400078100f1 */
[-C--:B------:R-:W-:Y:S02]  /*77f0*/  ISETP.GE.AND P5, PT, R6, R231.reuse, PT ;  /* 0x000000e70600720c */ /* 0x080fe40003fa6270 */
[----:B------:R-:W-:Y:S01]  /*7800*/  FSEL R2, R180, -INF , !P3 ;  /* 0xff800000b4027808 */ /* 0x000fe20005800000 */
[----:B------:R-:W-:Y:S01]  /*7810*/  SHFL.BFLY PT, R11, R13, 0x2, 0x1f ;  /* 0x0c401f000d0b7f89 */ /* 0x000fe200000e0000 */
[----:B------:R-:W-:Y:S01]  /*7820*/  FSEL R178, R47, -INF , !P0 ;  /* 0xff8000002fb27808 */ /* 0x000fe20004000000 */
[----:B-1----:R-:W-:Y:S01]  /*7830*/  ULEA UR5, UR5, UR6, 0x18 ;  /* 0x0000000605057291 */ /* 0x002fe2000f8ec0ff */
[----:B------:R-:W-:-:S02]  /*7840*/  ISETP.GE.AND P3, PT, R5, R231, PT ;  /* 0x000000e70500720c */ /* 0x000fc40003f66270 */
[-C--:B------:R-:W-:Y:S02]  /*7850*/  ISETP.GE.AND P0, PT, R5, R232.reuse, PT ;  /* 0x000000e80500720c */ /* 0x080fe40003f06270 */
[----:B------:R-:W-:Y:S02]  /*7860*/  FSEL R5, R181, -INF , !P6 ;  /* 0xff800000b5057808 */ /* 0x000fe40007000000 */
[----:B------:R-:W-:Y:S02]  /*7870*/  ISETP.GE.AND P4, PT, R6, R232, PT ;  /* 0x000000e80600720c */ /* 0x000fe40003f86270 */
[----:B------:R-:W-:Y:S02]  /*7880*/  FSEL R245, R2, -INF , !P5 ;  /* 0xff80000002f57808 */ /* 0x000fe40006800000 */
[----:B------:R-:W-:Y:S02]  /*7890*/  ISETP.GT.AND P5, PT, R230, R4, PT ;  /* 0x00000004e600720c */ /* 0x000fe40003fa4270 */
[----:B---3--:R-:W-:-:S02]  /*78a0*/  FMNMX.FTZ R2, R16, R12, !PT ;  /* 0x0000000c10027209 */ /* 0x008fc40007810000 */
[----:B------:R-:W-:Y:S02]  /*78b0*/  FSEL R246, R5, -INF , !P3 ;  /* 0xff80000005f67808 */ /* 0x000fe40005800000 */
[----:B------:R-:W-:Y:S01]  /*78c0*/  FSEL R181, R59, -INF , !P4 ;  /* 0xff8000003bb57808 */ /* 0x000fe20006000000 */
[----:B------:R-:W1:Y:S01]  /*78d0*/  SHFL.BFLY PT, R6, R2, 0x1, 0x1f ;  /* 0x0c201f0002067f89 */ /* 0x000e6200000e0000 */
[----:B------:R-:W-:Y:S02]  /*78e0*/  ISETP.GT.AND P3, PT, R230, R3, PT ;  /* 0x00000003e600720c */ /* 0x000fe40003f64270 */
[C---:B------:R-:W-:Y:S02]  /*78f0*/  ISETP.GE.AND P6, PT, R4.reuse, R231, PT ;  /* 0x000000e70400720c */ /* 0x040fe40003fc6270 */
[----:B------:R-:W-:Y:S02]  /*7900*/  ISETP.GE.AND P4, PT, R4, R232, PT ;  /* 0x000000e80400720c */ /* 0x000fe40003f86270 */
[----:B------:R-:W-:-:S02]  /*7910*/  FSEL R4, R176, -INF , !P5 ;  /* 0xff800000b0047808 */ /* 0x000fc40006800000 */
[----:B------:R-:W-:Y:S02]  /*7920*/  FSEL R180, R62, -INF , !P0 ;  /* 0xff8000003eb47808 */ /* 0x000fe40004000000 */
[C---:B------:R-:W-:Y:S02]  /*7930*/  ISETP.GE.AND P5, PT, R3.reuse, R231, PT ;  /* 0x000000e70300720c */ /* 0x040fe40003fa6270 */
[----:B------:R-:W-:Y:S02]  /*7940*/  ISETP.GE.AND P0, PT, R3, R232, PT ;  /* 0x000000e80300720c */ /* 0x000fe40003f06270 */
[----:B------:R-:W-:Y:S02]  /*7950*/  FSEL R3, R177, -INF , !P3 ;  /* 0xff800000b1037808 */ /* 0x000fe40005800000 */
[----:B------:R-:W-:Y:S02]  /*7960*/  ISETP.GT.AND P3, PT, R230, R7, PT ;  /* 0x00000007e600720c */ /* 0x000fe40003f64270 */
[----:B------:R-:W-:-:S02]  /*7970*/  FSEL R176, R4, -INF , !P6 ;  /* 0xff80000004b07808 */ /* 0x000fc40007000000 */
[----:B------:R-:W-:Y:S02]  /*7980*/  FSEL R247, R3, -INF , !P5 ;  /* 0xff80000003f77808 */ /* 0x000fe40006800000 */
[----:B------:R-:W-:Y:S02]  /*7990*/  ISETP.GE.AND P6, PT, R7, R231, PT ;  /* 0x000000e70700720c */ /* 0x000fe40003fc6270 */
[----:B------:R-:W-:Y:S02]  /*79a0*/  FSEL R3, R172, -INF , !P3 ;  /* 0xff800000ac037808 */ /* 0x000fe40005800000 */
[----:B------:R-:W-:Y:S02]  /*79b0*/  FSEL R212, R66, -INF , !P4 ;  /* 0xff80000042d47808 */ /* 0x000fe40006000000 */
[----:B------:R-:W-:Y:S02]  /*79c0*/  FSEL R248, R3, -INF , !P6 ;  /* 0xff80000003f87808 */ /* 0x000fe40007000000 */
[----:B------:R-:W-:-:S02]  /*79d0*/  FMNMX3.FTZ R3, R104, R52, R53, !PT ;  /* 0x0000003468037276 */ /* 0x000fc40007810035 */
[----:B------:R-:W-:Y:S02]  /*79e0*/  ISETP.GE.AND P4, PT, R7, R232, PT ;  /* 0x000000e80700720c */ /* 0x000fe40003f86270 */
[----:B------:R-:W-:Y:S02]  /*79f0*/  FMNMX3.FTZ R3, R3, R33, R54, !PT ;  /* 0x0000002103037276 */ /* 0x000fe40007810036 */
[----:B------:R-:W-:Y:S02]  /*7a00*/  ISETP.GT.AND P5, PT, R230, R8, PT ;  /* 0x00000008e600720c */ /* 0x000fe40003fa4270 */
[----:B------:R-:W-:Y:S02]  /*7a10*/  FMNMX3.FTZ R3, R3, R34, R183, !PT ;  /* 0x0000002203037276 */ /* 0x000fe400078100b7 */
[----:B------:R-:W-:Y:S02]  /*7a20*/  MOV R15, R235 ;  /* 0x000000eb000f7202 */ /* 0x000fe40000000f00 */
[----:B------:R-:W-:-:S02]  /*7a30*/  FMNMX3.FTZ R3, R3, R182, R174, !PT ;  /* 0x000000b603037276 */ /* 0x000fc400078100ae */
[----:B-1----:R-:W-:Y:S02]  /*7a40*/  FMNMX.FTZ R235, R2, R6, !PT ;  /* 0x0000000602eb7209 */ /* 0x002fe40007810000 */
[----:B------:R-:W-:Y:S02]  /*7a50*/  FSEL R213, R63, -INF , !P0 ;  /* 0xff8000003fd57808 */ /* 0x000fe40004000000 */
[----:B------:R-:W-:Y:S01]  /*7a60*/  FMNMX3.FTZ R2, R103, R55, R56, !PT ;  /* 0x0000003767027276 */ /* 0x000fe20007810038 */
[----:B----4-:R-:W-:Y:S01]  /*7a70*/  FMUL.FTZ R12, R235, UR4 ;  /* 0x00000004eb0c7c20 */ /* 0x010fe20008410000 */
[----:B------:R-:W-:Y:S02]  /*7a80*/  ISETP.GE.AND P0, PT, R8, R231, PT ;  /* 0x000000e70800720c */ /* 0x000fe40003f06270 */
[----:B------:R-:W-:Y:S02]  /*7a90*/  FSEL R4, R173, -INF , !P5 ;  /* 0xff800000ad047808 */ /* 0x000fe40006800000 */
[----:B------:R-:W-:-:S02]  /*7aa0*/  FSEL R242, R67, -INF , !P4 ;  /* 0xff80000043f27808 */ /* 0x000fc40006000000 */
[C---:B------:R-:W-:Y:S02]  /*7ab0*/  ISETP.GT.AND P5, PT, R230.reuse, R10, PT ;  /* 0x0000000ae600720c */ /* 0x040fe40003fa4270 */
[----:B------:R-:W-:Y:S02]  /*7ac0*/  ISETP.GT.AND P4, PT, R230, R9, PT ;  /* 0x00000009e600720c */ /* 0x000fe40003f84270 */
[----:B------:R-:W-:Y:S02]  /*7ad0*/  FMNMX3.FTZ R3, R3, R245, R246, !PT ;  /* 0x000000f503037276 */ /* 0x000fe400078100f6 */
[----:B------:R-:W-:Y:S02]  /*7ae0*/  FMNMX3.FTZ R2, R2, R57, R58, !PT ;  /* 0x0000003902027276 */ /* 0x000fe4000781003a */
[----:B------:R-:W-:Y:S02]  /*7af0*/  ISETP.GE.AND P3, PT, R8, R232, PT ;  /* 0x000000e80800720c */ /* 0x000fe40003f66270 */
[----:B------:R-:W-:-:S02]  /*7b00*/  FSEL R172, R4, -INF , !P0 ;  /* 0xff80000004ac7808 */ /* 0x000fc40004000000 */
[-C--:B------:R-:W-:Y:S02]  /*7b10*/  ISETP.GE.AND P6, PT, R10, R231.reuse, PT ;  /* 0x000000e70a00720c */ /* 0x080fe40003fc6270 */
[----:B------:R-:W-:Y:S02]  /*7b20*/  FSEL R5, R48, -INF , !P5 ;  /* 0xff80000030057808 */ /* 0x000fe40006800000 */
[----:B------:R-:W-:Y:S02]  /*7b30*/  FSEL R8, R49, -INF , !P4 ;  /* 0xff80000031087808 */ /* 0x000fe40006000000 */
[----:B------:R-:W-:Y:S02]  /*7b40*/  ISETP.GE.AND P0, PT, R9, R231, PT ;  /* 0x000000e70900720c */ /* 0x000fe40003f06270 */
[----:B------:R-:W-:Y:S02]  /*7b50*/  FMNMX3.FTZ R3, R3, R176, R247, !PT ;  /* 0x000000b003037276 */ /* 0x000fe400078100f7 */
[----:B------:R-:W-:-:S02]  /*7b60*/  FMNMX3.FTZ R2, R2, R192, R187, !PT ;  /* 0x000000c002027276 */ /* 0x000fc400078100bb */
[----:B------:R-:W-:Y:S02]  /*7b70*/  FSEL R215, R5, -INF , !P6 ;  /* 0xff80000005d77808 */ /* 0x000fe40007000000 */
[----:B------:R-:W-:Y:S02]  /*7b80*/  FSEL R224, R8, -INF , !P0 ;  /* 0xff80000008e07808 */ /* 0x000fe40004000000 */
[----:B------:R-:W-:Y:S02]  /*7b90*/  FMNMX3.FTZ R4, R3, R248, R172, !PT ;  /* 0x000000f803047276 */ /* 0x000fe400078100ac */
[----:B------:R-:W-:Y:S02]  /*7ba0*/  FMNMX3.FTZ R2, R2, R179, R178, !PT ;  /* 0x000000b302027276 */ /* 0x000fe400078100b2 */
[----:B------:R-:W-:Y:S02]  /*7bb0*/  FMNMX3.FTZ R4, R4, R215, R224, !PT ;  /* 0x000000d704047276 */ /* 0x000fe400078100e0 */
[----:B------:R-:W-:-:S02]  /*7bc0*/  FMNMX3.FTZ R2, R2, R181, R180, !PT ;  /* 0x000000b502027276 */ /* 0x000fc400078100b4 */
[-C--:B------:R-:W-:Y:S01]  /*7bd0*/  ISETP.GE.AND P5, PT, R10, R232.reuse, PT ;  /* 0x000000e80a00720c */ /* 0x080fe20003fa6270 */
[----:B------:R-:W1:Y:S01]  /*7be0*/  SHFL.BFLY PT, R6, R4, 0x2, 0x1f ;  /* 0x0c401f0004067f89 */ /* 0x000e6200000e0000 */
[----:B------:R-:W-:Y:S02]  /*7bf0*/  ISETP.GE.AND P6, PT, R9, R232, PT ;  /* 0x000000e80900720c */ /* 0x000fe40003fc6270 */
[----:B------:R-:W-:Y:S02]  /*7c00*/  FSEL R223, R64, -INF , !P3 ;  /* 0xff80000040df7808 */ /* 0x000fe40005800000 */
[----:B------:R-:W-:Y:S02]  /*7c10*/  FMNMX3.FTZ R2, R2, R212, R213, !PT ;  /* 0x000000d402027276 */ /* 0x000fe400078100d5 */
[----:B------:R-:W-:Y:S02]  /*7c20*/  FSEL R222, R50, -INF , !P5 ;  /* 0xff80000032de7808 */ /* 0x000fe40006800000 */
[----:B------:R-:W-:-:S02]  /*7c30*/  FSEL R221, R51, -INF , !P6 ;  /* 0xff80000033dd7808 */ /* 0x000fc40007000000 */
[----:B------:R-:W-:Y:S02]  /*7c40*/  FMNMX3.FTZ R2, R2, R242, R223, !PT ;  /* 0x000000f202027276 */ /* 0x000fe400078100df */
[----:B------:R-:W-:Y:S02]  /*7c50*/  FMNMX.FTZ R11, R13, R11, !PT ;  /* 0x0000000b0d0b7209 */ /* 0x000fe40007810000 */
[----:B------:R-:W-:Y:S02]  /*7c60*/  FMNMX3.FTZ R2, R2, R222, R221, !PT ;  /* 0x000000de02027276 */ /* 0x000fe400078100dd */
[----:B------:R-:W-:Y:S01]  /*7c70*/  MOV R17, R229 ;  /* 0x000000e500117202 */ /* 0x000fe20000000f00 */
[----:B------:R-:W3:Y:S01]  /*7c80*/  SHFL.BFLY PT, R7, R11, 0x1, 0x1f ;  /* 0x0c201f000b077f89 */ /* 0x000ee200000e0000 */
[----:B------:R-:W-:Y:S02]  /*7c90*/  MOV R61, R236 ;  /* 0x000000ec003d7202 */ /* 0x000fe40000000f00 */
[----:B------:R-:W-:Y:S01]  /*7ca0*/  LOP3.LUT R17, R186, 0x120, R17, 0xf8, !PT ;  /* 0x00000120ba117812 */ /* 0x000fe200078ef811 */
[----:B------:R-:W4:Y:S01]  /*7cb0*/  SHFL.BFLY PT, R5, R2, 0x2, 0x1f ;  /* 0x0c401f0002057f89 */ /* 0x000f2200000e0000 */
[----:B------:R-:W-:-:S02]  /*7cc0*/  FSETP.NEU.FTZ.AND P4, PT, R235, -INF , PT ;  /* 0xff800000eb00780b */ /* 0x000fc40003f9d000 */
[----:B-1----:R-:W-:Y:S01]  /*7cd0*/  FMNMX.FTZ R4, R4, R6, !PT ;  /* 0x0000000604047209 */ /* 0x002fe20007810000 */
[----:B------:R-:W-:Y:S01]  /*7ce0*/  STL [R1], R17 ;  /* 0x0000001101007387 */ /* 0x000fe20000100800 */
[----:B------:R-:W-:Y:S02]  /*7cf0*/  LEA R186, R17, UR5, 0x1 ;  /* 0x0000000511ba7c11 */ /* 0x000fe4000f8e08ff */
[----:B------:R-:W-:Y:S01]  /*7d00*/  MOV R193, R237 ;  /* 0x000000ed00c17202 */ /* 0x000fe20000000f00 */
[----:B------:R-:W1:Y:S01]  /*7d10*/  SHFL.BFLY PT, R8, R4, 0x1, 0x1f ;  /* 0x0c201f0004087f89 */ /* 0x000e6200000e0000 */
[----:B------:R-:W-:Y:S02]  /*7d20*/  FSEL R12, R12, RZ, P4 ;  /* 0x000000ff0c0c7208 */ /* 0x000fe40002000000 */
[----:B------:R-:W-:Y:S01]  /*7d30*/  IADD3 R9, PT, PT, R186, 0x9000, RZ ;  /* 0x00009000ba097810 */ /* 0x000fe20007ffe0ff */
[----:B------:R-:W-:Y:S01]  /*7d40*/  LDSM.16.MT88.4 R28, [R186+0xa000] ;  /* 0x00a00000ba1c783b */ /* 0x000fe20000004200 */
[----:B------:R-:W-:Y:S01]  /*7d50*/  MOV R40, R15 ;  /* 0x0000000f00287202 */ /* 0x000fe20000000f00 */
[--C-:B------:R-:W-:Y:S01]  /*7d60*/  FFMA.FTZ R18, R18, UR4, -R12.reuse ;  /* 0x0000000412127c23 */ /* 0x100fe2000801080c */
[----:B------:R-:W-:Y:S01]  /*7d70*/  IADD3 R15, PT, PT, R186, 0x9020, RZ ;  /* 0x00009020ba0f7810 */ /* 0x000fe20007ffe0ff */
[--C-:B------:R-:W-:Y:S01]  /*7d80*/  FFMA.FTZ R21, R21, UR4, -R12.reuse ;  /* 0x0000000415157c23 */ /* 0x100fe2000801080c */
[----:B------:R-:W-:Y:S01]  /*7d90*/  @P2 IADD3 R15, PT, PT, R9, -0x20, RZ ;  /* 0xffffffe0090f2810 */ /* 0x000fe20007ffe0ff */
[--C-:B------:R-:W-:Y:S01]  /*7da0*/  FFMA.FTZ R23, R23, UR4, -R12.reuse ;  /* 0x0000000417177c23 */ /* 0x100fe2000801080c */
[----:B------:R-:W-:Y:S01]  /*7db0*/  FFMA.FTZ R22, R22, UR4, -R12 ;  /* 0x0000000416167c23 */ /* 0x000fe2000801080c */
[----:B---3--:R-:W-:Y:S01]  /*7dc0*/  FMNMX.FTZ R229, R11, R7, !PT ;  /* 0x000000070be57209 */ /* 0x008fe20007810000 */
[----:B------:R-:W-:Y:S01]  /*7dd0*/  MUFU.EX2 R188, R18 ;  /* 0x0000001200bc7308 */ /* 0x000fe20000000800 */
[----:B------:R-:W-:Y:S01]  /*7de0*/  FSEL R6, R235, RZ, P4 ;  /* 0x000000ffeb067208 */ /* 0x000fe20002000000 */
[----:B------:R-:W-:Y:S01]  /*7df0*/  LDSM.16.MT88.4 R48, [R15+0x1000] ;  /* 0x001000000f30783b */ /* 0x000fe20000004200 */
[----:B----4-:R-:W-:Y:S01]  /*7e00*/  FMNMX.FTZ R2, R2, R5, !PT ;  /* 0x0000000502027209 */ /* 0x010fe20007810000 */
[C---:B------:R-:W-:Y:S01]  /*7e10*/  FMUL.FTZ R3, R229.reuse, UR4 ;  /* 0x00000004e5037c20 */ /* 0x040fe20008410000 */
[----:B------:R-:W-:Y:S01]  /*7e20*/  FSETP.NEU.FTZ.AND P0, PT, R229, -INF , PT ;  /* 0xff800000e500780b */ /* 0x000fe20003f1d000 */
[----:B------:R-:W-:Y:S01]  /*7e30*/  LDSM.16.MT88.4 R44, [R186+0xb000] ;  /* 0x00b00000ba2c783b */ /* 0x000fe20000004200 */
[----:B------:R-:W-:Y:S01]  /*7e40*/  FADD.FTZ R6, R102, -R6 ;  /* 0x8000000666067221 */ /* 0x000fe20000010000 */
[----:B------:R-:W-:Y:S01]  /*7e50*/  MUFU.EX2 R65, R21 ;  /* 0x0000001500417308 */ /* 0x000fe20000000800 */
[----:B------:R-:W-:Y:S01]  /*7e60*/  FSEL R3, R3, RZ, P0 ;  /* 0x000000ff03037208 */ /* 0x000fe20000000000 */
[----:B------:R-:W3:Y:S01]  /*7e70*/  SHFL.BFLY PT, R7, R2, 0x1, 0x1f ;  /* 0x0c201f0002077f89 */ /* 0x000ee200000e0000 */
[----:B-1----:R-:W-:Y:S01]  /*7e80*/  FMNMX.FTZ R236, R4, R8, !PT ;  /* 0x0000000804ec7209 */ /* 0x002fe20007810000 */
[----:B------:R-:W-:Y:S01]  /*7e90*/  FMUL.FTZ R6, R6, UR4 ;  /* 0x0000000406067c20 */ /* 0x000fe20008410000 */
[----:B------:R-:W-:Y:S01]  /*7ea0*/  MOV R251, R40 ;  /* 0x0000002800fb7202 */ /* 0x000fe20000000f00 */
[--C-:B------:R-:W-:Y:S01]  /*7eb0*/  FFMA.FTZ R5, R26, UR4, -R3.reuse ;  /* 0x000000041a057c23 */ /* 0x100fe20008010803 */
[C---:B------:R-:W-:Y:S01]  /*7ec0*/  FSETP.NEU.FTZ.AND P3, PT, R236.reuse, -INF , PT ;  /* 0xff800000ec00780b */ /* 0x040fe20003f7d000 */
[----:B------:R-:W-:Y:S01]  /*7ed0*/  FMUL.FTZ R4, R236, UR4 ;  /* 0x00000004ec047c20 */ /* 0x000fe20008410000 */
[--C-:B------:R-:W-:Y:S01]  /*7ee0*/  FFMA.FTZ R19, R19, UR4, -R3.reuse ;  /* 0x0000000413137c23 */ /* 0x100fe20008010803 */
[----:B------:R1:W-:Y:S01]  /*7ef0*/  MUFU.EX2 R36, R5 ;  /* 0x0000000500247308 */ /* 0x0003e20000000800 */
[--C-:B------:R-:W-:Y:S01]  /*7f00*/  FFMA.FTZ R20, R20, UR4, -R3.reuse ;  /* 0x0000000414147c23 */ /* 0x100fe20008010803 */
[----:B------:R-:W-:-:S06]  /*7f10*/  FFMA.FTZ R24, R24, UR4, -R3 ;  /* 0x0000000418187c23 */ /* 0x000fcc0008010803 */
[----:B------:R4:W-:Y:S01]  /*7f20*/  MUFU.EX2 R249, R19 ;  /* 0x0000001300f97308 */ /* 0x0009e20000000800 */
[----:B---3--:R-:W-:-:S07]  /*7f30*/  FMNMX.FTZ R237, R2, R7, !PT ;  /* 0x0000000702ed7209 */ /* 0x008fce0007810000 */
[----:B------:R-:W-:Y:S01]  /*7f40*/  MUFU.EX2 R59, R23 ;  /* 0x00000017003b7308 */ /* 0x000fe20000000800 */
[----:B-1----:R-:W-:Y:S02]  /*7f50*/  FSEL R5, R229, RZ, P0 ;  /* 0x000000ffe5057208 */ /* 0x002fe40000000000 */
[----:B------:R-:W-:-:S03]  /*7f60*/  FSETP.NEU.FTZ.AND P0, PT, R237, -INF , PT ;  /* 0xff800000ed00780b */ /* 0x000fc60003f1d000 */
[----:B------:R-:W-:Y:S01]  /*7f70*/  FADD.FTZ R5, R101, -R5 ;  /* 0x8000000565057221 */ /* 0x000fe20000010000 */
[----:B----4-:R-:W1:Y:S01]  /*7f80*/  LDSM.16.MT88.4 R16, [R15+0x2000] ;  /* 0x002000000f10783b */ /* 0x010e620000004200 */
[----:B------:R-:W-:Y:S02]  /*7f90*/  MUFU.EX2 R37, R22 ;  /* 0x0000001600257308 */ /* 0x000fe40000000800 */
[----:B------:R-:W-:-:S06]  /*7fa0*/  FMUL.FTZ R5, R5, UR4 ;  /* 0x0000000405057c20 */ /* 0x000fcc0008410000 */
[----:B------:R3:W-:Y:S08]  /*7fb0*/  MUFU.EX2 R250, R20 ;  /* 0x0000001400fa7308 */ /* 0x0007f00000000800 */
[----:B------:R4:W5:Y:S08]  /*7fc0*/  MUFU.EX2 R39, R24 ;  /* 0x0000001800277308 */ /* 0x0009700000000800 */
[----:B------:R1:W1:Y:S01]  /*7fd0*/  MUFU.EX2 R43, R6 ;  /* 0x00000006002b7308 */ /* 0x0002620000000800 */
[----:B---3--:R-:W3:Y:S07]  /*7fe0*/  LDSM.16.MT88.4 R20, [R186+0x9000] ;  /* 0x00900000ba14783b */ /* 0x008eee0000004200 */
[----:B------:R1:W1:Y:S01]  /*7ff0*/  MUFU.EX2 R42, R5 ;  /* 0x00000005002a7308 */ /* 0x0002620000000800 */
[----:B----4-:R-:W4:Y:S01]  /*8000*/  LDSM.16.MT88.4 R24, [R15] ;  /* 0x000000000f18783b */ /* 0x010f220000004200 */
[----:B-----5:R-:W-:-:S02]  /*8010*/  F2FP.F16.F32.PACK_AB R7, R36, R39 ;  /* 0x000000272407723e */ /* 0x020fc400000000ff */
[----:B-1----:R-:W-:Y:S01]  /*8020*/  F2FP.F16.F32.PACK_AB R6, R37, R59 ;  /* 0x0000003b2506723e */ /* 0x002fe200000000ff */
[-C--:B------:R-:W-:Y:S01]  /*8030*/  FMUL.FTZ R144, R144, R43.reuse ;  /* 0x0000002b90907220 */ /* 0x080fe20000410000 */
[-C--:B------:R-:W-:Y:S01]  /*8040*/  FMUL.FTZ R145, R145, R43.reuse ;  /* 0x0000002b91917220 */ /* 0x080fe20000410000 */
[-C--:B------:R-:W-:Y:S01]  /*8050*/  FMUL.FTZ R92, R92, R43.reuse ;  /* 0x0000002b5c5c7220 */ /* 0x080fe20000410000 */
[-C--:B------:R-:W-:Y:S01]  /*8060*/  FMUL.FTZ R93, R93, R43.reuse ;  /* 0x0000002b5d5d7220 */ /* 0x080fe20000410000 */
[-C--:B------:R-:W-:Y:S01]  /*8070*/  FMUL.FTZ R112, R112, R43.reuse ;  /* 0x0000002b70707220 */ /* 0x080fe20000410000 */
[-C--:B------:R-:W-:Y:S01]  /*8080*/  FMUL.FTZ R113, R113, R43.reuse ;  /* 0x0000002b71717220 */ /* 0x080fe20000410000 */
[-C--:B------:R-:W-:Y:S01]  /*8090*/  FMUL.FTZ R116, R116, R43.reuse ;  /* 0x0000002b74747220 */ /* 0x080fe20000410000 */
[----:B------:R-:W-:Y:S01]  /*80a0*/  F2FP.F16.F32.PACK_AB R5, R249, R250 ;  /* 0x000000faf905723e */ /* 0x000fe200000000ff */
[-C--:B------:R-:W-:Y:S01]  /*80b0*/  FMUL.FTZ R146, R146, R42.reuse ;  /* 0x0000002a92927220 */ /* 0x080fe20000410000 */
        /* <DEDUP_REMOVED lines=23> */
[----:B------:R-:W-:Y:S01]  /*8230*/  FMUL.FTZ R131, R131, R42 ;  /* 0x0000002a83837220 */ /* 0x000fe20000410000 */
[----:B--2---:R-:W-:Y:S01]  /*8240*/  MOV R41, R14 ;  /* 0x0000000e00297202 */ /* 0x004fe20000000f00 */
[-C--:B------:R-:W-:Y:S01]  /*8250*/  FMUL.FTZ R132, R132, R43.reuse ;  /* 0x0000002b84847220 */ /* 0x080fe20000410000 */
[----:B------:R-:W-:Y:S01]  /*8260*/  FSEL R14, R4, RZ, P3 ;  /* 0x000000ff040e7208 */ /* 0x000fe20001800000 */
[----:B------:R-:W-:Y:S01]  /*8270*/  FMUL.FTZ R133, R133, R43 ;  /* 0x0000002b85857220 */ /* 0x000fe20000410000 */
[----:B------:R-:W-:Y:S01]  /*8280*/  F2FP.F16.F32.PACK_AB R4, R188, R65 ;  /* 0x00000041bc04723e */ /* 0x000fe200000000ff */
[-C--:B------:R-:W-:Y:S01]  /*8290*/  FMUL.FTZ R134, R134, R42.reuse ;  /* 0x0000002a86867220 */ /* 0x080fe20000410000 */
[-C--:B------:R-:W-:Y:S01]  /*82a0*/  FMUL.FTZ R135, R135, R42.reuse ;  /* 0x0000002a87877220 */ /* 0x080fe20000410000 */
[--C-:B------:R-:W-:Y:S01]  /*82b0*/  FFMA.FTZ R2, R52, UR4, -R14.reuse ;  /* 0x0000000434027c23 */ /* 0x100fe2000801080e */
[--C-:B------:R-:W-:Y:S01]  /*82c0*/  FFMA.FTZ R9, R53, UR4, -R14.reuse ;  /* 0x0000000435097c23 */ /* 0x100fe2000801080e */
[----:B------:R-:W-:Y:S01]  /*82d0*/  FFMA.FTZ R8, R33, UR4, -R14 ;  /* 0x0000000421087c23 */ /* 0x000fe2000801080e */
[-C--:B------:R-:W-:Y:S01]  /*82e0*/  FMUL.FTZ R72, R72, R43.reuse ;  /* 0x0000002b48487220 */ /* 0x080fe20000410000 */
[----:B------:R1:W-:Y:S01]  /*82f0*/  MUFU.EX2 R10, R2 ;  /* 0x00000002000a7308 */ /* 0x0003e20000000800 */
[-C--:B------:R-:W-:Y:S01]  /*8300*/  FMUL.FTZ R73, R73, R43.reuse ;  /* 0x0000002b49497220 */ /* 0x080fe20000410000 */
[-C--:B------:R-:W-:Y:S01]  /*8310*/  FMUL.FTZ R74, R74, R42.reuse ;  /* 0x0000002a4a4a7220 */ /* 0x080fe20000410000 */
[-C--:B------:R-:W-:Y:S01]  /*8320*/  FMUL.FTZ R75, R75, R42.reuse ;  /* 0x0000002a4b4b7220 */ /* 0x080fe20000410000 */
[-C--:B------:R-:W-:Y:S01]  /*8330*/  FMUL.FTZ R76, R76, R43.reuse ;  /* 0x0000002b4c4c7220 */ /* 0x080fe20000410000 */
[-C--:B------:R-:W-:Y:S01]  /*8340*/  FMUL.FTZ R77, R77, R43.reuse ;  /* 0x0000002b4d4d7220 */ /* 0x080fe20000410000 */
[-C--:B------:R-:W-:Y:S01]  /*8350*/  FMUL.FTZ R78, R78, R42.reuse ;  /* 0x0000002a4e4e7220 */ /* 0x080fe20000410000 */
[-C--:B------:R-:W-:Y:S01]  /*8360*/  FMUL.FTZ R79, R79, R42.reuse ;  /* 0x0000002a4f4f7220 */ /* 0x080fe20000410000 */
[----:B------:R2:W-:Y:S01]  /*8370*/  MUFU.EX2 R102, R9 ;  /* 0x0000000900667308 */ /* 0x0005e20000000800 */
[-C--:B------:R-:W-:Y:S01]  /*8380*/  FMUL.FTZ R88, R88, R43.reuse ;  /* 0x0000002b58587220 */ /* 0x080fe20000410000 */
[----:B------:R-:W-:Y:S01]  /*8390*/  FMUL.FTZ R89, R89, R43 ;  /* 0x0000002b59597220 */ /* 0x000fe20000410000 */
[-C--:B------:R-:W-:Y:S01]  /*83a0*/  FMUL.FTZ R90, R90, R42.reuse ;  /* 0x0000002a5a5a7220 */ /* 0x080fe20000410000 */
[----:B------:R-:W-:Y:S01]  /*83b0*/  FMUL.FTZ R91, R91, R42 ;  /* 0x0000002a5b5b7220 */ /* 0x000fe20000410000 */
[----:B------:R-:W-:Y:S03]  /*83c0*/  HMMA.16816.F32 R196, R4, R28, R144 ;  /* 0x0000001c04c4723c */ /* 0x000fe60000001890 */
[----:B------:R5:W4:Y:S01]  /*83d0*/  MUFU.EX2 R62, R8 ;  /* 0x00000008003e7308 */ /* 0x000b220000000800 */
[----:B-1----:R-:W-:-:S04]  /*83e0*/  FMUL.FTZ R2, R237, UR4 ;  /* 0x00000004ed027c20 */ /* 0x002fc80008410000 */
[C---:B------:R-:W-:Y:S01]  /*83f0*/  HMMA.16816.F32 R144, R4.reuse, R18, R92 ;  /* 0x000000120490723c */ /* 0x040fe2000000185c */
[----:B------:R-:W-:Y:S01]  /*8400*/  FSEL R13, R2, RZ, P0 ;  /* 0x000000ff020d7208 */ /* 0x000fe20000000000 */
[----:B------:R-:W-:Y:S01]  /*8410*/  FFMA.FTZ R2, R54, UR4, -R14 ;  /* 0x0000000436027c23 */ /* 0x000fe2000801080e */
[----:B------:R-:W-:Y:S02]  /*8420*/  MOV R92, R39 ;  /* 0x00000027005c7202 */ /* 0x000fe40000000f00 */
[----:B------:R-:W-:Y:S01]  /*8430*/  MOV R93, R59 ;  /* 0x0000003b005d7202 */ /* 0x000fe20000000f00 */
[----:B------:R1:W-:Y:S01]  /*8440*/  MUFU.EX2 R38, R2 ;  /* 0x0000000200267308 */ /* 0x0003e20000000800 */
[----:B--2---:R-:W-:Y:S01]  /*8450*/  FFMA.FTZ R9, R55, UR4, -R13 ;  /* 0x0000000437097c23 */ /* 0x004fe2000801080d */
[----:B---3--:R-:W-:Y:S01]  /*8460*/  HMMA.16816.F32 R208, R4, R20, R112 ;  /* 0x0000001404d0723c */ /* 0x008fe20000001870 */
[----:B-----5:R-:W-:-:S05]  /*8470*/  FSEL R8, R236, RZ, P3 ;  /* 0x000000ffec087208 */ /* 0x020fca0001800000 */
[----:B------:R2:W-:Y:S01]  /*8480*/  MUFU.EX2 R11, R9 ;  /* 0x00000009000b7308 */ /* 0x0005e20000000800 */
[----:B----4-:R-:W-:Y:S01]  /*8490*/  MOV R95, R62 ;  /* 0x0000003e005f7202 */ /* 0x010fe20000000f00 */
[----:B------:R-:W-:Y:S01]  /*84a0*/  HMMA.16816.F32 R204, R4, R22, R116 ;  /* 0x0000001604cc723c */ /* 0x000fe20000001874 */
[----:B-1----:R-:W-:-:S07]  /*84b0*/  FFMA.FTZ R2, R56, UR4, -R13 ;  /* 0x0000000438027c23 */ /* 0x002fce000801080d */
[----:B------:R-:W-:Y:S01]  /*84c0*/  HMMA.16816.F32 R116, R4, R30, R148 ;  /* 0x0000001e0474723c */ /* 0x000fe20000001894 */
[----:B------:R1:W-:Y:S01]  /*84d0*/  MUFU.EX2 R101, R2 ;  /* 0x0000000200657308 */ /* 0x0003e20000000800 */
[----:B--2---:R-:W-:Y:S01]  /*84e0*/  FADD.FTZ R9, R104, -R8 ;  /* 0x8000000868097221 */ /* 0x004fe20000010000 */
[----:B------:R-:W-:Y:S01]  /*84f0*/  FFMA.FTZ R8, R58, UR4, -R13 ;  /* 0x000000043a087c23 */ /* 0x000fe2000801080d */
[----:B------:R-:W-:-:S04]  /*8500*/  MOV R104, R188 ;  /* 0x000000bc00687202 */ /* 0x000fc80000000f00 */
[C---:B------:R-:W-:Y:S01]  /*8510*/  HMMA.16816.F32 R112, R4.reuse, R48, R160 ;  /* 0x000000300470723c */ /* 0x040fe200000018a0 */
[----:B------:R-:W-:Y:S01]  /*8520*/  FMUL.FTZ R9, R9, UR4 ;  /* 0x0000000409097c20 */ /* 0x000fe20008410000 */
[----:B------:R-:W-:Y:S06]  /*8530*/  MUFU.EX2 R8, R8 ;  /* 0x0000000800087308 */ /* 0x000fec0000000800 */
[----:B------:R-:W-:Y:S01]  /*8540*/  HMMA.16816.F32 R188, R4, R50, R164 ;  /* 0x0000003204bc723c */ /* 0x000fe200000018a4 */
[----:B-1----:R-:W-:-:S04]  /*8550*/  FFMA.FTZ R2, R57, UR4, -R13 ;  /* 0x0000000439027c23 */ /* 0x002fc8000801080d */
[----:B------:R1:W2:Y:S03]  /*8560*/  MUFU.EX2 R33, R2 ;  /* 0x0000000200217308 */ /* 0x0002a60000000800 */
[C---:B------:R-:W-:Y:S08]  /*8570*/  HMMA.16816.F32 R128, R4.reuse, R24, R128 ;  /* 0x000000180480723c */ /* 0x040ff00000001880 */
[----:B------:R-:W-:Y:S01]  /*8580*/  HMMA.16816.F32 R200, R4, R26, R132 ;  /* 0x0000001a04c8723c */ /* 0x000fe20000001884 */
[----:B-1----:R-:W-:-:S07]  /*8590*/  FSEL R2, R237, RZ, P0 ;  /* 0x000000ffed027208 */ /* 0x002fce0000000000 */
[C---:B------:R-:W-:Y:S01]  /*85a0*/  HMMA.16816.F32 R164, R4.reuse, R44, R72 ;  /* 0x0000002c04a4723c */ /* 0x040fe20000001848 */
[----:B--2---:R-:W-:Y:S01]  /*85b0*/  MOV R94, R33 ;  /* 0x00000021005e7202 */ /* 0x004fe20000000f00 */
[----:B------:R-:W-:Y:S01]  /*85c0*/  FADD.FTZ R2, R103, -R2 ;  /* 0x8000000267027221 */ /* 0x000fe20000010000 */
[----:B------:R-:W-:Y:S02]  /*85d0*/  MOV R103, R249 ;  /* 0x000000f900677202 */ /* 0x000fe40000000f00 */
[----:B------:R-:W-:Y:S01]  /*85e0*/  MOV R249, R41 ;  /* 0x0000002900f97202 */ /* 0x000fe20000000f00 */
[----:B------:R-:W-:Y:S01]  /*85f0*/  FMUL.FTZ R2, R2, UR4 ;  /* 0x0000000402027c20 */ /* 0x000fe20008410000 */
[----:B------:R-:W1:Y:S01]  /*8600*/  MUFU.EX2 R41, R9 ;  /* 0x0000000900297308 */ /* 0x000e620000000800 */
[C---:B------:R-:W-:Y:S07]  /*8610*/  HMMA.16816.F32 R160, R4.reuse, R46, R76 ;  /* 0x0000002e04a0723c */ /* 0x040fee000000184c */
[----:B------:R-:W2:Y:S01]  /*8620*/  MUFU.EX2 R40, R2 ;  /* 0x0000000200287308 */ /* 0x000ea20000000800 */
[----:B------:R-:W-:Y:S01]  /*8630*/  HMMA.16816.F32 R148, R4, R16, R88 ;  /* 0x000000100494723c */ /* 0x000fe20000001858 */
[----:B------:R-:W-:-:S02]  /*8640*/  F2FP.F16.F32.PACK_AB R4, R102, R10 ;  /* 0x0000000a6604723e */ /* 0x000fc400000000ff */
[----:B------:R-:W-:Y:S02]  /*8650*/  F2FP.F16.F32.PACK_AB R5, R101, R11 ;  /* 0x0000000b6505723e */ /* 0x000fe400000000ff */
[----:B------:R-:W-:Y:S02]  /*8660*/  F2FP.F16.F32.PACK_AB R6, R38, R95 ;  /* 0x0000005f2606723e */ /* 0x000fe400000000ff */
[----:B------:R-:W-:Y:S01]  /*8670*/  F2FP.F16.F32.PACK_AB R7, R8, R94 ;  /* 0x0000005e0807723e */ /* 0x000fe200000000ff */
[-C--:B-1----:R-:W-:Y:S01]  /*8680*/  FMUL.FTZ R108, R108, R41.reuse ;  /* 0x000000296c6c7220 */ /* 0x082fe20000410000 */
[-C--:B------:R-:W-:Y:S01]  /*8690*/  FMUL.FTZ R109, R109, R41.reuse ;  /* 0x000000296d6d7220 */ /* 0x080fe20000410000 */
[-C--:B------:R-:W-:Y:S01]  /*86a0*/  FMUL.FTZ R120, R120, R41.reuse ;  /* 0x0000002978787220 */ /* 0x080fe20000410000 */
[-C--:B------:R-:W-:Y:S01]  /*86b0*/  FMUL.FTZ R121, R121, R41.reuse ;  /* 0x0000002979797220 */ /* 0x080fe20000410000 */
[-C--:B------:R-:W-:Y:S01]  /*86c0*/  FMUL.FTZ R156, R156, R41.reuse ;  /* 0x000000299c9c7220 */ /* 0x080fe20000410000 */
[-C--:B------:R-:W-:Y:S01]  /*86d0*/  FMUL.FTZ R157, R157, R41.reuse ;  /* 0x000000299d9d7220 */ /* 0x080fe20000410000 */
[-C--:B------:R-:W-:Y:S01]  /*86e0*/  FMUL.FTZ R140, R140, R41.reuse ;  /* 0x000000298c8c7220 */ /* 0x080fe20000410000 */
[----:B------:R-:W-:Y:S01]  /*86f0*/  FMUL.FTZ R141, R141, R41 ;  /* 0x000000298d8d7220 */ /* 0x000fe20000410000 */
[-C--:B--2---:R-:W-:Y:S01]  /*8700*/  FMUL.FTZ R110, R110, R40.reuse ;  /* 0x000000286e6e7220 */ /* 0x084fe20000410000 */
[-C--:B------:R-:W-:Y:S01]  /*8710*/  FMUL.FTZ R111, R111, R40.reuse ;  /* 0x000000286f6f7220 */ /* 0x080fe20000410000 */
[-C--:B------:R-:W-:Y:S01]  /*8720*/  FMUL.FTZ R122, R122, R40.reuse ;  /* 0x000000287a7a7220 */ /* 0x080fe20000410000 */
[-C--:B------:R-:W-:Y:S01]  /*8730*/  FMUL.FTZ R123, R123, R40.reuse ;  /* 0x000000287b7b7220 */ /* 0x080fe20000410000 */
[----:B------:R-:W-:Y:S01]  /*8740*/  FFMA.FTZ R2, R34, UR4, -R14 ;  /* 0x0000000422027c23 */ /* 0x000fe2000801080e */
[-C--:B------:R-:W-:Y:S01]  /*8750*/  FMUL.FTZ R158, R158, R40.reuse ;  /* 0x000000289e9e7220 */ /* 0x080fe20000410000 */
[-C--:B------:R-:W-:Y:S01]  /*8760*/  FMUL.FTZ R159, R159, R40.reuse ;  /* 0x000000289f9f7220 */ /* 0x080fe20000410000 */
[----:B------:R-:W-:Y:S01]  /*8770*/  FMUL.FTZ R142, R142, R40 ;  /* 0x000000288e8e7220 */ /* 0x000fe20000410000 */
[C---:B------:R-:W-:Y:S01]  /*8780*/  HMMA.16816.F32 R88, R4.reuse, R20, R108 ;  /* 0x000000140458723c */ /* 0x040fe2000000186c */
[----:B------:R-:W-:Y:S01]  /*8790*/  MOV R111, R38 ;  /* 0x00000026006f7202 */ /* 0x000fe20000000f00 */
[----:B------:R1:W2:Y:S01]  /*87a0*/  MUFU.EX2 R9, R2 ;  /* 0x0000000200097308 */ /* 0x0002a20000000800 */
[----:B------:R-:W-:Y:S01]  /*87b0*/  MOV R109, R37 ;  /* 0x00000025006d7202 */ /* 0x000fe20000000f00 */
[----:B------:R-:W-:Y:S01]  /*87c0*/  FMUL.FTZ R143, R143, R40 ;  /* 0x000000288f8f7220 */ /* 0x000fe20000410000 */
[----:B------:R-:W-:Y:S01]  /*87d0*/  MOV R108, R36 ;  /* 0x00000024006c7202 */ /* 0x000fe20000000f00 */
[-C--:B------:R-:W-:Y:S01]  /*87e0*/  FMUL.FTZ R152, R152, R41.reuse ;  /* 0x0000002998987220 */ /* 0x080fe20000410000 */
[----:B------:R-:W-:Y:S01]  /*87f0*/  FMUL.FTZ R153, R153, R41 ;  /* 0x0000002999997220 */ /* 0x000fe20000410000 */
[C---:B------:R-:W-:Y:S01]  /*8800*/  HMMA.16816.F32 R36, R4.reuse, R22, R120 ;  /* 0x000000160424723c */ /* 0x040fe20000001878 */
[----:B------:R-:W-:Y:S01]  /*8810*/  MOV R121, R249 ;  /* 0x000000f900797202 */ /* 0x000fe20000000f00 */
[-C--:B------:R-:W-:Y:S01]  /*8820*/  FMUL.FTZ R154, R154, R40.reuse ;  /* 0x000000289a9a7220 */ /* 0x080fe20000410000 */
[----:B------:R-:W-:Y:S01]  /*8830*/  FMUL.FTZ R155, R155, R40 ;  /* 0x000000289b9b7220 */ /* 0x000fe20000410000 */
[----:B------:R-:W-:Y:S01]  /*8840*/  MOV R249, R193 ;  /* 0x000000c100f97202 */ /* 0x000fe20000000f00 */
[----:B------:R-:W-:Y:S01]  /*8850*/  FMUL.FTZ R168, R168, R41 ;  /* 0x00000029a8a87220 */ /* 0x000fe20000410000 */
[----:B------:R-:W-:Y:S01]  /*8860*/  MOV R193, R61 ;  /* 0x0000003d00c17202 */ /* 0x000fe20000000f00 */
[----:B------:R-:W-:Y:S01]  /*8870*/  FMUL.FTZ R169, R169, R41 ;  /* 0x00000029a9a97220 */ /* 0x000fe20000410000 */
[----:B------:R-:W-:Y:S01]  /*8880*/  MOV R120, R65 ;  /* 0x0000004100787202 */ /* 0x000fe20000000f00 */
[C---:B------:R-:W-:Y:S01]  /*8890*/  HMMA.16816.F32 R140, R4.reuse, R28, R140 ;  /* 0x0000001c048c723c */ /* 0x040fe2000000188c */
[----:B------:R-:W-:Y:S01]  /*88a0*/  MOV R110, R8 ;  /* 0x00000008006e7202 */ /* 0x000fe20000000f00 */
[--C-:B-1----:R-:W-:Y:S01]  /*88b0*/  FFMA.FTZ R2, R60, UR4, -R12.reuse ;  /* 0x000000043c027c23 */ /* 0x102fe2000801080c */
[--C-:B------:R-:W-:Y:S01]  /*88c0*/  FFMA.FTZ R8, R35, UR4, -R12.reuse ;  /* 0x0000000423087c23 */ /* 0x100fe2000801080c */
[-C--:B------:R-:W-:Y:S01]  /*88d0*/  FMUL.FTZ R170, R170, R40.reuse ;  /* 0x00000028aaaa7220 */ /* 0x080fe20000410000 */
[-C--:B------:R-:W-:Y:S01]  /*88e0*/  FMUL.FTZ R171, R171, R40.reuse ;  /* 0x00000028abab7220 */ /* 0x080fe20000410000 */
[----:B------:R-:W-:Y:S01]  /*88f0*/  MOV R123, R251 ;  /* 0x000000fb007b7202 */ /* 0x000fe20000000f00 */
[----:B------:R1:W-:Y:S01]  /*8900*/  MUFU.EX2 R177, R8 ;  /* 0x0000000800b17308 */ /* 0x0003e20000000800 */
[C---:B------:R-:W-:Y:S01]  /*8910*/  HMMA.16816.F32 R60, R4.reuse, R48, R156 ;  /* 0x00000030043c723c */ /* 0x040fe2000000189c */
[-C--:B------:R-:W-:Y:S01]  /*8920*/  FMUL.FTZ R68, R68, R41.reuse ;  /* 0x0000002944447220 */ /* 0x080fe20000410000 */
[-C--:B------:R-:W-:Y:S01]  /*8930*/  FMUL.FTZ R69, R69, R41.reuse ;  /* 0x0000002945457220 */ /* 0x080fe20000410000 */
[-C--:B------:R-:W-:Y:S01]  /*8940*/  FMUL.FTZ R70, R70, R40.reuse ;  /* 0x0000002846467220 */ /* 0x080fe20000410000 */
[----:B------:R-:W-:Y:S01]  /*8950*/  FMUL.FTZ R71, R71, R40 ;  /* 0x0000002847477220 */ /* 0x000fe20000410000 */
[----:B------:R-:W-:Y:S01]  /*8960*/  MOV R122, R250 ;  /* 0x000000fa007a7202 */ /* 0x000fe20000000f00 */
[-C--:B------:R-:W-:Y:S01]  /*8970*/  FMUL.FTZ R124, R124, R41.reuse ;  /* 0x000000297c7c7220 */ /* 0x080fe20000410000 */
[----:B------:R3:W4:Y:S01]  /*8980*/  MUFU.EX2 R158, R2 ;  /* 0x00000002009e7308 */ /* 0x0007220000000800 */
[C---:B------:R-:W-:Y:S01]  /*8990*/  HMMA.16816.F32 R64, R4.reuse, R30, R152 ;  /* 0x0000001e0440723c */ /* 0x040fe20000001898 */
[----:B------:R-:W5:Y:S01]  /*89a0*/  LDSM.16.MT88.4 R28, [R186+0x9400] ;  /* 0x00940000ba1c783b */ /* 0x000f620000004200 */
[-C--:B------:R-:W-:Y:S01]  /*89b0*/  FMUL.FTZ R125, R125, R41.reuse ;  /* 0x000000297d7d7220 */ /* 0x080fe20000410000 */
[-C--:B------:R-:W-:Y:S01]  /*89c0*/  FMUL.FTZ R126, R126, R40.reuse ;  /* 0x000000287e7e7220 */ /* 0x080fe20000410000 */
[-C--:B------:R-:W-:Y:S01]  /*89d0*/  FMUL.FTZ R127, R127, R40.reuse ;  /* 0x000000287f7f7220 */ /* 0x080fe20000410000 */
[-C--:B------:R-:W-:Y:S01]  /*89e0*/  FMUL.FTZ R136, R136, R41.reuse ;  /* 0x0000002988887220 */ /* 0x080fe20000410000 */
[-C--:B------:R-:W-:Y:S01]  /*89f0*/  FMUL.FTZ R137, R137, R41.reuse ;  /* 0x0000002989897220 */ /* 0x080fe20000410000 */
[-C--:B------:R-:W-:Y:S01]  /*8a00*/  FMUL.FTZ R138, R138, R40.reuse ;  /* 0x000000288a8a7220 */ /* 0x080fe20000410000 */
[--C-:B-1----:R-:W-:Y:S01]  /*8a10*/  FFMA.FTZ R8, R100, UR4, -R12.reuse ;  /* 0x0000000464087c23 */ /* 0x102fe2000801080c */
[C---:B------:R-:W-:Y:S01]  /*8a20*/  HMMA.16816.F32 R48, R4.reuse, R50, R168 ;  /* 0x000000320430723c */ /* 0x040fe200000018a8 */
[-C--:B------:R-:W-:Y:S01]  /*8a30*/  FMUL.FTZ R139, R139, R40.reuse ;  /* 0x000000288b8b7220 */ /* 0x080fe20000410000 */
[-C--:B------:R-:W-:Y:S01]  /*8a40*/  FMUL.FTZ R80, R80, R41.reuse ;  /* 0x0000002950507220 */ /* 0x080fe20000410000 */
[----:B------:R1:W-:Y:S01]  /*8a50*/  MUFU.EX2 R169, R8 ;  /* 0x0000000800a97308 */ /* 0x0003e20000000800 */
[-C--:B------:R-:W-:Y:S01]  /*8a60*/  FMUL.FTZ R81, R81, R41.reuse ;  /* 0x0000002951517220 */ /* 0x080fe20000410000 */
[-C--:B------:R-:W-:Y:S01]  /*8a70*/  FMUL.FTZ R82, R82, R40.reuse ;  /* 0x0000002852527220 */ /* 0x080fe20000410000 */
[-C--:B------:R-:W-:Y:S01]  /*8a80*/  FMUL.FTZ R83, R83, R40.reuse ;  /* 0x0000002853537220 */ /* 0x080fe20000410000 */
[----:B---3--:R-:W-:Y:S01]  /*8a90*/  FFMA.FTZ R2, R32, UR4, -R12 ;  /* 0x0000000420027c23 */ /* 0x008fe2000801080c */
[-C--:B------:R-:W-:Y:S01]  /*8aa0*/  FMUL.FTZ R84, R84, R41.reuse ;  /* 0x0000002954547220 */ /* 0x080fe20000410000 */
[-C--:B------:R-:W-:Y:S01]  /*8ab0*/  FMUL.FTZ R85, R85, R41.reuse ;  /* 0x0000002955557220 */ /* 0x080fe20000410000 */
[-C--:B------:R-:W-:Y:S01]  /*8ac0*/  FMUL.FTZ R86, R86, R40.reuse ;  /* 0x0000002856567220 */ /* 0x080fe20000410000 */
[----:B------:R3:W4:Y:S01]  /*8ad0*/  MUFU.EX2 R153, R2 ;  /* 0x0000000200997308 */ /* 0x0007220000000800 */
[-C--:B------:R-:W-:Y:S01]  /*8ae0*/  FMUL.FTZ R87, R87, R40.reuse ;  /* 0x0000002857577220 */ /* 0x080fe20000410000 */
[-C--:B------:R-:W-:Y:S01]  /*8af0*/  FMUL.FTZ R96, R96, R41.reuse ;  /* 0x0000002960607220 */ /* 0x080fe20000410000 */
[----:B------:R-:W-:Y:S01]  /*8b00*/  FMUL.FTZ R97, R97, R41 ;  /* 0x0000002961617220 */ /* 0x000fe20000410000 */
[-C--:B------:R-:W-:Y:S01]  /*8b10*/  FMUL.FTZ R98, R98, R40.reuse ;  /* 0x0000002862627220 */ /* 0x080fe20000410000 */
[----:B------:R-:W-:Y:S01]  /*8b20*/  FMUL.FTZ R99, R99, R40 ;  /* 0x0000002863637220 */ /* 0x000fe20000410000 */
[----:B------:R-:W5:Y:S01]  /*8b30*/  LDSM.16.MT88.4 R20, [R186+0xa400] ;  /* 0x00a40000ba14783b */ /* 0x000f620000004200 */
[----:B------:R-:W-:Y:S01]  /*8b40*/  MOV R157, R249 ;  /* 0x000000f9009d7202 */ /* 0x000fe20000000f00 */
[----:B------:R-:W-:Y:S01]  /*8b50*/  HMMA.16816.F32 R56, R4, R44, R68 ;  /* 0x0000002c0438723c */ /* 0x000fe20000001844 */
[----:B-1----:R-:W-:Y:S01]  /*8b60*/  FFMA.FTZ R8, R105, UR4, -R3 ;  /* 0x0000000469087c23 */ /* 0x002fe20008010803 */
[----:B------:R-:W-:Y:S01]  /*8b70*/  MOV R154, R193 ;  /* 0x000000c1009a7202 */ /* 0x000fe20000000f00 */
[----:B------:R-:W-:Y:S01]  /*8b80*/  LDSM.16.MT88.4 R32, [R15+0x2400] ;  /* 0x002400000f20783b */ /* 0x000fe20000004200 */
[----:B------:R-:W-:Y:S01]  /*8b90*/  MOV R156, R11 ;  /* 0x0000000b009c7202 */ /* 0x000fe20000000f00 */
[----:B------:R1:W-:Y:S01]  /*8ba0*/  MUFU.EX2 R173, R8 ;  /* 0x0000000800ad7308 */ /* 0x0003e20000000800 */
[----:B------:R-:W-:-:S02]  /*8bb0*/  MOV R155, R10 ;  /* 0x0000000a009b7202 */ /* 0x000fc40000000f00 */
[C---:B------:R-:W-:Y:S01]  /*8bc0*/  HMMA.16816.F32 R76, R4.reuse, R24, R124 ;  /* 0x00000018044c723c */ /* 0x040fe2000000187c */
[----:B---3--:R-:W-:Y:S01]  /*8bd0*/  FFMA.FTZ R2, R107, UR4, -R3 ;  /* 0x000000046b027c23 */ /* 0x008fe20008010803 */
[----:B--2---:R-:W-:Y:S02]  /*8be0*/  MOV R171, R9 ;  /* 0x0000000900ab7202 */ /* 0x004fe40000000f00 */
[----:B------:R-:W-:Y:S01]  /*8bf0*/  MOV R168, R120 ;  /* 0x0000007800a87202 */ /* 0x000fe20000000f00 */
[----:B------:R2:W3:Y:S01]  /*8c00*/  MUFU.EX2 R159, R2 ;  /* 0x00000002009f7308 */ /* 0x0004e20000000800 */
[----:B------:R-:W-:Y:S02]  /*8c10*/  MOV R170, R157 ;  /* 0x0000009d00aa7202 */ /* 0x000fe40000000f00 */
[----:B------:R-:W-:Y:S01]  /*8c20*/  HMMA.16816.F32 R72, R4, R26, R136 ;  /* 0x0000001a0448723c */ /* 0x000fe20000001888 */
[----:B------:R-:W5:Y:S01]  /*8c30*/  LDSM.16.MT88.4 R24, [R15+0x400] ;  /* 0x000400000f18783b */ /* 0x000f620000004200 */
[----:B------:R-:W-:-:S03]  /*8c40*/  MOV R157, R108 ;  /* 0x0000006c009d7202 */ /* 0x000fc60000000f00 */
[----:B-1----:R-:W1:Y:S03]  /*8c50*/  LDSM.16.MT88.4 R8, [R15+0x1400] ;  /* 0x001400000f08783b */ /* 0x002e660000004200 */
[----:B------:R-:W-:Y:S01]  /*8c60*/  HMMA.16816.F32 R44, R4, R46, R80 ;  /* 0x0000002e042c723c */ /* 0x000fe20000001850 */
[----:B--2---:R-:W-:-:S07]  /*8c70*/  FFMA.FTZ R2, R106, UR4, -R3 ;  /* 0x000000046a027c23 */ /* 0x004fce0008010803 */
[C---:B------:R-:W-:Y:S01]  /*8c80*/  HMMA.16816.F32 R52, R4.reuse, R16, R84 ;  /* 0x000000100434723c */ /* 0x040fe20000001854 */
[----:B------:R2:W-:Y:S07]  /*8c90*/  MUFU.EX2 R152, R2 ;  /* 0x0000000200987308 */ /* 0x0005ee0000000800 */
[----:B------:R-:W-:Y:S01]  /*8ca0*/  HMMA.16816.F32 R96, R4, R18, R96 ;  /* 0x000000120460723c */ /* 0x000fe20000001860 */
[----:B----4-:R-:W-:Y:S01]  /*8cb0*/  F2FP.F16.F32.PACK_AB R4, R177, R158 ;  /* 0x0000009eb104723e */ /* 0x010fe200000000ff */
[----:B------:R-:W4:Y:S01]  /*8cc0*/  LDSM.16.MT88.4 R16, [R186+0xb400] ;  /* 0x00b40000ba10783b */ /* 0x000f220000004200 */
[----:B------:R-:W-:-:S02]  /*8cd0*/  F2FP.F16.F32.PACK_AB R6, R169, R153 ;  /* 0x00000099a906723e */ /* 0x000fc400000000ff */
[----:B---3--:R-:W-:Y:S01]  /*8ce0*/  F2FP.F16.F32.PACK_AB R5, R173, R159 ;  /* 0x0000009fad05723e */ /* 0x008fe200000000ff */
[----:B--2---:R-:W-:Y:S01]  /*8cf0*/  FFMA.FTZ R2, R175, UR4, -R3 ;  /* 0x00000004af027c23 */ /* 0x004fe20008010803 */
[----:B------:R-:W-:-:S03]  /*8d00*/  MOV R175, R110 ;  /* 0x0000006e00af7202 */ /* 0x000fc60000000f00 */
[----:B------:R2:W3:Y:S02]  /*8d10*/  MUFU.EX2 R251, R2 ;  /* 0x0000000200fb7308 */ /* 0x0004e40000000800 */
[----:B--2---:R-:W-:Y:S01]  /*8d20*/  FFMA.FTZ R2, R183, UR4, -R14 ;  /* 0x00000004b7027c23 */ /* 0x004fe2000801080e */
[----:B---3--:R-:W-:Y:S02]  /*8d30*/  F2FP.F16.F32.PACK_AB R7, R251, R152 ;  /* 0x00000098fb07723e */ /* 0x008fe400000000ff */
[----:B------:R-:W-:-:S03]  /*8d40*/  MOV R183, R111 ;  /* 0x0000006f00b77202 */ /* 0x000fc60000000f00 */
[----:B------:R2:W3:Y:S02]  /*8d50*/  MUFU.EX2 R250, R2 ;  /* 0x0000000200fa7308 */ /* 0x0004e40000000800 */
[----:B-----5:R-:W-:Y:S01]  /*8d60*/  HMMA.16816.F32 R132, R4, R30, R204 ;  /* 0x0000001e0484723c */ /* 0x020fe200000018cc */
[----:B------:R-:W-:Y:S02]  /*8d70*/  MOV R207, R95 ;  /* 0x0000005f00cf7202 */ /* 0x000fe40000000f00 */
[----:B------:R-:W-:-:S05]  /*8d80*/  MOV R206, R103 ;  /* 0x0000006700ce7202 */ /* 0x000fca0000000f00 */
[----:B------:R-:W-:Y:S01]  /*8d90*/  HMMA.16816.F32 R136, R4, R28, R208 ;  /* 0x0000001c0488723c */ /* 0x000fe200000018d0 */
[----:B------:R-:W-:Y:S02]  /*8da0*/  MOV R211, R121 ;  /* 0x0000007900d37202 */ /* 0x000fe40000000f00 */
[----:B------:R-:W-:Y:S01]  /*8db0*/  MOV R210, R122 ;  /* 0x0000007a00d27202 */ /* 0x000fe20000000f00 */
[----:B--2---:R-:W-:Y:S01]  /*8dc0*/  FFMA.FTZ R2, R182, UR4, -R14 ;  /* 0x00000004b6027c23 */ /* 0x004fe2000801080e */
[----:B------:R-:W-:-:S03]  /*8dd0*/  MOV R209, R123 ;  /* 0x0000007b00d17202 */ /* 0x000fc60000000f00 */
[C---:B------:R-:W-:Y:S01]  /*8de0*/  HMMA.16816.F32 R120, R4.reuse, R20, R196 ;  /* 0x000000140478723c */ /* 0x040fe200000018c4 */
[----:B------:R2:W-:Y:S01]  /*8df0*/  MUFU.EX2 R249, R2 ;  /* 0x0000000200f97308 */ /* 0x0005e20000000800 */
[----:B------:R-:W-:Y:S02]  /*8e00*/  MOV R182, R92 ;  /* 0x0000005c00b67202 */ /* 0x000fe40000000f00 */
[----:B------:R-:W-:Y:S02]  /*8e10*/  MOV R208, R94 ;  /* 0x0000005e00d07202 */ /* 0x000fe40000000f00 */
[----:B------:R-:W-:Y:S02]  /*8e20*/  MOV R199, R175 ;  /* 0x000000af00c77202 */ /* 0x000fe40000000f00 */
[----:B------:R-:W-:Y:S01]  /*8e30*/  HMMA.16816.F32 R124, R4, R26, R200 ;  /* 0x0000001a047c723c */ /* 0x000fe200000018c8 */
[----:B------:R-:W-:Y:S02]  /*8e40*/  MOV R202, R171 ;  /* 0x000000ab00ca7202 */ /* 0x000fe40000000f00 */
[----:B------:R-:W-:-:S02]  /*8e50*/  MOV R171, R156 ;  /* 0x0000009c00ab7202 */ /* 0x000fc40000000f00 */
[----:B------:R-:W-:Y:S02]  /*8e60*/  MOV R156, R109 ;  /* 0x0000006d009c7202 */ /* 0x000fe40000000f00 */
[----:B------:R-:W-:Y:S01]  /*8e70*/  MOV R203, R104 ;  /* 0x0000006800cb7202 */ /* 0x000fe20000000f00 */
[C---:B-1----:R-:W-:Y:S01]  /*8e80*/  HMMA.16816.F32 R108, R4.reuse, R10, R188 ;  /* 0x0000000a046c723c */ /* 0x042fe200000018bc */
[----:B------:R-:W-:Y:S01]  /*8e90*/  MOV R201, R101 ;  /* 0x0000006500c97202 */ /* 0x000fe20000000f00 */
[----:B--2---:R-:W-:Y:S01]  /*8ea0*/  FFMA.FTZ R2, R174, UR4, -R14 ;  /* 0x00000004ae027c23 */ /* 0x004fe2000801080e */
[----:B------:R-:W-:Y:S02]  /*8eb0*/  MOV R174, R93 ;  /* 0x0000005d00ae7202 */ /* 0x000fe40000000f00 */
[----:B------:R-:W-:Y:S01]  /*8ec0*/  MOV R200, R102 ;  /* 0x0000006600c87202 */ /* 0x000fe20000000f00 */
[----:B------:R1:W2:Y:S01]  /*8ed0*/  MUFU.EX2 R193, R2 ;  /* 0x0000000200c17308 */ /* 0x0002a20000000800 */
[----:B------:R-:W-:Y:S01]  /*8ee0*/  MOV R198, R183 ;  /* 0x000000b700c67202 */ /* 0x000fe20000000f00 */
[C---:B------:R-:W-:Y:S08]  /*8ef0*/  HMMA.16816.F32 R128, R4.reuse, R24, R128 ;  /* 0x000000180480723c */ /* 0x040ff00000001880 */
[----:B------:R-:W-:Y:S01]  /*8f00*/  HMMA.16816.F32 R116, R4, R22, R116 ;  /* 0x000000160474723c */ /* 0x000fe20000001874 */
[----:B-1----:R-:W-:-:S07]  /*8f10*/  FFMA.FTZ R2, R192, UR4, -R13 ;  /* 0x00000004c0027c23 */ /* 0x002fce000801080d */
[C---:B------:R-:W-:Y:S01]  /*8f20*/  HMMA.16816.F32 R112, R4.reuse, R8, R112 ;  /* 0x000000080470723c */ /* 0x040fe20000001870 */
[----:B------:R1:W-:Y:S07]  /*8f30*/  MUFU.EX2 R205, R2 ;  /* 0x0000000200cd7308 */ /* 0x0003ee0000000800 */
[C---:B----4-:R-:W-:Y:S08]  /*8f40*/  HMMA.16816.F32 R104, R4.reuse, R16, R164 ;  /* 0x000000100468723c */ /* 0x050ff000000018a4 */
        /* <DEDUP_REMOVED lines=13> */
[----:B--2---:R-:W-:Y:S02]  /*9020*/  F2FP.F16.F32.PACK_AB R7, R192, R187 ;  /* 0x000000bbc007723e */ /* 0x004fe400000000ff */
[----:B------:R-:W-:-:S03]  /*9030*/  MOV R245, R182 ;  /* 0x000000b600f57202 */ /* 0x000fc60000000f00 */
[----:B------:R1:W-:Y:S02]  /*9040*/  MUFU.EX2 R179, R2 ;  /* 0x0000000200b37308 */ /* 0x0003e40000000800 */
[C---:B------:R-:W-:Y:S08]  /*9050*/  HMMA.16816.F32 R60, R4.reuse, R8, R60 ;  /* 0x00000008043c723c */ /* 0x040ff0000000183c */
[----:B------:R-:W-:Y:S01]  /*9060*/  HMMA.16816.F32 R48, R4, R10, R48 ;  /* 0x0000000a0430723c */ /* 0x000fe20000001830 */
[----:B------:R-:W2:Y:S01]  /*9070*/  LDSM.16.MT88.4 R8, [R186+0xb800] ;  /* 0x00b80000ba08783b */ /* 0x000ea20000004200 */
[----:B-1----:R-:W-:-:S06]  /*9080*/  FFMA.FTZ R2, R194, UR4, -R12 ;  /* 0x00000004c2027c23 */ /* 0x002fcc000801080c */
[C---:B------:R-:W-:Y:S01]  /*9090*/  HMMA.16816.F32 R88, R4.reuse, R28, R88 ;  /* 0x0000001c0458723c */ /* 0x040fe20000001858 */
[----:B------:R1:W-:Y:S07]  /*90a0*/  MUFU.EX2 R197, R2 ;  /* 0x0000000200c57308 */ /* 0x0003ee0000000800 */
[C---:B------:R-:W-:Y:S01]  /*90b0*/  HMMA.16816.F32 R84, R4.reuse, R30, R36 ;  /* 0x0000001e0454723c */ /* 0x040fe20000001824 */
[----:B------:R-:W3:Y:S04]  /*90c0*/  LDSM.16.MT88.4 R36, [R186+0x9800] ;  /* 0x00980000ba24783b */ /* 0x000ee80000004200 */
[----:B------:R-:W4:Y:S03]  /*90d0*/  LDSM.16.MT88.4 R28, [R15+0x800] ;  /* 0x000800000f1c783b */ /* 0x000f260000004200 */
[----:B------:R-:W-:Y:S01]  /*90e0*/  HMMA.16816.F32 R76, R4, R24, R76 ;  /* 0x00000018044c723c */ /* 0x000fe2000000184c */
[----:B-1----:R-:W-:-:S04]  /*90f0*/  FFMA.FTZ R2, R195, UR4, -R12 ;  /* 0x00000004c3027c23 */ /* 0x002fc8000801080c */
[----:B------:R1:W5:Y:S03]  /*9100*/  MUFU.EX2 R196, R2 ;  /* 0x0000000200c47308 */ /* 0x0003660000000800 */
[C---:B------:R-:W-:Y:S01]  /*9110*/  HMMA.16816.F32 R72, R4.reuse, R26, R72 ;  /* 0x0000001a0448723c */ /* 0x040fe20000001848 */
[----:B------:R-:W4:Y:S07]  /*9120*/  LDSM.16.MT88.4 R24, [R186+0xa800] ;  /* 0x00a80000ba18783b */ /* 0x000f2e0000004200 */
[----:B------:R-:W-:Y:S01]  /*9130*/  HMMA.16816.F32 R68, R4, R20, R140 ;  /* 0x000000140444723c */ /* 0x000fe2000000188c */
[----:B-1----:R-:W-:-:S07]  /*9140*/  FFMA.FTZ R2, R214, UR4, -R12 ;  /* 0x00000004d6027c23 */ /* 0x002fce000801080c */
[C---:B------:R-:W-:Y:S01]  /*9150*/  HMMA.16816.F32 R64, R4.reuse, R22, R64 ;  /* 0x000000160440723c */ /* 0x040fe20000001840 */
[----:B------:R-:W-:Y:S01]  /*9160*/  LDSM.16.MT88.4 R20, [R15+0x2800] ;  /* 0x002800000f14783b */ /* 0x000fe20000004200 */
[----:B------:R-:W-:Y:S01]  /*9170*/  MOV R214, R174 ;  /* 0x000000ae00d67202 */ /* 0x000fe20000000f00 */
[----:B------:R1:W-:Y:S05]  /*9180*/  MUFU.EX2 R195, R2 ;  /* 0x0000000200c37308 */ /* 0x0003ea0000000800 */
[C---:B------:R-:W-:Y:S08]  /*9190*/  HMMA.16816.F32 R56, R4.reuse, R16, R56 ;  /* 0x000000100438723c */ /* 0x040ff00000001838 */
[----:B------:R-:W-:Y:S01]  /*91a0*/  HMMA.16816.F32 R44, R4, R18, R44 ;  /* 0x00000012042c723c */ /* 0x000fe2000000182c */
[----:B------:R-:W4:Y:S01]  /*91b0*/  LDSM.16.MT88.4 R16, [R15+0x1800] ;  /* 0x001800000f10783b */ /* 0x000f220000004200 */
[----:B-1----:R-:W-:Y:S01]  /*91c0*/  FFMA.FTZ R2, R216, UR4, -R12 ;  /* 0x00000004d8027c23 */ /* 0x002fe2000801080c */
[----:B------:R-:W-:-:S02]  /*91d0*/  MOV R216, R208 ;  /* 0x000000d000d87202 */ /* 0x000fc40000000f00 */
[----:B------:R-:W-:Y:S01]  /*91e0*/  MOV R208, R173 ;  /* 0x000000ad00d07202 */ /* 0x000fe20000000f00 */
[----:B------:R1:W2:Y:S02]  /*91f0*/  MUFU.EX2 R194, R2 ;  /* 0x0000000200c27308 */ /* 0x0002a40000000800 */
[C---:B------:R-:W-:Y:S08]  /*9200*/  HMMA.16816.F32 R52, R4.reuse, R32, R52 ;  /* 0x000000200434723c */ /* 0x040ff00000001834 */
[----:B------:R-:W-:Y:S01]  /*9210*/  HMMA.16816.F32 R32, R4, R34, R96 ;  /* 0x000000220420723c */ /* 0x000fe20000001860 */
[----:B-----5:R-:W-:Y:S01]  /*9220*/  F2FP.F16.F32.PACK_AB R4, R196, R197 ;  /* 0x000000c5c404723e */ /* 0x020fe200000000ff */
[----:B-1----:R-:W-:Y:S01]  /*9230*/  FFMA.FTZ R2, R217, UR4, -R3 ;  /* 0x00000004d9027c23 */ /* 0x002fe20008010803 */
[----:B------:R-:W-:-:S02]  /*9240*/  MOV R217, R207 ;  /* 0x000000cf00d97202 */ /* 0x000fc40000000f00 */
[----:B------:R-:W-:Y:S01]  /*9250*/  MOV R207, R177 ;  /* 0x000000b100cf7202 */ /* 0x000fe20000000f00 */
[----:B------:R1:W-:Y:S01]  /*9260*/  MUFU.EX2 R191, R2 ;  /* 0x0000000200bf7308 */ /* 0x0003e20000000800 */
[----:B--2---:R-:W-:Y:S01]  /*9270*/  F2FP.F16.F32.PACK_AB R6, R194, R195 ;  /* 0x000000c3c206723e */ /* 0x004fe200000000ff */
[----:B-1----:R-:W-:Y:S01]  /*9280*/  FFMA.FTZ R2, R218, UR4, -R3 ;  /* 0x00000004da027c23 */ /* 0x002fe20008010803 */
[----:B------:R-:W-:Y:S02]  /*9290*/  MOV R218, R206 ;  /* 0x000000ce00da7202 */ /* 0x000fe40000000f00 */
[----:B------:R-:W-:-:S03]  /*92a0*/  MOV R206, R159 ;  /* 0x0000009f00ce7202 */ /* 0x000fc60000000f00 */
[----:B------:R1:W2:Y:S02]  /*92b0*/  MUFU.EX2 R190, R2 ;  /* 0x0000000200be7308 */ /* 0x0002a40000000800 */
[----:B-1----:R-:W-:Y:S01]  /*92c0*/  FFMA.FTZ R2, R219, UR4, -R3 ;  /* 0x00000004db027c23 */ /* 0x002fe20008010803 */
[----:B--2---:R-:W-:Y:S02]  /*92d0*/  F2FP.F16.F32.PACK_AB R5, R190, R191 ;  /* 0x000000bfbe05723e */ /* 0x004fe400000000ff */
[----:B------:R-:W-:-:S03]  /*92e0*/  MOV R219, R203 ;  /* 0x000000cb00db7202 */ /* 0x000fc60000000f00 */
[----:B------:R1:W-:Y:S01]  /*92f0*/  MUFU.EX2 R189, R2 ;  /* 0x0000000200bd7308 */ /* 0x0003e20000000800 */
[----:B------:R-:W-:Y:S01]  /*9300*/  MOV R203, R158 ;  /* 0x0000009e00cb7202 */ /* 0x000fe20000000f00 */
[----:B-1----:R-:W-:Y:S01]  /*9310*/  FFMA.FTZ R2, R220, UR4, -R3 ;  /* 0x00000004dc027c23 */ /* 0x002fe20008010803 */
[----:B------:R-:W-:Y:S02]  /*9320*/  MOV R220, R201 ;  /* 0x000000c900dc7202 */ /* 0x000fe40000000f00 */
[----:B------:R-:W-:-:S03]  /*9330*/  MOV R201, R157 ;  /* 0x0000009d00c97202 */ /* 0x000fc60000000f00 */
[----:B------:R1:W2:Y:S02]  /*9340*/  MUFU.EX2 R188, R2 ;  /* 0x0000000200bc7308 */ /* 0x0002a40000000800 */
[----:B-1----:R-:W-:Y:S01]  /*9350*/  FFMA.FTZ R2, R246, UR4, -R14 ;  /* 0x00000004f6027c23 */ /* 0x002fe2000801080e */
[----:B--2---:R-:W-:Y:S02]  /*9360*/  F2FP.F16.F32.PACK_AB R7, R188, R189 ;  /* 0x000000bdbc07723e */ /* 0x004fe400000000ff */
[----:B------:R-:W-:-:S03]  /*9370*/  MOV R246, R200 ;  /* 0x000000c800f67202 */ /* 0x000fc60000000f00 */
[----:B------:R1:W2:Y:S01]  /*9380*/  MUFU.EX2 R178, R2 ;  /* 0x0000000200b27308 */ /* 0x0002a20000000800 */
[----:B------:R-:W-:Y:S02]  /*9390*/  MOV R200, R156 ;  /* 0x0000009c00c87202 */ /* 0x000fe40000000f00 */
[C---:B------:R-:W-:Y:S08]  /*93a0*/  HMMA.16816.F32 R156, R4.reuse, R8, R104 ;  /* 0x00000008049c723c */ /* 0x040ff00000001868 */
[----:B------:R-:W-:Y:S01]  /*93b0*/  HMMA.16816.F32 R104, R4, R10, R100 ;  /* 0x0000000a0468723c */ /* 0x000fe20000001864 */
[----:B-1----:R-:W-:-:S07]  /*93c0*/  FFMA.FTZ R2, R176, UR4, -R14 ;  /* 0x00000004b0027c23 */ /* 0x002fce000801080e */
[C---:B---3--:R-:W-:Y:S01]  /*93d0*/  HMMA.16816.F32 R140, R4.reuse, R36, R136 ;  /* 0x00000024048c723c */ /* 0x048fe20000001888 */
[----:B------:R1:W-:Y:S01]  /*93e0*/  MUFU.EX2 R177, R2 ;  /* 0x0000000200b17308 */ /* 0x0003e20000000800 */
[----:B------:R-:W-:Y:S06]  /*93f0*/  LDSM.16.MT88.4 R136, [R15+0xc00] ;  /* 0x000c00000f88783b */ /* 0x000fec0000004200 */
[C---:B------:R-:W-:Y:S08]  /*9400*/  HMMA.16816.F32 R132, R4.reuse, R38, R132 ;  /* 0x000000260484723c */ /* 0x040ff00000001884 */
[----:B----4-:R-:W-:Y:S01]  /*9410*/  HMMA.16816.F32 R128, R4, R28, R128 ;  /* 0x0000001c0480723c */ /* 0x010fe20000001880 */
[----:B-1----:R-:W-:Y:S01]  /*9420*/  FFMA.FTZ R2, R247, UR4, -R14 ;  /* 0x00000004f7027c23 */ /* 0x002fe2000801080e */
[----:B------:R-:W-:-:S03]  /*9430*/  MOV R247, R172 ;  /* 0x000000ac00f77202 */ /* 0x000fc60000000f00 */
[----:B------:R1:W3:Y:S03]  /*9440*/  MUFU.EX2 R176, R2 ;  /* 0x0000000200b07308 */ /* 0x0002e60000000800 */
[C---:B------:R-:W-:Y:S08]  /*9450*/  HMMA.16816.F32 R124, R4.reuse, R30, R124 ;  /* 0x0000001e047c723c */ /* 0x040ff0000000187c */
[----:B------:R-:W-:Y:S01]  /*9460*/  HMMA.16816.F32 R144, R4, R24, R120 ;  /* 0x000000180490723c */ /* 0x000fe20000001878 */
[----:B------:R-:W4:Y:S01]  /*9470*/  LDSM.16.MT88.4 R120, [R186+0x9c00] ;  /* 0x009c0000ba78783b */ /* 0x000f220000004200 */
[----:B-1----:R-:W-:-:S06]  /*9480*/  FFMA.FTZ R2, R181, UR4, -R13 ;  /* 0x00000004b5027c23 */ /* 0x002fcc000801080d */
[C---:B------:R-:W-:Y:S01]  /*9490*/  HMMA.16816.F32 R148, R4.reuse, R26, R116 ;  /* 0x0000001a0494723c */ /* 0x040fe20000001874 */
[----:B------:R1:W-:Y:S07]  /*94a0*/  MUFU.EX2 R175, R2 ;  /* 0x0000000200af7308 */ /* 0x0003ee0000000800 */
[C---:B------:R-:W-:Y:S08]  /*94b0*/  HMMA.16816.F32 R160, R4.reuse, R16, R112 ;  /* 0x0000001004a0723c */ /* 0x040ff00000001870 */
[----:B------:R-:W-:Y:S01]  /*94c0*/  HMMA.16816.F32 R164, R4, R18, R108 ;  /* 0x0000001204a4723c */ /* 0x000fe2000000186c */
[----:B-1----:R-:W-:-:S04]  /*94d0*/  FFMA.FTZ R2, R180, UR4, -R13 ;  /* 0x00000004b4027c23 */ /* 0x002fc8000801080d */
[----:B------:R1:W5:Y:S03]  /*94e0*/  MUFU.EX2 R174, R2 ;  /* 0x0000000200ae7308 */ /* 0x0003660000000800 */
[C---:B------:R-:W-:Y:S08]  /*94f0*/  HMMA.16816.F32 R100, R4.reuse, R20, R92 ;  /* 0x000000140464723c */ /* 0x040ff0000000185c */
[----:B------:R-:W-:Y:S01]  /*9500*/  HMMA.16816.F32 R96, R4, R22, R80 ;  /* 0x000000160460723c */ /* 0x000fe20000001850 */
[----:B--2---:R-:W-:Y:S01]  /*9510*/  F2FP.F16.F32.PACK_AB R4, R178, R179 ;  /* 0x000000b3b204723e */ /* 0x004fe200000000ff */
[----:B------:R-:W-:Y:S01]  /*9520*/  LDSM.16.MT88.4 R80, [R186+0xbc00] ;  /* 0x00bc0000ba50783b */ /* 0x000fe20000004200 */
[----:B---3--:R-:W-:Y:S01]  /*9530*/  F2FP.F16.F32.PACK_AB R6, R176, R177 ;  /* 0x000000b1b006723e */ /* 0x008fe200000000ff */
[----:B-1----:R-:W-:Y:S01]  /*9540*/  FFMA.FTZ R2, R212, UR4, -R13 ;  /* 0x00000004d4027c23 */ /* 0x002fe2000801080d */
[----:B-----5:R-:W-:-:S02]  /*9550*/  F2FP.F16.F32.PACK_AB R5, R174, R175 ;  /* 0x000000afae05723e */ /* 0x020fc400000000ff */
[----:B------:R-:W-:Y:S01]  /*9560*/  MOV R212, R210 ;  /* 0x000000d200d47202 */ /* 0x000fe20000000f00 */
[----:B------:R1:W-:Y:S01]  /*9570*/  MUFU.EX2 R173, R2 ;  /* 0x0000000200ad7308 */ /* 0x0003e20000000800 */
[----:B------:R-:W-:Y:S01]  /*9580*/  MOV R210, R152 ;  /* 0x0000009800d27202 */ /* 0x000fe20000000f00 */
[----:B-1----:R-:W-:Y:S01]  /*9590*/  FFMA.FTZ R2, R213, UR4, -R13 ;  /* 0x00000004d5027c23 */ /* 0x002fe2000801080d */
[----:B------:R-:W-:Y:S02]  /*95a0*/  MOV R213, R211 ;  /* 0x000000d300d57202 */ /* 0x000fe40000000f00 */
[----:B------:R-:W-:-:S03]  /*95b0*/  MOV R211, R169 ;  /* 0x000000a900d37202 */ /* 0x000fc60000000f00 */
[----:B------:R-:W1:Y:S02]  /*95c0*/  MUFU.EX2 R172, R2 ;  /* 0x0000000200ac7308 */ /* 0x000e640000000800 */
[----:B-1----:R-:W-:Y:S01]  /*95d0*/  F2FP.F16.F32.PACK_AB R7, R172, R173 ;  /* 0x000000adac07723e */ /* 0x002fe200000000ff */
[----:B------:R-:W-:Y:S01]  /*95e0*/  FFMA.FTZ R2, R248, UR4, -R14 ;  /* 0x00000004f8027c23 */ /* 0x000fe2000801080e */
[----:B------:R-:W-:-:S05]  /*95f0*/  MOV R248, R168 ;  /* 0x000000a800f87202 */ /* 0x000fca0000000f00 */
[C---:B------:R-:W-:Y:S01]  /*9600*/  HMMA.16816.F32 R108, R4.reuse, R36, R88 ;  /* 0x00000024046c723c */ /* 0x040fe20000001858 */
[----:B------:R1:W-:Y:S07]  /*9610*/  MUFU.EX2 R36, R2 ;  /* 0x0000000200247308 */ /* 0x0003ee0000000800 */
[C---:B------:R-:W-:Y:S08]  /*9620*/  HMMA.16816.F32 R84, R4.reuse, R38, R84 ;  /* 0x000000260454723c */ /* 0x040ff00000001854 */
[----:B------:R-:W-:Y:S01]  /*9630*/  HMMA.16816.F32 R64, R4, R26, R64 ;  /* 0x0000001a0440723c */ /* 0x000fe20000001840 */
[----:B------:R-:W-:Y:S01]  /*9640*/  MOV R27, R155 ;  /* 0x0000009b001b7202 */ /* 0x000fe20000000f00 */
[----:B-1----:R-:W-:Y:S01]  /*9650*/  FFMA.FTZ R2, R225, UR4, -R12 ;  /* 0x00000004e1027c23 */ /* 0x002fe2000801080c */
[----:B------:R-:W-:-:S03]  /*9660*/  MOV R225, R170 ;  /* 0x000000aa00e17202 */ /* 0x000fc60000000f00 */
[----:B------:R1:W-:Y:S02]  /*9670*/  MUFU.EX2 R39, R2 ;  /* 0x0000000200277308 */ /* 0x0003e40000000800 */
[C---:B------:R-:W-:Y:S08]  /*9680*/  HMMA.16816.F32 R68, R4.reuse, R24, R68 ;  /* 0x000000180444723c */ /* 0x040ff00000001844 */
[----:B------:R-:W-:Y:S01]  /*9690*/  HMMA.16816.F32 R48, R4, R18, R48 ;  /* 0x000000120430723c */ /* 0x000fe20000001830 */
[----:B-1----:R-:W-:-:S07]  /*96a0*/  FFMA.FTZ R2, R227, UR4, -R12 ;  /* 0x00000004e3027c23 */ /* 0x002fce000801080c */
[C---:B------:R-:W-:Y:S01]  /*96b0*/  HMMA.16816.F32 R60, R4.reuse, R16, R60 ;  /* 0x00000010043c723c */ /* 0x040fe2000000183c */
[----:B------:R-:W-:Y:S01]  /*96c0*/  MOV R227, R171 ;  /* 0x000000ab00e37202 */ /* 0x000fe20000000f00 */
[----:B------:R1:W2:Y:S01]  /*96d0*/  MUFU.EX2 R38, R2 ;  /* 0x0000000200267308 */ /* 0x0002a20000000800 */
[----:B------:R-:W-:Y:S05]  /*96e0*/  LDSM.16.MT88.4 R168, [R15+0x1c00] ;  /* 0x001c00000fa8783b */ /* 0x000fea0000004200 */
[C---:B------:R-:W-:Y:S08]  /*96f0*/  HMMA.16816.F32 R180, R4.reuse, R28, R76 ;  /* 0x0000001c04b4723c */ /* 0x040ff0000000184c */
[----:B------:R-:W-:Y:S01]  /*9700*/  HMMA.16816.F32 R28, R4, R30, R72 ;  /* 0x0000001e041c723c */ /* 0x000fe20000001848 */
[----:B-1----:R-:W-:Y:S01]  /*9710*/  FFMA.FTZ R2, R226, UR4, -R12 ;  /* 0x00000004e2027c23 */ /* 0x002fe2000801080c */
[----:B------:R-:W-:-:S02]  /*9720*/  MOV R226, R154 ;  /* 0x0000009a00e27202 */ /* 0x000fc40000000f00 */
[----:B--2---:R-:W-:Y:S01]  /*9730*/  F2FP.F16.F32.PACK_AB R92, R38, R39 ;  /* 0x00000027265c723e */ /* 0x004fe200000000ff */
[----:B------:R1:W-:Y:S03]  /*9740*/  MUFU.EX2 R37, R2 ;  /* 0x0000000200257308 */ /* 0x0003e60000000800 */
[----:B------:R-:W-:Y:S01]  /*9750*/  HMMA.16816.F32 R56, R4, R8, R56 ;  /* 0x000000080438723c */ /* 0x000fe20000001838 */
[----:B------:R-:W-:Y:S01]  /*9760*/  FFMA.FTZ R9, R226, R41, R27 ;  /* 0x00000029e2097223 */ /* 0x000fe2000001001b */
[----:B------:R-:W-:-:S03]  /*9770*/  FFMA.FTZ R8, R225, R40, R227 ;  /* 0x00000028e1087223 */ /* 0x000fc600000100e3 */
[----:B------:R-:W-:-:S03]  /*9780*/  FADD.FTZ R9, R246, R9 ;  /* 0x00000009f6097221 */ /* 0x000fc60000010000 */
[----:B------:R-:W-:Y:S01]  /*9790*/  HMMA.16816.F32 R44, R4, R10, R44 ;  /* 0x0000000a042c723c */ /* 0x000fe2000000182c */
[----:B-1----:R-:W-:-:S07]  /*97a0*/  FFMA.FTZ R2, R239, UR4, -R12 ;  /* 0x00000004ef027c23 */ /* 0x002fce000801080c */
[C---:B------:R-:W-:Y:S01]  /*97b0*/  HMMA.16816.F32 R52, R4.reuse, R20, R52 ;  /* 0x000000140434723c */ /* 0x040fe20000001834 */
[----:B------:R-:W-:Y:S01]  /*97c0*/  FADD.FTZ R20, R220, R8 ;  /* 0x00000008dc147221 */ /* 0x000fe20000010000 */
[----:B------:R1:W2:Y:S06]  /*97d0*/  MUFU.EX2 R26, R2 ;  /* 0x00000002001a7308 */ /* 0x0002ac0000000800 */
[----:B------:R-:W-:Y:S01]  /*97e0*/  HMMA.16816.F32 R32, R4, R22, R32 ;  /* 0x000000160420723c */ /* 0x000fe20000001820 */
[----:B------:R3:W-:Y:S01]  /*97f0*/  LDSM.16.MT88.4 R4, [R15+0x2c00] ;  /* 0x002c00000f04783b */ /* 0x0007e20000004200 */
[----:B-1----:R-:W-:Y:S01]  /*9800*/  FFMA.FTZ R2, R243, UR4, -R3 ;  /* 0x00000004f3027c23 */ /* 0x002fe20008010803 */
[----:B--2---:R-:W-:-:S03]  /*9810*/  F2FP.F16.F32.PACK_AB R94, R26, R37 ;  /* 0x000000251a5e723e */ /* 0x004fc600000000ff */
[----:B------:R1:W-:Y:S02]  /*9820*/  MUFU.EX2 R25, R2 ;  /* 0x0000000200197308 */ /* 0x0003e40000000800 */
[----:B-1----:R-:W-:-:S06]  /*9830*/  FFMA.FTZ R2, R244, UR4, -R3 ;  /* 0x00000004f4027c23 */ /* 0x002fcc0008010803 */
[----:B------:R1:W2:Y:S02]  /*9840*/  MUFU.EX2 R24, R2 ;  /* 0x0000000200187308 */ /* 0x0002a40000000800 */
[----:B-1----:R-:W-:Y:S01]  /*9850*/  FFMA.FTZ R2, R240, UR4, -R3 ;  /* 0x00000004f0027c23 */ /* 0x002fe20008010803 */
[----:B--2---:R-:W-:-:S05]  /*9860*/  F2FP.F16.F32.PACK_AB R93, R24, R25 ;  /* 0x00000019185d723e */ /* 0x004fca00000000ff */
[----:B------:R1:W-:Y:S02]  /*9870*/  MUFU.EX2 R18, R2 ;  /* 0x0000000200127308 */ /* 0x0003e40000000800 */
[----:B-1----:R-:W-:Y:S01]  /*9880*/  FFMA.FTZ R2, R241, UR4, -R3 ;  /* 0x00000004f1027c23 */ /* 0x002fe20008010803 */
[----:B------:R-:W-:-:S05]  /*9890*/  FFMA.FTZ R3, R213, R43, R248 ;  /* 0x0000002bd5037223 */ /* 0x000fca00000100f8 */
[----:B------:R1:W2:Y:S01]  /*98a0*/  MUFU.EX2 R17, R2 ;  /* 0x0000000200117308 */ /* 0x0002a20000000800 */
[----:B------:R-:W-:Y:S01]  /*98b0*/  FADD.FTZ R19, R219, R3 ;  /* 0x00000003db137221 */ /* 0x000fe20000010000 */
[----:B------:R-:W-:-:S04]  /*98c0*/  FADD.FTZ R3, R216, R20 ;  /* 0x00000014d8037221 */ /* 0x000fc80000010000 */
[----:B------:R-:W-:-:S04]  /*98d0*/  FADD.FTZ R3, R199, R3 ;  /* 0x00000003c7037221 */ /* 0x000fc80000010000 */
[----:B------:R-:W-:-:S04]  /*98e0*/  FADD.FTZ R3, R205, R3 ;  /* 0x00000003cd037221 */ /* 0x000fc80000010000 */
[----:B------:R-:W-:Y:S01]  /*98f0*/  FADD.FTZ R3, R204, R3 ;  /* 0x00000003cc037221 */ /* 0x000fe20000010000 */
[----:B-1----:R-:W-:Y:S01]  /*9900*/  FFMA.FTZ R2, R247, UR4, -R14 ;  /* 0x00000004f7027c23 */ /* 0x002fe2000801080e */
[----:B------:R-:W-:Y:S02]  /*9910*/  MOV R247, R209 ;  /* 0x000000d100f77202 */ /* 0x000fe40000000f00 */
[----:B------:R-:W-:Y:S01]  /*9920*/  MOV R209, R153 ;  /* 0x0000009900d17202 */ /* 0x000fe20000000f00 */
[----:B------:R1:W5:Y:S01]  /*9930*/  MUFU.EX2 R16, R2 ;  /* 0x0000000200107308 */ /* 0x0003620000000800 */
[----:B------:R-:W5:Y:S01]  /*9940*/  LDSM.16.MT88.4 R152, [R186+0xac00] ;  /* 0x00ac0000ba98783b */ /* 0x000f620000004200 */
[----:B--2---:R-:W-:-:S07]  /*9950*/  F2FP.F16.F32.PACK_AB R95, R17, R18 ;  /* 0x00000012115f723e */ /* 0x004fce00000000ff */
[----:B----4-:R-:W-:Y:S01]  /*9960*/  HMMA.16816.F32 R116, R92, R122, R132 ;  /* 0x0000007a5c74723c */ /* 0x010fe20000001884 */
[----:B-1----:R-:W-:-:S07]  /*9970*/  FFMA.FTZ R2, R215, UR4, -R14 ;  /* 0x00000004d7027c23 */ /* 0x002fce000801080e */
[C---:B------:R-:W-:Y:S01]  /*9980*/  HMMA.16816.F32 R112, R92.reuse, R120, R140 ;  /* 0x000000785c70723c */ /* 0x040fe2000000188c */
[----:B---3--:R1:W-:Y:S07]  /*9990*/  MUFU.EX2 R15, R2 ;  /* 0x00000002000f7308 */ /* 0x0083ee0000000800 */
[C---:B------:R-:W-:Y:S08]  /*99a0*/  HMMA.16816.F32 R128, R92.reuse, R136, R128 ;  /* 0x000000885c80723c */ /* 0x040ff00000001880 */
[----:B------:R-:W-:Y:S01]  /*99b0*/  HMMA.16816.F32 R132, R92, R138, R124 ;  /* 0x0000008a5c84723c */ /* 0x000fe2000000187c */
[----:B-1----:R-:W-:-:S04]  /*99c0*/  FFMA.FTZ R2, R224, UR4, -R14 ;  /* 0x00000004e0027c23 */ /* 0x002fc8000801080e */
[----:B------:R1:W-:Y:S03]  /*99d0*/  MUFU.EX2 R14, R2 ;  /* 0x00000002000e7308 */ /* 0x0003e60000000800 */
[C---:B-----5:R-:W-:Y:S08]  /*99e0*/  HMMA.16816.F32 R144, R92.reuse, R152, R144 ;  /* 0x000000985c90723c */ /* 0x060ff00000001890 */
[----:B------:R-:W-:Y:S01]  /*99f0*/  HMMA.16816.F32 R148, R92, R154, R148 ;  /* 0x0000009a5c94723c */ /* 0x000fe20000001894 */
[----:B-1----:R-:W-:-:S07]  /*9a00*/  FFMA.FTZ R2, R242, UR4, -R13 ;  /* 0x00000004f2027c23 */ /* 0x002fce000801080d */
[C---:B------:R-:W-:Y:S01]  /*9a10*/  HMMA.16816.F32 R160, R92.reuse, R168, R160 ;  /* 0x000000a85ca0723c */ /* 0x040fe200000018a0 */
[----:B------:R1:W-:Y:S07]  /*9a20*/  MUFU.EX2 R10, R2 ;  /* 0x00000002000a7308 */ /* 0x0003ee0000000800 */
[C---:B------:R-:W-:Y:S08]  /*9a30*/  HMMA.16816.F32 R164, R92.reuse, R170, R164 ;  /* 0x000000aa5ca4723c */ /* 0x040ff000000018a4 */
[----:B------:R-:W-:Y:S01]  /*9a40*/  HMMA.16816.F32 R72, R92, R80, R156 ;  /* 0x000000505c48723c */ /* 0x000fe2000000189c */
[----:B-1----:R-:W-:-:S04]  /*9a50*/  FFMA.FTZ R2, R223, UR4, -R13 ;  /* 0x00000004df027c23 */ /* 0x002fc8000801080d */
[----:B------:R1:W2:Y:S03]  /*9a60*/  MUFU.EX2 R11, R2 ;  /* 0x00000002000b7308 */ /* 0x0002a60000000800 */
[----:B------:R-:W-:Y:S01]  /*9a70*/  HMMA.16816.F32 R76, R92, R82, R104 ;  /* 0x000000525c4c723c */ /* 0x000fe20000001868 */
[----:B------:R-:W-:-:S07]  /*9a80*/  MOV R104, R236 ;  /* 0x000000ec00687202 */ /* 0x000fce0000000f00 */
[C---:B------:R-:W-:Y:S01]  /*9a90*/  HMMA.16816.F32 R88, R92.reuse, R4, R100 ;  /* 0x000000045c58723c */ /* 0x040fe20000001864 */
[----:B------:R-:W-:Y:S02]  /*9aa0*/  MOV R101, R229 ;  /* 0x000000e500657202 */ /* 0x000fe40000000f00 */
[----:B------:R-:W-:Y:S02]  /*9ab0*/  MOV R102, R235 ;  /* 0x000000eb00667202 */ /* 0x000fe40000000f00 */
[----:B------:R-:W-:Y:S01]  /*9ac0*/  MOV R103, R237 ;  /* 0x000000ed00677202 */ /* 0x000fe20000000f00 */
[----:B-1----:R-:W-:Y:S02]  /*9ad0*/  FFMA.FTZ R2, R222, UR4, -R13 ;  /* 0x00000004de027c23 */ /* 0x002fe4000801080d */
[----:B------:R-:W-:Y:S01]  /*9ae0*/  HMMA.16816.F32 R92, R92, R6, R96 ;  /* 0x000000065c5c723c */ /* 0x000fe20000001860 */
[----:B------:R-:W-:Y:S01]  /*9af0*/  F2FP.F16.F32.PACK_AB R96, R16, R36 ;  /* 0x000000241060723e */ /* 0x000fe200000000ff */
[----:B------:R1:W-:Y:S01]  /*9b00*/  MUFU.EX2 R12, R2 ;  /* 0x00000002000c7308 */ /* 0x0003e20000000800 */
[----:B--2---:R-:W-:-:S02]  /*9b10*/  F2FP.F16.F32.PACK_AB R97, R11, R10 ;  /* 0x0000000a0b61723e */ /* 0x004fc400000000ff */
[----:B------:R-:W-:Y:S01]  /*9b20*/  F2FP.F16.F32.PACK_AB R98, R14, R15 ;  /* 0x0000000f0e62723e */ /* 0x000fe200000000ff */
[----:B-1----:R-:W-:-:S04]  /*9b30*/  FFMA.FTZ R2, R221, UR4, -R13 ;  /* 0x00000004dd027c23 */ /* 0x002fc8000801080d */
[----:B------:R-:W1:Y:S02]  /*9b40*/  MUFU.EX2 R13, R2 ;  /* 0x00000002000d7308 */ /* 0x000e640000000800 */
[----:B-1----:R-:W-:Y:S01]  /*9b50*/  F2FP.F16.F32.PACK_AB R99, R13, R12 ;  /* 0x0000000c0d63723e */ /* 0x002fe200000000ff */
[----:B------:R-:W-:-:S04]  /*9b60*/  FFMA.FTZ R2, R247, R42, R212 ;  /* 0x0000002af7027223 */ /* 0x000fc800000100d4 */
[----:B------:R-:W-:Y:S01]  /*9b70*/  FADD.FTZ R8, R218, R2 ;  /* 0x00000002da087221 */ /* 0x000fe20000010000 */
[----:B------:R-:W-:Y:S01]  /*9b80*/  FADD.FTZ R2, R217, R9 ;  /* 0x00000009d9027221 */ /* 0x000fe20000010000 */
[----:B------:R-:W-:Y:S03]  /*9b90*/  HMMA.16816.F32 R108, R96, R120, R108 ;  /* 0x00000078606c723c */ /* 0x000fe6000000186c */
[----:B------:R-:W-:-:S05]  /*9ba0*/  FADD.FTZ R2, R198, R2 ;  /* 0x00000002c6027221 */ /* 0x000fca0000010000 */
[C---:B------:R-:W-:Y:S08]  /*9bb0*/  HMMA.16816.F32 R120, R96.reuse, R122, R84 ;  /* 0x0000007a6078723c */ /* 0x040ff00000001854 */
[----:B------:R-:W-:Y:S01]  /*9bc0*/  HMMA.16816.F32 R84, R96, R4, R52 ;  /* 0x000000046054723c */ /* 0x000fe20000001834 */
[----:B------:R-:W-:Y:S01]  /*9bd0*/  FADD.FTZ R5, R214, R19 ;  /* 0x00000013d6057221 */ /* 0x000fe20000010000 */
[----:B------:R-:W-:-:S03]  /*9be0*/  FADD.FTZ R4, R245, R8 ;  /* 0x00000008f5047221 */ /* 0x000fc60000010000 */
        /* <DEDUP_REMOVED lines=57> */
[----:B------:R-:W-:-:S02]  /*9f80*/  MOV R172, R252 ;  /* 0x000000fc00ac7202 */ /* 0x000fc40000000f00 */
[----:B------:R2:W-:Y:S04]  /*9f90*/  STL [R1+0x28], R4 ;  /* 0x0000280401007387 */ /* 0x0005e80000100800 */
[----:B------:R2:W-:Y:S04]  /*9fa0*/  STL [R1+0x24], R239 ;  /* 0x000024ef01007387 */ /* 0x0005e80000100800 */
[----:B------:R2:W-:Y:S04]  /*9fb0*/  STL [R1+0x30], R3 ;  /* 0x0000300301007387 */ /* 0x0005e80000100800 */
[----:B------:R2:W-:Y:S01]  /*9fc0*/  STL [R1+0x2c], R2 ;  /* 0x00002c0201007387 */ /* 0x0005e20000100800 */
[----:B------:R-:W-:Y:S05]  /*9fd0*/  @!P1 BRA `(.L_x_195) ;  /* 0x0000004400a09947 */ /* 0x000fea0003800000 */
[----:B------:R-:W3:Y:S01]  /*9fe0*/  LDL R187, [R1+0x18] ;  /* 0x0000180001bb7983 */ /* 0x000ee20000100800 */
[----:B--2---:R-:W1:Y:S01]  /*9ff0*/  LDC.64 R2, c[0x0][0x3c0] ;  /* 0x0000f000ff027b82 */ /* 0x004e620000000a00 */
[----:B------:R-:W-:-:S04]  /*a000*/  DEPBAR.LE SB0, 0x0 ;  /* 0x000080000000791a */ /* 0x000fc80000000000 */
[----:B------:R-:W2:Y:S04]  /*a010*/  LDL R208, [R1+0x44] ;  /* 0x0000440001d07983 */ /* 0x000ea80000100800 */
[----:B------:R-:W4:Y:S04]  /*a020*/  LDL R209, [R1+0x40] ;  /* 0x0000400001d17983 */ /* 0x000f280000100800 */
[----:B------:R-:W5:Y:S01]  /*a030*/  LDL R211, [R1+0x3c] ;  /* 0x00003c0001d37983 */ /* 0x000f620000100800 */
[C---:B------:R-:W-:Y:S02]  /*a040*/  IMAD.SHL.U32 R12, R228.reuse, 0x20, RZ ;  /* 0x00000020e40c7824 */ /* 0x040fe400078e00ff */
[C---:B------:R-:W-:Y:S01]  /*a050*/  IMAD.SHL.U32 R185, R228.reuse, 0x4, RZ ;  /* 0x00000004e4b97824 */ /* 0x040fe200078e00ff */
[----:B------:R-:W-:Y:S01]  /*a060*/  SHF.R.U32.HI R184, RZ, 0x1, R228 ;  /* 0x00000001ffb87819 */ /* 0x000fe200000116e4 */
[----:B------:R-:W-:Y:S01]  /*a070*/  IMAD.SHL.U32 R210, R228, 0x10, RZ ;  /* 0x00000010e4d27824 */ /* 0x000fe200078e00ff */
[----:B------:R-:W-:-:S02]  /*a080*/  LOP3.LUT R4, R12, 0xc0, RZ, 0xc0, !PT ;  /* 0x000000c00c047812 */ /* 0x000fc400078ec0ff */
[----:B------:R-:W-:Y:S02]  /*a090*/  LOP3.LUT R6, R185, 0x18, RZ, 0xc0, !PT ;  /* 0x00000018b9067812 */ /* 0x000fe400078ec0ff */
[----:B------:R-:W-:Y:S02]  /*a0a0*/  LOP3.LUT R10, R12, 0x120, RZ, 0xc0, !PT ;  /* 0x000001200c0a7812 */ /* 0x000fe400078ec0ff */
[----:B------:R-:W-:Y:S01]  /*a0b0*/  LOP3.LUT R6, R4, R6, RZ, 0xfc, !PT ;  /* 0x0000000604067212 */ /* 0x000fe200078efcff */
[----:B------:R-:W-:Y:S01]  /*a0c0*/  STL [R1+0x10], R12 ;  /* 0x0000100c01007387 */ /* 0x000fe20000100800 */
[----:B------:R-:W-:Y:S01]  /*a0d0*/  BAR.SYNC.DEFER_BLOCKING 0x0 ;  /* 0x0000000000007b1d */ /* 0x000fe20000010000 */
[----:B---3--:R-:W-:-:S04]  /*a0e0*/  VIADD R252, R187, 0xfffffffd ;  /* 0xfffffffdbbfc7836 */ /* 0x008fc80000000000 */
[----:B-1----:R-:W-:-:S04]  /*a0f0*/  IMAD.WIDE.U32 R8, R252, R2, RZ ;  /* 0x00000002fc087225 */ /* 0x002fc800078e00ff */
[----:B------:R-:W-:Y:S02]  /*a100*/  IMAD R5, R252, R3, R9 ;  /* 0x00000003fc057224 */ /* 0x000fe400078e0209 */
[----:B------:R-:W-:-:S03]  /*a110*/  IMAD.SHL.U32 R7, R8, 0x40, RZ ;  /* 0x0000004008077824 */ /* 0x000fc600078e00ff */
[----:B------:R-:W-:Y:S02]  /*a120*/  SHF.L.U64.HI R9, R8, 0x6, R5 ;  /* 0x0000000608097819 */ /* 0x000fe40000010205 */
[----:B------:R-:W-:-:S04]  /*a130*/  LEA R7, P0, R2, R7, 0x5 ;  /* 0x0000000702077211 */ /* 0x000fc800078028ff */
[----:B------:R-:W-:Y:S02]  /*a140*/  LEA.HI.X R11, R2, R9, R3, 0x5, P0 ;  /* 0x00000009020b7211 */ /* 0x000fe400000f2c03 */
[----:B------:R-:W-:Y:S02]  /*a150*/  LOP3.LUT R3, R184, 0x8, RZ, 0xc0, !PT ;  /* 0x00000008b8037812 */ /* 0x000fe400078ec0ff */
[----:B------:R-:W-:Y:S02]  /*a160*/  LOP3.LUT R9, R10, 0x3e00, R210, 0xf8, !PT ;  /* 0x00003e000a097812 */ /* 0x000fe400078ef8d2 */
[----:B--2---:R-:W-:Y:S02]  /*a170*/  LEA R2, P1, R8, R208, 0x7 ;  /* 0x000000d008027211 */ /* 0x004fe400078238ff */
[----:B------:R-:W-:Y:S02]  /*a180*/  LOP3.LUT R10, R12, 0x20, RZ, 0xc0, !PT ;  /* 0x000000200c0a7812 */ /* 0x000fe400078ec0ff */
[----:B------:R-:W-:-:S02]  /*a190*/  LOP3.LUT R9, R9, R6, R3, 0xf6, !PT ;  /* 0x0000000609097212 */ /* 0x000fc400078ef603 */
[-C--:B----4-:R-:W-:Y:S02]  /*a1a0*/  LEA.HI.X R3, R8, R209.reuse, R5, 0x7, P1 ;  /* 0x000000d108037211 */ /* 0x090fe400008f3c05 */
[----:B------:R-:W-:Y:S02]  /*a1b0*/  LOP3.LUT R8, R10, 0x100, R210, 0xf8, !PT ;  /* 0x000001000a087812 */ /* 0x000fe400078ef8d2 */
[----:B------:R-:W-:Y:S01]  /*a1c0*/  LOP3.LUT R6, R6, 0x8, R228, 0x78, !PT ;  /* 0x0000000806067812 */ /* 0x000fe200078e78e4 */
[----:B------:R-:W-:Y:S01]  /*a1d0*/  @!PT LDS RZ, [RZ] ;  /* 0x00000000fffff984 */ /* 0x000fe20000000800 */
[----:B------:R-:W-:Y:S01]  /*a1e0*/  @!PT LDS RZ, [RZ] ;  /* 0x00000000fffff984 */ /* 0x000fe20000000800 */
[----:B------:R-:W-:Y:S01]  /*a1f0*/  @!PT LDS RZ, [RZ] ;  /* 0x00000000fffff984 */ /* 0x000fe20000000800 */
[----:B------:R-:W-:Y:S01]  /*a200*/  LDGSTS.E.BYPASS.LTC128B.128 [R238+0x9000], desc[UR14][R2.64] ;  /* 0x0900000002ee7fae */ /* 0x000fe2000b981a0e */
[C---:B------:R-:W-:Y:S02]  /*a210*/  LEA R4, P0, R7.reuse, R208, 0x1 ;  /* 0x000000d007047211 */ /* 0x040fe400078008ff */
[----:B------:R-:W-:Y:S01]  /*a220*/  LOP3.LUT R6, R8, R6, RZ, 0xfc, !PT ;  /* 0x0000000608067212 */ /* 0x000fe200078efcff */
[----:B------:R-:W-:Y:S01]  /*a230*/  LDGSTS.E.BYPASS.LTC128B.128 [R238+0xa000], desc[UR14][R2.64+0x40] ;  /* 0x0a00004002ee7fae */ /* 0x000fe2000b981a0e */
[----:B------:R-:W-:-:S02]  /*a240*/  LEA.HI.X R5, R7, R209, R11, 0x1, P0 ;  /* 0x000000d107057211 */ /* 0x000fc400000f0c0b */
[----:B------:R-:W-:Y:S01]  /*a250*/  LEA R52, R6, UR5, 0x1 ;  /* 0x0000000506347c11 */ /* 0x000fe2000f8e08ff */
[----:B------:R1:W-:Y:S04]  /*a260*/  LDGSTS.E.BYPASS.LTC128B.128 [R238+0xb000], desc[UR14][R2.64+0x80] ;  /* 0x0b00008002ee7fae */ /* 0x0003e8000b981a0e */
[----:B------:R-:W-:Y:S04]  /*a270*/  LDGSTS.E.BYPASS.LTC128B.128 [R238+0x9800], desc[UR14][R4.64] ;  /* 0x0980000004ee7fae */ /* 0x000fe8000b981a0e */
[----:B------:R-:W-:Y:S04]  /*a280*/  LDGSTS.E.BYPASS.LTC128B.128 [R238+0xa800], desc[UR14][R4.64+0x40] ;  /* 0x0a80004004ee7fae */ /* 0x000fe8000b981a0e */
[----:B------:R2:W-:Y:S04]  /*a290*/  LDGSTS.E.BYPASS.LTC128B.128 [R238+0xb800], desc[UR14][R4.64+0x80] ;  /* 0x0b80008004ee7fae */ /* 0x0005e8000b981a0e */
[----:B------:R-:W-:Y:S04]  /*a2a0*/  LDSM.16.M88.4 R16, [R52+0x6400] ;  /* 0x006400003410783b */ /* 0x000fe80000000200 */
[----:B------:R-:W-:Y:S04]  /*a2b0*/  STL [R1+0x20], R8 ;  /* 0x0000200801007387 */ /* 0x000fe80000100800 */
[----:B------:R-:W-:Y:S01]  /*a2c0*/  LDSM.16.M88.4 R36, [R52+0x6800] ;  /* 0x006800003424783b */ /* 0x000fe20000000200 */
[----:B-1----:R-:W-:-:S03]  /*a2d0*/  LEA R2, R9, UR5, 0x1 ;  /* 0x0000000509027c11 */ /* 0x002fc6000f8e08ff */
[----:B------:R-:W-:Y:S04]  /*a2e0*/  LDSM.16.M88.4 R40, [R52+0x6c00] ;  /* 0x006c00003428783b */ /* 0x000fe80000000200 */
[----:B------:R-:W1:Y:S04]  /*a2f0*/  LDSM.16.M88.4 R12, [R2] ;  /* 0x00000000020c783b */ /* 0x000e680000000200 */
[----:B------:R-:W-:Y:S04]  /*a300*/  LDSM.16.M88.4 R8, [R52+0x6000] ;  /* 0x006000003408783b */ /* 0x000fe80000000200 */
[----:B--2---:R-:W2:Y:S01]  /*a310*/  LDSM.16.M88.4 R4, [R2+0x1000] ;  /* 0x001000000204783b */ /* 0x004ea20000000200 */
[----:B------:R-:W-:-:S02]  /*a320*/  IMAD.IADD R3, R0, 0x1, R52 ;  /* 0x0000000100037824 */ /* 0x000fc400078e0234 */
[----:B-----5:R-:W-:Y:S01]  /*a330*/  IMAD.MOV.U32 R186, RZ, RZ, R211 ;  /* 0x000000ffffba7224 */ /* 0x020fe200078e00d3 */
[----:B------:R-:W-:Y:S04]  /*a340*/  LDSM.16.M88.4 R48, [R52+0x7000] ;  /* 0x007000003430783b */ /* 0x000fe80000000200 */
[----:B------:R-:W-:Y:S04]  /*a350*/  LDSM.16.M88.4 R28, [R3+0x6400] ;  /* 0x00640000031c783b */ /* 0x000fe80000000200 */
[----:B------:R-:W-:Y:S04]  /*a360*/  LDSM.16.M88.4 R24, [R3+0x6800] ;  /* 0x006800000318783b */ /* 0x000fe80000000200 */
[----:B------:R-:W-:Y:S04]  /*a370*/  LDSM.16.M88.4 R32, [R3+0x6000] ;  /* 0x006000000320783b */ /* 0x000fe80000000200 */
[----:B------:R-:W-:Y:S04]  /*a380*/  LDSM.16.M88.4 R20, [R3+0x6c00] ;  /* 0x006c00000314783b */ /* 0x000fe80000000200 */
[----:B------:R-:W-:Y:S04]  /*a390*/  LDSM.16.M88.4 R44, [R52+0x7400] ;  /* 0x00740000342c783b */ /* 0x000fe80000000200 */
[----:B------:R-:W0:Y:S01]  /*a3a0*/  LDGDEPBAR ;  /* 0x00000000000079af */ /* 0x000e220000000000 */
[-C--:B-1----:R-:W-:Y:S08]  /*a3b0*/  HMMA.16816.F32 R196, R12, R16.reuse, RZ ;  /* 0x000000100cc4723c */ /* 0x082ff000000018ff */
[----:B--2---:R-:W-:Y:S01]  /*a3c0*/  HMMA.16816.F32 R56, R4, R16, RZ ;  /* 0x000000100438723c */ /* 0x004fe200000018ff */
[----:B------:R-:W-:-:S07]  /*a3d0*/  IMAD.IADD R16, R0, 0x1, R2 ;  /* 0x0000000100107824 */ /* 0x000fce00078e0202 */
[-C--:B------:R-:W-:Y:S08]  /*a3e0*/  HMMA.16816.F32 R220, R12, R8.reuse, RZ ;  /* 0x000000080cdc723c */ /* 0x080ff000000018ff */
[C---:B------:R-:W-:Y:S08]  /*a3f0*/  HMMA.16816.F32 R60, R4.reuse, R8, RZ ;  /* 0x00000008043c723c */ /* 0x040ff000000018ff */
[-C--:B------:R-:W-:Y:S08]  /*a400*/  HMMA.16816.F32 R180, R4, R10.reuse, RZ ;  /* 0x0000000a04b4723c */ /* 0x080ff000000018ff */
[----:B------:R-:W-:Y:S01]  /*a410*/  HMMA.16816.F32 R200, R12, R10, RZ ;  /* 0x0000000a0cc8723c */ /* 0x000fe200000018ff */
[----:B------:R-:W1:Y:S07]  /*a420*/  LDSM.16.M88.4 R8, [R16] ;  /* 0x000000001008783b */ /* 0x000e6e0000000200 */
[C---:B------:R-:W-:Y:S08]  /*a430*/  HMMA.16816.F32 R104, R4.reuse, R36, RZ ;  /* 0x000000240468723c */ /* 0x040ff000000018ff */
[C---:B------:R-:W-:Y:S08]  /*a440*/  HMMA.16816.F32 R172, R4.reuse, R40, RZ ;  /* 0x0000002804ac723c */ /* 0x040ff000000018ff */
[C---:B------:R-:W-:Y:S08]  /*a450*/  HMMA.16816.F32 R188, R4.reuse, R18, RZ ;  /* 0x0000001204bc723c */ /* 0x040ff000000018ff */
[C---:B------:R-:W-:Y:S08]  /*a460*/  HMMA.16816.F32 R208, R4.reuse, R38, RZ ;  /* 0x0000002604d0723c */ /* 0x040ff000000018ff */
[----:B------:R-:W-:Y:S01]  /*a470*/  HMMA.16816.F32 R192, R4, R42, RZ ;  /* 0x0000002a04c0723c */ /* 0x000fe200000018ff */
[----:B------:R-:W2:Y:S07]  /*a480*/  LDSM.16.M88.4 R4, [R16+0x1000] ;  /* 0x001000001004783b */ /* 0x000eae0000000200 */
[C---:B------:R-:W-:Y:S08]  /*a490*/  HMMA.16816.F32 R216, R12.reuse, R18, RZ ;  /* 0x000000120cd8723c */ /* 0x040ff000000018ff */
[C---:B------:R-:W-:Y:S08]  /*a4a0*/  HMMA.16816.F32 R176, R12.reuse, R36, RZ ;  /* 0x000000240cb0723c */ /* 0x040ff000000018ff */
[C---:B------:R-:W-:Y:S01]  /*a4b0*/  HMMA.16816.F32 R212, R12.reuse, R38, RZ ;  /* 0x000000260cd4723c */ /* 0x040fe200000018ff */
[----:B------:R-:W-:Y:S07]  /*a4c0*/  LDSM.16.M88.4 R36, [R52+0x7c00] ;  /* 0x007c00003424783b */ /* 0x000fee0000000200 */
[C---:B------:R-:W-:Y:S08]  /*a4d0*/  HMMA.16816.F32 R100, R12.reuse, R40, RZ ;  /* 0x000000280c64723c */ /* 0x040ff000000018ff */
[----:B------:R-:W-:Y:S01]  /*a4e0*/  HMMA.16816.F32 R64, R12, R42, RZ ;  /* 0x0000002a0c40723c */ /* 0x000fe200000018ff */
[----:B------:R-:W3:Y:S04]  /*a4f0*/  LDSM.16.M88.4 R12, [R2+0x3000] ;  /* 0x00300000020c783b */ /* 0x000ee80000000200 */
[----:B------:R-:W4:Y:S03]  /*a500*/  LDSM.16.M88.4 R40, [R52+0x7800] ;  /* 0x007800003428783b */ /* 0x000f260000000200 */
[C---:B-1----:R-:W-:Y:S08]  /*a510*/  HMMA.16816.F32 R224, R8.reuse, R28, R196 ;  /* 0x0000001c08e0723c */ /* 0x042ff000000018c4 */
[----:B------:R-:W-:Y:S08]  /*a520*/  HMMA.16816.F32 R176, R8, R24, R176 ;  /* 0x0000001808b0723c */ /* 0x000ff000000018b0 */
[C---:B--2---:R-:W-:Y:S08]  /*a530*/  HMMA.16816.F32 R180, R4.reuse, R34, R180 ;  /* 0x0000002204b4723c */ /* 0x044ff000000018b4 */
[----:B------:R-:W-:Y:S03]  /*a540*/  HMMA.16816.F32 R60, R4, R32, R60 ;  /* 0x00000020043c723c */ /* 0x000fe6000000183c */
[----:B------:R-:W-:-:S02]  /*a550*/  IMAD.MOV.U32 R19, RZ, RZ, R177 ;  /* 0x000000ffff137224 */ /* 0x000fc400078e00b1 */
[----:B------:R-:W-:-:S03]  /*a560*/  IMAD.MOV.U32 R18, RZ, RZ, R178 ;  /* 0x000000ffff127224 */ /* 0x000fc600078e00b2 */
[----:B------:R-:W-:Y:S01]  /*a570*/  HMMA.16816.F32 R56, R4, R28, R56 ;  /* 0x0000001c0438723c */ /* 0x000fe20000001838 */
[----:B------:R-:W-:-:S07]  /*a580*/  IMAD.MOV.U32 R17, RZ, RZ, R179 ;  /* 0x000000ffff117224 */ /* 0x000fce00078e00b3 */
[----:B------:R-:W-:Y:S01]  /*a590*/  HMMA.16816.F32 R104, R4, R24, R104 ;  /* 0x000000180468723c */ /* 0x000fe20000001868 */
[----:B------:R-:W-:-:S07]  /*a5a0*/  IMAD.MOV.U32 R24, RZ, RZ, R176 ;  /* 0x000000ffff187224 */ /* 0x000fce00078e00b0 */
[C---:B------:R-:W-:Y:S08]  /*a5b0*/  HMMA.16816.F32 R172, R4.reuse, R20, R172 ;  /* 0x0000001404ac723c */ /* 0x040ff000000018ac */
[C---:B------:R-:W-:Y:S08]  /*a5c0*/  HMMA.16816.F32 R188, R4.reuse, R30, R188 ;  /* 0x0000001e04bc723c */ /* 0x040ff000000018bc */
[C---:B------:R-:W-:Y:S08]  /*a5d0*/  HMMA.16816.F32 R208, R4.reuse, R26, R208 ;  /* 0x0000001a04d0723c */ /* 0x040ff000000018d0 */
[----:B------:R-:W-:Y:S01]  /*a5e0*/  HMMA.16816.F32 R204, R4, R22, R192 ;  /* 0x0000001604cc723c */ /* 0x000fe200000018c0 */
[----:B------:R-:W-:-:S02]  /*a5f0*/  IMAD.MOV.U32 R7, RZ, RZ, R224 ;  /* 0x000000ffff077224 */ /* 0x000fc400078e00e0 */
[----:B------:R-:W-:Y:S02]  /*a600*/  IMAD.MOV.U32 R6, RZ, RZ, R225 ;  /* 0x000000ffff067224 */ /* 0x000fe400078e00e1 */
[----:B------:R-:W-:Y:S02]  /*a610*/  IMAD.MOV.U32 R5, RZ, RZ, R226 ;  /* 0x000000ffff057224 */ /* 0x000fe400078e00e2 */
[----:B------:R-:W-:Y:S01]  /*a620*/  IMAD.MOV.U32 R4, RZ, RZ, R227 ;  /* 0x000000ffff047224 */ /* 0x000fe200078e00e3 */
[----:B------:R-:W-:Y:S08]  /*a630*/  HMMA.16816.F32 R176, R8, R22, R64 ;  /* 0x0000001608b0723c */ /* 0x000ff00000001840 */
[----:B---3--:R-:W-:Y:S01]  /*a640*/  HMMA.16816.F32 R64, R12, R50, R180 ;  /* 0x000000320c40723c */ /* 0x008fe200000018b4 */
        /* <DEDUP_REMOVED lines=10> */
[C---:B------:R-:W-:Y:S01]  /*a6f0*/  HMMA.16816.F32 R244, R8.reuse, R20, R100 ;  /* 0x0000001408f4723c */ /* 0x040fe20000001864 */
[----:B------:R-:W-:Y:S07]  /*a700*/  LDSM.16.M88.4 R20, [R3+0x7c00] ;  /* 0x007c00000314783b */ /* 0x000fee0000000200 */
[----:B------:R-:W-:Y:S01]  /*a710*/  HMMA.16816.F32 R192, R8, R26, R212 ;  /* 0x0000001a08c0723c */ /* 0x000fe200000018d4 */
[----:B------:R-:W2:Y:S07]  /*a720*/  LDSM.16.M88.4 R8, [R16+0x3000] ;  /* 0x003000001008783b */ /* 0x000eae0000000200 */
[----:B----4-:R-:W-:Y:S01]  /*a730*/  HMMA.16816.F32 R224, R12, R40, R104 ;  /* 0x000000280ce0723c */ /* 0x010fe20000001868 */
[----:B------:R-:W-:-:S02]  /*a740*/  IMAD.MOV.U32 R104, RZ, RZ, R24 ;  /* 0x000000ffff687224 */ /* 0x000fc400078e0018 */
[----:B------:R-:W3:Y:S01]  /*a750*/  LDSM.16.M88.4 R24, [R3+0x7800] ;  /* 0x007800000318783b */ /* 0x000ee20000000200 */
[----:B------:R-:W-:Y:S02]  /*a760*/  IMAD.MOV.U32 R105, RZ, RZ, R19 ;  /* 0x000000ffff697224 */ /* 0x000fe400078e0013 */
[----:B------:R-:W-:Y:S02]  /*a770*/  IMAD.MOV.U32 R106, RZ, RZ, R18 ;  /* 0x000000ffff6a7224 */ /* 0x000fe400078e0012 */
[----:B------:R-:W-:Y:S01]  /*a780*/  IMAD.MOV.U32 R107, RZ, RZ, R17 ;  /* 0x000000ffff6b7224 */ /* 0x000fe200078e0011 */
[C---:B------:R-:W-:Y:S08]  /*a790*/  HMMA.16816.F32 R100, R12.reuse, R48, R60 ;  /* 0x000000300c64723c */ /* 0x040ff0000000183c */
[C---:B------:R-:W-:Y:S08]  /*a7a0*/  HMMA.16816.F32 R60, R12.reuse, R44, R56 ;  /* 0x0000002c0c3c723c */ /* 0x040ff00000001838 */
[C---:B------:R-:W-:Y:S08]  /*a7b0*/  HMMA.16816.F32 R216, R12.reuse, R42, R208 ;  /* 0x0000002a0cd8723c */ /* 0x040ff000000018d0 */
[C---:B------:R-:W-:Y:S08]  /*a7c0*/  HMMA.16816.F32 R56, R12.reuse, R46, R188 ;  /* 0x0000002e0c38723c */ /* 0x040ff000000018bc */
[----:B------:R-:W-:Y:S08]  /*a7d0*/  HMMA.16816.F32 R212, R12, R38, R204 ;  /* 0x000000260cd4723c */ /* 0x000ff000000018cc */
[C---:B-1----:R-:W-:Y:S08]  /*a7e0*/  HMMA.16816.F32 R248, R4.reuse, R48, R220 ;  /* 0x0000003004f8723c */ /* 0x042ff000000018dc */
[C---:B------:R-:W-:Y:S01]  /*a7f0*/  HMMA.16816.F32 R240, R4.reuse, R50, R200 ;  /* 0x0000003204f0723c */ /* 0x040fe200000018c8 */
[----:B------:R-:W-:Y:S07]  /*a800*/  LDSM.16.M88.4 R48, [R52+0x8000] ;  /* 0x008000003430783b */ /* 0x000fee0000000200 */
[C---:B------:R-:W-:Y:S08]  /*a810*/  HMMA.16816.F32 R208, R4.reuse, R46, R196 ;  /* 0x0000002e04d0723c */ /* 0x040ff000000018c4 */
[C---:B------:R-:W-:Y:S01]  /*a820*/  HMMA.16816.F32 R220, R4.reuse, R44, R180 ;  /* 0x0000002c04dc723c */ /* 0x040fe200000018b4 */
[----:B------:R-:W-:Y:S07]  /*a830*/  LDSM.16.M88.4 R44, [R52+0x8400] ;  /* 0x00840000342c783b */ /* 0x000fee0000000200 */
[C---:B------:R-:W-:Y:S08]  /*a840*/  HMMA.16816.F32 R204, R4.reuse, R36, R244 ;  /* 0x0000002404cc723c */ /* 0x040ff000000018f4 */
[C---:B------:R-:W-:Y:S08]  /*a850*/  HMMA.16816.F32 R200, R4.reuse, R40, R104 ;  /* 0x0000002804c8723c */ /* 0x040ff00000001868 */
[C---:B------:R-:W-:Y:S01]  /*a860*/  HMMA.16816.F32 R196, R4.reuse, R42, R192 ;  /* 0x0000002a04c4723c */ /* 0x040fe200000018c0 */
[----:B------:R-:W-:Y:S07]  /*a870*/  LDSM.16.M88.4 R40, [R52+0x8800] ;  /* 0x008800003428783b */ /* 0x000fee0000000200 */
[----:B------:R-:W-:Y:S01]  /*a880*/  HMMA.16816.F32 R188, R4, R38, R176 ;  /* 0x0000002604bc723c */ /* 0x000fe200000018b0 */
[----:B------:R-:W1:Y:S07]  /*a890*/  LDSM.16.M88.4 R4, [R16+0x2000] ;  /* 0x002000001004783b */ /* 0x000e6e0000000200 */
[----:B------:R-:W-:Y:S01]  /*a8a0*/  HMMA.16816.F32 R172, R12, R36, R172 ;  /* 0x000000240cac723c */ /* 0x000fe200000018ac */
[----:B------:R-:W4:Y:S04]  /*a8b0*/  LDSM.16.M88.4 R12, [R2+0x5000] ;  /* 0x00500000020c783b */ /* 0x000f280000000200 */
[----:B------:R5:W4:Y:S03]  /*a8c0*/  LDSM.16.M88.4 R36, [R52+0x8c00] ;  /* 0x008c00003424783b */ /* 0x000b260000000200 */
[C---:B--2---:R-:W-:Y:S08]  /*a8d0*/  HMMA.16816.F32 R180, R8.reuse, R32, R100 ;  /* 0x0000002008b4723c */ /* 0x044ff00000001864 */
[C---:B------:R-:W-:Y:S08]  /*a8e0*/  HMMA.16816.F32 R176, R8.reuse, R34, R64 ;  /* 0x0000002208b0723c */ /* 0x040ff00000001840 */
[C---:B------:R-:W-:Y:S08]  /*a8f0*/  HMMA.16816.F32 R104, R8.reuse, R28, R60 ;  /* 0x0000001c0868723c */ /* 0x040ff0000000183c */
[C---:B------:R-:W-:Y:S08]  /*a900*/  HMMA.16816.F32 R100, R8.reuse, R30, R56 ;  /* 0x0000001e0864723c */ /* 0x040ff00000001838 */
[C---:B---3--:R-:W-:Y:S08]  /*a910*/  HMMA.16816.F32 R64, R8.reuse, R24, R224 ;  /* 0x000000180840723c */ /* 0x048ff000000018e0 */
[C---:B------:R-:W-:Y:S08]  /*a920*/  HMMA.16816.F32 R60, R8.reuse, R26, R216 ;  /* 0x0000001a083c723c */ /* 0x040ff000000018d8 */
[C---:B------:R-:W-:Y:S08]  /*a930*/  HMMA.16816.F32 R56, R8.reuse, R20, R172 ;  /* 0x000000140838723c */ /* 0x040ff000000018ac */
[----:B------:R-:W-:Y:S01]  /*a940*/  HMMA.16816.F32 R192, R8, R22, R212 ;  /* 0x0000001608c0723c */ /* 0x000fe200000018d4 */
[----:B------:R2:W3:Y:S07]  /*a950*/  LDSM.16.M88.4 R8, [R2+0x4000] ;  /* 0x004000000208783b */ /* 0x0004ee0000000200 */
[C---:B-1----:R-:W-:Y:S08]  /*a960*/  HMMA.16816.F32 R212, R4.reuse, R24, R200 ;  /* 0x0000001804d4723c */ /* 0x042ff000000018c8 */
[C---:B------:R-:W-:Y:S08]  /*a970*/  HMMA.16816.F32 R216, R4.reuse, R30, R208 ;  /* 0x0000001e04d8723c */ /* 0x040ff000000018d0 */
[C---:B------:R-:W-:Y:S08]  /*a980*/  HMMA.16816.F32 R200, R4.reuse, R22, R188 ;  /* 0x0000001604c8723c */ /* 0x040ff000000018bc */
[C---:B------:R-:W-:Y:S08]  /*a990*/  HMMA.16816.F32 R248, R4.reuse, R32, R248 ;  /* 0x0000002004f8723c */ /* 0x040ff000000018f8 */
[C---:B-----5:R-:W-:Y:S01]  /*a9a0*/  HMMA.16816.F32 R52, R4.reuse, R34, R240 ;  /* 0x000000220434723c */ /* 0x060fe200000018f0 */
[----:B------:R-:W-:Y:S07]  /*a9b0*/  LDSM.16.M88.4 R32, [R3+0x8c00] ;  /* 0x008c00000320783b */ /* 0x000fee0000000200 */
[C---:B------:R-:W-:Y:S01]  /*a9c0*/  HMMA.16816.F32 R220, R4.reuse, R28, R220 ;  /* 0x0000001c04dc723c */ /* 0x040fe200000018dc */
[----:B------:R-:W-:Y:S07]  /*a9d0*/  LDSM.16.M88.4 R28, [R3+0x8000] ;  /* 0x00800000031c783b */ /* 0x000fee0000000200 */
[C---:B------:R-:W-:Y:S01]  /*a9e0*/  HMMA.16816.F32 R208, R4.reuse, R26, R196 ;  /* 0x0000001a04d0723c */ /* 0x040fe200000018c4 */
[----:B------:R-:W-:Y:S07]  /*a9f0*/  LDSM.16.M88.4 R24, [R3+0x8400] ;  /* 0x008400000318783b */ /* 0x000fee0000000200 */
[----:B------:R-:W-:Y:S01]  /*aa00*/  HMMA.16816.F32 R204, R4, R20, R204 ;  /* 0x0000001404cc723c */ /* 0x000fe200000018cc */
[----:B------:R-:W1:Y:S04]  /*aa10*/  LDSM.16.M88.4 R4, [R16+0x5000] ;  /* 0x005000001004783b */ /* 0x000e680000000200 */
[----:B------:R-:W5:Y:S03]  /*aa20*/  LDSM.16.M88.4 R20, [R3+0x8800] ;  /* 0x008800000314783b */ /* 0x000f660000000200 */
        /* <DEDUP_REMOVED lines=8> */
[----:B------:R4:W5:Y:S01]  /*aab0*/  LDSM.16.M88.4 R12, [R16+0x4000] ;  /* 0x00400000100c783b */ /* 0x0009620000000200 */
[----:B--2---:R-:W-:Y:S01]  /*aac0*/  IMAD.SHL.U32 R2, R228, 0x2, RZ ;  /* 0x00000002e4027824 */ /* 0x004fe200078e00ff */
[----:B------:R-:W-:-:S05]  /*aad0*/  DEPBAR.LE SB0, 0x0 ;  /* 0x000080000000791a */ /* 0x000fca0000000000 */
[C---:B---3--:R-:W-:Y:S08]  /*aae0*/  HMMA.16816.F32 R56, R8.reuse, R48, R248 ;  /* 0x000000300838723c */ /* 0x048ff000000018f8 */
[C---:B------:R-:W-:Y:S08]  /*aaf0*/  HMMA.16816.F32 R52, R8.reuse, R50, R52 ;  /* 0x000000320834723c */ /* 0x040ff00000001834 */
[C---:B------:R-:W-:Y:S08]  /*ab00*/  HMMA.16816.F32 R48, R8.reuse, R44, R220 ;  /* 0x0000002c0830723c */ /* 0x040ff000000018dc */
[C---:B------:R-:W-:Y:S08]  /*ab10*/  HMMA.16816.F32 R44, R8.reuse, R46, R216 ;  /* 0x0000002e082c723c */ /* 0x040ff000000018d8 */
[C---:B----4-:R-:W-:Y:S08]  /*ab20*/  HMMA.16816.F32 R16, R8.reuse, R40, R212 ;  /* 0x000000280810723c */ /* 0x050ff000000018d4 */
[C---:B------:R-:W-:Y:S08]  /*ab30*/  HMMA.16816.F32 R40, R8.reuse, R42, R208 ;  /* 0x0000002a0828723c */ /* 0x040ff000000018d0 */
[----:B------:R-:W-:Y:S01]  /*ab40*/  HMMA.16816.F32 R104, R8, R36, R204 ;  /* 0x000000240868723c */ /* 0x000fe200000018cc */
[----:B------:R-:W-:Y:S01]  /*ab50*/  LOP3.LUT R3, R2, 0x6, RZ, 0xc0, !PT ;  /* 0x0000000602037812 */ /* 0x000fe200078ec0ff */
[----:B------:R-:W-:-:S06]  /*ab60*/  IMAD.MOV.U32 R251, RZ, RZ, R187 ;  /* 0x000000fffffb7224 */ /* 0x000fcc00078e00bb */
[----:B------:R-:W-:Y:S08]  /*ab70*/  HMMA.16816.F32 R192, R8, R38, R200 ;  /* 0x0000002608c0723c */ /* 0x000ff000000018c8 */
[C---:B-1----:R-:W-:Y:S08]  /*ab80*/  HMMA.16816.F32 R200, R4.reuse, R26, R176 ;  /* 0x0000001a04c8723c */ /* 0x042ff000000018b0 */
[C---:B-----5:R-:W-:Y:S08]  /*ab90*/  HMMA.16816.F32 R176, R4.reuse, R22, R100 ;  /* 0x0000001604b0723c */ /* 0x060ff00000001864 */
[----:B------:R-:W-:Y:S08]  /*aba0*/  HMMA.16816.F32 R100, R4, R34, R60 ;  /* 0x000000220464723c */ /* 0x000ff0000000183c */
[-C--:B------:R-:W-:Y:S08]  /*abb0*/  HMMA.16816.F32 R60, R12, R28.reuse, R56 ;  /* 0x0000001c0c3c723c */ /* 0x080ff00000001838 */
[----:B------:R-:W-:Y:S01]  /*abc0*/  HMMA.16816.F32 R196, R4, R28, R196 ;  /* 0x0000001c04c4723c */ /* 0x000fe200000018c4 */
[----:B------:R-:W-:-:S07]  /*abd0*/  VIADD R8, R230, 0x48 ;  /* 0x00000048e6087836 */ /* 0x000fce0000000000 */
[----:B------:R-:W-:Y:S01]  /*abe0*/  HMMA.16816.F32 R204, R4, R20, R172 ;  /* 0x0000001404cc723c */ /* 0x000fe200000018ac */
[----:B------:R-:W-:-:S07]  /*abf0*/  VIADD R10, R230, 0x8 ;  /* 0x00000008e60a7836 */ /* 0x000fce0000000000 */
[C---:B------:R-:W-:Y:S08]  /*ac00*/  HMMA.16816.F32 R188, R4.reuse, R30, R188 ;  /* 0x0000001e04bc723c */ /* 0x040ff000000018bc */
[C---:B------:R-:W-:Y:S08]  /*ac10*/  HMMA.16816.F32 R180, R4.reuse, R24, R180 ;  /* 0x0000001804b4723c */ /* 0x040ff000000018b4 */
[----:B------:R-:W-:Y:S01]  /*ac20*/  HMMA.16816.F32 R172, R4, R32, R64 ;  /* 0x0000002004ac723c */ /* 0x000fe20000001840 */
[----:B------:R-:W-:-:S07]  /*ac30*/  IMAD R7, R251, 0x40, R3 ;  /* 0x00000040fb077824 */ /* 0x000fce00078e0203 */
[----:B------:R-:W-:Y:S01]  /*ac40*/  HMMA.16816.F32 R44, R12, R26, R44 ;  /* 0x0000001a0c2c723c */ /* 0x000fe2000000182c */
[----:B------:R-:W-:-:S07]  /*ac50*/  VIADD R9, R230, 0x40 ;  /* 0x00000040e6097836 */ /* 0x000fce0000000000 */
[C---:B------:R-:W-:Y:S08]  /*ac60*/  HMMA.16816.F32 R56, R12.reuse, R30, R52 ;  /* 0x0000001e0c38723c */ /* 0x040ff00000001834 */
[----:B------:R-:W-:Y:S01]  /*ac70*/  HMMA.16816.F32 R52, R12, R24, R48 ;  /* 0x000000180c34723c */ /* 0x000fe20000001830 */
[----:B------:R-:W-:-:S07]  /*ac80*/  VIADD R24, R7, 0xffffff40 ;  /* 0xffffff4007187836 */ /* 0x000fce0000000000 */
[----:B------:R-:W-:Y:S01]  /*ac90*/  HMMA.16816.F32 R40, R12, R22, R40 ;  /* 0x000000160c28723c */ /* 0x000fe20000001828 */
[----:B------:R-:W-:Y:S01]  /*aca0*/  VIADD R23, R7, 0xffffff41 ;  /* 0xffffff4107177836 */ /* 0x000fe20000000000 */
[----:B------:R-:W-:-:S06]  /*acb0*/  ISETP.GT.AND P6, PT, R230, R24, PT ;  /* 0x00000018e600720c */ /* 0x000fcc0003fc4270 */
[----:B------:R-:W-:Y:S01]  /*acc0*/  HMMA.16816.F32 R104, R12, R32, R104 ;  /* 0x000000200c68723c */ /* 0x000fe20000001868 */
[----:B------:R-:W-:Y:S02]  /*acd0*/  ISETP.GT.AND P3, PT, R8, R24, PT ;  /* 0x000000180800720c */ /* 0x000fe40003f64270 */
[----:B------:R-:W-:-:S05]  /*ace0*/  ISETP.GT.AND P4, PT, R10, R23, PT ;  /* 0x000000170a00720c */ /* 0x000fca0003f84270 */
[----:B------:R-:W-:Y:S01]  /*acf0*/  HMMA.16816.F32 R36, R12, R20, R16 ;  /* 0x000000140c24723c */ /* 0x000fe20000001810 */
[C---:B------:R-:W-:Y:S02]  /*ad00*/  VIADD R18, R7.reuse, 0xffffff58 ;  /* 0xffffff5807127836 */ /* 0x040fe40000000000 */
[----:B------:R-:W-:Y:S01]  /*ad10*/  VIADD R17, R7, 0xffffff59 ;  /* 0xffffff5907117836 */ /* 0x000fe20000000000 */
[-C--:B------:R-:W-:Y:S01]  /*ad20*/  ISETP.GT.AND P5, PT, R9, R24.reuse, PT ;  /* 0x000000180900720c */ /* 0x080fe20003fa4270 */
[C---:B------:R-:W-:Y:S01]  /*ad30*/  VIADD R19, R7.reuse, 0xffffff51 ;  /* 0xffffff5107137836 */ /* 0x040fe20000000000 */
[----:B------:R-:W-:Y:S01]  /*ad40*/  FSEL R25, R60, -INF , !P6 ;  /* 0xff8000003c197808 */ /* 0x000fe20007000000 */
[C---:B------:R-:W-:Y:S01]  /*ad50*/  VIADD R20, R7.reuse, 0xffffff50 ;  /* 0xffffff5007147836 */ /* 0x040fe20000000000 */
[----:B------:R-:W-:Y:S01]  /*ad60*/  ISETP.GT.AND P0, PT, R10, R24, PT ;  /* 0x000000180a00720c */ /* 0x000fe20003f04270 */
[C---:B------:R-:W-:Y:S01]  /*ad70*/  VIADD R4, R7.reuse, 0xffffff70 ;  /* 0xffffff7007047836 */ /* 0x040fe20000000000 */
[----:B------:R-:W-:Y:S01]  /*ad80*/  FSEL R60, R198, -INF , !P3 ;  /* 0xff800000c63c7808 */ /* 0x000fe20005800000 */
[----:B------:R-:W-:Y:S01]  /*ad90*/  VIADD R6, R7, 0xffffff71 ;  /* 0xffffff7107067836 */ /* 0x000fe20000000000 */
[----:B------:R-:W-:-:S02]  /*ada0*/  ISETP.GT.AND P3, PT, R10, R18, PT ;  /* 0x000000120a00720c */ /* 0x000fc40003f64270 */
[----:B------:R-:W-:Y:S02]  /*adb0*/  FSEL R63, R63, -INF , !P4 ;  /* 0xff8000003f3f7808 */ /* 0x000fe40006000000 */
[----:B------:R-:W-:Y:S01]  /*adc0*/  ISETP.GT.AND P4, PT, R10, R17, PT ;  /* 0x000000110a00720c */ /* 0x000fe20003f84270 */
[C---:B------:R-:W-:Y:S01]  /*add0*/  VIADD R5, R7.reuse, 0xffffff69 ;  /* 0xffffff6907057836 */ /* 0x040fe20000000000 */
[----:B------:R-:W-:Y:S01]  /*ade0*/  FSEL R30, R196, -INF , !P5 ;  /* 0xff800000c41e7808 */ /* 0x000fe20006800000 */
[C---:B------:R-:W-:Y:S01]  /*adf0*/  VIADD R2, R7.reuse, 0xffffff68 ;  /* 0xffffff6807027836 */ /* 0x040fe20000000000 */
[----:B------:R-:W-:Y:S02]  /*ae00*/  FSEL R29, R62, -INF , !P0 ;  /* 0xff8000003e1d7808 */ /* 0x000fe40004000000 */
[C---:B------:R-:W-:Y:S01]  /*ae10*/  ISETP.GT.AND P5, PT, R10.reuse, R19, PT ;  /* 0x000000130a00720c */ /* 0x040fe20003fa4270 */
[----:B------:R-:W-:Y:S01]  /*ae20*/  VIADD R21, R7, 0xffffff49 ;  /* 0xffffff4907157836 */ /* 0x000fe20000000000 */
[----:B------:R-:W-:-:S02]  /*ae30*/  ISETP.GT.AND P0, PT, R10, R20, PT ;  /* 0x000000140a00720c */ /* 0x000fc40003f04270 */
[----:B------:R-:W-:Y:S02]  /*ae40*/  FSEL R198, R46, -INF , !P3 ;  /* 0xff8000002ec67808 */ /* 0x000fe40005800000 */
[C---:B------:R-:W-:Y:S02]  /*ae50*/  ISETP.GT.AND P3, PT, R10.reuse, R4, PT ;  /* 0x000000040a00720c */ /* 0x040fe40003f64270 */
[----:B------:R-:W-:Y:S02]  /*ae60*/  FSEL R208, R47, -INF , !P4 ;  /* 0xff8000002fd07808 */ /* 0x000fe40006000000 */
[----:B------:R-:W-:Y:S01]  /*ae70*/  ISETP.GT.AND P4, PT, R10, R6, PT ;  /* 0x000000060a00720c */ /* 0x000fe20003f84270 */
[----:B------:R-:W-:Y:S01]  /*ae80*/  VIADD R22, R7, 0xffffff48 ;  /* 0xffffff4807167836 */ /* 0x000fe20000000000 */
[----:B------:R-:W-:Y:S02]  /*ae90*/  FSEL R196, R55, -INF , !P5 ;  /* 0xff80000037c47808 */ /* 0x000fe40006800000 */
[----:B------:R-:W-:-:S02]  /*aea0*/  FSEL R187, R54, -INF , !P0 ;  /* 0xff80000036bb7808 */ /* 0x000fc40004000000 */
[C---:B------:R-:W-:Y:S02]  /*aeb0*/  ISETP.GT.AND P5, PT, R10.reuse, R5, PT ;  /* 0x000000050a00720c */ /* 0x040fe40003fa4270 */
[----:B------:R-:W-:Y:S02]  /*aec0*/  ISETP.GT.AND P0, PT, R10, R2, PT ;  /* 0x000000020a00720c */ /* 0x000fe40003f04270 */
[----:B------:R-:W-:Y:S01]  /*aed0*/  FSEL R47, R106, -INF , !P3 ;  /* 0xff8000006a2f7808 */ /* 0x000fe20005800000 */
[----:B------:R-:W-:Y:S01]  /*aee0*/  VIADD R16, R7, 0xffffff60 ;  /* 0xffffff6007107836 */ /* 0x000fe20000000000 */
[----:B------:R-:W-:Y:S02]  /*aef0*/  ISETP.GT.AND P3, PT, R9, R21, PT ;  /* 0x000000150900720c */ /* 0x000fe40003f64270 */
[----:B------:R-:W-:Y:S02]  /*af00*/  FSEL R67, R107, -INF , !P4 ;  /* 0xff8000006b437808 */ /* 0x000fe40006000000 */
[----:B------:R-:W-:-:S02]  /*af10*/  ISETP.GT.AND P4, PT, R9, R20, PT ;  /* 0x000000140900720c */ /* 0x000fc40003f84270 */
[----:B------:R-:W-:Y:S02]  /*af20*/  FSEL R43, R43, -INF , !P5 ;  /* 0xff8000002b2b7808 */ /* 0x000fe40006800000 */
[----:B------:R-:W-:Y:S02]  /*af30*/  FSEL R42, R42, -INF , !P0 ;  /* 0xff8000002a2a7808 */ /* 0x000fe40004000000 */
[C---:B------:R-:W-:Y:S01]  /*af40*/  ISETP.GT.AND P5, PT, R9.reuse, R22, PT ;  /* 0x000000160900720c */ /* 0x040fe20003fa4270 */
[----:B------:R-:W-:Y:S01]  /*af50*/  HMMA.16816.F32 R48, R12, R34, R192 ;  /* 0x000000220c30723c */ /* 0x000fe200000018c0 */
[----:B------:R-:W-:Y:S02]  /*af60*/  ISETP.GT.AND P0, PT, R9, R23, PT ;  /* 0x000000170900720c */ /* 0x000fe40003f04270 */
[----:B------:R-:W-:Y:S02]  /*af70*/  FSEL R31, R189, -INF , !P3 ;  /* 0xff800000bd1f7808 */ /* 0x000fe40005800000 */
[----:B------:R-:W-:-:S02]  /*af80*/  ISETP.GT.AND P3, PT, R9, R17, PT ;  /* 0x000000110900720c */ /* 0x000fc40003f64270 */
[----:B------:R-:W-:Y:S02]  /*af90*/  FSEL R32, R180, -INF , !P4 ;  /* 0xff800000b4207808 */ /* 0x000fe40006000000 */
[----:B------:R-:W-:Y:S02]  /*afa0*/  ISETP.GT.AND P4, PT, R9, R16, PT ;  /* 0x000000100900720c */ /* 0x000fe40003f84270 */
[----:B------:R-:W-:Y:S02]  /*afb0*/  ISETP.GT.AND P1, PT, R10, R22, PT ;  /* 0x000000160a00720c */ /* 0x000fe40003f24270 */
[----:B------:R-:W-:Y:S01]  /*afc0*/  FSEL R12, R188, -INF , !P5 ;  /* 0xff800000bc0c7808 */ /* 0x000fe20006800000 */
[----:B------:R1:W-:Y:S01]  /*afd0*/  STL [R1+0x14], R3 ;  /* 0x0000140301007387 */ /* 0x0003e20000100800 */
[----:B------:R-:W-:Y:S01]  /*afe0*/  FSEL R13, R197, -INF , !P0 ;  /* 0xff800000c50d7808 */ /* 0x000fe20004000000 */
[----:B------:R-:W-:Y:S01]  /*aff0*/  VIADD R11, R7, 0xffffff61 ;  /* 0xffffff61070b7836 */ /* 0x000fe20000000000 */
[C---:B------:R-:W-:Y:S01]  /*b000*/  ISETP.GT.AND P5, PT, R9.reuse, R18, PT ;  /* 0x000000120900720c */ /* 0x040fe20003fa4270 */
[----:B------:R-:W-:Y:S01]  /*b010*/  BAR.SYNC.DEFER_BLOCKING 0x0 ;  /* 0x0000000000007b1d */ /* 0x000fe20000010000 */
[----:B------:R-:W-:-:S02]  /*b020*/  ISETP.GT.AND P0, PT, R9, R19, PT ;  /* 0x000000130900720c */ /* 0x000fc40003f04270 */
[----:B------:R-:W-:Y:S02]  /*b030*/  FSEL R62, R201, -INF , !P3 ;  /* 0xff800000c93e7808 */ /* 0x000fe40005800000 */
[----:B------:R-:W-:Y:S02]  /*b040*/  ISETP.GT.AND P6, PT, R10, R21, PT ;  /* 0x000000150a00720c */ /* 0x000fe40003fc4270 */
[C---:B------:R-:W-:Y:S02]  /*b050*/  ISETP.GT.AND P3, PT, R9.reuse, R5, PT ;  /* 0x000000050900720c */ /* 0x040fe40003f64270 */
[----:B------:R-:W-:Y:S02]  /*b060*/  FSEL R65, R204, -INF , !P4 ;  /* 0xff800000cc417808 */ /* 0x000fe40006000000 */
[----:B------:R-:W-:Y:S02]  /*b070*/  FSEL R66, R58, -INF , !P1 ;  /* 0xff8000003a427808 */ /* 0x000fe40004800000 */
[----:B------:R-:W-:Y:S01]  /*b080*/  ISETP.GT.AND P4, PT, R9, R4, PT ;  /* 0x000000040900720c */ /* 0x000fe20003f84270 */
[----:B------:R-:W-:Y:S01]  /*b090*/  IMAD.MOV.U32 R247, RZ, RZ, R186 ;  /* 0x000000fffff77224 */ /* 0x000fe200078e00ba */
[----:B------:R-:W-:-:S02]  /*b0a0*/  FSEL R58, R200, -INF , !P5 ;  /* 0xff800000c83a7808 */ /* 0x000fc40006800000 */
[----:B------:R-:W-:Y:S01]  /*b0b0*/  FSEL R46, R181, -INF , !P0 ;  /* 0xff800000b52e7808 */ /* 0x000fe20004000000 */
[C---:B-1----:R-:W-:Y:S02]  /*b0c0*/  VIADD R3, R7.reuse, 0xffffff78 ;  /* 0xffffff7807037836 */ /* 0x042fe40000000000 */
[----:B------:R-:W-:Y:S01]  /*b0d0*/  VIADD R7, R7, 0xffffff79 ;  /* 0xffffff7907077836 */ /* 0x000fe20000000000 */
[----:B------:R-:W-:Y:S02]  /*b0e0*/  ISETP.GT.AND P5, PT, R9, R2, PT ;  /* 0x000000020900720c */ /* 0x000fe40003fa4270 */
[----:B------:R-:W-:Y:S02]  /*b0f0*/  FSEL R186, R59, -INF , !P6 ;  /* 0xff8000003bba7808 */ /* 0x000fe40007000000 */
[----:B------:R-:W-:Y:S02]  /*b100*/  ISETP.GT.AND P0, PT, R9, R11, PT ;  /* 0x0000000b0900720c */ /* 0x000fe40003f04270 */
[----:B------:R-:W-:-:S02]  /*b110*/  FSEL R27, R177, -INF , !P3 ;  /* 0xff800000b11b7808 */ /* 0x000fc40005800000 */
[----:B------:R-:W-:Y:S02]  /*b120*/  ISETP.GT.AND P6, PT, R10, R11, PT ;  /* 0x0000000b0a00720c */ /* 0x000fe40003fc4270 */
[C---:B------:R-:W-:Y:S02]  /*b130*/  ISETP.GT.AND P3, PT, R9.reuse, R3, PT ;  /* 0x000000030900720c */ /* 0x040fe40003f64270 */
[----:B------:R-:W-:Y:S02]  /*b140*/  FSEL R26, R172, -INF , !P4 ;  /* 0xff800000ac1a7808 */ /* 0x000fe40006000000 */
[----:B------:R-:W-:Y:S02]  /*b150*/  ISETP.GT.AND P4, PT, R9, R7, PT ;  /* 0x000000070900720c */ /* 0x000fe40003f84270 */
[----:B------:R-:W-:Y:S02]  /*b160*/  ISETP.GT.AND P1, PT, R10, R16, PT ;  /* 0x000000100a00720c */ /* 0x000fe40003f24270 */
[----:B------:R-:W-:-:S02]  /*b170*/  FSEL R28, R176, -INF , !P5 ;  /* 0xff800000b01c7808 */ /* 0x000fc40006800000 */
[----:B------:R-:W-:Y:S02]  /*b180*/  FSEL R64, R205, -INF , !P0 ;  /* 0xff800000cd407808 */ /* 0x000fe40004000000 */
[----:B------:R-:W-:Y:S02]  /*b190*/  ISETP.GT.AND P5, PT, R230, R23, PT ;  /* 0x00000017e600720c */ /* 0x000fe40003fa4270 */
[----:B------:R-:W-:Y:S02]  /*b1a0*/  FSEL R59, R39, -INF , !P6 ;  /* 0xff800000273b7808 */ /* 0x000fe40007000000 */
[----:B------:R-:W-:Y:S02]  /*b1b0*/  ISETP.GT.AND P0, PT, R9, R6, PT ;  /* 0x000000060900720c */ /* 0x000fe40003f04270 */
[----:B------:R-:W-:Y:S02]  /*b1c0*/  FSEL R176, R100, -INF , !P3 ;  /* 0xff80000064b07808 */ /* 0x000fe40005800000 */
[----:B------:R-:W-:-:S02]  /*b1d0*/  ISETP.GT.AND P6, PT, R10, R7, PT ;  /* 0x000000070a00720c */ /* 0x000fc40003fc4270 */
[----:B------:R-:W-:Y:S02]  /*b1e0*/  ISETP.GE.AND P3, PT, R24, R232, PT ;  /* 0x000000e81800720c */ /* 0x000fe40003f66270 */
[----:B------:R-:W-:Y:S02]  /*b1f0*/  FSEL R101, R101, -INF , !P4 ;  /* 0xff80000065657808 */ /* 0x000fe40006000000 */
[----:B------:R-:W-:Y:S02]  /*b200*/  FSEL R209, R38, -INF , !P1 ;  /* 0xff80000026d17808 */ /* 0x000fe40004800000 */
[----:B------:R-:W-:Y:S02]  /*b210*/  ISETP.GT.AND P4, PT, R8, R23, PT ;  /* 0x000000170800720c */ /* 0x000fe40003f84270 */
[----:B------:R-:W-:Y:S02]  /*b220*/  ISETP.GT.AND P1, PT, R10, R3, PT ;  /* 0x000000030a00720c */ /* 0x000fe40003f24270 */
[----:B------:R-:W-:-:S02]  /*b230*/  FSEL R9, R61, -INF , !P5 ;  /* 0xff8000003d097808 */ /* 0x000fc40006800000 */
[----:B------:R-:W-:Y:S02]  /*b240*/  FSEL R61, R173, -INF , !P0 ;  /* 0xff800000ad3d7808 */ /* 0x000fe40004000000 */
[----:B------:R-:W-:Y:S02]  /*b250*/  ISETP.GE.AND P0, PT, R24, R231, PT ;  /* 0x000000e71800720c */ /* 0x000fe40003f06270 */
[----:B------:R-:W-:Y:S02]  /*b260*/  FSEL R51, R51, -INF , !P6 ;  /* 0xff80000033337808 */ /* 0x000fe40007000000 */
[----:B------:R-:W-:Y:S02]  /*b270*/  FSEL R39, R29, -INF , !P3 ;  /* 0xff8000001d277808 */ /* 0x000fe40005800000 */
[----:B------:R-:W-:Y:S02]  /*b280*/  FSEL R15, R199, -INF , !P4 ;  /* 0xff800000c70f7808 */ /* 0x000fe40006000000 */
[----:B------:R-:W-:-:S02]  /*b290*/  ISETP.GT.AND P3, PT, R230, R22, PT ;  /* 0x00000016e600720c */ /* 0x000fc40003f64270 */
[----:B------:R-:W-:Y:S02]  /*b2a0*/  ISETP.GT.AND P6, PT, R8, R22, PT ;  /* 0x000000160800720c */ /* 0x000fe40003fc4270 */
[----:B------:R-:W-:Y:S02]  /*b2b0*/  FSEL R50, R50, -INF , !P1 ;  /* 0xff80000032327808 */ /* 0x000fe40004800000 */
[----:B------:R-:W-:Y:S02]  /*b2c0*/  ISETP.GE.AND P4, PT, R23, R231, PT ;  /* 0x000000e71700720c */ /* 0x000fe40003f86270 */
[C---:B------:R-:W-:Y:S02]  /*b2d0*/  ISETP.GE.AND P1, PT, R24.reuse, R234, PT ;  /* 0x000000ea1800720c */ /* 0x040fe40003f26270 */
[----:B------:R-:W-:Y:S02]  /*b2e0*/  ISETP.GE.AND P5, PT, R24, R233, PT ;  /* 0x000000e91800720c */ /* 0x000fe40003fa6270 */
[----:B------:R-:W-:-:S02]  /*b2f0*/  FSEL R33, R25, -INF , !P0 ;  /* 0xff80000019217808 */ /* 0x000fc40004000000 */
[----:B------:R-:W-:Y:S02]  /*b300*/  FSEL R10, R56, -INF , !P3 ;  /* 0xff800000380a7808 */ /* 0x000fe40005800000 */
[----:B------:R-:W-:Y:S02]  /*b310*/  FSEL R25, R190, -INF , !P6 ;  /* 0xff800000be197808 */ /* 0x000fe40007000000 */
[C---:B------:R-:W-:Y:S02]  /*b320*/  ISETP.GE.AND P0, PT, R23.reuse, R232, PT ;  /* 0x000000e81700720c */ /* 0x040fe40003f06270 */
[C---:B------:R-:W-:Y:S02]  /*b330*/  ISETP.GE.AND P3, PT, R23.reuse, R233, PT ;  /* 0x000000e91700720c */ /* 0x040fe40003f66270 */
[----:B------:R-:W-:Y:S02]  /*b340*/  ISETP.GE.AND P6, PT, R23, R234, PT ;  /* 0x000000ea1700720c */ /* 0x000fe40003fc6270 */
[----:B------:R-:W-:-:S02]  /*b350*/  FSEL R34, R9, -INF , !P4 ;  /* 0xff80000009227808 */ /* 0x000fc40006000000 */
[----:B------:R-:W-:Y:S02]  /*b360*/  FSEL R23, R60, -INF , !P1 ;  /* 0xff8000003c177808 */ /* 0x000fe40004800000 */
[----:B------:R-:W-:Y:S02]  /*b370*/  ISETP.GE.AND P4, PT, R22, R232, PT ;  /* 0x000000e81600720c */ /* 0x000fe40003f86270 */
[----:B------:R-:W-:Y:S02]  /*b380*/  FSEL R14, R30, -INF , !P5 ;  /* 0xff8000001e0e7808 */ /* 0x000fe40006800000 */
[----:B------:R-:W-:Y:S02]  /*b390*/  ISETP.GE.AND P1, PT, R22, R231, PT ;  /* 0x000000e71600720c */ /* 0x000fe40003f26270 */
[----:B------:R-:W-:Y:S02]  /*b3a0*/  ISETP.GT.AND P5, PT, R230, R21, PT ;  /* 0x00000015e600720c */ /* 0x000fe40003fa4270 */
[----:B------:R-:W-:-:S02]  /*b3b0*/  FSEL R54, R63, -INF , !P0 ;  /* 0xff8000003f367808 */ /* 0x000fc40004000000 */
[----:B------:R-:W-:Y:S02]  /*b3c0*/  FSEL R55, R66, -INF , !P4 ;  /* 0xff80000042377808 */ /* 0x000fe40006000000 */
[----:B------:R-:W-:Y:S02]  /*b3d0*/  ISETP.GT.AND P0, PT, R8, R21, PT ;  /* 0x000000150800720c */ /* 0x000fe40003f04270 */
[----:B------:R-:W-:Y:S02]  /*b3e0*/  FSEL R35, R10, -INF , !P1 ;  /* 0xff8000000a237808 */ /* 0x000fe40004800000 */
[----:B------:R-:W-:Y:S02]  /*b3f0*/  ISETP.GT.AND P4, PT, R230, R20, PT ;  /* 0x00000014e600720c */ /* 0x000fe40003f84270 */
[----:B------:R-:W-:Y:S02]  /*b400*/  FSEL R24, R57, -INF , !P5 ;  /* 0xff80000039187808 */ /* 0x000fe40006800000 */
[----:B------:R-:W-:-:S02]  /*b410*/  ISETP.GE.AND P1, PT, R21, R232, PT ;  /* 0x000000e81500720c */ /* 0x000fc40003f26270 */
[----:B------:R-:W-:Y:S02]  /*b420*/  ISETP.GE.AND P5, PT, R22, R233, PT ;  /* 0x000000e91600720c */ /* 0x000fe40003fa6270 */
[----:B------:R-:W-:Y:S02]  /*b430*/  FSEL R13, R13, -INF , !P3 ;  /* 0xff8000000d0d7808 */ /* 0x000fe40005800000 */
[----:B------:R-:W-:Y:S02]  /*b440*/  FSEL R29, R191, -INF , !P0 ;  /* 0xff800000bf1d7808 */ /* 0x000fe40004000000 */
[----:B------:R-:W-:Y:S02]  /*b450*/  FSEL R9, R52, -INF , !P4 ;  /* 0xff80000034097808 */ /* 0x000fe40006000000 */
[----:B------:R-:W-:Y:S02]  /*b460*/  ISETP.GE.AND P3, PT, R22, R234, PT ;  /* 0x000000ea1600720c */ /* 0x000fe40003f66270 */
[----:B------:R-:W-:-:S02]  /*b470*/  ISETP.GE.AND P0, PT, R21, R231, PT ;  /* 0x000000e71500720c */ /* 0x000fc40003f06270 */
[----:B------:R-:W-:Y:S02]  /*b480*/  FSEL R52, R186, -INF , !P1 ;  /* 0xff800000ba347808 */ /* 0x000fe40004800000 */
[----:B------:R-:W-:Y:S02]  /*b490*/  FSEL R22, R12, -INF , !P5 ;  /* 0xff8000000c167808 */ /* 0x000fe40006800000 */
[-C--:B------:R-:W-:Y:S02]  /*b4a0*/  ISETP.GT.AND P1, PT, R8, R19.reuse, PT ;  /* 0x000000130800720c */ /* 0x080fe40003f24270 */
[----:B------:R-:W-:Y:S02]  /*b4b0*/  FSEL R15, R15, -INF , !P6 ;  /* 0xff8000000f0f7808 */ /* 0x000fe40007000000 */
[----:B------:R-:W-:Y:S02]  /*b4c0*/  ISETP.GT.AND P5, PT, R230, R19, PT ;  /* 0x00000013e600720c */ /* 0x000fe40003fa4270 */
[----:B------:R-:W-:-:S02]  /*b4d0*/  ISETP.GT.AND P6, PT, R8, R20, PT ;  /* 0x000000140800720c */ /* 0x000fc40003fc4270 */
[----:B------:R-:W-:Y:S02]  /*b4e0*/  FSEL R38, R24, -INF , !P0 ;  /* 0xff80000018267808 */ /* 0x000fe40004000000 */
[----:B------:R-:W-:Y:S02]  /*b4f0*/  ISETP.GE.AND P4, PT, R21, R233, PT ;  /* 0x000000e91500720c */ /* 0x000fe40003f86270 */
[----:B------:R-:W-:Y:S02]  /*b500*/  FSEL R24, R183, -INF , !P1 ;  /* 0xff800000b7187808 */ /* 0x000fe40004800000 */
[----:B------:R-:W-:Y:S02]  /*b510*/  FSEL R12, R53, -INF , !P5 ;  /* 0xff800000350c7808 */ /* 0x000fe40006800000 */
[----:B------:R-:W-:Y:S02]  /*b520*/  ISETP.GE.AND P0, PT, R20, R232, PT ;  /* 0x000000e81400720c */ /* 0x000fe40003f06270 */
[----:B------:R-:W-:-:S02]  /*b530*/  ISETP.GE.AND P1, PT, R19, R231, PT ;  /* 0x000000e71300720c */ /* 0x000fc40003f26270 */
[----:B------:R-:W-:Y:S02]  /*b540*/  FSEL R30, R182, -INF , !P6 ;  /* 0xff800000b61e7808 */ /* 0x000fe40007000000 */
[-C--:B------:R-:W-:Y:S02]  /*b550*/  ISETP.GE.AND P6, PT, R21, R234.reuse, PT ;  /* 0x000000ea1500720c */ /* 0x080fe40003fc6270 */
[----:B------:R-:W-:Y:S02]  /*b560*/  FSEL R25, R25, -INF , !P3 ;  /* 0xff80000019197808 */ /* 0x000fe40005800000 */
[----:B------:R-:W-:Y:S02]  /*b570*/  FSEL R21, R31, -INF , !P4 ;  /* 0xff8000001f157808 */ /* 0x000fe40006000000 */
[C---:B------:R-:W-:Y:S02]  /*b580*/  ISETP.GE.AND P3, PT, R20.reuse, R231, PT ;  /* 0x000000e71400720c */ /* 0x040fe40003f66270 */
[----:B------:R-:W-:-:S02]  /*b590*/  ISETP.GE.AND P4, PT, R20, R234, PT ;  /* 0x000000ea1400720c */ /* 0x000fc40003f86270 */
[----:B------:R-:W-:Y:S02]  /*b5a0*/  FSEL R187, R187, -INF , !P0 ;  /* 0xff800000bbbb7808 */ /* 0x000fe40004000000 */
[----:B------:R-:W-:Y:S02]  /*b5b0*/  FSEL R173, R12, -INF , !P1 ;  /* 0xff8000000cad7808 */ /* 0x000fe40004800000 */
[----:B------:R-:W-:Y:S02]  /*b5c0*/  ISETP.GT.AND P0, PT, R230, R18, PT ;  /* 0x00000012e600720c */ /* 0x000fe40003f04270 */
[----:B------:R-:W-:Y:S02]  /*b5d0*/  ISETP.GE.AND P1, PT, R18, R232, PT ;  /* 0x000000e81200720c */ /* 0x000fe40003f26270 */
[----:B------:R-:W-:Y:S02]  /*b5e0*/  FSEL R53, R9, -INF , !P3 ;  /* 0xff80000009357808 */ /* 0x000fe40005800000 */
[----:B------:R-:W-:-:S02]  /*b5f0*/  FSEL R107, R30, -INF , !P4 ;  /* 0xff8000001e6b7808 */ /* 0x000fc40006000000 */
[----:B------:R-:W-:Y:S02]  /*b600*/  FSEL R9, R44, -INF , !P0 ;  /* 0xff8000002c097808 */ /* 0x000fe40004000000 */
[----:B------:R-:W-:Y:S02]  /*b610*/  ISETP.GE.AND P4, PT, R18, R231, PT ;  /* 0x000000e71200720c */ /* 0x000fe40003f86270 */
[----:B------:R-:W-:Y:S02]  /*b620*/  FSEL R183, R198, -INF , !P1 ;  /* 0xff800000c6b77808 */ /* 0x000fe40004800000 */
[----:B------:R-:W-:Y:S02]  /*b630*/  ISETP.GT.AND P1, PT, R230, R16, PT ;  /* 0x00000010e600720c */ /* 0x000fe40003f24270 */
[----:B------:R-:W-:Y:S02]  /*b640*/  FSEL R180, R9, -INF , !P4 ;  /* 0xff80000009b47808 */ /* 0x000fe40006000000 */
[----:B------:R-:W-:-:S02]  /*b650*/  FSEL R9, R36, -INF , !P1 ;  /* 0xff80000024097808 */ /* 0x000fc40004800000 */
[-C--:B------:R-:W-:Y:S02]  /*b660*/  ISETP.GE.AND P5, PT, R20, R233.reuse, PT ;  /* 0x000000e91400720c */ /* 0x080fe40003fa6270 */
[-C--:B------:R-:W-:Y:S02]  /*b670*/  ISETP.GE.AND P1, PT, R17, R233.reuse, PT ;  /* 0x000000e91100720c */ /* 0x080fe40003f26270 */
[----:B------:R-:W-:Y:S02]  /*b680*/  FSEL R20, R29, -INF , !P6 ;  /* 0xff8000001d147808 */ /* 0x000fe40007000000 */
[----:B------:R-:W-:Y:S02]  /*b690*/  ISETP.GE.AND P0, PT, R19, R233, PT ;  /* 0x000000e91300720c */ /* 0x000fe40003f06270 */
[----:B------:R-:W-:Y:S02]  /*b6a0*/  ISETP.GT.AND P6, PT, R8, R18, PT ;  /* 0x000000120800720c */ /* 0x000fe40003fc4270 */
[----:B------:R-:W-:-:S02]  /*b6b0*/  FSEL R56, R62, -INF , !P1 ;  /* 0xff8000003e387808 */ /* 0x000fc40004800000 */
[----:B------:R-:W-:Y:S02]  /*b6c0*/  FSEL R57, R46, -INF , !P0 ;  /* 0xff8000002e397808 */ /* 0x000fe40004000000 */
[----:B------:R-:W-:Y:S02]  /*b6d0*/  ISETP.GE.AND P1, PT, R16, R233, PT ;  /* 0x000000e91000720c */ /* 0x000fe40003f26270 */
[----:B------:R-:W-:Y:S02]  /*b6e0*/  FSEL R29, R202, -INF , !P6 ;  /* 0xff800000ca1d7808 */ /* 0x000fe40007000000 */
[----:B------:R-:W-:Y:S02]  /*b6f0*/  ISETP.GE.AND P0, PT, R18, R234, PT ;  /* 0x000000ea1200720c */ /* 0x000fe40003f06270 */
[----:B------:R-:W-:Y:S02]  /*b700*/  FSEL R199, R65, -INF , !P1 ;  /* 0xff80000041c77808 */ /* 0x000fe40004800000 */
[----:B------:R-:W-:-:S02]  /*b710*/  FSEL R100, R29, -INF , !P0 ;  /* 0xff8000001d647808 */ /* 0x000fc40004000000 */
[----:B------:R-:W-:Y:S02]  /*b720*/  ISETP.GT.AND P1, PT, R230, R2, PT ;  /* 0x00000002e600720c */ /* 0x000fe40003f24270 */
[----:B------:R-:W-:Y:S02]  /*b730*/  ISETP.GE.AND P0, PT, R16, R231, PT ;  /* 0x000000e71000720c */ /* 0x000fe40003f06270 */
[----:B------:R-:W-:Y:S02]  /*b740*/  FSEL R60, R32, -INF , !P5 ;  /* 0xff800000203c7808 */ /* 0x000fe40006800000 */
[----:B------:R-:W-:Y:S02]  /*b750*/  FSEL R32, R40, -INF , !P1 ;  /* 0xff80000028207808 */ /* 0x000fe40004800000 */
[----:B------:R-:W-:Y:S02]  /*b760*/  FSEL R198, R9, -INF , !P0 ;  /* 0xff80000009c67808 */ /* 0x000fe40004000000 */
[----:B------:R-:W-:-:S02]  /*b770*/  ISETP.GE.AND P1, PT, R5, R233, PT ;  /* 0x000000e90500720c */ /* 0x000fc40003f26270 */
[-C--:B------:R-:W-:Y:S02]  /*b780*/  ISETP.GE.AND P0, PT, R11, R233.reuse, PT ;  /* 0x000000e90b00720c */ /* 0x080fe40003f06270 */
[----:B------:R-:W-:Y:S02]  /*b790*/  FSEL R216, R27, -INF , !P1 ;  /* 0xff8000001bd87808 */ /* 0x000fe40004800000 */
[----:B------:R-:W-:Y:S02]  /*b7a0*/  FSEL R213, R64, -INF , !P0 ;  /* 0xff80000040d57808 */ /* 0x000fe40004000000 */
[-C--:B------:R-:W-:Y:S02]  /*b7b0*/  ISETP.GE.AND P1, PT, R4, R233.reuse, PT ;  /* 0x000000e90400720c */ /* 0x080fe40003f26270 */
[----:B------:R-:W-:Y:S02]  /*b7c0*/  ISETP.GE.AND P0, PT, R2, R233, PT ;  /* 0x000000e90200720c */ /* 0x000fe40003f06270 */
[----:B------:R-:W-:-:S02]  /*b7d0*/  FSEL R227, R26, -INF , !P1 ;  /* 0xff8000001ae37808 */ /* 0x000fc40004800000 */
[----:B------:R-:W-:Y:S02]  /*b7e0*/  FSEL R215, R28, -INF , !P0 ;  /* 0xff8000001cd77808 */ /* 0x000fe40004000000 */
[----:B------:R-:W-:Y:S02]  /*b7f0*/  ISETP.GE.AND P1, PT, R6, R233, PT ;  /* 0x000000e90600720c */ /* 0x000fe40003f26270 */
[----:B------:R-:W-:Y:S02]  /*b800*/  ISETP.GE.AND P3, PT, R19, R232, PT ;  /* 0x000000e81300720c */ /* 0x000fe40003f66270 */
[----:B------:R-:W-:Y:S02]  /*b810*/  ISETP.GT.AND P0, PT, R8, R5, PT ;  /* 0x000000050800720c */ /* 0x000fe40003f04270 */
[----:B------:R-:W-:Y:S02]  /*b820*/  FSEL R243, R61, -INF , !P1 ;  /* 0xff8000003df37808 */ /* 0x000fe40004800000 */
[----:B------:R-:W-:-:S02]  /*b830*/  FSEL R186, R196, -INF , !P3 ;  /* 0xff800000c4ba7808 */ /* 0x000fc40005800000 */
[----:B------:R-:W-:Y:S02]  /*b840*/  FSEL R27, R179, -INF , !P0 ;  /* 0xff800000b31b7808 */ /* 0x000fe40004000000 */
[----:B------:R-:W-:Y:S02]  /*b850*/  ISETP.GE.AND P1, PT, R3, R233, PT ;  /* 0x000000e90300720c */ /* 0x000fe40003f26270 */
[-C--:B------:R-:W-:Y:S02]  /*b860*/  ISETP.GT.AND P5, PT, R230, R17.reuse, PT ;  /* 0x00000011e600720c */ /* 0x080fe40003fa4270 */
[C---:B------:R-:W-:Y:S02]  /*b870*/  ISETP.GT.AND P3, PT, R8.reuse, R17, PT ;  /* 0x000000110800720c */ /* 0x040fe40003f64270 */
[----:B------:R-:W-:Y:S02]  /*b880*/  ISETP.GT.AND P0, PT, R8, R4, PT ;  /* 0x000000040800720c */ /* 0x000fe40003f04270 */
[----:B------:R-:W-:-:S02]  /*b890*/  FSEL R245, R176, -INF , !P1 ;  /* 0xff800000b0f57808 */ /* 0x000fc40004800000 */
[----:B------:R-:W-:Y:S02]  /*b8a0*/  ISETP.GE.AND P6, PT, R19, R234, PT ;  /* 0x000000ea1300720c */ /* 0x000fe40003fc6270 */
[----:B------:R-:W-:Y:S02]  /*b8b0*/  FSEL R10, R45, -INF , !P5 ;  /* 0xff8000002d0a7808 */ /* 0x000fe40006800000 */
[----:B------:R-:W-:Y:S02]  /*b8c0*/  FSEL R12, R203, -INF , !P3 ;  /* 0xff800000cb0c7808 */ /* 0x000fe40005800000 */
[----:B------:R-:W-:Y:S02]  /*b8d0*/  FSEL R26, R174, -INF , !P0 ;  /* 0xff800000ae1a7808 */ /* 0x000fe40004000000 */
[----:B------:R-:W-:Y:S02]  /*b8e0*/  FMNMX3.FTZ R9, R235, R14, R13, !PT ;  /* 0x0000000eeb097276 */ /* 0x000fe4000781000d */
[----:B------:R-:W-:-:S02]  /*b8f0*/  ISETP.GE.AND P1, PT, R7, R233, PT ;  /* 0x000000e90700720c */ /* 0x000fc40003f26270 */
[----:B------:R-:W-:Y:S02]  /*b900*/  ISETP.GE.AND P5, PT, R18, R233, PT ;  /* 0x000000e91200720c */ /* 0x000fe40003fa6270 */
[----:B------:R-:W-:Y:S02]  /*b910*/  ISETP.GE.AND P3, PT, R17, R231, PT ;  /* 0x000000e71100720c */ /* 0x000fe40003f66270 */
[----:B------:R-:W-:Y:S02]  /*b920*/  ISETP.GT.AND P0, PT, R8, R6, PT ;  /* 0x000000060800720c */ /* 0x000fe40003f04270 */
[----:B------:R-:W-:Y:S02]  /*b930*/  FSEL R106, R24, -INF , !P6 ;  /* 0xff800000186a7808 */ /* 0x000fe40007000000 */
[----:B------:R-:W-:Y:S02]  /*b940*/  FMNMX3.FTZ R9, R9, R22, R21, !PT ;  /* 0x0000001609097276 */ /* 0x000fe40007810015 */
[----:B------:R-:W-:-:S02]  /*b950*/  FSEL R244, R101, -INF , !P1 ;  /* 0xff80000065f47808 */ /* 0x000fc40004800000 */
[----:B------:R-:W-:Y:S02]  /*b960*/  FSEL R58, R58, -INF , !P5 ;  /* 0xff8000003a3a7808 */ /* 0x000fe40006800000 */
[----:B------:R-:W-:Y:S02]  /*b970*/  FSEL R181, R10, -INF , !P3 ;  /* 0xff8000000ab57808 */ /* 0x000fe40005800000 */
[----:B------:R-:W-:Y:S02]  /*b980*/  FSEL R24, R175, -INF , !P0 ;  /* 0xff800000af187808 */ /* 0x000fe40004000000 */
[----:B------:R-:W-:Y:S02]  /*b990*/  ISETP.GT.U32.AND P1, PT, R252, R247, PT ;  /* 0x000000f7fc00720c */ /* 0x000fe40003f24070 */
[----:B------:R-:W-:Y:S02]  /*b9a0*/  ISETP.GT.AND P5, PT, R230, R11, PT ;  /* 0x0000000be600720c */ /* 0x000fe40003fa4270 */
[----:B------:R-:W-:-:S02]  /*b9b0*/  ISETP.GE.AND P3, PT, R16, R232, PT ;  /* 0x000000e81000720c */ /* 0x000fc40003f66270 */
[C---:B------:R-:W-:Y:S02]  /*b9c0*/  ISETP.GT.AND P0, PT, R8.reuse, R3, PT ;  /* 0x000000030800720c */ /* 0x040fe40003f04270 */
[----:B------:R-:W-:Y:S02]  /*b9d0*/  FMNMX3.FTZ R9, R9, R60, R57, !PT ;  /* 0x0000003c09097276 */ /* 0x000fe40007810039 */
[----:B------:R-:W-:Y:S02]  /*b9e0*/  ISETP.GT.AND P6, PT, R8, R16, PT ;  /* 0x000000100800720c */ /* 0x000fe40003fc4270 */
[----:B------:R-:W-:Y:S02]  /*b9f0*/  FSEL R31, R37, -INF , !P5 ;  /* 0xff800000251f7808 */ /* 0x000fe40006800000 */
[----:B------:R-:W-:Y:S02]  /*ba00*/  FSEL R221, R209, -INF , !P3 ;  /* 0xff800000d1dd7808 */ /* 0x000fe40005800000 */
[----:B------:R-:W-:-:S02]  /*ba10*/  FSEL R19, R102, -INF , !P0 ;  /* 0xff80000066137808 */ /* 0x000fc40004000000 */
[C---:B------:R-:W-:Y:S02]  /*ba20*/  ISETP.GT.AND P5, PT, R8.reuse, R11, PT ;  /* 0x0000000b0800720c */ /* 0x040fe40003fa4270 */
[C---:B------:R-:W-:Y:S02]  /*ba30*/  ISETP.GT.AND P3, PT, R8.reuse, R2, PT ;  /* 0x000000020800720c */ /* 0x040fe40003f64270 */
[----:B------:R-:W-:Y:S02]  /*ba40*/  ISETP.GT.AND P0, PT, R8, R7, PT ;  /* 0x000000070800720c */ /* 0x000fe40003f04270 */
[----:B------:R-:W-:Y:S02]  /*ba50*/  FMNMX3.FTZ R8, R9, R58, R56, !PT ;  /* 0x0000003a09087276 */ /* 0x000fe40007810038 */
[----:B------:R-:W-:Y:S02]  /*ba60*/  FSEL R30, R206, -INF , !P6 ;  /* 0xff800000ce1e7808 */ /* 0x000fe40007000000 */
[----:B------:R-:W-:-:S02]  /*ba70*/  ISETP.GE.AND P4, PT, R17, R232, PT ;  /* 0x000000e81100720c */ /* 0x000fc40003f86270 */
[----:B------:R-:W-:Y:S02]  /*ba80*/  ISETP.GE.AND P6, PT, R17, R234, PT ;  /* 0x000000ea1100720c */ /* 0x000fe40003fc6270 */
[----:B------:R-:W-:Y:S02]  /*ba90*/  FMNMX3.FTZ R8, R8, R199, R213, !PT ;  /* 0x000000c708087276 */ /* 0x000fe400078100d5 */
[----:B------:R-:W-:Y:S02]  /*baa0*/  FSEL R182, R208, -INF , !P4 ;  /* 0xff800000d0b67808 */ /* 0x000fe40006000000 */
[----:B------:R-:W-:Y:S02]  /*bab0*/  FSEL R29, R207, -INF , !P5 ;  /* 0xff800000cf1d7808 */ /* 0x000fe40006800000 */
[----:B------:R-:W-:Y:S02]  /*bac0*/  FSEL R172, R12, -INF , !P6 ;  /* 0xff8000000cac7808 */ /* 0x000fe40007000000 */
[----:B------:R-:W-:-:S02]  /*bad0*/  FSEL R28, R178, -INF , !P3 ;  /* 0xff800000b21c7808 */ /* 0x000fc40005800000 */
[----:B------:R-:W-:Y:S02]  /*bae0*/  ISETP.GE.AND P4, PT, R16, R234, PT ;  /* 0x000000ea1000720c */ /* 0x000fe40003f86270 */
[C---:B------:R-:W-:Y:S02]  /*baf0*/  ISETP.GE.AND P6, PT, R11.reuse, R231, PT ;  /* 0x000000e70b00720c */ /* 0x040fe40003fc6270 */
[C---:B------:R-:W-:Y:S02]  /*bb00*/  ISETP.GE.AND P5, PT, R11.reuse, R232, PT ;  /* 0x000000e80b00720c */ /* 0x040fe40003fa6270 */
[----:B------:R-:W-:Y:S02]  /*bb10*/  ISETP.GE.AND P3, PT, R11, R234, PT ;  /* 0x000000ea0b00720c */ /* 0x000fe40003f66270 */
[----:B------:R-:W-:Y:S02]  /*bb20*/  FSEL R18, R103, -INF , !P0 ;  /* 0xff80000067127808 */ /* 0x000fe40004000000 */
[----:B------:R-:W-:Y:S01]  /*bb30*/  FMNMX3.FTZ R17, R8, R215, R216, !PT ;  /* 0x000000d708117276 */ /* 0x000fe200078100d8 */
[----:B------:R-:W-:Y:S08]  /*bb40*/  @!P1 BRA `(.L_x_197) ;  /* 0x0000000000649947 */ /* 0x000ff00003800000 */
[----:B------:R-:W2:Y:S04]  /*bb50*/  LDL.LU R225, [R1+0xc] ;  /* 0x00000c0001e17983 */ /* 0x000ea80000300800 */
[----:B------:R-:W3:Y:S04]  /*bb60*/  LDL.LU R226, [R1+0x8] ;  /* 0x0000080001e27983 */ /* 0x000ee80000300800 */
[----:B------:R-:W4:Y:S04]  /*bb70*/  LDL R246, [R1+0x38] ;  /* 0x0000380001f67983 */ /* 0x000f280000100800 */
[----:B------:R-:W5:Y:S01]  /*bb80*/  LDL R247, [R1+0x34] ;  /* 0x0000340001f77983 */ /* 0x000f620000100800 */
[----:B------:R-:W-:-:S04]  /*bb90*/  VIADD R10, R251, 0xfffffffc ;  /* 0xfffffffcfb0a7836 */ /* 0x000fc80000000000 */
[----:B---3--:R-:W-:-:S04]  /*bba0*/  IMAD.WIDE.U32 R8, R10, R226, RZ ;  /* 0x000000e20a087225 */ /* 0x008fc800078e00ff */
[----:B--2---:R-:W-:Y:S02]  /*bbb0*/  IMAD R9, R10, R225, R9 ;  /* 0x000000e10a097224 */ /* 0x004fe400078e0209 */
[----:B------:R-:W-:-:S05]  /*bbc0*/  IMAD.SHL.U32 R10, R8, 0x40, RZ ;  /* 0x00000040080a7824 */ /* 0x000fca00078e00ff */
[----:B------:R-:W-:Y:S02]  /*bbd0*/  LEA R12, P0, R226, R10, 0x5 ;  /* 0x0000000ae20c7211 */ /* 0x000fe400078028ff */
[----:B------:R-:W-:-:S04]  /*bbe0*/  SHF.L.U64.HI R10, R8, 0x6, R9 ;  /* 0x00000006080a7819 */ /* 0x000fc80000010209 */
        /* <DEDUP_REMOVED lines=15> */
.L_x_197:
[----:B------:R-:W2:Y:S01]  /*bce0*/  LDL.LU R12, [R1+0x2c] ;  /* 0x00002c00010c7983 */ /* 0x000ea20000300800 */
[----:B-1----:R-:W-:Y:S01]  /*bcf0*/  FMNMX3.FTZ R9, R17, R227, R243, !PT ;  /* 0x000000e311097276 */ /* 0x002fe200078100f3 */
[----:B------:R-:W1:Y:S02]  /*bd00*/  LDCU UR4, c[0x0][0x45c] ;  /* 0x00008b80ff0477ac */ /* 0x000e640008000800 */
[----:B------:R-:W3:Y:S04]  /*bd10*/  LDL.LU R40, [R1+0x30] ;  /* 0x0000300001287983 */ /* 0x000ee80000300800 */
[----:B------:R-:W4:Y:S01]  /*bd20*/  LDL.LU R44, [R1+0x28] ;  /* 0x00002800012c7983 */ /* 0x000f220000300800 */
[----:B------:R-:W-:-:S03]  /*bd30*/  MOV R45, R239 ;  /* 0x000000ef002d7202 */ /* 0x000fc60000000f00 */
[----:B------:R-:W5:Y:S01]  /*bd40*/  LDL.LU R16, [R1] ;  /* 0x0000000001107983 */ /* 0x000f620000300800 */
[----:B------:R-:W-:Y:S02]  /*bd50*/  FMNMX3.FTZ R8, R229, R23, R15, !PT ;  /* 0x00000017e5087276 */ /* 0x000fe4000781000f */
[----:B------:R-:W-:Y:S02]  /*bd60*/  FMNMX3.FTZ R9, R9, R245, R244, !PT ;  /* 0x000000f509097276 */ /* 0x000fe400078100f4 */
[----:B------:R-:W-:Y:S02]  /*bd70*/  FMNMX3.FTZ R8, R8, R25, R20, !PT ;  /* 0x0000001908087276 */ /* 0x000fe40007810014 */
[----:B------:R-:W-:Y:S01]  /*bd80*/  FSEL R174, R30, -INF , !P4 ;  /* 0xff8000001eae7808 */ /* 0x000fe20006000000 */
[----:B------:R-:W1:Y:S01]  /*bd90*/  SHFL.BFLY PT, R10, R9, 0x2, 0x1f ;  /* 0x0c401f00090a7f89 */ /* 0x000e6200000e0000 */
        /* <DEDUP_REMOVED lines=8> */
[----:B------:R-:W-:Y:S02]  /*be20*/  ISETP.GE.AND P3, PT, R6, R234, PT ;  /* 0x000000ea0600720c */ /* 0x000fe40003f66270 */
[----:B------:R-:W-:Y:S02]  /*be30*/  FMNMX3.FTZ R8, R8, R174, R175, !PT ;  /* 0x000000ae08087276 */ /* 0x000fe400078100af */
[----:B------:R-:W-:Y:S02]  /*be40*/  FSEL R222, R26, -INF , !P4 ;  /* 0xff8000001ade7808 */ /* 0x000fe40006000000 */
[-C--:B------:R-:W-:Y:S02]  /*be50*/  ISETP.GE.AND P4, PT, R3, R234.reuse, PT ;  /* 0x000000ea0300720c */ /* 0x080fe40003f86270 */
[----:B------:R-:W-:Y:S02]  /*be60*/  FSEL R223, R24, -INF , !P3 ;  /* 0xff80000018df7808 */ /* 0x000fe40005800000 */
[----:B------:R-:W-:-:S02]  /*be70*/  ISETP.GE.AND P3, PT, R7, R234, PT ;  /* 0x000000ea0700720c */ /* 0x000fc40003f66270 */
[----:B------:R-:W-:Y:S02]  /*be80*/  FMNMX3.FTZ R8, R8, R197, R212, !PT ;  /* 0x000000c508087276 */ /* 0x000fe400078100d4 */
[----:B------:R-:W-:Y:S02]  /*be90*/  FSEL R225, R19, -INF , !P4 ;  /* 0xff80000013e17808 */ /* 0x000fe40006000000 */
[C---:B------:R-:W-:Y:S02]  /*bea0*/  ISETP.GE.AND P0, PT, R2.reuse, R231, PT ;  /* 0x000000e70200720c */ /* 0x040fe40003f06270 */
[----:B------:R-:W-:Y:S02]  /*beb0*/  ISETP.GE.AND P4, PT, R2, R232, PT ;  /* 0x000000e80200720c */ /* 0x000fe40003f86270 */
[----:B------:R-:W-:Y:S02]  /*bec0*/  FSEL R242, R18, -INF , !P3 ;  /* 0xff80000012f27808 */ /* 0x000fe40005800000 */
[----:B------:R-:W-:-:S02]  /*bed0*/  FMNMX3.FTZ R2, R8, R222, R223, !PT ;  /* 0x000000de08027276 */ /* 0x000fc400078100df */
[----:B------:R-:W-:Y:S02]  /*bee0*/  ISETP.GT.AND P3, PT, R230, R5, PT ;  /* 0x00000005e600720c */ /* 0x000fe40003f64270 */
[----:B------:R-:W-:Y:S02]  /*bef0*/  FMNMX3.FTZ R8, R2, R225, R242, !PT ;  /* 0x000000e102087276 */ /* 0x000fe400078100f2 */
[----:B-1----:R-:W-:Y:S02]  /*bf00*/  FMNMX.FTZ R2, R9, R10, !PT ;  /* 0x0000000a09027209 */ /* 0x002fe40007810000 */
[----:B------:R-:W-:Y:S01]  /*bf10*/  FSEL R214, R32, -INF , !P0 ;  /* 0xff80000020d67808 */ /* 0x000fe20004000000 */
[----:B------:R-:W-:Y:S01]  /*bf20*/  SHFL.BFLY PT, R9, R8, 0x2, 0x1f ;  /* 0x0c401f0008097f89 */ /* 0x000fe200000e0000 */
[----:B------:R-:W-:Y:S02]  /*bf30*/  FSEL R217, R31, -INF , !P6 ;  /* 0xff8000001fd97808 */ /* 0x000fe40007000000 */
[----:B------:R-:W-:Y:S01]  /*bf40*/  FSEL R219, R59, -INF , !P5 ;  /* 0xff8000003bdb7808 */ /* 0x000fe20006800000 */
[----:B------:R-:W1:Y:S01]  /*bf50*/  SHFL.BFLY PT, R10, R2, 0x1, 0x1f ;  /* 0x0c201f00020a7f89 */ /* 0x000e6200000e0000 */
[----:B------:R-:W-:-:S02]  /*bf60*/  ISETP.GT.AND P0, PT, R230, R4, PT ;  /* 0x00000004e600720c */ /* 0x000fc40003f04270 */
[CC--:B------:R-:W-:Y:S02]  /*bf70*/  ISETP.GE.AND P6, PT, R5.reuse, R231.reuse, PT ;  /* 0x000000e70500720c */ /* 0x0c0fe40003fc6270 */
[-C--:B------:R-:W-:Y:S02]  /*bf80*/  ISETP.GE.AND P5, PT, R5, R232.reuse, PT ;  /* 0x000000e80500720c */ /* 0x080fe40003fa6270 */
[----:B------:R-:W-:Y:S02]  /*bf90*/  FSEL R5, R41, -INF , !P3 ;  /* 0xff80000029057808 */ /* 0x000fe40005800000 */
[----:B------:R-:W-:Y:S02]  /*bfa0*/  FSEL R218, R42, -INF , !P4 ;  /* 0xff8000002ada7808 */ /* 0x000fe40006000000 */
[C---:B------:R-:W-:Y:S02]  /*bfb0*/  ISETP.GE.AND P4, PT, R4.reuse, R231, PT ;  /* 0x000000e70400720c */ /* 0x040fe40003f86270 */
[----:B------:R-:W-:-:S02]  /*bfc0*/  ISETP.GE.AND P3, PT, R4, R232, PT ;  /* 0x000000e80400720c */ /* 0x000fc40003f66270 */
[----:B------:R-:W-:Y:S02]  /*bfd0*/  FSEL R4, R104, -INF , !P0 ;  /* 0xff80000068047808 */ /* 0x000fe40004000000 */
[----:B------:R-:W-:Y:S02]  /*bfe0*/  FSEL R247, R5, -INF , !P6 ;  /* 0xff80000005f77808 */ /* 0x000fe40007000000 */
[----:B------:R-:W-:Y:S02]  /*bff0*/  FSEL R248, R4, -INF , !P4 ;  /* 0xff80000004f87808 */ /* 0x000fe40006000000 */
[----:B------:R-:W-:Y:S02]  /*c000*/  FMNMX3.FTZ R4, R236, R33, R34, !PT ;  /* 0x00000021ec047276 */ /* 0x000fe40007810022 */
[C---:B------:R-:W-:Y:S02]  /*c010*/  ISETP.GT.AND P6, PT, R230.reuse, R6, PT ;  /* 0x00000006e600720c */ /* 0x040fe40003fc4270 */
[----:B------:R-:W-:-:S02]  /*c020*/  ISETP.GT.AND P4, PT, R230, R3, PT ;  /* 0x00000003e600720c */ /* 0x000fc40003f84270 */
[----:B------:R-:W-:Y:S02]  /*c030*/  FSEL R220, R43, -INF , !P5 ;  /* 0xff8000002bdc7808 */ /* 0x000fe40006800000 */
[C---:B------:R-:W-:Y:S02]  /*c040*/  ISETP.GE.AND P5, PT, R6.reuse, R231, PT ;  /* 0x000000e70600720c */ /* 0x040fe40003fa6270 */
[----:B------:R-:W-:Y:S02]  /*c050*/  ISETP.GE.AND P0, PT, R6, R232, PT ;  /* 0x000000e80600720c */ /* 0x000fe40003f06270 */
[----:B------:R-:W-:Y:S02]  /*c060*/  FMNMX3.FTZ R4, R4, R35, R38, !PT ;  /* 0x0000002304047276 */ /* 0x000fe40007810026 */
[----:B------:R-:W-:Y:S02]  /*c070*/  FSEL R5, R105, -INF , !P6 ;  /* 0xff80000069057808 */ /* 0x000fe40007000000 */
[----:B------:R-:W-:-:S02]  /*c080*/  FSEL R6, R48, -INF , !P4 ;  /* 0xff80000030067808 */ /* 0x000fc40006000000 */
[C---:B------:R-:W-:Y:S02]  /*c090*/  ISETP.GE.AND P6, PT, R3.reuse, R231, PT ;  /* 0x000000e70300720c */ /* 0x040fe40003fc6270 */
[----:B------:R-:W-:Y:S02]  /*c0a0*/  ISETP.GE.AND P4, PT, R3, R232, PT ;  /* 0x000000e80300720c */ /* 0x000fe40003f86270 */
[----:B------:R-:W-:Y:S02]  /*c0b0*/  FMNMX3.FTZ R3, R237, R39, R54, !PT ;  /* 0x00000027ed037276 */ /* 0x000fe40007810036 */
[----:B------:R-:W-:Y:S02]  /*c0c0*/  FMNMX3.FTZ R4, R4, R53, R173, !PT ;  /* 0x0000003504047276 */ /* 0x000fe400078100ad */
[----:B-1----:R-:W-:Y:S02]  /*c0d0*/  FMNMX.FTZ R102, R2, R10, !PT ;  /* 0x0000000a02667209 */ /* 0x002fe40007810000 */
[----:B------:R-:W-:-:S02]  /*c0e0*/  FMNMX3.FTZ R2, R3, R55, R52, !PT ;  /* 0x0000003703027276 */ /* 0x000fc40007810034 */
[----:B------:R-:W-:Y:S02]  /*c0f0*/  FMNMX3.FTZ R3, R4, R180, R181, !PT ;  /* 0x000000b404037276 */ /* 0x000fe400078100b5 */
[----:B------:R-:W-:Y:S02]  /*c100*/  FSEL R246, R47, -INF , !P3 ;  /* 0xff8000002ff67808 */ /* 0x000fe40005800000 */
[----:B------:R-:W-:Y:S02]  /*c110*/  ISETP.GT.AND P3, PT, R230, R7, PT ;  /* 0x00000007e600720c */ /* 0x000fe40003f64270 */
[----:B------:R-:W-:Y:S01]  /*c120*/  FMNMX3.FTZ R4, R3, R198, R217, !PT ;  /* 0x000000c603047276 */ /* 0x000fe200078100d9 */
[----:B------:R-:W-:Y:S01]  /*c130*/  FMUL.FTZ R3, R102, UR4 ;  /* 0x0000000466037c20 */ /* 0x000fe20008410000 */
[----:B------:R-:W-:Y:S02]  /*c140*/  FMNMX.FTZ R101, R8, R9, !PT ;  /* 0x0000000908657209 */ /* 0x000fe40007810000 */
[----:B------:R-:W-:-:S02]  /*c150*/  FSEL R224, R6, -INF , !P6 ;  /* 0xff80000006e07808 */ /* 0x000fc40007000000 */
[----:B------:R-:W-:Y:S01]  /*c160*/  FSEL R11, R49, -INF , !P3 ;  /* 0xff800000310b7808 */ /* 0x000fe20005800000 */
[----:B------:R-:W1:Y:S01]  /*c170*/  SHFL.BFLY PT, R8, R101, 0x1, 0x1f ;  /* 0x0c201f0065087f89 */ /* 0x000e6200000e0000 */
[----:B------:R-:W-:Y:S02]  /*c180*/  FSEL R249, R5, -INF , !P5 ;  /* 0xff80000005f97808 */ /* 0x000fe40006800000 */
[----:B------:R-:W-:Y:S02]  /*c190*/  ISETP.GE.AND P6, PT, R7, R231, PT ;  /* 0x000000e70700720c */ /* 0x000fe40003fc6270 */
[----:B------:R-:W-:Y:S02]  /*c1a0*/  FMNMX3.FTZ R4, R4, R214, R247, !PT ;  /* 0x000000d604047276 */ /* 0x000fe400078100f7 */
[----:B------:R-:W-:Y:S02]  /*c1b0*/  FMNMX3.FTZ R2, R2, R187, R186, !PT ;  /* 0x000000bb02027276 */ /* 0x000fe400078100ba */
[----:B------:R-:W-:-:S02]  /*c1c0*/  FSEL R241, R11, -INF , !P6 ;  /* 0xff8000000bf17808 */ /* 0x000fc40007000000 */
[----:B------:R-:W-:Y:S02]  /*c1d0*/  FMNMX3.FTZ R5, R4, R248, R249, !PT ;  /* 0x000000f804057276 */ /* 0x000fe400078100f9 */
[----:B------:R-:W-:Y:S02]  /*c1e0*/  FMNMX3.FTZ R2, R2, R183, R182, !PT ;  /* 0x000000b702027276 */ /* 0x000fe400078100b6 */
[----:B------:R-:W-:Y:S02]  /*c1f0*/  FMNMX3.FTZ R5, R5, R224, R241, !PT ;  /* 0x000000e005057276 */ /* 0x000fe400078100f1 */
[----:B------:R-:W-:Y:S02]  /*c200*/  FMNMX3.FTZ R2, R2, R221, R219, !PT ;  /* 0x000000dd02027276 */ /* 0x000fe400078100db */
[----:B------:R-:W-:Y:S01]  /*c210*/  ISETP.GE.AND P5, PT, R7, R232, PT ;  /* 0x000000e80700720c */ /* 0x000fe20003fa6270 */
[----:B------:R-:W1:Y:S01]  /*c220*/  SHFL.BFLY PT, R6, R5, 0x2, 0x1f ;  /* 0x0c401f0005067f89 */ /* 0x000e6200000e0000 */
[----:B------:R-:W-:-:S02]  /*c230*/  FSEL R240, R67, -INF , !P0 ;  /* 0xff80000043f07808 */ /* 0x000fc40004000000 */
[----:B------:R-:W-:Y:S02]  /*c240*/  FMNMX3.FTZ R2, R2, R218, R220, !PT ;  /* 0x000000da02027276 */ /* 0x000fe400078100dc */
[----:B------:R-:W-:Y:S02]  /*c250*/  FSEL R226, R50, -INF , !P4 ;  /* 0xff80000032e27808 */ /* 0x000fe40006000000 */
[----:B------:R-:W-:Y:S02]  /*c260*/  FSEL R239, R51, -INF , !P5 ;  /* 0xff80000033ef7808 */ /* 0x000fe40006800000 */
[----:B------:R-:W-:Y:S02]  /*c270*/  FMNMX3.FTZ R2, R2, R246, R240, !PT ;  /* 0x000000f602027276 */ /* 0x000fe400078100f0 */
[----:B-1----:R-:W-:Y:S02]  /*c280*/  FMNMX.FTZ R101, R101, R8, !PT ;  /* 0x0000000865657209 */ /* 0x002fe40007810000 */
[----:B------:R-:W-:-:S02]  /*c290*/  FMNMX3.FTZ R4, R2, R226, R239, !PT ;  /* 0x000000e202047276 */ /* 0x000fc400078100ef */
[C---:B------:R-:W-:Y:S01]  /*c2a0*/  FSETP.NEU.FTZ.AND P0, PT, R101.reuse, -INF , PT ;  /* 0xff8000006500780b */ /* 0x040fe20003f1d000 */
[----:B------:R-:W-:Y:S01]  /*c2b0*/  FMUL.FTZ R2, R101, UR4 ;  /* 0x0000000465027c20 */ /* 0x000fe20008410000 */
[----:B------:R-:W-:Y:S01]  /*c2c0*/  FSETP.NEU.FTZ.AND P3, PT, R102, -INF , PT ;  /* 0xff8000006600780b */ /* 0x000fe20003f7d000 */
[----:B------:R-:W1:Y:S01]  /*c2d0*/  SHFL.BFLY PT, R8, R4, 0x2, 0x1f ;  /* 0x0c401f0004087f89 */ /* 0x000e6200000e0000 */
[----:B------:R-:W-:Y:S02]  /*c2e0*/  MOV R62, R45 ;  /* 0x0000002d003e7202 */ /* 0x000fe40000000f00 */
[----:B------:R-:W-:Y:S02]  /*c2f0*/  FSEL R2, R2, RZ, P0 ;  /* 0x000000ff02027208 */ /* 0x000fe40000000000 */
[----:B------:R-:W-:Y:S02]  /*c300*/  FSEL R3, R3, RZ, P3 ;  /* 0x000000ff03037208 */ /* 0x000fe40001800000 */
[----:B------:R-:W-:Y:S01]  /*c310*/  FMNMX.FTZ R5, R5, R6, !PT ;  /* 0x0000000605057209 */ /* 0x000fe20007810000 */
[--C-:B------:R-:W-:Y:S01]  /*c320*/  FFMA.FTZ R6, R25, UR4, -R2.reuse ;  /* 0x0000000419067c23 */ /* 0x100fe20008010802 */
[--C-:B------:R-:W-:Y:S01]  /*c330*/  FFMA.FTZ R23, R23, UR4, -R2.reuse ;  /* 0x0000000417177c23 */ /* 0x100fe20008010802 */
[--C-:B------:R-:W-:Y:S01]  /*c340*/  FFMA.FTZ R22, R22, UR4, -R3.reuse ;  /* 0x0000000416167c23 */ /* 0x100fe20008010803 */
[--C-:B------:R-:W-:Y:S01]  /*c350*/  FFMA.FTZ R21, R21, UR4, -R3.reuse ;  /* 0x0000000415157c23 */ /* 0x100fe20008010803 */
[----:B------:R-:W1:Y:S01]  /*c360*/  SHFL.BFLY PT, R9, R5, 0x1, 0x1f ;  /* 0x0c201f0005097f89 */ /* 0x000e6200000e0000 */
[--C-:B------:R-:W-:Y:S01]  /*c370*/  FFMA.FTZ R14, R14, UR4, -R3.reuse ;  /* 0x000000040e0e7c23 */ /* 0x100fe20008010803 */
[----:B------:R1:W-:Y:S01]  /*c380*/  MUFU.EX2 R61, R6 ;  /* 0x00000006003d7308 */ /* 0x0003e20000000800 */
[----:B------:R-:W-:Y:S01]  /*c390*/  FSEL R7, R102, RZ, P3 ;  /* 0x000000ff66077208 */ /* 0x000fe20001800000 */
[----:B------:R-:W-:Y:S01]  /*c3a0*/  FFMA.FTZ R13, R13, UR4, -R3 ;  /* 0x000000040d0d7c23 */ /* 0x000fe20008010803 */
[----:B------:R-:W-:-:S03]  /*c3b0*/  FFMA.FTZ R15, R15, UR4, -R2 ;  /* 0x000000040f0f7c23 */ /* 0x000fc60008010802 */
[----:B------:R-:W-:Y:S02]  /*c3c0*/  FADD.FTZ R7, R235, -R7 ;  /* 0x80000007eb077221 */ /* 0x000fe40000010000 */
[----:B------:R-:W-:Y:S01]  /*c3d0*/  MUFU.EX2 R64, R22 ;  /* 0x0000001600407308 */ /* 0x000fe20000000800 */
[----:B-1----:R-:W-:Y:S01]  /*c3e0*/  FMNMX.FTZ R4, R4, R8, !PT ;  /* 0x0000000804047209 */ /* 0x002fe20007810000 */
[----:B------:R-:W-:-:S04]  /*c3f0*/  FMUL.FTZ R7, R7, UR4 ;  /* 0x0000000407077c20 */ /* 0x000fc80008410000 */
[----:B------:R-:W1:Y:S02]  /*c400*/  SHFL.BFLY PT, R8, R4, 0x1, 0x1f ;  /* 0x0c201f0004087f89 */ /* 0x000e6400000e0000 */
[----:B------:R-:W-:Y:S01]  /*c410*/  MUFU.EX2 R37, R21 ;  /* 0x0000001500257308 */ /* 0x000fe20000000800 */
[----:B------:R-:W-:Y:S01]  /*c420*/  FFMA.FTZ R6, R20, UR4, -R2 ;  /* 0x0000000414067c23 */ /* 0x000fe20008010802 */
[----:B------:R-:W-:-:S06]  /*c430*/  FMNMX.FTZ R104, R5, R9, !PT ;  /* 0x0000000905687209 */ /* 0x000fcc0007810000 */
[----:B------:R-:W-:Y:S01]  /*c440*/  MUFU.EX2 R250, R23 ;  /* 0x0000001700fa7308 */ /* 0x000fe20000000800 */
[----:B------:R-:W-:-:S07]  /*c450*/  FMUL.FTZ R5, R104, UR4 ;  /* 0x0000000468057c20 */ /* 0x000fce0008410000 */
[----:B------:R-:W1:Y:S02]  /*c460*/  MUFU.EX2 R46, R14 ;  /* 0x0000000e002e7308 */ /* 0x000e640000000800 */
[----:B-1----:R-:W-:-:S06]  /*c470*/  FMNMX.FTZ R103, R4, R8, !PT ;  /* 0x0000000804677209 */ /* 0x002fcc0007810000 */
[----:B------:R1:W-:Y:S08]  /*c480*/  MUFU.EX2 R36, R6 ;  /* 0x0000000600247308 */ /* 0x0003f00000000800 */
[----:B------:R-:W1:Y:S08]  /*c490*/  MUFU.EX2 R105, R13 ;  /* 0x0000000d00697308 */ /* 0x000e700000000800 */
[----:B------:R-:W-:Y:S01]  /*c4a0*/  MUFU.EX2 R63, R15 ;  /* 0x0000000f003f7308 */ /* 0x000fe20000000800 */
[----:B-1----:R-:W-:-:S02]  /*c4b0*/  FSEL R6, R101, RZ, P0 ;  /* 0x000000ff65067208 */ /* 0x002fc40000000000 */
[----:B------:R-:W-:-:S03]  /*c4c0*/  FSETP.NEU.FTZ.AND P0, PT, R103, -INF , PT ;  /* 0xff8000006700780b */ /* 0x000fc60003f1d000 */
[----:B------:R-:W-:Y:S01]  /*c4d0*/  FADD.FTZ R6, R229, -R6 ;  /* 0x80000006e5067221 */ /* 0x000fe20000010000 */
[----:B------:R-:W-:Y:S01]  /*c4e0*/  MOV R229, R46 ;  /* 0x0000002e00e57202 */ /* 0x000fe20000000f00 */
[----:B------:R1:W1:Y:S02]  /*c4f0*/  MUFU.EX2 R43, R7 ;  /* 0x00000007002b7308 */ /* 0x0002640000000800 */
[----:B------:R-:W-:Y:S01]  /*c500*/  FMUL.FTZ R6, R6, UR4 ;  /* 0x0000000406067c20 */ /* 0x000fe20008410000 */
[----:B------:R-:W-:-:S05]  /*c510*/  F2FP.F16.F32.PACK_AB R4, R105, R229 ;  /* 0x000000e56904723e */ /* 0x000fca00000000ff */
[----:B------:R1:W1:Y:S02]  /*c520*/  MUFU.EX2 R42, R6 ;  /* 0x00000006002a7308 */ /* 0x0002640000000800 */
        /* <DEDUP_REMOVED lines=30> */
[-C--:B------:R-:W-:Y:S01]  /*c710*/  FMUL.FTZ R132, R132, R43.reuse ;  /* 0x0000002b84847220 */ /* 0x080fe20000410000 */
[----:B--2---:R-:W-:Y:S01]  /*c720*/  MOV R30, R12 ;  /* 0x0000000c001e7202 */ /* 0x004fe20000000f00 */
[-C--:B------:R-:W-:Y:S01]  /*c730*/  FMUL.FTZ R133, R133, R43.reuse ;  /* 0x0000002b85857220 */ /* 0x080fe20000410000 */
[-C--:B------:R-:W-:Y:S01]  /*c740*/  FMUL.FTZ R134, R134, R42.reuse ;  /* 0x0000002a86867220 */ /* 0x080fe20000410000 */
[----:B------:R-:W-:Y:S01]  /*c750*/  FMUL.FTZ R135, R135, R42 ;  /* 0x0000002a87877220 */ /* 0x000fe20000410000 */
[----:B---3--:R-:W-:Y:S01]  /*c760*/  MOV R66, R40 ;  /* 0x0000002800427202 */ /* 0x008fe20000000f00 */
[-C--:B------:R-:W-:Y:S01]  /*c770*/  FMUL.FTZ R148, R148, R43.reuse ;  /* 0x0000002b94947220 */ /* 0x080fe20000410000 */
[-C--:B------:R-:W-:Y:S01]  /*c780*/  FMUL.FTZ R149, R149, R43.reuse ;  /* 0x0000002b95957220 */ /* 0x080fe20000410000 */
[----:B------:R-:W-:Y:S01]  /*c790*/  FMUL.FTZ R150, R150, R42 ;  /* 0x0000002a96967220 */ /* 0x000fe20000410000 */
[----:B----4-:R-:W-:Y:S01]  /*c7a0*/  MOV R65, R44 ;  /* 0x0000002c00417202 */ /* 0x010fe20000000f00 */
[-C--:B------:R-:W-:Y:S01]  /*c7b0*/  FMUL.FTZ R151, R151, R42.reuse ;  /* 0x0000002a97977220 */ /* 0x080fe20000410000 */
[-C--:B------:R-:W-:Y:S01]  /*c7c0*/  FMUL.FTZ R72, R72, R43.reuse ;  /* 0x0000002b48487220 */ /* 0x080fe20000410000 */
[-C--:B------:R-:W-:Y:S01]  /*c7d0*/  FMUL.FTZ R73, R73, R43.reuse ;  /* 0x0000002b49497220 */ /* 0x080fe20000410000 */
[----:B-----5:R-:W-:Y:S01]  /*c7e0*/  LEA R196, R16, UR5, 0x1 ;  /* 0x0000000510c47c11 */ /* 0x020fe2000f8e08ff */
[-C--:B------:R-:W-:Y:S01]  /*c7f0*/  FMUL.FTZ R74, R74, R42.reuse ;  /* 0x0000002a4a4a7220 */ /* 0x080fe20000410000 */
[-C--:B------:R-:W-:Y:S01]  /*c800*/  FMUL.FTZ R75, R75, R42.reuse ;  /* 0x0000002a4b4b7220 */ /* 0x080fe20000410000 */
[-C--:B------:R-:W-:Y:S01]  /*c810*/  FMUL.FTZ R76, R76, R43.reuse ;  /* 0x0000002b4c4c7220 */ /* 0x080fe20000410000 */
[C---:B------:R-:W-:Y:S01]  /*c820*/  IADD3 R10, PT, PT, R196.reuse, 0x9000, RZ ;  /* 0x00009000c40a7810 */ /* 0x040fe20007ffe0ff */
[----:B------:R-:W1:Y:S01]  /*c830*/  LDSM.16.MT88.4 R24, [R196+0xa000] ;  /* 0x00a00000c418783b */ /* 0x000e620000004200 */
[----:B------:R-:W-:Y:S01]  /*c840*/  IADD3 R11, PT, PT, R196, 0x9020, RZ ;  /* 0x00009020c40b7810 */ /* 0x000fe20007ffe0ff */
[-C--:B------:R-:W-:Y:S01]  /*c850*/  FMUL.FTZ R77, R77, R43.reuse ;  /* 0x0000002b4d4d7220 */ /* 0x080fe20000410000 */
[----:B------:R-:W-:Y:S01]  /*c860*/  @P2 IADD3 R11, PT, PT, R10, -0x20, RZ ;  /* 0xffffffe00a0b2810 */ /* 0x000fe20007ffe0ff */
[----:B------:R-:W-:Y:S01]  /*c870*/  LDSM.16.MT88.4 R16, [R196+0x9000] ;  /* 0x00900000c410783b */ /* 0x000fe20000004200 */
[----:B------:R-:W-:Y:S01]  /*c880*/  FSETP.NEU.FTZ.AND P2, PT, R104, -INF , PT ;  /* 0xff8000006800780b */ /* 0x000fe20003f5d000 */
[-C--:B------:R-:W-:Y:S01]  /*c890*/  FMUL.FTZ R78, R78, R42.reuse ;  /* 0x0000002a4e4e7220 */ /* 0x080fe20000410000 */
[----:B------:R-:W-:Y:S01]  /*c8a0*/  FMUL.FTZ R79, R79, R42 ;  /* 0x0000002a4f4f7220 */ /* 0x000fe20000410000 */
[----:B------:R-:W2:Y:S01]  /*c8b0*/  LDSM.16.MT88.4 R20, [R11] ;  /* 0x000000000b14783b */ /* 0x000ea20000004200 */
[----:B------:R-:W-:Y:S01]  /*c8c0*/  FSEL R9, R5, RZ, P2 ;  /* 0x000000ff05097208 */ /* 0x000fe20001000000 */
[-C--:B------:R-:W-:Y:S01]  /*c8d0*/  FMUL.FTZ R88, R88, R43.reuse ;  /* 0x0000002b58587220 */ /* 0x080fe20000410000 */
[----:B------:R-:W-:Y:S01]  /*c8e0*/  F2FP.F16.F32.PACK_AB R5, R63, R250 ;  /* 0x000000fa3f05723e */ /* 0x000fe200000000ff */
[----:B------:R-:W3:Y:S01]  /*c8f0*/  LDSM.16.MT88.4 R48, [R11+0x1000] ;  /* 0x001000000b30783b */ /* 0x000ee20000004200 */
[----:B------:R-:W-:Y:S01]  /*c900*/  FMUL.FTZ R89, R89, R43 ;  /* 0x0000002b59597220 */ /* 0x000fe20000410000 */
[--C-:B------:R-:W-:Y:S01]  /*c910*/  FFMA.FTZ R8, R33, UR4, -R9.reuse ;  /* 0x0000000421087c23 */ /* 0x100fe20008010809 */
[--C-:B------:R-:W-:Y:S01]  /*c920*/  FFMA.FTZ R10, R34, UR4, -R9.reuse ;  /* 0x00000004220a7c23 */ /* 0x100fe20008010809 */
[----:B------:R-:W-:Y:S01]  /*c930*/  FFMA.FTZ R12, R35, UR4, -R9 ;  /* 0x00000004230c7c23 */ /* 0x000fe20008010809 */
[----:B------:R-:W-:Y:S01]  /*c940*/  LDSM.16.MT88.4 R44, [R196+0xb000] ;  /* 0x00b00000c42c783b */ /* 0x000fe20000004200 */
[----:B------:R4:W5:Y:S01]  /*c950*/  MUFU.EX2 R59, R8 ;  /* 0x00000008003b7308 */ /* 0x0009620000000800 */
[-C--:B------:R-:W-:Y:S01]  /*c960*/  FMUL.FTZ R90, R90, R42.reuse ;  /* 0x0000002a5a5a7220 */ /* 0x080fe20000410000 */
[----:B------:R-:W-:Y:S01]  /*c970*/  FMUL.FTZ R91, R91, R42 ;  /* 0x0000002a5b5b7220 */ /* 0x000fe20000410000 */
[----:B------:R-:W5:Y:S05]  /*c980*/  LDSM.16.MT88.4 R32, [R11+0x2000] ;  /* 0x002000000b20783b */ /* 0x000f6a0000004200 */
[----:B------:R1:W-:Y:S08]  /*c990*/  MUFU.EX2 R235, R10 ;  /* 0x0000000a00eb7308 */ /* 0x0003f00000000800 */
[----:B------:R2:W-:Y:S01]  /*c9a0*/  MUFU.EX2 R15, R12 ;  /* 0x0000000c000f7308 */ /* 0x0005e20000000800 */
[----:B----4-:R-:W-:-:S05]  /*c9b0*/  FMUL.FTZ R8, R103, UR4 ;  /* 0x0000000467087c20 */ /* 0x010fca0008410000 */
[----:B------:R-:W-:Y:S01]  /*c9c0*/  FSEL R8, R8, RZ, P0 ;  /* 0x000000ff08087208 */ /* 0x000fe20000000000 */
[----:B-1----:R-:W-:Y:S01]  /*c9d0*/  HMMA.16816.F32 R192, R4, R26, R148 ;  /* 0x0000001a04c0723c */ /* 0x002fe20000001894 */
[----:B------:R-:W-:-:S03]  /*c9e0*/  FFMA.FTZ R10, R38, UR4, -R9 ;  /* 0x00000004260a7c23 */ /* 0x000fc60008010809 */
[--C-:B------:R-:W-:Y:S01]  /*c9f0*/  FFMA.FTZ R13, R39, UR4, -R8.reuse ;  /* 0x00000004270d7c23 */ /* 0x100fe20008010808 */
[----:B------:R1:W-:Y:S03]  /*ca00*/  MUFU.EX2 R29, R10 ;  /* 0x0000000a001d7308 */ /* 0x0003e60000000800 */
[----:B--2---:R-:W-:Y:S01]  /*ca10*/  HMMA.16816.F32 R200, R4, R20, R128 ;  /* 0x0000001404c8723c */ /* 0x004fe20000001880 */
[----:B------:R-:W-:-:S04]  /*ca20*/  FFMA.FTZ R12, R54, UR4, -R8 ;  /* 0x00000004360c7c23 */ /* 0x000fc80008010808 */
[----:B------:R2:W4:Y:S03]  /*ca30*/  MUFU.EX2 R31, R13 ;  /* 0x0000000d001f7308 */ /* 0x0005260000000800 */
[C---:B------:R-:W-:Y:S01]  /*ca40*/  HMMA.16816.F32 R128, R4.reuse, R24, R144 ;  /* 0x000000180480723c */ /* 0x040fe20000001890 */
[----:B------:R-:W-:Y:S02]  /*ca50*/  MOV R147, R65 ;  /* 0x0000004100937202 */ /* 0x000fe40000000f00 */
[----:B------:R-:W-:Y:S02]  /*ca60*/  MOV R146, R64 ;  /* 0x0000004000927202 */ /* 0x000fe40000000f00 */
[----:B------:R-:W-:Y:S01]  /*ca70*/  MOV R144, R63 ;  /* 0x0000003f00907202 */ /* 0x000fe20000000f00 */
[----:B------:R4:W-:Y:S01]  /*ca80*/  MUFU.EX2 R54, R12 ;  /* 0x0000000c00367308 */ /* 0x0009e20000000800 */
[----:B-1----:R-:W-:Y:S01]  /*ca90*/  FSEL R10, R104, RZ, P2 ;  /* 0x000000ff680a7208 */ /* 0x002fe20001000000 */
[----:B---3--:R-:W-:Y:S04]  /*caa0*/  HMMA.16816.F32 R188, R4, R48, R160 ;  /* 0x0000003004bc723c */ /* 0x008fe800000018a0 */
[----:B------:R-:W-:Y:S01]  /*cab0*/  FADD.FTZ R14, R236, -R10 ;  /* 0x8000000aec0e7221 */ /* 0x000fe20000010000 */
[----:B------:R-:W-:Y:S01]  /*cac0*/  FSEL R10, R103, RZ, P0 ;  /* 0x000000ff670a7208 */ /* 0x000fe20000000000 */
[----:B--2---:R-:W-:-:S02]  /*cad0*/  FFMA.FTZ R13, R55, UR4, -R8 ;  /* 0x00000004370d7c23 */ /* 0x004fc40008010808 */
[----:B------:R-:W-:Y:S01]  /*cae0*/  FMUL.FTZ R14, R14, UR4 ;  /* 0x000000040e0e7c20 */ /* 0x000fe20008410000 */
[C---:B-----5:R-:W-:Y:S01]  /*caf0*/  HMMA.16816.F32 R160, R4.reuse, R34, R92 ;  /* 0x0000002204a0723c */ /* 0x060fe2000000185c */
[----:B------:R-:W-:Y:S01]  /*cb00*/  FADD.FTZ R10, R237, -R10 ;  /* 0x8000000aed0a7221 */ /* 0x000fe20000010000 */
[----:B------:R1:W-:Y:S01]  /*cb10*/  MUFU.EX2 R28, R13 ;  /* 0x0000000d001c7308 */ /* 0x0003e20000000800 */
[----:B------:R-:W-:Y:S02]  /*cb20*/  MOV R93, R59 ;  /* 0x0000003b005d7202 */ /* 0x000fe40000000f00 */
[----:B------:R-:W-:Y:S01]  /*cb30*/  FMUL.FTZ R10, R10, UR4 ;  /* 0x000000040a0a7c20 */ /* 0x000fe20008410000 */
[----:B----4-:R-:W-:Y:S01]  /*cb40*/  FFMA.FTZ R12, R52, UR4, -R8 ;  /* 0x00000004340c7c23 */ /* 0x010fe20008010808 */
[----:B------:R-:W-:Y:S01]  /*cb50*/  MOV R94, R31 ;  /* 0x0000001f005e7202 */ /* 0x000fe20000000f00 */
[----:B------:R-:W-:Y:S01]  /*cb60*/  HMMA.16816.F32 R204, R4, R18, R116 ;  /* 0x0000001204cc723c */ /* 0x000fe20000001874 */
[----:B------:R-:W-:Y:S01]  /*cb70*/  MOV R31, R66 ;  /* 0x00000042001f7202 */ /* 0x000fe20000000f00 */
[----:B------:R2:W-:Y:S01]  /*cb80*/  MUFU.EX2 R145, R12 ;  /* 0x0000000c00917308 */ /* 0x0005e20000000800 */
[----:B------:R-:W-:-:S02]  /*cb90*/  MOV R236, R62 ;  /* 0x0000003e00ec7202 */ /* 0x000fc40000000f00 */
[----:B------:R-:W-:Y:S02]  /*cba0*/  MOV R55, R61 ;  /* 0x0000003d00377202 */ /* 0x000fe40000000f00 */
[----:B------:R-:W-:Y:S01]  /*cbb0*/  MOV R52, R37 ;  /* 0x0000002500347202 */ /* 0x000fe20000000f00 */
[C---:B------:R-:W-:Y:S02]  /*cbc0*/  HMMA.16816.F32 R208, R4.reuse, R16, R112 ;  /* 0x0000001004d0723c */ /* 0x040fe40000001870 */
[----:B------:R-:W3:Y:S01]  /*cbd0*/  MUFU.EX2 R41, R14 ;  /* 0x0000000e00297308 */ /* 0x000ee20000000800 */
[----:B-1----:R-:W-:Y:S02]  /*cbe0*/  MOV R13, R36 ;  /* 0x00000024000d7202 */ /* 0x002fe40000000f00 */
[----:B------:R-:W-:Y:S02]  /*cbf0*/  MOV R92, R52 ;  /* 0x00000034005c7202 */ /* 0x000fe40000000f00 */
[----:B------:R-:W-:Y:S01]  /*cc00*/  MOV R95, R13 ;  /* 0x0000000d005f7202 */ /* 0x000fe20000000f00 */
[----:B------:R-:W-:Y:S02]  /*cc10*/  HMMA.16816.F32 R116, R4, R50, R164 ;  /* 0x000000320474723c */ /* 0x000fe400000018a4 */
[----:B------:R-:W1:Y:S01]  /*cc20*/  MUFU.EX2 R40, R10 ;  /* 0x0000000a00287308 */ /* 0x000e620000000800 */
[----:B--2---:R-:W-:-:S05]  /*cc30*/  FFMA.FTZ R12, R57, UR4, -R3 ;  /* 0x00000004390c7c23 */ /* 0x004fca0008010803 */
[----:B------:R-:W-:Y:S01]  /*cc40*/  HMMA.16816.F32 R132, R4, R22, R132 ;  /* 0x000000160484723c */ /* 0x000fe20000001884 */
[-C--:B---3--:R-:W-:Y:S01]  /*cc50*/  FMUL.FTZ R124, R124, R41.reuse ;  /* 0x000000297c7c7220 */ /* 0x088fe20000410000 */
[-C--:B------:R-:W-:Y:S01]  /*cc60*/  FMUL.FTZ R125, R125, R41.reuse ;  /* 0x000000297d7d7220 */ /* 0x080fe20000410000 */
[-C--:B------:R-:W-:Y:S01]  /*cc70*/  FMUL.FTZ R136, R136, R41.reuse ;  /* 0x0000002988887220 */ /* 0x080fe20000410000 */
[-C--:B------:R-:W-:Y:S01]  /*cc80*/  FMUL.FTZ R137, R137, R41.reuse ;  /* 0x0000002989897220 */ /* 0x080fe20000410000 */
[----:B------:R-:W-:-:S03]  /*cc90*/  FMUL.FTZ R152, R152, R41 ;  /* 0x0000002998987220 */ /* 0x000fc60000410000 */
[C---:B------:R-:W-:Y:S01]  /*cca0*/  HMMA.16816.F32 R112, R4.reuse, R44, R72 ;  /* 0x0000002c0470723c */ /* 0x040fe20000001848 */
[-C--:B------:R-:W-:Y:S01]  /*ccb0*/  FMUL.FTZ R153, R153, R41.reuse ;  /* 0x0000002999997220 */ /* 0x080fe20000410000 */
[-C--:B------:R-:W-:Y:S01]  /*ccc0*/  FMUL.FTZ R156, R156, R41.reuse ;  /* 0x000000299c9c7220 */ /* 0x080fe20000410000 */
[-C--:B-1----:R-:W-:Y:S01]  /*ccd0*/  FMUL.FTZ R126, R126, R40.reuse ;  /* 0x000000287e7e7220 */ /* 0x082fe20000410000 */
[-C--:B------:R-:W-:Y:S01]  /*cce0*/  FMUL.FTZ R127, R127, R40.reuse ;  /* 0x000000287f7f7220 */ /* 0x080fe20000410000 */
[----:B------:R-:W-:Y:S01]  /*ccf0*/  FFMA.FTZ R10, R53, UR4, -R9 ;  /* 0x00000004350a7c23 */ /* 0x000fe20008010809 */
[-C--:B------:R-:W-:Y:S01]  /*cd00*/  FMUL.FTZ R138, R138, R40.reuse ;  /* 0x000000288a8a7220 */ /* 0x080fe20000410000 */
[-C--:B------:R-:W-:Y:S01]  /*cd10*/  FMUL.FTZ R139, R139, R40.reuse ;  /* 0x000000288b8b7220 */ /* 0x080fe20000410000 */
[C---:B------:R-:W-:Y:S01]  /*cd20*/  HMMA.16816.F32 R176, R4.reuse, R46, R76 ;  /* 0x0000002e04b0723c */ /* 0x040fe2000000184c */
[-C--:B------:R-:W-:Y:S01]  /*cd30*/  FMUL.FTZ R154, R154, R40.reuse ;  /* 0x000000289a9a7220 */ /* 0x080fe20000410000 */
[-C--:B------:R-:W-:Y:S01]  /*cd40*/  FMUL.FTZ R155, R155, R40.reuse ;  /* 0x000000289b9b7220 */ /* 0x080fe20000410000 */
[-C--:B------:R-:W-:Y:S01]  /*cd50*/  FMUL.FTZ R157, R157, R41.reuse ;  /* 0x000000299d9d7220 */ /* 0x080fe20000410000 */
[-C--:B------:R-:W-:Y:S01]  /*cd60*/  FMUL.FTZ R158, R158, R40.reuse ;  /* 0x000000289e9e7220 */ /* 0x080fe20000410000 */
[-C--:B------:R-:W-:Y:S01]  /*cd70*/  FMUL.FTZ R159, R159, R40.reuse ;  /* 0x000000289f9f7220 */ /* 0x080fe20000410000 */
[-C--:B------:R-:W-:Y:S01]  /*cd80*/  FMUL.FTZ R168, R168, R41.reuse ;  /* 0x00000029a8a87220 */ /* 0x080fe20000410000 */
[----:B------:R-:W-:Y:S01]  /*cd90*/  FMUL.FTZ R169, R169, R41 ;  /* 0x00000029a9a97220 */ /* 0x000fe20000410000 */
[----:B------:R-:W-:Y:S01]  /*cda0*/  HMMA.16816.F32 R164, R4, R32, R88 ;  /* 0x0000002004a4723c */ /* 0x000fe20000001858 */
[----:B------:R-:W-:Y:S01]  /*cdb0*/  F2FP.F16.F32.PACK_AB R4, R235, R93 ;  /* 0x0000005deb04723e */ /* 0x000fe200000000ff */
[----:B------:R-:W-:Y:S01]  /*cdc0*/  FMUL.FTZ R170, R170, R40 ;  /* 0x00000028aaaa7220 */ /* 0x000fe20000410000 */
[----:B------:R-:W-:Y:S01]  /*cdd0*/  F2FP.F16.F32.PACK_AB R5, R54, R94 ;  /* 0x0000005e3605723e */ /* 0x000fe200000000ff */
[----:B------:R-:W-:Y:S01]  /*cde0*/  FMUL.FTZ R171, R171, R40 ;  /* 0x00000028abab7220 */ /* 0x000fe20000410000 */
[----:B------:R-:W-:Y:S01]  /*cdf0*/  F2FP.F16.F32.PACK_AB R6, R29, R15 ;  /* 0x0000000f1d06723e */ /* 0x000fe200000000ff */
[-C--:B------:R-:W-:Y:S01]  /*ce00*/  FMUL.FTZ R108, R108, R41.reuse ;  /* 0x000000296c6c7220 */ /* 0x080fe20000410000 */
[----:B------:R-:W-:Y:S01]  /*ce10*/  F2FP.F16.F32.PACK_AB R7, R145, R28 ;  /* 0x0000001c9107723e */ /* 0x000fe200000000ff */
[-C--:B------:R-:W-:Y:S01]  /*ce20*/  FMUL.FTZ R109, R109, R41.reuse ;  /* 0x000000296d6d7220 */ /* 0x080fe20000410000 */
[-C--:B------:R-:W-:Y:S01]  /*ce30*/  FMUL.FTZ R110, R110, R40.reuse ;  /* 0x000000286e6e7220 */ /* 0x080fe20000410000 */
[-C--:B------:R-:W-:Y:S01]  /*ce40*/  FMUL.FTZ R111, R111, R40.reuse ;  /* 0x000000286f6f7220 */ /* 0x080fe20000410000 */
[-C--:B------:R-:W-:Y:S01]  /*ce50*/  FMUL.FTZ R140, R140, R41.reuse ;  /* 0x000000298c8c7220 */ /* 0x080fe20000410000 */
[----:B------:R-:W-:Y:S01]  /*ce60*/  FMUL.FTZ R141, R141, R41 ;  /* 0x000000298d8d7220 */ /* 0x000fe20000410000 */
[-C--:B------:R-:W-:Y:S01]  /*ce70*/  FMUL.FTZ R142, R142, R40.reuse ;  /* 0x000000288e8e7220 */ /* 0x080fe20000410000 */
[C---:B------:R-:W-:Y:S01]  /*ce80*/  HMMA.16816.F32 R76, R4.reuse, R20, R124 ;  /* 0x00000014044c723c */ /* 0x040fe2000000187c */
[----:B------:R1:W-:Y:S01]  /*ce90*/  MUFU.EX2 R126, R10 ;  /* 0x0000000a007e7308 */ /* 0x0003e20000000800 */
[----:B------:R-:W-:Y:S01]  /*cea0*/  MOV R125, R31 ;  /* 0x0000001f007d7202 */ /* 0x000fe20000000f00 */
[-C--:B------:R-:W-:Y:S01]  /*ceb0*/  FMUL.FTZ R143, R143, R40.reuse ;  /* 0x000000288f8f7220 */ /* 0x080fe20000410000 */
[----:B------:R-:W-:Y:S01]  /*cec0*/  MOV R124, R29 ;  /* 0x0000001d007c7202 */ /* 0x000fe20000000f00 */
[-C--:B------:R-:W-:Y:S01]  /*ced0*/  FMUL.FTZ R68, R68, R41.reuse ;  /* 0x0000002944447220 */ /* 0x080fe20000410000 */
[-C--:B------:R-:W-:Y:S01]  /*cee0*/  FMUL.FTZ R69, R69, R41.reuse ;  /* 0x0000002945457220 */ /* 0x080fe20000410000 */
[----:B------:R-:W-:Y:S01]  /*cef0*/  FMUL.FTZ R70, R70, R40 ;  /* 0x0000002846467220 */ /* 0x000fe20000410000 */
[C---:B------:R-:W-:Y:S01]  /*cf00*/  HMMA.16816.F32 R72, R4.reuse, R22, R136 ;  /* 0x000000160448723c */ /* 0x040fe20000001888 */
[----:B------:R-:W-:Y:S01]  /*cf10*/  MOV R139, R28 ;  /* 0x0000001c008b7202 */ /* 0x000fe20000000f00 */
[----:B------:R-:W-:Y:S01]  /*cf20*/  FMUL.FTZ R71, R71, R40 ;  /* 0x0000002847477220 */ /* 0x000fe20000410000 */
[----:B------:R-:W-:Y:S01]  /*cf30*/  MOV R138, R30 ;  /* 0x0000001e008a7202 */ /* 0x000fe20000000f00 */
[-C--:B------:R-:W-:Y:S01]  /*cf40*/  FMUL.FTZ R120, R120, R41.reuse ;  /* 0x0000002978787220 */ /* 0x080fe20000410000 */
[----:B------:R-:W2:Y:S01]  /*cf50*/  LDSM.16.MT88.4 R28, [R196+0x9400] ;  /* 0x00940000c41c783b */ /* 0x000ea20000004200 */
[----:B------:R-:W-:Y:S01]  /*cf60*/  MOV R137, R250 ;  /* 0x000000fa00897202 */ /* 0x000fe20000000f00 */
[----:B------:R-:W-:Y:S01]  /*cf70*/  FMUL.FTZ R121, R121, R41 ;  /* 0x0000002979797220 */ /* 0x000fe20000410000 */
[C---:B------:R-:W-:Y:S01]  /*cf80*/  HMMA.16816.F32 R64, R4.reuse, R26, R152 ;  /* 0x0000001a0440723c */ /* 0x040fe20000001898 */
[----:B------:R3:W-:Y:S01]  /*cf90*/  MUFU.EX2 R154, R12 ;  /* 0x0000000c009a7308 */ /* 0x0007e20000000800 */
[--C-:B-1----:R-:W-:Y:S01]  /*cfa0*/  FFMA.FTZ R10, R60, UR4, -R3.reuse ;  /* 0x000000043c0a7c23 */ /* 0x102fe20008010803 */
[----:B------:R-:W-:Y:S01]  /*cfb0*/  MOV R136, R251 ;  /* 0x000000fb00887202 */ /* 0x000fe20000000f00 */
[-C--:B------:R-:W-:Y:S01]  /*cfc0*/  FMUL.FTZ R122, R122, R40.reuse ;  /* 0x000000287a7a7220 */ /* 0x080fe20000410000 */
[-C--:B------:R-:W-:Y:S01]  /*cfd0*/  FMUL.FTZ R123, R123, R40.reuse ;  /* 0x000000287b7b7220 */ /* 0x080fe20000410000 */
[-C--:B------:R-:W-:Y:S01]  /*cfe0*/  FMUL.FTZ R80, R80, R41.reuse ;  /* 0x0000002950507220 */ /* 0x080fe20000410000 */
[-C--:B------:R-:W-:Y:S01]  /*cff0*/  FMUL.FTZ R81, R81, R41.reuse ;  /* 0x0000002951517220 */ /* 0x080fe20000410000 */
[C---:B------:R-:W-:Y:S01]  /*d000*/  HMMA.16816.F32 R60, R4.reuse, R48, R156 ;  /* 0x00000030043c723c */ /* 0x040fe2000000189c */
[----:B------:R1:W4:Y:S01]  /*d010*/  MUFU.EX2 R14, R10 ;  /* 0x0000000a000e7308 */ /* 0x0003220000000800 */
[-C--:B------:R-:W-:Y:S01]  /*d020*/  FMUL.FTZ R82, R82, R40.reuse ;  /* 0x0000002852527220 */ /* 0x080fe20000410000 */
[-C--:B------:R-:W-:Y:S01]  /*d030*/  FMUL.FTZ R83, R83, R40.reuse ;  /* 0x0000002853537220 */ /* 0x080fe20000410000 */
[-C--:B------:R-:W-:Y:S01]  /*d040*/  FMUL.FTZ R84, R84, R41.reuse ;  /* 0x0000002954547220 */ /* 0x080fe20000410000 */
[-C--:B------:R-:W-:Y:S01]  /*d050*/  FMUL.FTZ R85, R85, R41.reuse ;  /* 0x0000002955557220 */ /* 0x080fe20000410000 */
[-C--:B------:R-:W-:Y:S01]  /*d060*/  FMUL.FTZ R86, R86, R40.reuse ;  /* 0x0000002856567220 */ /* 0x080fe20000410000 */
[-C--:B------:R-:W-:Y:S01]  /*d070*/  FMUL.FTZ R87, R87, R40.reuse ;  /* 0x0000002857577220 */ /* 0x080fe20000410000 */
[C---:B------:R-:W-:Y:S01]  /*d080*/  HMMA.16816.F32 R48, R4.reuse, R50, R168 ;  /* 0x000000320430723c */ /* 0x040fe200000018a8 */
[-C--:B------:R-:W-:Y:S01]  /*d090*/  FMUL.FTZ R96, R96, R41.reuse ;  /* 0x0000002960607220 */ /* 0x080fe20000410000 */
[--C-:B---3--:R-:W-:Y:S01]  /*d0a0*/  FFMA.FTZ R12, R56, UR4, -R3.reuse ;  /* 0x00000004380c7c23 */ /* 0x108fe20008010803 */
[----:B------:R-:W-:Y:S01]  /*d0b0*/  FMUL.FTZ R97, R97, R41 ;  /* 0x0000002961617220 */ /* 0x000fe20000410000 */
[-C--:B------:R-:W-:Y:S01]  /*d0c0*/  FMUL.FTZ R98, R98, R40.reuse ;  /* 0x0000002862627220 */ /* 0x080fe20000410000 */
[----:B------:R-:W-:Y:S01]  /*d0d0*/  FMUL.FTZ R99, R99, R40 ;  /* 0x0000002863637220 */ /* 0x000fe20000410000 */
[----:B------:R3:W-:Y:S01]  /*d0e0*/  MUFU.EX2 R168, R12 ;  /* 0x0000000c00a87308 */ /* 0x0007e20000000800 */
[----:B------:R-:W-:Y:S01]  /*d0f0*/  MOV R127, R235 ;  /* 0x000000eb007f7202 */ /* 0x000fe20000000f00 */
[C---:B------:R-:W-:Y:S01]  /*d100*/  HMMA.16816.F32 R88, R4.reuse, R16, R108 ;  /* 0x000000100458723c */ /* 0x040fe2000000186c */
[----:B------:R-:W-:Y:S01]  /*d110*/  MOV R110, R236 ;  /* 0x000000ec006e7202 */ /* 0x000fe20000000f00 */
[----:B-1----:R-:W-:Y:S01]  /*d120*/  FFMA.FTZ R10, R58, UR4, -R3 ;  /* 0x000000043a0a7c23 */ /* 0x002fe20008010803 */
[----:B------:R-:W-:Y:S01]  /*d130*/  MOV R111, R55 ;  /* 0x00000037006f7202 */ /* 0x000fe20000000f00 */
[----:B------:R-:W-:Y:S01]  /*d140*/  LDSM.16.MT88.4 R20, [R196+0xa400] ;  /* 0x00a40000c414783b */ /* 0x000fe20000004200 */
[----:B------:R-:W-:Y:S01]  /*d150*/  MOV R109, R54 ;  /* 0x00000036006d7202 */ /* 0x000fe20000000f00 */
[----:B------:R1:W-:Y:S01]  /*d160*/  MUFU.EX2 R153, R10 ;  /* 0x0000000a00997308 */ /* 0x0003e20000000800 */
[----:B------:R-:W-:Y:S01]  /*d170*/  MOV R108, R144 ;  /* 0x00000090006c7202 */ /* 0x000fe20000000f00 */
[----:B------:R-:W-:Y:S01]  /*d180*/  HMMA.16816.F32 R36, R4, R24, R140 ;  /* 0x000000180424723c */ /* 0x000fe2000000188c */
[----:B------:R-:W5:Y:S01]  /*d190*/  LDSM.16.MT88.4 R24, [R11+0x400] ;  /* 0x000400000b18783b */ /* 0x000f620000004200 */
[----:B------:R-:W-:-:S02]  /*d1a0*/  MOV R155, R15 ;  /* 0x0000000f009b7202 */ /* 0x000fc40000000f00 */
[----:B------:R-:W-:Y:S02]  /*d1b0*/  MOV R157, R136 ;  /* 0x00000088009d7202 */ /* 0x000fe40000000f00 */
[----:B------:R-:W-:Y:S01]  /*d1c0*/  MOV R158, R137 ;  /* 0x00000089009e7202 */ /* 0x000fe20000000f00 */
[--C-:B---3--:R-:W-:Y:S01]  /*d1d0*/  FFMA.FTZ R12, R106, UR4, -R2.reuse ;  /* 0x000000046a0c7c23 */ /* 0x108fe20008010802 */
[C---:B------:R-:W-:Y:S01]  /*d1e0*/  HMMA.16816.F32 R56, R4.reuse, R44, R68 ;  /* 0x0000002c0438723c */ /* 0x040fe20000001844 */
[----:B----4-:R-:W-:Y:S02]  /*d1f0*/  MOV R71, R14 ;  /* 0x0000000e00477202 */ /* 0x010fe40000000f00 */
[----:B------:R3:W-:Y:S01]  /*d200*/  MUFU.EX2 R251, R12 ;  /* 0x0000000c00fb7308 */ /* 0x0007e20000000800 */
[----:B------:R-:W-:Y:S02]  /*d210*/  MOV R159, R138 ;  /* 0x0000008a009f7202 */ /* 0x000fe40000000f00 */
[----:B------:R-:W-:Y:S01]  /*d220*/  MOV R106, R139 ;  /* 0x0000008b006a7202 */ /* 0x000fe20000000f00 */
[----:B-1----:R-:W-:Y:S01]  /*d230*/  FFMA.FTZ R10, R107, UR4, -R2 ;  /* 0x000000046b0a7c23 */ /* 0x002fe20008010802 */
[----:B------:R-:W-:Y:S01]  /*d240*/  HMMA.16816.F32 R148, R4, R18, R120 ;  /* 0x000000120494723c */ /* 0x000fe20000001878 */
[----:B------:R-:W-:Y:S01]  /*d250*/  MOV R120, R229 ;  /* 0x000000e500787202 */ /* 0x000fe20000000f00 */
[----:B------:R-:W-:Y:S01]  /*d260*/  LDSM.16.MT88.4 R16, [R196+0xb400] ;  /* 0x00b40000c410783b */ /* 0x000fe20000004200 */
[----:B------:R1:W4:Y:S01]  /*d270*/  MUFU.EX2 R250, R10 ;  /* 0x0000000a00fa7308 */ /* 0x0003220000000800 */
[----:B------:R-:W-:-:S02]  /*d280*/  MOV R123, R145 ;  /* 0x00000091007b7202 */ /* 0x000fc40000000f00 */
[----:B------:R-:W-:Y:S02]  /*d290*/  MOV R122, R146 ;  /* 0x00000092007a7202 */ /* 0x000fe40000000f00 */
[C---:B------:R-:W-:Y:S01]  /*d2a0*/  HMMA.16816.F32 R44, R4.reuse, R46, R80 ;  /* 0x0000002e042c723c */ /* 0x040fe20000001850 */
[----:B------:R-:W-:Y:S02]  /*d2b0*/  MOV R121, R147 ;  /* 0x0000009300797202 */ /* 0x000fe40000000f00 */
[----:B------:R-:W-:Y:S01]  /*d2c0*/  MOV R156, R125 ;  /* 0x0000007d009c7202 */ /* 0x000fe20000000f00 */
[----:B---3--:R-:W3:Y:S01]  /*d2d0*/  LDSM.16.MT88.4 R12, [R11+0x1400] ;  /* 0x001400000b0c783b */ /* 0x008ee20000004200 */
[----:B------:R-:W-:Y:S02]  /*d2e0*/  MOV R169, R127 ;  /* 0x0000007f00a97202 */ /* 0x000fe40000000f00 */
[----:B------:R-:W-:Y:S01]  /*d2f0*/  MOV R170, R120 ;  /* 0x0000007800aa7202 */ /* 0x000fe20000000f00 */
[----:B------:R-:W-:Y:S01]  /*d300*/  HMMA.16816.F32 R52, R4, R32, R84 ;  /* 0x000000200434723c */ /* 0x000fe20000001854 */
[----:B------:R-:W-:-:S02]  /*d310*/  MOV R171, R121 ;  /* 0x0000007900ab7202 */ /* 0x000fc40000000f00 */
[----:B------:R-:W-:Y:S01]  /*d320*/  MOV R107, R111 ;  /* 0x0000006f006b7202 */ /* 0x000fe20000000f00 */
[----:B-1----:R-:W-:Y:S01]  /*d330*/  FFMA.FTZ R10, R100, UR4, -R2 ;  /* 0x00000004640a7c23 */ /* 0x002fe20008010802 */
[----:B------:R-:W-:Y:S02]  /*d340*/  MOV R100, R109 ;  /* 0x0000006d00647202 */ /* 0x000fe40000000f00 */
[----:B------:R-:W-:Y:S01]  /*d350*/  MOV R152, R94 ;  /* 0x0000005e00987202 */ /* 0x000fe20000000f00 */
[----:B------:R1:W-:Y:S01]  /*d360*/  MUFU.EX2 R237, R10 ;  /* 0x0000000a00ed7308 */ /* 0x0003e20000000800 */
[----:B------:R-:W-:Y:S01]  /*d370*/  HMMA.16816.F32 R96, R4, R34, R96 ;  /* 0x000000220460723c */ /* 0x000fe20000001860 */
[----:B------:R-:W-:Y:S01]  /*d380*/  FFMA.FTZ R4, R180, UR4, -R9 ;  /* 0x00000004b4047c23 */ /* 0x000fe20008010809 */
[----:B----4-:R-:W-:Y:S01]  /*d390*/  F2FP.F16.F32.PACK_AB R5, R251, R250 ;  /* 0x000000fafb05723e */ /* 0x010fe200000000ff */
[----:B------:R-:W4:Y:S01]  /*d3a0*/  LDSM.16.MT88.4 R32, [R11+0x2400] ;  /* 0x002400000b20783b */ /* 0x000f220000004200 */
[----:B------:R-:W-:-:S02]  /*d3b0*/  F2FP.F16.F32.PACK_AB R6, R168, R153 ;  /* 0x00000099a806723e */ /* 0x000fc400000000ff */
[----:B------:R-:W-:Y:S01]  /*d3c0*/  MOV R180, R122 ;  /* 0x0000007a00b47202 */ /* 0x000fe20000000f00 */
[----:B------:R2:W-:Y:S01]  /*d3d0*/  MUFU.EX2 R229, R4 ;  /* 0x0000000400e57308 */ /* 0x0005e20000000800 */
[----:B-1----:R-:W-:Y:S01]  /*d3e0*/  FFMA.FTZ R10, R172, UR4, -R2 ;  /* 0x00000004ac0a7c23 */ /* 0x002fe20008010802 */
[----:B------:R-:W-:-:S06]  /*d3f0*/  MOV R172, R108 ;  /* 0x0000006c00ac7202 */ /* 0x000fcc0000000f00 */
[----:B------:R1:W5:Y:S01]  /*d400*/  MUFU.EX2 R236, R10 ;  /* 0x0000000a00ec7308 */ /* 0x0003620000000800 */
[----:B--2---:R-:W-:Y:S01]  /*d410*/  F2FP.F16.F32.PACK_AB R4, R154, R71 ;  /* 0x000000479a04723e */ /* 0x004fe200000000ff */
[----:B-1----:R-:W-:Y:S01]  /*d420*/  FFMA.FTZ R10, R173, UR4, -R9 ;  /* 0x00000004ad0a7c23 */ /* 0x002fe20008010809 */
[----:B-----5:R-:W-:Y:S02]  /*d430*/  F2FP.F16.F32.PACK_AB R7, R236, R237 ;  /* 0x000000edec07723e */ /* 0x020fe400000000ff */
[----:B------:R-:W-:-:S03]  /*d440*/  MOV R173, R155 ;  /* 0x0000009b00ad7202 */ /* 0x000fc60000000f00 */
[----:B------:R1:W2:Y:S01]  /*d450*/  MUFU.EX2 R235, R10 ;  /* 0x0000000a00eb7308 */ /* 0x0002a20000000800 */
[----:B------:R-:W-:Y:S01]  /*d460*/  MOV R155, R93 ;  /* 0x0000005d009b7202 */ /* 0x000fe20000000f00 */
[----:B------:R-:W-:Y:S01]  /*d470*/  HMMA.16816.F32 R144, R4, R28, R208 ;  /* 0x0000001c0490723c */ /* 0x000fe200000018d0 */
[----:B------:R-:W-:Y:S02]  /*d480*/  MOV R211, R123 ;  /* 0x0000007b00d37202 */ /* 0x000fe40000000f00 */
[----:B------:R-:W-:Y:S02]  /*d490*/  MOV R210, R92 ;  /* 0x0000005c00d27202 */ /* 0x000fe40000000f00 */
[----:B------:R-:W-:-:S03]  /*d4a0*/  MOV R209, R95 ;  /* 0x0000005f00d17202 */ /* 0x000fc60000000f00 */
[----:B------:R-:W-:Y:S01]  /*d4b0*/  HMMA.16816.F32 R140, R4, R30, R204 ;  /* 0x0000001e048c723c */ /* 0x000fe200000018cc */
[----:B------:R-:W-:Y:S02]  /*d4c0*/  MOV R207, R154 ;  /* 0x0000009a00cf7202 */ /* 0x000fe40000000f00 */
[----:B------:R-:W-:Y:S01]  /*d4d0*/  MOV R154, R110 ;  /* 0x0000006e009a7202 */ /* 0x000fe20000000f00 */
[----:B-1----:R-:W-:Y:S01]  /*d4e0*/  FFMA.FTZ R10, R181, UR4, -R9 ;  /* 0x00000004b50a7c23 */ /* 0x002fe20008010809 */
[----:B------:R-:W-:-:S03]  /*d4f0*/  MOV R181, R124 ;  /* 0x0000007c00b57202 */ /* 0x000fc60000000f00 */
[C---:B------:R-:W-:Y:S01]  /*d500*/  HMMA.16816.F32 R136, R4.reuse, R24, R200 ;  /* 0x000000180488723c */ /* 0x040fe200000018c8 */
[----:B------:R1:W-:Y:S07]  /*d510*/  MUFU.EX2 R208, R10 ;  /* 0x0000000a00d07308 */ /* 0x0003ee0000000800 */
[C---:B------:R-:W-:Y:S08]  /*d520*/  HMMA.16816.F32 R132, R4.reuse, R26, R132 ;  /* 0x0000001a0484723c */ /* 0x040ff00000001884 */
[----:B------:R-:W-:Y:S01]  /*d530*/  HMMA.16816.F32 R128, R4, R20, R128 ;  /* 0x000000140480723c */ /* 0x000fe20000001880 */
[----:B-1----:R-:W-:Y:S01]  /*d540*/  FFMA.FTZ R10, R187, UR4, -R8 ;  /* 0x00000004bb0a7c23 */ /* 0x002fe20008010808 */
[----:B------:R-:W-:-:S03]  /*d550*/  MOV R187, R126 ;  /* 0x0000007e00bb7202 */ /* 0x000fc60000000f00 */
[----:B------:R1:W-:Y:S03]  /*d560*/  MUFU.EX2 R206, R10 ;  /* 0x0000000a00ce7308 */ /* 0x0003e60000000800 */
[----:B------:R-:W-:Y:S01]  /*d570*/  HMMA.16816.F32 R124, R4, R22, R192 ;  /* 0x00000016047c723c */ /* 0x000fe200000018c0 */
[----:B------:R-:W-:-:S07]  /*d580*/  MOV R195, R105 ;  /* 0x0000006900c37202 */ /* 0x000fce0000000f00 */
[----:B---3--:R-:W-:Y:S01]  /*d590*/  HMMA.16816.F32 R120, R4, R12, R188 ;  /* 0x0000000c0478723c */ /* 0x008fe200000018bc */
[----:B-1----:R-:W-:-:S07]  /*d5a0*/  FFMA.FTZ R10, R186, UR4, -R8 ;  /* 0x00000004ba0a7c23 */ /* 0x002fce0008010808 */
[C---:B------:R-:W-:Y:S01]  /*d5b0*/  HMMA.16816.F32 R116, R4.reuse, R14, R116 ;  /* 0x0000000e0474723c */ /* 0x040fe20000001874 */
[----:B------:R1:W3:Y:S07]  /*d5c0*/  MUFU.EX2 R205, R10 ;  /* 0x0000000a00cd7308 */ /* 0x0002ee0000000800 */
[C---:B------:R-:W-:Y:S08]  /*d5d0*/  HMMA.16816.F32 R112, R4.reuse, R16, R112 ;  /* 0x000000100470723c */ /* 0x040ff00000001870 */
[----:B------:R-:W-:Y:S01]  /*d5e0*/  HMMA.16816.F32 R108, R4, R18, R176 ;  /* 0x00000012046c723c */ /* 0x000fe200000018b0 */
[----:B-1----:R-:W-:-:S04]  /*d5f0*/  FFMA.FTZ R10, R183, UR4, -R8 ;  /* 0x00000004b70a7c23 */ /* 0x002fc80008010808 */
[----:B------:R1:W-:Y:S03]  /*d600*/  MUFU.EX2 R204, R10 ;  /* 0x0000000a00cc7308 */ /* 0x0003e60000000800 */
[C---:B----4-:R-:W-:Y:S08]  /*d610*/  HMMA.16816.F32 R92, R4.reuse, R32, R164 ;  /* 0x00000020045c723c */ /* 0x050ff000000018a4 */
[----:B------:R-:W-:Y:S01]  /*d620*/  HMMA.16816.F32 R80, R4, R34, R160 ;  /* 0x000000220450723c */ /* 0x000fe200000018a0 */
[----:B--2---:R-:W-:-:S02]  /*d630*/  F2FP.F16.F32.PACK_AB R4, R235, R187 ;  /* 0x000000bbeb04723e */ /* 0x004fc400000000ff */
[----:B---3--:R-:W-:Y:S02]  /*d640*/  F2FP.F16.F32.PACK_AB R5, R205, R206 ;  /* 0x000000cecd05723e */ /* 0x008fe400000000ff */
[----:B------:R-:W-:Y:S01]  /*d650*/  F2FP.F16.F32.PACK_AB R6, R208, R229 ;  /* 0x000000e5d006723e */ /* 0x000fe200000000ff */
[----:B-1----:R-:W-:-:S04]  /*d660*/  FFMA.FTZ R10, R182, UR4, -R8 ;  /* 0x00000004b60a7c23 */ /* 0x002fc80008010808 */
[----:B------:R1:W2:Y:S02]  /*d670*/  MUFU.EX2 R203, R10 ;  /* 0x0000000a00cb7308 */ /* 0x0002a40000000800 */
[----:B-1----:R-:W-:Y:S01]  /*d680*/  FFMA.FTZ R10, R198, UR4, -R9 ;  /* 0x00000004c60a7c23 */ /* 0x002fe20008010809 */
[----:B--2---:R-:W-:-:S05]  /*d690*/  F2FP.F16.F32.PACK_AB R7, R203, R204 ;  /* 0x000000cccb07723e */ /* 0x004fca00000000ff */
        /* <DEDUP_REMOVED lines=8> */
[----:B------:R-:W-:Y:S07]  /*d720*/  LDSM.16.MT88.4 R24, [R196+0xa800] ;  /* 0x00a80000c418783b */ /* 0x000fee0000004200 */
[----:B------:R-:W-:Y:S01]  /*d730*/  HMMA.16816.F32 R64, R4, R22, R64 ;  /* 0x000000160440723c */ /* 0x000fe20000001840 */
[----:B-1----:R-:W-:Y:S01]  /*d740*/  FFMA.FTZ R10, R213, UR4, -R3 ;  /* 0x00000004d50a7c23 */ /* 0x002fe20008010803 */
[----:B------:R-:W-:-:S03]  /*d750*/  MOV R213, R71 ;  /* 0x0000004700d57202 */ /* 0x000fc60000000f00 */
[----:B------:R1:W-:Y:S03]  /*d760*/  MUFU.EX2 R200, R10 ;  /* 0x0000000a00c87308 */ /* 0x0003e60000000800 */
[C---:B------:R-:W-:Y:S01]  /*d770*/  HMMA.16816.F32 R68, R4.reuse, R20, R36 ;  /* 0x000000140444723c */ /* 0x040fe20000001824 */
[----:B------:R-:W3:Y:S04]  /*d780*/  LDSM.16.MT88.4 R36, [R196+0x9800] ;  /* 0x00980000c424783b */ /* 0x000ee80000004200 */
[----:B------:R-:W-:Y:S03]  /*d790*/  LDSM.16.MT88.4 R20, [R11+0x2800] ;  /* 0x002800000b14783b */ /* 0x000fe60000004200 */
[----:B------:R-:W-:Y:S01]  /*d7a0*/  HMMA.16816.F32 R60, R4, R12, R60 ;  /* 0x0000000c043c723c */ /* 0x000fe2000000183c */
[----:B-1----:R-:W-:Y:S01]  /*d7b0*/  FFMA.FTZ R10, R215, UR4, -R3 ;  /* 0x00000004d70a7c23 */ /* 0x002fe20008010803 */
[----:B------:R-:W-:-:S06]  /*d7c0*/  MOV R215, R187 ;  /* 0x000000bb00d77202 */ /* 0x000fcc0000000f00 */
[C---:B------:R-:W-:Y:S01]  /*d7d0*/  HMMA.16816.F32 R48, R4.reuse, R14, R48 ;  /* 0x0000000e0430723c */ /* 0x040fe20000001830 */
[----:B------:R-:W-:Y:S01]  /*d7e0*/  LDSM.16.MT88.4 R12, [R196+0xb800] ;  /* 0x00b80000c40c783b */ /* 0x000fe20000004200 */
[----:B------:R1:W-:Y:S06]  /*d7f0*/  MUFU.EX2 R199, R10 ;  /* 0x0000000a00c77308 */ /* 0x0003ec0000000800 */
[C---:B------:R-:W-:Y:S08]  /*d800*/  HMMA.16816.F32 R56, R4.reuse, R16, R56 ;  /* 0x000000100438723c */ /* 0x040ff00000001838 */
[----:B------:R-:W-:Y:S01]  /*d810*/  HMMA.16816.F32 R44, R4, R18, R44 ;  /* 0x00000012042c723c */ /* 0x000fe2000000182c */
[----:B------:R-:W4:Y:S01]  /*d820*/  LDSM.16.MT88.4 R16, [R11+0x1800] ;  /* 0x001800000b10783b */ /* 0x000f220000004200 */
[----:B-1----:R-:W-:Y:S01]  /*d830*/  FFMA.FTZ R10, R216, UR4, -R3 ;  /* 0x00000004d80a7c23 */ /* 0x002fe20008010803 */
[----:B------:R-:W-:-:S02]  /*d840*/  MOV R216, R209 ;  /* 0x000000d100d87202 */ /* 0x000fc40000000f00 */
[----:B------:R-:W-:Y:S01]  /*d850*/  MOV R209, R159 ;  /* 0x0000009f00d17202 */ /* 0x000fe20000000f00 */
[----:B------:R1:W5:Y:S02]  /*d860*/  MUFU.EX2 R198, R10 ;  /* 0x0000000a00c67308 */ /* 0x0003640000000800 */
[C---:B------:R-:W-:Y:S08]  /*d870*/  HMMA.16816.F32 R52, R4.reuse, R32, R52 ;  /* 0x000000200434723c */ /* 0x040ff00000001834 */
[----:B------:R-:W-:Y:S01]  /*d880*/  HMMA.16816.F32 R32, R4, R34, R96 ;  /* 0x000000220420723c */ /* 0x000fe20000001860 */
[----:B------:R-:W-:Y:S01]  /*d890*/  FFMA.FTZ R4, R214, UR4, -R9 ;  /* 0x00000004d6047c23 */ /* 0x000fe20008010809 */
[----:B------:R-:W-:-:S03]  /*d8a0*/  MOV R214, R181 ;  /* 0x000000b500d67202 */ /* 0x000fc60000000f00 */
[----:B------:R2:W-:Y:S01]  /*d8b0*/  MUFU.EX2 R176, R4 ;  /* 0x0000000400b07308 */ /* 0x0005e20000000800 */
[----:B-1----:R-:W-:Y:S01]  /*d8c0*/  FFMA.FTZ R10, R174, UR4, -R2 ;  /* 0x00000004ae0a7c23 */ /* 0x002fe20008010802 */
[----:B-----5:R-:W-:-:S06]  /*d8d0*/  F2FP.F16.F32.PACK_AB R6, R198, R199 ;  /* 0x000000c7c606723e */ /* 0x020fcc00000000ff */
[----:B------:R1:W-:Y:S01]  /*d8e0*/  MUFU.EX2 R187, R10 ;  /* 0x0000000a00bb7308 */ /* 0x0003e20000000800 */
[----:B--2---:R-:W-:Y:S01]  /*d8f0*/  F2FP.F16.F32.PACK_AB R4, R200, R201 ;  /* 0x000000c9c804723e */ /* 0x004fe200000000ff */
[----:B-1----:R-:W-:-:S06]  /*d900*/  FFMA.FTZ R10, R175, UR4, -R2 ;  /* 0x00000004af0a7c23 */ /* 0x002fcc0008010802 */
[----:B------:R1:W2:Y:S02]  /*d910*/  MUFU.EX2 R186, R10 ;  /* 0x0000000a00ba7308 */ /* 0x0002a40000000800 */
[----:B-1----:R-:W-:Y:S01]  /*d920*/  FFMA.FTZ R10, R197, UR4, -R2 ;  /* 0x00000004c50a7c23 */ /* 0x002fe20008010802 */
[----:B--2---:R-:W-:-:S05]  /*d930*/  F2FP.F16.F32.PACK_AB R5, R186, R187 ;  /* 0x000000bbba05723e */ /* 0x004fca00000000ff */
[----:B------:R1:W-:Y:S02]  /*d940*/  MUFU.EX2 R179, R10 ;  /* 0x0000000a00b37308 */ /* 0x0003e40000000800 */
        /* <DEDUP_REMOVED lines=8> */
[----:B------:R-:W-:Y:S01]  /*d9d0*/  MOV R211, R157 ;  /* 0x0000009d00d37202 */ /* 0x000fe20000000f00 */
[----:B------:R-:W-:Y:S01]  /*d9e0*/  HMMA.16816.F32 R148, R4, R28, R136 ;  /* 0x0000001c0494723c */ /* 0x000fe20000001888 */
[----:B------:R-:W-:Y:S02]  /*d9f0*/  MOV R138, R100 ;  /* 0x00000064008a7202 */ /* 0x000fe40000000f00 */
[----:B------:R-:W-:Y:S02]  /*da00*/  MOV R139, R169 ;  /* 0x000000a9008b7202 */ /* 0x000fe40000000f00 */
[----:B------:R-:W-:-:S03]  /*da10*/  MOV R169, R156 ;  /* 0x0000009c00a97202 */ /* 0x000fc60000000f00 */
[----:B---3--:R-:W-:Y:S01]  /*da20*/  HMMA.16816.F32 R144, R4, R36, R144 ;  /* 0x000000240490723c */ /* 0x008fe20000001890 */
[----:B-1----:R-:W-:Y:S01]  /*da30*/  FFMA.FTZ R10, R247, UR4, -R9 ;  /* 0x00000004f70a7c23 */ /* 0x002fe20008010809 */
[----:B------:R-:W-:-:S06]  /*da40*/  MOV R247, R107 ;  /* 0x0000006b00f77202 */ /* 0x000fcc0000000f00 */
[C---:B------:R-:W-:Y:S01]  /*da50*/  HMMA.16816.F32 R140, R4.reuse, R38, R140 ;  /* 0x00000026048c723c */ /* 0x040fe2000000188c */
[----:B------:R1:W-:Y:S07]  /*da60*/  MUFU.EX2 R107, R10 ;  /* 0x0000000a006b7308 */ /* 0x0003ee0000000800 */
[C---:B------:R-:W-:Y:S08]  /*da70*/  HMMA.16816.F32 R132, R4.reuse, R30, R132 ;  /* 0x0000001e0484723c */ /* 0x040ff00000001884 */
[----:B------:R-:W-:Y:S01]  /*da80*/  HMMA.16816.F32 R188, R4, R24, R128 ;  /* 0x0000001804bc723c */ /* 0x000fe20000001880 */
[----:B-1----:R-:W-:Y:S01]  /*da90*/  FFMA.FTZ R10, R221, UR4, -R8 ;  /* 0x00000004dd0a7c23 */ /* 0x002fe20008010808 */
[----:B------:R-:W-:-:S03]  /*daa0*/  MOV R221, R180 ;  /* 0x000000b400dd7202 */ /* 0x000fc60000000f00 */
[----:B------:R1:W-:Y:S03]  /*dab0*/  MUFU.EX2 R197, R10 ;  /* 0x0000000a00c57308 */ /* 0x0003e60000000800 */
[C---:B------:R-:W-:Y:S08]  /*dac0*/  HMMA.16816.F32 R180, R4.reuse, R26, R124 ;  /* 0x0000001a04b4723c */ /* 0x040ff0000000187c */
[----:B----4-:R-:W-:Y:S01]  /*dad0*/  HMMA.16816.F32 R160, R4, R16, R120 ;  /* 0x0000001004a0723c */ /* 0x010fe20000001878 */
[----:B------:R-:W3:Y:S01]  /*dae0*/  LDSM.16.MT88.4 R120, [R196+0x9c00] ;  /* 0x009c0000c478783b */ /* 0x000ee20000004200 */
[----:B-1----:R-:W-:Y:S01]  /*daf0*/  FFMA.FTZ R10, R219, UR4, -R8 ;  /* 0x00000004db0a7c23 */ /* 0x002fe20008010808 */
[----:B------:R-:W-:-:S05]  /*db00*/  MOV R219, R106 ;  /* 0x0000006a00db7202 */ /* 0x000fca0000000f00 */
[C---:B------:R-:W-:Y:S01]  /*db10*/  HMMA.16816.F32 R164, R4.reuse, R18, R116 ;  /* 0x0000001204a4723c */ /* 0x040fe20000001874 */
[----:B------:R1:W4:Y:S07]  /*db20*/  MUFU.EX2 R106, R10 ;  /* 0x0000000a006a7308 */ /* 0x00032e0000000800 */
[C---:B------:R-:W-:Y:S08]  /*db30*/  HMMA.16816.F32 R156, R4.reuse, R14, R108 ;  /* 0x0000000e049c723c */ /* 0x040ff0000000186c */
[----:B------:R-:W-:Y:S01]  /*db40*/  HMMA.16816.F32 R124, R4, R20, R92 ;  /* 0x00000014047c723c */ /* 0x000fe2000000185c */
[----:B-1----:R-:W-:Y:S01]  /*db50*/  FFMA.FTZ R10, R218, UR4, -R8 ;  /* 0x00000004da0a7c23 */ /* 0x002fe20008010808 */
[----:B------:R-:W-:-:S03]  /*db60*/  MOV R218, R173 ;  /* 0x000000ad00da7202 */ /* 0x000fc60000000f00 */
[----:B------:R1:W-:Y:S03]  /*db70*/  MUFU.EX2 R105, R10 ;  /* 0x0000000a00697308 */ /* 0x0003e60000000800 */
[----:B------:R-:W-:Y:S01]  /*db80*/  HMMA.16816.F32 R96, R4, R22, R80 ;  /* 0x000000160460723c */ /* 0x000fe20000001850 */
[----:B------:R-:W-:Y:S01]  /*db90*/  LDSM.16.MT88.4 R80, [R196+0xbc00] ;  /* 0x00bc0000c450783b */ /* 0x000fe20000004200 */
[----:B-1----:R-:W-:Y:S01]  /*dba0*/  FFMA.FTZ R10, R220, UR4, -R8 ;  /* 0x00000004dc0a7c23 */ /* 0x002fe20008010808 */
[----:B------:R-:W-:-:S05]  /*dbb0*/  MOV R220, R172 ;  /* 0x000000ac00dc7202 */ /* 0x000fca0000000f00 */
[----:B------:R-:W-:Y:S01]  /*dbc0*/  HMMA.16816.F32 R172, R4, R12, R112 ;  /* 0x0000000c04ac723c */ /* 0x000fe20000001870 */
[----:B------:R-:W1:Y:S01]  /*dbd0*/  MUFU.EX2 R100, R10 ;  /* 0x0000000a00647308 */ /* 0x000e620000000800 */
[----:B--2---:R-:W-:Y:S02]  /*dbe0*/  F2FP.F16.F32.PACK_AB R4, R177, R202 ;  /* 0x000000cab104723e */ /* 0x004fe400000000ff */
[----:B----4-:R-:W-:Y:S02]  /*dbf0*/  F2FP.F16.F32.PACK_AB R5, R106, R197 ;  /* 0x000000c56a05723e */ /* 0x010fe400000000ff */
[----:B------:R-:W-:Y:S02]  /*dc00*/  F2FP.F16.F32.PACK_AB R6, R107, R176 ;  /* 0x000000b06b06723e */ /* 0x000fe400000000ff */
[----:B-1----:R-:W-:Y:S01]  /*dc10*/  F2FP.F16.F32.PACK_AB R7, R100, R105 ;  /* 0x000000696407723e */ /* 0x002fe200000000ff */
[----:B------:R-:W-:Y:S01]  /*dc20*/  FFMA.FTZ R10, R248, UR4, -R9 ;  /* 0x00000004f80a7c23 */ /* 0x000fe20008010809 */
[----:B------:R-:W-:-:S05]  /*dc30*/  MOV R248, R195 ;  /* 0x000000c300f87202 */ /* 0x000fca0000000f00 */
        /* <DEDUP_REMOVED lines=10> */
[----:B------:R-:W-:Y:S01]  /*dce0*/  HMMA.16816.F32 R64, R4, R26, R64 ;  /* 0x0000001a0440723c */ /* 0x000fe20000001840 */
[----:B------:R-:W-:Y:S01]  /*dcf0*/  MOV R243, R139 ;  /* 0x0000008b00f37202 */ /* 0x000fe20000000f00 */
[----:B------:R1:W2:Y:S01]  /*dd00*/  MUFU.EX2 R38, R10 ;  /* 0x0000000a00267308 */ /* 0x0002a20000000800 */
[----:B------:R-:W-:Y:S01]  /*dd10*/  MOV R27, R210 ;  /* 0x000000d2001b7202 */ /* 0x000fe20000000f00 */
[----:B------:R-:W4:Y:S01]  /*dd20*/  LDSM.16.MT88.4 R136, [R11+0xc00] ;  /* 0x000c00000b88783b */ /* 0x000f220000004200 */
[----:B------:R-:W-:-:S03]  /*dd30*/  MOV R210, R168 ;  /* 0x000000a800d27202 */ /* 0x000fc60000000f00 */
[----:B------:R-:W-:Y:S01]  /*dd40*/  HMMA.16816.F32 R192, R4, R28, R76 ;  /* 0x0000001c04c0723c */ /* 0x000fe2000000184c */
[----:B------:R-:W-:-:S07]  /*dd50*/  MOV R26, R169 ;  /* 0x000000a9001a7202 */ /* 0x000fce0000000f00 */
[C---:B------:R-:W-:Y:S01]  /*dd60*/  HMMA.16816.F32 R28, R4.reuse, R30, R72 ;  /* 0x0000001e041c723c */ /* 0x040fe20000001848 */
[--C-:B-1----:R-:W-:Y:S01]  /*dd70*/  FFMA.FTZ R10, R245, UR4, -R3.reuse ;  /* 0x00000004f50a7c23 */ /* 0x102fe20008010803 */
[----:B------:R-:W-:Y:S01]  /*dd80*/  FFMA.FTZ R3, R244, UR4, -R3 ;  /* 0x00000004f4037c23 */ /* 0x000fe20008010803 */
[----:B------:R-:W-:Y:S02]  /*dd90*/  MOV R245, R209 ;  /* 0x000000d100f57202 */ /* 0x000fe40000000f00 */
[----:B------:R-:W-:Y:S01]  /*dda0*/  MOV R244, R170 ;  /* 0x000000aa00f47202 */ /* 0x000fe20000000f00 */
[----:B------:R1:W-:Y:S01]  /*ddb0*/  MUFU.EX2 R25, R3 ;  /* 0x0000000300197308 */ /* 0x0003e20000000800 */
[----:B------:R-:W-:Y:S01]  /*ddc0*/  MOV R209, R153 ;  /* 0x0000009900d17202 */ /* 0x000fe20000000f00 */
[----:B------:R-:W-:Y:S01]  /*ddd0*/  HMMA.16816.F32 R56, R4, R12, R56 ;  /* 0x0000000c0438723c */ /* 0x000fe20000001838 */
[----:B--2---:R-:W-:-:S05]  /*dde0*/  F2FP.F16.F32.PACK_AB R92, R38, R39 ;  /* 0x00000027265c723e */ /* 0x004fca00000000ff */
[----:B------:R-:W2:Y:S02]  /*ddf0*/  MUFU.EX2 R37, R10 ;  /* 0x0000000a00257308 */ /* 0x000ea40000000800 */
[----:B------:R-:W-:Y:S01]  /*de00*/  HMMA.16816.F32 R44, R4, R14, R44 ;  /* 0x0000000e042c723c */ /* 0x000fe2000000182c */
[----:B-1----:R-:W-:Y:S01]  /*de10*/  FFMA.FTZ R3, R222, UR4, -R2 ;  /* 0x00000004de037c23 */ /* 0x002fe20008010802 */
[----:B------:R-:W-:-:S06]  /*de20*/  MOV R222, R171 ;  /* 0x000000ab00de7202 */ /* 0x000fcc0000000f00 */
[----:B------:R-:W-:Y:S01]  /*de30*/  HMMA.16816.F32 R52, R4, R20, R52 ;  /* 0x000000140434723c */ /* 0x000fe20000001834 */
[----:B------:R-:W-:Y:S01]  /*de40*/  LDSM.16.MT88.4 R168, [R11+0x1c00] ;  /* 0x001c00000ba8783b */ /* 0x000fe20000004200 */
[----:B------:R1:W-:Y:S01]  /*de50*/  MUFU.EX2 R24, R3 ;  /* 0x0000000300187308 */ /* 0x0003e20000000800 */
[----:B--2---:R-:W-:-:S05]  /*de60*/  F2FP.F16.F32.PACK_AB R94, R25, R37 ;  /* 0x00000025195e723e */ /* 0x004fca00000000ff */
[----:B------:R-:W-:Y:S01]  /*de70*/  HMMA.16816.F32 R32, R4, R22, R32 ;  /* 0x000000160420723c */ /* 0x000fe20000001820 */
[----:B------:R-:W-:Y:S01]  /*de80*/  LDSM.16.MT88.4 R4, [R11+0x2c00] ;  /* 0x002c00000b04783b */ /* 0x000fe20000004200 */
[----:B-1----:R-:W-:Y:S01]  /*de90*/  FFMA.FTZ R3, R223, UR4, -R2 ;  /* 0x00000004df037c23 */ /* 0x002fe20008010802 */
[----:B------:R-:W-:-:S03]  /*dea0*/  MOV R223, R152 ;  /* 0x0000009800df7202 */ /* 0x000fc60000000f00 */
[----:B------:R1:W2:Y:S02]  /*deb0*/  MUFU.EX2 R19, R3 ;  /* 0x0000000300137308 */ /* 0x0002a40000000800 */
[--C-:B-1----:R-:W-:Y:S01]  /*dec0*/  FFMA.FTZ R3, R225, UR4, -R2.reuse ;  /* 0x00000004e1037c23 */ /* 0x102fe20008010802 */
[----:B------:R-:W-:Y:S01]  /*ded0*/  FFMA.FTZ R2, R242, UR4, -R2 ;  /* 0x00000004f2027c23 */ /* 0x000fe20008010802 */
[----:B------:R-:W-:-:S04]  /*dee0*/  MOV R225, R154 ;  /* 0x0000009a00e17202 */ /* 0x000fc80000000f00 */
[----:B------:R1:W-:Y:S01]  /*def0*/  MUFU.EX2 R18, R3 ;  /* 0x0000000300127308 */ /* 0x0003e20000000800 */
[----:B--2---:R-:W-:-:S07]  /*df00*/  F2FP.F16.F32.PACK_AB R93, R19, R24 ;  /* 0x00000018135d723e */ /* 0x004fce00000000ff */
[----:B------:R2:W5:Y:S01]  /*df10*/  MUFU.EX2 R17, R2 ;  /* 0x0000000200117308 */ /* 0x0005620000000800 */
[----:B-1----:R-:W-:Y:S02]  /*df20*/  MOV R3, R155 ;  /* 0x0000009b00037202 */ /* 0x002fe40000000f00 */
[----:B------:R-:W1:Y:S01]  /*df30*/  LDSM.16.MT88.4 R152, [R196+0xac00] ;  /* 0x00ac0000c498783b */ /* 0x000e620000004200 */
[----:B--2---:R-:W-:Y:S01]  /*df40*/  FFMA.FTZ R2, R249, UR4, -R9 ;  /* 0x00000004f9027c23 */ /* 0x004fe20008010809 */
[----:B-----5:R-:W-:-:S03]  /*df50*/  F2FP.F16.F32.PACK_AB R95, R17, R18 ;  /* 0x00000012115f723e */ /* 0x020fc600000000ff */
[----:B------:R2:W5:Y:S04]  /*df60*/  MUFU.EX2 R16, R2 ;  /* 0x0000000200107308 */ /* 0x0005680000000800 */
[C---:B---3--:R-:W-:Y:S08]  /*df70*/  HMMA.16816.F32 R112, R92.reuse, R120, R144 ;  /* 0x000000785c70723c */ /* 0x048ff00000001890 */
[----:B----4-:R-:W-:Y:S01]  /*df80*/  HMMA.16816.F32 R128, R92, R136, R148 ;  /* 0x000000885c80723c */ /* 0x010fe20000001894 */
[----:B--2---:R-:W-:-:S07]  /*df90*/  FFMA.FTZ R2, R224, UR4, -R9 ;  /* 0x00000004e0027c23 */ /* 0x004fce0008010809 */
[C---:B------:R-:W-:Y:S01]  /*dfa0*/  HMMA.16816.F32 R116, R92.reuse, R122, R140 ;  /* 0x0000007a5c74723c */ /* 0x040fe2000000188c */
[----:B------:R2:W-:Y:S07]  /*dfb0*/  MUFU.EX2 R14, R2 ;  /* 0x00000002000e7308 */ /* 0x0005ee0000000800 */
[C---:B------:R-:W-:Y:S08]  /*dfc0*/  HMMA.16816.F32 R132, R92.reuse, R138, R132 ;  /* 0x0000008a5c84723c */ /* 0x040ff00000001884 */
[----:B-1----:R-:W-:Y:S01]  /*dfd0*/  HMMA.16816.F32 R144, R92, R152, R188 ;  /* 0x000000985c90723c */ /* 0x002fe200000018bc */
[----:B--2---:R-:W-:Y:S01]  /*dfe0*/  FFMA.FTZ R2, R241, UR4, -R9 ;  /* 0x00000004f1027c23 */ /* 0x004fe20008010809 */
[----:B------:R-:W-:Y:S01]  /*dff0*/  FFMA.FTZ R9, R225, R41, R3 ;  /* 0x00000029e1097223 */ /* 0x000fe20000010003 */
[----:B------:R-:W-:-:S02]  /*e000*/  FFMA.FTZ R3, R26, R43, R244 ;  /* 0x0000002b1a037223 */ /* 0x000fc400000100f4 */
[----:B------:R1:W2:Y:S01]  /*e010*/  MUFU.EX2 R15, R2 ;  /* 0x00000002000f7308 */ /* 0x0002a20000000800 */
[----:B------:R-:W-:Y:S02]  /*e020*/  FADD.FTZ R9, R243, R9 ;  /* 0x00000009f3097221 */ /* 0x000fe40000010000 */
[----:B------:R-:W-:Y:S01]  /*e030*/  HMMA.16816.F32 R148, R92, R154, R180 ;  /* 0x0000009a5c94723c */ /* 0x000fe200000018b4 */
[----:B------:R-:W-:-:S07]  /*e040*/  FADD.FTZ R20, R248, R3 ;  /* 0x00000003f8147221 */ /* 0x000fce0000010000 */
[----:B------:R-:W-:Y:S01]  /*e050*/  HMMA.16816.F32 R160, R92, R168, R160 ;  /* 0x000000a85ca0723c */ /* 0x000fe200000018a0 */
[----:B-1----:R-:W-:-:S07]  /*e060*/  FFMA.FTZ R2, R246, UR4, -R8 ;  /* 0x00000004f6027c23 */ /* 0x002fce0008010808 */
[C---:B------:R-:W-:Y:S01]  /*e070*/  HMMA.16816.F32 R164, R92.reuse, R170, R164 ;  /* 0x000000aa5ca4723c */ /* 0x040fe200000018a4 */
[----:B------:R1:W-:Y:S07]  /*e080*/  MUFU.EX2 R10, R2 ;  /* 0x00000002000a7308 */ /* 0x0003ee0000000800 */
[----:B------:R-:W-:Y:S01]  /*e090*/  HMMA.16816.F32 R72, R92, R80, R172 ;  /* 0x000000505c48723c */ /* 0x000fe200000018ac */
[----:B------:R-:W-:-:S07]  /*e0a0*/  MOV R172, R252 ;  /* 0x000000fc00ac7202 */ /* 0x000fce0000000f00 */
[----:B------:R-:W-:Y:S01]  /*e0b0*/  HMMA.16816.F32 R76, R92, R82, R156 ;  /* 0x000000525c4c723c */ /* 0x000fe2000000189c */
[----:B-1----:R-:W-:-:S04]  /*e0c0*/  FFMA.FTZ R2, R240, UR4, -R8 ;  /* 0x00000004f0027c23 */ /* 0x002fc80008010808 */
[----:B------:R1:W3:Y:S03]  /*e0d0*/  MUFU.EX2 R11, R2 ;  /* 0x00000002000b7308 */ /* 0x0002e60000000800 */
[C---:B------:R-:W-:Y:S08]  /*e0e0*/  HMMA.16816.F32 R88, R92.reuse, R4, R124 ;  /* 0x000000045c58723c */ /* 0x040ff0000000187c */
[----:B------:R-:W-:Y:S01]  /*e0f0*/  HMMA.16816.F32 R92, R92, R6, R96 ;  /* 0x000000065c5c723c */ /* 0x000fe20000001860 */
[----:B-----5:R-:W-:-:S02]  /*e100*/  F2FP.F16.F32.PACK_AB R96, R16, R36 ;  /* 0x000000241060723e */ /* 0x020fc400000000ff */
[----:B--2---:R-:W-:Y:S01]  /*e110*/  F2FP.F16.F32.PACK_AB R98, R15, R14 ;  /* 0x0000000e0f62723e */ /* 0x004fe200000000ff */
[----:B-1----:R-:W-:Y:S01]  /*e120*/  FFMA.FTZ R2, R226, UR4, -R8 ;  /* 0x00000004e2027c23 */ /* 0x002fe20008010808 */
[----:B---3--:R-:W-:-:S03]  /*e130*/  F2FP.F16.F32.PACK_AB R97, R11, R10 ;  /* 0x0000000a0b61723e */ /* 0x008fc600000000ff */
[----:B------:R1:W-:Y:S02]  /*e140*/  MUFU.EX2 R12, R2 ;  /* 0x00000002000c7308 */ /* 0x0003e40000000800 */
[----:B-1----:R-:W-:Y:S01]  /*e150*/  FFMA.FTZ R2, R239, UR4, -R8 ;  /* 0x00000004ef027c23 */ /* 0x002fe20008010808 */
[----:B------:R-:W-:Y:S01]  /*e160*/  FFMA.FTZ R8, R222, R40, R223 ;  /* 0x00000028de087223 */ /* 0x000fe200000100df */
[----:B------:R-:W-:-:S04]  /*e170*/  @P1 IADD3 R239, PT, PT, R211, -0x4, RZ ;  /* 0xfffffffcd3ef1810 */ /* 0x000fc80007ffe0ff */
[----:B------:R-:W1:Y:S01]  /*e180*/  MUFU.EX2 R13, R2 ;  /* 0x00000002000d7308 */ /* 0x000e620000000800 */
[----:B------:R-:W-:-:S04]  /*e190*/  FADD.FTZ R21, R227, R8 ;  /* 0x00000008e3157221 */ /* 0x000fc80000010000 */
[----:B------:R-:W-:-:S04]  /*e1a0*/  FADD.FTZ R3, R219, R21 ;  /* 0x00000015db037221 */ /* 0x000fc80000010000 */
[----:B------:R-:W-:-:S04]  /*e1b0*/  FADD.FTZ R3, R217, R3 ;  /* 0x00000003d9037221 */ /* 0x000fc80000010000 */
[----:B------:R-:W-:Y:S01]  /*e1c0*/  FADD.FTZ R3, R206, R3 ;  /* 0x00000003ce037221 */ /* 0x000fe20000010000 */
[----:B-1----:R-:W-:Y:S01]  /*e1d0*/  F2FP.F16.F32.PACK_AB R99, R13, R12 ;  /* 0x0000000c0d63723e */ /* 0x002fe200000000ff */
[----:B------:R-:W-:Y:S02]  /*e1e0*/  FFMA.FTZ R2, R245, R42, R27 ;  /* 0x0000002af5027223 */ /* 0x000fe4000001001b */
[----:B------:R-:W-:Y:S02]  /*e1f0*/  FADD.FTZ R3, R205, R3 ;  /* 0x00000003cd037221 */ /* 0x000fe40000010000 */
        /* <DEDUP_REMOVED lines=64> */
[----:B------:R-:W-:-:S02]  /*e600*/  FADD.FTZ R2, R17, R2 ;  /* 0x0000000211027221 */ /* 0x000fc40000010000 */
[----:B------:R3:W-:Y:S04]  /*e610*/  STL [R1+0x24], R5 ;  /* 0x0000240501007387 */ /* 0x0007e80000100800 */
[----:B------:R3:W-:Y:S04]  /*e620*/  STL [R1+0x28], R4 ;  /* 0x0000280401007387 */ /* 0x0007e80000100800 */
[----:B------:R3:W-:Y:S04]  /*e630*/  STL [R1+0x30], R3 ;  /* 0x0000300301007387 */ /* 0x0007e80000100800 */
[----:B------:R3:W-:Y:S01]  /*e640*/  STL [R1+0x2c], R2 ;  /* 0x00002c0201007387 */ /* 0x0007e20000100800 */
[----:B------:R-:W-:Y:S05]  /*e650*/  @P1 BRA `(.L_x_198) ;  /* 0x0000000000041947 */ /* 0x000fea0003800000 */
.L_x_195:
[----:B--2---:R-:W-:-:S07]  /*e660*/  IADD3 R239, PT, PT, R172, -0x1, RZ ;  /* 0xffffffffacef7810 */ /* 0x004fce0007ffe0ff */
.L_x_198:
[----:B---3--:R-:W2:Y:S02]  /*e670*/  LDL R2, [R1+0x3c] ;  /* 0x00003c0001027983 */ /* 0x008ea40000100800 */
[----:B--2---:R-:W-:-:S13]  /*e680*/  ISETP.GE.AND P0, PT, R239, R2, PT ;  /* 0x00000002ef00720c */ /* 0x004fda0003f06270 */
[----:B------:R-:W-:Y:S05]  /*e690*/  @!P0 BRA `(.L_x_199) ;  /* 0x0000004400588947 */ /* 0x000fea0003800000 */
[----:B------:R-:W2:Y:S01]  /*e6a0*/  LDL.LU R6, [R1+0x10] ;  /* 0x0000100001067983 */ /* 0x000ea20000300800 */
[----:B-1----:R-:W-:Y:S01]  /*e6b0*/  IMAD.SHL.U32 R3, R228, 0x4, RZ ;  /* 0x00000004e4037824 */ /* 0x002fe200078e00ff */
[----:B------:R-:W-:Y:S01]  /*e6c0*/  SHF.R.U32.HI R226, RZ, 0x1, R228 ;  /* 0x00000001ffe27819 */ /* 0x000fe200000116e4 */
[----:B------:R-:W1:Y:S01]  /*e6d0*/  LDCU.64 UR6, c[0x0][0x3c0] ;  /* 0x00007800ff0677ac */ /* 0x000e620008000a00 */
[----:B------:R-:W3:Y:S01]  /*e6e0*/  LDL.LU R4, [R1+0x20] ;  /* 0x0000200001047983 */ /* 0x000ee20000300800 */
[----:B------:R-:W4:Y:S01]  /*e6f0*/  S2UR UR8, SR_CgaCtaId ;  /* 0x00000000000879c3 */ /* 0x000f220000008800 */
[----:B------:R-:W-:Y:S01]  /*e700*/  IMAD.MOV.U32 R106, RZ, RZ, R101 ;  /* 0x000000ffff6a7224 */ /* 0x000fe200078e0065 */
[----:B------:R-:W-:Y:S01]  /*e710*/  UMOV UR10, 0x400 ;  /* 0x00000400000a7882 */ /* 0x000fe20000000000 */
[----:B------:R-:W5:Y:S01]  /*e720*/  S2R R5, SR_TID.X ;  /* 0x0000000000057919 */ /* 0x000f620000002100 */
[----:B------:R-:W-:Y:S01]  /*e730*/  IMAD.MOV.U32 R105, RZ, RZ, R102 ;  /* 0x000000ffff697224 */ /* 0x000fe200078e0066 */
[----:B------:R-:W2:Y:S01]  /*e740*/  LDCU UR4, c[0x0][0x45c] ;  /* 0x00008b80ff0477ac */ /* 0x000ea20008000800 */
[----:B------:R-:W-:-:S02]  /*e750*/  IMAD.MOV.U32 R100, RZ, RZ, R103 ;  /* 0x000000ffff647224 */ /* 0x000fc400078e0067 */
[C---:B------:R-:W-:Y:S02]  /*e760*/  VIADD R236, R230.reuse, 0x8 ;  /* 0x00000008e6ec7836 */ /* 0x040fe40000000000 */
[C---:B------:R-:W-:Y:S02]  /*e770*/  VIADD R235, R230.reuse, 0x40 ;  /* 0x00000040e6eb7836 */ /* 0x040fe40000000000 */
[----:B------:R-:W-:Y:S01]  /*e780*/  VIADD R237, R230, 0x48 ;  /* 0x00000048e6ed7836 */ /* 0x000fe20000000000 */
[----:B-1----:R-:W-:Y:S02]  /*e790*/  USHF.L.U64.HI UR9, UR6, 0x5, UR7 ;  /* 0x0000000506097899 */ /* 0x002fe40008010207 */
[----:B------:R-:W-:Y:S01]  /*e7a0*/  USHF.L.U32 UR11, UR6, 0x5, URZ ;  /* 0x00000005060b7899 */ /* 0x000fe200080006ff */
[----:B------:R-:W1:Y:S01]  /*e7b0*/  LDCU.64 UR6, c[0x0][0x3c0] ;  /* 0x00007800ff0677ac */ /* 0x000e620008000a00 */
[----:B----4-:R-:W-:Y:S01]  /*e7c0*/  ULEA UR8, UR8, UR10, 0x18 ;  /* 0x0000000a08087291 */ /* 0x010fe2000f8ec0ff */
[----:B-----5:R-:W-:Y:S01]  /*e7d0*/  IMAD.SHL.U32 R5, R5, 0x10, RZ ;  /* 0x0000001005057824 */ /* 0x020fe200078e00ff */
[----:B--2---:R-:W-:-:S04]  /*e7e0*/  LOP3.LUT R2, R6, 0xc0, RZ, 0xc0, !PT ;  /* 0x000000c006027812 */ /* 0x004fc800078ec0ff */
[----:B------:R-:W-:Y:S02]  /*e7f0*/  LOP3.LUT R2, R2, 0x18, R3, 0xf8, !PT ;  /* 0x0000001802027812 */ /* 0x000fe400078ef803 */
[----:B------:R-:W-:Y:S02]  /*e800*/  LOP3.LUT R3, R6, 0x120, RZ, 0xc0, !PT ;  /* 0x0000012006037812 */ /* 0x000fe400078ec0ff */
[C---:B------:R-:W-:Y:S02]  /*e810*/  LOP3.LUT R224, R2.reuse, 0x8, R228, 0x78, !PT ;  /* 0x0000000802e07812 */ /* 0x040fe400078e78e4 */
[----:B------:R-:W2:Y:S01]  /*e820*/  S2R R228, SR_TID.X ;  /* 0x0000000000e47919 */ /* 0x000ea20000002100 */
[----:B------:R-:W-:Y:S02]  /*e830*/  LOP3.LUT R3, R3, 0x3e00, R5, 0xf8, !PT ;  /* 0x00003e0003037812 */ /* 0x000fe400078ef805 */
[----:B------:R-:W-:Y:S02]  /*e840*/  LOP3.LUT R226, R2, 0x8, R226, 0x78, !PT ;  /* 0x0000000802e27812 */ /* 0x000fe400078e78e2 */
[----:B---3--:R-:W-:-:S02]  /*e850*/  LOP3.LUT R224, R4, R224, RZ, 0xfc, !PT ;  /* 0x000000e004e07212 */ /* 0x008fc400078efcff */
[----:B------:R-:W-:Y:S01]  /*e860*/  LOP3.LUT R226, R3, R226, RZ, 0xfc, !PT ;  /* 0x000000e203e27212 */ /* 0x000fe200078efcff */
[----:B------:R-:W-:Y:S01]  /*e870*/  IMAD.MOV.U32 R3, RZ, RZ, R104 ;  /* 0x000000ffff037224 */ /* 0x000fe200078e0068 */
[----:B------:R-:W-:Y:S02]  /*e880*/  LEA R224, R224, UR5, 0x1 ;  /* 0x00000005e0e07c11 */ /* 0x000fe4000f8e08ff */
[----:B------:R-:W-:-:S03]  /*e890*/  LEA R226, R226, UR5, 0x1 ;  /* 0x00000005e2e27c11 */ /* 0x000fc6000f8e08ff */
[C---:B------:R-:W-:Y:S02]  /*e8a0*/  IMAD.IADD R225, R0.reuse, 0x1, R224 ;  /* 0x0000000100e17824 */ /* 0x040fe400078e02e0 */
[----:B------:R-:W-:Y:S01]  /*e8b0*/  IMAD.IADD R227, R0, 0x1, R226 ;  /* 0x0000000100e37824 */ /* 0x000fe200078e02e2 */
[C---:B--2---:R-:W-:Y:S01]  /*e8c0*/  LOP3.LUT P4, RZ, R228.reuse, 0x4, RZ, 0xc0, !PT ;  /* 0x00000004e4ff7812 */ /* 0x044fe2000788c0ff */
[----:B------:R-:W-:Y:S01]  /*e8d0*/  IMAD.SHL.U32 R229, R228, 0x20, RZ ;  /* 0x00000020e4e57824 */ /* 0x000fe200078e00ff */
[----:B-1----:R-:W-:Y:S11]  /*e8e0*/  BRA `(.L_x_200) ;  /* 0x0000000000647947 */ /* 0x002ff60003800000 */
.L_x_202:
[----:B------:R-:W2:Y:S01]  /*e8f0*/  LDL R209, [R1+0x38] ;  /* 0x0000380001d17983 */ /* 0x000ea20000100800 */
[----:B------:R-:W1:Y:S01]  /*e900*/  LDC.64 R12, c[0x0][0x3b8] ;  /* 0x0000ee00ff0c7b82 */ /* 0x000e620000000a00 */
[----:B------:R-:W-:Y:S02]  /*e910*/  VIADD R10, R239, 0xffffffff ;  /* 0xffffffffef0a7836 */ /* 0x000fe40000000000 */
[----:B------:R-:W3:Y:S02]  /*e920*/  LDL R208, [R1+0x34] ;  /* 0x0000340001d07983 */ /* 0x000ee40000100800 */
[C---:B-1----:R-:W-:Y:S04]  /*e930*/  IMAD.WIDE.U32 R8, R10.reuse, R12, RZ ;  /* 0x0000000c0a087225 */ /* 0x042fe800078e00ff */
[----:B------:R-:W-:Y:S02]  /*e940*/  IMAD R9, R10, R13, R9 ;  /* 0x0000000d0a097224 */ /* 0x000fe400078e0209 */
[C---:B------:R-:W-:Y:S03]  /*e950*/  IMAD.SHL.U32 R24, R8.reuse, 0x40, RZ ;  /* 0x0000004008187824 */ /* 0x040fe600078e00ff */
[C-C-:B------:R-:W-:Y:S02]  /*e960*/  SHF.L.U64.HI R25, R8.reuse, 0x6, R9.reuse ;  /* 0x0000000608197819 */ /* 0x140fe40000010209 */
[C---:B--2---:R-:W-:Y:S04]  /*e970*/  LEA R10, P0, R8.reuse, R209, 0x7 ;  /* 0x000000d1080a7211 */ /* 0x044fe800078038ff */
[----:B---3--:R-:W-:Y:S02]  /*e980*/  LEA.HI.X R11, R8, R208, R9, 0x7, P0 ;  /* 0x000000d0080b7211 */ /* 0x008fe400000f3c09 */
[C---:B------:R-:W-:Y:S03]  /*e990*/  LEA R9, P0, R12.reuse, R24, 0x5 ;  /* 0x000000180c097211 */ /* 0x040fe600078028ff */
[----:B------:R-:W-:Y:S01]  /*e9a0*/  @!PT LDS RZ, [RZ] ;  /* 0x00000000fffff984 */ /* 0x000fe20000000800 */
[----:B------:R-:W-:Y:S01]  /*e9b0*/  @!PT LDS RZ, [RZ] ;  /* 0x00000000fffff984 */ /* 0x000fe20000000800 */
[----:B------:R-:W-:Y:S01]  /*e9c0*/  @!PT LDS RZ, [RZ] ;  /* 0x00000000fffff984 */ /* 0x000fe20000000800 */
[----:B------:R1:W-:Y:S01]  /*e9d0*/  LDGSTS.E.BYPASS.LTC128B.128 [R238+0x6000], desc[UR14][R10.64] ;  /* 0x060000000aee7fae */ /* 0x0003e2000b981a0e */
[----:B------:R-:W-:Y:S02]  /*e9e0*/  LEA.HI.X R12, R12, R25, R13, 0x5, P0 ;  /* 0x000000190c0c7211 */ /* 0x000fe400000f2c0d */
[C---:B------:R-:W-:Y:S01]  /*e9f0*/  LEA R8, P0, R9.reuse, R209, 0x1 ;  /* 0x000000d109087211 */ /* 0x040fe200078008ff */
[----:B------:R1:W-:Y:S03]  /*ea00*/  LDGSTS.E.BYPASS.LTC128B.128 [R238+0x7000], desc[UR14][R10.64+0x40] ;  /* 0x070000400aee7fae */ /* 0x0003e6000b981a0e */
[----:B------:R-:W-:Y:S01]  /*ea10*/  LEA.HI.X R9, R9, R208, R12, 0x1, P0 ;  /* 0x000000d009097211 */ /* 0x000fe200000f0c0c */
[----:B------:R1:W-:Y:S04]  /*ea20*/  LDGSTS.E.BYPASS.LTC128B.128 [R238+0x8000], desc[UR14][R10.64+0x80] ;  /* 0x080000800aee7fae */ /* 0x0003e8000b981a0e */
[----:B------:R1:W-:Y:S04]  /*ea30*/  LDGSTS.E.BYPASS.LTC128B.128 [R238+0x6800], desc[UR14][R8.64] ;  /* 0x0680000008ee7fae */ /* 0x0003e8000b981a0e */
[----:B------:R1:W-:Y:S04]  /*ea40*/  LDGSTS.E.BYPASS.LTC128B.128 [R238+0x7800], desc[UR14][R8.64+0x40] ;  /* 0x0780004008ee7fae */ /* 0x0003e8000b981a0e */
[----:B------:R1:W-:Y:S04]  /*ea50*/  LDGSTS.E.BYPASS.LTC128B.128 [R238+0x8800], desc[UR14][R8.64+0x80] ;  /* 0x0880008008ee7fae */ /* 0x0003e8000b981a0e */
[----:B------:R-:W0:Y:S01]  /*ea60*/  LDGDEPBAR ;  /* 0x00000000000079af */ /* 0x000e220000000000 */
[----:B------:R-:W-:Y:S05]  /*ea70*/  BRA `(.L_x_201) ;  /* 0x0000001800647947 */ /* 0x000fea0003800000 */
.L_x_200:
[----:B--2---:R-:W2:Y:S01]  /*ea80*/  LDL R4, [R1+0x44] ;  /* 0x0000440001047983 */ /* 0x004ea20000100800 */
[----:B------:R-:W-:Y:S04]  /*ea90*/  DEPBAR.LE SB0, 0x0 ;  /* 0x000080000000791a */ /* 0x000fe80000000000 */
[----:B------:R-:W3:Y:S01]  /*eaa0*/  LDL R10, [R1+0x40] ;  /* 0x00004000010a7983 */ /* 0x000ee20000100800 */
[C---:B------:R-:W-:Y:S01]  /*eab0*/  IMAD.WIDE.U32 R8, R239.reuse, UR6, RZ ;  /* 0x00000006ef087c25 */ /* 0x040fe2000f8e00ff */
[----:B------:R-:W-:Y:S03]  /*eac0*/  BAR.SYNC.DEFER_BLOCKING 0x0 ;  /* 0x0000000000007b1d */ /* 0x000fe60000010000 */
[C---:B------:R-:W-:Y:S01]  /*ead0*/  IMAD R0, R239.reuse, UR7, R9 ;  /* 0x00000007ef007c24 */ /* 0x040fe2000f8e0209 */
[C---:B------:R-:W-:Y:S04]  /*eae0*/  LEA R2, P0, R8.reuse, UR11, 0x6 ;  /* 0x0000000b08027c11 */ /* 0x040fe8000f8030ff */
[C-C-:B------:R-:W-:Y:S02]  /*eaf0*/  LEA.HI.X R5, R8.reuse, UR9, R0.reuse, 0x6, P0 ;  /* 0x0000000908057c11 */ /* 0x140fe400080f3400 */
[-C--:B--2---:R-:W-:Y:S02]  /*eb00*/  LEA R6, P1, R8, R4.reuse, 0x7 ;  /* 0x0000000408067211 */ /* 0x084fe400078238ff */
[----:B------:R-:W-:Y:S02]  /*eb10*/  LEA R4, P0, R2, R4, 0x1 ;  /* 0x0000000402047211 */ /* 0x000fe400078008ff */
[-C--:B---3--:R-:W-:Y:S01]  /*eb20*/  LEA.HI.X R7, R8, R10.reuse, R0, 0x7, P1 ;  /* 0x0000000a08077211 */ /* 0x088fe200008f3c00 */
[----:B------:R-:W-:Y:S01]  /*eb30*/  IMAD.SHL.U32 R0, R228, 0x2, RZ ;  /* 0x00000002e4007824 */ /* 0x000fe200078e00ff */
[----:B------:R-:W-:Y:S03]  /*eb40*/  LEA.HI.X R5, R2, R10, R5, 0x1, P0 ;  /* 0x0000000a02057211 */ /* 0x000fe600000f0c05 */
[----:B------:R-:W-:Y:S01]  /*eb50*/  @!PT LDS RZ, [RZ] ;  /* 0x00000000fffff984 */ /* 0x000fe20000000800 */
[----:B------:R-:W-:Y:S01]  /*eb60*/  @!PT LDS RZ, [RZ] ;  /* 0x00000000fffff984 */ /* 0x000fe20000000800 */
[----:B------:R-:W-:Y:S01]  /*eb70*/  @!PT LDS RZ, [RZ] ;  /* 0x00000000fffff984 */ /* 0x000fe20000000800 */
[----:B------:R-:W-:Y:S01]  /*eb80*/  LDGSTS.E.BYPASS.LTC128B.128 [R238+0x9000], desc[UR14][R6.64] ;  /* 0x0900000006ee7fae */ /* 0x000fe2000b981a0e */
[----:B------:R-:W-:Y:S05]  /*eb90*/  LOP3.LUT R0, R0, 0x6, RZ, 0xc0, !PT ;  /* 0x0000000600007812 */ /* 0x000fea00078ec0ff */
[----:B------:R-:W-:Y:S02]  /*eba0*/  IMAD R101, R239, 0x40, R0 ;  /* 0x00000040ef657824 */ /* 0x000fe400078e0200 */
[----:B------:R-:W-:Y:S02]  /*ebb0*/  LDGSTS.E.BYPASS.LTC128B.128 [R238+0xa000], desc[UR14][R6.64+0x40] ;  /* 0x0a00004006ee7fae */ /* 0x000fe4000b981a0e */
[C---:B------:R-:W-:Y:S01]  /*ebc0*/  VIADD R107, R101.reuse, 0x11 ;  /* 0x00000011656b7836 */ /* 0x040fe20000000000 */
[-C--:B------:R-:W-:Y:S01]  /*ebd0*/  ISETP.GT.AND P3, PT, R230, R101.reuse, PT ;  /* 0x00000065e600720c */ /* 0x080fe20003f64270 */
[C---:B------:R-:W-:Y:S01]  /*ebe0*/  VIADD R102, R101.reuse, 0x19 ;  /* 0x0000001965667836 */ /* 0x040fe20000000000 */
[----:B------:R-:W-:Y:S01]  /*ebf0*/  ISETP.GT.AND P1, PT, R236, R101, PT ;  /* 0x00000065ec00720c */ /* 0x000fe20003f24270 */
[C---:B------:R-:W-:Y:S01]  /*ec00*/  VIADD R104, R101.reuse, 0x10 ;  /* 0x0000001065687836 */ /* 0x040fe20000000000 */
[C---:B------:R-:W-:Y:S01]  /*ec10*/  ISETP.GE.AND P6, PT, R101.reuse, R232, PT ;  /* 0x000000e86500720c */ /* 0x040fe20003fc6270 */
[----:B------:R-:W-:Y:S01]  /*ec20*/  LDGSTS.E.BYPASS.LTC128B.128 [R238+0xb000], desc[UR14][R6.64+0x80] ;  /* 0x0b00008006ee7fae */ /* 0x000fe2000b981a0e */
[C---:B------:R-:W-:Y:S01]  /*ec30*/  VIADD R103, R101.reuse, 0x18 ;  /* 0x0000001865677836 */ /* 0x040fe20000000000 */
[C---:B------:R-:W-:Y:S01]  /*ec40*/  ISETP.GE.AND P5, PT, R101.reuse, R233, PT ;  /* 0x000000e96500720c */ /* 0x040fe20003fa6270 */
[C---:B------:R-:W-:Y:S05]  /*ec50*/  VIADD R2, R101.reuse, 0x38 ;  /* 0x0000003865027836 */ /* 0x040fea0000000000 */
[----:B------:R-:W-:Y:S08]  /*ec60*/  LDGSTS.E.BYPASS.LTC128B.128 [R238+0x9800], desc[UR14][R4.64] ;  /* 0x0980000004ee7fae */ /* 0x000ff0000b981a0e */
[----:B------:R-:W-:Y:S08]  /*ec70*/  LDGSTS.E.BYPASS.LTC128B.128 [R238+0xa800], desc[UR14][R4.64+0x40] ;  /* 0x0a80004004ee7fae */ /* 0x000ff0000b981a0e */
[----:B------:R1:W-:Y:S08]  /*ec80*/  LDGSTS.E.BYPASS.LTC128B.128 [R238+0xb800], desc[UR14][R4.64+0x80] ;  /* 0x0b80008004ee7fae */ /* 0x0003f0000b981a0e */
        /* <DEDUP_REMOVED lines=27> */
[-C--:B------:R-:W-:Y:S07]  /*ee40*/  HMMA.16816.F32 R44, R60, R50.reuse, RZ ;  /* 0x000000323c2c723c */ /* 0x080fee00000018ff */
[----:B------:R-:W-:Y:S01]  /*ee50*/  LDSM.16.M88.4 R216, [R227+0x3000] ;  /* 0x00300000e3d8783b */ /* 0x000fe20000000200 */
[C---:B------:R-:W-:Y:S07]  /*ee60*/  HMMA.16816.F32 R48, R64.reuse, R50, RZ ;  /* 0x000000324030723c */ /* 0x040fee00000018ff */
[----:B------:R-:W-:Y:S01]  /*ee70*/  LDSM.16.M88.4 R220, [R227+0x5000] ;  /* 0x00500000e3dc783b */ /* 0x000fe20000000200 */
[-C--:B-----5:R-:W-:Y:S07]  /*ee80*/  HMMA.16816.F32 R52, R64, R172.reuse, RZ ;  /* 0x000000ac4034723c */ /* 0x0a0fee00000018ff */
[----:B------:R4:W-:Y:S01]  /*ee90*/  STL [R1+0x14], R0 ;  /* 0x0000140001007387 */ /* 0x0009e20000100800 */
[C---:B------:R-:W-:Y:S03]  /*eea0*/  HMMA.16816.F32 R56, R60.reuse, R172, RZ ;  /* 0x000000ac3c38723c */ /* 0x040fe600000018ff */
[----:B------:R-:W5:Y:S05]  /*eeb0*/  LDL R252, [R1+0x3c] ;  /* 0x00003c0001fc7983 */ /* 0x000f6a0000100800 */
[-C--:B------:R-:W-:Y:S08]  /*eec0*/  HMMA.16816.F32 R60, R60, R174.reuse, RZ ;  /* 0x000000ae3c3c723c */ /* 0x080ff000000018ff */
[----:B------:R-:W-:Y:S01]  /*eed0*/  HMMA.16816.F32 R64, R64, R174, RZ ;  /* 0x000000ae4040723c */ /* 0x000fe200000018ff */
[----:B------:R-:W-:Y:S01]  /*eee0*/  LDSM.16.M88.4 R172, [R226+0x2000] ;  /* 0x00200000e2ac783b */ /* 0x000fe20000000200 */
[C---:B----4-:R-:W-:Y:S06]  /*eef0*/  VIADD R0, R101.reuse, 0x39 ;  /* 0x0000003965007836 */ /* 0x050fec0000000000 */
        /* <DEDUP_REMOVED lines=20> */
[----:B------:R-:W4:Y:S07]  /*f040*/  LDSM.16.M88.4 R176, [R225+0x7800] ;  /* 0x00780000e1b0783b */ /* 0x000f2e0000000200 */
[-C--:B-1----:R-:W-:Y:S01]  /*f050*/  HMMA.16816.F32 R4, R172, R180.reuse, R4 ;  /* 0x000000b4ac04723c */ /* 0x082fe20000001804 */
[----:B------:R-:W-:Y:S07]  /*f060*/  LDSM.16.M88.4 R196, [R224+0x8400] ;  /* 0x00840000e0c4783b */ /* 0x000fee0000000200 */
        /* <DEDUP_REMOVED lines=30> */
[----:B------:R-:W3:Y:S07]  /*f250*/  LDSM.16.M88.4 R184, [R224+0x8c00] ;  /* 0x008c0000e0b8783b */ /* 0x000eee0000000200 */
[-C--:B------:R-:W-:Y:S08]  /*f260*/  HMMA.16816.F32 R36, R208, R176.reuse, R36 ;  /* 0x000000b0d024723c */ /* 0x080ff00000001824 */
[C---:B------:R-:W-:Y:S04]  /*f270*/  HMMA.16816.F32 R40, R216.reuse, R176, R40 ;  /* 0x000000b0d828723c */ /* 0x040fe80000001828 */
[C---:B------:R-:W-:Y:S02]  /*f280*/  VIADD R176, R101.reuse, 0x9 ;  /* 0x0000000965b07836 */ /* 0x040fe40000000000 */
[C---:B------:R-:W-:Y:S02]  /*f290*/  VIADD R177, R101.reuse, 0x8 ;  /* 0x0000000865b17836 */ /* 0x040fe40000000000 */
[-C--:B------:R-:W-:Y:S08]  /*f2a0*/  HMMA.16816.F32 R44, R216, R178.reuse, R44 ;  /* 0x000000b2d82c723c */ /* 0x080ff0000000182c */
[C---:B------:R-:W-:Y:S04]  /*f2b0*/  HMMA.16816.F32 R48, R208.reuse, R178, R48 ;  /* 0x000000b2d030723c */ /* 0x040fe80000001830 */
[----:B------:R-:W-:Y:S04]  /*f2c0*/  VIADD R178, R101, 0x1 ;  /* 0x0000000165b27836 */ /* 0x000fe80000000000 */
[-C--:B-1----:R-:W-:Y:S03]  /*f2d0*/  HMMA.16816.F32 R52, R208, R172.reuse, R52 ;  /* 0x000000acd034723c */ /* 0x082fe60000001834 */
[-C--:B------:R-:W-:Y:S02]  /*f2e0*/  ISETP.GT.AND P2, PT, R230, R178.reuse, PT ;  /* 0x000000b2e600720c */ /* 0x080fe40003f44270 */
[-C--:B------:R-:W-:Y:S03]  /*f2f0*/  ISETP.GT.AND P0, PT, R236, R178.reuse, PT ;  /* 0x000000b2ec00720c */ /* 0x080fe60003f04270 */
[C---:B------:R-:W-:Y:S08]  /*f300*/  HMMA.16816.F32 R56, R216.reuse, R172, R56 ;  /* 0x000000acd838723c */ /* 0x040ff00000001838 */
[-C--:B------:R-:W-:Y:S08]  /*f310*/  HMMA.16816.F32 R60, R216, R174.reuse, R60 ;  /* 0x000000aed83c723c */ /* 0x080ff0000000183c */
[----:B------:R-:W-:Y:S01]  /*f320*/  HMMA.16816.F32 R64, R208, R174, R64 ;  /* 0x000000aed040723c */ /* 0x000fe20000001840 */
[----:B------:R-:W1:Y:S07]  /*f330*/  LDSM.16.M88.4 R172, [R225+0x8400] ;  /* 0x00840000e1ac783b */ /* 0x000e6e0000000200 */
[-C--:B------:R-:W-:Y:S08]  /*f340*/  HMMA.16816.F32 R4, R180, R188.reuse, R4 ;  /* 0x000000bcb404723c */ /* 0x080ff00000001804 */
[C---:B--2---:R-:W-:Y:S08]  /*f350*/  HMMA.16816.F32 R8, R192.reuse, R188, R8 ;  /* 0x000000bcc008723c */ /* 0x044ff00000001808 */
[-C--:B------:R-:W-:Y:S08]  /*f360*/  HMMA.16816.F32 R12, R192, R190.reuse, R12 ;  /* 0x000000bec00c723c */ /* 0x080ff0000000180c */
        /* <DEDUP_REMOVED lines=12> */
[----:B------:R-:W-:Y:S08]  /*f430*/  HMMA.16816.F32 R64, R180, R186, R64 ;  /* 0x000000bab440723c */ /* 0x000ff00000001840 */
[-C--:B------:R-:W-:Y:S08]  /*f440*/  HMMA.16816.F32 R4, R204, R212.reuse, R4 ;  /* 0x000000d4cc04723c */ /* 0x080ff00000001804 */
[C---:B------:R-:W-:Y:S08]  /*f450*/  HMMA.16816.F32 R8, R220.reuse, R212, R8 ;  /* 0x000000d4dc08723c */ /* 0x040ff00000001808 */
[-C--:B------:R-:W-:Y:S03]  /*f460*/  HMMA.16816.F32 R12, R220, R214.reuse, R12 ;  /* 0x000000d6dc0c723c */ /* 0x080fe6000000180c */
[----:B------:R-:W-:Y:S02]  /*f470*/  FSEL R203, R4, -INF , !P3 ;  /* 0xff80000004cb7808 */ /* 0x000fe40005800000 */
[----:B------:R-:W-:Y:S02]  /*f480*/  FSEL R202, R5, -INF , !P2 ;  /* 0xff80000005ca7808 */ /* 0x000fe40005000000 */
[----:B------:R-:W-:Y:S01]  /*f490*/  FSEL R201, R6, -INF , !P1 ;  /* 0xff80000006c97808 */ /* 0x000fe20004800000 */
[C---:B------:R-:W-:Y:S04]  /*f4a0*/  HMMA.16816.F32 R16, R204.reuse, R214, R16 ;  /* 0x000000d6cc10723c */ /* 0x040fe80000001810 */
[----:B------:R-:W-:Y:S02]  /*f4b0*/  FSEL R200, R7, -INF , !P0 ;  /* 0xff80000007c87808 */ /* 0x000fe40004000000 */
[-C--:B------:R-:W-:Y:S01]  /*f4c0*/  ISETP.GT.AND P3, PT, R235, R101.reuse, PT ;  /* 0x00000065eb00720c */ /* 0x080fe20003f64270 */
[----:B------:R-:W2:Y:S01]  /*f4d0*/  LDSM.16.M88.4 R4, [R225+0x8800] ;  /* 0x00880000e104783b */ /* 0x000ea20000000200 */
[----:B------:R-:W-:Y:S01]  /*f4e0*/  ISETP.GT.AND P1, PT, R237, R101, PT ;  /* 0x00000065ed00720c */ /* 0x000fe20003f24270 */
[-C--:B-1----:R-:W-:Y:S03]  /*f4f0*/  HMMA.16816.F32 R20, R204, R172.reuse, R20 ;  /* 0x000000accc14723c */ /* 0x082fe60000001814 */
[-C--:B------:R-:W-:Y:S02]  /*f500*/  ISETP.GT.AND P2, PT, R235, R178.reuse, PT ;  /* 0x000000b2eb00720c */ /* 0x080fe40003f44270 */
[----:B------:R-:W-:Y:S02]  /*f510*/  ISETP.GT.AND P0, PT, R237, R178, PT ;  /* 0x000000b2ed00720c */ /* 0x000fe40003f04270 */
[----:B------:R-:W-:Y:S01]  /*f520*/  FSEL R199, R8, -INF , !P3 ;  /* 0xff80000008c77808 */ /* 0x000fe20005800000 */
[C---:B------:R-:W-:Y:S04]  /*f530*/  HMMA.16816.F32 R24, R220.reuse, R172, R24 ;  /* 0x000000acdc18723c */ /* 0x040fe80000001818 */
[----:B------:R-:W-:Y:S02]  /*f540*/  FSEL R198, R9, -INF , !P2 ;  /* 0xff80000009c67808 */ /* 0x000fe40005000000 */
[----:B------:R-:W-:Y:S02]  /*f550*/  FSEL R197, R10, -INF , !P1 ;  /* 0xff8000000ac57808 */ /* 0x000fe40004800000 */
[----:B------:R-:W-:Y:S01]  /*f560*/  FSEL R196, R11, -INF , !P0 ;  /* 0xff8000000bc47808 */ /* 0x000fe20004000000 */
[-C--:B------:R-:W-:Y:S01]  /*f570*/  HMMA.16816.F32 R28, R220, R174.reuse, R28 ;  /* 0x000000aedc1c723c */ /* 0x080fe2000000181c */
[----:B------:R-:W1:Y:S01]  /*f580*/  LDSM.16.M88.4 R8, [R225+0x8c00] ;  /* 0x008c0000e108783b */ /* 0x000e620000000200 */
[----:B------:R-:W-:Y:S04]  /*f590*/  DEPBAR.LE SB0, 0x0 ;  /* 0x000080000000791a */ /* 0x000fe80000000000 */
[----:B------:R-:W-:Y:S01]  /*f5a0*/  BAR.SYNC.DEFER_BLOCKING 0x0 ;  /* 0x0000000000007b1d */ /* 0x000fe20000010000 */
[-C--:B------:R-:W-:Y:S01]  /*f5b0*/  ISETP.GT.AND P0, PT, R237, R176.reuse, PT ;  /* 0x000000b0ed00720c */ /* 0x080fe20003f04270 */
[C---:B------:R-:W-:Y:S05]  /*f5c0*/  HMMA.16816.F32 R32, R204.reuse, R174, R32 ;  /* 0x000000aecc20723c */ /* 0x040fea0000001820 */
[-C--:B------:R-:W-:Y:S02]  /*f5d0*/  ISETP.GT.AND P2, PT, R235, R176.reuse, PT ;  /* 0x000000b0eb00720c */ /* 0x080fe40003f44270 */
[----:B------:R-:W-:Y:S02]  /*f5e0*/  FSEL R191, R15, -INF , !P0 ;  /* 0xff8000000fbf7808 */ /* 0x000fe40004000000 */
[-C--:B------:R-:W-:Y:S01]  /*f5f0*/  ISETP.GT.AND P0, PT, R236, R176.reuse, PT ;  /* 0x000000b0ec00720c */ /* 0x080fe20003f04270 */
[-C--:B--2---:R-:W-:Y:S03]  /*f600*/  HMMA.16816.F32 R36, R204, R4.reuse, R36 ;  /* 0x00000004cc24723c */ /* 0x084fe60000001824 */
[----:B------:R-:W-:Y:S01]  /*f610*/  FSEL R194, R13, -INF , !P2 ;  /* 0xff8000000dc27808 */ /* 0x000fe20005000000 */
[----:B------:R-:W-:Y:S01]  /*f620*/  VIADD R13, R101, 0x20 ;  /* 0x00000020650d7836 */ /* 0x000fe20000000000 */
[----:B------:R-:W-:Y:S02]  /*f630*/  ISETP.GT.AND P2, PT, R230, R176, PT ;  /* 0x000000b0e600720c */ /* 0x000fe40003f44270 */
[----:B------:R-:W-:Y:S01]  /*f640*/  FSEL R187, R19, -INF , !P0 ;  /* 0xff80000013bb7808 */ /* 0x000fe20004000000 */
[C---:B------:R-:W-:Y:S04]  /*f650*/  HMMA.16816.F32 R40, R220.reuse, R4, R40 ;  /* 0x00000004dc28723c */ /* 0x040fe80000001828 */
[----:B------:R-:W-:Y:S01]  /*f660*/  ISETP.GT.AND P0, PT, R236, R107, PT ;  /* 0x0000006bec00720c */ /* 0x000fe20003f04270 */
[----:B------:R-:W-:Y:S01]  /*f670*/  VIADD R4, R101, 0x31 ;  /* 0x0000003165047836 */ /* 0x000fe20000000000 */
[----:B------:R-:W-:Y:S01]  /*f680*/  FSEL R189, R17, -INF , !P2 ;  /* 0xff80000011bd7808 */ /* 0x000fe20005000000 */
[----:B------:R-:W-:Y:S01]  /*f690*/  VIADD R5, R101, 0x30 ;  /* 0x0000003065057836 */ /* 0x000fe20000000000 */
[----:B------:R-:W-:Y:S01]  /*f6a0*/  ISETP.GT.AND P1, PT, R237, R177, PT ;  /* 0x000000b1ed00720c */ /* 0x000fe20003f24270 */
[-C--:B------:R-:W-:Y:S03]  /*f6b0*/  HMMA.16816.F32 R44, R220, R6.reuse, R44 ;  /* 0x00000006dc2c723c */ /* 0x080fe6000000182c */
[-C--:B------:R-:W-:Y:S02]  /*f6c0*/  ISETP.GT.AND P2, PT, R230, R107.reuse, PT ;  /* 0x0000006be600720c */ /* 0x080fe40003f44270 */
[----:B------:R-:W-:Y:S02]  /*f6d0*/  FSEL R183, R23, -INF , !P0 ;  /* 0xff80000017b77808 */ /* 0x000fe40004000000 */
[----:B------:R-:W-:Y:S01]  /*f6e0*/  ISETP.GT.AND P0, PT, R237, R107, PT ;  /* 0x0000006bed00720c */ /* 0x000fe20003f04270 */
[C---:B------:R-:W-:Y:S04]  /*f6f0*/  HMMA.16816.F32 R48, R204.reuse, R6, R48 ;  /* 0x00000006cc30723c */ /* 0x040fe80000001830 */
[----:B------:R-:W-:Y:S01]  /*f700*/  FSEL R193, R14, -INF , !P1 ;  /* 0xff8000000ec17808 */ /* 0x000fe20004800000 */
[----:B------:R-:W-:Y:S01]  /*f710*/  VIADD R6, R101, 0x29 ;  /* 0x0000002965067836 */ /* 0x000fe20000000000 */
[----:B------:R-:W-:Y:S01]  /*f720*/  FSEL R185, R21, -INF , !P2 ;  /* 0xff80000015b97808 */ /* 0x000fe20005000000 */
[----:B------:R-:W-:Y:S01]  /*f730*/  VIADD R7, R101, 0x28 ;  /* 0x0000002865077836 */ /* 0x000fe20000000000 */
[CC--:B------:R-:W-:Y:S01]  /*f740*/  ISETP.GT.AND P3, PT, R235.reuse, R177.reuse, PT ;  /* 0x000000b1eb00720c */ /* 0x0c0fe20003f64270 */
[-C--:B-1----:R-:W-:Y:S03]  /*f750*/  HMMA.16816.F32 R52, R204, R8.reuse, R52 ;  /* 0x00000008cc34723c */ /* 0x082fe60000001834 */
[----:B------:R-:W-:Y:S02]  /*f760*/  ISETP.GT.AND P1, PT, R236, R177, PT ;  /* 0x000000b1ec00720c */ /* 0x000fe40003f24270 */
[----:B------:R-:W-:Y:S02]  /*f770*/  ISETP.GT.AND P2, PT, R235, R107, PT ;  /* 0x0000006beb00720c */ /* 0x000fe40003f44270 */
[----:B------:R-:W-:Y:S01]  /*f780*/  FSEL R175, R27, -INF , !P0 ;  /* 0xff8000001baf7808 */ /* 0x000fe20004000000 */
[C---:B------:R-:W-:Y:S04]  /*f790*/  HMMA.16816.F32 R56, R220.reuse, R8, R56 ;  /* 0x00000008dc38723c */ /* 0x040fe80000001838 */
[----:B------:R-:W-:Y:S02]  /*f7a0*/  ISETP.GT.AND P0, PT, R237, R102, PT ;  /* 0x00000066ed00720c */ /* 0x000fe40003f04270 */
[----:B------:R-:W-:Y:S01]  /*f7b0*/  FSEL R195, R12, -INF , !P3 ;  /* 0xff8000000cc37808 */ /* 0x000fe20005800000 */
[----:B------:R-:W-:Y:S01]  /*f7c0*/  VIADD R12, R101, 0x21 ;  /* 0x00000021650c7836 */ /* 0x000fe20000000000 */
[----:B------:R-:W-:Y:S01]  /*f7d0*/  FSEL R188, R18, -INF , !P1 ;  /* 0xff80000012bc7808 */ /* 0x000fe20004800000 */
[-C--:B------:R-:W-:Y:S03]  /*f7e0*/  HMMA.16816.F32 R60, R220, R10.reuse, R60 ;  /* 0x0000000adc3c723c */ /* 0x080fe6000000183c */
[----:B------:R-:W-:Y:S02]  /*f7f0*/  FSEL R180, R25, -INF , !P2 ;  /* 0xff80000019b47808 */ /* 0x000fe40005000000 */
[----:B------:R-:W-:Y:S02]  /*f800*/  ISETP.GT.AND P3, PT, R230, R177, PT ;  /* 0x000000b1e600720c */ /* 0x000fe40003f64270 */
[C---:B------:R-:W-:Y:S01]  /*f810*/  ISETP.GT.AND P1, PT, R236.reuse, R104, PT ;  /* 0x00000068ec00720c */ /* 0x040fe20003f24270 */
[----:B------:R-:W-:Y:S04]  /*f820*/  HMMA.16816.F32 R64, R204, R10, R64 ;  /* 0x0000000acc40723c */ /* 0x000fe80000001840 */
[----:B------:R-:W-:Y:S02]  /*f830*/  FSEL R25, R31, -INF , !P0 ;  /* 0xff8000001f197808 */ /* 0x000fe40004000000 */
[----:B------:R-:W-:Y:S02]  /*f840*/  ISETP.GT.AND P0, PT, R236, R102, PT ;  /* 0x00000066ec00720c */ /* 0x000fe40003f04270 */
[----:B------:R-:W-:Y:S02]  /*f850*/  FSEL R190, R16, -INF , !P3 ;  /* 0xff80000010be7808 */ /* 0x000fe40005800000 */
[----:B------:R-:W-:Y:S02]  /*f860*/  FSEL R184, R22, -INF , !P1 ;  /* 0xff80000016b87808 */ /* 0x000fe40004800000 */
[-C--:B------:R-:W-:Y:S02]  /*f870*/  ISETP.GT.AND P3, PT, R230, R104.reuse, PT ;  /* 0x00000068e600720c */ /* 0x080fe40003f64270 */
[----:B------:R-:W-:Y:S02]  /*f880*/  ISETP.GT.AND P1, PT, R237, R104, PT ;  /* 0x00000068ed00720c */ /* 0x000fe40003f24270 */
[----:B------:R-:W-:Y:S02]  /*f890*/  FSEL R35, R35, -INF , !P0 ;  /* 0xff80000023237808 */ /* 0x000fe40004000000 */
[----:B------:R-:W-:Y:S02]  /*f8a0*/  ISETP.GT.AND P0, PT, R236, R12, PT ;  /* 0x0000000cec00720c */ /* 0x000fe40003f04270 */
[----:B------:R-:W-:Y:S02]  /*f8b0*/  FSEL R186, R20, -INF , !P3 ;  /* 0xff80000014ba7808 */ /* 0x000fe40005800000 */
[----:B------:R-:W-:Y:S02]  /*f8c0*/  FSEL R179, R26, -INF , !P1 ;  /* 0xff8000001ab37808 */ /* 0x000fe40004800000 */
[----:B------:R-:W-:Y:S02]  /*f8d0*/  ISETP.GT.AND P3, PT, R235, R104, PT ;  /* 0x00000068eb00720c */ /* 0x000fe40003f64270 */
[-C--:B------:R-:W-:Y:S02]  /*f8e0*/  ISETP.GT.AND P1, PT, R237, R103.reuse, PT ;  /* 0x00000067ed00720c */ /* 0x080fe40003f24270 */
[----:B------:R-:W-:Y:S02]  /*f8f0*/  FSEL R39, R39, -INF , !P0 ;  /* 0xff80000027277808 */ /* 0x000fe40004000000 */
[----:B------:R-:W-:Y:S02]  /*f900*/  ISETP.GT.AND P0, PT, R237, R12, PT ;  /* 0x0000000ced00720c */ /* 0x000fe40003f04270 */
[C---:B------:R-:W-:Y:S02]  /*f910*/  ISETP.GT.AND P2, PT, R235.reuse, R102, PT ;  /* 0x00000066eb00720c */ /* 0x040fe40003f44270 */
[----:B------:R-:W-:Y:S02]  /*f920*/  FSEL R181, R24, -INF , !P3 ;  /* 0xff80000018b57808 */ /* 0x000fe40005800000 */
[----:B------:R-:W-:Y:S02]  /*f930*/  FSEL R30, R30, -INF , !P1 ;  /* 0xff8000001e1e7808 */ /* 0x000fe40004800000 */
[-C--:B------:R-:W-:Y:S02]  /*f940*/  ISETP.GT.AND P3, PT, R235, R103.reuse, PT ;  /* 0x00000067eb00720c */ /* 0x080fe40003f64270 */
[-C--:B------:R-:W-:Y:S02]  /*f950*/  ISETP.GT.AND P1, PT, R236, R103.reuse, PT ;  /* 0x00000067ec00720c */ /* 0x080fe40003f24270 */
[----:B------:R-:W-:Y:S02]  /*f960*/  FSEL R192, R43, -INF , !P0 ;  /* 0xff8000002bc07808 */ /* 0x000fe40004000000 */
[----:B------:R-:W-:Y:S02]  /*f970*/  FSEL R172, R29, -INF , !P2 ;  /* 0xff8000001dac7808 */ /* 0x000fe40005000000 */
[----:B------:R-:W-:Y:S02]  /*f980*/  ISETP.GT.AND P0, PT, R237, R6, PT ;  /* 0x00000006ed00720c */ /* 0x000fe40003f04270 */
[----:B------:R-:W-:Y:S02]  /*f990*/  ISETP.GT.AND P2, PT, R230, R102, PT ;  /* 0x00000066e600720c */ /* 0x000fe40003f44270 */
[----:B------:R-:W-:Y:S02]  /*f9a0*/  FSEL R173, R28, -INF , !P3 ;  /* 0xff8000001cad7808 */ /* 0x000fe40005800000 */
[----:B------:R-:W-:Y:S02]  /*f9b0*/  FSEL R34, R34, -INF , !P1 ;  /* 0xff80000022227808 */ /* 0x000fe40004800000 */
[----:B------:R-:W-:Y:S02]  /*f9c0*/  ISETP.GT.AND P3, PT, R230, R103, PT ;  /* 0x00000067e600720c */ /* 0x000fe40003f64270 */
[CC--:B------:R-:W-:Y:S02]  /*f9d0*/  ISETP.GT.AND P1, PT, R236.reuse, R13.reuse, PT ;  /* 0x0000000dec00720c */ /* 0x0c0fe40003f24270 */
[----:B------:R-:W-:Y:S02]  /*f9e0*/  FSEL R43, R47, -INF , !P0 ;  /* 0xff8000002f2b7808 */ /* 0x000fe40004000000 */
[----:B------:R-:W-:Y:S02]  /*f9f0*/  FSEL R33, R33, -INF , !P2 ;  /* 0xff80000021217808 */ /* 0x000fe40005000000 */
[----:B------:R-:W-:Y:S02]  /*fa00*/  ISETP.GT.AND P0, PT, R236, R6, PT ;  /* 0x00000006ec00720c */ /* 0x000fe40003f04270 */
[----:B------:R-:W-:Y:S02]  /*fa10*/  ISETP.GT.AND P2, PT, R230, R12, PT ;  /* 0x0000000ce600720c */ /* 0x000fe40003f44270 */
[----:B------:R-:W-:Y:S02]  /*fa20*/  FSEL R24, R32, -INF , !P3 ;  /* 0xff80000020187808 */ /* 0x000fe40005800000 */
[----:B------:R-:W-:Y:S02]  /*fa30*/  FSEL R38, R38, -INF , !P1 ;  /* 0xff80000026267808 */ /* 0x000fe40004800000 */
[-C--:B------:R-:W-:Y:S02]  /*fa40*/  ISETP.GT.AND P3, PT, R230, R13.reuse, PT ;  /* 0x0000000de600720c */ /* 0x080fe40003f64270 */
[-C--:B------:R-:W-:Y:S02]  /*fa50*/  ISETP.GT.AND P1, PT, R237, R13.reuse, PT ;  /* 0x0000000ded00720c */ /* 0x080fe40003f24270 */
[----:B------:R-:W-:Y:S02]  /*fa60*/  FSEL R51, R51, -INF , !P0 ;  /* 0xff80000033337808 */ /* 0x000fe40004000000 */
[----:B------:R-:W-:Y:S02]  /*fa70*/  FSEL R37, R37, -INF , !P2 ;  /* 0xff80000025257808 */ /* 0x000fe40005000000 */
[----:B------:R-:W-:Y:S02]  /*fa80*/  ISETP.GT.AND P0, PT, R236, R4, PT ;  /* 0x00000004ec00720c */ /* 0x000fe40003f04270 */
[C---:B------:R-:W-:Y:S02]  /*fa90*/  ISETP.GT.AND P2, PT, R235.reuse, R12, PT ;  /* 0x0000000ceb00720c */ /* 0x040fe40003f44270 */
[----:B------:R-:W-:Y:S02]  /*faa0*/  FSEL R36, R36, -INF , !P3 ;  /* 0xff80000024247808 */ /* 0x000fe40005800000 */
[----:B------:R-:W-:Y:S02]  /*fab0*/  FSEL R42, R42, -INF , !P1 ;  /* 0xff8000002a2a7808 */ /* 0x000fe40004800000 */
[----:B------:R-:W-:Y:S02]  /*fac0*/  ISETP.GT.AND P3, PT, R235, R13, PT ;  /* 0x0000000deb00720c */ /* 0x000fe40003f64270 */
[-C--:B------:R-:W-:Y:S02]  /*fad0*/  ISETP.GT.AND P1, PT, R237, R7.reuse, PT ;  /* 0x00000007ed00720c */ /* 0x080fe40003f24270 */
[----:B------:R-:W-:Y:S02]  /*fae0*/  FSEL R55, R55, -INF , !P0 ;  /* 0xff80000037377808 */ /* 0x000fe40004000000 */
[----:B------:R-:W-:Y:S02]  /*faf0*/  FSEL R41, R41, -INF , !P2 ;  /* 0xff80000029297808 */ /* 0x000fe40005000000 */
[----:B------:R-:W-:Y:S02]  /*fb00*/  ISETP.GT.AND P0, PT, R237, R4, PT ;  /* 0x00000004ed00720c */ /* 0x000fe40003f04270 */
[CC--:B------:R-:W-:Y:S02]  /*fb10*/  ISETP.GT.AND P2, PT, R235.reuse, R6.reuse, PT ;  /* 0x00000006eb00720c */ /* 0x0c0fe40003f44270 */
[----:B------:R-:W-:Y:S02]  /*fb20*/  FSEL R174, R40, -INF , !P3 ;  /* 0xff80000028ae7808 */ /* 0x000fe40005800000 */
[----:B------:R-:W-:Y:S02]  /*fb30*/  FSEL R182, R46, -INF , !P1 ;  /* 0xff8000002eb67808 */ /* 0x000fe40004800000 */
[-C--:B------:R-:W-:Y:S02]  /*fb40*/  ISETP.GT.AND P3, PT, R235, R7.reuse, PT ;  /* 0x00000007eb00720c */ /* 0x080fe40003f64270 */
[----:B------:R-:W-:Y:S02]  /*fb50*/  ISETP.GT.AND P1, PT, R236, R7, PT ;  /* 0x00000007ec00720c */ /* 0x000fe40003f24270 */
[----:B------:R-:W-:Y:S02]  /*fb60*/  FSEL R59, R59, -INF , !P0 ;  /* 0xff8000003b3b7808 */ /* 0x000fe40004000000 */
[----:B------:R-:W-:Y:S02]  /*fb70*/  FSEL R45, R45, -INF , !P2 ;  /* 0xff8000002d2d7808 */ /* 0x000fe40005000000 */
[----:B------:R-:W-:Y:S02]  /*fb80*/  ISETP.GE.AND P0, PT, R101, R231, PT ;  /* 0x000000e76500720c */ /* 0x000fe40003f06270 */
[----:B------:R-:W-:Y:S02]  /*fb90*/  ISETP.GT.AND P2, PT, R230, R6, PT ;  /* 0x00000006e600720c */ /* 0x000fe40003f44270 */
[----:B------:R-:W-:Y:S02]  /*fba0*/  FSEL R44, R44, -INF , !P3 ;  /* 0xff8000002c2c7808 */ /* 0x000fe40005800000 */
[----:B------:R-:W-:Y:S02]  /*fbb0*/  FSEL R50, R50, -INF , !P1 ;  /* 0xff80000032327808 */ /* 0x000fe40004800000 */
[----:B------:R-:W-:Y:S02]  /*fbc0*/  ISETP.GT.AND P3, PT, R230, R7, PT ;  /* 0x00000007e600720c */ /* 0x000fe40003f64270 */
[----:B------:R-:W-:Y:S02]  /*fbd0*/  ISETP.GT.AND P1, PT, R236, R5, PT ;  /* 0x00000005ec00720c */ /* 0x000fe40003f24270 */
[----:B------:R-:W-:Y:S02]  /*fbe0*/  FSEL R14, R203, -INF , !P0 ;  /* 0xff800000cb0e7808 */ /* 0x000fe40004000000 */
[----:B------:R-:W-:Y:S02]  /*fbf0*/  FSEL R49, R49, -INF , !P2 ;  /* 0xff80000031317808 */ /* 0x000fe40005000000 */
[----:B------:R-:W-:Y:S02]  /*fc00*/  ISETP.GE.AND P0, PT, R178, R233, PT ;  /* 0x000000e9b200720c */ /* 0x000fe40003f06270 */
[----:B------:R-:W-:Y:S02]  /*fc10*/  ISETP.GT.AND P2, PT, R230, R4, PT ;  /* 0x00000004e600720c */ /* 0x000fe40003f44270 */
[----:B------:R-:W-:Y:S02]  /*fc20*/  FSEL R48, R48, -INF , !P3 ;  /* 0xff80000030307808 */ /* 0x000fe40005800000 */
[----:B------:R-:W-:Y:S02]  /*fc30*/  FSEL R54, R54, -INF , !P1 ;  /* 0xff80000036367808 */ /* 0x000fe40004800000 */
[-C--:B------:R-:W-:Y:S02]  /*fc40*/  ISETP.GT.AND P3, PT, R230, R5.reuse, PT ;  /* 0x00000005e600720c */ /* 0x080fe40003f64270 */
[-C--:B------:R-:W-:Y:S02]  /*fc50*/  ISETP.GT.AND P1, PT, R237, R5.reuse, PT ;  /* 0x00000005ed00720c */ /* 0x080fe40003f24270 */
[----:B------:R-:W-:Y:S02]  /*fc60*/  FSEL R22, R198, -INF , !P0 ;  /* 0xff800000c6167808 */ /* 0x000fe40004000000 */
[----:B------:R-:W-:Y:S02]  /*fc70*/  FSEL R53, R53, -INF , !P2 ;  /* 0xff80000035357808 */ /* 0x000fe40005000000 */
[----:B------:R-:W-:Y:S02]  /*fc80*/  ISETP.GE.AND P0, PT, R177, R232, PT ;  /* 0x000000e8b100720c */ /* 0x000fe40003f06270 */
[C---:B------:R-:W-:Y:S02]  /*fc90*/  ISETP.GT.AND P2, PT, R235.reuse, R4, PT ;  /* 0x00000004eb00720c */ /* 0x040fe40003f44270 */
[----:B------:R-:W-:Y:S02]  /*fca0*/  FSEL R52, R52, -INF , !P3 ;  /* 0xff80000034347808 */ /* 0x000fe40005800000 */
[----:B------:R-:W-:Y:S02]  /*fcb0*/  FSEL R58, R58, -INF , !P1 ;  /* 0xff8000003a3a7808 */ /* 0x000fe40004800000 */
[----:B------:R-:W-:Y:S02]  /*fcc0*/  ISETP.GT.AND P3, PT, R235, R5, PT ;  /* 0x00000005eb00720c */ /* 0x000fe40003f64270 */
[-C--:B------:R-:W-:Y:S02]  /*fcd0*/  ISETP.GT.AND P1, PT, R230, R2.reuse, PT ;  /* 0x00000002e600720c */ /* 0x080fe40003f24270 */
[----:B------:R-:W-:Y:S02]  /*fce0*/  FSEL R21, R188, -INF , !P0 ;  /* 0xff800000bc157808 */ /* 0x000fe40004000000 */
[----:B------:R-:W-:Y:S02]  /*fcf0*/  FSEL R57, R57, -INF , !P2 ;  /* 0xff80000039397808 */ /* 0x000fe40005000000 */
[----:B------:R-:W-:Y:S02]  /*fd00*/  ISETP.GE.AND P0, PT, R107, R231, PT ;  /* 0x000000e76b00720c */ /* 0x000fe40003f06270 */
[----:B------:R-:W-:Y:S02]  /*fd10*/  ISETP.GT.AND P2, PT, R236, R2, PT ;  /* 0x00000002ec00720c */ /* 0x000fe40003f44270 */
[----:B------:R-:W-:Y:S02]  /*fd20*/  FSEL R16, R201, -INF , !P6 ;  /* 0xff800000c9107808 */ /* 0x000fe40007000000 */
[----:B------:R-:W-:Y:S02]  /*fd30*/  ISETP.GE.AND P6, PT, R177, R233, PT ;  /* 0x000000e9b100720c */ /* 0x000fe40003fc6270 */
[----:B------:R-:W-:Y:S02]  /*fd40*/  FSEL R56, R56, -INF , !P3 ;  /* 0xff80000038387808 */ /* 0x000fe40005800000 */
[----:B------:R-:W-:Y:S02]  /*fd50*/  FSEL R64, R64, -INF , !P1 ;  /* 0xff80000040407808 */ /* 0x000fe40004800000 */
[-C--:B------:R-:W-:Y:S02]  /*fd60*/  ISETP.GT.AND P3, PT, R230, R0.reuse, PT ;  /* 0x00000000e600720c */ /* 0x080fe40003f64270 */
[----:B------:R-:W-:Y:S02]  /*fd70*/  ISETP.GT.AND P1, PT, R236, R0, PT ;  /* 0x00000000ec00720c */ /* 0x000fe40003f24270 */
[----:B------:R-:W-:Y:S02]  /*fd80*/  FSEL R46, R185, -INF , !P0 ;  /* 0xff800000b92e7808 */ /* 0x000fe40004000000 */
[----:B------:R-:W-:Y:S02]  /*fd90*/  FSEL R66, R66, -INF , !P2 ;  /* 0xff80000042427808 */ /* 0x000fe40005000000 */
[-C--:B------:R-:W-:Y:S02]  /*fda0*/  ISETP.GE.AND P0, PT, R107, R234.reuse, PT ;  /* 0x000000ea6b00720c */ /* 0x080fe40003f06270 */
[-C--:B------:R-:W-:Y:S02]  /*fdb0*/  ISETP.GE.AND P2, PT, R178, R231.reuse, PT ;  /* 0x000000e7b200720c */ /* 0x080fe40003f46270 */
[----:B------:R-:W-:Y:S02]  /*fdc0*/  FSEL R28, R195, -INF , !P6 ;  /* 0xff800000c31c7808 */ /* 0x000fe40007000000 */
[----:B------:R-:W-:Y:S02]  /*fdd0*/  ISETP.GE.AND P6, PT, R176, R231, PT ;  /* 0x000000e7b000720c */ /* 0x000fe40003fc6270 */
[----:B------:R-:W-:Y:S02]  /*fde0*/  FSEL R65, R65, -INF , !P3 ;  /* 0xff80000041417808 */ /* 0x000fe40005800000 */
[----:B------:R-:W-:Y:S02]  /*fdf0*/  FSEL R67, R67, -INF , !P1 ;  /* 0xff80000043437808 */ /* 0x000fe40004800000 */
[----:B------:R-:W-:Y:S02]  /*fe00*/  FSEL R20, R199, -INF , !P5 ;  /* 0xff800000c7147808 */ /* 0x000fe40006800000 */
[----:B------:R-:W-:Y:S02]  /*fe10*/  ISETP.GE.AND P3, PT, R101, R234, PT ;  /* 0x000000ea6500720c */ /* 0x000fe40003f66270 */
[----:B------:R-:W-:Y:S02]  /*fe20*/  ISETP.GE.AND P1, PT, R178, R232, PT ;  /* 0x000000e8b200720c */ /* 0x000fe40003f26270 */
[----:B------:R-:W-:Y:S02]  /*fe30*/  FSEL R199, R175, -INF , !P0 ;  /* 0xff800000afc77808 */ /* 0x000fe40004000000 */
[----:B------:R-:W-:Y:S02]  /*fe40*/  FSEL R17, R202, -INF , !P2 ;  /* 0xff800000ca117808 */ /* 0x000fe40005000000 */
[-C--:B------:R-:W-:Y:S02]  /*fe50*/  ISETP.GE.AND P0, PT, R102, R234.reuse, PT ;  /* 0x000000ea6600720c */ /* 0x080fe40003f06270 */
[-C--:B------:R-:W-:Y:S02]  /*fe60*/  ISETP.GE.AND P2, PT, R178, R234.reuse, PT ;  /* 0x000000eab200720c */ /* 0x080fe40003f46270 */
[----:B------:R-:W-:Y:S02]  /*fe70*/  FSEL R19, R189, -INF , !P6 ;  /* 0xff800000bd137808 */ /* 0x000fe40007000000 */
[-C--:B------:R-:W-:Y:S02]  /*fe80*/  ISETP.GE.AND P6, PT, R104, R234.reuse, PT ;  /* 0x000000ea6800720c */ /* 0x080fe40003fc6270 */
[----:B------:R-:W-:Y:S02]  /*fe90*/  FSEL R15, R200, -INF , !P1 ;  /* 0xff800000c80f7808 */ /* 0x000fe40004800000 */
[----:B------:R-:W-:Y:S02]  /*fea0*/  FSEL R26, R197, -INF , !P3 ;  /* 0xff800000c51a7808 */ /* 0x000fe40005800000 */
[----:B------:R-:W-:Y:S02]  /*feb0*/  ISETP.GE.AND P1, PT, R177, R234, PT ;  /* 0x000000eab100720c */ /* 0x000fe40003f26270 */
[-C--:B------:R-:W-:Y:S02]  /*fec0*/  ISETP.GE.AND P3, PT, R176, R233.reuse, PT ;  /* 0x000000e9b000720c */ /* 0x080fe40003f66270 */
[----:B------:R-:W-:Y:S02]  /*fed0*/  FSEL R201, R25, -INF , !P0 ;  /* 0xff80000019c97808 */ /* 0x000fe40004000000 */
[----:B------:R-:W-:Y:S02]  /*fee0*/  FSEL R27, R196, -INF , !P2 ;  /* 0xff800000c41b7808 */ /* 0x000fe40005000000 */
[----:B------:R-:W-:Y:S02]  /*fef0*/  ISETP.GE.AND P0, PT, R13, R232, PT ;  /* 0x000000e80d00720c */ /* 0x000fe40003f06270 */
[----:B------:R-:W-:Y:S02]  /*ff00*/  ISETP.GE.AND P2, PT, R176, R234, PT ;  /* 0x000000eab000720c */ /* 0x000fe40003f46270 */
[----:B------:R-:W-:Y:S02]  /*ff10*/  FSEL R198, R179, -INF , !P6 ;  /* 0xff800000b3c67808 */ /* 0x000fe40007000000 */
[----:B------:R-:W-:Y:S02]  /*ff20*/  ISETP.GE.AND P6, PT, R102, R233, PT ;  /* 0x000000e96600720c */ /* 0x000fe40003fc6270 */
[----:B------:R-:W-:Y:S02]  /*ff30*/  FSEL R29, R194, -INF , !P3 ;  /* 0xff800000c21d7808 */ /* 0x000fe40005800000 */
[----:B------:R-:W-:Y:S02]  /*ff40*/  FSEL R31, R193, -INF , !P1 ;  /* 0xff800000c11f7808 */ /* 0x000fe40004800000 */
[-C--:B------:R-:W-:Y:S02]  /*ff50*/  ISETP.GE.AND P3, PT, R176, R232.reuse, PT ;  /* 0x000000e8b000720c */ /* 0x080fe40003f66270 */
[-C--:B------:R-:W-:Y:S02]  /*ff60*/  ISETP.GE.AND P1, PT, R104, R231.reuse, PT ;  /* 0x000000e76800720c */ /* 0x080fe40003f26270 */
[----:B------:R-:W-:Y:S02]  /*ff70*/  FSEL R207, R38, -INF , !P0 ;  /* 0xff80000026cf7808 */ /* 0x000fe40004000000 */
[----:B------:R-:W-:Y:S02]  /*ff80*/  FSEL R32, R191, -INF , !P2 ;  /* 0xff800000bf207808 */ /* 0x000fe40005000000 */
[-C--:B------:R-:W-:Y:S02]  /*ff90*/  ISETP.GE.AND P0, PT, R7, R232.reuse, PT ;  /* 0x000000e80700720c */ /* 0x080fe40003f06270 */
[----:B------:R-:W-:Y:S02]  /*ffa0*/  ISETP.GE.AND P5, PT, R177, R231, PT ;  /* 0x000000e7b100720c */ /* 0x000fe40003fa6270 */
[-C--:B------:R-:W-:Y:S02]  /*ffb0*/  ISETP.GE.AND P2, PT, R104, R232.reuse, PT ;  /* 0x000000e86800720c */ /* 0x080fe40003f46270 */
[----:B------:R-:W-:Y:S02]  /*ffc0*/  FSEL R197, R172, -INF , !P6 ;  /* 0xff800000acc57808 */ /* 0x000fe40007000000 */
[-C--:B------:R-:W-:Y:S02]  /*ffd0*/  ISETP.GE.AND P6, PT, R102, R232.reuse, PT ;  /* 0x000000e86600720c */ /* 0x080fe40003fc6270 */
[----:B------:R-:W-:Y:S02]  /*ffe0*/  FSEL R23, R187, -INF , !P3 ;  /* 0xff800000bb177808 */ /* 0x000fe40005800000 */
[----:B------:R-:W-:Y:S02]  /*fff0*/  FSEL R40, R186, -INF , !P1 ;  /* 0xff800000ba287808 */ /* 0x000fe40004800000 */
[CC--:B------:R-:W-:Y:S02]  /*10000*/  ISETP.GE.AND P3, PT, R107.reuse, R232.reuse, PT ;  /* 0x000000e86b00720c */ /* 0x0c0fe40003f66270 */
[----:B------:R-:W-:Y:S02]  /*10010*/  ISETP.GE.AND P1, PT, R107, R233, PT ;  /* 0x000000e96b00720c */ /* 0x000fe40003f26270 */
[----:B------:R-:W-:Y:S02]  /*10020*/  FSEL R215, R50, -INF , !P0 ;  /* 0xff80000032d77808 */ /* 0x000fe40004000000 */
[----:B------:R-:W-:Y:S02]  /*10030*/  FSEL R18, R190, -INF , !P5 ;  /* 0xff800000be127808 */ /* 0x000fe40006800000 */
[----:B------:R-:W-:Y:S02]  /*10040*/  FSEL R47, R184, -INF , !P2 ;  /* 0xff800000b82f7808 */ /* 0x000fe40005000000 */
[----:B------:R-:W-:Y:S02]  /*10050*/  ISETP.GE.AND P0, PT, R5, R231, PT ;  /* 0x000000e70500720c */ /* 0x000fe40003f06270 */
[-C--:B------:R-:W-:Y:S02]  /*10060*/  ISETP.GE.AND P5, PT, R104, R233.reuse, PT ;  /* 0x000000e96800720c */ /* 0x080fe40003fa6270 */
[----:B------:R-:W-:Y:S02]  /*10070*/  ISETP.GE.AND P2, PT, R103, R233, PT ;  /* 0x000000e96700720c */ /* 0x000fe40003f46270 */
[----:B------:R-:W-:Y:S02]  /*10080*/  FSEL R193, R35, -INF , !P6 ;  /* 0xff80000023c17808 */ /* 0x000fe40007000000 */
[----:B------:R-:W-:Y:S02]  /*10090*/  ISETP.GE.AND P6, PT, R12, R232, PT ;  /* 0x000000e80c00720c */ /* 0x000fe40003fc6270 */
[----:B------:R-:W-:Y:S02]  /*100a0*/  FMNMX3.FTZ R8, R3, R14, R17, !PT ;  /* 0x0000000e03087276 */ /* 0x000fe40007810011 */
[----:B------:R-:W-:Y:S02]  /*100b0*/  FSEL R189, R183, -INF , !P3 ;  /* 0xff800000b7bd7808 */ /* 0x000fe40005800000 */
[----:B------:R-:W-:Y:S02]  /*100c0*/  FSEL R195, R180, -INF , !P1 ;  /* 0xff800000b4c37808 */ /* 0x000fe40004800000 */
[C---:B------:R-:W-:Y:S02]  /*100d0*/  ISETP.GE.AND P3, PT, R103.reuse, R234, PT ;  /* 0x000000ea6700720c */ /* 0x040fe40003f66270 */
[-C--:B------:R-:W-:Y:S02]  /*100e0*/  ISETP.GE.AND P1, PT, R103, R232.reuse, PT ;  /* 0x000000e86700720c */ /* 0x080fe40003f26270 */
[----:B------:R-:W-:Y:S02]  /*100f0*/  FSEL R218, R52, -INF , !P0 ;  /* 0xff80000034da7808 */ /* 0x000fe40004000000 */
[----:B------:R-:W-:Y:S02]  /*10100*/  FSEL R194, R181, -INF , !P5 ;  /* 0xff800000b5c27808 */ /* 0x000fe40006800000 */
[----:B------:R-:W-:Y:S02]  /*10110*/  FSEL R196, R173, -INF , !P2 ;  /* 0xff800000adc47808 */ /* 0x000fe40005000000 */
[----:B------:R-:W-:Y:S02]  /*10120*/  ISETP.GE.AND P0, PT, R5, R232, PT ;  /* 0x000000e80500720c */ /* 0x000fe40003f06270 */
[-C--:B------:R-:W-:Y:S02]  /*10130*/  ISETP.GE.AND P5, PT, R103, R231.reuse, PT ;  /* 0x000000e76700720c */ /* 0x080fe40003fa6270 */
[-C--:B------:R-:W-:Y:S02]  /*10140*/  ISETP.GE.AND P2, PT, R102, R231.reuse, PT ;  /* 0x000000e76600720c */ /* 0x080fe40003f46270 */
[----:B------:R-:W-:Y:S02]  /*10150*/  FSEL R210, R39, -INF , !P6 ;  /* 0xff80000027d27808 */ /* 0x000fe40007000000 */
[----:B------:R-:W-:Y:S02]  /*10160*/  FMNMX3.FTZ R9, R8, R18, R19, !PT ;  /* 0x0000001208097276 */ /* 0x000fe40007810013 */
[----:B------:R-:W-:Y:S02]  /*10170*/  ISETP.GE.AND P6, PT, R6, R232, PT ;  /* 0x000000e80600720c */ /* 0x000fe40003fc6270 */
[----:B------:R-:W-:Y:S02]  /*10180*/  FSEL R200, R30, -INF , !P3 ;  /* 0xff8000001ec87808 */ /* 0x000fe40005800000 */
[----:B------:R-:W-:Y:S02]  /*10190*/  FSEL R191, R34, -INF , !P1 ;  /* 0xff80000022bf7808 */ /* 0x000fe40004800000 */
[-C--:B------:R-:W-:Y:S02]  /*101a0*/  ISETP.GE.AND P3, PT, R13, R231.reuse, PT ;  /* 0x000000e70d00720c */ /* 0x080fe40003f66270 */
[-C--:B------:R-:W-:Y:S02]  /*101b0*/  ISETP.GE.AND P1, PT, R12, R231.reuse, PT ;  /* 0x000000e70c00720c */ /* 0x080fe40003f26270 */
[----:B------:R-:W-:Y:S02]  /*101c0*/  FSEL R223, R54, -INF , !P0 ;  /* 0xff80000036df7808 */ /* 0x000fe40004000000 */
[----:B------:R-:W-:Y:S02]  /*101d0*/  FSEL R188, R24, -INF , !P5 ;  /* 0xff80000018bc7808 */ /* 0x000fe40006800000 */
[----:B------:R-:W-:Y:S02]  /*101e0*/  FSEL R190, R33, -INF , !P2 ;  /* 0xff80000021be7808 */ /* 0x000fe40005000000 */
[----:B------:R-:W-:Y:S02]  /*101f0*/  FMNMX3.FTZ R8, R100, R16, R15, !PT ;  /* 0x0000001064087276 */ /* 0x000fe4000781000f */
[----:B------:R-:W-:Y:S02]  /*10200*/  FMNMX3.FTZ R9, R9, R40, R46, !PT ;  /* 0x0000002809097276 */ /* 0x000fe4000781002e */
[-C--:B------:R-:W-:Y:S02]  /*10210*/  ISETP.GE.AND P0, PT, R2, R231.reuse, PT ;  /* 0x000000e70200720c */ /* 0x080fe40003f06270 */
[----:B------:R-:W-:Y:S02]  /*10220*/  FSEL R216, R51, -INF , !P6 ;  /* 0xff80000033d87808 */ /* 0x000fe40007000000 */
[-C--:B------:R-:W-:Y:S02]  /*10230*/  ISETP.GE.AND P6, PT, R4, R231.reuse, PT ;  /* 0x000000e70400720c */ /* 0x080fe40003fc6270 */
[----:B------:R-:W-:Y:S02]  /*10240*/  FSEL R202, R36, -INF , !P3 ;  /* 0xff80000024ca7808 */ /* 0x000fe40005800000 */
[----:B------:R-:W-:Y:S02]  /*10250*/  FSEL R204, R37, -INF , !P1 ;  /* 0xff80000025cc7808 */ /* 0x000fe40004800000 */
[-C--:B------:R-:W-:Y:S02]  /*10260*/  ISETP.GE.AND P3, PT, R7, R231.reuse, PT ;  /* 0x000000e70700720c */ /* 0x080fe40003f66270 */
[----:B------:R-:W-:Y:S02]  /*10270*/  ISETP.GE.AND P1, PT, R6, R231, PT ;  /* 0x000000e70600720c */ /* 0x000fe40003f26270 */
[----:B------:R-:W-:Y:S02]  /*10280*/  FMNMX3.FTZ R8, R8, R21, R23, !PT ;  /* 0x0000001508087276 */ /* 0x000fe40007810017 */
[----:B------:R-:W-:Y:S02]  /*10290*/  FMNMX3.FTZ R104, R9, R188, R190, !PT ;  /* 0x000000bc09687276 */ /* 0x000fe400078100be */
[----:B------:R-:W-:Y:S02]  /*102a0*/  FSEL R245, R64, -INF , !P0 ;  /* 0xff80000040f57808 */ /* 0x000fe40004000000 */
[----:B-----5:R-:W-:Y:S02]  /*102b0*/  ISETP.GT.AND P0, PT, R239, R252, PT ;  /* 0x000000fcef00720c */ /* 0x020fe40003f04270 */
[----:B------:R-:W-:Y:S02]  /*102c0*/  FSEL R222, R53, -INF , !P6 ;  /* 0xff80000035de7808 */ /* 0x000fe40007000000 */
[----:B------:R-:W-:Y:S02]  /*102d0*/  ISETP.GE.AND P6, PT, R4, R232, PT ;  /* 0x000000e80400720c */ /* 0x000fe40003fc6270 */
[----:B------:R-:W-:Y:S02]  /*102e0*/  FSEL R212, R48, -INF , !P3 ;  /* 0xff80000030d47808 */ /* 0x000fe40005800000 */
[----:B------:R-:W-:Y:S02]  /*102f0*/  FSEL R213, R49, -INF , !P1 ;  /* 0xff80000031d57808 */ /* 0x000fe40004800000 */
[----:B------:R-:W-:Y:S02]  /*10300*/  FMNMX3.FTZ R8, R8, R47, R189, !PT ;  /* 0x0000002f08087276 */ /* 0x000fe400078100bd */
[----:B------:R-:W-:Y:S02]  /*10310*/  FMNMX3.FTZ R104, R104, R202, R204, !PT ;  /* 0x000000ca68687276 */ /* 0x000fe400078100cc */
[----:B------:R-:W-:Y:S02]  /*10320*/  FSEL R244, R55, -INF , !P6 ;  /* 0xff80000037f47808 */ /* 0x000fe40007000000 */
[----:B------:R-:W-:Y:S02]  /*10330*/  ISETP.GE.AND P6, PT, R0, R231, PT ;  /* 0x000000e70000720c */ /* 0x000fe40003fc6270 */
[----:B------:R-:W-:Y:S02]  /*10340*/  FMNMX3.FTZ R8, R8, R191, R193, !PT ;  /* 0x000000bf08087276 */ /* 0x000fe400078100c1 */
[----:B------:R-:W-:Y:S02]  /*10350*/  FMNMX3.FTZ R104, R104, R212, R213, !PT ;  /* 0x000000d468687276 */ /* 0x000fe400078100d5 */
[----:B------:R-:W-:Y:S02]  /*10360*/  FSEL R246, R65, -INF , !P6 ;  /* 0xff80000041f67808 */ /* 0x000fe40007000000 */
[----:B------:R-:W-:Y:S02]  /*10370*/  FMNMX3.FTZ R8, R8, R207, R210, !PT ;  /* 0x000000cf08087276 */ /* 0x000fe400078100d2 */
[----:B------:R-:W-:Y:S02]  /*10380*/  FMNMX3.FTZ R104, R104, R218, R222, !PT ;  /* 0x000000da68687276 */ /* 0x000fe400078100de */
[CC--:B------:R-:W-:Y:S02]  /*10390*/  ISETP.GE.AND P5, PT, R13.reuse, R233.reuse, PT ;  /* 0x000000e90d00720c */ /* 0x0c0fe40003fa6270 */
[-C--:B------:R-:W-:Y:S02]  /*103a0*/  ISETP.GE.AND P2, PT, R13, R234.reuse, PT ;  /* 0x000000ea0d00720c */ /* 0x080fe40003f46270 */
[C---:B------:R-:W-:Y:S02]  /*103b0*/  ISETP.GE.AND P3, PT, R12.reuse, R233, PT ;  /* 0x000000e90c00720c */ /* 0x040fe40003f66270 */
[----:B------:R-:W-:Y:S02]  /*103c0*/  ISETP.GE.AND P1, PT, R12, R234, PT ;  /* 0x000000ea0c00720c */ /* 0x000fe40003f26270 */
[----:B------:R-:W-:Y:S02]  /*103d0*/  ISETP.GE.AND P6, PT, R2, R232, PT ;  /* 0x000000e80200720c */ /* 0x000fe40003fc6270 */
[----:B------:R-:W-:Y:S02]  /*103e0*/  FMNMX3.FTZ R30, R8, R215, R216, !PT ;  /* 0x000000d7081e7276 */ /* 0x000fe400078100d8 */
[----:B------:R-:W-:Y:S01]  /*103f0*/  FMNMX3.FTZ R104, R104, R245, R246, !PT ;  /* 0x000000f568687276 */ /* 0x000fe200078100f6 */
[----:B------:R-:W-:Y:S08]  /*10400*/  @P0 BRA `(.L_x_202) ;  /* 0xffffffe400380947 */ /* 0x000ff0000383ffff */
.L_x_201:
[----:B------:R-:W-:Y:S01]  /*10410*/  FSEL R203, R174, -INF , !P5 ;  /* 0xff800000aecb7808 */ /* 0x000fe20006800000 */
[----:B-1----:R-:W1:Y:S01]  /*10420*/  SHFL.BFLY PT, R9, R104, 0x2, 0x1f ;  /* 0x0c401f0068097f89 */ /* 0x002e6200000e0000 */
[----:B------:R-:W-:Y:S01]  /*10430*/  FSEL R205, R41, -INF , !P3 ;  /* 0xff80000029cd7808 */ /* 0x000fe20005800000 */
[----:B------:R-:W-:Y:S01]  /*10440*/  UMOV UR5, UR8 ;  /* 0x0000000800057c82 */ /* 0x000fe20008000000 */
[CC--:B------:R-:W-:Y:S02]  /*10450*/  ISETP.GE.AND P5, PT, R6.reuse, R233.reuse, PT ;  /* 0x000000e90600720c */ /* 0x0c0fe40003fa6270 */
[----:B------:R-:W-:Y:S02]  /*10460*/  ISETP.GE.AND P3, PT, R6, R234, PT ;  /* 0x000000ea0600720c */ /* 0x000fe40003f66270 */
[----:B------:R-:W-:Y:S02]  /*10470*/  FSEL R220, R66, -INF , !P6 ;  /* 0xff80000042dc7808 */ /* 0x000fe40007000000 */
[----:B------:R-:W-:Y:S02]  /*10480*/  FMNMX3.FTZ R6, R105, R20, R22, !PT ;  /* 0x0000001469067276 */ /* 0x000fe40007810016 */
[-C--:B------:R-:W-:Y:S02]  /*10490*/  ISETP.GE.AND P6, PT, R7, R233.reuse, PT ;  /* 0x000000e90700720c */ /* 0x080fe40003fc6270 */
[----:B------:R-:W-:Y:S02]  /*104a0*/  FSEL R214, R42, -INF , !P2 ;  /* 0xff8000002ad67808 */ /* 0x000fe40005000000 */
[C---:B------:R-:W-:Y:S02]  /*104b0*/  ISETP.GT.AND P2, PT, R235.reuse, R2, PT ;  /* 0x00000002eb00720c */ /* 0x040fe40003f44270 */
[----:B------:R-:W-:Y:S02]  /*104c0*/  FSEL R208, R44, -INF , !P6 ;  /* 0xff8000002cd07808 */ /* 0x000fe40007000000 */
[----:B------:R-:W-:Y:S02]  /*104d0*/  FMNMX3.FTZ R6, R6, R28, R29, !PT ;  /* 0x0000001c06067276 */ /* 0x000fe4000781001d */
[----:B------:R-:W-:Y:S02]  /*104e0*/  ISETP.GT.AND P6, PT, R235, R0, PT ;  /* 0x00000000eb00720c */ /* 0x000fe40003fc4270 */
[----:B------:R-:W-:Y:S02]  /*104f0*/  FSEL R209, R45, -INF , !P5 ;  /* 0xff8000002dd17808 */ /* 0x000fe40006800000 */
[----:B------:R-:W-:Y:S02]  /*10500*/  FSEL R60, R60, -INF , !P2 ;  /* 0xff8000003c3c7808 */ /* 0x000fe40005000000 */
[CC--:B------:R-:W-:Y:S02]  /*10510*/  ISETP.GE.AND P5, PT, R5.reuse, R233.reuse, PT ;  /* 0x000000e90500720c */ /* 0x0c0fe40003fa6270 */
[----:B------:R-:W-:Y:S02]  /*10520*/  ISETP.GE.AND P2, PT, R5, R234, PT ;  /* 0x000000ea0500720c */ /* 0x000fe40003f46270 */
[----:B------:R-:W-:Y:S02]  /*10530*/  FMNMX3.FTZ R5, R6, R194, R195, !PT ;  /* 0x000000c206057276 */ /* 0x000fe400078100c3 */
[----:B------:R-:W-:Y:S02]  /*10540*/  FSEL R61, R61, -INF , !P6 ;  /* 0xff8000003d3d7808 */ /* 0x000fe40007000000 */
[-C--:B------:R-:W-:Y:S02]  /*10550*/  ISETP.GE.AND P6, PT, R4, R233.reuse, PT ;  /* 0x000000e90400720c */ /* 0x080fe40003fc6270 */
[----:B------:R-:W-:Y:S02]  /*10560*/  FMNMX3.FTZ R5, R5, R196, R197, !PT ;  /* 0x000000c405057276 */ /* 0x000fe400078100c5 */
[----:B------:R-:W-:Y:S02]  /*10570*/  FSEL R217, R56, -INF , !P5 ;  /* 0xff80000038d97808 */ /* 0x000fe40006800000 */
[----:B------:R-:W-:Y:S02]  /*10580*/  FSEL R221, R57, -INF , !P6 ;  /* 0xff80000039dd7808 */ /* 0x000fe40007000000 */
[----:B------:R-:W-:Y:S02]  /*10590*/  ISETP.GE.AND P5, PT, R4, R234, PT ;  /* 0x000000ea0400720c */ /* 0x000fe40003fa6270 */
[----:B------:R-:W-:Y:S02]  /*105a0*/  ISETP.GE.AND P6, PT, R2, R233, PT ;  /* 0x000000e90200720c */ /* 0x000fe40003fc6270 */
[----:B------:R-:W-:Y:S02]  /*105b0*/  FMNMX3.FTZ R4, R5, R203, R205, !PT ;  /* 0x000000cb05047276 */ /* 0x000fe400078100cd */
[----:B------:R-:W-:Y:S02]  /*105c0*/  FMNMX3.FTZ R5, R106, R26, R27, !PT ;  /* 0x0000001a6a057276 */ /* 0x000fe4000781001b */
[----:B------:R-:W-:Y:S02]  /*105d0*/  FSEL R241, R60, -INF , !P6 ;  /* 0xff8000003cf17808 */ /* 0x000fe40007000000 */
[----:B------:R-:W-:Y:S02]  /*105e0*/  FMNMX3.FTZ R102, R4, R208, R209, !PT ;  /* 0x000000d004667276 */ /* 0x000fe400078100d1 */
[----:B------:R-:W-:Y:S02]  /*105f0*/  ISETP.GE.AND P6, PT, R0, R233, PT ;  /* 0x000000e90000720c */ /* 0x000fe40003fc6270 */
[----:B------:R-:W-:Y:S02]  /*10600*/  FMNMX3.FTZ R4, R5, R31, R32, !PT ;  /* 0x0000001f05047276 */ /* 0x000fe40007810020 */
[----:B------:R-:W-:Y:S02]  /*10610*/  FSEL R242, R61, -INF , !P6 ;  /* 0xff8000003df27808 */ /* 0x000fe40007000000 */
[----:B------:R-:W-:Y:S02]  /*10620*/  FMNMX3.FTZ R102, R102, R217, R221, !PT ;  /* 0x000000d966667276 */ /* 0x000fe400078100dd */
[----:B------:R-:W-:Y:S02]  /*10630*/  ISETP.GE.AND P0, PT, R0, R232, PT ;  /* 0x000000e80000720c */ /* 0x000fe40003f06270 */
[----:B------:R-:W-:Y:S02]  /*10640*/  FMNMX3.FTZ R4, R4, R198, R199, !PT ;  /* 0x000000c604047276 */ /* 0x000fe400078100c7 */
[----:B------:R-:W-:Y:S02]  /*10650*/  FMNMX3.FTZ R102, R102, R241, R242, !PT ;  /* 0x000000f166667276 */ /* 0x000fe400078100f2 */
[----:B------:R-:W-:Y:S02]  /*10660*/  FSEL R192, R192, -INF , !P1 ;  /* 0xff800000c0c07808 */ /* 0x000fe40004800000 */
[----:B------:R-:W-:Y:S02]  /*10670*/  ISETP.GT.AND P6, PT, R237, R2, PT ;  /* 0x00000002ed00720c */ /* 0x000fe40003fc4270 */
[----:B------:R-:W-:Y:S02]  /*10680*/  ISETP.GE.AND P1, PT, R2, R234, PT ;  /* 0x000000ea0200720c */ /* 0x000fe40003f26270 */
[----:B------:R-:W-:Y:S02]  /*10690*/  FMNMX3.FTZ R8, R30, R223, R244, !PT ;  /* 0x000000df1e087276 */ /* 0x000fe400078100f4 */
[----:B------:R-:W-:Y:S02]  /*106a0*/  FSEL R243, R67, -INF , !P0 ;  /* 0xff80000043f37808 */ /* 0x000fe40004000000 */
[----:B------:R-:W-:Y:S02]  /*106b0*/  FMNMX3.FTZ R2, R4, R200, R201, !PT ;  /* 0x000000c804027276 */ /* 0x000fe400078100c9 */
[----:B------:R-:W2:Y:S01]  /*106c0*/  SHFL.BFLY PT, R4, R102, 0x2, 0x1f ;  /* 0x0c401f0066047f89 */ /* 0x000ea200000e0000 */
[----:B------:R-:W-:Y:S02]  /*106d0*/  ISETP.GE.AND P0, PT, R7, R234, PT ;  /* 0x000000ea0700720c */ /* 0x000fe40003f06270 */
[----:B------:R-:W-:Y:S02]  /*106e0*/  FMNMX3.FTZ R7, R8, R220, R243, !PT ;  /* 0x000000dc08077276 */ /* 0x000fe400078100f3 */
[----:B------:R-:W-:Y:S02]  /*106f0*/  FSEL R206, R182, -INF , !P0 ;  /* 0xff800000b6ce7808 */ /* 0x000fe40004000000 */
[----:B------:R-:W-:Y:S01]  /*10700*/  ISETP.GT.AND P0, PT, R237, R0, PT ;  /* 0x00000000ed00720c */ /* 0x000fe20003f04270 */
[----:B------:R-:W3:Y:S01]  /*10710*/  SHFL.BFLY PT, R8, R7, 0x2, 0x1f ;  /* 0x0c401f0007087f89 */ /* 0x000ee200000e0000 */
[----:B------:R-:W-:Y:S02]  /*10720*/  FSEL R211, R43, -INF , !P3 ;  /* 0xff8000002bd37808 */ /* 0x000fe40005800000 */
[----:B------:R-:W-:Y:S02]  /*10730*/  FSEL R63, R63, -INF , !P0 ;  /* 0xff8000003f3f7808 */ /* 0x000fe40004000000 */
[----:B------:R-:W-:Y:S02]  /*10740*/  ISETP.GE.AND P3, PT, R0, R234, PT ;  /* 0x000000ea0000720c */ /* 0x000fe40003f66270 */
[----:B------:R-:W-:Y:S02]  /*10750*/  FSEL R219, R58, -INF , !P2 ;  /* 0xff8000003adb7808 */ /* 0x000fe40005000000 */
[----:B------:R-:W-:Y:S02]  /*10760*/  FSEL R107, R63, -INF , !P3 ;  /* 0xff8000003f6b7808 */ /* 0x000fe40005800000 */
[----:B------:R-:W-:Y:S02]  /*10770*/  FSEL R62, R62, -INF , !P6 ;  /* 0xff8000003e3e7808 */ /* 0x000fe40007000000 */
[----:B------:R-:W-:Y:S02]  /*10780*/  SHF.L.U32 R185, R228, 0x2, RZ ;  /* 0x00000002e4b97819 */ /* 0x000fe400000006ff */
[----:B------:R-:W-:Y:S02]  /*10790*/  FSEL R172, R62, -INF , !P1 ;  /* 0xff8000003eac7808 */ /* 0x000fe40004800000 */
[----:B------:R-:W-:Y:S02]  /*107a0*/  SHF.R.U32.HI R184, RZ, 0x1, R228 ;  /* 0x00000001ffb87819 */ /* 0x000fe400000116e4 */
[----:B------:R-:W-:Y:S02]  /*107b0*/  FMNMX3.FTZ R0, R2, R214, R192, !PT ;  /* 0x000000d602007276 */ /* 0x000fe400078100c0 */
[----:B------:R-:W-:Y:S02]  /*107c0*/  FSEL R240, R59, -INF , !P5 ;  /* 0xff8000003bf07808 */ /* 0x000fe40006800000 */
[----:B------:R-:W-:Y:S02]  /*107d0*/  FMNMX3.FTZ R0, R0, R206, R211, !PT ;  /* 0x000000ce00007276 */ /* 0x000fe400078100d3 */
[----:B-1----:R-:W-:Y:S02]  /*107e0*/  FMNMX.FTZ R104, R104, R9, !PT ;  /* 0x0000000968687209 */ /* 0x002fe40007810000 */
[----:B--2---:R-:W-:Y:S02]  /*107f0*/  FMNMX.FTZ R102, R102, R4, !PT ;  /* 0x0000000466667209 */ /* 0x004fe40007810000 */
[----:B---3--:R-:W-:Y:S01]  /*10800*/  FMNMX.FTZ R7, R7, R8, !PT ;  /* 0x0000000807077209 */ /* 0x008fe20007810000 */
[----:B------:R-:W1:Y:S01]  /*10810*/  SHFL.BFLY PT, R6, R104, 0x1, 0x1f ;  /* 0x0c201f0068067f89 */ /* 0x000e6200000e0000 */
[----:B------:R-:W-:Y:S02]  /*10820*/  FMNMX3.FTZ R0, R0, R219, R240, !PT ;  /* 0x000000db00007276 */ /* 0x000fe400078100f0 */
[----:B------:R-:W-:Y:S05]  /*10830*/  LOP3.LUT R173, R184, 0x8, RZ, 0xc0, !PT ;  /* 0x00000008b8ad7812 */ /* 0x000fea00078ec0ff */
[----:B------:R-:W2:Y:S01]  /*10840*/  SHFL.BFLY PT, R4, R102, 0x1, 0x1f ;  /* 0x0c201f0066047f89 */ /* 0x000ea200000e0000 */
[----:B------:R-:W-:Y:S07]  /*10850*/  FMNMX3.FTZ R0, R0, R172, R107, !PT ;  /* 0x000000ac00007276 */ /* 0x000fee000781006b */
[----:B------:R-:W3:Y:S08]  /*10860*/  SHFL.BFLY PT, R103, R7, 0x1, 0x1f ;  /* 0x0c201f0007677f89 */ /* 0x000ef000000e0000 */
[----:B------:R-:W4:Y:S01]  /*10870*/  SHFL.BFLY PT, R2, R0, 0x2, 0x1f ;  /* 0x0c401f0000027f89 */ /* 0x000f2200000e0000 */
[----:B-1----:R-:W-:Y:S04]  /*10880*/  FMNMX.FTZ R104, R104, R6, !PT ;  /* 0x0000000668687209 */ /* 0x002fe80007810000 */
[C---:B------:R-:W-:Y:S01]  /*10890*/  FSETP.NEU.FTZ.AND P3, PT, R104.reuse, -INF , PT ;  /* 0xff8000006800780b */ /* 0x040fe20003f7d000 */
[----:B------:R-:W-:Y:S01]  /*108a0*/  FMUL.FTZ R174, R104, UR4 ;  /* 0x0000000468ae7c20 */ /* 0x000fe20008410000 */
[----:B--2---:R-:W-:Y:S02]  /*108b0*/  FMNMX.FTZ R102, R102, R4, !PT ;  /* 0x0000000466667209 */ /* 0x004fe40007810000 */
[----:B---3--:R-:W-:Y:S02]  /*108c0*/  FMNMX.FTZ R103, R7, R103, !PT ;  /* 0x0000006707677209 */ /* 0x008fe40007810000 */
[----:B------:R-:W-:Y:S01]  /*108d0*/  FSEL R174, R174, RZ, P3 ;  /* 0x000000ffaeae7208 */ /* 0x000fe20001800000 */
[C---:B------:R-:W-:Y:S01]  /*108e0*/  FMUL.FTZ R186, R102.reuse, UR4 ;  /* 0x0000000466ba7c20 */ /* 0x040fe20008410000 */
[C---:B------:R-:W-:Y:S01]  /*108f0*/  FSETP.NEU.FTZ.AND P2, PT, R103.reuse, -INF , PT ;  /* 0xff8000006700780b */ /* 0x040fe20003f5d000 */
[----:B------:R-:W-:Y:S01]  /*10900*/  FMUL.FTZ R175, R103, UR4 ;  /* 0x0000000467af7c20 */ /* 0x000fe20008410000 */
[----:B------:R-:W-:Y:S01]  /*10910*/  FSETP.NEU.FTZ.AND P1, PT, R102, -INF , PT ;  /* 0xff8000006600780b */ /* 0x000fe20003f3d000 */
[--C-:B------:R-:W-:Y:S01]  /*10920*/  FFMA.FTZ R4, R19, UR4, -R174.reuse ;  /* 0x0000000413047c23 */ /* 0x100fe200080108ae */
[----:B----4-:R-:W-:Y:S01]  /*10930*/  FMNMX.FTZ R0, R0, R2, !PT ;  /* 0x0000000200007209 */ /* 0x010fe20007810000 */
[--C-:B------:R-:W-:Y:S01]  /*10940*/  FFMA.FTZ R17, R17, UR4, -R174.reuse ;  /* 0x0000000411117c23 */ /* 0x100fe200080108ae */
[----:B------:R-:W-:Y:S01]  /*10950*/  FSEL R175, R175, RZ, P2 ;  /* 0x000000ffafaf7208 */ /* 0x000fe20001000000 */
[----:B------:R1:W-:Y:S01]  /*10960*/  MUFU.EX2 R65, R4 ;  /* 0x0000000400417308 */ /* 0x0003e20000000800 */
[----:B------:R-:W-:Y:S01]  /*10970*/  FSEL R186, R186, RZ, P1 ;  /* 0x000000ffbaba7208 */ /* 0x000fe20000800000 */
[----:B------:R-:W2:Y:S01]  /*10980*/  SHFL.BFLY PT, R2, R0, 0x1, 0x1f ;  /* 0x0c201f0000027f89 */ /* 0x000ea200000e0000 */
[--C-:B------:R-:W-:Y:S01]  /*10990*/  FFMA.FTZ R18, R18, UR4, -R174.reuse ;  /* 0x0000000412127c23 */ /* 0x100fe200080108ae */
[--C-:B------:R-:W-:Y:S01]  /*109a0*/  FFMA.FTZ R16, R16, UR4, -R175.reuse ;  /* 0x0000000410107c23 */ /* 0x100fe200080108af */
[--C-:B------:R-:W-:Y:S01]  /*109b0*/  FFMA.FTZ R14, R14, UR4, -R174.reuse ;  /* 0x000000040e0e7c23 */ /* 0x100fe200080108ae */
[--C-:B------:R-:W-:Y:S01]  /*109c0*/  FFMA.FTZ R15, R15, UR4, -R175.reuse ;  /* 0x000000040f0f7c23 */ /* 0x100fe200080108af */
[--C-:B------:R-:W-:Y:S03]  /*109d0*/  FFMA.FTZ R48, R47, UR4, -R175.reuse ;  /* 0x000000042f307c23 */ /* 0x100fe600080108af */
[----:B------:R-:W-:Y:S01]  /*109e0*/  MUFU.EX2 R247, R17 ;  /* 0x0000001100f77308 */ /* 0x000fe20000000800 */
[--C-:B------:R-:W-:Y:S01]  /*109f0*/  FFMA.FTZ R40, R40, UR4, -R174.reuse ;  /* 0x0000000428287c23 */ /* 0x100fe200080108ae */
[--C-:B------:R-:W-:Y:S01]  /*10a00*/  FFMA.FTZ R44, R46, UR4, -R174.reuse ;  /* 0x000000042e2c7c23 */ /* 0x100fe200080108ae */
[--C-:B------:R-:W-:Y:S01]  /*10a10*/  FFMA.FTZ R56, R188, UR4, -R174.reuse ;  /* 0x00000004bc387c23 */ /* 0x100fe200080108ae */
[----:B------:R-:W-:Y:S06]  /*10a20*/  FFMA.FTZ R60, R190, UR4, -R174 ;  /* 0x00000004be3c7c23 */ /* 0x000fec00080108ae */
[----:B------:R-:W3:Y:S01]  /*10a30*/  MUFU.EX2 R250, R14 ;  /* 0x0000000e00fa7308 */ /* 0x000ee20000000800 */
[--C-:B-1----:R-:W-:Y:S09]  /*10a40*/  FFMA.FTZ R4, R21, UR4, -R175.reuse ;  /* 0x0000000415047c23 */ /* 0x102ff200080108af */
[----:B------:R1:W-:Y:S01]  /*10a50*/  MUFU.EX2 R251, R4 ;  /* 0x0000000400fb7308 */ /* 0x0003e20000000800 */
[----:B--2---:R-:W-:Y:S01]  /*10a60*/  FMNMX.FTZ R101, R0, R2, !PT ;  /* 0x0000000200657209 */ /* 0x004fe20007810000 */
[--C-:B------:R-:W-:Y:S03]  /*10a70*/  FFMA.FTZ R0, R22, UR4, -R186.reuse ;  /* 0x0000000416007c23 */ /* 0x100fe600080108ba */
[C---:B------:R-:W-:Y:S01]  /*10a80*/  FSETP.NEU.FTZ.AND P0, PT, R101.reuse, -INF , PT ;  /* 0xff8000006500780b */ /* 0x040fe20003f1d000 */
[----:B------:R-:W-:Y:S04]  /*10a90*/  FMUL.FTZ R187, R101, UR4 ;  /* 0x0000000465bb7c20 */ /* 0x000fe80008410000 */
[----:B------:R2:W-:Y:S01]  /*10aa0*/  MUFU.EX2 R58, R0 ;  /* 0x00000000003a7308 */ /* 0x0005e20000000800 */
[----:B---3--:R-:W-:Y:S02]  /*10ab0*/  F2FP.F16.F32.PACK_AB R176, R247, R250 ;  /* 0x000000faf7b0723e */ /* 0x008fe400000000ff */
[----:B------:R-:W-:Y:S07]  /*10ac0*/  FSEL R187, R187, RZ, P0 ;  /* 0x000000ffbbbb7208 */ /* 0x000fee0000000000 */
[----:B------:R-:W-:Y:S01]  /*10ad0*/  MUFU.EX2 R248, R16 ;  /* 0x0000001000f87308 */ /* 0x000fe20000000800 */
[----:B-1----:R-:W-:Y:S01]  /*10ae0*/  FFMA.FTZ R4, R23, UR4, -R175 ;  /* 0x0000000417047c23 */ /* 0x002fe200080108af */
[--C-:B------:R-:W-:Y:S08]  /*10af0*/  FFMA.FTZ R172, R172, UR4, -R187.reuse ;  /* 0x00000004acac7c23 */ /* 0x100ff000080108bb */
[----:B------:R1:W3:Y:S01]  /*10b00*/  MUFU.EX2 R249, R4 ;  /* 0x0000000400f97308 */ /* 0x0002e20000000800 */
[--C-:B--2---:R-:W-:Y:S09]  /*10b10*/  FFMA.FTZ R0, R28, UR4, -R186.reuse ;  /* 0x000000041c007c23 */ /* 0x104ff200080108ba */
[----:B------:R2:W-:Y:S10]  /*10b20*/  MUFU.EX2 R63, R0 ;  /* 0x00000000003f7308 */ /* 0x0005f40000000800 */
[----:B------:R-:W4:Y:S01]  /*10b30*/  MUFU.EX2 R33, R15 ;  /* 0x0000000f00217308 */ /* 0x000f220000000800 */
[--C-:B-1----:R-:W-:Y:S01]  /*10b40*/  FFMA.FTZ R4, R20, UR4, -R186.reuse ;  /* 0x0000000414047c23 */ /* 0x102fe200080108ba */
[----:B---3--:R-:W-:Y:S08]  /*10b50*/  F2FP.F16.F32.PACK_AB R179, R249, R251 ;  /* 0x000000fbf9b3723e */ /* 0x008ff000000000ff */
[----:B------:R-:W1:Y:S01]  /*10b60*/  MUFU.EX2 R4, R4 ;  /* 0x0000000400047308 */ /* 0x000e620000000800 */
[----:B--2---:R-:W-:Y:S09]  /*10b70*/  FFMA.FTZ R0, R29, UR4, -R186 ;  /* 0x000000041d007c23 */ /* 0x004ff200080108ba */
[----:B------:R2:W3:Y:S01]  /*10b80*/  MUFU.EX2 R61, R0 ;  /* 0x00000000003d7308 */ /* 0x0004e20000000800 */
[----:B----4-:R-:W-:Y:S09]  /*10b90*/  F2FP.F16.F32.PACK_AB R177, R33, R248 ;  /* 0x000000f821b1723e */ /* 0x010ff200000000ff */
[----:B------:R-:W4:Y:S01]  /*10ba0*/  MUFU.EX2 R64, R18 ;  /* 0x0000001200407308 */ /* 0x000f220000000800 */
[----:B-1----:R1:W-:Y:S04]  /*10bb0*/  STL [R1+0x1c], R4 ;  /* 0x00001c0401007387 */ /* 0x0023e80000100800 */
[----:B------:R-:W5:Y:S05]  /*10bc0*/  LDL.LU R228, [R1+0x1c] ;  /* 0x00001c0001e47983 */ /* 0x000f6a0000300800 */
[----:B------:R-:W-:Y:S01]  /*10bd0*/  MUFU.EX2 R57, R40 ;  /* 0x0000002800397308 */ /* 0x000fe20000000800 */
[--C-:B--2---:R-:W-:Y:S01]  /*10be0*/  FFMA.FTZ R0, R26, UR4, -R187.reuse ;  /* 0x000000041a007c23 */ /* 0x104fe200080108bb */
[----:B---3--:R-:W-:Y:S08]  /*10bf0*/  F2FP.F16.F32.PACK_AB R182, R61, R63 ;  /* 0x0000003f3db6723e */ /* 0x008ff000000000ff */
[----:B------:R2:W-:Y:S01]  /*10c00*/  MUFU.EX2 R66, R0 ;  /* 0x0000000000427308 */ /* 0x0005e20000000800 */
[----:B----4-:R-:W-:Y:S09]  /*10c10*/  F2FP.F16.F32.PACK_AB R178, R65, R64 ;  /* 0x0000004041b2723e */ /* 0x010ff200000000ff */
[----:B------:R-:W-:Y:S01]  /*10c20*/  MUFU.EX2 R49, R44 ;  /* 0x0000002c00317308 */ /* 0x000fe20000000800 */
[--C-:B-1----:R-:W-:Y:S09]  /*10c30*/  FFMA.FTZ R4, R31, UR4, -R187.reuse ;  /* 0x000000041f047c23 */ /* 0x102ff200080108bb */
[----:B------:R1:W-:Y:S01]  /*10c40*/  MUFU.EX2 R67, R4 ;  /* 0x0000000400437308 */ /* 0x0003e20000000800 */
[--C-:B--2---:R-:W-:Y:S09]  /*10c50*/  FFMA.FTZ R0, R27, UR4, -R187.reuse ;  /* 0x000000041b007c23 */ /* 0x104ff200080108bb */
[----:B------:R2:W3:Y:S01]  /*10c60*/  MUFU.EX2 R59, R0 ;  /* 0x00000000003b7308 */ /* 0x0004e20000000800 */
[----:B-1----:R-:W-:Y:S09]  /*10c70*/  FFMA.FTZ R4, R32, UR4, -R187 ;  /* 0x0000000420047c23 */ /* 0x002ff200080108bb */
[----:B------:R-:W1:Y:S01]  /*10c80*/  MUFU.EX2 R43, R4 ;  /* 0x00000004002b7308 */ /* 0x000e620000000800 */
[----:B--2---:R-:W-:Y:S02]  /*10c90*/  LOP3.LUT R0, R185, 0x18, RZ, 0xc0, !PT ;  /* 0x00000018b9007812 */ /* 0x004fe400078ec0ff */
[----:B---3--:R-:W-:Y:S02]  /*10ca0*/  F2FP.F16.F32.PACK_AB R181, R59, R66 ;  /* 0x000000423bb5723e */ /* 0x008fe400000000ff */
[----:B------:R-:W-:Y:S02]  /*10cb0*/  LOP3.LUT R2, R0, 0xc0, R229, 0xf8, !PT ;  /* 0x000000c000027812 */ /* 0x000fe400078ef8e5 */
[----:B------:R-:W-:Y:S02]  /*10cc0*/  FSEL R0, R104, RZ, P3 ;  /* 0x000000ff68007208 */ /* 0x000fe40001800000 */
[----:B------:R-:W-:Y:S03]  /*10cd0*/  LOP3.LUT R173, R2, R173, RZ, 0x3c, !PT ;  /* 0x000000ad02ad7212 */ /* 0x000fe600078e3cff */
[----:B------:R-:W-:Y:S01]  /*10ce0*/  FADD.FTZ R2, -R0, R3 ;  /* 0x0000000300027221 */ /* 0x000fe20000010100 */
[----:B------:R-:W-:Y:S02]  /*10cf0*/  FSEL R0, R103, RZ, P2 ;  /* 0x000000ff67007208 */ /* 0x000fe40001000000 */
[----:B------:R-:W-:Y:S01]  /*10d00*/  LOP3.LUT R173, R173, 0x120, R229, 0xf8, !PT ;  /* 0x00000120adad7812 */ /* 0x000fe200078ef8e5 */
[----:B------:R-:W-:Y:S01]  /*10d10*/  FMUL.FTZ R3, R2, UR4 ;  /* 0x0000000402037c20 */ /* 0x000fe20008410000 */
[----:B-1----:R-:W-:Y:S01]  /*10d20*/  F2FP.F16.F32.PACK_AB R183, R43, R67 ;  /* 0x000000432bb7723e */ /* 0x002fe200000000ff */
[----:B------:R-:W-:Y:S01]  /*10d30*/  FADD.FTZ R2, -R0, R100 ;  /* 0x0000006400027221 */ /* 0x000fe20000010100 */
[----:B------:R-:W-:Y:S01]  /*10d40*/  LEA R173, R173, UR5, 0x1 ;  /* 0x00000005adad7c11 */ /* 0x000fe2000f8e08ff */
[----:B------:R1:W2:Y:S01]  /*10d50*/  MUFU.EX2 R100, R3 ;  /* 0x0000000300647308 */ /* 0x0002a20000000800 */
[----:B------:R-:W-:Y:S02]  /*10d60*/  FSEL R0, R102, RZ, P1 ;  /* 0x000000ff66007208 */ /* 0x000fe40000800000 */
[----:B------:R-:W-:Y:S01]  /*10d70*/  IADD3 R4, PT, PT, R173, 0x9000, RZ ;  /* 0x00009000ad047810 */ /* 0x000fe20007ffe0ff */
[----:B------:R-:W3:Y:S08]  /*10d80*/  LDSM.16.MT88.4 R20, [R173+0x9000] ;  /* 0x00900000ad14783b */ /* 0x000ef00000004200 */
[----:B------:R-:W-:Y:S01]  /*10d90*/  LDSM.16.MT88.4 R52, [R173+0xa000] ;  /* 0x00a00000ad34783b */ /* 0x000fe20000004200 */
[----:B-1----:R-:W-:Y:S01]  /*10da0*/  FMUL.FTZ R3, R2, UR4 ;  /* 0x0000000402037c20 */ /* 0x002fe20008410000 */
[----:B------:R-:W-:Y:S01]  /*10db0*/  FADD.FTZ R2, -R0, R105 ;  /* 0x0000006900027221 */ /* 0x000fe20000010100 */
[----:B------:R-:W-:Y:S01]  /*10dc0*/  FSEL R0, R101, RZ, P0 ;  /* 0x000000ff65007208 */ /* 0x000fe20000000000 */
[----:B--2---:R-:W-:Y:S01]  /*10dd0*/  FMUL.FTZ R5, R100, R109 ;  /* 0x0000006d64057220 */ /* 0x004fe20000410000 */
[----:B------:R-:W-:Y:S01]  /*10de0*/  IADD3 R105, PT, PT, R173, 0x9020, RZ ;  /* 0x00009020ad697810 */ /* 0x000fe20007ffe0ff */
[----:B------:R-:W-:Y:S01]  /*10df0*/  FMUL.FTZ R2, R2, UR4 ;  /* 0x0000000402027c20 */ /* 0x000fe20008410000 */
[----:B------:R-:W1:Y:S01]  /*10e00*/  MUFU.EX2 R3, R3 ;  /* 0x0000000300037308 */ /* 0x000e620000000800 */
[----:B------:R-:W-:Y:S01]  /*10e10*/  FADD.FTZ R0, -R0, R106 ;  /* 0x0000006a00007221 */ /* 0x000fe20000010100 */
[----:B------:R-:W-:Y:S01]  /*10e20*/  @P4 IADD3 R105, PT, PT, R4, -0x20, RZ ;  /* 0xffffffe004694810 */ /* 0x000fe20007ffe0ff */
[C---:B------:R-:W-:Y:S01]  /*10e30*/  FMUL.FTZ R4, R100.reuse, R108 ;  /* 0x0000006c64047220 */ /* 0x040fe20000410000 */
[----:B------:R-:W-:Y:S01]  /*10e40*/  FMUL.FTZ R16, R100, R120 ;  /* 0x0000007864107220 */ /* 0x000fe20000410000 */
[----:B------:R-:W-:Y:S01]  /*10e50*/  FMUL.FTZ R0, R0, UR4 ;  /* 0x0000000400007c20 */ /* 0x000fe20008410000 */
[C---:B------:R-:W-:Y:S01]  /*10e60*/  FMUL.FTZ R17, R100.reuse, R121 ;  /* 0x0000007964117220 */ /* 0x040fe20000410000 */
[----:B------:R-:W2:Y:S03]  /*10e70*/  LDSM.16.MT88.4 R36, [R105] ;  /* 0x000000006924783b */ /* 0x000ea60000004200 */
[----:B------:R-:W4:Y:S01]  /*10e80*/  MUFU.EX2 R2, R2 ;  /* 0x0000000200027308 */ /* 0x000f220000000800 */
[--C-:B------:R-:W-:Y:S01]  /*10e90*/  FFMA.FTZ R106, R193, UR4, -R175.reuse ;  /* 0x00000004c16a7c23 */ /* 0x100fe200080108af */
[C---:B------:R-:W-:Y:S01]  /*10ea0*/  FMUL.FTZ R32, R100.reuse, R136 ;  /* 0x0000008864207220 */ /* 0x040fe20000410000 */
[C---:B------:R-:W-:Y:S01]  /*10eb0*/  FMUL.FTZ R68, R100.reuse, R68 ;  /* 0x0000004464447220 */ /* 0x040fe20000410000 */
[C---:B------:R-:W-:Y:S01]  /*10ec0*/  FMUL.FTZ R69, R100.reuse, R69 ;  /* 0x0000004564457220 */ /* 0x040fe20000410000 */
[C---:B------:R-:W-:Y:S01]  /*10ed0*/  FMUL.FTZ R80, R100.reuse, R80 ;  /* 0x0000005064507220 */ /* 0x040fe20000410000 */
[C---:B------:R-:W-:Y:S01]  /*10ee0*/  FMUL.FTZ R81, R100.reuse, R81 ;  /* 0x0000005164517220 */ /* 0x040fe20000410000 */
[----:B------:R-:W-:Y:S03]  /*10ef0*/  FMUL.FTZ R84, R100, R84 ;  /* 0x0000005464547220 */ /* 0x000fe60000410000 */
[----:B------:R-:W4:Y:S01]  /*10f00*/  MUFU.EX2 R0, R0 ;  /* 0x0000000000007308 */ /* 0x000f220000000800 */
[C---:B-1----:R-:W-:Y:S01]  /*10f10*/  FMUL.FTZ R6, R3.reuse, R110 ;  /* 0x0000006e03067220 */ /* 0x042fe20000410000 */
[C---:B------:R-:W-:Y:S01]  /*10f20*/  FMUL.FTZ R7, R3.reuse, R111 ;  /* 0x0000006f03077220 */ /* 0x040fe20000410000 */
[C---:B------:R-:W-:Y:S01]  /*10f30*/  FMUL.FTZ R18, R3.reuse, R122 ;  /* 0x0000007a03127220 */ /* 0x040fe20000410000 */
[----:B------:R-:W1:Y:S01]  /*10f40*/  LDSM.16.MT88.4 R108, [R105+0x1000] ;  /* 0x00100000696c783b */ /* 0x000e620000004200 */
[C---:B------:R-:W-:Y:S01]  /*10f50*/  FMUL.FTZ R19, R3.reuse, R123 ;  /* 0x0000007b03137220 */ /* 0x040fe20000410000 */
[C---:B------:R-:W-:Y:S01]  /*10f60*/  FMUL.FTZ R34, R3.reuse, R138 ;  /* 0x0000008a03227220 */ /* 0x040fe20000410000 */
[C---:B------:R-:W-:Y:S01]  /*10f70*/  FMUL.FTZ R35, R3.reuse, R139 ;  /* 0x0000008b03237220 */ /* 0x040fe20000410000 */
[C---:B------:R-:W-:Y:S01]  /*10f80*/  FMUL.FTZ R50, R3.reuse, R154 ;  /* 0x0000009a03327220 */ /* 0x040fe20000410000 */
[-C--:B---3--:R-:W-:Y:S03]  /*10f90*/  HMMA.16816.F32 R4, R176, R20.reuse, R4 ;  /* 0x00000014b004723c */ /* 0x088fe60000001804 */
[----:B------:R-:W-:Y:S02]  /*10fa0*/  LDSM.16.MT88.4 R120, [R105+0x400] ;  /* 0x000400006978783b */ /* 0x000fe40000004200 */
[C---:B----4-:R-:W-:Y:S01]  /*10fb0*/  FMUL.FTZ R8, R2.reuse, R112 ;  /* 0x0000007002087220 */ /* 0x050fe20000410000 */
[C---:B------:R-:W-:Y:S01]  /*10fc0*/  FMUL.FTZ R9, R2.reuse, R113 ;  /* 0x0000007102097220 */ /* 0x040fe20000410000 */
[----:B------:R-:W-:Y:S01]  /*10fd0*/  FMUL.FTZ R12, R2, R116 ;  /* 0x00000074020c7220 */ /* 0x000fe20000410000 */
[C---:B------:R-:W-:Y:S01]  /*10fe0*/  FMUL.FTZ R10, R0.reuse, R114 ;  /* 0x00000072000a7220 */ /* 0x040fe20000410000 */
[----:B------:R-:W-:Y:S01]  /*10ff0*/  FMUL.FTZ R11, R0, R115 ;  /* 0x00000073000b7220 */ /* 0x000fe20000410000 */
[----:B------:R-:W-:Y:S01]  /*11000*/  FMUL.FTZ R13, R2, R117 ;  /* 0x00000075020d7220 */ /* 0x000fe20000410000 */
[C---:B------:R-:W-:Y:S01]  /*11010*/  FMUL.FTZ R14, R0.reuse, R118 ;  /* 0x00000076000e7220 */ /* 0x040fe20000410000 */
[----:B------:R-:W-:Y:S01]  /*11020*/  FMUL.FTZ R15, R0, R119 ;  /* 0x00000077000f7220 */ /* 0x000fe20000410000 */
[C---:B------:R-:W-:Y:S01]  /*11030*/  FMUL.FTZ R24, R2.reuse, R128 ;  /* 0x0000008002187220 */ /* 0x040fe20000410000 */
[----:B------:R-:W-:Y:S01]  /*11040*/  FMUL.FTZ R25, R2, R129 ;  /* 0x0000008102197220 */ /* 0x000fe20000410000 */
[C---:B------:R-:W-:Y:S01]  /*11050*/  FMUL.FTZ R26, R0.reuse, R130 ;  /* 0x00000082001a7220 */ /* 0x040fe20000410000 */
[C---:B------:R-:W-:Y:S01]  /*11060*/  FMUL.FTZ R27, R0.reuse, R131 ;  /* 0x00000083001b7220 */ /* 0x040fe20000410000 */
[----:B------:R-:W-:Y:S01]  /*11070*/  FMUL.FTZ R47, R0, R151 ;  /* 0x00000097002f7220 */ /* 0x000fe20000410000 */
[C---:B------:R-:W-:Y:S01]  /*11080*/  FMUL.FTZ R28, R2.reuse, R132 ;  /* 0x00000084021c7220 */ /* 0x040fe20000410000 */
[----:B------:R-:W-:Y:S01]  /*11090*/  FMUL.FTZ R29, R2, R133 ;  /* 0x00000085021d7220 */ /* 0x000fe20000410000 */
[C---:B------:R-:W-:Y:S01]  /*110a0*/  FMUL.FTZ R30, R0.reuse, R134 ;  /* 0x00000086001e7220 */ /* 0x040fe20000410000 */
[----:B------:R-:W-:Y:S01]  /*110b0*/  FMUL.FTZ R31, R0, R135 ;  /* 0x00000087001f7220 */ /* 0x000fe20000410000 */
[----:B------:R-:W-:Y:S01]  /*110c0*/  MOV R135, R33 ;  /* 0x0000002100877202 */ /* 0x000fe20000000f00 */
[----:B------:R-:W-:Y:S01]  /*110d0*/  FMUL.FTZ R33, R100, R137 ;  /* 0x0000008964217220 */ /* 0x000fe20000410000 */
[C---:B------:R-:W-:Y:S01]  /*110e0*/  FMUL.FTZ R42, R0.reuse, R146 ;  /* 0x00000092002a7220 */ /* 0x040fe20000410000 */
[----:B------:R-:W-:Y:S01]  /*110f0*/  MOV R146, R43 ;  /* 0x0000002b00927202 */ /* 0x000fe20000000f00 */
[----:B------:R-:W-:Y:S01]  /*11100*/  FMUL.FTZ R43, R0, R147 ;  /* 0x00000093002b7220 */ /* 0x000fe20000410000 */
[C---:B------:R-:W-:Y:S01]  /*11110*/  FMUL.FTZ R40, R2.reuse, R144 ;  /* 0x0000009002287220 */ /* 0x040fe20000410000 */
[C---:B------:R-:W-:Y:S01]  /*11120*/  FMUL.FTZ R41, R2.reuse, R145 ;  /* 0x0000009102297220 */ /* 0x040fe20000410000 */
[C---:B------:R-:W-:Y:S01]  /*11130*/  FMUL.FTZ R44, R2.reuse, R148 ;  /* 0x00000094022c7220 */ /* 0x040fe20000410000 */
[----:B------:R-:W-:Y:S01]  /*11140*/  FMUL.FTZ R45, R2, R149 ;  /* 0x00000095022d7220 */ /* 0x000fe20000410000 */
[----:B------:R-:W-:Y:S01]  /*11150*/  FMUL.FTZ R46, R0, R150 ;  /* 0x00000096002e7220 */ /* 0x000fe20000410000 */
[----:B------:R-:W-:Y:S01]  /*11160*/  MOV R149, R49 ;  /* 0x0000003100957202 */ /* 0x000fe20000000f00 */
[----:B------:R-:W-:Y:S01]  /*11170*/  FMUL.FTZ R49, R100, R153 ;  /* 0x0000009964317220 */ /* 0x000fe20000410000 */
[C---:B------:R-:W-:Y:S01]  /*11180*/  FMUL.FTZ R51, R3.reuse, R155 ;  /* 0x0000009b03337220 */ /* 0x040fe20000410000 */
[----:B------:R3:W-:Y:S01]  /*11190*/  MUFU.EX2 R144, R56 ;  /* 0x0000003800907308 */ /* 0x0007e20000000800 */
[----:B------:R-:W-:Y:S01]  /*111a0*/  MOV R129, R250 ;  /* 0x000000fa00817202 */ /* 0x000fe20000000f00 */
[----:B------:R-:W4:Y:S01]  /*111b0*/  LDSM.16.MT88.4 R112, [R173+0xb000] ;  /* 0x00b00000ad70783b */ /* 0x000f220000004200 */
[----:B------:R-:W-:Y:S01]  /*111c0*/  MOV R131, R248 ;  /* 0x000000f800837202 */ /* 0x000fe20000000f00 */
[C---:B------:R-:W-:Y:S01]  /*111d0*/  FMUL.FTZ R62, R0.reuse, R166 ;  /* 0x000000a6003e7220 */ /* 0x040fe20000410000 */
[----:B------:R-:W-:Y:S01]  /*111e0*/  MOV R130, R249 ;  /* 0x000000f900827202 */ /* 0x000fe20000000f00 */
[C---:B------:R-:W-:Y:S01]  /*111f0*/  FMUL.FTZ R70, R3.reuse, R70 ;  /* 0x0000004603467220 */ /* 0x040fe20000410000 */
[----:B------:R-:W-:Y:S01]  /*11200*/  MOV R166, R63 ;  /* 0x0000003f00a67202 */ /* 0x000fe20000000f00 */
[----:B------:R-:W-:Y:S01]  /*11210*/  FMUL.FTZ R63, R0, R167 ;  /* 0x000000a7003f7220 */ /* 0x000fe20000410000 */
[----:B------:R-:W-:Y:S01]  /*11220*/  MOV R132, R247 ;  /* 0x000000f700847202 */ /* 0x000fe20000000f00 */
[C---:B------:R-:W-:Y:S01]  /*11230*/  FMUL.FTZ R71, R3.reuse, R71 ;  /* 0x0000004703477220 */ /* 0x040fe20000410000 */
[----:B------:R-:W-:Y:S01]  /*11240*/  MOV R128, R66 ;  /* 0x0000004200807202 */ /* 0x000fe20000000f00 */
[C---:B------:R-:W-:Y:S01]  /*11250*/  FMUL.FTZ R66, R3.reuse, R170 ;  /* 0x000000aa03427220 */ /* 0x040fe20000410000 */
[----:B------:R-:W-:Y:S01]  /*11260*/  MOV R167, R67 ;  /* 0x0000004300a77202 */ /* 0x000fe20000000f00 */
[C---:B------:R-:W-:Y:S01]  /*11270*/  FMUL.FTZ R67, R3.reuse, R171 ;  /* 0x000000ab03437220 */ /* 0x040fe20000410000 */
[----:B------:R-:W-:Y:S01]  /*11280*/  MOV R133, R65 ;  /* 0x0000004100857202 */ /* 0x000fe20000000f00 */
[----:B------:R-:W-:Y:S01]  /*11290*/  FMUL.FTZ R65, R100, R169 ;  /* 0x000000a964417220 */ /* 0x000fe20000410000 */
[C---:B---3--:R-:W-:Y:S01]  /*112a0*/  FMUL.FTZ R56, R2.reuse, R160 ;  /* 0x000000a002387220 */ /* 0x048fe20000410000 */
[----:B------:R-:W-:Y:S01]  /*112b0*/  MOV R160, R252 ;  /* 0x000000fc00a07202 */ /* 0x000fe20000000f00 */
[C---:B------:R-:W-:Y:S01]  /*112c0*/  FMUL.FTZ R72, R2.reuse, R72 ;  /* 0x0000004802487220 */ /* 0x040fe20000410000 */
[----:B------:R-:W-:Y:S01]  /*112d0*/  FMUL.FTZ R73, R2, R73 ;  /* 0x0000004902497220 */ /* 0x000fe20000410000 */
[C---:B------:R-:W-:Y:S01]  /*112e0*/  FMUL.FTZ R74, R0.reuse, R74 ;  /* 0x0000004a004a7220 */ /* 0x040fe20000410000 */
[----:B------:R-:W-:Y:S01]  /*112f0*/  FMUL.FTZ R75, R0, R75 ;  /* 0x0000004b004b7220 */ /* 0x000fe20000410000 */
[C---:B------:R-:W-:Y:S01]  /*11300*/  FMUL.FTZ R76, R2.reuse, R76 ;  /* 0x0000004c024c7220 */ /* 0x040fe20000410000 */
[----:B------:R-:W-:Y:S01]  /*11310*/  FMUL.FTZ R77, R2, R77 ;  /* 0x0000004d024d7220 */ /* 0x000fe20000410000 */
[C---:B------:R-:W-:Y:S01]  /*11320*/  FMUL.FTZ R78, R0.reuse, R78 ;  /* 0x0000004e004e7220 */ /* 0x040fe20000410000 */
[----:B------:R-:W-:Y:S01]  /*11330*/  FMUL.FTZ R79, R0, R79 ;  /* 0x0000004f004f7220 */ /* 0x000fe20000410000 */
        /* <DEDUP_REMOVED lines=16> */
[----:B------:R-:W-:Y:S01]  /*11440*/  FMUL.FTZ R97, R100, R97 ;  /* 0x0000006164617220 */ /* 0x000fe20000410000 */
[----:B------:R-:W-:Y:S01]  /*11450*/  MOV R134, R129 ;  /* 0x0000008100867202 */ /* 0x000fe20000000f00 */
[----:B------:R-:W-:Y:S01]  /*11460*/  LDSM.16.MT88.4 R136, [R105+0xc00] ;  /* 0x000c00006988783b */ /* 0x000fe20000004200 */
[----:B-----5:R-:W-:Y:S07]  /*11470*/  F2FP.F16.F32.PACK_AB R180, R58, R228 ;  /* 0x000000e43ab4723e */ /* 0x020fee00000000ff */
[C---:B------:R-:W-:Y:S04]  /*11480*/  HMMA.16816.F32 R8, R180.reuse, R20, R8 ;  /* 0x00000014b408723c */ /* 0x040fe80000001808 */
[C---:B------:R-:W-:Y:S01]  /*11490*/  FMUL.FTZ R20, R100.reuse, R124 ;  /* 0x0000007c64147220 */ /* 0x040fe20000410000 */
[C---:B------:R-:W-:Y:S03]  /*114a0*/  FMUL.FTZ R21, R100.reuse, R125 ;  /* 0x0000007d64157220 */ /* 0x040fe60000410000 */
[-C--:B------:R-:W-:Y:S08]  /*114b0*/  HMMA.16816.F32 R12, R180, R22.reuse, R12 ;  /* 0x00000016b40c723c */ /* 0x080ff0000000180c */
[C---:B------:R-:W-:Y:S04]  /*114c0*/  HMMA.16816.F32 R16, R176.reuse, R22, R16 ;  /* 0x00000016b010723c */ /* 0x040fe80000001810 */
[C---:B------:R-:W-:Y:S01]  /*114d0*/  FMUL.FTZ R22, R3.reuse, R126 ;  /* 0x0000007e03167220 */ /* 0x040fe20000410000 */
[C---:B------:R-:W-:Y:S02]  /*114e0*/  FMUL.FTZ R23, R3.reuse, R127 ;  /* 0x0000007f03177220 */ /* 0x040fe40000410000 */
[----:B------:R-:W-:Y:S05]  /*114f0*/  LDSM.16.MT88.4 R124, [R173+0xa400] ;  /* 0x00a40000ad7c783b */ /* 0x000fea0000004200 */
[-C--:B--2---:R-:W-:Y:S08]  /*11500*/  HMMA.16816.F32 R20, R176, R36.reuse, R20 ;  /* 0x00000024b014723c */ /* 0x084ff00000001814 */
[C---:B------:R-:W-:Y:S04]  /*11510*/  HMMA.16816.F32 R24, R180.reuse, R36, R24 ;  /* 0x00000024b418723c */ /* 0x040fe80000001818 */
[C---:B------:R-:W-:Y:S01]  /*11520*/  FMUL.FTZ R36, R100.reuse, R140 ;  /* 0x0000008c64247220 */ /* 0x040fe20000410000 */
[----:B------:R-:W-:Y:S01]  /*11530*/  FMUL.FTZ R37, R100, R141 ;  /* 0x0000008d64257220 */ /* 0x000fe20000410000 */
[----:B------:R2:W-:Y:S02]  /*11540*/  MUFU.EX2 R140, R106 ;  /* 0x0000006a008c7308 */ /* 0x0005e40000000800 */
[-C--:B------:R-:W-:Y:S08]  /*11550*/  HMMA.16816.F32 R28, R180, R38.reuse, R28 ;  /* 0x00000026b41c723c */ /* 0x080ff0000000181c */
[----:B------:R3:W-:Y:S01]  /*11560*/  MUFU.EX2 R141, R60 ;  /* 0x0000003c008d7308 */ /* 0x0007e20000000800 */
[C---:B------:R-:W-:Y:S04]  /*11570*/  HMMA.16816.F32 R32, R176.reuse, R38, R32 ;  /* 0x00000026b020723c */ /* 0x040fe80000001820 */
[C---:B------:R-:W-:Y:S01]  /*11580*/  FMUL.FTZ R38, R3.reuse, R142 ;  /* 0x0000008e03267220 */ /* 0x040fe20000410000 */
[----:B------:R-:W-:Y:S01]  /*11590*/  FMUL.FTZ R39, R3, R143 ;  /* 0x0000008f03277220 */ /* 0x000fe20000410000 */
[--C-:B--2---:R-:W-:Y:S04]  /*115a0*/  FFMA.FTZ R106, R194, UR4, -R186.reuse ;  /* 0x00000004c26a7c23 */ /* 0x104fe800080108ba */
[----:B------:R2:W-:Y:S02]  /*115b0*/  MUFU.EX2 R151, R106 ;  /* 0x0000006a00977308 */ /* 0x0005e40000000800 */
[-C--:B------:R-:W-:Y:S03]  /*115c0*/  HMMA.16816.F32 R36, R176, R52.reuse, R36 ;  /* 0x00000034b024723c */ /* 0x080fe60000001824 */
[C---:B---3--:R-:W-:Y:S01]  /*115d0*/  FMUL.FTZ R60, R2.reuse, R164 ;  /* 0x000000a4023c7220 */ /* 0x048fe20000410000 */
[----:B------:R-:W-:Y:S01]  /*115e0*/  MOV R164, R61 ;  /* 0x0000003d00a47202 */ /* 0x000fe20000000f00 */
[----:B------:R-:W-:Y:S01]  /*115f0*/  FMUL.FTZ R61, R2, R165 ;  /* 0x000000a5023d7220 */ /* 0x000fe20000410000 */
[----:B------:R-:W-:Y:S02]  /*11600*/  MOV R165, R251 ;  /* 0x000000fb00a57202 */ /* 0x000fe40000000f00 */
[C---:B------:R-:W-:Y:S01]  /*11610*/  HMMA.16816.F32 R40, R180.reuse, R52, R40 ;  /* 0x00000034b428723c */ /* 0x040fe20000001828 */
[----:B------:R3:W5:Y:S03]  /*11620*/  MUFU.EX2 R53, R48 ;  /* 0x0000003000357308 */ /* 0x0007660000000800 */
[--C-:B------:R-:W-:Y:S04]  /*11630*/  FFMA.FTZ R52, R189, UR4, -R175.reuse ;  /* 0x00000004bd347c23 */ /* 0x100fe800080108af */
[-C--:B------:R-:W-:Y:S03]  /*11640*/  HMMA.16816.F32 R44, R180, R54.reuse, R44 ;  /* 0x00000036b42c723c */ /* 0x080fe6000000182c */
[----:B------:R1:W-:Y:S01]  /*11650*/  MUFU.EX2 R148, R52 ;  /* 0x0000003400947308 */ /* 0x0003e20000000800 */
[--C-:B--2---:R-:W-:Y:S09]  /*11660*/  FFMA.FTZ R106, R195, UR4, -R186.reuse ;  /* 0x00000004c36a7c23 */ /* 0x104ff200080108ba */
[----:B------:R2:W4:Y:S01]  /*11670*/  MUFU.EX2 R147, R106 ;  /* 0x0000006a00937308 */ /* 0x0005220000000800 */
[C---:B---3--:R-:W-:Y:S02]  /*11680*/  FMUL.FTZ R48, R100.reuse, R152 ;  /* 0x0000009864307220 */ /* 0x048fe40000410000 */
[----:B------:R-:W-:Y:S05]  /*11690*/  LDSM.16.MT88.4 R152, [R173+0xac00] ;  /* 0x00ac0000ad98783b */ /* 0x000fea0000004200 */
[C---:B------:R-:W-:Y:S04]  /*116a0*/  HMMA.16816.F32 R48, R176.reuse, R54, R48 ;  /* 0x00000036b030723c */ /* 0x040fe80000001830 */
[C---:B------:R-:W-:Y:S01]  /*116b0*/  FMUL.FTZ R54, R3.reuse, R158 ;  /* 0x0000009e03367220 */ /* 0x040fe20000410000 */
[----:B------:R-:W-:Y:S01]  /*116c0*/  FMUL.FTZ R55, R3, R159 ;  /* 0x0000009f03377220 */ /* 0x000fe20000410000 */
[C---:B-1----:R-:W-:Y:S01]  /*116d0*/  FMUL.FTZ R52, R100.reuse, R156 ;  /* 0x0000009c64347220 */ /* 0x042fe20000410000 */
[----:B-----5:R-:W-:Y:S01]  /*116e0*/  MOV R156, R53 ;  /* 0x00000035009c7202 */ /* 0x020fe20000000f00 */
[----:B------:R-:W-:Y:S01]  /*116f0*/  FMUL.FTZ R53, R100, R157 ;  /* 0x0000009d64357220 */ /* 0x000fe20000410000 */
[--C-:B--2---:R-:W-:Y:S01]  /*11700*/  FFMA.FTZ R106, R196, UR4, -R186.reuse ;  /* 0x00000004c46a7c23 */ /* 0x104fe200080108ba */
[----:B------:R-:W-:Y:S01]  /*11710*/  MOV R157, R57 ;  /* 0x00000039009d7202 */ /* 0x000fe20000000f00 */
[----:B------:R-:W-:Y:S01]  /*11720*/  FMUL.FTZ R57, R2, R161 ;  /* 0x000000a102397220 */ /* 0x000fe20000410000 */
[----:B------:R-:W-:Y:S01]  /*11730*/  MOV R161, R58 ;  /* 0x0000003a00a17202 */ /* 0x000fe20000000f00 */
[----:B------:R1:W-:Y:S01]  /*11740*/  MUFU.EX2 R142, R106 ;  /* 0x0000006a008e7308 */ /* 0x0003e20000000800 */
[C---:B------:R-:W-:Y:S01]  /*11750*/  FMUL.FTZ R58, R0.reuse, R162 ;  /* 0x000000a2003a7220 */ /* 0x040fe20000410000 */
[-C--:B------:R-:W-:Y:S03]  /*11760*/  HMMA.16816.F32 R52, R176, R108.reuse, R52 ;  /* 0x0000006cb034723c */ /* 0x080fe60000001834 */
[----:B------:R-:W-:Y:S01]  /*11770*/  MOV R162, R59 ;  /* 0x0000003b00a27202 */ /* 0x000fe20000000f00 */
[----:B------:R-:W-:Y:S01]  /*11780*/  FMUL.FTZ R59, R0, R163 ;  /* 0x000000a3003b7220 */ /* 0x000fe20000410000 */
[----:B------:R-:W-:Y:S01]  /*11790*/  MOV R163, R64 ;  /* 0x0000004000a37202 */ /* 0x000fe20000000f00 */
[----:B------:R-:W-:Y:S01]  /*117a0*/  FFMA.FTZ R64, R191, UR4, -R175 ;  /* 0x00000004bf407c23 */ /* 0x000fe200080108af */
[----:B----4-:R-:W-:Y:S03]  /*117b0*/  F2FP.F16.F32.PACK_AB R116, R147, R151 ;  /* 0x000000979374723e */ /* 0x010fe600000000ff */
[----:B------:R2:W-:Y:S01]  /*117c0*/  MUFU.EX2 R143, R64 ;  /* 0x00000040008f7308 */ /* 0x0005e20000000800 */
[C---:B------:R-:W-:Y:S04]  /*117d0*/  HMMA.16816.F32 R56, R180.reuse, R108, R56 ;  /* 0x0000006cb438723c */ /* 0x040fe80000001838 */
[----:B-1----:R-:W-:Y:S04]  /*117e0*/  FFMA.FTZ R106, R197, UR4, -R186 ;  /* 0x00000004c56a7c23 */ /* 0x002fe800080108ba */
[-C--:B------:R-:W-:Y:S01]  /*117f0*/  HMMA.16816.F32 R60, R180, R110.reuse, R60 ;  /* 0x0000006eb43c723c */ /* 0x080fe2000000183c */
[----:B------:R1:W3:Y:S02]  /*11800*/  MUFU.EX2 R158, R106 ;  /* 0x0000006a009e7308 */ /* 0x0002e40000000800 */
[----:B--2---:R-:W-:Y:S02]  /*11810*/  FMUL.FTZ R64, R100, R168 ;  /* 0x000000a864407220 */ /* 0x004fe40000410000 */
[----:B------:R-:W-:Y:S05]  /*11820*/  LDSM.16.MT88.4 R168, [R105+0x1c00] ;  /* 0x001c000069a8783b */ /* 0x000fea0000004200 */
[C---:B------:R-:W-:Y:S03]  /*11830*/  HMMA.16816.F32 R64, R176.reuse, R110, R64 ;  /* 0x0000006eb040723c */ /* 0x040fe60000001840 */
[----:B------:R-:W2:Y:S01]  /*11840*/  LDSM.16.MT88.4 R108, [R105+0x2000] ;  /* 0x00200000696c783b */ /* 0x000ea20000004200 */
[--C-:B-1----:R-:W-:Y:S01]  /*11850*/  FFMA.FTZ R106, R198, UR4, -R187.reuse ;  /* 0x00000004c66a7c23 */ /* 0x102fe200080108bb */
[----:B---3--:R-:W-:Y:S03]  /*11860*/  F2FP.F16.F32.PACK_AB R118, R158, R142 ;  /* 0x0000008e9e76723e */ /* 0x008fe600000000ff */
[-C--:B------:R-:W-:Y:S01]  /*11870*/  HMMA.16816.F32 R68, R176, R112.reuse, R68 ;  /* 0x00000070b044723c */ /* 0x080fe20000001844 */
[----:B------:R1:W-:Y:S07]  /*11880*/  MUFU.EX2 R150, R106 ;  /* 0x0000006a00967308 */ /* 0x0003ee0000000800 */
[C---:B------:R-:W-:Y:S08]  /*11890*/  HMMA.16816.F32 R72, R180.reuse, R112, R72 ;  /* 0x00000070b448723c */ /* 0x040ff00000001848 */
[-C--:B------:R-:W-:Y:S03]  /*118a0*/  HMMA.16816.F32 R76, R180, R114.reuse, R76 ;  /* 0x00000072b44c723c */ /* 0x080fe6000000184c */
[--C-:B-1----:R-:W-:Y:S04]  /*118b0*/  FFMA.FTZ R106, R199, UR4, -R187.reuse ;  /* 0x00000004c76a7c23 */ /* 0x102fe800080108bb */
[----:B------:R1:W3:Y:S01]  /*118c0*/  MUFU.EX2 R145, R106 ;  /* 0x0000006a00917308 */ /* 0x0002e20000000800 */
[C---:B------:R-:W-:Y:S01]  /*118d0*/  HMMA.16816.F32 R80, R176.reuse, R114, R80 ;  /* 0x00000072b050723c */ /* 0x040fe20000001850 */
[----:B------:R-:W4:Y:S07]  /*118e0*/  LDSM.16.MT88.4 R112, [R173+0x9400] ;  /* 0x00940000ad70783b */ /* 0x000f2e0000004200 */
[-C--:B--2---:R-:W-:Y:S03]  /*118f0*/  HMMA.16816.F32 R84, R176, R108.reuse, R84 ;  /* 0x0000006cb054723c */ /* 0x084fe60000001854 */
[--C-:B-1----:R-:W-:Y:S01]  /*11900*/  FFMA.FTZ R106, R200, UR4, -R187.reuse ;  /* 0x00000004c86a7c23 */ /* 0x102fe200080108bb */
[----:B---3--:R-:W-:Y:S04]  /*11910*/  F2FP.F16.F32.PACK_AB R117, R145, R150 ;  /* 0x000000969175723e */ /* 0x008fe800000000ff */
[C---:B------:R-:W-:Y:S01]  /*11920*/  HMMA.16816.F32 R88, R180.reuse, R108, R88 ;  /* 0x0000006cb458723c */ /* 0x040fe20000001858 */
[----:B------:R1:W-:Y:S03]  /*11930*/  MUFU.EX2 R252, R106 ;  /* 0x0000006a00fc7308 */ /* 0x0003e60000000800 */
[----:B------:R-:W-:Y:S02]  /*11940*/  F2FP.F16.F32.PACK_AB R108, R149, R157 ;  /* 0x0000009d956c723e */ /* 0x000fe400000000ff */
[----:B------:R-:W-:Y:S02]  /*11950*/  F2FP.F16.F32.PACK_AB R109, R148, R156 ;  /* 0x0000009c946d723e */ /* 0x000fe400000000ff */
[-C--:B------:R-:W-:Y:S01]  /*11960*/  HMMA.16816.F32 R92, R180, R110.reuse, R92 ;  /* 0x0000006eb45c723c */ /* 0x080fe2000000185c */
[----:B------:R-:W-:Y:S07]  /*11970*/  LDSM.16.MT88.4 R180, [R173+0xbc00] ;  /* 0x00bc0000adb4783b */ /* 0x000fee0000004200 */
[----:B------:R-:W-:Y:S04]  /*11980*/  HMMA.16816.F32 R96, R176, R110, R96 ;  /* 0x0000006eb060723c */ /* 0x000fe80000001860 */
[----:B-1----:R-:W-:Y:S01]  /*11990*/  FFMA.FTZ R106, R201, UR4, -R187 ;  /* 0x00000004c96a7c23 */ /* 0x002fe200080108bb */
[----:B------:R-:W-:Y:S02]  /*119a0*/  F2FP.F16.F32.PACK_AB R110, R141, R144 ;  /* 0x000000908d6e723e */ /* 0x000fe400000000ff */
[----:B------:R-:W-:Y:S01]  /*119b0*/  F2FP.F16.F32.PACK_AB R111, R140, R143 ;  /* 0x0000008f8c6f723e */ /* 0x000fe200000000ff */
[----:B------:R1:W2:Y:S06]  /*119c0*/  MUFU.EX2 R159, R106 ;  /* 0x0000006a009f7308 */ /* 0x0002ac0000000800 */
[-C--:B----4-:R-:W-:Y:S05]  /*119d0*/  HMMA.16816.F32 R4, R108, R112.reuse, R4 ;  /* 0x000000706c04723c */ /* 0x090fea0000001804 */
[--C-:B-1----:R-:W-:Y:S01]  /*119e0*/  FFMA.FTZ R106, R202, UR4, -R174.reuse ;  /* 0x00000004ca6a7c23 */ /* 0x102fe200080108ae */
[----:B--2---:R-:W-:Y:S03]  /*119f0*/  F2FP.F16.F32.PACK_AB R119, R159, R252 ;  /* 0x000000fc9f77723e */ /* 0x004fe600000000ff */
[----:B------:R1:W-:Y:S04]  /*11a00*/  MUFU.EX2 R251, R106 ;  /* 0x0000006a00fb7308 */ /* 0x0003e80000000800 */
[C---:B------:R-:W-:Y:S08]  /*11a10*/  HMMA.16816.F32 R8, R116.reuse, R112, R8 ;  /* 0x000000707408723c */ /* 0x040ff00000001808 */
[-C--:B------:R-:W-:Y:S03]  /*11a20*/  HMMA.16816.F32 R12, R116, R114.reuse, R12 ;  /* 0x00000072740c723c */ /* 0x080fe6000000180c */
[--C-:B-1----:R-:W-:Y:S05]  /*11a30*/  FFMA.FTZ R106, R204, UR4, -R174.reuse ;  /* 0x00000004cc6a7c23 */ /* 0x102fea00080108ae */
[C---:B------:R-:W-:Y:S01]  /*11a40*/  HMMA.16816.F32 R16, R108.reuse, R114, R16 ;  /* 0x000000726c10723c */ /* 0x040fe20000001810 */
[----:B------:R1:W2:Y:S01]  /*11a50*/  MUFU.EX2 R250, R106 ;  /* 0x0000006a00fa7308 */ /* 0x0002a20000000800 */
[----:B------:R-:W3:Y:S06]  /*11a60*/  LDSM.16.MT88.4 R112, [R105+0x1400] ;  /* 0x001400006970783b */ /* 0x000eec0000004200 */
[-C--:B------:R-:W-:Y:S08]  /*11a70*/  HMMA.16816.F32 R20, R108, R120.reuse, R20 ;  /* 0x000000786c14723c */ /* 0x080ff00000001814 */
[C---:B------:R-:W-:Y:S04]  /*11a80*/  HMMA.16816.F32 R24, R116.reuse, R120, R24 ;  /* 0x000000787418723c */ /* 0x040fe80000001818 */
[--C-:B-1----:R-:W-:Y:S04]  /*11a90*/  FFMA.FTZ R106, R207, UR4, -R175.reuse ;  /* 0x00000004cf6a7c23 */ /* 0x102fe800080108af */
[-C--:B------:R-:W-:Y:S01]  /*11aa0*/  HMMA.16816.F32 R28, R116, R122.reuse, R28 ;  /* 0x0000007a741c723c */ /* 0x080fe2000000181c */
[----:B------:R1:W-:Y:S07]  /*11ab0*/  MUFU.EX2 R248, R106 ;  /* 0x0000006a00f87308 */ /* 0x0003ee0000000800 */
[C---:B------:R-:W-:Y:S01]  /*11ac0*/  HMMA.16816.F32 R32, R108.reuse, R122, R32 ;  /* 0x0000007a6c20723c */ /* 0x040fe20000001820 */
[----:B------:R-:W4:Y:S07]  /*11ad0*/  LDSM.16.MT88.4 R120, [R173+0xb400] ;  /* 0x00b40000ad78783b */ /* 0x000f2e0000004200 */
[-C--:B------:R-:W-:Y:S03]  /*11ae0*/  HMMA.16816.F32 R36, R108, R124.reuse, R36 ;  /* 0x0000007c6c24723c */ /* 0x080fe60000001824 */
[--C-:B-1----:R-:W-:Y:S04]  /*11af0*/  FFMA.FTZ R106, R210, UR4, -R175.reuse ;  /* 0x00000004d26a7c23 */ /* 0x102fe800080108af */
[----:B------:R1:W5:Y:S01]  /*11b00*/  MUFU.EX2 R249, R106 ;  /* 0x0000006a00f97308 */ /* 0x0003620000000800 */
[C---:B------:R-:W-:Y:S08]  /*11b10*/  HMMA.16816.F32 R40, R116.reuse, R124, R40 ;  /* 0x0000007c7428723c */ /* 0x040ff00000001828 */
[-C--:B------:R-:W-:Y:S08]  /*11b20*/  HMMA.16816.F32 R44, R116, R126.reuse, R44 ;  /* 0x0000007e742c723c */ /* 0x080ff0000000182c */
[C---:B------:R-:W-:Y:S01]  /*11b30*/  HMMA.16816.F32 R48, R108.reuse, R126, R48 ;  /* 0x0000007e6c30723c */ /* 0x040fe20000001830 */
[----:B------:R-:W2:Y:S03]  /*11b40*/  LDSM.16.MT88.4 R124, [R105+0x2400] ;  /* 0x00240000697c783b */ /* 0x000ea60000004200 */
[--C-:B-1----:R-:W-:Y:S04]  /*11b50*/  FFMA.FTZ R106, R212, UR4, -R174.reuse ;  /* 0x00000004d46a7c23 */ /* 0x102fe800080108ae */
[-C--:B---3--:R-:W-:Y:S01]  /*11b60*/  HMMA.16816.F32 R52, R108, R112.reuse, R52 ;  /* 0x000000706c34723c */ /* 0x088fe20000001834 */
[----:B------:R1:W-:Y:S07]  /*11b70*/  MUFU.EX2 R247, R106 ;  /* 0x0000006a00f77308 */ /* 0x0003ee0000000800 */
[C---:B------:R-:W-:Y:S04]  /*11b80*/  HMMA.16816.F32 R56, R116.reuse, R112, R56 ;  /* 0x000000707438723c */ /* 0x040fe80000001838 */
[--C-:B------:R-:W-:Y:S01]  /*11b90*/  FFMA.FTZ R112, R216, UR4, -R175.reuse ;  /* 0x00000004d8707c23 */ /* 0x100fe200080108af */
[----:B------:R-:W-:Y:S03]  /*11ba0*/  MOV R216, R130 ;  /* 0x0000008200d87202 */ /* 0x000fe60000000f00 */
[-C--:B------:R-:W-:Y:S01]  /*11bb0*/  HMMA.16816.F32 R60, R116, R114.reuse, R60 ;  /* 0x00000072743c723c */ /* 0x080fe2000000183c */
[----:B------:R3:W-:Y:S02]  /*11bc0*/  MUFU.EX2 R212, R112 ;  /* 0x0000007000d47308 */ /* 0x0007e40000000800 */
[----:B-1----:R-:W-:Y:S05]  /*11bd0*/  FFMA.FTZ R106, R213, UR4, -R174 ;  /* 0x00000004d56a7c23 */ /* 0x002fea00080108ae */
[C---:B------:R-:W-:Y:S03]  /*11be0*/  HMMA.16816.F32 R64, R108.reuse, R114, R64 ;  /* 0x000000726c40723c */ /* 0x040fe60000001840 */
[----:B------:R1:W5:Y:S05]  /*11bf0*/  MUFU.EX2 R213, R106 ;  /* 0x0000006a00d57308 */ /* 0x00036a0000000800 */
[-C--:B----4-:R-:W-:Y:S01]  /*11c00*/  HMMA.16816.F32 R68, R108, R120.reuse, R68 ;  /* 0x000000786c44723c */ /* 0x090fe20000001844 */
[----:B---3--:R-:W3:Y:S07]  /*11c10*/  LDSM.16.MT88.4 R112, [R173+0x9800] ;  /* 0x00980000ad70783b */ /* 0x008eee0000004200 */
[C---:B------:R-:W-:Y:S04]  /*11c20*/  HMMA.16816.F32 R72, R116.reuse, R120, R72 ;  /* 0x000000787448723c */ /* 0x040fe80000001848 */
[----:B-1----:R-:W-:Y:S01]  /*11c30*/  FFMA.FTZ R106, R215, UR4, -R175 ;  /* 0x00000004d76a7c23 */ /* 0x002fe200080108af */
[----:B------:R-:W-:Y:S02]  /*11c40*/  MOV R215, R133 ;  /* 0x0000008500d77202 */ /* 0x000fe40000000f00 */
[----:B------:R-:W-:Y:S01]  /*11c50*/  MOV R133, R131 ;  /* 0x0000008300857202 */ /* 0x000fe20000000f00 */
[-C--:B------:R-:W-:Y:S01]  /*11c60*/  HMMA.16816.F32 R76, R116, R122.reuse, R76 ;  /* 0x0000007a744c723c */ /* 0x080fe2000000184c */
[----:B------:R1:W4:Y:S07]  /*11c70*/  MUFU.EX2 R210, R106 ;  /* 0x0000006a00d27308 */ /* 0x00032e0000000800 */
[C---:B------:R-:W-:Y:S01]  /*11c80*/  HMMA.16816.F32 R80, R108.reuse, R122, R80 ;  /* 0x0000007a6c50723c */ /* 0x040fe20000001850 */
[----:B------:R-:W3:Y:S07]  /*11c90*/  LDSM.16.MT88.4 R120, [R105+0x800] ;  /* 0x000800006978783b */ /* 0x000eee0000004200 */
[-C--:B--2---:R-:W-:Y:S03]  /*11ca0*/  HMMA.16816.F32 R84, R108, R124.reuse, R84 ;  /* 0x0000007c6c54723c */ /* 0x084fe60000001854 */
[--C-:B-1----:R-:W-:Y:S04]  /*11cb0*/  FFMA.FTZ R106, R203, UR4, -R186.reuse ;  /* 0x00000004cb6a7c23 */ /* 0x102fe800080108ba */
[----:B------:R1:W-:Y:S01]  /*11cc0*/  MUFU.EX2 R200, R106 ;  /* 0x0000006a00c87308 */ /* 0x0003e20000000800 */
[C---:B------:R-:W-:Y:S08]  /*11cd0*/  HMMA.16816.F32 R88, R116.reuse, R124, R88 ;  /* 0x0000007c7458723c */ /* 0x040ff00000001858 */
[-C--:B------:R-:W-:Y:S08]  /*11ce0*/  HMMA.16816.F32 R92, R116, R126.reuse, R92 ;  /* 0x0000007e745c723c */ /* 0x080ff0000000185c */
[----:B------:R-:W-:Y:S01]  /*11cf0*/  HMMA.16816.F32 R96, R108, R126, R96 ;  /* 0x0000007e6c60723c */ /* 0x000fe20000001860 */
[----:B------:R-:W-:Y:S03]  /*11d00*/  LDSM.16.MT88.4 R124, [R105+0x2800] ;  /* 0x00280000697c783b */ /* 0x000fe60000004200 */
[--C-:B-1----:R-:W-:Y:S01]  /*11d10*/  FFMA.FTZ R106, R205, UR4, -R186.reuse ;  /* 0x00000004cd6a7c23 */ /* 0x102fe200080108ba */
[----:B------:R-:W-:Y:S02]  /*11d20*/  F2FP.F16.F32.PACK_AB R108, R250, R251 ;  /* 0x000000fbfa6c723e */ /* 0x000fe400000000ff */
[----:B-----5:R-:W-:Y:S01]  /*11d30*/  F2FP.F16.F32.PACK_AB R109, R249, R248 ;  /* 0x000000f8f96d723e */ /* 0x020fe200000000ff */
[----:B------:R1:W2:Y:S01]  /*11d40*/  MUFU.EX2 R202, R106 ;  /* 0x0000006a00ca7308 */ /* 0x0002a20000000800 */
[----:B------:R-:W-:Y:S02]  /*11d50*/  F2FP.F16.F32.PACK_AB R110, R213, R247 ;  /* 0x000000f7d56e723e */ /* 0x000fe400000000ff */
[----:B----4-:R-:W-:Y:S07]  /*11d60*/  F2FP.F16.F32.PACK_AB R111, R212, R210 ;  /* 0x000000d2d46f723e */ /* 0x010fee00000000ff */
[-C--:B---3--:R-:W-:Y:S03]  /*11d70*/  HMMA.16816.F32 R4, R108, R112.reuse, R4 ;  /* 0x000000706c04723c */ /* 0x088fe60000001804 */
[--C-:B-1----:R-:W-:Y:S01]  /*11d80*/  FFMA.FTZ R106, R208, UR4, -R186.reuse ;  /* 0x00000004d06a7c23 */ /* 0x102fe200080108ba */
[----:B--2---:R-:W-:Y:S03]  /*11d90*/  F2FP.F16.F32.PACK_AB R116, R202, R200 ;  /* 0x000000c8ca74723e */ /* 0x004fe600000000ff */
[----:B------:R1:W-:Y:S02]  /*11da0*/  MUFU.EX2 R199, R106 ;  /* 0x0000006a00c77308 */ /* 0x0003e40000000800 */
[----:B-1----:R-:W-:Y:S01]  /*11db0*/  FFMA.FTZ R106, R209, UR4, -R186 ;  /* 0x00000004d16a7c23 */ /* 0x002fe200080108ba */
[----:B------:R-:W-:Y:S02]  /*11dc0*/  MOV R209, R128 ;  /* 0x0000008000d17202 */ /* 0x000fe40000000f00 */
[----:B------:R-:W1:Y:S05]  /*11dd0*/  LDSM.16.MT88.4 R128, [R173+0xa800] ;  /* 0x00a80000ad80783b */ /* 0x000e6a0000004200 */
[----:B------:R2:W3:Y:S02]  /*11de0*/  MUFU.EX2 R201, R106 ;  /* 0x0000006a00c97308 */ /* 0x0004e40000000800 */
[--C-:B--2---:R-:W-:Y:S01]  /*11df0*/  FFMA.FTZ R106, R214, UR4, -R187.reuse ;  /* 0x00000004d66a7c23 */ /* 0x104fe200080108bb */
[----:B---3--:R-:W-:Y:S02]  /*11e00*/  F2FP.F16.F32.PACK_AB R118, R201, R199 ;  /* 0x000000c7c976723e */ /* 0x008fe400000000ff */
[----:B------:R-:W-:Y:S05]  /*11e10*/  MOV R214, R140 ;  /* 0x0000008c00d67202 */ /* 0x000fea0000000f00 */
[----:B------:R2:W-:Y:S02]  /*11e20*/  MUFU.EX2 R197, R106 ;  /* 0x0000006a00c57308 */ /* 0x0005e40000000800 */
[--C-:B--2---:R-:W-:Y:S08]  /*11e30*/  FFMA.FTZ R106, R192, UR4, -R187.reuse ;  /* 0x00000004c06a7c23 */ /* 0x104ff000080108bb */
[----:B------:R2:W3:Y:S02]  /*11e40*/  MUFU.EX2 R198, R106 ;  /* 0x0000006a00c67308 */ /* 0x0004e40000000800 */
[--C-:B--2---:R-:W-:Y:S01]  /*11e50*/  FFMA.FTZ R106, R206, UR4, -R187.reuse ;  /* 0x00000004ce6a7c23 */ /* 0x104fe200080108bb */
[----:B---3--:R-:W-:Y:S07]  /*11e60*/  F2FP.F16.F32.PACK_AB R117, R198, R197 ;  /* 0x000000c5c675723e */ /* 0x008fee00000000ff */
[----:B------:R2:W-:Y:S02]  /*11e70*/  MUFU.EX2 R196, R106 ;  /* 0x0000006a00c47308 */ /* 0x0005e40000000800 */
[----:B--2---:R-:W-:Y:S01]  /*11e80*/  FFMA.FTZ R106, R211, UR4, -R187 ;  /* 0x00000004d36a7c23 */ /* 0x004fe200080108bb */
[----:B------:R-:W-:Y:S07]  /*11e90*/  MOV R211, R141 ;  /* 0x0000008d00d37202 */ /* 0x000fee0000000f00 */
[----:B------:R2:W3:Y:S02]  /*11ea0*/  MUFU.EX2 R195, R106 ;  /* 0x0000006a00c37308 */ /* 0x0004e40000000800 */
[--C-:B--2---:R-:W-:Y:S01]  /*11eb0*/  FFMA.FTZ R106, R218, UR4, -R174.reuse ;  /* 0x00000004da6a7c23 */ /* 0x104fe200080108ae */
[----:B---3--:R-:W-:Y:S02]  /*11ec0*/  F2FP.F16.F32.PACK_AB R119, R195, R196 ;  /* 0x000000c4c377723e */ /* 0x008fe400000000ff */
[----:B------:R-:W-:Y:S05]  /*11ed0*/  MOV R218, R142 ;  /* 0x0000008e00da7202 */ /* 0x000fea0000000f00 */
[----:B------:R2:W-:Y:S01]  /*11ee0*/  MUFU.EX2 R207, R106 ;  /* 0x0000006a00cf7308 */ /* 0x0005e20000000800 */
[C---:B------:R-:W-:Y:S08]  /*11ef0*/  HMMA.16816.F32 R8, R116.reuse, R112, R8 ;  /* 0x000000707408723c */ /* 0x040ff00000001808 */
[-C--:B------:R-:W-:Y:S03]  /*11f00*/  HMMA.16816.F32 R12, R116, R114.reuse, R12 ;  /* 0x00000072740c723c */ /* 0x080fe6000000180c */
[--C-:B--2---:R-:W-:Y:S01]  /*11f10*/  FFMA.FTZ R106, R222, UR4, -R174.reuse ;  /* 0x00000004de6a7c23 */ /* 0x104fe200080108ae */
[----:B------:R-:W-:Y:S04]  /*11f20*/  MOV R222, R143 ;  /* 0x0000008f00de7202 */ /* 0x000fe80000000f00 */
[C---:B------:R-:W-:Y:S01]  /*11f30*/  HMMA.16816.F32 R16, R108.reuse, R114, R16 ;  /* 0x000000726c10723c */ /* 0x040fe20000001810 */
[----:B------:R2:W-:Y:S01]  /*11f40*/  MUFU.EX2 R208, R106 ;  /* 0x0000006a00d07308 */ /* 0x0005e20000000800 */
[----:B------:R-:W3:Y:S06]  /*11f50*/  LDSM.16.MT88.4 R112, [R105+0x1800] ;  /* 0x001800006970783b */ /* 0x000eec0000004200 */
[-C--:B------:R-:W-:Y:S08]  /*11f60*/  HMMA.16816.F32 R20, R108, R120.reuse, R20 ;  /* 0x000000786c14723c */ /* 0x080ff00000001814 */
[C---:B------:R-:W-:Y:S04]  /*11f70*/  HMMA.16816.F32 R24, R116.reuse, R120, R24 ;  /* 0x000000787418723c */ /* 0x040fe80000001818 */
[--C-:B--2---:R-:W-:Y:S01]  /*11f80*/  FFMA.FTZ R106, R223, UR4, -R175.reuse ;  /* 0x00000004df6a7c23 */ /* 0x104fe200080108af */
[----:B------:R-:W-:Y:S03]  /*11f90*/  MOV R223, R144 ;  /* 0x0000009000df7202 */ /* 0x000fe60000000f00 */
[-C--:B------:R-:W-:Y:S01]  /*11fa0*/  HMMA.16816.F32 R28, R116, R122.reuse, R28 ;  /* 0x0000007a741c723c */ /* 0x080fe2000000181c */
[----:B------:R2:W-:Y:S07]  /*11fb0*/  MUFU.EX2 R205, R106 ;  /* 0x0000006a00cd7308 */ /* 0x0005ee0000000800 */
[C---:B------:R-:W-:Y:S01]  /*11fc0*/  HMMA.16816.F32 R32, R108.reuse, R122, R32 ;  /* 0x0000007a6c20723c */ /* 0x040fe20000001820 */
[----:B------:R-:W4:Y:S07]  /*11fd0*/  LDSM.16.MT88.4 R120, [R173+0xb800] ;  /* 0x00b80000ad78783b */ /* 0x000f2e0000004200 */
[-C--:B-1----:R-:W-:Y:S03]  /*11fe0*/  HMMA.16816.F32 R36, R108, R128.reuse, R36 ;  /* 0x000000806c24723c */ /* 0x082fe60000001824 */
[--C-:B--2---:R-:W-:Y:S01]  /*11ff0*/  FFMA.FTZ R106, R244, UR4, -R175.reuse ;  /* 0x00000004f46a7c23 */ /* 0x104fe200080108af */
[----:B------:R-:W-:Y:S03]  /*12000*/  MOV R244, R145 ;  /* 0x0000009100f47202 */ /* 0x000fe60000000f00 */
[----:B------:R1:W-:Y:S01]  /*12010*/  MUFU.EX2 R206, R106 ;  /* 0x0000006a00ce7308 */ /* 0x0003e20000000800 */
[C---:B------:R-:W-:Y:S08]  /*12020*/  HMMA.16816.F32 R40, R116.reuse, R128, R40 ;  /* 0x000000807428723c */ /* 0x040ff00000001828 */
[-C--:B------:R-:W-:Y:S08]  /*12030*/  HMMA.16816.F32 R44, R116, R130.reuse, R44 ;  /* 0x00000082742c723c */ /* 0x080ff0000000182c */
[C---:B------:R-:W-:Y:S04]  /*12040*/  HMMA.16816.F32 R48, R108.reuse, R130, R48 ;  /* 0x000000826c30723c */ /* 0x040fe80000001830 */
[--C-:B-1----:R-:W-:Y:S01]  /*12050*/  FFMA.FTZ R106, R245, UR4, -R174.reuse ;  /* 0x00000004f56a7c23 */ /* 0x102fe200080108ae */
[----:B------:R-:W-:Y:S01]  /*12060*/  FFMA.FTZ R174, R246, UR4, -R174 ;  /* 0x00000004f6ae7c23 */ /* 0x000fe200080108ae */
[----:B------:R-:W-:Y:S02]  /*12070*/  MOV R245, R147 ;  /* 0x0000009300f57202 */ /* 0x000fe40000000f00 */
[-C--:B---3--:R-:W-:Y:S01]  /*12080*/  HMMA.16816.F32 R52, R108, R112.reuse, R52 ;  /* 0x000000706c34723c */ /* 0x088fe20000001834 */
[----:B------:R1:W-:Y:S02]  /*12090*/  MUFU.EX2 R203, R106 ;  /* 0x0000006a00cb7308 */ /* 0x0003e40000000800 */
[----:B------:R-:W-:Y:S05]  /*120a0*/  MOV R246, R148 ;  /* 0x0000009400f67202 */ /* 0x000fea0000000f00 */
[C---:B------:R-:W-:Y:S03]  /*120b0*/  HMMA.16816.F32 R56, R116.reuse, R112, R56 ;  /* 0x000000707438723c */ /* 0x040fe60000001838 */
[----:B------:R-:W2:Y:S05]  /*120c0*/  MUFU.EX2 R204, R174 ;  /* 0x000000ae00cc7308 */ /* 0x000eaa0000000800 */
[-C--:B------:R-:W-:Y:S03]  /*120d0*/  HMMA.16816.F32 R60, R116, R114.reuse, R60 ;  /* 0x00000072743c723c */ /* 0x080fe6000000183c */
[--C-:B-1----:R-:W-:Y:S01]  /*120e0*/  FFMA.FTZ R106, R220, UR4, -R175.reuse ;  /* 0x00000004dc6a7c23 */ /* 0x102fe200080108af */
[----:B------:R-:W-:Y:S01]  /*120f0*/  FFMA.FTZ R175, R243, UR4, -R175 ;  /* 0x00000004f3af7c23 */ /* 0x000fe200080108af */
[----:B------:R-:W-:Y:S02]  /*12100*/  MOV R243, R150 ;  /* 0x0000009600f37202 */ /* 0x000fe40000000f00 */
[----:B------:R1:W-:Y:S01]  /*12110*/  MUFU.EX2 R193, R106 ;  /* 0x0000006a00c17308 */ /* 0x0003e20000000800 */
[C---:B------:R-:W-:Y:S04]  /*12120*/  HMMA.16816.F32 R64, R108.reuse, R114, R64 ;  /* 0x000000726c40723c */ /* 0x040fe80000001840 */
[----:B--2---:R-:W-:Y:S02]  /*12130*/  F2FP.F16.F32.PACK_AB R174, R204, R203 ;  /* 0x000000cbccae723e */ /* 0x004fe400000000ff */
[----:B------:R-:W-:Y:S03]  /*12140*/  MOV R220, R149 ;  /* 0x0000009500dc7202 */ /* 0x000fe60000000f00 */
[----:B------:R-:W2:Y:S01]  /*12150*/  MUFU.EX2 R194, R175 ;  /* 0x000000af00c27308 */ /* 0x000ea20000000800 */
[-C--:B----4-:R-:W-:Y:S08]  /*12160*/  HMMA.16816.F32 R68, R108, R120.reuse, R68 ;  /* 0x000000786c44723c */ /* 0x090ff00000001844 */
[C---:B------:R-:W-:Y:S04]  /*12170*/  HMMA.16816.F32 R72, R116.reuse, R120, R72 ;  /* 0x000000787448723c */ /* 0x040fe80000001848 */
[--C-:B-1----:R-:W-:Y:S01]  /*12180*/  FFMA.FTZ R106, R217, UR4, -R186.reuse ;  /* 0x00000004d96a7c23 */ /* 0x102fe200080108ba */
[----:B------:R-:W-:Y:S03]  /*12190*/  MOV R217, R151 ;  /* 0x0000009700d97202 */ /* 0x000fe60000000f00 */
[-C--:B------:R-:W-:Y:S01]  /*121a0*/  HMMA.16816.F32 R76, R116, R122.reuse, R76 ;  /* 0x0000007a744c723c */ /* 0x080fe2000000184c */
[----:B------:R1:W-:Y:S02]  /*121b0*/  MUFU.EX2 R190, R106 ;  /* 0x0000006a00be7308 */ /* 0x0003e40000000800 */
[----:B--2---:R-:W-:Y:S05]  /*121c0*/  F2FP.F16.F32.PACK_AB R175, R194, R193 ;  /* 0x000000c1c2af723e */ /* 0x004fea00000000ff */
[C---:B------:R-:W-:Y:S01]  /*121d0*/  HMMA.16816.F32 R80, R108.reuse, R122, R80 ;  /* 0x0000007a6c50723c */ /* 0x040fe20000001850 */
[----:B------:R2:W3:Y:S07]  /*121e0*/  LDSM.16.MT88.4 R120, [R173+0x9c00] ;  /* 0x009c0000ad78783b */ /* 0x0004ee0000004200 */
[-C--:B------:R-:W-:Y:S03]  /*121f0*/  HMMA.16816.F32 R84, R108, R124.reuse, R84 ;  /* 0x0000007c6c54723c */ /* 0x080fe60000001854 */
[--C-:B-1----:R-:W-:Y:S01]  /*12200*/  FFMA.FTZ R106, R221, UR4, -R186.reuse ;  /* 0x00000004dd6a7c23 */ /* 0x102fe200080108ba */
[----:B------:R-:W-:Y:S03]  /*12210*/  MOV R221, R156 ;  /* 0x0000009c00dd7202 */ /* 0x000fe60000000f00 */
[----:B------:R1:W4:Y:S01]  /*12220*/  MUFU.EX2 R191, R106 ;  /* 0x0000006a00bf7308 */ /* 0x0003220000000800 */
[C---:B------:R-:W-:Y:S08]  /*12230*/  HMMA.16816.F32 R88, R116.reuse, R124, R88 ;  /* 0x0000007c7458723c */ /* 0x040ff00000001858 */
[-C--:B------:R-:W-:Y:S03]  /*12240*/  HMMA.16816.F32 R92, R116, R126.reuse, R92 ;  /* 0x0000007e745c723c */ /* 0x080fe6000000185c */
[----:B--2---:R-:W-:Y:S05]  /*12250*/  F2FP.F16.F32.PACK_AB R173, R206, R205 ;  /* 0x000000cdcead723e */ /* 0x004fea00000000ff */
[----:B------:R-:W-:Y:S04]  /*12260*/  HMMA.16816.F32 R96, R108, R126, R96 ;  /* 0x0000007e6c60723c */ /* 0x000fe80000001860 */
[--C-:B-1----:R-:W-:Y:S01]  /*12270*/  FFMA.FTZ R106, R241, UR4, -R186.reuse ;  /* 0x00000004f16a7c23 */ /* 0x102fe200080108ba */
[----:B------:R-:W-:Y:S01]  /*12280*/  FFMA.FTZ R186, R242, UR4, -R186 ;  /* 0x00000004f2ba7c23 */ /* 0x000fe200080108ba */
[----:B----4-:R-:W-:Y:S02]  /*12290*/  F2FP.F16.F32.PACK_AB R176, R191, R190 ;  /* 0x000000bebfb0723e */ /* 0x010fe400000000ff */
[----:B------:R1:W-:Y:S01]  /*122a0*/  MUFU.EX2 R192, R106 ;  /* 0x0000006a00c07308 */ /* 0x0003e20000000800 */
[----:B------:R-:W-:Y:S02]  /*122b0*/  MOV R241, R157 ;  /* 0x0000009d00f17202 */ /* 0x000fe40000000f00 */
[----:B------:R-:W-:Y:S07]  /*122c0*/  MOV R242, R146 ;  /* 0x0000009200f27202 */ /* 0x000fee0000000f00 */
[----:B------:R-:W2:Y:S01]  /*122d0*/  MUFU.EX2 R189, R186 ;  /* 0x000000ba00bd7308 */ /* 0x000ea20000000800 */
[--C-:B-1----:R-:W-:Y:S01]  /*122e0*/  FFMA.FTZ R106, R219, UR4, -R187.reuse ;  /* 0x00000004db6a7c23 */ /* 0x102fe200080108bb */
[----:B------:R-:W-:Y:S08]  /*122f0*/  MOV R219, R164 ;  /* 0x000000a400db7202 */ /* 0x000ff00000000f00 */
[----:B------:R1:W-:Y:S01]  /*12300*/  MUFU.EX2 R188, R106 ;  /* 0x0000006a00bc7308 */ /* 0x0003e20000000800 */
[----:B--2---:R-:W-:Y:S01]  /*12310*/  F2FP.F16.F32.PACK_AB R178, R189, R192 ;  /* 0x000000c0bdb2723e */ /* 0x004fe200000000ff */
[--C-:B-1----:R-:W-:Y:S01]  /*12320*/  FFMA.FTZ R106, R240, UR4, -R187.reuse ;  /* 0x00000004f06a7c23 */ /* 0x102fe200080108bb */
[----:B------:R-:W-:Y:S01]  /*12330*/  FFMA.FTZ R187, R107, UR4, -R187 ;  /* 0x000000046bbb7c23 */ /* 0x000fe200080108bb */
[----:B------:R-:W-:Y:S06]  /*12340*/  MOV R240, R216 ;  /* 0x000000d800f07202 */ /* 0x000fec0000000f00 */
[----:B------:R-:W1:Y:S01]  /*12350*/  MUFU.EX2 R186, R106 ;  /* 0x0000006a00ba7308 */ /* 0x000e620000000800 */
[----:B------:R-:W-:Y:S02]  /*12360*/  MOV R216, R159 ;  /* 0x0000009f00d87202 */ /* 0x000fe40000000f00 */
[----:B------:R-:W-:Y:S02]  /*12370*/  MOV R107, R215 ;  /* 0x000000d7006b7202 */ /* 0x000fe40000000f00 */
[----:B------:R-:W-:Y:S05]  /*12380*/  MOV R215, R160 ;  /* 0x000000a000d77202 */ /* 0x000fea0000000f00 */
[----:B------:R2:W-:Y:S01]  /*12390*/  MUFU.EX2 R106, R172 ;  /* 0x000000ac006a7308 */ /* 0x0005e20000000800 */
[C---:B------:R-:W-:Y:S02]  /*123a0*/  ISETP.GT.AND P0, PT, R239.reuse, R215, PT ;  /* 0x000000d7ef00720c */ /* 0x040fe40003f04270 */
[----:B------:R-:W-:Y:S07]  /*123b0*/  IADD3 R239, PT, PT, R239, -0x1, RZ ;  /* 0xffffffffefef7810 */ /* 0x000fee0007ffe0ff */
[----:B------:R-:W4:Y:S01]  /*123c0*/  MUFU.EX2 R187, R187 ;  /* 0x000000bb00bb7308 */ /* 0x000f220000000800 */
[----:B-1----:R-:W-:Y:S02]  /*123d0*/  F2FP.F16.F32.PACK_AB R177, R186, R188 ;  /* 0x000000bcbab1723e */ /* 0x002fe400000000ff */
[----:B--2---:R-:W-:Y:S07]  /*123e0*/  F2FP.F16.F32.PACK_AB R172, R208, R207 ;  /* 0x000000cfd0ac723e */ /* 0x004fee00000000ff */
[-C--:B---3--:R-:W-:Y:S05]  /*123f0*/  HMMA.16816.F32 R108, R172, R120.reuse, R4 ;  /* 0x00000078ac6c723c */ /* 0x088fea0000001804 */
[----:B----4-:R-:W-:Y:S02]  /*12400*/  F2FP.F16.F32.PACK_AB R179, R187, R106 ;  /* 0x0000006abbb3723e */ /* 0x010fe400000000ff */
[----:B------:R-:W-:Y:S02]  /*12410*/  MOV R4, R163 ;  /* 0x000000a300047202 */ /* 0x000fe40000000f00 */
[----:B------:R-:W-:Y:S02]  /*12420*/  MOV R7, R167 ;  /* 0x000000a700077202 */ /* 0x000fe40000000f00 */
[----:B------:R-:W-:Y:S01]  /*12430*/  MOV R6, R166 ;  /* 0x000000a600067202 */ /* 0x000fe20000000f00 */
[C---:B------:R-:W-:Y:S04]  /*12440*/  HMMA.16816.F32 R112, R176.reuse, R120, R8 ;  /* 0x00000078b070723c */ /* 0x040fe80000001808 */
[----:B------:R-:W-:Y:S02]  /*12450*/  MOV R9, R209 ;  /* 0x000000d100097202 */ /* 0x000fe40000000f00 */
[----:B------:R-:W-:Y:S02]  /*12460*/  MOV R5, R165 ;  /* 0x000000a500057202 */ /* 0x000fe40000000f00 */
[-C--:B------:R-:W-:Y:S01]  /*12470*/  HMMA.16816.F32 R116, R176, R122.reuse, R12 ;  /* 0x0000007ab074723c */ /* 0x080fe2000000180c */
[----:B------:R-:W2:Y:S02]  /*12480*/  LDL.LU R13, [R1+0x24] ;  /* 0x00002400010d7983 */ /* 0x000ea40000300800 */
[----:B------:R-:W-:Y:S02]  /*12490*/  MOV R12, R134 ;  /* 0x00000086000c7202 */ /* 0x000fe40000000f00 */
[----:B------:R-:W-:Y:S02]  /*124a0*/  MOV R14, R133 ;  /* 0x00000085000e7202 */ /* 0x000fe40000000f00 */
[----:B------:R-:W-:Y:S01]  /*124b0*/  MOV R15, R132 ;  /* 0x00000084000f7202 */ /* 0x000fe20000000f00 */
[C---:B------:R-:W-:Y:S04]  /*124c0*/  HMMA.16816.F32 R120, R172.reuse, R122, R16 ;  /* 0x0000007aac78723c */ /* 0x040fe80000001810 */
[----:B------:R-:W-:Y:S02]  /*124d0*/  MOV R11, R162 ;  /* 0x000000a2000b7202 */ /* 0x000fe40000000f00 */
[----:B------:R-:W-:Y:S02]  /*124e0*/  MOV R10, R161 ;  /* 0x000000a1000a7202 */ /* 0x000fe40000000f00 */
[-C--:B------:R-:W-:Y:S03]  /*124f0*/  HMMA.16816.F32 R124, R172, R136.reuse, R20 ;  /* 0x00000088ac7c723c */ /* 0x080fe60000001814 */
[----:B------:R-:W-:Y:S02]  /*12500*/  MOV R19, R15 ;  /* 0x0000000f00137202 */ /* 0x000fe40000000f00 */
[----:B------:R-:W-:Y:S02]  /*12510*/  MOV R15, R6 ;  /* 0x00000006000f7202 */ /* 0x000fe40000000f00 */
[----:B------:R-:W-:Y:S01]  /*12520*/  MOV R8, R135 ;  /* 0x0000008700087202 */ /* 0x000fe20000000f00 */
[C---:B------:R-:W-:Y:S04]  /*12530*/  HMMA.16816.F32 R128, R176.reuse, R136, R24 ;  /* 0x00000088b080723c */ /* 0x040fe80000001818 */
[----:B------:R-:W-:Y:S04]  /*12540*/  MOV R209, R158 ;  /* 0x0000009e00d17202 */ /* 0x000fe80000000f00 */
        /* <DEDUP_REMOVED lines=14> */
[----:B--2---:R-:W-:Y:S01]  /*12630*/  FFMA.FTZ R100, R100, R13, R12 ;  /* 0x0000000d64647223 */ /* 0x004fe2000001000c */
[----:B------:R-:W-:Y:S02]  /*12640*/  MOV R13, R9 ;  /* 0x00000009000d7202 */ /* 0x000fe40000000f00 */
[----:B------:R-:W2:Y:S01]  /*12650*/  LDL.LU R9, [R1+0x28] ;  /* 0x0000280001097983 */ /* 0x000ea20000300800 */
[----:B------:R-:W-:Y:S02]  /*12660*/  MOV R12, R14 ;  /* 0x0000000e000c7202 */ /* 0x000fe40000000f00 */
[----:B------:R-:W-:Y:S02]  /*12670*/  MOV R14, R228 ;  /* 0x000000e4000e7202 */ /* 0x000fe40000000f00 */
[----:B------:R-:W-:Y:S01]  /*12680*/  MOV R18, R13 ;  /* 0x0000000d00127202 */ /* 0x000fe20000000f00 */
[----:B------:R-:W3:Y:S01]  /*12690*/  S2R R228, SR_TID.X ;  /* 0x0000000000e47919 */ /* 0x000ee20000002100 */
[----:B------:R-:W-:Y:S02]  /*126a0*/  MOV R17, R14 ;  /* 0x0000000e00117202 */ /* 0x000fe40000000f00 */
[----:B------:R-:W-:Y:S02]  /*126b0*/  MOV R14, R5 ;  /* 0x00000005000e7202 */ /* 0x000fe40000000f00 */
[----:B------:R-:W-:Y:S02]  /*126c0*/  MOV R13, R11 ;  /* 0x0000000b000d7202 */ /* 0x000fe40000000f00 */
[----:B------:R-:W-:Y:S01]  /*126d0*/  MOV R11, R4 ;  /* 0x00000004000b7202 */ /* 0x000fe20000000f00 */
[----:B--2---:R-:W-:Y:S01]  /*126e0*/  FFMA.FTZ R9, R3, R9, R12 ;  /* 0x0000000903097223 */ /* 0x004fe2000001000c */
[----:B------:R-:W-:Y:S01]  /*126f0*/  MOV R12, R8 ;  /* 0x00000008000c7202 */ /* 0x000fe20000000f00 */
[----:B------:R-:W2:Y:S01]  /*12700*/  LDL.LU R3, [R1+0x30] ;  /* 0x0000300001037983 */ /* 0x000ea20000300800 */
[----:B------:R-:W-:Y:S02]  /*12710*/  MOV R8, R10 ;  /* 0x0000000a00087202 */ /* 0x000fe40000000f00 */
[----:B------:R-:W-:Y:S01]  /*12720*/  MOV R10, R7 ;  /* 0x00000007000a7202 */ /* 0x000fe20000000f00 */
[----:B------:R-:W4:Y:S01]  /*12730*/  LDL.LU R16, [R1+0x2c] ;  /* 0x00002c0001107983 */ /* 0x000f220000300800 */
[----:B------:R-:W-:Y:S03]  /*12740*/  FADD.FTZ R9, R12, R9 ;  /* 0x000000090c097221 */ /* 0x000fe60000010000 */
[----:B------:R1:W5:Y:S02]  /*12750*/  LDSM.16.MT88.4 R4, [R105+0x2c00] ;  /* 0x002c00006904783b */ /* 0x0003640000004200 */
[----:B-1----:R-:W-:Y:S01]  /*12760*/  MOV R105, R102 ;  /* 0x0000006600697202 */ /* 0x002fe20000000f00 */
[-C--:B-----5:R-:W-:Y:S08]  /*12770*/  HMMA.16816.F32 R84, R172, R4.reuse, R84 ;  /* 0x00000004ac54723c */ /* 0x0a0ff00000001854 */
[C---:B------:R-:W-:Y:S08]  /*12780*/  HMMA.16816.F32 R88, R176.reuse, R4, R88 ;  /* 0x00000004b058723c */ /* 0x040ff00000001858 */
[-C--:B------:R-:W-:Y:S08]  /*12790*/  HMMA.16816.F32 R92, R176, R6.reuse, R92 ;  /* 0x00000006b05c723c */ /* 0x080ff0000000185c */
[----:B------:R-:W-:Y:S04]  /*127a0*/  HMMA.16816.F32 R96, R172, R6, R96 ;  /* 0x00000006ac60723c */ /* 0x000fe80000001860 */
[----:B--2---:R-:W-:Y:S01]  /*127b0*/  FFMA.FTZ R3, R2, R3, R17 ;  /* 0x0000000302037223 */ /* 0x004fe20000010011 */
[----:B------:R-:W-:Y:S01]  /*127c0*/  FADD.FTZ R2, R19, R100 ;  /* 0x0000006413027221 */ /* 0x000fe20000010000 */
[----:B------:R-:W-:Y:S02]  /*127d0*/  MOV R100, R103 ;  /* 0x0000006700647202 */ /* 0x000fe40000000f00 */
[----:B------:R-:W-:Y:S01]  /*127e0*/  FADD.FTZ R8, R8, R3 ;  /* 0x0000000308087221 */ /* 0x000fe20000010000 */
[----:B------:R-:W-:Y:S01]  /*127f0*/  FADD.FTZ R11, R11, R2 ;  /* 0x000000020b0b7221 */ /* 0x000fe20000010000 */
[----:B------:R-:W-:Y:S01]  /*12800*/  FADD.FTZ R3, R14, R9 ;  /* 0x000000090e037221 */ /* 0x000fe20000010000 */
[----:B----4-:R-:W-:Y:S01]  /*12810*/  FFMA.FTZ R0, R0, R16, R18 ;  /* 0x0000001000007223 */ /* 0x010fe20000010012 */
[----:B------:R-:W-:Y:S01]  /*12820*/  FADD.FTZ R2, R15, R8 ;  /* 0x000000080f027221 */ /* 0x000fe20000010000 */
[----:B------:R-:W-:Y:S02]  /*12830*/  FADD.FTZ R11, R107, R11 ;  /* 0x0000000b6b0b7221 */ /* 0x000fe40000010000 */
[----:B------:R-:W-:Y:S01]  /*12840*/  FADD.FTZ R0, R13, R0 ;  /* 0x000000000d007221 */ /* 0x000fe20000010000 */
[----:B------:R-:W-:Y:S03]  /*12850*/  FADD.FTZ R9, R219, R2 ;  /* 0x00000002db097221 */ /* 0x000fe60000010000 */
[----:B------:R-:W-:Y:S01]  /*12860*/  FADD.FTZ R0, R10, R0 ;  /* 0x000000000a007221 */ /* 0x000fe20000010000 */
[----:B------:R-:W-:Y:S01]  /*12870*/  FADD.FTZ R10, R240, R3 ;  /* 0x00000003f00a7221 */ /* 0x000fe20000010000 */
[----:B------:R-:W-:Y:S02]  /*12880*/  FADD.FTZ R3, R241, R11 ;  /* 0x0000000bf1037221 */ /* 0x000fe40000010000 */
        /* <DEDUP_REMOVED lines=48> */
[----:B------:R-:W-:Y:S01]  /*12b90*/  STL [R1+0x24], R4 ;  /* 0x0000240401007387 */ /* 0x000fe20000100800 */
[----:B------:R-:W-:Y:S03]  /*12ba0*/  FADD.FTZ R0, R187, R0 ;  /* 0x00000000bb007221 */ /* 0x000fe60000010000 */
[----:B------:R1:W-:Y:S04]  /*12bb0*/  STL [R1+0x28], R3 ;  /* 0x0000280301007387 */ /* 0x0003e80000100800 */
[----:B------:R2:W-:Y:S04]  /*12bc0*/  STL [R1+0x30], R2 ;  /* 0x0000300201007387 */ /* 0x0005e80000100800 */
[----:B------:R2:W-:Y:S01]  /*12bd0*/  STL [R1+0x2c], R0 ;  /* 0x00002c0001007387 */ /* 0x0005e20000100800 */
[----:B-1----:R-:W-:Y:S01]  /*12be0*/  MOV R3, R104 ;  /* 0x0000006800037202 */ /* 0x002fe20000000f00 */
[----:B---3--:R-:W-:Y:S06]  /*12bf0*/  @P0 BRA `(.L_x_200) ;  /* 0xffffffbc00a00947 */ /* 0x008fec000383ffff */
.L_x_199:
[----:B------:R-:W2:Y:S04]  /*12c00*/  LDL.LU R4, [R1+0x24] ;  /* 0x0000240001047983 */ /* 0x000ea80000300800 */
[----:B------:R-:W3:Y:S04]  /*12c10*/  LDL.LU R7, [R1+0x28] ;  /* 0x0000280001077983 */ /* 0x000ee80000300800 */
[----:B------:R-:W4:Y:S04]  /*12c20*/  LDL.LU R6, [R1+0x30] ;  /* 0x0000300001067983 */ /* 0x000f280000300800 */
[----:B------:R-:W1:Y:S04]  /*12c30*/  LDL.LU R5, [R1+0x2c] ;  /* 0x00002c0001057983 */ /* 0x000e680000300800 */
[----:B------:R-:W5:Y:S04]  /*12c40*/  LDL.LU R8, [R1+0x14] ;  /* 0x0000140001087983 */ /* 0x000f680000300800 */
[----:B------:R-:W5:Y:S01]  /*12c50*/  LDL R54, [R1+0x4c] ;  /* 0x00004c0001367983 */ /* 0x000f620000100800 */
[----:B------:R-:W-:-:S02]  /*12c60*/  SHF.R.U32.HI R48, RZ, 0x2, R228 ;  /* 0x00000002ff307819 */ /* 0x000fc400000116e4 */
[----:B------:R-:W-:Y:S01]  /*12c70*/  SHF.L.U32 R53, R228, 0x3, RZ ;  /* 0x00000003e4357819 */ /* 0x000fe200000006ff */
[----:B------:R-:W5:Y:S01]  /*12c80*/  LDL R55, [R1+0x48] ;  /* 0x0000480001377983 */ /* 0x000f620000100800 */
[----:B------:R-:W1:Y:S03]  /*12c90*/  S2UR UR4, SR_CTAID.Z ;  /* 0x00000000000479c3 */ /* 0x000e660000002700 */
[----:B--2---:R-:W2:Y:S04]  /*12ca0*/  SHFL.BFLY PT, R2, R4, 0x2, 0x1f ;  /* 0x0c401f0004027f89 */ /* 0x004ea800000e0000 */
[----:B---3--:R-:W3:Y:S04]  /*12cb0*/  SHFL.BFLY PT, R0, R7, 0x2, 0x1f ;  /* 0x0c401f0007007f89 */ /* 0x008ee800000e0000 */
[----:B-1----:R-:W1:Y:S01]  /*12cc0*/  SHFL.BFLY PT, R3, R5, 0x2, 0x1f ;  /* 0x0c401f0005037f89 */ /* 0x002e6200000e0000 */
[----:B--2---:R-:W-:-:S03]  /*12cd0*/  FADD.FTZ R2, R2, R4 ;  /* 0x0000000402027221 */ /* 0x004fc60000010000 */
[----:B----4-:R-:W2:Y:S01]  /*12ce0*/  SHFL.BFLY PT, R4, R6, 0x2, 0x1f ;  /* 0x0c401f0006047f89 */ /* 0x010ea200000e0000 */
[----:B---3--:R-:W-:-:S03]  /*12cf0*/  FADD.FTZ R0, R0, R7 ;  /* 0x0000000700007221 */ /* 0x008fc60000010000 */
[----:B------:R-:W3:Y:S04]  /*12d00*/  SHFL.BFLY PT, R49, R2, 0x1, 0x1f ;  /* 0x0c201f0002317f89 */ /* 0x000ee800000e0000 */
[----:B------:R-:W4:Y:S01]  /*12d10*/  SHFL.BFLY PT, R50, R0, 0x1, 0x1f ;  /* 0x0c201f0000327f89 */ /* 0x000f2200000e0000 */
[----:B-1----:R-:W-:Y:S01]  /*12d20*/  FADD.FTZ R3, R3, R5 ;  /* 0x0000000503037221 */ /* 0x002fe20000010000 */
[----:B------:R-:W-:-:S04]  /*12d30*/  IADD3 R5, PT, PT, R48, 0x20, RZ ;  /* 0x0000002030057810 */ /* 0x000fc80007ffe0ff */
[----:B------:R-:W-:Y:S01]  /*12d40*/  SHFL.BFLY PT, R52, R3, 0x1, 0x1f ;  /* 0x0c201f0003347f89 */ /* 0x000fe200000e0000 */
[----:B--2---:R-:W-:Y:S01]  /*12d50*/  FADD.FTZ R4, R4, R6 ;  /* 0x0000000604047221 */ /* 0x004fe20000010000 */
[----:B---3--:R-:W-:-:S04]  /*12d60*/  FADD.FTZ R49, R2, R49 ;  /* 0x0000003102317221 */ /* 0x008fc80000010000 */
[----:B------:R-:W1:Y:S01]  /*12d70*/  SHFL.BFLY PT, R51, R4, 0x1, 0x1f ;  /* 0x0c201f0004337f89 */ /* 0x000e6200000e0000 */
[----:B----4-:R-:W-:Y:S01]  /*12d80*/  FADD.FTZ R50, R0, R50 ;  /* 0x0000003200327221 */ /* 0x010fe20000010000 */
[----:B------:R-:W2:Y:S01]  /*12d90*/  MUFU.RCP R6, R49 ;  /* 0x0000003100067308 */ /* 0x000ea20000001000 */
[----:B------:R-:W-:Y:S02]  /*12da0*/  SHF.L.U32 R0, R228, 0x4, RZ ;  /* 0x00000004e4007819 */ /* 0x000fe400000006ff */
[----:B------:R-:W-:Y:S02]  /*12db0*/  FSETP.NE.FTZ.AND P0, PT, R49, RZ, PT ;  /* 0x000000ff3100720b */ /* 0x000fe40003f15000 */
[----:B-----5:R-:W-:Y:S02]  /*12dc0*/  LOP3.LUT R0, R8, 0x3e00, R0, 0xf8, !PT ;  /* 0x00003e0008007812 */ /* 0x020fe400078ef800 */
[----:B------:R-:W-:Y:S01]  /*12dd0*/  ISETP.GE.AND P2, PT, R5, R54, PT ;  /* 0x000000360500720c */ /* 0x000fe20003f46270 */
[----:B------:R-:W3:Y:S01]  /*12de0*/  MUFU.RCP R7, R50 ;  /* 0x0000003200077308 */ /* 0x000ee20000001000 */
[----:B------:R-:W-:-:S02]  /*12df0*/  LOP3.LUT R5, R0, 0x20, R53, 0xf8, !PT ;  /* 0x0000002000057812 */ /* 0x000fc400078ef835 */
[----:B------:R-:W-:Y:S02]  /*12e00*/  IADD3 R2, PT, PT, R48, 0x40, RZ ;  /* 0x0000004030027810 */ /* 0x000fe40007ffe0ff */
[----:B--2---:R-:W-:Y:S01]  /*12e10*/  FSEL R0, R6, 1, P0 ;  /* 0x3f80000006007808 */ /* 0x004fe20000000000 */
[----:B-1----:R-:W-:-:S04]  /*12e20*/  FADD.FTZ R51, R4, R51 ;  /* 0x0000003304337221 */ /* 0x002fc80000010000 */
[----:B------:R-:W1:Y:S01]  /*12e30*/  MUFU.RCP R6, R51 ;  /* 0x0000003300067308 */ /* 0x000e620000001000 */
[----:B------:R-:W-:Y:S02]  /*12e40*/  LOP3.LUT R8, R53, 0xc0, RZ, 0xc0, !PT ;  /* 0x000000c035087812 */ /* 0x000fe400078ec0ff */
[----:B------:R-:W-:Y:S01]  /*12e50*/  ISETP.GE.AND P1, PT, R2, R54, PT ;  /* 0x000000360200720c */ /* 0x000fe20003f26270 */
[----:B------:R-:W-:Y:S01]  /*12e60*/  FADD.FTZ R52, R3, R52 ;  /* 0x0000003403347221 */ /* 0x000fe20000010000 */
[----:B------:R-:W-:Y:S02]  /*12e70*/  LOP3.LUT R2, R8, 0x18, R228, 0xf8, !PT ;  /* 0x0000001808027812 */ /* 0x000fe400078ef8e4 */
[----:B------:R-:W-:Y:S02]  /*12e80*/  FSETP.NE.FTZ.AND P5, PT, R50, RZ, PT ;  /* 0x000000ff3200720b */ /* 0x000fe40003fb5000 */
[----:B------:R-:W-:Y:S02]  /*12e90*/  LOP3.LUT R4, R5, R2, RZ, 0xfc, !PT ;  /* 0x0000000205047212 */ /* 0x000fe400078efcff */
[----:B------:R-:W-:Y:S01]  /*12ea0*/  FSETP.NE.FTZ.AND P3, PT, R51, RZ, PT ;  /* 0x000000ff3300720b */ /* 0x000fe20003f75000 */
[----:B------:R-:W2:Y:S01]  /*12eb0*/  MUFU.RCP R5, R52 ;  /* 0x0000003400057308 */ /* 0x000ea20000001000 */
[----:B---3--:R-:W-:Y:S01]  /*12ec0*/  FSEL R2, R7, 1, P5 ;  /* 0x3f80000007027808 */ /* 0x008fe20002800000 */
[C---:B------:R-:W-:Y:S01]  /*12ed0*/  FMUL.FTZ R108, R0.reuse, R108 ;  /* 0x0000006c006c7220 */ /* 0x040fe20000410000 */
[----:B------:R-:W-:Y:S01]  /*12ee0*/  FMUL.FTZ R109, R0, R109 ;  /* 0x0000006d006d7220 */ /* 0x000fe20000410000 */
        /* <DEDUP_REMOVED lines=26> */
[----:B------:R-:W-:Y:S01]  /*13090*/  FMUL.FTZ R7, R2, R123 ;  /* 0x0000007b02077220 */ /* 0x000fe20000410000 */
[C---:B------:R-:W-:Y:S01]  /*130a0*/  FMUL.FTZ R112, R6.reuse, R112 ;  /* 0x0000007006707220 */ /* 0x040fe20000410000 */
[----:B------:R-:W-:Y:S01]  /*130b0*/  FMUL.FTZ R9, R6, R113 ;  /* 0x0000007106097220 */ /* 0x000fe20000410000 */
[----:B------:R-:W-:-:S02]  /*130c0*/  LOP3.LUT R3, R185, 0x20, RZ, 0xc0, !PT ;  /* 0x00000020b9037812 */ /* 0x000fc400078ec0ff */
        /* <DEDUP_REMOVED lines=23> */
[----:B------:R-:W-:Y:S02]  /*13240*/  F2FP.F16.F32.PACK_AB R8, R8, R120 ;  /* 0x000000780808723e */ /* 0x000fe400000000ff */
[----:B------:R-:W-:Y:S02]  /*13250*/  F2FP.F16.F32.PACK_AB R7, R7, R122 ;  /* 0x0000007a0707723e */ /* 0x000fe400000000ff */
[----:B------:R-:W-:Y:S02]  /*13260*/  IADD3 R3, PT, PT, R4, -R3, RZ ;  /* 0x8000000304037210 */ /* 0x000fe40007ffe0ff */
[----:B------:R-:W-:Y:S02]  /*13270*/  FSETP.NE.FTZ.AND P6, PT, R52, RZ, PT ;  /* 0x000000ff3400720b */ /* 0x000fe40003fd5000 */
[----:B------:R-:W-:Y:S01]  /*13280*/  F2FP.F16.F32.PACK_AB R9, R9, R112 ;  /* 0x000000700909723e */ /* 0x000fe200000000ff */
[----:B------:R-:W-:Y:S01]  /*13290*/  STS [R4], R2 ;  /* 0x0000000204007388 */ /* 0x000fe20000000800 */
[----:B--2---:R-:W-:-:S03]  /*132a0*/  FSEL R5, R5, 1, P6 ;  /* 0x3f80000005057808 */ /* 0x004fc60003000000 */
[----:B------:R1:W-:Y:S04]  /*132b0*/  STS [R4+0x200], R0 ;  /* 0x0002000004007388 */ /* 0x0003e80000000800 */
[----:B------:R2:W-:Y:S04]  /*132c0*/  STS [R3+0x10], R8 ;  /* 0x0000100803007388 */ /* 0x0005e80000000800 */
[----:B------:R-:W-:Y:S04]  /*132d0*/  STS [R3+0x210], R7 ;  /* 0x0002100703007388 */ /* 0x000fe80000000800 */
[----:B------:R3:W-:Y:S01]  /*132e0*/  STS [R4+0x1000], R9 ;  /* 0x0010000904007388 */ /* 0x0007e20000000800 */
        /* <DEDUP_REMOVED lines=11> */
[----:B-1----:R-:W-:Y:S01]  /*133a0*/  LOP3.LUT R0, R185, 0x40, RZ, 0xc0, !PT ;  /* 0x00000040b9007812 */ /* 0x002fe200078ec0ff */
[----:B--2---:R-:W1:Y:S08]  /*133b0*/  @P0 LDC R8, c[0x0][0x458] ;  /* 0x00011600ff080b82 */ /* 0x004e700000000800 */
[----:B---3--:R-:W2:Y:S01]  /*133c0*/  LDC.U8 R9, c[0x0][0x549] ;  /* 0x00015240ff097b82 */ /* 0x008ea20000000000 */
[----:B------:R-:W3:Y:S01]  /*133d0*/  @P0 MUFU.LG2 R7, R49 ;  /* 0x0000003100070308 */ /* 0x000ee20000000c00 */
[----:B------:R-:W-:Y:S01]  /*133e0*/  FMUL.FTZ R16, R6, R133 ;  /* 0x0000008506107220 */ /* 0x000fe20000410000 */
[C---:B------:R-:W-:Y:S01]  /*133f0*/  FMUL.FTZ R134, R5.reuse, R134 ;  /* 0x0000008605867220 */ /* 0x040fe20000410000 */
[----:B------:R-:W-:Y:S01]  /*13400*/  FMUL.FTZ R15, R5, R135 ;  /* 0x00000087050f7220 */ /* 0x000fe20000410000 */
[----:B------:R-:W-:-:S02]  /*13410*/  F2FP.F16.F32.PACK_AB R11, R11, R114 ;  /* 0x000000720b0b723e */ /* 0x000fc400000000ff */
[----:B------:R-:W-:Y:S02]  /*13420*/  F2FP.F16.F32.PACK_AB R10, R10, R116 ;  /* 0x000000740a0a723e */ /* 0x000fe400000000ff */
[----:B------:R-:W-:Y:S01]  /*13430*/  F2FP.F16.F32.PACK_AB R23, R23, R118 ;  /* 0x000000761717723e */ /* 0x000fe200000000ff */
[----:B------:R-:W-:Y:S01]  /*13440*/  FMUL.FTZ R144, R6, R144 ;  /* 0x0000009006907220 */ /* 0x000fe20000410000 */
[----:B------:R-:W-:Y:S01]  /*13450*/  F2FP.F16.F32.PACK_AB R22, R22, R124 ;  /* 0x0000007c1616723e */ /* 0x000fe200000000ff */
[----:B------:R-:W-:Y:S01]  /*13460*/  FMUL.FTZ R37, R6, R145 ;  /* 0x0000009106257220 */ /* 0x000fe20000410000 */
[----:B------:R-:W-:Y:S01]  /*13470*/  F2FP.F16.F32.PACK_AB R21, R21, R126 ;  /* 0x0000007e1515723e */ /* 0x000fe200000000ff */
[C---:B------:R-:W-:Y:S01]  /*13480*/  FMUL.FTZ R146, R5.reuse, R146 ;  /* 0x0000009205927220 */ /* 0x040fe20000410000 */
[----:B------:R-:W-:Y:S01]  /*13490*/  IADD3 R2, PT, PT, R4, -R0, RZ ;  /* 0x8000000004027210 */ /* 0x000fe20007ffe0ff */
[----:B------:R-:W-:Y:S01]  /*134a0*/  FMUL.FTZ R36, R5, R147 ;  /* 0x0000009305247220 */ /* 0x000fe20000410000 */
[----:B------:R-:W-:Y:S01]  /*134b0*/  F2FP.F16.F32.PACK_AB R18, R18, R136 ;  /* 0x000000881212723e */ /* 0x000fe200000000ff */
[C---:B------:R-:W-:Y:S01]  /*134c0*/  FMUL.FTZ R148, R6.reuse, R148 ;  /* 0x0000009406947220 */ /* 0x040fe20000410000 */
[----:B------:R-:W-:Y:S01]  /*134d0*/  F2FP.F16.F32.PACK_AB R17, R17, R138 ;  /* 0x0000008a1111723e */ /* 0x000fe200000000ff */
[----:B------:R-:W-:Y:S01]  /*134e0*/  FMUL.FTZ R34, R6, R149 ;  /* 0x0000009506227220 */ /* 0x000fe20000410000 */
[----:B------:R-:W-:Y:S01]  /*134f0*/  IADD3 R0, PT, PT, R3, -R0, RZ ;  /* 0x8000000003007210 */ /* 0x000fe20007ffe0ff */
[C---:B------:R-:W-:Y:S01]  /*13500*/  FMUL.FTZ R150, R5.reuse, R150 ;  /* 0x0000009605967220 */ /* 0x040fe20000410000 */
[----:B------:R-:W-:Y:S01]  /*13510*/  FMUL.FTZ R33, R5, R151 ;  /* 0x0000009705217220 */ /* 0x000fe20000410000 */
        /* <DEDUP_REMOVED lines=13> */
[----:B------:R4:W-:Y:S01]  /*135f0*/  STS [R2+0x220], R21 ;  /* 0x0002201502007388 */ /* 0x0009e20000000800 */
[----:B------:R-:W-:Y:S02]  /*13600*/  F2FP.F16.F32.PACK_AB R36, R36, R146 ;  /* 0x000000922424723e */ /* 0x000fe400000000ff */
[----:B------:R-:W-:Y:S01]  /*13610*/  F2FP.F16.F32.PACK_AB R34, R34, R148 ;  /* 0x000000942222723e */ /* 0x000fe200000000ff */
[----:B------:R-:W-:Y:S01]  /*13620*/  STS [R0+0x30], R18 ;  /* 0x0000301200007388 */ /* 0x000fe20000000800 */
[----:B------:R-:W-:-:S03]  /*13630*/  F2FP.F16.F32.PACK_AB R33, R33, R150 ;  /* 0x000000962121723e */ /* 0x000fc600000000ff */
[----:B------:R5:W-:Y:S01]  /*13640*/  STS [R0+0x230], R17 ;  /* 0x0002301100007388 */ /* 0x000be20000000800 */
[----:B------:R-:W-:Y:S02]  /*13650*/  F2FP.F16.F32.PACK_AB R32, R32, R156 ;  /* 0x0000009c2020723e */ /* 0x000fe400000000ff */
[----:B------:R-:W-:Y:S01]  /*13660*/  F2FP.F16.F32.PACK_AB R31, R31, R158 ;  /* 0x0000009e1f1f723e */ /* 0x000fe200000000ff */
[----:B------:R-:W-:Y:S01]  /*13670*/  STS [R2+0x1020], R20 ;  /* 0x0010201402007388 */ /* 0x000fe20000000800 */
[----:B------:R-:W-:-:S03]  /*13680*/  F2FP.F16.F32.PACK_AB R27, R27, R170 ;  /* 0x000000aa1b1b723e */ /* 0x000fc600000000ff */
[----:B------:R-:W-:Y:S04]  /*13690*/  STS [R2+0x1220], R19 ;  /* 0x0012201302007388 */ /* 0x000fe80000000800 */
[----:B------:R-:W-:Y:S04]  /*136a0*/  STS [R0+0x1030], R16 ;  /* 0x0010301000007388 */ /* 0x000fe80000000800 */
[----:B------:R-:W-:Y:S01]  /*136b0*/  STS [R0+0x1230], R15 ;  /* 0x0012300f00007388 */ /* 0x000fe20000000800 */
[----:B---3--:R-:W-:Y:S01]  /*136c0*/  @P0 FMUL.FTZ R7, R7, 0.69314718246459960938 ;  /* 0x3f31721807070820 */ /* 0x008fe20000410000 */
[----:B--2---:R-:W-:Y:S01]  /*136d0*/  ISETP.NE.AND P4, PT, R9, RZ, PT ;  /* 0x000000ff0900720c */ /* 0x004fe20003f85270 */
[C---:B------:R-:W-:Y:S01]  /*136e0*/  FMUL.FTZ R160, R6.reuse, R160 ;  /* 0x000000a006a07220 */ /* 0x040fe20000410000 */
[----:B------:R-:W-:Y:S01]  /*136f0*/  STS [R4+0x2000], R14 ;  /* 0x0020000e04007388 */ /* 0x000fe20000000800 */
[----:B------:R-:W2:Y:S03]  /*13700*/  @P5 LDC R9, c[0x0][0x458] ;  /* 0x00011600ff095b82 */ /* 0x000ea60000000800 */
[----:B------:R-:W-:Y:S04]  /*13710*/  STS [R4+0x2200], R13 ;  /* 0x0022000d04007388 */ /* 0x000fe80000000800 */
[----:B------:R-:W-:Y:S01]  /*13720*/  STS [R3+0x2010], R12 ;  /* 0x0020100c03007388 */ /* 0x000fe20000000800 */
[C---:B------:R-:W-:Y:S01]  /*13730*/  FMUL.FTZ R30, R6.reuse, R161 ;  /* 0x000000a1061e7220 */ /* 0x040fe20000410000 */
[C---:B------:R-:W-:Y:S01]  /*13740*/  FMUL.FTZ R162, R5.reuse, R162 ;  /* 0x000000a205a27220 */ /* 0x040fe20000410000 */
[C---:B------:R-:W-:Y:S01]  /*13750*/  FMUL.FTZ R29, R5.reuse, R163 ;  /* 0x000000a3051d7220 */ /* 0x040fe20000410000 */
[----:B------:R-:W-:Y:S01]  /*13760*/  STS [R3+0x2210], R35 ;  /* 0x0022102303007388 */ /* 0x000fe20000000800 */
[C---:B------:R-:W-:Y:S01]  /*13770*/  FMUL.FTZ R164, R6.reuse, R164 ;  /* 0x000000a406a47220 */ /* 0x040fe20000410000 */
[C---:B------:R-:W-:Y:S01]  /*13780*/  FMUL.FTZ R26, R6.reuse, R165 ;  /* 0x000000a5061a7220 */ /* 0x040fe20000410000 */
[C---:B------:R-:W-:Y:S01]  /*13790*/  FMUL.FTZ R166, R5.reuse, R166 ;  /* 0x000000a605a67220 */ /* 0x040fe20000410000 */
[----:B------:R-:W-:Y:S01]  /*137a0*/  STS [R4+0x3000], R37 ;  /* 0x0030002504007388 */ /* 0x000fe20000000800 */
[C---:B------:R-:W-:Y:S01]  /*137b0*/  FMUL.FTZ R25, R5.reuse, R167 ;  /* 0x000000a705197220 */ /* 0x040fe20000410000 */
[C---:B------:R-:W-:Y:S01]  /*137c0*/  FMUL.FTZ R72, R6.reuse, R72 ;  /* 0x0000004806487220 */ /* 0x040fe20000410000 */
[----:B------:R-:W-:Y:S01]  /*137d0*/  FMUL.FTZ R41, R6, R73 ;  /* 0x0000004906297220 */ /* 0x000fe20000410000 */
[----:B------:R-:W-:Y:S01]  /*137e0*/  STS [R4+0x3200], R36 ;  /* 0x0032002404007388 */ /* 0x000fe20000000800 */
[C---:B------:R-:W-:Y:S01]  /*137f0*/  FMUL.FTZ R74, R5.reuse, R74 ;  /* 0x0000004a054a7220 */ /* 0x040fe20000410000 */
[C---:B------:R-:W-:Y:S01]  /*13800*/  FMUL.FTZ R47, R5.reuse, R75 ;  /* 0x0000004b052f7220 */ /* 0x040fe20000410000 */
[----:B------:R-:W-:Y:S01]  /*13810*/  F2FP.F16.F32.PACK_AB R28, R28, R168 ;  /* 0x000000a81c1c723e */ /* 0x000fe200000000ff */
[----:B------:R-:W-:Y:S01]  /*13820*/  STS [R3+0x3010], R34 ;  /* 0x0030102203007388 */ /* 0x000fe20000000800 */
[C---:B------:R-:W-:Y:S01]  /*13830*/  FMUL.FTZ R76, R6.reuse, R76 ;  /* 0x0000004c064c7220 */ /* 0x040fe20000410000 */
[----:B------:R-:W-:Y:S01]  /*13840*/  FMUL.FTZ R46, R6, R77 ;  /* 0x0000004d062e7220 */ /* 0x000fe20000410000 */
[C---:B------:R-:W-:Y:S01]  /*13850*/  FMUL.FTZ R78, R5.reuse, R78 ;  /* 0x0000004e054e7220 */ /* 0x040fe20000410000 */
[----:B------:R-:W-:Y:S01]  /*13860*/  STS [R3+0x3210], R33 ;  /* 0x0032102103007388 */ /* 0x000fe20000000800 */
[----:B------:R-:W-:Y:S01]  /*13870*/  FMUL.FTZ R45, R5, R79 ;  /* 0x0000004f052d7220 */ /* 0x000fe20000410000 */
[----:B------:R-:W-:Y:S01]  /*13880*/  F2FP.F16.F32.PACK_AB R24, R24, R68 ;  /* 0x000000441818723e */ /* 0x000fe200000000ff */
[----:B----4-:R-:W3:Y:S01]  /*13890*/  LDC R21, c[0x0][0x434] ;  /* 0x00010d00ff157b82 */ /* 0x010ee20000000800 */
[----:B------:R-:W-:Y:S04]  /*138a0*/  STS [R2+0x2020], R32 ;  /* 0x0020202002007388 */ /* 0x000fe80000000800 */
[----:B------:R-:W-:Y:S01]  /*138b0*/  STS [R2+0x2220], R31 ;  /* 0x0022201f02007388 */ /* 0x000fe20000000800 */
[----:B------:R-:W-:-:S02]  /*138c0*/  F2FP.F16.F32.PACK_AB R40, R40, R70 ;  /* 0x000000462828723e */ /* 0x000fc400000000ff */
[----:B------:R-:W-:Y:S01]  /*138d0*/  F2FP.F16.F32.PACK_AB R39, R39, R80 ;  /* 0x000000502727723e */ /* 0x000fe200000000ff */
[----:B------:R4:W-:Y:S01]  /*138e0*/  STS [R0+0x2230], R27 ;  /* 0x0022301b00007388 */ /* 0x0009e20000000800 */
[----:B------:R-:W-:Y:S02]  /*138f0*/  F2FP.F16.F32.PACK_AB R30, R30, R160 ;  /* 0x000000a01e1e723e */ /* 0x000fe400000000ff */
[----:B------:R-:W-:Y:S02]  /*13900*/  F2FP.F16.F32.PACK_AB R38, R38, R82 ;  /* 0x000000522626723e */ /* 0x000fe400000000ff */
[----:B------:R-:W-:Y:S02]  /*13910*/  F2FP.F16.F32.PACK_AB R44, R44, R84 ;  /* 0x000000542c2c723e */ /* 0x000fe400000000ff */
[----:B------:R-:W-:Y:S01]  /*13920*/  F2FP.F16.F32.PACK_AB R43, R43, R86 ;  /* 0x000000562b2b723e */ /* 0x000fe200000000ff */
[----:B------:R-:W3:Y:S01]  /*13930*/  LDC R10, c[0x0][0x434] ;  /* 0x00010d00ff0a7b82 */ /* 0x000ee20000000800 */
[----:B------:R-:W-:-:S02]  /*13940*/  F2FP.F16.F32.PACK_AB R29, R29, R162 ;  /* 0x000000a21d1d723e */ /* 0x000fc400000000ff */
[----:B------:R-:W-:Y:S02]  /*13950*/  F2FP.F16.F32.PACK_AB R26, R26, R164 ;  /* 0x000000a41a1a723e */ /* 0x000fe400000000ff */
[----:B------:R-:W-:-:S03]  /*13960*/  F2FP.F16.F32.PACK_AB R42, R42, R96 ;  /* 0x000000602a2a723e */ /* 0x000fc600000000ff */
[----:B------:R-:W3:Y:S08]  /*13970*/  @P4 LDC R11, c[0x0][0x430] ;  /* 0x00010c00ff0b4b82 */ /* 0x000ef00000000800 */
[----:B-----5:R-:W3:Y:S01]  /*13980*/  @P3 LDC R17, c[0x0][0x458] ;  /* 0x00011600ff113b82 */ /* 0x020ee20000000800 */
[----:B----4-:R-:W-:Y:S01]  /*13990*/  MOV R27, 0x7f800000 ;  /* 0x7f800000001b7802 */ /* 0x010fe20000000f00 */
[----:B-1----:R-:W-:-:S02]  /*139a0*/  @P0 FFMA.FTZ R27, R104, R8, R7 ;  /* 0x00000008681b0223 */ /* 0x002fc40000010007 */
[----:B------:R-:W1:Y:S01]  /*139b0*/  @P5 MUFU.LG2 R8, R50 ;  /* 0x0000003200085308 */ /* 0x000e620000000c00 */
[----:B------:R-:W-:Y:S02]  /*139c0*/  ISETP.NE.AND P0, PT, R55, -0x1, PT ;  /* 0xffffffff3700780c */ /* 0x000fe40003f05270 */
[----:B------:R-:W-:Y:S01]  /*139d0*/  F2FP.F16.F32.PACK_AB R25, R25, R166 ;  /* 0x000000a61919723e */ /* 0x000fe200000000ff */
[----:B------:R-:W-:Y:S01]  /*139e0*/  STS [R0+0x2030], R28 ;  /* 0x0020301c00007388 */ /* 0x000fe20000000800 */
[----:B------:R-:W-:Y:S01]  /*139f0*/  F2FP.F16.F32.PACK_AB R41, R41, R72 ;  /* 0x000000482929723e */ /* 0x000fe200000000ff */
[----:B------:R-:W4:Y:S01]  /*13a00*/  LDC.U8 R20, c[0x0][0x548] ;  /* 0x00015200ff147b82 */ /* 0x000f220000000000 */
[----:B------:R-:W-:Y:S01]  /*13a10*/  F2FP.F16.F32.PACK_AB R47, R47, R74 ;  /* 0x0000004a2f2f723e */ /* 0x000fe200000000ff */
[----:B------:R-:W-:Y:S01]  /*13a20*/  STS [R2+0x3020], R30 ;  /* 0x0030201e02007388 */ /* 0x000fe20000000800 */
[----:B------:R-:W-:Y:S02]  /*13a30*/  F2FP.F16.F32.PACK_AB R46, R46, R76 ;  /* 0x0000004c2e2e723e */ /* 0x000fe400000000ff */
[----:B------:R-:W-:Y:S01]  /*13a40*/  F2FP.F16.F32.PACK_AB R45, R45, R78 ;  /* 0x0000004e2d2d723e */ /* 0x000fe200000000ff */
[----:B------:R-:W-:Y:S02]  /*13a50*/  STS [R2+0x3220], R29 ;  /* 0x0032201d02007388 */ /* 0x000fe40000000800 */
[----:B------:R-:W3:Y:S02]  /*13a60*/  @!P0 LDC.64 R18, c[0x0][0x400] ;  /* 0x00010000ff128b82 */ /* 0x000ee40000000a00 */
[----:B------:R5:W-:Y:S01]  /*13a70*/  STS [R0+0x3030], R26 ;  /* 0x0030301a00007388 */ /* 0x000be20000000800 */
[----:B-1----:R-:W-:-:S03]  /*13a80*/  @P5 FMUL.FTZ R8, R8, 0.69314718246459960938 ;  /* 0x3f31721808085820 */ /* 0x002fc60000410000 */
[----:B------:R-:W-:Y:S04]  /*13a90*/  STS [R0+0x3230], R25 ;  /* 0x0032301900007388 */ /* 0x000fe80000000800 */
[----:B------:R-:W-:Y:S04]  /*13aa0*/  STS [R4+0x4000], R24 ;  /* 0x0040001804007388 */ /* 0x000fe80000000800 */
[----:B------:R-:W-:Y:S04]  /*13ab0*/  STS [R4+0x4200], R40 ;  /* 0x0042002804007388 */ /* 0x000fe80000000800 */
[----:B------:R-:W-:Y:S04]  /*13ac0*/  STS [R3+0x4010], R39 ;  /* 0x0040102703007388 */ /* 0x000fe80000000800 */
[----:B------:R-:W-:Y:S04]  /*13ad0*/  STS [R3+0x4210], R38 ;  /* 0x0042102603007388 */ /* 0x000fe80000000800 */
[----:B------:R-:W-:Y:S01]  /*13ae0*/  STS [R4+0x5000], R41 ;  /* 0x0050002904007388 */ /* 0x000fe20000000800 */
[----:B-----5:R-:W-:Y:S01]  /*13af0*/  MOV R26, 0x7f800000 ;  /* 0x7f800000001a7802 */ /* 0x020fe20000000f00 */
[----:B--2---:R-:W-:-:S02]  /*13b00*/  @P5 FFMA.FTZ R26, R103, R9, R8 ;  /* 0x00000009671a5223 */ /* 0x004fc40000010008 */
[----:B------:R1:W-:Y:S01]  /*13b10*/  STS [R4+0x5200], R47 ;  /* 0x0052002f04007388 */ /* 0x0003e20000000800 */
[----:B------:R-:W2:Y:S03]  /*13b20*/  @P4 LDC R8, c[0x0][0x430] ;  /* 0x00010c00ff084b82 */ /* 0x000ea60000000800 */
[----:B------:R-:W-:Y:S04]  /*13b30*/  STS [R3+0x5010], R46 ;  /* 0x0050102e03007388 */ /* 0x000fe80000000800 */
[----:B------:R5:W-:Y:S04]  /*13b40*/  STS [R3+0x5210], R45 ;  /* 0x0052102d03007388 */ /* 0x000be80000000800 */
[----:B------:R2:W-:Y:S04]  /*13b50*/  STS [R2+0x4020], R44 ;  /* 0x0040202c02007388 */ /* 0x0005e80000000800 */
[----:B------:R2:W-:Y:S04]  /*13b60*/  STS [R2+0x4220], R43 ;  /* 0x0042202b02007388 */ /* 0x0005e80000000800 */
[----:B------:R2:W-:Y:S01]  /*13b70*/  STS [R0+0x4030], R42 ;  /* 0x0040302a00007388 */ /* 0x0005e20000000800 */
[----:B------:R2:W2:Y:S01]  /*13b80*/  @P3 MUFU.LG2 R15, R51 ;  /* 0x00000033000f3308 */ /* 0x0004a20000000c00 */
[C---:B------:R-:W-:Y:S01]  /*13b90*/  FMUL.FTZ R88, R6.reuse, R88 ;  /* 0x0000005806587220 */ /* 0x040fe20000410000 */
[C---:B------:R-:W-:Y:S01]  /*13ba0*/  FMUL.FTZ R89, R6.reuse, R89 ;  /* 0x0000005906597220 */ /* 0x040fe20000410000 */
[C---:B------:R-:W-:Y:S01]  /*13bb0*/  FMUL.FTZ R90, R5.reuse, R90 ;  /* 0x0000005a055a7220 */ /* 0x040fe20000410000 */
[C---:B------:R-:W-:Y:S01]  /*13bc0*/  FMUL.FTZ R91, R5.reuse, R91 ;  /* 0x0000005b055b7220 */ /* 0x040fe20000410000 */
[C---:B------:R-:W-:Y:S01]  /*13bd0*/  FMUL.FTZ R92, R6.reuse, R92 ;  /* 0x0000005c065c7220 */ /* 0x040fe20000410000 */
[C---:B------:R-:W-:Y:S01]  /*13be0*/  FMUL.FTZ R94, R5.reuse, R94 ;  /* 0x0000005e055e7220 */ /* 0x040fe20000410000 */
[----:B------:R-:W-:Y:S01]  /*13bf0*/  FMUL.FTZ R6, R6, R93 ;  /* 0x0000005d06067220 */ /* 0x000fe20000410000 */
[----:B------:R-:W-:Y:S01]  /*13c00*/  FMUL.FTZ R5, R5, R95 ;  /* 0x0000005f05057220 */ /* 0x000fe20000410000 */
[----:B-1----:R-:W-:Y:S01]  /*13c10*/  F2FP.F16.F32.PACK_AB R4, R89, R88 ;  /* 0x000000585904723e */ /* 0x002fe200000000ff */
[----:B---3--:R-:W-:Y:S01]  /*13c20*/  @P4 IMAD R10, R11, R21, RZ ;  /* 0x000000150b0a4224 */ /* 0x008fe200078e02ff */
[----:B------:R-:W-:-:S02]  /*13c30*/  F2FP.F16.F32.PACK_AB R7, R91, R90 ;  /* 0x0000005a5b07723e */ /* 0x000fc400000000ff */
[----:B-----5:R-:W-:Y:S02]  /*13c40*/  F2FP.F16.F32.PACK_AB R3, R99, R98 ;  /* 0x000000626303723e */ /* 0x020fe400000000ff */
[----:B------:R-:W-:Y:S02]  /*13c50*/  F2FP.F16.F32.PACK_AB R6, R6, R92 ;  /* 0x0000005c0606723e */ /* 0x000fe400000000ff */
[----:B------:R-:W-:Y:S02]  /*13c60*/  F2FP.F16.F32.PACK_AB R5, R5, R94 ;  /* 0x0000005e0505723e */ /* 0x000fe400000000ff */
[----:B------:R-:W-:Y:S01]  /*13c70*/  @P4 MOV R9, 0x1 ;  /* 0x0000000100094802 */ /* 0x000fe20000000f00 */
[----:B----4-:R-:W-:Y:S06]  /*13c80*/  @P4 BRA `(.L_x_203) ;  /* 0x0000000000204947 */ /* 0x010fec0003800000 */
[----:B------:R-:W-:Y:S01]  /*13c90*/  ISETP.NE.AND P5, PT, R20, RZ, PT ;  /* 0x000000ff1400720c */ /* 0x000fe20003fa5270 */
[----:B------:R-:W1:-:S12]  /*13ca0*/  LDC R11, c[0x0][0x3e0] ;  /* 0x0000f800ff0b7b82 */ /* 0x000e580000000800 */
[----:B------:R-:W1:Y:S01]  /*13cb0*/  @P5 LDC R9, c[0x0][0x454] ;  /* 0x00011500ff095b82 */ /* 0x000e620000000800 */
[----:B--2---:R-:W-:Y:S02]  /*13cc0*/  @P5 MOV R8, 0x1 ;  /* 0x0000000100085802 */ /* 0x004fe40000000f00 */
[----:B------:R-:W-:-:S05]  /*13cd0*/  @!P5 MOV R8, 0x1 ;  /* 0x000000010008d802 */ /* 0x000fca0000000f00 */
[----:B------:R-:W3:Y:S01]  /*13ce0*/  @P5 LDC R10, c[0x0][0x454] ;  /* 0x00011500ff0a5b82 */ /* 0x000ee20000000800 */
[-C--:B-1----:R-:W-:Y:S02]  /*13cf0*/  @P5 IMAD R9, R9, R11.reuse, RZ ;  /* 0x0000000b09095224 */ /* 0x082fe400078e02ff */
[----:B------:R-:W-:-:S07]  /*13d00*/  @!P5 IMAD R9, R21, R11, RZ ;  /* 0x0000000b1509d224 */ /* 0x000fce00078e02ff */
.L_x_203:
[----:B------:R1:W-:Y:S01]  /*13d10*/  STS [R0+0x4230], R3 ;  /* 0x0042300300007388 */ /* 0x0003e20000000800 */
[----:B------:R-:W-:Y:S01]  /*13d20*/  LOP3.LUT R16, R228, 0x18, RZ, 0xc0, !PT ;  /* 0x00000018e4107812 */ /* 0x000fe200078ec0ff */
[----:B------:R-:W4:Y:S01]  /*13d30*/  @P6 LDC R14, c[0x0][0x458] ;  /* 0x00011600ff0e6b82 */ /* 0x000f220000000800 */
[----:B------:R-:W5:Y:S01]  /*13d40*/  @P6 MUFU.LG2 R11, R52 ;  /* 0x00000034000b6308 */ /* 0x000f620000000c00 */
[----:B------:R-:W-:Y:S01]  /*13d50*/  STS [R2+0x5020], R4 ;  /* 0x0050200402007388 */ /* 0x000fe20000000800 */
[--C-:B------:R-:W-:Y:S01]  /*13d60*/  LOP3.LUT R16, R16, 0xd8, R53.reuse, 0x78, !PT ;  /* 0x000000d810107812 */ /* 0x100fe200078e7835 */
[----:B------:R-:W-:Y:S01]  /*13d70*/  IMAD.MOV.U32 R23, RZ, RZ, 0x7f800000 ;  /* 0x7f800000ff177424 */ /* 0x000fe200078e00ff */
[----:B------:R-:W-:Y:S01]  /*13d80*/  ISETP.NE.AND P4, PT, R20, RZ, !P4 ;  /* 0x000000ff1400720c */ /* 0x000fe20006785270 */
[----:B------:R-:W-:Y:S01]  /*13d90*/  STS [R2+0x5220], R7 ;  /* 0x0052200702007388 */ /* 0x000fe20000000800 */
[----:B------:R-:W-:Y:S01]  /*13da0*/  LOP3.LUT P5, RZ, R228, 0x3, RZ, 0xc0, !PT ;  /* 0x00000003e4ff7812 */ /* 0x000fe200078ac0ff */
[----:B------:R-:W3:Y:S01]  /*13db0*/  @P0 LDC.64 R12, c[0x0][0x408] ;  /* 0x00010200ff0c0b82 */ /* 0x000ee20000000a00 */
[----:B------:R-:W-:Y:S01]  /*13dc0*/  IMAD.MOV.U32 R49, RZ, RZ, RZ ;  /* 0x000000ffff317224 */ /* 0x000fe200078e00ff */
[----:B------:R-:W-:Y:S01]  /*13dd0*/  STS [R0+0x5030], R6 ;  /* 0x0050300600007388 */ /* 0x000fe20000000800 */
[----:B------:R-:W-:Y:S03]  /*13de0*/  BSSY.RECONVERGENT B0, `(.L_x_204) ;  /* 0x0000054000007945 */ /* 0x000fe60003800200 */
[----:B------:R2:W-:Y:S01]  /*13df0*/  STS [R0+0x5230], R5 ;  /* 0x0052300500007388 */ /* 0x0005e20000000800 */
[----:B------:R-:W4:Y:S01]  /*13e00*/  S2R R25, SR_CTAID.Y ;  /* 0x0000000000197919 */ /* 0x000f220000002600 */
[----:B------:R-:W3:Y:S01]  /*13e10*/  S2R R24, SR_CTAID.X ;  /* 0x0000000000187919 */ /* 0x000ee20000002500 */
[----:B-1----:R-:W-:-:S04]  /*13e20*/  LOP3.LUT R3, R16, 0x1f20, R53, 0xf8, !PT ;  /* 0x00001f2010037812 */ /* 0x002fc800078ef835 */
[----:B------:R-:W-:Y:S01]  /*13e30*/  LEA R22, R3, UR5, 0x1 ;  /* 0x0000000503167c11 */ /* 0x000fe2000f8e08ff */
[----:B------:R-:W-:Y:S01]  /*13e40*/  BAR.SYNC.DEFER_BLOCKING 0x0 ;  /* 0x0000000000007b1d */ /* 0x000fe20000010000 */
[----:B--2---:R-:W-:Y:S01]  /*13e50*/  @P3 FMUL.FTZ R0, R15, 0.69314718246459960938 ;  /* 0x3f3172180f003820 */ /* 0x004fe20000410000 */
[----:B------:R-:W-:-:S03]  /*13e60*/  MOV R15, 0x7f800000 ;  /* 0x7f800000000f7802 */ /* 0x000fc60000000f00 */
[----:B------:R-:W-:Y:S01]  /*13e70*/  @P3 FFMA.FTZ R23, R102, R17, R0 ;  /* 0x0000001166173223 */ /* 0x000fe20000010000 */
[----:B------:R-:W-:Y:S01]  /*13e80*/  ISETP.NE.AND P3, PT, R55, -0x1, PT ;  /* 0xffffffff3700780c */ /* 0x000fe20003f65270 */
[----:B-----5:R-:W-:Y:S01]  /*13e90*/  @P6 FMUL.FTZ R0, R11, 0.69314718246459960938 ;  /* 0x3f3172180b006820 */ /* 0x020fe20000410000 */
[----:B------:R-:W1:Y:S03]  /*13ea0*/  LDC.64 R16, c[0x0][0x410] ;  /* 0x00010400ff107b82 */ /* 0x000e660000000a00 */
[----:B----4-:R-:W-:Y:S01]  /*13eb0*/  @P6 FFMA.FTZ R15, R101, R14, R0 ;  /* 0x0000000e650f6223 */ /* 0x010fe20000010000 */
[C---:B------:R-:W-:Y:S01]  /*13ec0*/  @!P0 IMAD.WIDE.U32 R2, R25.reuse, R18, RZ ;  /* 0x0000001219028225 */ /* 0x040fe200078e00ff */
[----:B------:R2:W4:Y:S03]  /*13ed0*/  LDS.128 R28, [R22+0x1800] ;  /* 0x00180000161c7984 */ /* 0x0005260000000c00 */
[----:B------:R-:W-:-:S02]  /*13ee0*/  @!P0 IMAD R7, R25, R19, R3 ;  /* 0x0000001319078224 */ /* 0x000fc400078e0203 */
[----:B------:R-:W-:Y:S02]  /*13ef0*/  @!P0 IMAD.MOV.U32 R4, RZ, RZ, R2 ;  /* 0x000000ffff048224 */ /* 0x000fe400078e0002 */
[----:B---3--:R-:W-:-:S04]  /*13f00*/  @P0 IMAD.WIDE.U32 R2, R55, R12, RZ ;  /* 0x0000000c37020225 */ /* 0x008fc800078e00ff */
[----:B------:R-:W-:Y:S02]  /*13f10*/  VIADD R0, R48, 0x60 ;  /* 0x0000006030007836 */ /* 0x000fe40000000000 */
[----:B------:R-:W-:Y:S02]  /*13f20*/  @P0 IMAD R7, R55, R13, R3 ;  /* 0x0000000d37070224 */ /* 0x000fe400078e0203 */
[----:B------:R-:W-:Y:S01]  /*13f30*/  @P0 IMAD.MOV.U32 R4, RZ, RZ, R2 ;  /* 0x000000ffff040224 */ /* 0x000fe200078e0002 */
[----:B------:R-:W-:Y:S01]  /*13f40*/  LOP3.LUT R2, R53, 0x18, RZ, 0xc0, !PT ;  /* 0x0000001835027812 */ /* 0x000fe200078ec0ff */
[C---:B------:R-:W-:Y:S01]  /*13f50*/  @!P3 IMAD R55, R25.reuse, R21, RZ ;  /* 0x000000151937b224 */ /* 0x040fe200078e02ff */
[----:B------:R-:W-:Y:S01]  /*13f60*/  ISETP.GE.AND P0, PT, R0, R54, PT ;  /* 0x000000360000720c */ /* 0x000fe20003f06270 */
[----:B------:R-:W-:Y:S01]  /*13f70*/  IMAD R0, R10, UR4, RZ ;  /* 0x000000040a007c24 */ /* 0x000fe2000f8e02ff */
[----:B------:R-:W-:Y:S01]  /*13f80*/  IADD3 R2, P6, PT, R2, R4, RZ ;  /* 0x0000000402027210 */ /* 0x000fe20007fde0ff */
[C---:B------:R-:W-:Y:S01]  /*13f90*/  IMAD R3, R24.reuse, R8, RZ ;  /* 0x0000000818037224 */ /* 0x040fe200078e02ff */
[----:B------:R-:W-:Y:S01]  /*13fa0*/  SHF.R.S32.HI R5, RZ, 0x1f, R55 ;  /* 0x0000001fff057819 */ /* 0x000fe20000011437 */
[----:B------:R-:W-:Y:S01]  /*13fb0*/  @!P4 IMAD R0, R25, R9, R0 ;  /* 0x000000091900c224 */ /* 0x000fe200078e0200 */
[----:B------:R-:W-:Y:S01]  /*13fc0*/  SEL R6, R55, RZ, P4 ;  /* 0x000000ff37067207 */ /* 0x000fe20002000000 */
[----:B------:R-:W-:Y:S01]  /*13fd0*/  IMAD.WIDE.U32 R20, R24, 0x80, R48 ;  /* 0x0000008018147825 */ /* 0x000fe200078e0030 */
[----:B------:R-:W-:Y:S01]  /*13fe0*/  SHF.L.U32 R4, R3, 0x7, RZ ;  /* 0x0000000703047819 */ /* 0x000fe200000006ff */
[----:B------:R2:W-:Y:S01]  /*13ff0*/  @!P3 STL [R1+0x48], R55 ;  /* 0x000048370100b387 */ /* 0x0005e20000100800 */
[----:B------:R-:W-:-:S02]  /*14000*/  IADD3.X R3, PT, PT, RZ, R7, RZ, P6, !PT ;  /* 0x00000007ff037210 */ /* 0x000fc400037fe4ff */
[----:B------:R-:W-:Y:S02]  /*14010*/  SEL R7, R5, RZ, P4 ;  /* 0x000000ff05077207 */ /* 0x000fe40002000000 */
[----:B------:R-:W-:Y:S01]  /*14020*/  IADD3 R6, P6, P4, R4, R6, R0 ;  /* 0x0000000604067210 */ /* 0x000fe20007cde000 */
[----:B-1----:R-:W-:Y:S01]  /*14030*/  IMAD.WIDE.U32 R24, R16, UR4, R2 ;  /* 0x0000000410187c25 */ /* 0x002fe2000f8e0002 */
[----:B------:R-:W-:Y:S02]  /*14040*/  SHF.R.S32.HI R5, RZ, 0x1f, R0 ;  /* 0x0000001fff057819 */ /* 0x000fe40000011400 */
[----:B------:R-:W-:Y:S02]  /*14050*/  SHF.R.S32.HI R0, RZ, 0x1f, R4 ;  /* 0x0000001fff007819 */ /* 0x000fe40000011404 */
[----:B------:R-:W-:Y:S02]  /*14060*/  ISETP.GE.AND P3, PT, R48, R54, PT ;  /* 0x000000363000720c */ /* 0x000fe40003f66270 */
[----:B------:R-:W-:Y:S01]  /*14070*/  IADD3.X R3, PT, PT, R0, R7, R5, P6, P4 ;  /* 0x0000000700037210 */ /* 0x000fe200037e8405 */
[----:B----4-:R-:W-:Y:S10]  /*14080*/  @P5 BRA `(.L_x_205) ;  /* 0x0000000000a45947 */ /* 0x010ff40003800000 */
        /* <DEDUP_REMOVED lines=10> */
[-C--:B------:R-:W-:Y:S02]  /*14130*/  @!P1 LEA.HI.X.SX32 R9, R2, R3.reuse, 0x1, P4 ;  /* 0x0000000302099211 */ /* 0x080fe400020f0eff */
        /* <DEDUP_REMOVED lines=30> */
.L_x_205:
[----:B------:R-:W-:Y:S05]  /*14320*/  BSYNC.RECONVERGENT B0 ;  /* 0x0000000000007941 */ /* 0x000fea0003800200 */
.L_x_204:
[----:B---3--:R-:W-:Y:S01]  /*14330*/  IMAD R7, R17, UR4, R25 ;  /* 0x0000000411077c24 */ /* 0x008fe2000f8e0219 */
[----:B------:R1:W3:Y:S01]  /*14340*/  LDS.128 R12, [R22+0x2000] ;  /* 0x00200000160c7984 */ /* 0x0002e20000000c00 */
[----:B------:R-:W-:Y:S03]  /*14350*/  BSSY.RECONVERGENT B0, `(.L_x_206) ;  /* 0x0000010000007945 */ /* 0x000fe60003800200 */
[----:B------:R1:W4:Y:S04]  /*14360*/  LDS.128 R16, [R22] ;  /* 0x0000000016107984 */ /* 0x0003280000000c00 */
[----:B------:R1:W1:Y:S01]  /*14370*/  LDS.128 R8, [R22+0x4000] ;  /* 0x0040000016087984 */ /* 0x0002620000000c00 */
[----:B------:R-:W-:Y:S05]  /*14380*/  @P3 BRA `(.L_x_207) ;  /* 0x0000000000303947 */ /* 0x000fea0003800000 */
[----:B------:R-:W5:Y:S01]  /*14390*/  LDCU.64 UR6, c[0x0][0x408] ;  /* 0x00008100ff0677ac */ /* 0x000f620008000a00 */
[----:B------:R-:W-:Y:S01]  /*143a0*/  MOV R6, R24 ;  /* 0x0000001800067202 */ /* 0x000fe20000000f00 */
[----:B------:R-:W2:Y:S01]  /*143b0*/  LDCU.64 UR4, c[0x0][0x3f0] ;  /* 0x00007e00ff0477ac */ /* 0x000ea20008000a00 */
[----:B-----5:R-:W-:-:S03]  /*143c0*/  IMAD R0, R21, UR6, RZ ;  /* 0x0000000615007c24 */ /* 0x020fc6000f8e02ff */
[----:B------:R-:W-:-:S04]  /*143d0*/  IMAD.WIDE.U32 R4, R20, UR6, R6 ;  /* 0x0000000614047c25 */ /* 0x000fc8000f8e0006 */
[----:B------:R-:W-:Y:S01]  /*143e0*/  IMAD R0, R20, UR7, R0 ;  /* 0x0000000714007c24 */ /* 0x000fe2000f8e0200 */
[----:B--2---:R-:W-:-:S04]  /*143f0*/  LEA R2, P3, R4, UR4, 0x1 ;  /* 0x0000000404027c11 */ /* 0x004fc8000f8608ff */
[----:B------:R-:W-:-:S04]  /*14400*/  IADD3 R0, PT, PT, R0, R5, RZ ;  /* 0x0000000500007210 */ /* 0x000fc80007ffe0ff */
[----:B------:R-:W-:-:S05]  /*14410*/  LEA.HI.X R3, R4, UR5, R0, 0x1, P3 ;  /* 0x0000000504037c11 */ /* 0x000fca00098f0c00 */
[----:B----4-:R2:W-:Y:S04]  /*14420*/  STG.E.128 desc[UR14][R2.64], R16 ;  /* 0x0000001002007986 */ /* 0x0105e8000c101d0e */
[----:B---3--:R2:W-:Y:S04]  /*14430*/  STG.E.128 desc[UR14][R2.64+0x40], R12 ;  /* 0x0000400c02007986 */ /* 0x0085e8000c101d0e */
[----:B-1----:R2:W-:Y:S02]  /*14440*/  STG.E.128 desc[UR14][R2.64+0x80], R8 ;  /* 0x0000800802007986 */ /* 0x0025e4000c101d0e */
.L_x_207:
[----:B------:R-:W-:Y:S05]  /*14450*/  BSYNC.RECONVERGENT B0 ;  /* 0x0000000000007941 */ /* 0x000fea0003800200 */
.L_x_206:
[----:B--2-4-:R2:W4:Y:S01]  /*14460*/  LDS.128 R16, [R22+0x800] ;  /* 0x0008000016107984 */ /* 0x0145220000000c00 */
[----:B------:R-:W-:Y:S03]  /*14470*/  BSSY.RECONVERGENT B0, `(.L_x_208) ;  /* 0x0000013000007945 */ /* 0x000fe60003800200 */
[----:B---3--:R2:W3:Y:S04]  /*14480*/  LDS.128 R12, [R22+0x2800] ;  /* 0x00280000160c7984 */ /* 0x0084e80000000c00 */
[----:B-1----:R2:W1:Y:S01]  /*14490*/  LDS.128 R8, [R22+0x4800] ;  /* 0x0048000016087984 */ /* 0x0024620000000c00 */
[----:B------:R-:W-:Y:S05]  /*144a0*/  @P2 BRA `(.L_x_209) ;  /* 0x00000000003c2947 */ /* 0x000fea0003800000 */
[----:B------:R-:W5:Y:S01]  /*144b0*/  LDCU.64 UR6, c[0x0][0x408] ;  /* 0x00008100ff0677ac */ /* 0x000f620008000a00 */
[----:B------:R-:W-:Y:S02]  /*144c0*/  IADD3 R0, P2, PT, R20, 0x20, RZ ;  /* 0x0000002014007810 */ /* 0x000fe40007f5e0ff */
[----:B------:R-:W-:Y:S01]  /*144d0*/  MOV R3, R7 ;  /* 0x0000000700037202 */ /* 0x000fe20000000f00 */
[----:B------:R-:W2:Y:S02]  /*144e0*/  LDCU.64 UR4, c[0x0][0x3f0] ;  /* 0x00007e00ff0477ac */ /* 0x000ea40008000a00 */
[----:B------:R-:W-:-:S04]  /*144f0*/  IMAD.X R2, RZ, RZ, R21, P2 ;  /* 0x000000ffff027224 */ /* 0x000fc800010e0615 */
[----:B-----5:R-:W-:Y:S02]  /*14500*/  IMAD R23, R2, UR6, RZ ;  /* 0x0000000602177c24 */ /* 0x020fe4000f8e02ff */
[----:B------:R-:W-:-:S04]  /*14510*/  IMAD.MOV.U32 R2, RZ, RZ, R24 ;  /* 0x000000ffff027224 */ /* 0x000fc800078e0018 */
        /* <DEDUP_REMOVED lines=8> */
.L_x_209:
[----:B------:R-:W-:Y:S05]  /*145a0*/  BSYNC.RECONVERGENT B0 ;  /* 0x0000000000007941 */ /* 0x000fea0003800200 */
.L_x_208:
        /* <DEDUP_REMOVED lines=20> */
.L_x_211:
[----:B------:R-:W-:Y:S05]  /*146f0*/  BSYNC.RECONVERGENT B0 ;  /* 0x0000000000007941 */ /* 0x000fea0003800200 */
.L_x_210:
[----:B--23--:R2:W3:Y:S04]  /*14700*/  LDS.128 R12, [R22+0x3800] ;  /* 0x00380000160c7984 */ /* 0x00c4e80000000c00 */
[----:B-1----:R2:W1:Y:S01]  /*14710*/  LDS.128 R8, [R22+0x5800] ;  /* 0x0058000016087984 */ /* 0x0024620000000c00 */
[----:B------:R-:W-:Y:S05]  /*14720*/  @P0 EXIT ;  /* 0x000000000000094d */ /* 0x000fea0003800000 */
        /* <DEDUP_REMOVED lines=12> */
[----:B------:R-:W-:Y:S04]  /*147f0*/  STG.E.128 desc[UR14][R2.64], R28 ;  /* 0x0000001c02007986 */ /* 0x000fe8000c101d0e */
[----:B---3--:R-:W-:Y:S04]  /*14800*/  STG.E.128 desc[UR14][R2.64+0x40], R12 ;  /* 0x0000400c02007986 */ /* 0x008fe8000c101d0e */
[----:B-1----:R-:W-:Y:S01]  /*14810*/  STG.E.128 desc[UR14][R2.64+0x80], R8 ;  /* 0x0000800802007986 */ /* 0x002fe2000c101d0e */
[----:B------:R-:W-:Y:S05]  /*14820*/  EXIT ;  /* 0x000000000000794d */ /* 0x000fea0003800000 */
.L_x_212:
        /* <DEDUP_REMOVED lines=13> */
.L_x_1351:


//--------------------- .text._ZN5flash16flash_fwd_kernelI23Flash_fwd_kernel_traitsILi96ELi128ELi64ELi4ELb0ELb0EN7cutlass6half_tE19Flash_kernel_traitsILi96ELi128ELi64ELi4ES3_EELb0ELb0ELb1ELb0ELb0ELb0ELb0ELb0EEEvNS_16Flash_fwd_paramsE --------------------------
	.section	.text._ZN5flash16flash_fwd_kernelI23Flash_fwd_kernel_traitsILi96ELi128ELi64ELi4ELb0ELb0EN7cutlass6half_tE19Flash_kernel_traitsILi96ELi128ELi64ELi4ES3_EELb0ELb0ELb1ELb0ELb0ELb0ELb0ELb0EEEvNS_16Flash_fwd_paramsE,"ax",@progbits
	.align	128
        .global         _ZN5flash16flash_fwd_kernelI23Flash_fwd_kernel_traitsILi96ELi128ELi64ELi4ELb0ELb0EN7cutlass6half_tE19Flash_kernel_traitsILi96ELi128ELi64ELi4ES3_EELb0ELb0ELb1ELb0ELb0ELb0ELb0ELb0EEEvNS_16Flash_fwd_paramsE
        .type           _ZN5flash16flash_fwd_kernelI23Flash_fwd_kernel_traitsILi96ELi128ELi64ELi4ELb0ELb0EN7cutlass6half_tE19Flash_kernel_traitsILi96ELi128ELi64ELi4ES3_EELb0ELb0ELb1ELb0ELb0ELb0ELb0ELb0EEEvNS_16Flash_fwd_paramsE,@function
        .size           _ZN5flash16flash_fwd_kernelI23Flash_fwd_kernel_traitsILi96ELi128ELi64ELi4ELb0ELb0EN7cutlass6half_tE19Flash_kernel_traitsILi96ELi128ELi64ELi4ES3_EELb0ELb0ELb1ELb0ELb0ELb0ELb0ELb0EEEvNS_16Flash_fwd_paramsE,(.L_x_1352 - _ZN5flash16flash_fwd_kernelI23Flash_fwd_kernel_traitsILi96ELi128ELi64ELi4ELb0ELb0EN7cutlass6half_tE19Flash_kernel_traitsILi96ELi128ELi64ELi4ES3_EELb0ELb0ELb1ELb0ELb0ELb0ELb0ELb0EEEvNS_16Flash_fwd_paramsE)
        .other          _ZN5flash16flash_fwd_kernelI23Flash_fwd_kernel_traitsILi96ELi128ELi64ELi4ELb0ELb0EN7cutlass6half_tE19Flash_kernel_traitsILi96ELi128ELi64ELi4ES3_EELb0ELb0ELb1ELb0ELb0ELb0ELb0ELb0EEEvNS_16Flash_fwd_paramsE,@"STO_CUDA_ENTRY STV_DEFAULT"
_ZN5flash16flash_fwd_kernelI23Flash_fwd_kernel_traitsILi96ELi128ELi64ELi4ELb0ELb0EN7cutlass6half_tE19Flash_kernel_traitsILi96ELi128ELi64ELi4ES3_EELb0ELb0ELb1ELb0ELb0ELb0ELb0ELb0EEEvNS_16Flash_fwd_paramsE:
.text._ZN5flash16flash_fwd_kernelI23Flash_fwd_kernel_traitsILi96ELi128ELi64ELi4ELb0ELb0EN7cutlass6half_tE19Flash_kernel_traitsILi96ELi128ELi64ELi4ES3_EELb0ELb0ELb1ELb0ELb0ELb0ELb0ELb0EEEvNS_16Flash_fwd_paramsE:
[----:B------:R-:W1:Y:S01]  /*0000*/  LDC R1, c[0x0][0x37c] ;  /* 0x0000df00ff017b82 */ /* 0x000e620000000800 */
[----:B------:R-:W2:Y:S07]  /*0010*/  LDCU.64 UR10, c[0x0][0x460] ;  /* 0x00008c00ff0a77ac */ /* 0x000eae0008000a00 */
[----:B------:R-:W3:Y:S01]  /*0020*/  S2UR UR20, SR_CTAID.Y ;  /* 0x00000000001479c3 */ /* 0x000ee20000002600 */
[----:B-1----:R-:W-:Y:S01]  /*0030*/  VIADD R1, R1, 0xffffff90 ;  /* 0xffffff9001017836 */ /* 0x002fe20000000000 */
[----:B------:R-:W1:Y:S01]  /*0040*/  LDCU.64 UR8, c[0x0][0x470] ;  /* 0x00008e00ff0877ac */ /* 0x000e620008000a00 */
[----:B------:R-:W3:Y:S01]  /*0050*/  LDCU.64 UR14, c[0x0][0x460] ;  /* 0x00008c00ff0e77ac */ /* 0x000ee20008000a00 */
[----:B------:R-:W4:Y:S01]  /*0060*/  LDCU.U8 UR12, c[0x0][0x532] ;  /* 0x0000a640ff0c77ac */ /* 0x000f220008000000 */
[----:B------:R-:W4:Y:S01]  /*0070*/  LDCU.64 UR6, c[0x0][0x468] ;  /* 0x00008d00ff0677ac */ /* 0x000f220008000a00 */
[----:B--2---:R-:W-:Y:S01]  /*0080*/  ISETP.NE.U32.AND P4, PT, RZ, UR10, PT ;  /* 0x0000000aff007c0c */ /* 0x004fe2000bf85070 */
[----:B------:R-:W-:-:S02]  /*0090*/  UISETP.NE.U32.AND UP4, UPT, UR10, URZ, UPT ;  /* 0x000000ff0a00728c */ /* 0x000fc4000bf85070 */
[----:B-1----:R-:W-:Y:S01]  /*00a0*/  UISETP.NE.U32.AND UP3, UPT, UR8, URZ, UPT ;  /* 0x000000ff0800728c */ /* 0x002fe2000bf65070 */
[----:B------:R-:W-:Y:S01]  /*00b0*/  ISETP.NE.AND.EX P4, PT, RZ, UR11, PT, P4 ;  /* 0x0000000bff007c0c */ /* 0x000fe2000bf85340 */
[----:B------:R-:W1:Y:S01]  /*00c0*/  LDCU.64 UR4, c[0x0][0x478] ;  /* 0x00008f00ff0477ac */ /* 0x000e620008000a00 */
[----:B------:R-:W-:Y:S01]  /*00d0*/  UISETP.NE.AND.EX UP4, UPT, UR11, URZ, UPT, UP4 ;  /* 0x000000ff0b00728c */ /* 0x000fe2000bf85340 */
[----:B------:R-:W2:Y:S01]  /*00e0*/  LDCU.64 UR28, c[0x0][0x358] ;  /* 0x00006b00ff1c77ac */ /* 0x000ea20008000a00 */
[----:B------:R-:W-:-:S04]  /*00f0*/  UISETP.NE.AND.EX UP3, UPT, UR9, URZ, UPT, UP3 ;  /* 0x000000ff0900728c */ /* 0x000fc8000bf65330 */
[----:B------:R-:W-:Y:S01]  /*0100*/  PLOP3.LUT P2, PT, PT, PT, UP4, 0x80, 0x8 ;  /* 0x000000000008781c */ /* 0x000fe20003f4f048 */
[----:B---3--:R-:W-:Y:S02]  /*0110*/  UIMAD.WIDE.U32 UR14, UR20, 0x4, UR14 ;  /* 0x00000004140e78a5 */ /* 0x008fe4000f8e000e */
[----:B------:R-:W-:Y:S02]  /*0120*/  USHF.L.U32 UR11, UR20, 0x2, URZ ;  /* 0x00000002140b7899 */ /* 0x000fe400080006ff */
[----:B----4-:R-:W-:Y:S02]  /*0130*/  UISETP.NE.AND UP5, UPT, UR12, URZ, UPT ;  /* 0x000000ff0c00728c */ /* 0x010fe4000bfa5270 */
[----:B------:R-:W-:Y:S01]  /*0140*/  UISETP.EQ.U32.AND UP2, UPT, UR6, URZ, UPT ;  /* 0x000000ff0600728c */ /* 0x000fe2000bf42070 */
[----:B------:R-:W-:Y:S01]  /*0150*/  IMAD.U32 R2, RZ, RZ, UR14 ;  /* 0x0000000eff027e24 */ /* 0x000fe2000f8e00ff */
[----:B------:R-:W-:Y:S01]  /*0160*/  USHF.R.U32.HI UR10, URZ, 0x1e, UR20 ;  /* 0x0000001eff0a7899 */ /* 0x000fe20008011614 */
[----:B------:R-:W-:Y:S01]  /*0170*/  IMAD.U32 R3, RZ, RZ, UR15 ;  /* 0x0000000fff037e24 */ /* 0x000fe2000f8e00ff */
[----:B------:R-:W-:Y:S01]  /*0180*/  @UP3 UIADD3 UR12, UP1, UPT, UR11, UR8, URZ ;  /* 0x000000080b0c3290 */ /* 0x000fe2000ff3e0ff */
[----:B------:R-:W-:Y:S01]  /*0190*/  PLOP3.LUT P1, PT, PT, PT, UP3, 0x80, 0x8 ;  /* 0x000000000008781c */ /* 0x000fe20003f2f038 */
[----:B------:R-:W-:-:S02]  /*01a0*/  UISETP.EQ.OR.EX UP2, UPT, UR7, URZ, !UP5, UP2 ;  /* 0x000000ff0700728c */ /* 0x000fc4000ef42720 */
[----:B-1----:R-:W-:Y:S01]  /*01b0*/  UISETP.NE.U32.AND UP0, UPT, UR4, URZ, UPT ;  /* 0x000000ff0400728c */ /* 0x002fe2000bf05070 */
[----:B--2---:R-:W2:Y:S01]  /*01c0*/  @P4 LDG.E R8, desc[UR28][R2.64] ;  /* 0x0000001c02084981 */ /* 0x004ea2000c1e1900 */
[----:B------:R-:W-:Y:S02]  /*01d0*/  @UP3 UIADD3.X UR13, UPT, UPT, UR10, UR9, URZ, UP1, !UPT ;  /* 0x000000090a0d3290 */ /* 0x000fe40008ffe4ff */
[----:B------:R-:W-:Y:S01]  /*01e0*/  UIADD3 UR8, UP1, UPT, UR11, UR6, URZ ;  /* 0x000000060b087290 */ /* 0x000fe2000ff3e0ff */
[----:B------:R1:W3:Y:S01]  /*01f0*/  @P2 LDG.E R7, desc[UR28][R2.64+0x4] ;  /* 0x0000041c02072981 */ /* 0x0002e2000c1e1900 */
[----:B------:R-:W-:Y:S01]  /*0200*/  UISETP.NE.AND.EX UP0, UPT, UR5, URZ, UPT, UP0 ;  /* 0x000000ff0500728c */ /* 0x000fe2000bf05300 */
[----:B------:R-:W-:Y:S01]  /*0210*/  PLOP3.LUT P3, PT, PT, PT, UP2, 0x80, 0x8 ;  /* 0x000000000008781c */ /* 0x000fe20003f6f028 */
[----:B------:R-:W-:-:S04]  /*0220*/  UIADD3.X UR9, UPT, UPT, UR10, UR7, URZ, UP1, !UPT ;  /* 0x000000070a097290 */ /* 0x000fc80008ffe4ff */
[----:B------:R-:W-:-:S05]  /*0230*/  PLOP3.LUT P0, PT, PT, PT, UP0, 0x80, 0x8 ;  /* 0x000000000008781c */ /* 0x000fca0003f0f008 */
[----:B------:R-:W-:Y:S01]  /*0240*/  @UP0 UIADD3 UR4, UP1, UPT, UR11, UR4, URZ ;  /* 0x000000040b040290 */ /* 0x000fe2000ff3e0ff */
[----:B-1----:R-:W-:Y:S02]  /*0250*/  IMAD.U32 R2, RZ, RZ, UR12 ;  /* 0x0000000cff027e24 */ /* 0x002fe4000f8e00ff */
[----:B------:R-:W-:-:S05]  /*0260*/  IMAD.U32 R3, RZ, RZ, UR13 ;  /* 0x0000000dff037e24 */ /* 0x000fca000f8e00ff */
[----:B------:R1:W4:Y:S01]  /*0270*/  @P1 LDG.E R0, desc[UR28][R2.64] ;  /* 0x0000001c02001981 */ /* 0x000322000c1e1900 */
[----:B------:R-:W-:Y:S01]  /*0280*/  @UP0 UIADD3.X UR5, UPT, UPT, UR10, UR5, URZ, UP1, !UPT ;  /* 0x000000050a050290 */ /* 0x000fe20008ffe4ff */
[----:B------:R-:W-:-:S05]  /*0290*/  IMAD.U32 R4, RZ, RZ, UR4 ;  /* 0x00000004ff047e24 */ /* 0x000fca000f8e00ff */
[----:B------:R-:W-:-:S05]  /*02a0*/  IMAD.U32 R5, RZ, RZ, UR5 ;  /* 0x00000005ff057e24 */ /* 0x000fca000f8e00ff */
[----:B------:R2:W5:Y:S01]  /*02b0*/  @P0 LDG.E R4, desc[UR28][R4.64] ;  /* 0x0000001c04040981 */ /* 0x000562000c1e1900 */
[----:B-1----:R-:W-:Y:S02]  /*02c0*/  IMAD.U32 R2, RZ, RZ, UR8 ;  /* 0x00000008ff027e24 */ /* 0x002fe4000f8e00ff */
[----:B------:R-:W-:Y:S01]  /*02d0*/  IMAD.U32 R3, RZ, RZ, UR9 ;  /* 0x00000009ff037e24 */ /* 0x000fe2000f8e00ff */
[----:B------:R-:W1:Y:S01]  /*02e0*/  S2UR UR24, SR_CTAID.X ;  /* 0x00000000001879c3 */ /* 0x000e620000002500 */
[----:B------:R-:W3:Y:S03]  /*02f0*/  @!UP4 LDCU UR26, c[0x0][0x434] ;  /* 0x00008680ff1ac7ac */ /* 0x000ee60008000800 */
[----:B------:R-:W4:Y:S01]  /*0300*/  @!P3 LDG.E R6, desc[UR28][R2.64] ;  /* 0x0000001c0206b981 */ /* 0x000f22000c1e1900 */
[----:B------:R-:W-:Y:S01]  /*0310*/  UMOV UR19, 0xffffffff ;  /* 0xffffffff00137882 */ /* 0x000fe20000000000 */
[----:B------:R-:W-:Y:S01]  /*0320*/  UISETP.NE.U32.AND UP1, UPT, UR6, URZ, UPT ;  /* 0x000000ff0600728c */ /* 0x000fe2000bf25070 */
[----:B------:R-:W-:Y:S01]  /*0330*/  UMOV UR13, 0xffffffff ;  /* 0xffffffff000d7882 */ /* 0x000fe20000000000 */
[----:B------:R-:W-:-:S02]  /*0340*/  UMOV UR12, URZ ;  /* 0x000000ff000c7c82 */ /* 0x000fc40008000000 */
[----:B------:R-:W-:Y:S01]  /*0350*/  UISETP.NE.AND.EX UP1, UPT, UR7, URZ, UPT, UP1 ;  /* 0x000000ff0700728c */ /* 0x000fe2000bf25310 */
[----:B------:R-:W2:Y:S01]  /*0360*/  @!UP0 LDCU UR8, c[0x0][0x43c] ;  /* 0x00008780ff0887ac */ /* 0x000ea20008000800 */
[----:B-1----:R-:W-:-:S09]  /*0370*/  USHF.L.U32 UR24, UR24, 0x7, URZ ;  /* 0x0000000718187899 */ /* 0x002fd200080006ff */
[----:B------:R-:W1:Y:S01]  /*0380*/  @!UP1 LDCU UR6, c[0x0][0x438] ;  /* 0x00008700ff0697ac */ /* 0x000e620008000800 */
[----:B--2---:R-:W-:Y:S02]  /*0390*/  @P4 R2UR UR19, R8 ;  /* 0x00000000081342ca */ /* 0x004fe400000e0000 */
[----:B---3--:R-:W-:-:S13]  /*03a0*/  @P2 R2UR UR4, R7 ;  /* 0x00000000070422ca */ /* 0x008fda00000e0000 */
[----:B------:R-:W-:Y:S01]  /*03b0*/  @UP4 UIADD3 UR26, UPT, UPT, UR4, -UR19, URZ ;  /* 0x80000013041a4290 */ /* 0x000fe2000fffe0ff */
[----:B------:R-:W2:Y:S03]  /*03c0*/  @!UP0 LDCU.64 UR4, c[0x0][0x488] ;  /* 0x00009100ff0487ac */ /* 0x000ea60008000a00 */
[----:B------:R-:W-:Y:S01]  /*03d0*/  UISETP.GT.AND UP2, UPT, UR26, UR24, UPT ;  /* 0x000000181a00728c */ /* 0x000fe2000bf44270 */
[----:B----4-:R-:W-:-:S05]  /*03e0*/  @P1 R2UR UR12, R0 ;  /* 0x00000000000c12ca */ /* 0x010fca00000e0000 */
[----:B------:R-:W-:Y:S02]  /*03f0*/  PLOP3.LUT P1, PT, PT, PT, UP2, 0x80, 0x8 ;  /* 0x000000000008781c */ /* 0x000fe40003f2f028 */
[----:B------:R-:W-:Y:S01]  /*0400*/  @!P3 R2UR UR13, R6 ;  /* 0x00000000060db2ca */ /* 0x000fe200000e0000 */
[----:B-12---:R-:W-:-:S14]  /*0410*/  BRA.U !UP1, `(.L_x_213) ;  /* 0x0000000109187547 */ /* 0x006fdc000b800000 */
[----:B------:R-:W-:-:S13]  /*0420*/  PLOP3.LUT P2, PT, PT, PT, UP5, 0x80, 0x8 ;  /* 0x000000000008781c */ /* 0x000fda0003f4f058 */
[----:B------:R-:W2:Y:S04]  /*0430*/  @P2 LDG.E R0, desc[UR28][R2.64+0x4] ;  /* 0x0000041c02002981 */ /* 0x000ea8000c1e1900 */
[----:B------:R-:W3:Y:S01]  /*0440*/  @!P2 LDG.E R2, desc[UR28][R2.64] ;  /* 0x0000001c0202a981 */ /* 0x000ee2000c1e1900 */
[----:B--2---:R-:W-:-:S13]  /*0450*/  @P2 R2UR UR6, R0 ;  /* 0x00000000000622ca */ /* 0x004fda00000e0000 */
[----:B------:R-:W-:-:S07]  /*0460*/  @UP5 UIADD3 UR6, UPT, UPT, UR6, -UR13, URZ ;  /* 0x8000000d06065290 */ /* 0x000fce000fffe0ff */
[----:B---3--:R-:W-:Y:S02]  /*0470*/  @!P2 R2UR UR6, R2 ;  /* 0x000000000206a2ca */ /* 0x008fe400000e0000 */
.L_x_213:
[----:B-----5:R-:W-:Y:S01]  /*0480*/  @P0 R2UR UR25, R4 ;  /* 0x00000000041902ca */ /* 0x020fe200000e0000 */
[----:B------:R-:W-:Y:S01]  /*0490*/  @!UP0 UISETP.NE.U32.AND UP1, UPT, UR4, URZ, UPT ;  /* 0x000000ff0400828c */ /* 0x000fe2000bf25070 */
[----:B------:R-:W-:-:S13]  /*04a0*/  @!P1 EXIT ;  /* 0x000000000000994d */ /* 0x000fda0003800000 */
[----:B------:R-:W1:Y:S01]  /*04b0*/  LDCU UR22, c[0x0][0x504] ;  /* 0x0000a080ff1677ac */ /* 0x000e620008000800 */
[----:B------:R-:W2:Y:S01]  /*04c0*/  S2R R221, SR_TID.X ;  /* 0x0000000000dd7919 */ /* 0x000ea20000002100 */
[----:B------:R-:W3:Y:S01]  /*04d0*/  S2UR UR27, SR_CTAID.Z ;  /* 0x00000000001b79c3 */ /* 0x000ee20000002700 */
[----:B------:R-:W-:Y:S01]  /*04e0*/  @!UP0 UISETP.NE.AND.EX UP1, UPT, UR5, URZ, UPT, UP1 ;  /* 0x000000ff0500828c */ /* 0x000fe2000bf25310 */
[----:B------:R-:W4:Y:S03]  /*04f0*/  LDCU UR23, c[0x0][0x508] ;  /* 0x0000a100ff1777ac */ /* 0x000f260008000800 */
[----:B------:R-:W-:Y:S02]  /*0500*/  @!UP0 USEL UR8, UR8, URZ, UP1 ;  /* 0x000000ff08088287 */ /* 0x000fe40008800000 */
[----:B------:R-:W-:Y:S02]  /*0510*/  @UP0 UIADD3 UR25, UPT, UPT, UR25, -UR12, URZ ;  /* 0x8000000c19190290 */ /* 0x000fe4000fffe0ff */
[----:B------:R-:W-:-:S04]  /*0520*/  @!UP0 UIADD3 UR25, UPT, UPT, UR8, UR6, -UR12 ;  /* 0x0000000608198290 */ /* 0x000fc8000fffe80c */
[----:B------:R-:W-:Y:S02]  /*0530*/  UIADD3 UR7, UPT, UPT, UR25, 0x3f, URZ ;  /* 0x0000003f19077890 */ /* 0x000fe4000fffe0ff */
[----:B-1----:R-:W-:Y:S02]  /*0540*/  UIADD3 UR22, UPT, UPT, UR26, UR22, URZ ;  /* 0x000000161a167290 */ /* 0x002fe4000fffe0ff */
[----:B------:R-:W-:Y:S02]  /*0550*/  UIADD3 UR5, UPT, UPT, UR7, UR24, -UR26 ;  /* 0x0000001807057290 */ /* 0x000fe4000fffe81a */
[----:B------:R-:W-:Y:S02]  /*0560*/  UIADD3 UR6, UPT, UPT, -UR22, UR24, UR25 ;  /* 0x0000001816067290 */ /* 0x000fe4000fffe119 */
[----:B----4-:R-:W-:Y:S02]  /*0570*/  UIADD3 UR5, UPT, UPT, UR5, 0x80, UR23 ;  /* 0x0000008005057890 */ /* 0x010fe4000fffe017 */
[----:B------:R-:W-:-:S02]  /*0580*/  USHF.R.S32.HI UR4, URZ, 0x1f, UR7 ;  /* 0x0000001fff047899 */ /* 0x000fc40008011407 */
[----:B------:R-:W-:Y:S02]  /*0590*/  USHF.R.S32.HI UR18, URZ, 0x1f, UR6 ;  /* 0x0000001fff127899 */ /* 0x000fe40008011406 */
[----:B------:R-:W-:Y:S02]  /*05a0*/  USHF.R.S32.HI UR21, URZ, 0x1f, UR5 ;  /* 0x0000001fff157899 */ /* 0x000fe40008011405 */
[----:B------:R-:W-:Y:S02]  /*05b0*/  ULEA.HI UR4, UR4, UR7, URZ, 0x6 ;  /* 0x0000000704047291 */ /* 0x000fe4000f8f30ff */
[----:B------:R-:W-:Y:S02]  /*05c0*/  ULEA.HI UR18, UR18, UR6, URZ, 0x6 ;  /* 0x0000000612127291 */ /* 0x000fe4000f8f30ff */
[----:B------:R-:W-:Y:S02]  /*05d0*/  ULEA.HI UR21, UR21, UR5, URZ, 0x6 ;  /* 0x0000000515157291 */ /* 0x000fe4000f8f30ff */
[----:B------:R-:W-:-:S02]  /*05e0*/  USHF.R.S32.HI UR4, URZ, 0x6, UR4 ;  /* 0x00000006ff047899 */ /* 0x000fc40008011404 */
[----:B------:R-:W-:Y:S02]  /*05f0*/  USHF.R.S32.HI UR18, URZ, 0x6, UR18 ;  /* 0x00000006ff127899 */ /* 0x000fe40008011412 */
[----:B------:R-:W-:Y:S02]  /*0600*/  USHF.R.S32.HI UR21, URZ, 0x6, UR21 ;  /* 0x00000006ff157899 */ /* 0x000fe40008011415 */
[----:B------:R-:W-:Y:S02]  /*0610*/  UISETP.LT.AND UP1, UPT, URZ, UR18, UPT ;  /* 0x00000012ff00728c */ /* 0x000fe4000bf21270 */
[----:B------:R-:W-:Y:S02]  /*0620*/  UISETP.LT.AND UP0, UPT, UR4, UR21, UPT ;  /* 0x000000150400728c */ /* 0x000fe4000bf01270 */
[----:B------:R-:W-:Y:S02]  /*0630*/  USEL UR18, URZ, UR18, !UP1 ;  /* 0x00000012ff127287 */ /* 0x000fe4000c800000 */
[----:B------:R-:W-:-:S04]  /*0640*/  USEL UR21, UR4, UR21, UP0 ;  /* 0x0000001504157287 */ /* 0x000fc80008000000 */
[----:B------:R-:W-:-:S09]  /*0650*/  UISETP.GT.AND UP0, UPT, UR21, UR18, UPT ;  /* 0x000000121500728c */ /* 0x000fd2000bf04270 */
[----:B--23--:R-:W-:Y:S05]  /*0660*/  BRA.U UP0, `(.L_x_214) ;  /* 0x0000000d00147547 */ /* 0x00cfea000b800000 */
[----:B------:R-:W1:Y:S01]  /*0670*/  LDCU.U8 UR4, c[0x0][0x549] ;  /* 0x0000a920ff0477ac */ /* 0x000e620008000000 */
[----:B------:R-:W2:Y:S01]  /*0680*/  S2R R6, SR_CTAID.X ;  /* 0x0000000000067919 */ /* 0x000ea20000002500 */
[----:B------:R-:W-:Y:S01]  /*0690*/  UISETP.NE.AND UP0, UPT, UR19, -0x1, UPT ;  /* 0xffffffff1300788c */ /* 0x000fe2000bf05270 */
[----:B------:R-:W3:Y:S10]  /*06a0*/  LDCU.U8 UR10, c[0x0][0x548] ;  /* 0x0000a900ff0a77ac */ /* 0x000ef40008000000 */
[----:B------:R-:W4:Y:S01]  /*06b0*/  @!UP0 LDCU.64 UR8, c[0x0][0x400] ;  /* 0x00008000ff0887ac */ /* 0x000f220008000a00 */
[----:B-1----:R-:W-:Y:S01]  /*06c0*/  UISETP.NE.AND UP1, UPT, UR4, URZ, UPT ;  /* 0x000000ff0400728c */ /* 0x002fe2000bf25270 */
[----:B------:R-:W1:Y:S10]  /*06d0*/  @UP0 LDCU.64 UR6, c[0x0][0x408] ;  /* 0x00008100ff0607ac */ /* 0x000e740008000a00 */
[----:B------:R-:W5:Y:S01]  /*06e0*/  @UP1 LDCU.64 UR4, c[0x0][0x430] ;  /* 0x00008600ff0417ac */ /* 0x000f620008000a00 */
[----:B----4-:R-:W-:Y:S01]  /*06f0*/  @!UP0 UIMAD.WIDE.U32 UR12, UR20, UR8, URZ ;  /* 0x00000008140c82a5 */ /* 0x010fe2000f8e00ff */
[----:B------:R-:W-:-:S03]  /*0700*/  @UP1 UMOV UR11, 0x1 ;  /* 0x00000001000b1882 */ /* 0x000fc60000000000 */
[----:B------:R-:W-:Y:S02]  /*0710*/  @!UP0 UIMAD UR9, UR20, UR9, UR13 ;  /* 0x00000009140982a4 */ /* 0x000fe4000f8e020d */
[----:B-1----:R-:W-:Y:S01]  /*0720*/  @UP0 UIMAD.WIDE.U32 UR14, UR19, UR6, URZ ;  /* 0x00000006130e02a5 */ /* 0x002fe2000f8e00ff */
[----:B------:R-:W1:Y:S03]  /*0730*/  @UP1 LDCU UR6, c[0x0][0x430] ;  /* 0x00008600ff0617ac */ /* 0x000e660008000800 */
[----:B------:R-:W-:Y:S02]  /*0740*/  @UP0 UIMAD UR9, UR19, UR7, UR15 ;  /* 0x00000007130902a4 */ /* 0x000fe4000f8e020f */
[----:B-----5:R-:W-:Y:S01]  /*0750*/  @UP1 UIMAD UR8, UR4, UR5, URZ ;  /* 0x00000005040812a4 */ /* 0x020fe2000f8e02ff */
[----:B------:R-:W-:Y:S01]  /*0760*/  @UP0 UMOV UR12, UR14 ;  /* 0x0000000e000c0c82 */ /* 0x000fe20008000000 */
[----:B--23--:R-:W-:Y:S10]  /*0770*/  BRA.U UP1, `(.L_x_215) ;  /* 0x0000000101287547 */ /* 0x00cff4000b800000 */
[----:B------:R-:W-:Y:S01]  /*0780*/  UISETP.NE.AND UP0, UPT, UR10, URZ, UPT ;  /* 0x000000ff0a00728c */ /* 0x000fe2000bf05270 */
[----:B------:R-:W2:Y:S10]  /*0790*/  LDCU UR5, c[0x0][0x3e0] ;  /* 0x00007c00ff0577ac */ /* 0x000eb40008000800 */
[----:B------:R-:W2:Y:S01]  /*07a0*/  @UP0 LDCU UR11, c[0x0][0x454] ;  /* 0x00008a80ff0b07ac */ /* 0x000ea20008000800 */
[----:B------:R-:W3:Y:S01]  /*07b0*/  @!UP0 LDCU UR4, c[0x0][0x434] ;  /* 0x00008680ff0487ac */ /* 0x000ee20008000800 */
[----:B------:R-:W4:Y:S01]  /*07c0*/  @UP0 LDCU UR8, c[0x0][0x454] ;  /* 0x00008a80ff0807ac */ /* 0x000f220008000800 */
[----:B-1----:R-:W-:Y:S01]  /*07d0*/  @UP0 UMOV UR6, 0x1 ;  /* 0x0000000100060882 */ /* 0x002fe20000000000 */
[----:B----4-:R-:W4:Y:S01]  /*07e0*/  @!UP0 LDCU UR8, c[0x0][0x434] ;  /* 0x00008680ff0887ac */ /* 0x010f220008000800 */
[----:B------:R-:W-:Y:S01]  /*07f0*/  @!UP0 UMOV UR6, 0x1 ;  /* 0x0000000100068882 */ /* 0x000fe20000000000 */
[----:B--2---:R-:W-:-:S02]  /*0800*/  @UP0 UIMAD UR11, UR11, UR5, URZ ;  /* 0x000000050b0b02a4 */ /* 0x004fc4000f8e02ff */
[----:B---3--:R-:W-:-:S12]  /*0810*/  @!UP0 UIMAD UR11, UR4, UR5, URZ ;  /* 0x00000005040b82a4 */ /* 0x008fd8000f8e02ff */
.L_x_215:
[----:B------:R-:W2:Y:S01]  /*0820*/  LDCU UR7, c[0x0][0x434] ;  /* 0x00008680ff0777ac */ /* 0x000ea20008000800 */
[----:B------:R-:W-:Y:S01]  /*0830*/  SHF.R.U32.HI R10, RZ, 0x2, R221 ;  /* 0x00000002ff0a7819 */ /* 0x000fe200000116dd */
[----:B------:R-:W-:Y:S01]  /*0840*/  IMAD.SHL.U32 R221, R221, 0x8, RZ ;  /* 0x00000008dddd7824 */ /* 0x000fe200078e00ff */
[----:B------:R-:W-:Y:S01]  /*0850*/  BSSY.RECONVERGENT B0, `(.L_x_216) ;  /* 0x0000034000007945 */ /* 0x000fe20003800200 */
[----:B------:R-:W3:Y:S01]  /*0860*/  LDCU.64 UR4, c[0x0][0x410] ;  /* 0x00008200ff0477ac */ /* 0x000ee20008000a00 */
[----:B------:R-:W-:Y:S01]  /*0870*/  IMAD.MOV.U32 R11, RZ, RZ, RZ ;  /* 0x000000ffff0b7224 */ /* 0x000fe200078e00ff */
[C---:B------:R-:W-:Y:S01]  /*0880*/  IADD3 R16, PT, PT, R10.reuse, 0x20, RZ ;  /* 0x000000200a107810 */ /* 0x040fe20007ffe0ff */
[C---:B------:R-:W-:Y:S01]  /*0890*/  VIADD R17, R10.reuse, 0x40 ;  /* 0x000000400a117836 */ /* 0x040fe20000000000 */
[----:B------:R-:W-:Y:S01]  /*08a0*/  UISETP.NE.AND UP1, UPT, UR10, URZ, !UP1 ;  /* 0x000000ff0a00728c */ /* 0x000fe2000cf25270 */
[----:B------:R-:W-:Y:S01]  /*08b0*/  LOP3.LUT R221, R221, 0x18, RZ, 0xc0, !PT ;  /* 0x00000018dddd7812 */ /* 0x000fe200078ec0ff */
[----:B------:R-:W-:Y:S01]  /*08c0*/  UIADD3 UR26, UPT, UPT, -UR24, UR26, URZ ;  /* 0x0000001a181a7290 */ /* 0x000fe2000fffe1ff */
[----:B------:R-:W-:Y:S01]  /*08d0*/  VIADD R18, R10, 0x60 ;  /* 0x000000600a127836 */ /* 0x000fe20000000000 */
[----:B------:R-:W-:Y:S01]  /*08e0*/  UISETP.NE.AND UP0, UPT, UR19, -0x1, UPT ;  /* 0xffffffff1300788c */ /* 0x000fe2000bf05270 */
[----:B------:R-:W-:Y:S01]  /*08f0*/  IADD3 R2, P0, PT, R221, UR12, RZ ;  /* 0x0000000cdd027c10 */ /* 0x000fe2000ff1e0ff */
[----:B----4-:R-:W-:Y:S01]  /*0900*/  UIMAD UR8, UR27, UR8, URZ ;  /* 0x000000081b0872a4 */ /* 0x010fe2000f8e02ff */
[----:B------:R-:W-:Y:S01]  /*0910*/  IMAD.WIDE.U32 R6, R6, 0x80, R10 ;  /* 0x0000008006067825 */ /* 0x000fe200078e000a */
[----:B------:R-:W-:Y:S01]  /*0920*/  ISETP.GE.AND P3, PT, R10, UR26, PT ;  /* 0x0000001a0a007c0c */ /* 0x000fe2000bf66270 */
[----:B-1----:R-:W-:Y:S01]  /*0930*/  UIMAD UR24, UR24, UR6, URZ ;  /* 0x00000006181872a4 */ /* 0x002fe2000f8e02ff */
[----:B------:R-:W-:Y:S01]  /*0940*/  IADD3.X R3, PT, PT, RZ, UR9, RZ, P0, !PT ;  /* 0x00000009ff037c10 */ /* 0x000fe200087fe4ff */
[----:B--2---:R-:W-:Y:S01]  /*0950*/  UIMAD UR7, UR20, UR7, URZ ;  /* 0x00000007140772a4 */ /* 0x004fe2000f8e02ff */
[----:B------:R-:W-:Y:S01]  /*0960*/  ISETP.GE.AND P2, PT, R16, UR26, PT ;  /* 0x0000001a10007c0c */ /* 0x000fe2000bf46270 */
[----:B------:R-:W-:Y:S01]  /*0970*/  @!UP1 UIMAD UR8, UR20, UR11, UR8 ;  /* 0x0000000b140892a4 */ /* 0x000fe2000f8e0208 */
[----:B---3--:R-:W-:Y:S01]  /*0980*/  IMAD.U32 R12, RZ, RZ, UR4 ;  /* 0x00000004ff0c7e24 */ /* 0x008fe2000f8e00ff */
[----:B------:R-:W-:Y:S01]  /*0990*/  USEL UR7, UR7, UR19, !UP0 ;  /* 0x0000001307077287 */ /* 0x000fe2000c000000 */
[----:B------:R-:W-:Y:S01]  /*09a0*/  IMAD.U32 R8, RZ, RZ, UR5 ;  /* 0x00000005ff087e24 */ /* 0x000fe2000f8e00ff */
[----:B------:R-:W-:Y:S01]  /*09b0*/  USHF.R.S32.HI UR10, URZ, 0x1f, UR24 ;  /* 0x0000001fff0a7899 */ /* 0x000fe20008011418 */
[----:B------:R-:W-:Y:S01]  /*09c0*/  IMAD.WIDE.U32 R12, R12, UR27, R2 ;  /* 0x0000001b0c0c7c25 */ /* 0x000fe2000f8e0002 */
[----:B------:R-:W-:Y:S01]  /*09d0*/  USHF.R.S32.HI UR4, URZ, 0x1f, UR7 ;  /* 0x0000001fff047899 */ /* 0x000fe20008011407 */
[----:B------:R-:W-:Y:S01]  /*09e0*/  ISETP.GE.AND P1, PT, R17, UR26, PT ;  /* 0x0000001a11007c0c */ /* 0x000fe2000bf26270 */
[----:B------:R-:W-:Y:S01]  /*09f0*/  USEL UR7, UR7, URZ, UP1 ;  /* 0x000000ff07077287 */ /* 0x000fe20008800000 */
[----:B------:R-:W-:Y:S01]  /*0a00*/  IMAD R9, R8, UR27, R13 ;  /* 0x0000001b08097c24 */ /* 0x000fe2000f8e020d */
[----:B------:R-:W-:Y:S01]  /*0a10*/  USEL UR4, UR4, URZ, UP1 ;  /* 0x000000ff04047287 */ /* 0x000fe20008800000 */
[----:B------:R-:W-:Y:S01]  /*0a20*/  ISETP.GE.AND P0, PT, R18, UR26, PT ;  /* 0x0000001a12007c0c */ /* 0x000fe2000bf06270 */
[----:B------:R-:W-:Y:S01]  /*0a30*/  USHF.R.S32.HI UR5, URZ, 0x1f, UR8 ;  /* 0x0000001fff057899 */ /* 0x000fe20008011408 */
[C---:B------:R-:W-:Y:S01]  /*0a40*/  LOP3.LUT R15, R221.reuse, 0x20, RZ, 0xfc, !PT ;  /* 0x00000020dd0f7812 */ /* 0x040fe200078efcff */
[----:B------:R-:W-:Y:S01]  /*0a50*/  UIADD3 UR7, UP1, UP0, UR24, UR7, UR8 ;  /* 0x0000000718077290 */ /* 0x000fe2000f83e008 */
[----:B------:R-:W-:-:S03]  /*0a60*/  LOP3.LUT R14, R221, 0x40, RZ, 0xfc, !PT ;  /* 0x00000040dd0e7812 */ /* 0x000fc600078efcff */
[----:B------:R-:W-:Y:S01]  /*0a70*/  UIADD3.X UR10, UPT, UPT, UR10, UR4, UR5, UP1, UP0 ;  /* 0x000000040a0a7290 */ /* 0x000fe20008fe0405 */
[----:B------:R-:W-:Y:S11]  /*0a80*/  @P3 BRA `(.L_x_217) ;  /* 0x0000000000403947 */ /* 0x000ff60003800000 */
        /* <DEDUP_REMOVED lines=16> */
.L_x_217:
[----:B------:R-:W-:Y:S05]  /*0b90*/  BSYNC.RECONVERGENT B0 ;  /* 0x0000000000007941 */ /* 0x000fea0003800200 */
.L_x_216:
[----:B------:R-:W-:Y:S01]  /*0ba0*/  BSSY.RECONVERGENT B0, `(.L_x_218) ;  /* 0x0000016000007945 */ /* 0x000fe20003800200 */
[----:B------:R-:W-:-:S03]  /*0bb0*/  ISETP.NE.AND P3, PT, R221, RZ, PT ;  /* 0x000000ffdd00720c */ /* 0x000fc60003f65270 */
[----:B------:R-:W-:Y:S10]  /*0bc0*/  @P2 BRA `(.L_x_219) ;  /* 0x00000000004c2947 */ /* 0x000ff40003800000 */
[----:B------:R-:W2:Y:S01]  /*0bd0*/  LDCU.64 UR8, c[0x0][0x408] ;  /* 0x00008100ff0877ac */ /* 0x000ea20008000a00 */
[----:B------:R-:W-:Y:S01]  /*0be0*/  IADD3 R0, P2, PT, R6, 0x20, RZ ;  /* 0x0000002006007810 */ /* 0x000fe20007f5e0ff */
[----:B------:R-:W-:Y:S01]  /*0bf0*/  IMAD.MOV.U32 R4, RZ, RZ, R12 ;  /* 0x000000ffff047224 */ /* 0x000fe200078e000c */
[----:B------:R-:W-:Y:S01]  /*0c00*/  MOV R5, R9 ;  /* 0x0000000900057202 */ /* 0x000fe20000000f00 */
[----:B------:R-:W3:Y:S02]  /*0c10*/  LDCU UR11, c[0x0][0x440] ;  /* 0x00008800ff0b77ac */ /* 0x000ee40008000800 */
[----:B-1----:R-:W-:Y:S01]  /*0c20*/  IMAD.X R2, RZ, RZ, R7, P2 ;  /* 0x000000ffff027224 */ /* 0x002fe200010e0607 */
[----:B------:R-:W1:Y:S03]  /*0c30*/  LDCU.64 UR4, c[0x0][0x3f0] ;  /* 0x00007e00ff0477ac */ /* 0x000e660008000a00 */
[----:B--2---:R-:W-:-:S02]  /*0c40*/  IMAD R2, R2, UR8, RZ ;  /* 0x0000000802027c24 */ /* 0x004fc4000f8e02ff */
[----:B------:R-:W-:Y:S01]  /*0c50*/  IMAD.WIDE.U32 R4, R0, UR8, R4 ;  /* 0x0000000800047c25 */ /* 0x000fe2000f8e0004 */
[----:B---3--:R-:W-:-:S03]  /*0c60*/  ISETP.GE.AND P5, PT, R221, UR11, PT ;  /* 0x0000000bdd007c0c */ /* 0x008fc6000bfa6270 */
[----:B------:R-:W-:Y:S01]  /*0c70*/  IMAD R0, R0, UR9, R2 ;  /* 0x0000000900007c24 */ /* 0x000fe2000f8e0202 */
[----:B------:R-:W-:Y:S02]  /*0c80*/  ISETP.GE.AND P4, PT, R15, UR11, PT ;  /* 0x0000000b0f007c0c */ /* 0x000fe4000bf86270 */
[----:B------:R-:W-:Y:S01]  /*0c90*/  ISETP.GE.AND P2, PT, R14, UR11, PT ;  /* 0x0000000b0e007c0c */ /* 0x000fe2000bf46270 */
[----:B------:R-:W-:Y:S01]  /*0ca0*/  IMAD.IADD R0, R5, 0x1, R0 ;  /* 0x0000000105007824 */ /* 0x000fe200078e0200 */
[----:B-1----:R-:W-:-:S04]  /*0cb0*/  LEA R2, P6, R4, UR4, 0x1 ;  /* 0x0000000404027c11 */ /* 0x002fc8000f8c08ff */
[----:B------:R-:W-:-:S05]  /*0cc0*/  LEA.HI.X R3, R4, UR5, R0, 0x1, P6 ;  /* 0x0000000504037c11 */ /* 0x000fca000b0f0c00 */
[----:B------:R2:W-:Y:S04]  /*0cd0*/  @!P5 STG.E.128 desc[UR28][R2.64], RZ ;  /* 0x000000ff0200d986 */ /* 0x0005e8000c101d1c */
[----:B------:R2:W-:Y:S04]  /*0ce0*/  @!P4 STG.E.128 desc[UR28][R2.64+0x40], RZ ;  /* 0x000040ff0200c986 */ /* 0x0005e8000c101d1c */
[----:B------:R2:W-:Y:S02]  /*0cf0*/  @!P2 STG.E.128 desc[UR28][R2.64+0x80], RZ ;  /* 0x000080ff0200a986 */ /* 0x0005e4000c101d1c */
.L_x_219:
[----:B------:R-:W-:Y:S05]  /*0d00*/  BSYNC.RECONVERGENT B0 ;  /* 0x0000000000007941 */ /* 0x000fea0003800200 */
.L_x_218:
[----:B------:R-:W-:Y:S01]  /*0d10*/  BSSY.RECONVERGENT B0, `(.L_x_220) ;  /* 0x0000016000007945 */ /* 0x000fe20003800200 */
[----:B------:R-:W-:-:S03]  /*0d20*/  ISETP.GE.OR P6, PT, R10, UR26, P3 ;  /* 0x0000001a0a007c0c */ /* 0x000fc60009fc6670 */
[----:B------:R-:W-:Y:S10]  /*0d30*/  @P1 BRA `(.L_x_221) ;  /* 0x00000000004c1947 */ /* 0x000ff40003800000 */
[----:B------:R-:W3:Y:S01]  /*0d40*/  LDCU.64 UR8, c[0x0][0x408] ;  /* 0x00008100ff0877ac */ /* 0x000ee20008000a00 */
[----:B------:R-:W-:Y:S01]  /*0d50*/  IADD3 R0, P1, PT, R6, 0x40, RZ ;  /* 0x0000004006007810 */ /* 0x000fe20007f3e0ff */
[----:B------:R-:W-:Y:S01]  /*0d60*/  IMAD.MOV.U32 R4, RZ, RZ, R12 ;  /* 0x000000ffff047224 */ /* 0x000fe200078e000c */
[----:B------:R-:W-:Y:S01]  /*0d70*/  MOV R5, R9 ;  /* 0x0000000900057202 */ /* 0x000fe20000000f00 */
[----:B------:R-:W4:Y:S02]  /*0d80*/  LDCU UR11, c[0x0][0x440] ;  /* 0x00008800ff0b77ac */ /* 0x000f240008000800 */
[----:B-12---:R-:W-:Y:S01]  /*0d90*/  IMAD.X R2, RZ, RZ, R7, P1 ;  /* 0x000000ffff027224 */ /* 0x006fe200008e0607 */
[----:B------:R-:W1:Y:S03]  /*0da0*/  LDCU.64 UR4, c[0x0][0x3f0] ;  /* 0x00007e00ff0477ac */ /* 0x000e660008000a00 */
[----:B---3--:R-:W-:-:S02]  /*0db0*/  IMAD R2, R2, UR8, RZ ;  /* 0x0000000802027c24 */ /* 0x008fc4000f8e02ff */
[----:B------:R-:W-:Y:S01]  /*0dc0*/  IMAD.WIDE.U32 R4, R0, UR8, R4 ;  /* 0x0000000800047c25 */ /* 0x000fe2000f8e0004 */
[----:B----4-:R-:W-:-:S03]  /*0dd0*/  ISETP.GE.AND P4, PT, R221, UR11, PT ;  /* 0x0000000bdd007c0c */ /* 0x010fc6000bf86270 */
        /* <DEDUP_REMOVED lines=9> */
.L_x_221:
[----:B------:R-:W-:Y:S05]  /*0e70*/  BSYNC.RECONVERGENT B0 ;  /* 0x0000000000007941 */ /* 0x000fea0003800200 */
.L_x_220:
[----:B------:R-:W-:Y:S01]  /*0e80*/  BSSY.RECONVERGENT B0, `(.L_x_222) ;  /* 0x0000018000007945 */ /* 0x000fe20003800200 */
[----:B------:R-:W-:Y:S02]  /*0e90*/  ISETP.GE.OR P5, PT, R16, UR26, P3 ;  /* 0x0000001a10007c0c */ /* 0x000fe40009fa6670 */
[----:B------:R-:W-:Y:S02]  /*0ea0*/  ISETP.GE.OR P4, PT, R17, UR26, P3 ;  /* 0x0000001a11007c0c */ /* 0x000fe40009f86670 */
[----:B------:R-:W-:Y:S01]  /*0eb0*/  ISETP.GE.OR P3, PT, R18, UR26, P3 ;  /* 0x0000001a12007c0c */ /* 0x000fe20009f66670 */
[----:B------:R-:W-:-:S12]  /*0ec0*/  @P0 BRA `(.L_x_223) ;  /* 0x00000000004c0947 */ /* 0x000fd80003800000 */
[----:B------:R-:W4:Y:S01]  /*0ed0*/  LDCU.64 UR8, c[0x0][0x408] ;  /* 0x00008100ff0877ac */ /* 0x000f220008000a00 */
[----:B------:R-:W-:Y:S01]  /*0ee0*/  IADD3 R0, P0, PT, R6, 0x60, RZ ;  /* 0x0000006006007810 */ /* 0x000fe20007f1e0ff */
[----:B-123--:R-:W-:Y:S01]  /*0ef0*/  IMAD.MOV.U32 R2, RZ, RZ, R12 ;  /* 0x000000ffff027224 */ /* 0x00efe200078e000c */
[----:B------:R-:W-:Y:S01]  /*0f00*/  MOV R3, R9 ;  /* 0x0000000900037202 */ /* 0x000fe20000000f00 */
[----:B------:R-:W1:Y:S02]  /*0f10*/  LDCU.64 UR4, c[0x0][0x3f0] ;  /* 0x00007e00ff0477ac */ /* 0x000e640008000a00 */
[----:B------:R-:W-:Y:S01]  /*0f20*/  IMAD.X R6, RZ, RZ, R7, P0 ;  /* 0x000000ffff067224 */ /* 0x000fe200000e0607 */
[----:B------:R-:W2:Y:S03]  /*0f30*/  LDCU UR11, c[0x0][0x440] ;  /* 0x00008800ff0b77ac */ /* 0x000ea60008000800 */
[----:B----4-:R-:W-:-:S02]  /*0f40*/  IMAD R6, R6, UR8, RZ ;  /* 0x0000000806067c24 */ /* 0x010fc4000f8e02ff */
[----:B------:R-:W-:-:S04]  /*0f50*/  IMAD.WIDE.U32 R4, R0, UR8, R2 ;  /* 0x0000000800047c25 */ /* 0x000fc8000f8e0002 */
[----:B------:R-:W-:Y:S01]  /*0f60*/  IMAD R0, R0, UR9, R6 ;  /* 0x0000000900007c24 */ /* 0x000fe2000f8e0206 */
[----:B-1----:R-:W-:Y:S02]  /*0f70*/  LEA R2, P0, R4, UR4, 0x1 ;  /* 0x0000000404027c11 */ /* 0x002fe4000f8008ff */
[----:B--2---:R-:W-:Y:S01]  /*0f80*/  ISETP.GE.AND P2, PT, R221, UR11, PT ;  /* 0x0000000bdd007c0c */ /* 0x004fe2000bf46270 */
[----:B------:R-:W-:Y:S01]  /*0f90*/  IMAD.IADD R0, R5, 0x1, R0 ;  /* 0x0000000105007824 */ /* 0x000fe200078e0200 */
[----:B------:R-:W-:-:S04]  /*0fa0*/  ISETP.GE.AND P1, PT, R15, UR11, PT ;  /* 0x0000000b0f007c0c */ /* 0x000fc8000bf26270 */
[----:B------:R-:W-:Y:S02]  /*0fb0*/  LEA.HI.X R3, R4, UR5, R0, 0x1, P0 ;  /* 0x0000000504037c11 */ /* 0x000fe400080f0c00 */
[----:B------:R-:W-:-:S05]  /*0fc0*/  ISETP.GE.AND P0, PT, R14, UR11, PT ;  /* 0x0000000b0e007c0c */ /* 0x000fca000bf06270 */
[----:B------:R4:W-:Y:S04]  /*0fd0*/  @!P2 STG.E.128 desc[UR28][R2.64], RZ ;  /* 0x000000ff0200a986 */ /* 0x0009e8000c101d1c */
[----:B------:R4:W-:Y:S04]  /*0fe0*/  @!P1 STG.E.128 desc[UR28][R2.64+0x40], RZ ;  /* 0x000040ff02009986 */ /* 0x0009e8000c101d1c */
[----:B------:R4:W-:Y:S02]  /*0ff0*/  @!P0 STG.E.128 desc[UR28][R2.64+0x80], RZ ;  /* 0x000080ff02008986 */ /* 0x0009e4000c101d1c */
.L_x_223:
[----:B------:R-:W-:Y:S05]  /*1000*/  BSYNC.RECONVERGENT B0 ;  /* 0x0000000000007941 */ /* 0x000fea0003800200 */
.L_x_222:
[----:B------:R-:W-:Y:S04]  /*1010*/  BSSY.RECONVERGENT B0, `(.L_x_224) ;  /* 0x000000a000007945 */ /* 0x000fe80003800200 */
[----:B------:R-:W-:Y:S05]  /*1020*/  @P6 BRA `(.L_x_225) ;  /* 0x0000000000206947 */ /* 0x000fea0003800000 */
[----:B------:R-:W5:Y:S01]  /*1030*/  LDCU.64 UR4, c[0x0][0x420] ;  /* 0x00008400ff0477ac */ /* 0x000f620008000a00 */
[----:B------:R-:W-:-:S05]  /*1040*/  IMAD R0, R10, UR6, RZ ;  /* 0x000000060a007c24 */ /* 0x000fca000f8e02ff */
[----:B-1234-:R-:W-:-:S04]  /*1050*/  IADD3 R3, P0, PT, R0, UR7, RZ ;  /* 0x0000000700037c10 */ /* 0x01efc8000ff1e0ff */
[----:B------:R-:W-:Y:S02]  /*1060*/  LEA.HI.X.SX32 R0, R0, UR10, 0x1, P0 ;  /* 0x0000000a00007c11 */ /* 0x000fe400080f0eff */
[----:B-----5:R-:W-:-:S04]  /*1070*/  LEA R2, P0, R3, UR4, 0x2 ;  /* 0x0000000403027c11 */ /* 0x020fc8000f8010ff */
[----:B------:R-:W-:Y:S01]  /*1080*/  LEA.HI.X R3, R3, UR5, R0, 0x2, P0 ;  /* 0x0000000503037c11 */ /* 0x000fe200080f1400 */
[----:B------:R-:W-:-:S05]  /*1090*/  IMAD.MOV.U32 R0, RZ, RZ, 0x7f800000 ;  /* 0x7f800000ff007424 */ /* 0x000fca00078e00ff */
[----:B------:R1:W-:Y:S03]  /*10a0*/  STG.E desc[UR28][R2.64], R0 ;  /* 0x0000000002007986 */ /* 0x0003e6000c10191c */
.L_x_225:
[----:B------:R-:W-:Y:S05]  /*10b0*/  BSYNC.RECONVERGENT B0 ;  /* 0x0000000000007941 */ /* 0x000fea0003800200 */
.L_x_224:
[----:B------:R-:W-:Y:S04]  /*10c0*/  BSSY.RECONVERGENT B0, `(.L_x_226) ;  /* 0x000000a000007945 */ /* 0x000fe80003800200 */
[----:B------:R-:W-:Y:S05]  /*10d0*/  @P5 BRA `(.L_x_227) ;  /* 0x0000000000205947 */ /* 0x000fea0003800000 */
[----:B------:R-:W5:Y:S01]  /*10e0*/  LDCU.64 UR4, c[0x0][0x420] ;  /* 0x00008400ff0477ac */ /* 0x000f620008000a00 */
[----:B-1----:R-:W-:-:S05]  /*10f0*/  IMAD R0, R16, UR6, RZ ;  /* 0x0000000610007c24 */ /* 0x002fca000f8e02ff */
[----:B--234-:R-:W-:-:S04]  /*1100*/  IADD3 R3, P0, PT, R0, UR7, RZ ;  /* 0x0000000700037c10 */ /* 0x01cfc8000ff1e0ff */
[----:B------:R-:W-:Y:S02]  /*1110*/  LEA.HI.X.SX32 R0, R0, UR10, 0x1, P0 ;  /* 0x0000000a00007c11 */ /* 0x000fe400080f0eff */
[----:B-----5:R-:W-:-:S04]  /*1120*/  LEA R2, P0, R3, UR4, 0x2 ;  /* 0x0000000403027c11 */ /* 0x020fc8000f8010ff */
[----:B------:R-:W-:Y:S01]  /*1130*/  LEA.HI.X R3, R3, UR5, R0, 0x2, P0 ;  /* 0x0000000503037c11 */ /* 0x000fe200080f1400 */
[----:B------:R-:W-:-:S05]  /*1140*/  IMAD.MOV.U32 R0, RZ, RZ, 0x7f800000 ;  /* 0x7f800000ff007424 */ /* 0x000fca00078e00ff */
[----:B------:R1:W-:Y:S03]  /*1150*/  STG.E desc[UR28][R2.64], R0 ;  /* 0x0000000002007986 */ /* 0x0003e6000c10191c */
.L_x_227:
[----:B------:R-:W-:Y:S05]  /*1160*/  BSYNC.RECONVERGENT B0 ;  /* 0x0000000000007941 */ /* 0x000fea0003800200 */
.L_x_226:
        /* <DEDUP_REMOVED lines=10> */
.L_x_229:
[----:B------:R-:W-:Y:S05]  /*1210*/  BSYNC.RECONVERGENT B0 ;  /* 0x0000000000007941 */ /* 0x000fea0003800200 */
.L_x_228:
[----:B------:R-:W-:Y:S05]  /*1220*/  @P3 EXIT ;  /* 0x000000000000394d */ /* 0x000fea0003800000 */
[----:B------:R-:W5:Y:S01]  /*1230*/  LDCU.64 UR4, c[0x0][0x420] ;  /* 0x00008400ff0477ac */ /* 0x000f620008000a00 */
[----:B-1----:R-:W-:-:S05]  /*1240*/  IMAD R0, R18, UR6, RZ ;  /* 0x0000000612007c24 */ /* 0x002fca000f8e02ff */
[----:B--234-:R-:W-:-:S04]  /*1250*/  IADD3 R3, P0, PT, R0, UR7, RZ ;  /* 0x0000000700037c10 */ /* 0x01cfc8000ff1e0ff */
[----:B------:R-:W-:Y:S02]  /*1260*/  LEA.HI.X.SX32 R0, R0, UR10, 0x1, P0 ;  /* 0x0000000a00007c11 */ /* 0x000fe400080f0eff */
[----:B-----5:R-:W-:-:S04]  /*1270*/  LEA R2, P0, R3, UR4, 0x2 ;  /* 0x0000000403027c11 */ /* 0x020fc8000f8010ff */
[----:B------:R-:W-:Y:S01]  /*1280*/  LEA.HI.X R3, R3, UR5, R0, 0x2, P0 ;  /* 0x0000000503037c11 */ /* 0x000fe200080f1400 */
[----:B------:R-:W-:-:S05]  /*1290*/  IMAD.MOV.U32 R0, RZ, RZ, 0x7f800000 ;  /* 0x7f800000ff007424 */ /* 0x000fca00078e00ff */
[----:B------:R-:W-:Y:S01]  /*12a0*/  STG.E desc[UR28][R2.64], R0 ;  /* 0x0000000002007986 */ /* 0x000fe2000c10191c */
[----:B------:R-:W-:Y:S05]  /*12b0*/  EXIT ;  /* 0x000000000000794d */ /* 0x000fea0003800000 */
.L_x_214:
[----:B------:R-:W-:Y:S02]  /*12c0*/  UISETP.NE.AND UP0, UPT, UR19, -0x1, UPT ;  /* 0xffffffff1300788c */ /* 0x000fe4000bf05270 */
[----:B------:R-:W-:-:S09]  /*12d0*/  UISETP.NE.AND UP1, UPT, UR13, -0x1, UPT ;  /* 0xffffffff0d00788c */ /* 0x000fd2000bf25270 */
[----:B------:R-:W1:Y:S01]  /*12e0*/  @!UP0 LDCU.64 UR6, c[0x0][0x398] ;  /* 0x00007300ff0687ac */ /* 0x000e620008000a00 */
[----:B------:R-:W2:Y:S01]  /*12f0*/  @UP0 LDCU.64 UR4, c[0x0][0x3b0] ;  /* 0x00007600ff0407ac */ /* 0x000ea20008000a00 */
[----:B-1----:R-:W-:Y:S02]  /*1300*/  @!UP0 UIMAD.WIDE.U32 UR32, UR20, UR6, URZ ;  /* 0x00000006142082a5 */ /* 0x002fe4000f8e00ff */
[----:B--2---:R-:W-:Y:S02]  /*1310*/  @UP0 UIMAD.WIDE.U32 UR8, UR19, UR4, URZ ;  /* 0x00000004130802a5 */ /* 0x004fe4000f8e00ff */
[----:B------:R-:W-:Y:S02]  /*1320*/  @!UP0 UIMAD UR30, UR20, UR7, UR33 ;  /* 0x00000007141e82a4 */ /* 0x000fe4000f8e0221 */
[----:B------:R-:W-:-:S03]  /*1330*/  @UP0 UIMAD UR30, UR19, UR5, UR9 ;  /* 0x00000005131e02a4 */ /* 0x000fc6000f8e0209 */
[----:B------:R-:W-:Y:S01]  /*1340*/  @UP0 UMOV UR32, UR8 ;  /* 0x0000000800200c82 */ /* 0x000fe20008000000 */
[----:B------:R-:W-:Y:S08]  /*1350*/  BRA.U UP1, `(.L_x_230) ;  /* 0x00000001012c7547 */ /* 0x000ff0000b800000 */
[----:B------:R-:W1:Y:S01]  /*1360*/  LDCU.64 UR10, c[0x0][0x3b8] ;  /* 0x00007700ff0a77ac */ /* 0x000e620008000a00 */
[----:B------:R-:W2:Y:S01]  /*1370*/  LDCU.64 UR4, c[0x0][0x3a0] ;  /* 0x00007400ff0477ac */ /* 0x000ea20008000a00 */
[----:B------:R-:W-:-:S04]  /*1380*/  USHF.R.S32.HI UR6, URZ, 0x1f, UR12 ;  /* 0x0000001fff067899 */ /* 0x000fc8000801140c */
[----:B-1----:R-:W-:Y:S02]  /*1390*/  UIMAD UR6, UR6, UR10, URZ ;  /* 0x0000000a060672a4 */ /* 0x002fe4000f8e02ff */
[----:B------:R-:W-:Y:S02]  /*13a0*/  UIMAD.WIDE.U32 UR8, UR12, UR10, URZ ;  /* 0x0000000a0c0872a5 */ /* 0x000fe4000f8e00ff */
[----:B------:R-:W-:-:S04]  /*13b0*/  UIMAD UR6, UR12, UR11, UR6 ;  /* 0x0000000b0c0672a4 */ /* 0x000fc8000f8e0206 */
[----:B------:R-:W-:-:S03]  /*13c0*/  UIADD3 UR7, UPT, UPT, UR9, UR6, URZ ;  /* 0x0000000609077290 */ /* 0x000fc6000fffe0ff */
[----:B------:R-:W-:Y:S02]  /*13d0*/  UMOV UR6, UR8 ;  /* 0x0000000800067c82 */ /* 0x000fe40008000000 */
[----:B--2---:R-:W-:-:S04]  /*13e0*/  UIMAD.WIDE.U32 UR14, UR20, UR4, UR6 ;  /* 0x00000004140e72a5 */ /* 0x004fc8000f8e0006 */
[----:B------:R-:W-:Y:S01]  /*13f0*/  UIMAD UR6, UR20, UR5, UR15 ;  /* 0x00000005140672a4 */ /* 0x000fe2000f8e020f */
[----:B------:R-:W-:Y:S05]  /*1400*/  BRA `(.L_x_231) ;  /* 0x0000000000147947 */ /* 0x000fea0003800000 */
.L_x_230:
[----:B------:R-:W1:Y:S01]  /*1410*/  LDCU.64 UR10, c[0x0][0x3b8] ;  /* 0x00007700ff0a77ac */ /* 0x000e620008000a00 */
[----:B------:R-:W-:-:S04]  /*1420*/  UIADD3 UR6, UPT, UPT, UR12, UR13, URZ ;  /* 0x0000000d0c067290 */ /* 0x000fc8000fffe0ff */
[----:B-1----:R-:W-:Y:S02]  /*1430*/  UIMAD.WIDE.U32 UR14, UR6, UR10, URZ ;  /* 0x0000000a060e72a5 */ /* 0x002fe4000f8e00ff */
[----:B------:R-:W-:-:S04]  /*1440*/  UIMAD UR6, UR6, UR11, URZ ;  /* 0x0000000b060672a4 */ /* 0x000fc8000f8e02ff */
[----:B------:R-:W-:Y:S02]  /*1450*/  UIADD3 UR6, UPT, UPT, UR15, UR6, URZ ;  /* 0x000000060f067290 */ /* 0x000fe4000fffe0ff */
.L_x_231:
[----:B------:R-:W1:Y:S01]  /*1460*/  LDC R5, c[0x0][0x3e8] ;  /* 0x0000fa00ff057b82 */ /* 0x000e620000000800 */
[----:B------:R-:W2:Y:S01]  /*1470*/  S2R R6, SR_CTAID.Z ;  /* 0x0000000000067919 */ /* 0x000ea20000002700 */
[----:B-1----:R-:W-:-:S04]  /*1480*/  IABS R4, R5 ;  /* 0x0000000500047213 */ /* 0x002fc80000000000 */
[----:B------:R-:W1:Y:S01]  /*1490*/  I2F.RP R2, R4 ;  /* 0x0000000400027306 */ /* 0x000e620000209400 */
[----:B--2---:R-:W-:-:S07]  /*14a0*/  IABS R6, R6 ;  /* 0x0000000600067213 */ /* 0x004fce0000000000 */
        /* <DEDUP_REMOVED lines=8> */
[----:B------:R-:W-:-:S05]  /*1530*/  IMAD.HI.U32 R0, R0, R3, RZ ;  /* 0x0000000300007227 */ /* 0x000fca00078e00ff */
[----:B------:R-:W-:-:S05]  /*1540*/  IADD3 R2, PT, PT, -R0, RZ, RZ ;  /* 0x000000ff00027210 */ /* 0x000fca0007ffe1ff */
[----:B------:R-:W-:-:S05]  /*1550*/  IMAD R2, R4, R2, R3 ;  /* 0x0000000204027224 */ /* 0x000fca00078e0203 */
[----:B------:R-:W-:-:S13]  /*1560*/  ISETP.GT.U32.AND P1, PT, R4, R2, PT ;  /* 0x000000020400720c */ /* 0x000fda0003f24070 */
[----:B------:R-:W-:Y:S01]  /*1570*/  @!P1 IMAD.IADD R2, R2, 0x1, -R4 ;  /* 0x0000000102029824 */ /* 0x000fe200078e0a04 */
[----:B------:R-:W-:Y:S02]  /*1580*/  @!P1 IADD3 R0, PT, PT, R0, 0x1, RZ ;  /* 0x0000000100009810 */ /* 0x000fe40007ffe0ff */
[C---:B------:R-:W-:Y:S02]  /*1590*/  ISETP.NE.AND P1, PT, R5.reuse, RZ, PT ;  /* 0x000000ff0500720c */ /* 0x040fe40003f25270 */
[----:B------:R-:W-:Y:S02]  /*15a0*/  ISETP.GE.U32.AND P2, PT, R2, R4, PT ;  /* 0x000000040200720c */ /* 0x000fe40003f46070 */
[----:B------:R-:W-:-:S04]  /*15b0*/  LOP3.LUT R2, R5, UR27, RZ, 0x3c, !PT ;  /* 0x0000001b05027c12 */ /* 0x000fc8000f8e3cff */
[----:B------:R-:W-:-:S07]  /*15c0*/  ISETP.GE.AND P0, PT, R2, RZ, PT ;  /* 0x000000ff0200720c */ /* 0x000fce0003f06270 */
[----:B------:R-:W-:-:S06]  /*15d0*/  @P2 VIADD R0, R0, 0x1 ;  /* 0x0000000100002836 */ /* 0x000fcc0000000000 */
[----:B------:R-:W-:Y:S02]  /*15e0*/  @!P0 IADD3 R0, PT, PT, -R0, RZ, RZ ;  /* 0x000000ff00008210 */ /* 0x000fe40007ffe1ff */
[----:B------:R-:W-:Y:S01]  /*15f0*/  @!P1 LOP3.LUT R0, RZ, R5, RZ, 0x33, !PT ;  /* 0x00000005ff009212 */ /* 0x000fe200078e33ff */
[----:B------:R-:W-:Y:S05]  /*1600*/  BRA.U UP1, `(.L_x_232) ;  /* 0x00000001012c7547 */ /* 0x000fea000b800000 */
[----:B------:R-:W1:Y:S01]  /*1610*/  LDCU.64 UR8, c[0x0][0x3c0] ;  /* 0x00007800ff0877ac */ /* 0x000e620008000a00 */
[----:B------:R-:W2:Y:S01]  /*1620*/  LDCU.64 UR4, c[0x0][0x3a8] ;  /* 0x00007500ff0477ac */ /* 0x000ea20008000a00 */
[----:B------:R-:W-:-:S04]  /*1630*/  USHF.R.S32.HI UR7, URZ, 0x1f, UR12 ;  /* 0x0000001fff077899 */ /* 0x000fc8000801140c */
[----:B-1----:R-:W-:Y:S02]  /*1640*/  UIMAD UR7, UR7, UR8, URZ ;  /* 0x00000008070772a4 */ /* 0x002fe4000f8e02ff */
[----:B------:R-:W-:Y:S02]  /*1650*/  UIMAD.WIDE.U32 UR16, UR12, UR8, URZ ;  /* 0x000000080c1072a5 */ /* 0x000fe4000f8e00ff */
[----:B------:R-:W-:-:S04]  /*1660*/  UIMAD UR7, UR12, UR9, UR7 ;  /* 0x000000090c0772a4 */ /* 0x000fc8000f8e0207 */
[----:B------:R-:W-:-:S04]  /*1670*/  UIADD3 UR17, UPT, UPT, UR17, UR7, URZ ;  /* 0x0000000711117290 */ /* 0x000fc8000fffe0ff */
[----:B--2---:R-:W-:-:S04]  /*1680*/  UIMAD.WIDE.U32 UR16, UR20, UR4, UR16 ;  /* 0x00000004141072a5 */ /* 0x004fc8000f8e0010 */
[----:B------:R-:W-:-:S03]  /*1690*/  UIMAD UR5, UR20, UR5, UR17 ;  /* 0x00000005140572a4 */ /* 0x000fc6000f8e0211 */
[----:B------:R-:W-:Y:S01]  /*16a0*/  UMOV UR4, UR16 ;  /* 0x0000001000047c82 */ /* 0x000fe20008000000 */
[----:B------:R-:W-:Y:S08]  /*16b0*/  BRA `(.L_x_233) ;  /* 0x0000000000147947 */ /* 0x000ff00003800000 */
.L_x_232:
[----:B------:R-:W1:Y:S01]  /*16c0*/  LDCU.64 UR8, c[0x0][0x3c0] ;  /* 0x00007800ff0877ac */ /* 0x000e620008000a00 */
[----:B------:R-:W-:-:S04]  /*16d0*/  UIADD3 UR12, UPT, UPT, UR12, UR13, URZ ;  /* 0x0000000d0c0c7290 */ /* 0x000fc8000fffe0ff */
[----:B-1----:R-:W-:Y:S02]  /*16e0*/  UIMAD.WIDE.U32 UR4, UR12, UR8, URZ ;  /* 0x000000080c0472a5 */ /* 0x002fe4000f8e00ff */
[----:B------:R-:W-:-:S04]  /*16f0*/  UIMAD UR12, UR12, UR9, URZ ;  /* 0x000000090c0c72a4 */ /* 0x000fc8000f8e02ff */
[----:B------:R-:W-:-:S12]  /*1700*/  UIADD3 UR5, UPT, UPT, UR5, UR12, URZ ;  /* 0x0000000c05057290 */ /* 0x000fd8000fffe0ff */
.L_x_233:
[----:B------:R-:W-:Y:S01]  /*1710*/  IMAD.SHL.U32 R9, R221, 0x8, RZ ;  /* 0x00000008dd097824 */ /* 0x000fe200078e00ff */
[--C-:B------:R-:W-:Y:S01]  /*1720*/  SHF.R.U32.HI R11, RZ, 0x2, R221.reuse ;  /* 0x00000002ff0b7819 */ /* 0x100fe200000116dd */
[----:B------:R-:W1:Y:S01]  /*1730*/  LDCU.64 UR16, c[0x0][0x388] ;  /* 0x00007100ff1077ac */ /* 0x000e620008000a00 */
[----:B------:R-:W-:Y:S01]  /*1740*/  SHF.R.S32.HI R6, RZ, 0x1f, R0 ;  /* 0x0000001fff067819 */ /* 0x000fe20000011400 */
[----:B------:R-:W2:Y:S01]  /*1750*/  S2R R12, SR_CTAID.X ;  /* 0x00000000000c7919 */ /* 0x000ea20000002500 */
[----:B------:R-:W-:Y:S01]  /*1760*/  LOP3.LUT R154, R9, 0x18, RZ, 0xc0, !PT ;  /* 0x00000018099a7812 */ /* 0x000fe200078ec0ff */
[----:B------:R-:W-:Y:S01]  /*1770*/  IMAD.SHL.U32 R224, R221, 0x4, RZ ;  /* 0x00000004dde07824 */ /* 0x000fe200078e00ff */
[----:B------:R-:W-:Y:S01]  /*1780*/  LOP3.LUT R7, R9, 0xd8, RZ, 0xc0, !PT ;  /* 0x000000d809077812 */ /* 0x000fe200078ec0ff */
[----:B------:R3:W-:Y:S01]  /*1790*/  STL [R1+0x44], R9 ;  /* 0x0000440901007387 */ /* 0x0007e20000100800 */
[C---:B------:R-:W-:Y:S01]  /*17a0*/  IADD3 R4, P1, PT, R154.reuse, UR14, RZ ;  /* 0x0000000e9a047c10 */ /* 0x040fe2000ff3e0ff */
[----:B------:R-:W4:Y:S01]  /*17b0*/  LDCU.64 UR14, c[0x0][0x390] ;  /* 0x00007200ff0e77ac */ /* 0x000f220008000a00 */
[----:B------:R-:W-:Y:S01]  /*17c0*/  IADD3 R2, P0, PT, R154, UR4, RZ ;  /* 0x000000049a027c10 */ /* 0x000fe2000ff1e0ff */
[----:B------:R-:W5:Y:S01]  /*17d0*/  S2UR UR31, SR_CgaCtaId ;  /* 0x00000000001f79c3 */ /* 0x000f620000008800 */
[----:B------:R-:W-:Y:S01]  /*17e0*/  LOP3.LUT R7, R7, 0x18, R221, 0x78, !PT ;  /* 0x0000001807077812 */ /* 0x000fe200078e78dd */
[----:B------:R-:W-:Y:S01]  /*17f0*/  IMAD.X R5, RZ, RZ, UR6, P1 ;  /* 0x00000006ff057e24 */ /* 0x000fe200088e06ff */
[----:B------:R1:W-:Y:S01]  /*1800*/  STL [R1+0x10], R154 ;  /* 0x0000109a01007387 */ /* 0x0003e20000100800 */
[----:B------:R-:W-:Y:S01]  /*1810*/  IMAD.X R3, RZ, RZ, UR5, P0 ;  /* 0x00000005ff037e24 */ /* 0x000fe200080e06ff */
[----:B------:R-:W4:Y:S01]  /*1820*/  LDCU.128 UR4, c[0x0][0x3d0] ;  /* 0x00007a00ff0477ac */ /* 0x000f220008000c00 */
[C---:B------:R-:W-:Y:S01]  /*1830*/  IMAD.WIDE.U32 R4, R11.reuse, UR10, R4 ;  /* 0x0000000a0b047c25 */ /* 0x040fe2000f8e0004 */
[----:B------:R-:W-:Y:S01]  /*1840*/  LOP3.LUT R13, R224, 0x18, RZ, 0xc0, !PT ;  /* 0x00000018e00d7812 */ /* 0x000fe200078ec0ff */
[----:B------:R-:W-:Y:S01]  /*1850*/  BSSY.RECONVERGENT B0, `(.L_x_234) ;  /* 0x000004e000007945 */ /* 0x000fe20003800200 */
[----:B------:R-:W2:Y:S01]  /*1860*/  LDCU.64 UR12, c[0x0][0x3c8] ;  /* 0x00007900ff0c77ac */ /* 0x000ea20008000a00 */
[----:B------:R-:W-:Y:S01]  /*1870*/  IMAD.WIDE.U32 R2, R11, UR8, R2 ;  /* 0x000000080b027c25 */ /* 0x000fe2000f8e0002 */
[----:B------:R-:W-:-:S02]  /*1880*/  LOP3.LUT R153, R154, 0x20, RZ, 0xfc, !PT ;  /* 0x000000209a997812 */ /* 0x000fc400078efcff */
[----:B------:R-:W-:Y:S01]  /*1890*/  LOP3.LUT R152, R154, 0x40, RZ, 0xfc, !PT ;  /* 0x000000409a987812 */ /* 0x000fe200078efcff */
[C---:B------:R-:W-:Y:S01]  /*18a0*/  IMAD R5, R11.reuse, UR11, R5 ;  /* 0x0000000b0b057c24 */ /* 0x040fe2000f8e0205 */
[----:B------:R-:W-:Y:S01]  /*18b0*/  SHF.R.U32.HI R222, RZ, 0x1, R221 ;  /* 0x00000001ffde7819 */ /* 0x000fe200000116dd */
[----:B------:R-:W-:Y:S02]  /*18c0*/  IMAD R3, R11, UR9, R3 ;  /* 0x000000090b037c24 */ /* 0x000fe4000f8e0203 */
[C---:B------:R-:W-:Y:S02]  /*18d0*/  IMAD.SHL.U32 R149, R221.reuse, 0x20, RZ ;  /* 0x00000020dd957824 */ /* 0x040fe400078e00ff */
[----:B------:R-:W-:Y:S01]  /*18e0*/  IMAD.SHL.U32 R15, R221, 0x10, RZ ;  /* 0x00000010dd0f7824 */ /* 0x000fe200078e00ff */
[----:B---3--:R-:W-:Y:S01]  /*18f0*/  LOP3.LUT R9, R9, 0x1f20, RZ, 0xc0, !PT ;  /* 0x00001f2009097812 */ /* 0x008fe200078ec0ff */
[C---:B----4-:R-:W-:Y:S01]  /*1900*/  IMAD R8, R6.reuse, UR4, RZ ;  /* 0x0000000406087c24 */ /* 0x050fe2000f8e02ff */
[----:B------:R-:W-:Y:S01]  /*1910*/  LOP3.LUT R14, R13, 0xc0, R149, 0xf8, !PT ;  /* 0x000000c00d0e7812 */ /* 0x000fe200078ef895 */
[----:B------:R-:W-:Y:S01]  /*1920*/  IMAD R6, R6, UR6, RZ ;  /* 0x0000000606067c24 */ /* 0x000fe2000f8e02ff */
[----:B------:R-:W-:Y:S01]  /*1930*/  LOP3.LUT R7, R9, R7, RZ, 0xfc, !PT ;  /* 0x0000000709077212 */ /* 0x000fe200078efcff */
[----:B------:R-:W-:Y:S01]  /*1940*/  IMAD R10, R0, UR5, R8 ;  /* 0x00000005000a7c24 */ /* 0x000fe2000f8e0208 */
[----:B------:R-:W-:Y:S01]  /*1950*/  IADD3 R8, P0, PT, R154, UR32, RZ ;  /* 0x000000209a087c10 */ /* 0x000fe2000ff1e0ff */
[----:B------:R-:W-:Y:S01]  /*1960*/  IMAD.WIDE.U32 R4, R0, UR4, R4 ;  /* 0x0000000400047c25 */ /* 0x000fe2000f8e0004 */
[----:B------:R-:W-:-:S02]  /*1970*/  UMOV UR5, 0x400 ;  /* 0x0000040000057882 */ /* 0x000fc40000000000 */
[----:B-----5:R-:W-:Y:S01]  /*1980*/  ULEA UR5, UR31, UR5, 0x18 ;  /* 0x000000051f057291 */ /* 0x020fe2000f8ec0ff */
[----:B------:R-:W-:Y:S01]  /*1990*/  IMAD R6, R0, UR7, R6 ;  /* 0x0000000700067c24 */ /* 0x000fe2000f8e0206 */
[----:B-1----:R-:W-:Y:S01]  /*19a0*/  LEA R151, P1, R4, UR16, 0x1 ;  /* 0x0000001004977c11 */ /* 0x002fe2000f8208ff */
[----:B------:R-:W-:-:S03]  /*19b0*/  IMAD.WIDE.U32 R2, R0, UR6, R2 ;  /* 0x0000000600027c25 */ /* 0x000fc6000f8e0002 */
[----:B------:R-:W-:Y:S01]  /*19c0*/  LEA R226, R7, UR5, 0x1 ;  /* 0x0000000507e27c11 */ /* 0x000fe2000f8e08ff */
[----:B------:R-:W-:Y:S01]  /*19d0*/  IMAD.IADD R5, R5, 0x1, R10 ;  /* 0x0000000105057824 */ /* 0x000fe200078e020a */
[----:B------:R1:W-:Y:S01]  /*19e0*/  STL [R1+0x18], R151 ;  /* 0x0000189701007387 */ /* 0x0003e20000100800 */
[----:B------:R-:W-:Y:S01]  /*19f0*/  IMAD.X R9, RZ, RZ, UR30, P0 ;  /* 0x0000001eff097e24 */ /* 0x000fe200080e06ff */
[----:B------:R-:W-:Y:S01]  /*1a00*/  LEA R17, P0, R2, UR14, 0x1 ;  /* 0x0000000e02117c11 */ /* 0x000fe2000f8008ff */
[----:B------:R-:W-:Y:S01]  /*1a10*/  IMAD.IADD R3, R3, 0x1, R6 ;  /* 0x0000000103037824 */ /* 0x000fe200078e0206 */
[----:B------:R-:W-:Y:S01]  /*1a20*/  LEA.HI.X R150, R4, UR17, R5, 0x1, P1 ;  /* 0x0000001104967c11 */ /* 0x000fe200088f0c05 */
[----:B------:R-:W-:Y:S01]  /*1a30*/  UIADD3 UR14, UPT, UPT, -UR24, UR26, URZ ;  /* 0x0000001a180e7290 */ /* 0x000fe2000fffe1ff */
[----:B--2---:R-:W-:Y:S01]  /*1a40*/  IMAD.U32 R0, RZ, RZ, UR12 ;  /* 0x0000000cff007e24 */ /* 0x004fe2000f8e00ff */
[----:B------:R1:W-:Y:S01]  /*1a50*/  STL [R1+0x40], R17 ;  /* 0x0000401101007387 */ /* 0x0003e20000100800 */
[----:B------:R-:W-:Y:S01]  /*1a60*/  LEA.HI.X R16, R2, UR15, R3, 0x1, P0 ;  /* 0x0000000f02107c11 */ /* 0x000fe200080f0c03 */
[----:B------:R-:W-:Y:S01]  /*1a70*/  IMAD.U32 R2, RZ, RZ, UR13 ;  /* 0x0000000dff027e24 */ /* 0x000fe2000f8e00ff */
[----:B------:R-:W-:Y:S01]  /*1a80*/  LEA R10, P0, R12, R11, 0x7 ;  /* 0x0000000b0c0a7211 */ /* 0x000fe200078038ff */
[----:B------:R1:W-:Y:S01]  /*1a90*/  STL [R1+0x14], R150 ;  /* 0x0000149601007387 */ /* 0x0003e20000100800 */
[----:B------:R-:W-:Y:S01]  /*1aa0*/  ISETP.GE.AND P1, PT, R11, UR14, PT ;  /* 0x0000000e0b007c0c */ /* 0x000fe2000bf26270 */
[----:B------:R-:W-:Y:S01]  /*1ab0*/  IMAD.WIDE.U32 R8, R0, UR27, R8 ;  /* 0x0000001b00087c25 */ /* 0x000fe2000f8e0008 */
[----:B------:R-:W-:Y:S01]  /*1ac0*/  LEA.HI.X R12, R12, RZ, RZ, 0x7, P0 ;  /* 0x000000ff0c0c7211 */ /* 0x000fe200000f3cff */
[----:B------:R1:W-:Y:S02]  /*1ad0*/  STL [R1+0x3c], R16 ;  /* 0x00003c1001007387 */ /* 0x0003e40000100800 */
[----:B------:R-:W-:-:S02]  /*1ae0*/  IMAD R3, R2, UR27, R9 ;  /* 0x0000001b02037c24 */ /* 0x000fc4000f8e0209 */
[----:B------:R1:W-:Y:S04]  /*1af0*/  STL [R1+0x48], R149 ;  /* 0x0000489501007387 */ /* 0x0003e80000100800 */
[----:B------:R1:W-:Y:S04]  /*1b00*/  STL [R1+0x58], R15 ;  /* 0x0000580f01007387 */ /* 0x0003e80000100800 */
[----:B------:R1:W-:Y:S04]  /*1b10*/  STL [R1+0xc], R13 ;  /* 0x00000c0d01007387 */ /* 0x0003e80000100800 */
[----:B------:R1:W-:Y:S04]  /*1b20*/  STL [R1+0x38], R153 ;  /* 0x0000389901007387 */ /* 0x0003e80000100800 */
[----:B------:R1:W-:Y:S01]  /*1b30*/  STL [R1+0x30], R152 ;  /* 0x0000309801007387 */ /* 0x0003e20000100800 */
        /* <DEDUP_REMOVED lines=30> */
.L_x_236:
[----:B------:R3:W-:Y:S02]  /*1d20*/  STS.128 [R226+0x4000], RZ ;  /* 0x004000ffe2007388 */ /* 0x0007e40000000c00 */
.L_x_235:
[----:B------:R-:W-:Y:S05]  /*1d30*/  BSYNC.RECONVERGENT B0 ;  /* 0x0000000000007941 */ /* 0x000fea0003800200 */
.L_x_234:
[----:B-1----:R-:W-:Y:S01]  /*1d40*/  IADD3 R13, PT, PT, R11, 0x20, RZ ;  /* 0x000000200b0d7810 */ /* 0x002fe20007ffe0ff */
[----:B------:R-:W-:Y:S03]  /*1d50*/  BSSY.RECONVERGENT B0, `(.L_x_237) ;  /* 0x0000024000007945 */ /* 0x000fe60003800200 */
[----:B------:R-:W-:-:S13]  /*1d60*/  ISETP.GE.AND P0, PT, R13, UR14, PT ;  /* 0x0000000e0d007c0c */ /* 0x000fda000bf06270 */
[----:B------:R-:W-:Y:S05]  /*1d70*/  @P0 BRA `(.L_x_238) ;  /* 0x0000000000840947 */ /* 0x000fea0003800000 */
[----:B------:R-:W1:Y:S01]  /*1d80*/  LDCU.64 UR12, c[0x0][0x3b0] ;  /* 0x00007600ff0c77ac */ /* 0x000e620008000a00 */
[----:B------:R-:W-:Y:S01]  /*1d90*/  IADD3 R0, P0, PT, R10, 0x20, RZ ;  /* 0x000000200a007810 */ /* 0x000fe20007f1e0ff */
[----:B------:R-:W-:Y:S01]  /*1da0*/  IMAD.MOV.U32 R6, RZ, RZ, R8 ;  /* 0x000000ffff067224 */ /* 0x000fe200078e0008 */
[----:B------:R-:W-:Y:S01]  /*1db0*/  MOV R7, R3 ;  /* 0x0000000300077202 */ /* 0x000fe20000000f00 */
[----:B------:R-:W5:Y:S02]  /*1dc0*/  LDCU UR4, c[0x0][0x440] ;  /* 0x00008800ff0477ac */ /* 0x000f640008000800 */
[----:B--2-4-:R-:W-:Y:S01]  /*1dd0*/  IMAD.X R4, RZ, RZ, R12, P0 ;  /* 0x000000ffff047224 */ /* 0x014fe200000e060c */
[----:B------:R-:W2:Y:S03]  /*1de0*/  LDCU.64 UR6, c[0x0][0x380] ;  /* 0x00007000ff0677ac */ /* 0x000ea60008000a00 */
[----:B-1----:R-:W-:-:S02]  /*1df0*/  IMAD R4, R4, UR12, RZ ;  /* 0x0000000c04047c24 */ /* 0x002fc4000f8e02ff */
[----:B------:R-:W-:Y:S01]  /*1e00*/  IMAD.WIDE.U32 R6, R0, UR12, R6 ;  /* 0x0000000c00067c25 */ /* 0x000fe2000f8e0006 */
[----:B-----5:R-:W-:-:S03]  /*1e10*/  ISETP.GE.AND P1, PT, R154, UR4, PT ;  /* 0x000000049a007c0c */ /* 0x020fc6000bf26270 */
        /* <DEDUP_REMOVED lines=22> */
.L_x_239:
[----:B------:R2:W-:Y:S02]  /*1f80*/  STS.128 [R226+0x4800], RZ ;  /* 0x004800ffe2007388 */ /* 0x0005e40000000c00 */
.L_x_238:
[----:B------:R-:W-:Y:S05]  /*1f90*/  BSYNC.RECONVERGENT B0 ;  /* 0x0000000000007941 */ /* 0x000fea0003800200 */
.L_x_237:
[----:B------:R-:W-:Y:S01]  /*1fa0*/  IADD3 R0, PT, PT, R11, 0x40, RZ ;  /* 0x000000400b007810 */ /* 0x000fe20007ffe0ff */
[----:B------:R-:W-:Y:S03]  /*1fb0*/  BSSY.RECONVERGENT B0, `(.L_x_240) ;  /* 0x0000024000007945 */ /* 0x000fe60003800200 */
[----:B------:R-:W-:-:S13]  /*1fc0*/  ISETP.GE.AND P0, PT, R0, UR14, PT ;  /* 0x0000000e00007c0c */ /* 0x000fda000bf06270 */
        /* <DEDUP_REMOVED lines=33> */
.L_x_242:
[----:B------:R2:W-:Y:S02]  /*21e0*/  STS.128 [R226+0x5000], RZ ;  /* 0x005000ffe2007388 */ /* 0x0005e40000000c00 */
.L_x_241:
[----:B------:R-:W-:Y:S05]  /*21f0*/  BSYNC.RECONVERGENT B0 ;  /* 0x0000000000007941 */ /* 0x000fea0003800200 */
.L_x_240:
[----:B------:R-:W-:Y:S01]  /*2200*/  IADD3 R0, PT, PT, R11, 0x60, RZ ;  /* 0x000000600b007810 */ /* 0x000fe20007ffe0ff */
[----:B------:R-:W-:Y:S01]  /*2210*/  USHF.L.U64.HI UR4, UR10, 0x6, UR11 ;  /* 0x000000060a047899 */ /* 0x000fe2000801020b */
[----:B------:R-:W-:Y:S01]  /*2220*/  BSSY.RECONVERGENT B0, `(.L_x_243) ;  /* 0x0000024000007945 */ /* 0x000fe20003800200 */
[----:B------:R-:W-:Y:S01]  /*2230*/  USHF.L.U32 UR15, UR10, 0x6, URZ ;  /* 0x000000060a0f7899 */ /* 0x000fe200080006ff */
[----:B------:R-:W-:-:S13]  /*2240*/  ISETP.GE.AND P0, PT, R0, UR14, PT ;  /* 0x0000000e00007c0c */ /* 0x000fda000bf06270 */
[----:B------:R-:W-:Y:S05]  /*2250*/  @P0 BRA `(.L_x_244) ;  /* 0x0000000000800947 */ /* 0x000fea0003800000 */
[----:B------:R-:W5:Y:S01]  /*2260*/  LDCU.64 UR12, c[0x0][0x3b0] ;  /* 0x00007600ff0c77ac */ /* 0x000f620008000a00 */
[----:B------:R-:W-:Y:S01]  /*2270*/  IADD3 R0, P0, PT, R10, 0x60, RZ ;  /* 0x000000600a007810 */ /* 0x000fe20007f1e0ff */
[----:B------:R-:W1:Y:S04]  /*2280*/  LDCU UR16, c[0x0][0x440] ;  /* 0x00008800ff1077ac */ /* 0x000e680008000800 */
[----:B------:R-:W-:Y:S01]  /*2290*/  IMAD.X R2, RZ, RZ, R12, P0 ;  /* 0x000000ffff027224 */ /* 0x000fe200000e060c */
[----:B------:R-:W3:Y:S03]  /*22a0*/  LDCU.64 UR6, c[0x0][0x380] ;  /* 0x00007000ff0677ac */ /* 0x000ee60008000a00 */
[----:B-----5:R-:W-:-:S02]  /*22b0*/  IMAD R6, R2, UR12, RZ ;  /* 0x0000000c02067c24 */ /* 0x020fc4000f8e02ff */
[----:B------:R-:W-:Y:S01]  /*22c0*/  IMAD.MOV.U32 R2, RZ, RZ, R8 ;  /* 0x000000ffff027224 */ /* 0x000fe200078e0008 */
[----:B-1----:R-:W-:-:S03]  /*22d0*/  ISETP.GE.AND P1, PT, R154, UR16, PT ;  /* 0x000000109a007c0c */ /* 0x002fc6000bf26270 */
[----:B--2-4-:R-:W-:Y:S01]  /*22e0*/  IMAD.WIDE.U32 R4, R0, UR12, R2 ;  /* 0x0000000c00047c25 */ /* 0x014fe2000f8e0002 */
[----:B------:R-:W-:-:S03]  /*22f0*/  ISETP.GE.AND P0, PT, R153, UR16, PT ;  /* 0x0000001099007c0c */ /* 0x000fc6000bf06270 */
[----:B------:R-:W-:Y:S01]  /*2300*/  IMAD R0, R0, UR13, R6 ;  /* 0x0000000d00007c24 */ /* 0x000fe2000f8e0206 */
[----:B---3--:R-:W-:-:S03]  /*2310*/  LEA R2, P2, R4, UR6, 0x1 ;  /* 0x0000000604027c11 */ /* 0x008fc6000f8408ff */
        /* <DEDUP_REMOVED lines=19> */
.L_x_245:
[----:B------:R2:W-:Y:S02]  /*2450*/  STS.128 [R226+0x5800], RZ ;  /* 0x005800ffe2007388 */ /* 0x0005e40000000c00 */
.L_x_244:
[----:B------:R-:W-:Y:S05]  /*2460*/  BSYNC.RECONVERGENT B0 ;  /* 0x0000000000007941 */ /* 0x000fea0003800200 */
.L_x_243:
[----:B------:R-:W-:Y:S01]  /*2470*/  UIADD3 UR13, UPT, UPT, UR21, -0x1, URZ ;  /* 0xffffffff150d7890 */ /* 0x000fe2000fffe0ff */
[----:B------:R-:W-:Y:S03]  /*2480*/  BSSY.RECONVERGENT B0, `(.L_x_246) ;  /* 0x0000021000007945 */ /* 0x000fe60003800200 */
[----:B------:R-:W-:Y:S02]  /*2490*/  UIMAD UR7, UR13, -0x40, UR25 ;  /* 0xffffffc00d0778a4 */ /* 0x000fe4000f8e0219 */
[----:B------:R-:W-:Y:S02]  /*24a0*/  UIMAD.WIDE.U32 UR34, UR15, UR13, URZ ;  /* 0x0000000d0f2272a5 */ /* 0x000fe4000f8e00ff */
[----:B------:R-:W-:Y:S02]  /*24b0*/  UIMAD UR12, UR4, UR13, URZ ;  /* 0x0000000d040c72a4 */ /* 0x000fe4000f8e02ff */
[----:B------:R-:W-:-:S02]  /*24c0*/  ISETP.GE.AND P3, PT, R11, UR7, PT ;  /* 0x000000070b007c0c */ /* 0x000fc4000bf66270 */
[----:B------:R-:W-:-:S11]  /*24d0*/  UIADD3 UR12, UPT, UPT, UR35, UR12, URZ ;  /* 0x0000000c230c7290 */ /* 0x000fd6000fffe0ff */
[----:B------:R-:W-:Y:S05]  /*24e0*/  @P3 BRA `(.L_x_247) ;  /* 0x0000000000683947 */ /* 0x000fea0003800000 */
[----:B------:R-:W5:Y:S01]  /*24f0*/  LDCU UR6, c[0x0][0x440] ;  /* 0x00008800ff0677ac */ /* 0x000f620008000800 */
[----:B-12-4-:R-:W-:Y:S02]  /*2500*/  IMAD.U32 R4, RZ, RZ, UR34 ;  /* 0x00000022ff047e24 */ /* 0x016fe4000f8e00ff */
[----:B------:R-:W-:Y:S02]  /*2510*/  IMAD.U32 R0, RZ, RZ, UR12 ;  /* 0x0000000cff007e24 */ /* 0x000fe4000f8e00ff */
[----:B------:R-:W-:Y:S01]  /*2520*/  IMAD.U32 R5, RZ, RZ, UR35 ;  /* 0x00000023ff057e24 */ /* 0x000fe2000f8e00ff */
[----:B------:R-:W-:-:S04]  /*2530*/  LEA R2, P2, R4, R151, 0x1 ;  /* 0x0000009704027211 */ /* 0x000fc800078408ff */
        /* <DEDUP_REMOVED lines=20> */
.L_x_248:
[----:B------:R2:W-:Y:S02]  /*2680*/  STS.128 [R226+0x8000], RZ ;  /* 0x008000ffe2007388 */ /* 0x0005e40000000c00 */
.L_x_247:
[----:B------:R-:W-:Y:S05]  /*2690*/  BSYNC.RECONVERGENT B0 ;  /* 0x0000000000007941 */ /* 0x000fea0003800200 */
.L_x_246:
[----:B------:R-:W-:Y:S01]  /*26a0*/  ISETP.GE.AND P0, PT, R13, UR7, PT ;  /* 0x000000070d007c0c */ /* 0x000fe2000bf06270 */
[----:B------:R-:W-:Y:S01]  /*26b0*/  USHF.L.U64.HI UR27, UR10, 0x5, UR11 ;  /* 0x000000050a1b7899 */ /* 0x000fe2000801020b */
[----:B------:R-:W-:Y:S01]  /*26c0*/  BSSY.RECONVERGENT B0, `(.L_x_249) ;  /* 0x0000020000007945 */ /* 0x000fe20003800200 */
[----:B------:R-:W-:Y:S02]  /*26d0*/  USHF.L.U32 UR30, UR10, 0x5, URZ ;  /* 0x000000050a1e7899 */ /* 0x000fe400080006ff */
[----:B------:R-:W-:Y:S02]  /*26e0*/  USHF.L.U64.HI UR31, UR8, 0x6, UR9 ;  /* 0x00000006081f7899 */ /* 0x000fe40008010209 */
[----:B------:R-:W-:-:S06]  /*26f0*/  USHF.L.U32 UR32, UR8, 0x6, URZ ;  /* 0x0000000608207899 */ /* 0x000fcc00080006ff */
[----:B------:R-:W-:Y:S06]  /*2700*/  @P0 BRA `(.L_x_250) ;  /* 0x00000000006c0947 */ /* 0x000fec0003800000 */
[----:B------:R-:W5:Y:S01]  /*2710*/  LDCU UR6, c[0x0][0x440] ;  /* 0x00008800ff0677ac */ /* 0x000f620008000800 */
[----:B------:R-:W-:-:S04]  /*2720*/  UIADD3 UR17, UP0, UPT, UR30, UR34, URZ ;  /* 0x000000221e117290 */ /* 0x000fc8000ff1e0ff */
[----:B------:R-:W-:Y:S02]  /*2730*/  UIADD3.X UR16, UPT, UPT, UR27, UR12, URZ, UP0, !UPT ;  /* 0x0000000c1b107290 */ /* 0x000fe400087fe4ff */
[----:B------:R-:W-:-:S04]  /*2740*/  IMAD.U32 R0, RZ, RZ, UR17 ;  /* 0x00000011ff007e24 */ /* 0x000fc8000f8e00ff */
[----:B-12---:R-:W-:Y:S01]  /*2750*/  IMAD.U32 R3, RZ, RZ, UR16 ;  /* 0x00000010ff037e24 */ /* 0x006fe2000f8e00ff */
[----:B------:R-:W-:Y:S02]  /*2760*/  LEA R2, P2, R0, R151, 0x1 ;  /* 0x0000009700027211 */ /* 0x000fe400078408ff */
[----:B-----5:R-:W-:Y:S02]  /*2770*/  ISETP.GE.AND P1, PT, R154, UR6, PT ;  /* 0x000000069a007c0c */ /* 0x020fe4000bf26270 */
[----:B------:R-:W-:Y:S02]  /*2780*/  ISETP.GE.AND P0, PT, R153, UR6, PT ;  /* 0x0000000699007c0c */ /* 0x000fe4000bf06270 */
[----:B------:R-:W-:-:S09]  /*2790*/  LEA.HI.X R3, R0, R150, R3, 0x1, P2 ;  /* 0x0000009600037211 */ /* 0x000fd200010f0c03 */
        /* <DEDUP_REMOVED lines=17> */
.L_x_251:
[----:B------:R2:W-:Y:S02]  /*28b0*/  STS.128 [R226+0x8800], RZ ;  /* 0x008800ffe2007388 */ /* 0x0005e40000000c00 */
.L_x_250:
[----:B------:R-:W-:Y:S05]  /*28c0*/  BSYNC.RECONVERGENT B0 ;  /* 0x0000000000007941 */ /* 0x000fea0003800200 */
.L_x_249:
[----:B------:R-:W0:Y:S01]  /*28d0*/  LDGDEPBAR ;  /* 0x00000000000079af */ /* 0x000e220000000000 */
[----:B------:R-:W-:Y:S01]  /*28e0*/  UIMAD.WIDE.U32 UR32, UR32, UR13, URZ ;  /* 0x0000000d202072a5 */ /* 0x000fe2000f8e00ff */
[----:B------:R-:W-:Y:S01]  /*28f0*/  BSSY.RECONVERGENT B0, `(.L_x_252) ;  /* 0x0000026000007945 */ /* 0x000fe20003800200 */
[----:B------:R-:W-:Y:S01]  /*2900*/  UIMAD UR31, UR31, UR13, URZ ;  /* 0x0000000d1f1f72a4 */ /* 0x000fe2000f8e02ff */
[----:B------:R-:W-:Y:S01]  /*2910*/  LOP3.LUT R147, R222, 0x1f0, RZ, 0xc0, !PT ;  /* 0x000001f0de937812 */ /* 0x000fe200078ec0ff */
[----:B------:R-:W-:Y:S02]  /*2920*/  UIADD3 UR23, UPT, UPT, UR25, UR23, -UR26 ;  /* 0x0000001719177290 */ /* 0x000fe4000fffe81a */
[----:B------:R-:W-:Y:S01]  /*2930*/  UIADD3 UR31, UPT, UPT, UR33, UR31, URZ ;  /* 0x0000001f211f7290 */ /* 0x000fe2000fffe0ff */
[----:B------:R-:W-:-:S04]  /*2940*/  DEPBAR.LE SB0, 0x0 ;  /* 0x000080000000791a */ /* 0x000fc80000000000 */
[----:B------:R-:W-:Y:S06]  /*2950*/  BAR.SYNC.DEFER_BLOCKING 0x0 ;  /* 0x0000000000007b1d */ /* 0x000fec0000010000 */
        /* <DEDUP_REMOVED lines=26> */
.L_x_254:
[----:B------:R4:W-:Y:S01]  /*2b00*/  STS.128 [R226+0xb000], RZ ;  /* 0x00b000ffe2007388 */ /* 0x0009e20000000c00 */
[----:B------:R-:W-:Y:S05]  /*2b10*/  BRA `(.L_x_255) ;  /* 0x00000000000c7947 */ /* 0x000fea0003800000 */
.L_x_253:
[----:B------:R1:W-:Y:S04]  /*2b20*/  STS.128 [R226+0x9000], RZ ;  /* 0x009000ffe2007388 */ /* 0x0003e80000000c00 */
[----:B------:R1:W-:Y:S04]  /*2b30*/  STS.128 [R226+0xa000], RZ ;  /* 0x00a000ffe2007388 */ /* 0x0003e80000000c00 */
[----:B------:R1:W-:Y:S02]  /*2b40*/  STS.128 [R226+0xb000], RZ ;  /* 0x00b000ffe2007388 */ /* 0x0003e40000000c00 */
.L_x_255:
[----:B------:R-:W-:Y:S05]  /*2b50*/  BSYNC.RECONVERGENT B0 ;  /* 0x0000000000007941 */ /* 0x000fea0003800200 */
.L_x_252:
[----:B------:R-:W-:Y:S01]  /*2b60*/  ISETP.GE.AND P0, PT, R13, UR7, PT ;  /* 0x000000070d007c0c */ /* 0x000fe2000bf06270 */
[----:B------:R-:W-:Y:S01]  /*2b70*/  BSSY.RECONVERGENT B0, `(.L_x_256) ;  /* 0x0000025000007945 */ /* 0x000fe20003800200 */
[----:B------:R-:W-:Y:S02]  /*2b80*/  LOP3.LUT R146, R11, 0x7, RZ, 0xc0, !PT ;  /* 0x000000070b927812 */ /* 0x000fe400078ec0ff */
[----:B-12-4-:R-:W-:Y:S02]  /*2b90*/  LOP3.LUT R4, R221, 0x8, RZ, 0xc0, !PT ;  /* 0x00000008dd047812 */ /* 0x016fe400078ec0ff */
[----:B------:R-:W-:Y:S02]  /*2ba0*/  LOP3.LUT R223, R15, 0x3e00, RZ, 0xc0, !PT ;  /* 0x00003e000fdf7812 */ /* 0x000fe400078ec0ff */
[----:B------:R-:W-:Y:S02]  /*2bb0*/  LOP3.LUT R5, R149, 0x120, RZ, 0xc0, !PT ;  /* 0x0000012095057812 */ /* 0x000fe400078ec0ff */
[----:B------:R-:W-:-:S03]  /*2bc0*/  LOP3.LUT R145, R14, 0x8, R222, 0x78, !PT ;  /* 0x000000080e917812 */ /* 0x000fc600078e78de */
[----:B------:R1:W-:Y:S04]  /*2bd0*/  @P0 STS.128 [R226+0x9800], RZ ;  /* 0x009800ffe2000388 */ /* 0x0003e80000000c00 */
[----:B------:R1:W-:Y:S04]  /*2be0*/  @P0 STS.128 [R226+0xa800], RZ ;  /* 0x00a800ffe2000388 */ /* 0x0003e80000000c00 */
[----:B------:R1:W-:Y:S01]  /*2bf0*/  @P0 STS.128 [R226+0xb800], RZ ;  /* 0x00b800ffe2000388 */ /* 0x0003e20000000c00 */
[----:B------:R-:W-:Y:S05]  /*2c00*/  @P0 BRA `(.L_x_257) ;  /* 0x00000000006c0947 */ /* 0x000fea0003800000 */
[----:B------:R-:W2:Y:S01]  /*2c10*/  LDCU UR6, c[0x0][0x440] ;  /* 0x00008800ff0677ac */ /* 0x000ea20008000800 */
[----:B------:R-:W-:-:S04]  /*2c20*/  ULEA UR12, UP0, UR8, UR32, 0x5 ;  /* 0x00000020080c7291 */ /* 0x000fc8000f8028ff */
[----:B------:R-:W-:Y:S02]  /*2c30*/  ULEA.HI.X UR7, UR8, UR31, UR9, 0x5, UP0 ;  /* 0x0000001f08077291 */ /* 0x000fe400080f2c09 */
[----:B------:R-:W-:-:S04]  /*2c40*/  IMAD.U32 R0, RZ, RZ, UR12 ;  /* 0x0000000cff007e24 */ /* 0x000fc8000f8e00ff */
[----:B------:R-:W-:Y:S01]  /*2c50*/  IMAD.U32 R3, RZ, RZ, UR7 ;  /* 0x00000007ff037e24 */ /* 0x000fe2000f8e00ff */
[----:B------:R-:W-:Y:S02]  /*2c60*/  LEA R2, P2, R0, R17, 0x1 ;  /* 0x0000001100027211 */ /* 0x000fe400078408ff */
[----:B--2---:R-:W-:Y:S02]  /*2c70*/  ISETP.GE.AND P1, PT, R154, UR6, PT ;  /* 0x000000069a007c0c */ /* 0x004fe4000bf26270 */
        /* <DEDUP_REMOVED lines=19> */
.L_x_258:
[----:B------:R4:W-:Y:S02]  /*2db0*/  STS.128 [R226+0xb800], RZ ;  /* 0x00b800ffe2007388 */ /* 0x0009e40000000c00 */
.L_x_257:
[----:B------:R-:W-:Y:S05]  /*2dc0*/  BSYNC.RECONVERGENT B0 ;  /* 0x0000000000007941 */ /* 0x000fea0003800200 */
.L_x_256:
[----:B------:R-:W-:Y:S01]  /*2dd0*/  LOP3.LUT R0, R15, 0x100, RZ, 0xc0, !PT ;  /* 0x000001000f007812 */ /* 0x000fe200078ec0ff */
[----:B------:R-:W0:Y:S01]  /*2de0*/  LDGDEPBAR ;  /* 0x00000000000079af */ /* 0x000e220000000000 */
[----:B--2-4-:R-:W-:Y:S01]  /*2df0*/  LOP3.LUT R2, R14, R4, RZ, 0x3c, !PT ;  /* 0x000000040e027212 */ /* 0x014fe200078e3cff */
[----:B------:R-:W-:Y:S01]  /*2e00*/  UISETP.GT.U32.AND UP0, UPT, UR13, UR18, UPT ;  /* 0x000000120d00728c */ /* 0x000fe2000bf04070 */
[----:B------:R-:W-:Y:S02]  /*2e10*/  LOP3.LUT R6, R0, 0x20, R149, 0xf8, !PT ;  /* 0x0000002000067812 */ /* 0x000fe400078ef895 */
[----:B------:R-:W-:Y:S02]  /*2e20*/  IADD3 R3, PT, PT, R145, R5, R223 ;  /* 0x0000000591037210 */ /* 0x000fe40007ffe0df */
[----:B------:R-:W-:Y:S01]  /*2e30*/  LOP3.LUT P6, RZ, R221, 0x4, RZ, 0xc0, !PT ;  /* 0x00000004ddff7812 */ /* 0x000fe200078cc0ff */
[----:B------:R-:W-:Y:S01]  /*2e40*/  IMAD.IADD R0, R2, 0x1, R6 ;  /* 0x0000000102007824 */ /* 0x000fe200078e0206 */
[----:B------:R-:W-:Y:S01]  /*2e50*/  LEA R144, R3, UR5, 0x1 ;  /* 0x0000000503907c11 */ /* 0x000fe2000f8e08ff */
[----:B------:R-:W-:Y:S03]  /*2e60*/  STL [R1+0x8], R6 ;  /* 0x0000080601007387 */ /* 0x000fe60000100800 */
[----:B------:R-:W-:Y:S01]  /*2e70*/  LEA R2, R0, UR5, 0x1 ;  /* 0x0000000500027c11 */ /* 0x000fe2000f8e08ff */
[----:B------:R-:W-:Y:S01]  /*2e80*/  LDSM.16.M88.4 R12, [R144] ;  /* 0x00000000900c783b */ /* 0x000fe20000000200 */
[----:B------:R-:W-:-:S03]  /*2e90*/  IMAD.MOV.U32 R0, RZ, RZ, 0x20 ;  /* 0x00000020ff007424 */ /* 0x000fc600078e00ff */
[----:B------:R-:W2:Y:S02]  /*2ea0*/  LDSM.16.M88.4 R32, [R2+0x6000] ;  /* 0x006000000220783b */ /* 0x000ea40000000200 */
[----:B------:R-:W-:Y:S02]  /*2eb0*/  SEL R148, R0, 0xffffffe0, !P6 ;  /* 0xffffffe000947807 */ /* 0x000fe40007000000 */
[----:B------:R-:W4:Y:S03]  /*2ec0*/  LDSM.16.M88.4 R8, [R144+0x1000] ;  /* 0x001000009008783b */ /* 0x000f260000000200 */
[--C-:B------:R-:W-:Y:S01]  /*2ed0*/  IMAD.IADD R3, R144, 0x1, R148.reuse ;  /* 0x0000000190037824 */ /* 0x100fe200078e0294 */
[----:B------:R-:W5:Y:S01]  /*2ee0*/  LDSM.16.M88.4 R28, [R2+0x6400] ;  /* 0x00640000021c783b */ /* 0x000f620000000200 */
[----:B------:R-:W-:-:S03]  /*2ef0*/  IMAD.IADD R0, R2, 0x1, R148 ;  /* 0x0000000102007824 */ /* 0x000fc600078e0294 */
[----:B------:R-:W3:Y:S04]  /*2f00*/  LDSM.16.M88.4 R24, [R2+0x6800] ;  /* 0x006800000218783b */ /* 0x000ee80000000200 */
[----:B------:R-:W1:Y:S04]  /*2f10*/  LDSM.16.M88.4 R20, [R2+0x6c00] ;  /* 0x006c00000214783b */ /* 0x000e680000000200 */
[----:B------:R-:W-:Y:S04]  /*2f20*/  LDSM.16.M88.4 R4, [R3+0x1000] ;  /* 0x001000000304783b */ /* 0x000fe80000000200 */
[----:B------:R-:W1:Y:S04]  /*2f30*/  LDSM.16.M88.4 R48, [R0+0x6000] ;  /* 0x006000000030783b */ /* 0x000e680000000200 */
[----:B------:R-:W-:Y:S04]  /*2f40*/  LDSM.16.M88.4 R44, [R0+0x6400] ;  /* 0x00640000002c783b */ /* 0x000fe80000000200 */
[----:B------:R-:W1:Y:S04]  /*2f50*/  LDSM.16.M88.4 R56, [R0+0x6800] ;  /* 0x006800000038783b */ /* 0x000e680000000200 */
[----:B------:R-:W1:Y:S04]  /*2f60*/  LDSM.16.M88.4 R16, [R3] ;  /* 0x000000000310783b */ /* 0x000e680000000200 */
[----:B------:R-:W1:Y:S01]  /*2f70*/  LDSM.16.M88.4 R64, [R0+0x6c00] ;  /* 0x006c00000040783b */ /* 0x000e620000000200 */
[-C--:B--2---:R-:W-:Y:S03]  /*2f80*/  HMMA.16816.F32 R80, R12, R32.reuse, RZ ;  /* 0x000000200c50723c */ /* 0x084fe600000018ff */
[----:B------:R-:W-:Y:S05]  /*2f90*/  STL [R1], R148 ;  /* 0x0000009401007387 */ /* 0x000fea0000100800 */
[C---:B----4-:R-:W-:Y:S08]  /*2fa0*/  HMMA.16816.F32 R76, R8.reuse, R32, RZ ;  /* 0x00000020084c723c */ /* 0x050ff000000018ff */
[-C--:B------:R-:W-:Y:S08]  /*2fb0*/  HMMA.16816.F32 R72, R8, R34.reuse, RZ ;  /* 0x000000220848723c */ /* 0x080ff000000018ff */
[----:B------:R-:W-:Y:S08]  /*2fc0*/  HMMA.16816.F32 R92, R12, R34, RZ ;  /* 0x000000220c5c723c */ /* 0x000ff000000018ff */
[C---:B-----5:R-:W-:Y:S08]  /*2fd0*/  HMMA.16816.F32 R68, R8.reuse, R28, RZ ;  /* 0x0000001c0844723c */ /* 0x060ff000000018ff */
[C---:B---3--:R-:W-:Y:S08]  /*2fe0*/  HMMA.16816.F32 R52, R8.reuse, R24, RZ ;  /* 0x000000180834723c */ /* 0x048ff000000018ff */
[C---:B-1----:R-:W-:Y:S08]  /*2ff0*/  HMMA.16816.F32 R36, R8.reuse, R20, RZ ;  /* 0x000000140824723c */ /* 0x042ff000000018ff */
[C---:B------:R-:W-:Y:S08]  /*3000*/  HMMA.16816.F32 R60, R8.reuse, R30, RZ ;  /* 0x0000001e083c723c */ /* 0x040ff000000018ff */
[C---:B------:R-:W-:Y:S08]  /*3010*/  HMMA.16816.F32 R40, R8.reuse, R26, RZ ;  /* 0x0000001a0828723c */ /* 0x040ff000000018ff */
[----:B------:R-:W-:Y:S08]  /*3020*/  HMMA.16816.F32 R32, R8, R22, RZ ;  /* 0x000000160820723c */ /* 0x000ff000000018ff */
[C---:B------:R-:W-:Y:S08]  /*3030*/  HMMA.16816.F32 R8, R12.reuse, R28, RZ ;  /* 0x0000001c0c08723c */ /* 0x040ff000000018ff */
[C---:B------:R-:W-:Y:S01]  /*3040*/  HMMA.16816.F32 R88, R12.reuse, R30, RZ ;  /* 0x0000001e0c58723c */ /* 0x040fe200000018ff */
[----:B------:R-:W-:Y:S07]  /*3050*/  LDSM.16.M88.4 R28, [R2+0x7c00] ;  /* 0x007c0000021c783b */ /* 0x000fee0000000200 */
[C---:B------:R-:W-:Y:S08]  /*3060*/  HMMA.16816.F32 R84, R12.reuse, R24, RZ ;  /* 0x000000180c54723c */ /* 0x040ff000000018ff */
[----:B------:R-:W-:Y:S08]  /*3070*/  HMMA.16816.F32 R104, R12, R26, RZ ;  /* 0x0000001a0c68723c */ /* 0x000ff000000018ff */
[C---:B------:R-:W-:Y:S08]  /*3080*/  HMMA.16816.F32 R96, R4.reuse, R48, R76 ;  /* 0x000000300460723c */ /* 0x040ff0000000184c */
[----:B------:R-:W-:Y:S08]  /*3090*/  HMMA.16816.F32 R128, R4, R56, R52 ;  /* 0x000000380480723c */ /* 0x000ff00000001834 */
[----:B------:R-:W-:Y:S01]  /*30a0*/  HMMA.16816.F32 R112, R16, R44, R8 ;  /* 0x0000002c1070723c */ /* 0x000fe20000001808 */
[----:B------:R-:W1:Y:S07]  /*30b0*/  LDSM.16.M88.4 R8, [R144+0x3000] ;  /* 0x003000009008783b */ /* 0x000e6e0000000200 */
[----:B------:R-:W-:Y:S08]  /*30c0*/  HMMA.16816.F32 R24, R12, R20, RZ ;  /* 0x000000140c18723c */ /* 0x000ff000000018ff */
[C---:B------:R-:W-:Y:S01]  /*30d0*/  HMMA.16816.F32 R76, R4.reuse, R64, R36 ;  /* 0x00000040044c723c */ /* 0x040fe20000001824 */
[----:B------:R-:W-:Y:S07]  /*30e0*/  LDSM.16.M88.4 R36, [R2+0x7400] ;  /* 0x007400000224783b */ /* 0x000fee0000000200 */
[C---:B------:R-:W-:Y:S01]  /*30f0*/  HMMA.16816.F32 R124, R4.reuse, R58, R40 ;  /* 0x0000003a047c723c */ /* 0x040fe20000001828 */
[----:B------:R-:W2:Y:S07]  /*3100*/  LDSM.16.M88.4 R40, [R2+0x7000] ;  /* 0x007000000228783b */ /* 0x000eae0000000200 */
[----:B------:R-:W-:Y:S01]  /*3110*/  HMMA.16816.F32 R52, R4, R66, R32 ;  /* 0x000000420434723c */ /* 0x000fe20000001820 */
[----:B------:R-:W3:Y:S07]  /*3120*/  LDSM.16.M88.4 R32, [R2+0x7800] ;  /* 0x007800000220783b */ /* 0x000eee0000000200 */
        /* <DEDUP_REMOVED lines=16> */
[C---:B------:R-:W-:Y:S08]  /*3230*/  HMMA.16816.F32 R116, R16.reuse, R56, R84 ;  /* 0x000000381074723c */ /* 0x040ff00000001854 */
[----:B------:R-:W-:Y:S08]  /*3240*/  HMMA.16816.F32 R104, R16, R58, R104 ;  /* 0x0000003a1068723c */ /* 0x000ff00000001868 */
[C---:B-1----:R-:W-:Y:S08]  /*3250*/  HMMA.16816.F32 R64, R8.reuse, R28, R76 ;  /* 0x0000001c0840723c */ /* 0x042ff0000000184c */
        /* <DEDUP_REMOVED lines=11> */
[----:B------:R-:W-:Y:S08]  /*3310*/  HMMA.16816.F32 R60, R12, R34, R104 ;  /* 0x000000220c3c723c */ /* 0x000ff00000001868 */
[----:B-----5:R-:W-:Y:S08]  /*3320*/  HMMA.16816.F32 R104, R4, R24, R96 ;  /* 0x000000180468723c */ /* 0x020ff00000001860 */
[C---:B------:R-:W-:Y:S01]  /*3330*/  HMMA.16816.F32 R56, R12.reuse, R32, R116 ;  /* 0x000000200c38723c */ /* 0x040fe20000001874 */
[----:B------:R-:W-:Y:S07]  /*3340*/  LDSM.16.M88.4 R32, [R2+0x8000] ;  /* 0x008000000220783b */ /* 0x000fee0000000200 */
[----:B------:R-:W-:Y:S08]  /*3350*/  HMMA.16816.F32 R68, R12, R28, R120 ;  /* 0x0000001c0c44723c */ /* 0x000ff00000001878 */
[----:B------:R-:W-:Y:S08]  /*3360*/  HMMA.16816.F32 R96, R4, R44, R88 ;  /* 0x0000002c0460723c */ /* 0x000ff00000001858 */
[----:B------:R-:W-:Y:S01]  /*3370*/  HMMA.16816.F32 R100, R12, R30, R100 ;  /* 0x0000001e0c64723c */ /* 0x000fe20000001864 */
[----:B------:R-:W1:Y:S04]  /*3380*/  LDSM.16.M88.4 R12, [R144+0x5000] ;  /* 0x00500000900c783b */ /* 0x000e680000000200 */
[----:B------:R-:W2:Y:S03]  /*3390*/  LDSM.16.M88.4 R28, [R2+0x8400] ;  /* 0x00840000021c783b */ /* 0x000ea60000000200 */
[----:B------:R-:W-:Y:S08]  /*33a0*/  HMMA.16816.F32 R128, R4, R26, R92 ;  /* 0x0000001a0480723c */ /* 0x000ff0000000185c */
[C---:B------:R-:W-:Y:S01]  /*33b0*/  HMMA.16816.F32 R120, R20.reuse, R24, R16 ;  /* 0x000000181478723c */ /* 0x040fe20000001810 */
[----:B------:R-:W-:Y:S07]  /*33c0*/  LDSM.16.M88.4 R16, [R144+0x4000] ;  /* 0x004000009010783b */ /* 0x000fee0000000200 */
[C---:B------:R-:W-:Y:S01]  /*33d0*/  HMMA.16816.F32 R116, R20.reuse, R26, R40 ;  /* 0x0000001a1474723c */ /* 0x040fe20000001828 */
[----:B------:R-:W3:Y:S04]  /*33e0*/  LDSM.16.M88.4 R24, [R2+0x8800] ;  /* 0x008800000218783b */ /* 0x000ee80000000200 */
[----:B------:R-:W-:Y:S03]  /*33f0*/  LDSM.16.M88.4 R40, [R0+0x8800] ;  /* 0x008800000028783b */ /* 0x000fe60000000200 */
[-C--:B------:R-:W-:Y:S01]  /*3400*/  HMMA.16816.F32 R88, R20, R46.reuse, R36 ;  /* 0x0000002e1458723c */ /* 0x080fe20000001824 */
[----:B------:R4:W5:Y:S07]  /*3410*/  LDSM.16.M88.4 R36, [R2+0x8c00] ;  /* 0x008c00000224783b */ /* 0x00096e0000000200 */
[C---:B------:R-:W-:Y:S08]  /*3420*/  HMMA.16816.F32 R92, R4.reuse, R46, R84 ;  /* 0x0000002e045c723c */ /* 0x040ff00000001854 */
[C---:B------:R-:W-:Y:S08]  /*3430*/  HMMA.16816.F32 R84, R4.reuse, R48, R80 ;  /* 0x000000300454723c */ /* 0x040ff00000001850 */
[----:B------:R-:W-:Y:S01]  /*3440*/  HMMA.16816.F32 R80, R4, R50, R76 ;  /* 0x000000320450723c */ /* 0x000fe2000000184c */
[----:B----4-:R-:W-:-:S07]  /*3450*/  IMAD.U32 R2, RZ, RZ, UR25 ;  /* 0x00000019ff027e24 */ /* 0x010fce000f8e00ff */
[C---:B------:R-:W-:Y:S08]  /*3460*/  HMMA.16816.F32 R76, R4.reuse, R72, R64 ;  /* 0x00000048044c723c */ /* 0x040ff00000001840 */
[----:B------:R-:W-:Y:S01]  /*3470*/  HMMA.16816.F32 R124, R4, R74, R52 ;  /* 0x0000004a047c723c */ /* 0x000fe20000001834 */
[----:B------:R-:W-:Y:S07]  /*3480*/  LDSM.16.M88.4 R4, [R3+0x5000] ;  /* 0x005000000304783b */ /* 0x000fee0000000200 */
[C---:B------:R-:W-:Y:S01]  /*3490*/  HMMA.16816.F32 R112, R20.reuse, R44, R8 ;  /* 0x0000002c1470723c */ /* 0x040fe20000001808 */
[----:B------:R-:W-:Y:S04]  /*34a0*/  LDSM.16.M88.4 R44, [R0+0x8400] ;  /* 0x00840000002c783b */ /* 0x000fe80000000200 */
[----:B------:R4:W-:Y:S03]  /*34b0*/  LDSM.16.M88.4 R8, [R3+0x4000] ;  /* 0x004000000308783b */ /* 0x0009e60000000200 */
[C---:B------:R-:W-:Y:S08]  /*34c0*/  HMMA.16816.F32 R108, R20.reuse, R48, R56 ;  /* 0x00000030146c723c */ /* 0x040ff00000001838 */
[C---:B------:R-:W-:Y:S01]  /*34d0*/  HMMA.16816.F32 R52, R20.reuse, R50, R60 ;  /* 0x000000321434723c */ /* 0x040fe2000000183c */
[----:B------:R-:W-:Y:S07]  /*34e0*/  LDSM.16.M88.4 R48, [R0+0x8000] ;  /* 0x008000000030783b */ /* 0x000fee0000000200 */
[----:B------:R-:W-:Y:S01]  /*34f0*/  HMMA.16816.F32 R68, R20, R72, R68 ;  /* 0x000000481444723c */ /* 0x000fe20000001844 */
[----:B----4-:R-:W-:-:S07]  /*3500*/  IMAD.U32 R3, RZ, RZ, UR23 ;  /* 0x00000017ff037e24 */ /* 0x010fce000f8e00ff */
[----:B------:R-:W-:Y:S01]  /*3510*/  HMMA.16816.F32 R64, R20, R74, R100 ;  /* 0x0000004a1440723c */ /* 0x000fe20000001864 */
[----:B------:R4:W5:Y:S01]  /*3520*/  LDSM.16.M88.4 R20, [R0+0x8c00] ;  /* 0x008c00000014783b */ /* 0x0009620000000200 */
[----:B------:R-:W-:-:S06]  /*3530*/  DEPBAR.LE SB0, 0x0 ;  /* 0x000080000000791a */ /* 0x000fcc0000000000 */
[C---:B-1----:R-:W-:Y:S08]  /*3540*/  HMMA.16816.F32 R104, R12.reuse, R32, R104 ;  /* 0x000000200c68723c */ /* 0x042ff00000001868 */
[C---:B------:R-:W-:Y:S08]  /*3550*/  HMMA.16816.F32 R100, R12.reuse, R34, R128 ;  /* 0x000000220c64723c */ /* 0x040ff00000001880 */
[----:B--2---:R-:W-:Y:S01]  /*3560*/  HMMA.16816.F32 R96, R12, R28, R96 ;  /* 0x0000001c0c60723c */ /* 0x004fe20000001860 */
[----:B----4-:R-:W-:-:S04]  /*3570*/  IADD3 R0, PT, PT, R146, UR24, R147 ;  /* 0x0000001892007c10 */ /* 0x010fc8000fffe093 */
[----:B------:R-:W-:-:S03]  /*3580*/  IADD3 R3, PT, PT, R0, 0x1, R3 ;  /* 0x0000000100037810 */ /* 0x000fc60007ffe003 */
[C---:B------:R-:W-:Y:S01]  /*3590*/  HMMA.16816.F32 R92, R12.reuse, R30, R92 ;  /* 0x0000001e0c5c723c */ /* 0x040fe2000000185c */
[C-C-:B------:R-:W-:Y:S02]  /*35a0*/  VIADDMNMX R231, R3.reuse, 0x8, R2.reuse, PT ;  /* 0x0000000803e77846 */ /* 0x140fe40003800102 */
[C-C-:B------:R-:W-:Y:S02]  /*35b0*/  VIADDMNMX R228, R3.reuse, 0x40, R2.reuse, PT ;  /* 0x0000004003e47846 */ /* 0x140fe40003800102 */
[C---:B------:R-:W-:Y:S02]  /*35c0*/  VIADDMNMX R230, R3.reuse, 0x48, R2, PT ;  /* 0x0000004803e67846 */ /* 0x040fe40003800102 */
[----:B------:R-:W-:Y:S01]  /*35d0*/  VIMNMX R229, PT, PT, R3, UR25, PT ;  /* 0x0000001903e57c48 */ /* 0x000fe2000bfe0100 */
[C---:B---3--:R-:W-:Y:S08]  /*35e0*/  HMMA.16816.F32 R84, R12.reuse, R24, R84 ;  /* 0x000000180c54723c */ /* 0x048ff00000001854 */
[C---:B------:R-:W-:Y:S08]  /*35f0*/  HMMA.16816.F32 R80, R12.reuse, R26, R80 ;  /* 0x0000001a0c50723c */ /* 0x040ff00000001850 */
[C---:B-----5:R-:W-:Y:S08]  /*3600*/  HMMA.16816.F32 R76, R12.reuse, R36, R76 ;  /* 0x000000240c4c723c */ /* 0x060ff0000000184c */
        /* <DEDUP_REMOVED lines=25> */
[----:B------:R-:W-:-:S05]  /*37a0*/  IMAD.U32 R4, RZ, RZ, UR22 ;  /* 0x00000016ff047e24 */ /* 0x000fca000f8e00ff */
[----:B------:R-:W-:Y:S01]  /*37b0*/  IADD3 R227, PT, PT, R0, UR25, -R4 ;  /* 0x0000001900e37c10 */ /* 0x000fe2000fffe804 */
[----:B------:R-:W-:Y:S06]  /*37c0*/  BAR.SYNC.DEFER_BLOCKING 0x0 ;  /* 0x0000000000007b1d */ /* 0x000fec0000010000 */
[----:B------:R-:W-:Y:S07]  /*37d0*/  BRA.U !UP0, `(.L_x_259) ;  /* 0x0000000108d87547 */ /* 0x000fee000b800000 */
[----:B------:R-:W1:Y:S01]  /*37e0*/  LDCU UR6, c[0x0][0x440] ;  /* 0x00008800ff0677ac */ /* 0x000e620008000800 */
[----:B------:R-:W-:Y:S01]  /*37f0*/  BSSY.RECONVERGENT B0, `(.L_x_260) ;  /* 0x0000033000007945 */ /* 0x000fe20003800200 */
[----:B------:R-:W-:-:S04]  /*3800*/  UIADD3 UR7, UPT, UPT, UR21, -0x2, URZ ;  /* 0xfffffffe15077890 */ /* 0x000fc8000fffe0ff */
[----:B------:R-:W-:Y:S02]  /*3810*/  UIMAD.WIDE.U32 UR16, UR15, UR7, URZ ;  /* 0x000000070f1072a5 */ /* 0x000fe4000f8e00ff */
[----:B------:R-:W-:Y:S02]  /*3820*/  UIMAD UR4, UR4, UR7, URZ ;  /* 0x00000007040472a4 */ /* 0x000fe4000f8e02ff */
[----:B------:R-:W-:Y:S02]  /*3830*/  UIADD3 UR30, UP0, UPT, UR30, UR16, URZ ;  /* 0x000000101e1e7290 */ /* 0x000fe4000ff1e0ff */
[----:B------:R-:W-:Y:S01]  /*3840*/  UIADD3 UR4, UPT, UPT, UR17, UR4, URZ ;  /* 0x0000000411047290 */ /* 0x000fe2000fffe0ff */
[----:B------:R-:W-:Y:S02]  /*3850*/  IMAD.U32 R6, RZ, RZ, UR16 ;  /* 0x00000010ff067e24 */ /* 0x000fe4000f8e00ff */
[----:B------:R-:W-:Y:S01]  /*3860*/  IMAD.U32 R7, RZ, RZ, UR17 ;  /* 0x00000011ff077e24 */ /* 0x000fe2000f8e00ff */
[----:B-1----:R-:W-:Y:S01]  /*3870*/  ISETP.GE.AND P2, PT, R154, UR6, PT ;  /* 0x000000069a007c0c */ /* 0x002fe2000bf46270 */
[----:B------:R-:W-:Y:S01]  /*3880*/  UIADD3.X UR27, UPT, UPT, UR27, UR4, URZ, UP0, !UPT ;  /* 0x000000041b1b7290 */ /* 0x000fe200087fe4ff */
[----:B------:R-:W-:Y:S01]  /*3890*/  ISETP.GE.AND P1, PT, R153, UR6, PT ;  /* 0x0000000699007c0c */ /* 0x000fe2000bf26270 */
[----:B------:R-:W-:Y:S01]  /*38a0*/  IMAD.U32 R0, RZ, RZ, UR4 ;  /* 0x00000004ff007e24 */ /* 0x000fe2000f8e00ff */
[----:B------:R-:W-:Y:S01]  /*38b0*/  ISETP.GE.AND P0, PT, R152, UR6, PT ;  /* 0x0000000698007c0c */ /* 0x000fe2000bf06270 */
[----:B------:R-:W-:Y:S01]  /*38c0*/  IMAD.U32 R3, RZ, RZ, UR30 ;  /* 0x0000001eff037e24 */ /* 0x000fe2000f8e00ff */
[----:B------:R-:W-:Y:S01]  /*38d0*/  LEA R4, P4, R6, R151, 0x1 ;  /* 0x0000009706047211 */ /* 0x000fe200078808ff */
[----:B------:R-:W-:-:S03]  /*38e0*/  IMAD.U32 R7, RZ, RZ, UR27 ;  /* 0x0000001bff077e24 */ /* 0x000fc6000f8e00ff */
[----:B------:R-:W-:Y:S02]  /*38f0*/  LEA.HI.X R5, R6, R150, R0, 0x1, P4 ;  /* 0x0000009606057211 */ /* 0x000fe400020f0c00 */
[----:B------:R-:W-:-:S03]  /*3900*/  LEA R2, P3, R3, R151, 0x1 ;  /* 0x0000009703027211 */ /* 0x000fc600078608ff */
[----:B------:R-:W-:Y:S01]  /*3910*/  @!PT LDS RZ, [RZ] ;  /* 0x00000000fffff984 */ /* 0x000fe20000000800 */
[----:B------:R-:W-:Y:S01]  /*3920*/  @!PT LDS RZ, [RZ] ;  /* 0x00000000fffff984 */ /* 0x000fe20000000800 */
[----:B------:R-:W-:Y:S01]  /*3930*/  @!PT LDS RZ, [RZ] ;  /* 0x00000000fffff984 */ /* 0x000fe20000000800 */
[----:B------:R1:W-:Y:S01]  /*3940*/  @!P2 LDGSTS.E.BYPASS.LTC128B.128 [R226+0x6000], desc[UR28][R4.64] ;  /* 0x0600000004e2afae */ /* 0x0003e2000b981a1c */
[----:B------:R-:W-:-:S03]  /*3950*/  LEA.HI.X R3, R3, R150, R7, 0x1, P3 ;  /* 0x0000009603037211 */ /* 0x000fc600018f0c07 */
        /* <DEDUP_REMOVED lines=27> */
.L_x_261:
[----:B------:R3:W-:Y:S02]  /*3b10*/  STS.128 [R226+0x8800], RZ ;  /* 0x008800ffe2007388 */ /* 0x0007e40000000c00 */
.L_x_262:
[----:B------:R-:W-:Y:S05]  /*3b20*/  BSYNC.RECONVERGENT B0 ;  /* 0x0000000000007941 */ /* 0x000fea0003800200 */
.L_x_260:
[----:B------:R-:W0:Y:S02]  /*3b30*/  LDGDEPBAR ;  /* 0x00000000000079af */ /* 0x000e240000000000 */
.L_x_259:
[----:B-12---:R-:W-:Y:S01]  /*3b40*/  IMAD.SHL.U32 R2, R221, 0x2, RZ ;  /* 0x00000002dd027824 */ /* 0x006fe200078e00ff */
[----:B------:R-:W1:Y:S01]  /*3b50*/  LDCU UR4, c[0x0][0x45c] ;  /* 0x00008b80ff0477ac */ /* 0x000e620008000800 */
[----:B------:R-:W-:Y:S02]  /*3b60*/  IMAD.U32 R0, RZ, RZ, UR13 ;  /* 0x0000000dff007e24 */ /* 0x000fe4000f8e00ff */
[C---:B------:R-:W-:Y:S01]  /*3b70*/  VIADD R19, R227.reuse, 0x8 ;  /* 0x00000008e3137836 */ /* 0x040fe20000000000 */
[----:B------:R-:W-:Y:S01]  /*3b80*/  LOP3.LUT R3, R2, 0x6, RZ, 0xc0, !PT ;  /* 0x0000000602037812 */ /* 0x000fe200078ec0ff */
[C---:B------:R-:W-:Y:S01]  /*3b90*/  VIADD R17, R227.reuse, 0x48 ;  /* 0x00000048e3117836 */ /* 0x040fe20000000000 */
[----:B------:R-:W-:Y:S01]  /*3ba0*/  UISETP.GT.U32.AND UP0, UPT, UR13, UR18, UPT ;  /* 0x000000120d00728c */ /* 0x000fe2000bf04070 */
[----:B------:R-:W-:Y:S02]  /*3bb0*/  VIADD R18, R227, 0x40 ;  /* 0x00000040e3127836 */ /* 0x000fe40000000000 */
[----:B------:R-:W-:Y:S01]  /*3bc0*/  IMAD R0, R0, 0x40, R3 ;  /* 0x0000004000007824 */ /* 0x000fe200078e0203 */
[----:B------:R2:W-:Y:S03]  /*3bd0*/  STL [R1+0x2c], R3 ;  /* 0x00002c0301007387 */ /* 0x0005e60000100800 */
[C---:B------:R-:W-:Y:S01]  /*3be0*/  VIADD R16, R0.reuse, 0x1 ;  /* 0x0000000100107836 */ /* 0x040fe20000000000 */
[-C--:B------:R-:W-:Y:S01]  /*3bf0*/  ISETP.GT.AND P1, PT, R19, R0.reuse, PT ;  /* 0x000000001300720c */ /* 0x080fe20003f24270 */
[C---:B------:R-:W-:Y:S01]  /*3c00*/  VIADD R14, R0.reuse, 0x9 ;  /* 0x00000009000e7836 */ /* 0x040fe20000000000 */
[----:B------:R-:W-:Y:S01]  /*3c10*/  ISETP.GT.AND P3, PT, R227, R0, PT ;  /* 0x00000000e300720c */ /* 0x000fe20003f64270 */
[C---:B------:R-:W-:Y:S01]  /*3c20*/  VIADD R15, R0.reuse, 0x8 ;  /* 0x00000008000f7836 */ /* 0x040fe20000000000 */
[-C--:B------:R-:W-:Y:S01]  /*3c30*/  ISETP.GT.AND P0, PT, R19, R16.reuse, PT ;  /* 0x000000101300720c */ /* 0x080fe20003f04270 */
[C---:B------:R-:W-:Y:S01]  /*3c40*/  VIADD R12, R0.reuse, 0x11 ;  /* 0x00000011000c7836 */ /* 0x040fe20000000000 */
[-C--:B------:R-:W-:Y:S01]  /*3c50*/  ISETP.GT.AND P2, PT, R227, R16.reuse, PT ;  /* 0x00000010e300720c */ /* 0x080fe20003f44270 */
[C---:B------:R-:W-:Y:S01]  /*3c60*/  VIADD R13, R0.reuse, 0x10 ;  /* 0x00000010000d7836 */ /* 0x040fe20000000000 */
[----:B------:R-:W-:Y:S01]  /*3c70*/  FSEL R84, R31, -INF , !P0 ;  /* 0xff8000001f547808 */ /* 0x000fe20004000000 */
[C---:B------:R-:W-:Y:S01]  /*3c80*/  VIADD R10, R0.reuse, 0x19 ;  /* 0x00000019000a7836 */ /* 0x040fe20000000000 */
[----:B------:R-:W-:Y:S01]  /*3c90*/  ISETP.GT.AND P0, PT, R17, R16, PT ;  /* 0x000000101100720c */ /* 0x000fe20003f04270 */
[C---:B------:R-:W-:Y:S01]  /*3ca0*/  VIADD R11, R0.reuse, 0x18 ;  /* 0x00000018000b7836 */ /* 0x040fe20000000000 */
[----:B------:R-:W-:Y:S01]  /*3cb0*/  FSEL R48, R29, -INF , !P2 ;  /* 0xff8000001d307808 */ /* 0x000fe20005000000 */
[C---:B------:R-:W-:Y:S01]  /*3cc0*/  VIADD R8, R0.reuse, 0x21 ;  /* 0x0000002100087836 */ /* 0x040fe20000000000 */
[----:B------:R-:W-:Y:S01]  /*3cd0*/  FSEL R27, R107, -INF , !P0 ;  /* 0xff8000006b1b7808 */ /* 0x000fe20004000000 */
[C---:B------:R-:W-:Y:S01]  /*3ce0*/  VIADD R7, R0.reuse, 0x28 ;  /* 0x0000002800077836 */ /* 0x040fe20000000000 */
[----:B------:R-:W-:Y:S01]  /*3cf0*/  ISETP.GT.AND P0, PT, R19, R14, PT ;  /* 0x0000000e1300720c */ /* 0x000fe20003f04270 */
[----:B------:R-:W-:Y:S01]  /*3d00*/  VIADD R9, R0, 0x20 ;  /* 0x0000002000097836 */ /* 0x000fe20000000000 */
[----:B------:R-:W-:Y:S01]  /*3d10*/  ISETP.GT.AND P2, PT, R18, R16, PT ;  /* 0x000000101200720c */ /* 0x000fe20003f44270 */
[----:B------:R-:W-:Y:S01]  /*3d20*/  VIADD R5, R0, 0x30 ;  /* 0x0000003000057836 */ /* 0x000fe20000000000 */
[----:B------:R-:W-:Y:S01]  /*3d30*/  FSEL R83, R30, -INF , !P1 ;  /* 0xff8000001e537808 */ /* 0x000fe20004800000 */
[C---:B------:R-:W-:Y:S01]  /*3d40*/  VIADD R6, R0.reuse, 0x29 ;  /* 0x0000002900067836 */ /* 0x040fe20000000000 */
[----:B------:R-:W-:Y:S01]  /*3d50*/  FSEL R81, R35, -INF , !P0 ;  /* 0xff80000023517808 */ /* 0x000fe20004000000 */
[----:B------:R-:W-:Y:S01]  /*3d60*/  VIADD R4, R0, 0x31 ;  /* 0x0000003100047836 */ /* 0x000fe20000000000 */
[----:B------:R-:W-:Y:S01]  /*3d70*/  FSEL R49, R28, -INF , !P3 ;  /* 0xff8000001c317808 */ /* 0x000fe20005800000 */
[C---:B--2---:R-:W-:Y:S01]  /*3d80*/  VIADD R3, R0.reuse, 0x38 ;  /* 0x0000003800037836 */ /* 0x044fe20000000000 */
[C---:B------:R-:W-:Y:S01]  /*3d90*/  ISETP.GT.AND P1, PT, R17.reuse, R0, PT ;  /* 0x000000001100720c */ /* 0x040fe20003f24270 */
[----:B------:R-:W-:Y:S01]  /*3da0*/  VIADD R2, R0, 0x39 ;  /* 0x0000003900027836 */ /* 0x000fe20000000000 */
[----:B------:R-:W-:-:S02]  /*3db0*/  ISETP.GT.AND P0, PT, R17, R14, PT ;  /* 0x0000000e1100720c */ /* 0x000fc40003f04270 */
[----:B------:R-:W-:Y:S02]  /*3dc0*/  ISETP.GT.AND P3, PT, R18, R0, PT ;  /* 0x000000001200720c */ /* 0x000fe40003f64270 */
[----:B------:R-:W-:Y:S02]  /*3dd0*/  FSEL R38, R105, -INF , !P2 ;  /* 0xff80000069267808 */ /* 0x000fe40005000000 */
[----:B------:R-:W-:Y:S02]  /*3de0*/  ISETP.GT.AND P2, PT, R227, R14, PT ;  /* 0x0000000ee300720c */ /* 0x000fe40003f44270 */
[----:B------:R-:W-:Y:S02]  /*3df0*/  FSEL R28, R106, -INF , !P1 ;  /* 0xff8000006a1c7808 */ /* 0x000fe40004800000 */
[----:B------:R-:W-:Y:S02]  /*3e00*/  FSEL R25, R103, -INF , !P0 ;  /* 0xff80000067197808 */ /* 0x000fe40004000000 */
[----:B------:R-:W-:-:S02]  /*3e10*/  FSEL R39, R104, -INF , !P3 ;  /* 0xff80000068277808 */ /* 0x000fc40005800000 */
[CC--:B------:R-:W-:Y:S02]  /*3e20*/  ISETP.GT.AND P1, PT, R19.reuse, R15.reuse, PT ;  /* 0x0000000f1300720c */ /* 0x0c0fe40003f24270 */
[----:B------:R-:W-:Y:S02]  /*3e30*/  ISETP.GT.AND P0, PT, R19, R12, PT ;  /* 0x0000000c1300720c */ /* 0x000fe40003f04270 */
[----:B------:R-:W-:Y:S02]  /*3e40*/  ISETP.GT.AND P3, PT, R227, R15, PT ;  /* 0x0000000fe300720c */ /* 0x000fe40003f64270 */
[----:B------:R-:W-:Y:S02]  /*3e50*/  FSEL R46, R33, -INF , !P2 ;  /* 0xff800000212e7808 */ /* 0x000fe40005000000 */
[----:B------:R-:W-:Y:S02]  /*3e60*/  ISETP.GT.AND P2, PT, R18, R14, PT ;  /* 0x0000000e1200720c */ /* 0x000fe40003f44270 */
[----:B------:R-:W-:-:S02]  /*3e70*/  FSEL R82, R34, -INF , !P1 ;  /* 0xff80000022527808 */ /* 0x000fc40004800000 */
[----:B------:R-:W-:Y:S02]  /*3e80*/  FSEL R79, R55, -INF , !P0 ;  /* 0xff800000374f7808 */ /* 0x000fe40004000000 */
[----:B------:R-:W-:Y:S02]  /*3e90*/  FSEL R47, R32, -INF , !P3 ;  /* 0xff800000202f7808 */ /* 0x000fe40005800000 */
[CC--:B------:R-:W-:Y:S02]  /*3ea0*/  ISETP.GT.AND P1, PT, R17.reuse, R15.reuse, PT ;  /* 0x0000000f1100720c */ /* 0x0c0fe40003f24270 */
[----:B------:R-:W-:Y:S02]  /*3eb0*/  ISETP.GT.AND P0, PT, R17, R12, PT ;  /* 0x0000000c1100720c */ /* 0x000fe40003f04270 */
[----:B------:R-:W-:Y:S02]  /*3ec0*/  ISETP.GT.AND P3, PT, R18, R15, PT ;  /* 0x0000000f1200720c */ /* 0x000fe40003f64270 */
[----:B------:R-:W-:-:S02]  /*3ed0*/  FSEL R36, R101, -INF , !P2 ;  /* 0xff80000065247808 */ /* 0x000fc40005000000 */
[----:B------:R-:W-:Y:S02]  /*3ee0*/  ISETP.GT.AND P2, PT, R227, R12, PT ;  /* 0x0000000ce300720c */ /* 0x000fe40003f44270 */
[----:B------:R-:W-:Y:S02]  /*3ef0*/  FSEL R26, R102, -INF , !P1 ;  /* 0xff800000661a7808 */ /* 0x000fe40004800000 */
[----:B------:R-:W-:Y:S02]  /*3f00*/  FSEL R23, R99, -INF , !P0 ;  /* 0xff80000063177808 */ /* 0x000fe40004000000 */
[----:B------:R-:W-:Y:S02]  /*3f10*/  FSEL R37, R100, -INF , !P3 ;  /* 0xff80000064257808 */ /* 0x000fe40005800000 */
[C---:B------:R-:W-:Y:S02]  /*3f20*/  ISETP.GT.AND P1, PT, R19.reuse, R13, PT ;  /* 0x0000000d1300720c */ /* 0x040fe40003f24270 */
        /* <DEDUP_REMOVED lines=8> */
[-C--:B------:R-:W-:Y:S02]  /*3fb0*/  ISETP.GT.AND P0, PT, R17, R10.reuse, PT ;  /* 0x0000000a1100720c */ /* 0x080fe40003f04270 */
        /* <DEDUP_REMOVED lines=14> */
[----:B------:R-:W-:Y:S02]  /*40a0*/  ISETP.GT.AND P1, PT, R17, R11, PT ;  /* 0x0000000b1100720c */ /* 0x000fe40003f24270 */
[----:B------:R-:W-:-:S02]  /*40b0*/  ISETP.GT.AND P0, PT, R19, R7, PT ;  /* 0x000000071300720c */ /* 0x000fc40003f04270 */
[----:B------:R-:W-:Y:S02]  /*40c0*/  ISETP.GT.AND P3, PT, R18, R11, PT ;  /* 0x0000000b1200720c */ /* 0x000fe40003f64270 */
[----:B------:R-:W-:Y:S02]  /*40d0*/  FSEL R32, R93, -INF , !P2 ;  /* 0xff8000005d207808 */ /* 0x000fe40005000000 */
[----:B------:R-:W-:Y:S02]  /*40e0*/  ISETP.GT.AND P2, PT, R227, R8, PT ;  /* 0x00000008e300720c */ /* 0x000fe40003f44270 */
[----:B------:R-:W-:Y:S02]  /*40f0*/  FSEL R22, R94, -INF , !P1 ;  /* 0xff8000005e167808 */ /* 0x000fe40004800000 */
[----:B------:R-:W-:Y:S02]  /*4100*/  FSEL R76, R66, -INF , !P0 ;  /* 0xff800000424c7808 */ /* 0x000fe40004000000 */
[----:B------:R-:W-:-:S02]  /*4110*/  FSEL R33, R92, -INF , !P3 ;  /* 0xff8000005c217808 */ /* 0x000fc40005800000 */
[-C--:B------:R-:W-:Y:S02]  /*4120*/  ISETP.GT.AND P1, PT, R19, R9.reuse, PT ;  /* 0x000000091300720c */ /* 0x080fe40003f24270 */
[-C--:B------:R-:W-:Y:S02]  /*4130*/  ISETP.GT.AND P0, PT, R18, R9.reuse, PT ;  /* 0x000000091200720c */ /* 0x080fe40003f04270 */
[----:B------:R-:W-:Y:S02]  /*4140*/  ISETP.GT.AND P3, PT, R227, R9, PT ;  /* 0x00000009e300720c */ /* 0x000fe40003f64270 */
[----:B------:R-:W-:Y:S02]  /*4150*/  FSEL R40, R61, -INF , !P2 ;  /* 0xff8000003d287808 */ /* 0x000fe40005000000 */
[----:B------:R-:W-:Y:S02]  /*4160*/  ISETP.GT.AND P2, PT, R19, R5, PT ;  /* 0x000000051300720c */ /* 0x000fe40003f44270 */
[----:B------:R-:W-:-:S02]  /*4170*/  FSEL R62, R62, -INF , !P1 ;  /* 0xff8000003e3e7808 */ /* 0x000fc40004800000 */
[----:B------:R-:W-:Y:S02]  /*4180*/  FSEL R31, R112, -INF , !P0 ;  /* 0xff800000701f7808 */ /* 0x000fe40004000000 */
[----:B------:R-:W-:Y:S02]  /*4190*/  FSEL R41, R60, -INF , !P3 ;  /* 0xff8000003c297808 */ /* 0x000fe40005800000 */
[----:B------:R-:W-:Y:S02]  /*41a0*/  ISETP.GT.AND P1, PT, R19, R6, PT ;  /* 0x000000061300720c */ /* 0x000fe40003f24270 */
[----:B------:R-:W-:Y:S02]  /*41b0*/  ISETP.GT.AND P0, PT, R17, R9, PT ;  /* 0x000000091100720c */ /* 0x000fe40003f04270 */
[----:B------:R-:W-:Y:S02]  /*41c0*/  FSEL R60, R70, -INF , !P2 ;  /* 0xff800000463c7808 */ /* 0x000fe40005000000 */
[----:B------:R-:W-:-:S02]  /*41d0*/  ISETP.GT.AND P2, PT, R18, R7, PT ;  /* 0x000000071200720c */ /* 0x000fc40003f44270 */
[----:B------:R-:W-:Y:S02]  /*41e0*/  FSEL R61, R67, -INF , !P1 ;  /* 0xff800000433d7808 */ /* 0x000fe40004800000 */
[----:B------:R-:W-:Y:S02]  /*41f0*/  FSEL R55, R114, -INF , !P0 ;  /* 0xff80000072377808 */ /* 0x000fe40004000000 */
[----:B------:R-:W-:Y:S02]  /*4200*/  ISETP.GT.AND P4, PT, R19, R4, PT ;  /* 0x000000041300720c */ /* 0x000fe40003f84270 */
[C---:B------:R-:W-:Y:S02]  /*4210*/  ISETP.GT.AND P1, PT, R18.reuse, R8, PT ;  /* 0x000000081200720c */ /* 0x040fe40003f24270 */
[----:B------:R-:W-:Y:S02]  /*4220*/  ISETP.GT.AND P0, PT, R18, R3, PT ;  /* 0x000000031200720c */ /* 0x000fe40003f04270 */
        /* <DEDUP_REMOVED lines=8> */
[----:B------:R-:W-:Y:S02]  /*42b0*/  ISETP.GT.AND P4, PT, R17, R8, PT ;  /* 0x000000081100720c */ /* 0x000fe40003f84270 */
        /* <DEDUP_REMOVED lines=8> */
[----:B------:R-:W-:Y:S02]  /*4340*/  FSEL R20, R64, -INF , !P0 ;  /* 0xff80000040147808 */ /* 0x000fe40004000000 */
[----:B------:R-:W-:-:S02]  /*4350*/  ISETP.GE.AND P4, PT, R0, R229, PT ;  /* 0x000000e50000720c */ /* 0x000fc40003f86270 */
[C---:B------:R-:W-:Y:S02]  /*4360*/  ISETP.GE.AND P5, PT, R0.reuse, R231, PT ;  /* 0x000000e70000720c */ /* 0x040fe40003fa6270 */
[C---:B------:R-:W-:Y:S02]  /*4370*/  ISETP.GE.AND P1, PT, R0.reuse, R228, PT ;  /* 0x000000e40000720c */ /* 0x040fe40003f26270 */
[----:B------:R-:W-:Y:S02]  /*4380*/  ISETP.GE.AND P0, PT, R0, R230, PT ;  /* 0x000000e60000720c */ /* 0x000fe40003f06270 */
[----:B------:R-:W-:Y:S02]  /*4390*/  FSEL R0, R65, -INF , !P2 ;  /* 0xff80000041007808 */ /* 0x000fe40005000000 */
[----:B------:R-:W-:Y:S02]  /*43a0*/  ISETP.GE.AND P2, PT, R16, R229, PT ;  /* 0x000000e51000720c */ /* 0x000fe40003f46270 */
[----:B------:R-:W-:-:S02]  /*43b0*/  FSEL R39, R39, -INF , !P1 ;  /* 0xff80000027277808 */ /* 0x000fc40004800000 */
[----:B------:R-:W-:Y:S02]  /*43c0*/  FSEL R48, R48, -INF , !P2 ;  /* 0xff80000030307808 */ /* 0x000fe40005000000 */
[-C--:B------:R-:W-:Y:S02]  /*43d0*/  ISETP.GE.AND P2, PT, R15, R229.reuse, PT ;  /* 0x000000e50f00720c */ /* 0x080fe40003f46270 */
[----:B------:R-:W-:Y:S02]  /*43e0*/  ISETP.GE.AND P1, PT, R16, R228, PT ;  /* 0x000000e41000720c */ /* 0x000fe40003f26270 */
[----:B------:R-:W-:Y:S02]  /*43f0*/  FSEL R47, R47, -INF , !P2 ;  /* 0xff8000002f2f7808 */ /* 0x000fe40005000000 */
[----:B------:R-:W-:Y:S02]  /*4400*/  ISETP.GE.AND P2, PT, R14, R229, PT ;  /* 0x000000e50e00720c */ /* 0x000fe40003f46270 */
[----:B------:R-:W-:-:S02]  /*4410*/  FSEL R53, R28, -INF , !P0 ;  /* 0xff8000001c357808 */ /* 0x000fc40004000000 */
[----:B------:R-:W-:Y:S02]  /*4420*/  FSEL R46, R46, -INF , !P2 ;  /* 0xff8000002e2e7808 */ /* 0x000fe40005000000 */
[----:B------:R-:W-:Y:S02]  /*4430*/  ISETP.GE.AND P0, PT, R16, R230, PT ;  /* 0x000000e61000720c */ /* 0x000fe40003f06270 */
[----:B------:R-:W-:Y:S02]  /*4440*/  FSEL R28, R38, -INF , !P1 ;  /* 0xff800000261c7808 */ /* 0x000fe40004800000 */
[----:B------:R-:W-:Y:S02]  /*4450*/  ISETP.GE.AND P2, PT, R13, R229, PT ;  /* 0x000000e50d00720c */ /* 0x000fe40003f46270 */
        /* <DEDUP_REMOVED lines=9> */
[----:B------:R-:W-:Y:S02]  /*44f0*/  FSEL R26, R36, -INF , !P1 ;  /* 0xff800000241a7808 */ /* 0x000fe40004800000 */
[----:B------:R-:W-:Y:S02]  /*4500*/  ISETP.GE.AND P2, PT, R11, R229, PT ;  /* 0x000000e50b00720c */ /* 0x000fe40003f46270 */
[----:B------:R-:W-:Y:S02]  /*4510*/  ISETP.GE.AND P1, PT, R13, R228, PT ;  /* 0x000000e40d00720c */ /* 0x000fe40003f26270 */
[----:B------:R-:W-:Y:S02]  /*4520*/  ISETP.GE.AND P0, PT, R14, R230, PT ;  /* 0x000000e60e00720c */ /* 0x000fe40003f06270 */
[----:B------:R-:W-:-:S02]  /*4530*/  FSEL R125, R43, -INF , !P2 ;  /* 0xff8000002b7d7808 */ /* 0x000fc40005000000 */
[----:B------:R-:W-:Y:S02]  /*4540*/  FSEL R100, R35, -INF , !P1 ;  /* 0xff80000023647808 */ /* 0x000fe40004800000 */
[----:B------:R-:W-:Y:S02]  /*4550*/  ISETP.GE.AND P2, PT, R10, R229, PT ;  /* 0x000000e50a00720c */ /* 0x000fe40003f46270 */
[----:B------:R-:W-:Y:S02]  /*4560*/  ISETP.GE.AND P1, PT, R12, R228, PT ;  /* 0x000000e40c00720c */ /* 0x000fe40003f26270 */
[----:B------:R-:W-:Y:S02]  /*4570*/  FSEL R36, R25, -INF , !P0 ;  /* 0xff80000019247808 */ /* 0x000fe40004000000 */
        /* <DEDUP_REMOVED lines=21> */
[----:B------:R-:W-:Y:S02]  /*46d0*/  ISETP.GT.AND P2, PT, R227, R5, PT ;  /* 0x00000005e300720c */ /* 0x000fe40003f44270 */
[----:B------:R-:W-:Y:S02]  /*46e0*/  ISETP.GE.AND P1, PT, R7, R229, PT ;  /* 0x000000e50700720c */ /* 0x000fe40003f26270 */
[----:B------:R-:W-:Y:S02]  /*46f0*/  FSEL R49, R49, -INF , !P4 ;  /* 0xff80000031317808 */ /* 0x000fe40006000000 */
[----:B------:R-:W-:Y:S02]  /*4700*/  FSEL R124, R21, -INF , !P0 ;  /* 0xff800000157c7808 */ /* 0x000fe40004000000 */
[----:B------:R-:W-:-:S02]  /*4710*/  ISETP.GE.AND P4, PT, R16, R231, PT ;  /* 0x000000e71000720c */ /* 0x000fc40003f86270 */
[-C--:B------:R-:W-:Y:S02]  /*4720*/  ISETP.GE.AND P0, PT, R8, R229.reuse, PT ;  /* 0x000000e50800720c */ /* 0x080fe40003f06270 */
[----:B------:R-:W-:Y:S02]  /*4730*/  FSEL R16, R68, -INF , !P2 ;  /* 0xff80000044107808 */ /* 0x000fe40005000000 */
[----:B------:R-:W-:Y:S02]  /*4740*/  FSEL R165, R20, -INF , !P1 ;  /* 0xff80000014a57808 */ /* 0x000fe40004800000 */
[----:B------:R-:W-:Y:S02]  /*4750*/  ISETP.GE.AND P2, PT, R5, R229, PT ;  /* 0x000000e50500720c */ /* 0x000fe40003f46270 */
[----:B------:R-:W-:Y:S02]  /*4760*/  ISETP.GT.AND P1, PT, R17, R6, PT ;  /* 0x000000061100720c */ /* 0x000fe40003f24270 */
[----:B------:R-:W-:-:S02]  /*4770*/  FSEL R50, R128, -INF , !P3 ;  /* 0xff80000080327808 */ /* 0x000fc40005800000 */
[----:B------:R-:W-:Y:S02]  /*4780*/  ISETP.GT.AND P3, PT, R17, R7, PT ;  /* 0x000000071100720c */ /* 0x000fe40003f64270 */
[----:B------:R-:W-:Y:S02]  /*4790*/  FSEL R166, R40, -INF , !P0 ;  /* 0xff80000028a67808 */ /* 0x000fe40004000000 */
[----:B------:R-:W-:Y:S02]  /*47a0*/  ISETP.GE.AND P0, PT, R7, R228, PT ;  /* 0x000000e40700720c */ /* 0x000fe40003f06270 */
[----:B------:R-:W-:Y:S02]  /*47b0*/  FSEL R206, R16, -INF , !P2 ;  /* 0xff80000010ce7808 */ /* 0x000fe40005000000 */
[----:B------:R-:W-:Y:S02]  /*47c0*/  FSEL R22, R123, -INF , !P1 ;  /* 0xff8000007b167808 */ /* 0x000fe40004800000 */
[----:B------:R-:W-:-:S02]  /*47d0*/  ISETP.GT.AND P2, PT, R17, R4, PT ;  /* 0x000000041100720c */ /* 0x000fc40003f44270 */
[----:B------:R-:W-:Y:S02]  /*47e0*/  ISETP.GT.AND P1, PT, R227, R4, PT ;  /* 0x00000004e300720c */ /* 0x000fe40003f24270 */
[----:B------:R-:W-:Y:S02]  /*47f0*/  FSEL R57, R122, -INF , !P3 ;  /* 0xff8000007a397808 */ /* 0x000fe40005800000 */
[----:B------:R-:W-:Y:S02]  /*4800*/  ISETP.GT.AND P3, PT, R19, R2, PT ;  /* 0x000000021300720c */ /* 0x000fe40003f64270 */
[----:B------:R-:W-:Y:S02]  /*4810*/  FSEL R159, R29, -INF , !P0 ;  /* 0xff8000001d9f7808 */ /* 0x000fe40004000000 */
[----:B------:R-:W-:Y:S02]  /*4820*/  ISETP.GE.AND P0, PT, R6, R228, PT ;  /* 0x000000e40600720c */ /* 0x000fe40003f06270 */
[----:B------:R-:W-:-:S02]  /*4830*/  FSEL R19, R131, -INF , !P2 ;  /* 0xff80000083137808 */ /* 0x000fc40005000000 */
[----:B------:R-:W-:Y:S02]  /*4840*/  FSEL R0, R69, -INF , !P1 ;  /* 0xff80000045007808 */ /* 0x000fe40004800000 */
[----:B------:R-:W-:Y:S02]  /*4850*/  ISETP.GE.AND P2, PT, R4, R229, PT ;  /* 0x000000e50400720c */ /* 0x000fe40003f46270 */
[C---:B------:R-:W-:Y:S02]  /*4860*/  ISETP.GT.AND P1, PT, R17.reuse, R3, PT ;  /* 0x000000031100720c */ /* 0x040fe40003f24270 */
[----:B------:R-:W-:Y:S02]  /*4870*/  FSEL R157, R18, -INF , !P0 ;  /* 0xff800000129d7808 */ /* 0x000fe40004000000 */
[----:B------:R-:W-:Y:S02]  /*4880*/  ISETP.GT.AND P0, PT, R17, R5, PT ;  /* 0x000000051100720c */ /* 0x000fe40003f04270 */
[----:B------:R-:W-:-:S02]  /*4890*/  FSEL R239, R0, -INF , !P2 ;  /* 0xff80000000ef7808 */ /* 0x000fc40005000000 */
[----:B------:R-:W-:Y:S02]  /*48a0*/  FSEL R18, R118, -INF , !P1 ;  /* 0xff80000076127808 */ /* 0x000fe40004800000 */
[----:B------:R-:W-:Y:S02]  /*48b0*/  FMNMX3.FTZ R0, R39, R28, R27, !PT ;  /* 0x0000001c27007276 */ /* 0x000fe4000781001b */
[-C--:B------:R-:W-:Y:S02]  /*48c0*/  ISETP.GE.AND P1, PT, R4, R228.reuse, PT ;  /* 0x000000e40400720c */ /* 0x080fe40003f26270 */
[----:B------:R-:W-:Y:S02]  /*48d0*/  FSEL R21, R130, -INF , !P0 ;  /* 0xff80000082157808 */ /* 0x000fe40004000000 */
[----:B------:R-:W-:Y:S02]  /*48e0*/  ISETP.GE.AND P0, PT, R5, R228, PT ;  /* 0x000000e40500720c */ /* 0x000fe40003f06270 */
[----:B------:R-:W-:-:S02]  /*48f0*/  FMNMX3.FTZ R0, R0, R26, R100, !PT ;  /* 0x0000001a00007276 */ /* 0x000fc40007810064 */
[----:B------:R-:W-:Y:S02]  /*4900*/  FSEL R209, R51, -INF , !P1 ;  /* 0xff80000033d17808 */ /* 0x000fe40004800000 */
[----:B------:R-:W-:Y:S02]  /*4910*/  FMNMX3.FTZ R16, R49, R48, R47, !PT ;  /* 0x0000003031107276 */ /* 0x000fe4000781002f */
[----:B------:R-:W-:Y:S02]  /*4920*/  ISETP.GT.AND P1, PT, R227, R3, PT ;  /* 0x00000003e300720c */ /* 0x000fe40003f24270 */
[----:B------:R-:W-:Y:S02]  /*4930*/  FSEL R210, R50, -INF , !P0 ;  /* 0xff80000032d27808 */ /* 0x000fe40004000000 */
[----:B------:R-:W-:Y:S02]  /*4940*/  FMNMX3.FTZ R0, R0, R44, R43, !PT ;  /* 0x0000002c00007276 */ /* 0x000fe4000781002b */
[----:B------:R-:W-:-:S02]  /*4950*/  ISETP.GT.AND P0, PT, R17, R2, PT ;  /* 0x000000021100720c */ /* 0x000fc40003f04270 */
[----:B------:R-:W-:Y:S02]  /*4960*/  FMNMX3.FTZ R16, R16, R46, R45, !PT ;  /* 0x0000002e10107276 */ /* 0x000fe4000781002d */
[----:B------:R-:W-:Y:S02]  /*4970*/  ISETP.GE.AND P2, PT, R3, R229, PT ;  /* 0x000000e50300720c */ /* 0x000fe40003f46270 */
[----:B------:R-:W-:Y:S02]  /*4980*/  FSEL R17, R72, -INF , !P1 ;  /* 0xff80000048117808 */ /* 0x000fe40004800000 */
[----:B------:R-:W-:Y:S02]  /*4990*/  FMNMX3.FTZ R0, R0, R42, R158, !PT ;  /* 0x0000002a00007276 */ /* 0x000fe4000781009e */
[----:B------:R-:W-:Y:S02]  /*49a0*/  FMNMX3.FTZ R103, R16, R126, R125, !PT ;  /* 0x0000007e10677276 */ /* 0x000fe4000781007d */
[----:B------:R-:W-:-:S02]  /*49b0*/  FSEL R241, R17, -INF , !P2 ;  /* 0xff80000011f17808 */ /* 0x000fc40005000000 */
[----:B------:R-:W-:Y:S02]  /*49c0*/  ISETP.GE.AND P1, PT, R3, R228, PT ;  /* 0x000000e40300720c */ /* 0x000fe40003f26270 */
[----:B------:R-:W-:Y:S02]  /*49d0*/  ISETP.GT.AND P2, PT, R227, R2, PT ;  /* 0x00000002e300720c */ /* 0x000fe40003f44270 */
[----:B------:R-:W-:Y:S02]  /*49e0*/  FMNMX3.FTZ R0, R0, R164, R159, !PT ;  /* 0x000000a400007276 */ /* 0x000fe4000781009f */
[----:B------:R-:W-:Y:S02]  /*49f0*/  FMNMX3.FTZ R103, R103, R127, R156, !PT ;  /* 0x0000007f67677276 */ /* 0x000fe4000781009c */
[----:B------:R-:W-:Y:S02]  /*4a00*/  FSEL R208, R52, -INF , !P1 ;  /* 0xff80000034d07808 */ /* 0x000fe40004800000 */
[----:B------:R-:W-:-:S02]  /*4a10*/  FSEL R16, R73, -INF , !P2 ;  /* 0xff80000049107808 */ /* 0x000fc40005000000 */
[C---:B------:R-:W-:Y:S02]  /*4a20*/  ISETP.GE.AND P1, PT, R2.reuse, R229, PT ;  /* 0x000000e50200720c */ /* 0x040fe40003f26270 */
[----:B------:R-:W-:Y:S02]  /*4a30*/  ISETP.GE.AND P2, PT, R2, R228, PT ;  /* 0x000000e40200720c */ /* 0x000fe40003f46270 */
[----:B------:R-:W-:Y:S02]  /*4a40*/  FMNMX3.FTZ R0, R0, R157, R210, !PT ;  /* 0x0000009d00007276 */ /* 0x000fe400078100d2 */
[----:B------:R-:W-:Y:S02]  /*4a50*/  FMNMX3.FTZ R103, R103, R166, R165, !PT ;  /* 0x000000a667677276 */ /* 0x000fe400078100a5 */
[----:B------:R-:W-:Y:S02]  /*4a60*/  FSEL R250, R16, -INF , !P1 ;  /* 0xff80000010fa7808 */ /* 0x000fe40004800000 */
[----:B------:R-:W-:-:S02]  /*4a70*/  FSEL R207, R54, -INF , !P2 ;  /* 0xff80000036cf7808 */ /* 0x000fc40005000000 */
[----:B------:R-:W-:Y:S02]  /*4a80*/  FMNMX3.FTZ R0, R0, R209, R208, !PT ;  /* 0x000000d100007276 */ /* 0x000fe400078100d0 */
[----:B------:R-:W-:Y:S02]  /*4a90*/  FSEL R20, R119, -INF , !P0 ;  /* 0xff80000077147808 */ /* 0x000fe40004000000 */
[----:B------:R-:W-:Y:S02]  /*4aa0*/  FMNMX3.FTZ R103, R103, R167, R206, !PT ;  /* 0x000000a767677276 */ /* 0x000fe400078100ce */
[----:B------:R-:W-:Y:S02]  /*4ab0*/  FMNMX3.FTZ R16, R53, R38, R37, !PT ;  /* 0x0000002635107276 */ /* 0x000fe40007810025 */
[----:B------:R-:W-:Y:S02]  /*4ac0*/  ISETP.GE.AND P0, PT, R9, R230, PT ;  /* 0x000000e60900720c */ /* 0x000fe40003f06270 */
[----:B------:R-:W-:-:S02]  /*4ad0*/  FMNMX.FTZ R104, R207, R0, !PT ;  /* 0x00000000cf687209 */ /* 0x000fc40007810000 */
[----:B------:R-:W-:Y:S02]  /*4ae0*/  FMNMX3.FTZ R103, R103, R239, R241, !PT ;  /* 0x000000ef67677276 */ /* 0x000fe400078100f1 */
[----:B------:R-:W-:Y:S01]  /*4af0*/  FMNMX3.FTZ R0, R16, R36, R106, !PT ;  /* 0x0000002410007276 */ /* 0x000fe2000781006a */
[----:B------:R-:W-:Y:S01]  /*4b00*/  SHFL.BFLY PT, R17, R104, 0x2, 0x1f ;  /* 0x0c401f0068117f89 */ /* 0x000fe200000e0000 */
[-C--:B------:R-:W-:Y:S02]  /*4b10*/  ISETP.GE.AND P1, PT, R8, R230.reuse, PT ;  /* 0x000000e60800720c */ /* 0x080fe40003f26270 */
[----:B------:R-:W-:Y:S02]  /*4b20*/  FSEL R132, R55, -INF , !P0 ;  /* 0xff80000037847808 */ /* 0x000fe40004000000 */
[----:B------:R-:W-:Y:S02]  /*4b30*/  ISETP.GE.AND P0, PT, R7, R230, PT ;  /* 0x000000e60700720c */ /* 0x000fe40003f06270 */
[----:B------:R-:W-:-:S02]  /*4b40*/  FMNMX.FTZ R103, R250, R103, !PT ;  /* 0x00000067fa677209 */ /* 0x000fc40007810000 */
[----:B------:R-:W-:Y:S02]  /*4b50*/  FMNMX3.FTZ R0, R0, R105, R107, !PT ;  /* 0x0000006900007276 */ /* 0x000fe4000781006b */
[----:B------:R-:W-:Y:S01]  /*4b60*/  FSEL R133, R56, -INF , !P1 ;  /* 0xff80000038857808 */ /* 0x000fe20004800000 */
[----:B------:R-:W2:Y:S01]  /*4b70*/  SHFL.BFLY PT, R16, R103, 0x2, 0x1f ;  /* 0x0c401f0067107f89 */ /* 0x000ea200000e0000 */
        /* <DEDUP_REMOVED lines=13> */
[----:B------:R-:W-:Y:S02]  /*4c50*/  FSEL R217, R20, -INF , !P1 ;  /* 0xff80000014d97808 */ /* 0x000fe40004800000 */
[----:B------:R-:W-:Y:S02]  /*4c60*/  FMNMX3.FTZ R0, R0, R205, R212, !PT ;  /* 0x000000cd00007276 */ /* 0x000fe400078100d4 */
[----:B------:R-:W-:-:S02]  /*4c70*/  ISETP.GE.AND P1, PT, R12, R231, PT ;  /* 0x000000e70c00720c */ /* 0x000fc40003f26270 */
[----:B------:R-:W-:Y:S02]  /*4c80*/  FMNMX.FTZ R12, R217, R0, !PT ;  /* 0x00000000d90c7209 */ /* 0x000fe40007810000 */
[-C--:B------:R-:W-:Y:S02]  /*4c90*/  ISETP.GE.AND P2, PT, R15, R231.reuse, PT ;  /* 0x000000e70f00720c */ /* 0x080fe40003f46270 */
[----:B------:R-:W-:Y:S01]  /*4ca0*/  ISETP.GE.AND P0, PT, R14, R231, PT ;  /* 0x000000e70e00720c */ /* 0x000fe20003f06270 */
[----:B------:R-:W4:Y:S01]  /*4cb0*/  SHFL.BFLY PT, R101, R12, 0x2, 0x1f ;  /* 0x0c401f000c657f89 */ /* 0x000f2200000e0000 */
[----:B--2---:R-:W-:Y:S02]  /*4cc0*/  FMNMX.FTZ R103, R103, R16, !PT ;  /* 0x0000001067677209 */ /* 0x004fe40007810000 */
[----:B------:R-:W-:Y:S02]  /*4cd0*/  FSEL R15, R84, -INF , !P4 ;  /* 0xff800000540f7808 */ /* 0x000fe40006000000 */
[----:B------:R-:W-:-:S02]  /*4ce0*/  FSEL R14, R75, -INF , !P3 ;  /* 0xff8000004b0e7808 */ /* 0x000fc40005800000 */
[-C--:B------:R-:W-:Y:S02]  /*4cf0*/  ISETP.GE.AND P4, PT, R10, R231.reuse, PT ;  /* 0x000000e70a00720c */ /* 0x080fe40003f86270 */
[-C--:B------:R-:W-:Y:S02]  /*4d00*/  ISETP.GE.AND P3, PT, R13, R231.reuse, PT ;  /* 0x000000e70d00720c */ /* 0x080fe40003f66270 */
[----:B------:R-:W-:Y:S02]  /*4d10*/  FSEL R40, R83, -INF , !P5 ;  /* 0xff80000053287808 */ /* 0x000fe40006800000 */
[----:B------:R-:W-:Y:S02]  /*4d20*/  FSEL R10, R82, -INF , !P2 ;  /* 0xff800000520a7808 */ /* 0x000fe40005000000 */
[----:B------:R-:W-:Y:S02]  /*4d30*/  ISETP.GE.AND P5, PT, R11, R231, PT ;  /* 0x000000e70b00720c */ /* 0x000fe40003fa6270 */
[----:B------:R-:W-:Y:S01]  /*4d40*/  FMNMX.FTZ R104, R104, R17, !PT ;  /* 0x0000001168687209 */ /* 0x000fe20007810000 */
[----:B------:R-:W2:Y:S01]  /*4d50*/  SHFL.BFLY PT, R11, R103, 0x1, 0x1f ;  /* 0x0c201f00670b7f89 */ /* 0x000ea200000e0000 */
[----:B------:R-:W-:-:S02]  /*4d60*/  ISETP.GE.AND P2, PT, R9, R231, PT ;  /* 0x000000e70900720c */ /* 0x000fc40003f46270 */
[----:B------:R-:W-:Y:S01]  /*4d70*/  FSEL R9, R81, -INF , !P0 ;  /* 0xff80000051097808 */ /* 0x000fe20004000000 */
[----:B------:R-:W5:Y:S01]  /*4d80*/  SHFL.BFLY PT, R13, R104, 0x1, 0x1f ;  /* 0x0c201f00680d7f89 */ /* 0x000f6200000e0000 */
[----:B------:R-:W-:Y:S02]  /*4d90*/  FSEL R67, R80, -INF , !P3 ;  /* 0xff80000050437808 */ /* 0x000fe40005800000 */
[----:B------:R-:W-:Y:S02]  /*4da0*/  FMNMX3.FTZ R0, R40, R15, R10, !PT ;  /* 0x0000000f28007276 */ /* 0x000fe4000781000a */
[----:B------:R-:W-:Y:S02]  /*4db0*/  FSEL R66, R79, -INF , !P1 ;  /* 0xff8000004f427808 */ /* 0x000fe40004800000 */
[----:B------:R-:W-:Y:S02]  /*4dc0*/  FSEL R65, R78, -INF , !P5 ;  /* 0xff8000004e417808 */ /* 0x000fe40006800000 */
[----:B------:R-:W-:-:S02]  /*4dd0*/  FMNMX3.FTZ R0, R0, R9, R67, !PT ;  /* 0x0000000900007276 */ /* 0x000fc40007810043 */
[-C--:B------:R-:W-:Y:S02]  /*4de0*/  ISETP.GE.AND P0, PT, R8, R231.reuse, PT ;  /* 0x000000e70800720c */ /* 0x080fe40003f06270 */
[-C--:B------:R-:W-:Y:S02]  /*4df0*/  ISETP.GE.AND P3, PT, R7, R231.reuse, PT ;  /* 0x000000e70700720c */ /* 0x080fe40003f66270 */
[----:B------:R-:W-:Y:S02]  /*4e00*/  FSEL R64, R77, -INF , !P4 ;  /* 0xff8000004d407808 */ /* 0x000fe40006000000 */
[----:B------:R-:W-:Y:S02]  /*4e10*/  FSEL R142, R62, -INF , !P2 ;  /* 0xff8000003e8e7808 */ /* 0x000fe40005000000 */
[----:B------:R-:W-:Y:S02]  /*4e20*/  FMNMX3.FTZ R0, R0, R66, R65, !PT ;  /* 0x0000004200007276 */ /* 0x000fe40007810041 */
[----:B------:R-:W-:-:S02]  /*4e30*/  ISETP.GE.AND P1, PT, R6, R231, PT ;  /* 0x000000e70600720c */ /* 0x000fc40003f26270 */
[----:B------:R-:W-:Y:S02]  /*4e40*/  ISETP.GE.AND P5, PT, R5, R231, PT ;  /* 0x000000e70500720c */ /* 0x000fe40003fa6270 */
[----:B------:R-:W-:Y:S02]  /*4e50*/  FSEL R141, R63, -INF , !P0 ;  /* 0xff8000003f8d7808 */ /* 0x000fe40004000000 */
[----:B------:R-:W-:Y:S02]  /*4e60*/  FSEL R135, R76, -INF , !P3 ;  /* 0xff8000004c877808 */ /* 0x000fe40005800000 */
[----:B------:R-:W-:Y:S02]  /*4e70*/  FMNMX3.FTZ R0, R0, R64, R142, !PT ;  /* 0x0000004000007276 */ /* 0x000fe4000781008e */
[----:B----4-:R-:W-:Y:S02]  /*4e80*/  FMNMX.FTZ R101, R12, R101, !PT ;  /* 0x000000650c657209 */ /* 0x010fe40007810000 */
[----:B------:R-:W-:-:S02]  /*4e90*/  ISETP.GE.AND P4, PT, R4, R231, PT ;  /* 0x000000e70400720c */ /* 0x000fc40003f86270 */
[----:B------:R-:W-:Y:S02]  /*4ea0*/  ISETP.GE.AND P2, PT, R3, R231, PT ;  /* 0x000000e70300720c */ /* 0x000fe40003f46270 */
[----:B------:R-:W-:Y:S02]  /*4eb0*/  FSEL R134, R61, -INF , !P1 ;  /* 0xff8000003d867808 */ /* 0x000fe40004800000 */
[----:B------:R-:W-:Y:S02]  /*4ec0*/  FSEL R216, R60, -INF , !P5 ;  /* 0xff8000003cd87808 */ /* 0x000fe40006800000 */
[----:B------:R-:W-:Y:S02]  /*4ed0*/  FMNMX3.FTZ R0, R0, R141, R135, !PT ;  /* 0x0000008d00007276 */ /* 0x000fe40007810087 */
[----:B------:R-:W-:Y:S02]  /*4ee0*/  ISETP.GE.AND P0, PT, R2, R231, PT ;  /* 0x000000e70200720c */ /* 0x000fe40003f06270 */
[----:B------:R-:W4:Y:S01]  /*4ef0*/  SHFL.BFLY PT, R2, R101, 0x1, 0x1f ;  /* 0x0c201f0065027f89 */ /* 0x000f2200000e0000 */
[----:B------:R-:W-:-:S02]  /*4f00*/  FSEL R218, R59, -INF , !P4 ;  /* 0xff8000003bda7808 */ /* 0x000fc40006000000 */
[----:B------:R-:W-:Y:S02]  /*4f10*/  FSEL R219, R58, -INF , !P2 ;  /* 0xff8000003adb7808 */ /* 0x000fe40005000000 */
[----:B------:R-:W-:Y:S02]  /*4f20*/  FMNMX3.FTZ R0, R0, R134, R216, !PT ;  /* 0x0000008600007276 */ /* 0x000fe400078100d8 */
[----:B--2---:R-:W-:Y:S02]  /*4f30*/  FMNMX.FTZ R103, R103, R11, !PT ;  /* 0x0000000b67677209 */ /* 0x004fe40007810000 */
[----:B------:R-:W-:Y:S02]  /*4f40*/  FSEL R225, R14, -INF , !P0 ;  /* 0xff8000000ee17808 */ /* 0x000fe40004000000 */
[----:B------:R-:W-:Y:S01]  /*4f50*/  FMNMX3.FTZ R4, R0, R218, R219, !PT ;  /* 0x000000da00047276 */ /* 0x000fe200078100db */
[----:B-1----:R-:W-:Y:S01]  /*4f60*/  FMUL.FTZ R12, R103, UR4 ;  /* 0x00000004670c7c20 */ /* 0x002fe20008410000 */
[----:B-----5:R-:W-:-:S02]  /*4f70*/  FMNMX.FTZ R104, R104, R13, !PT ;  /* 0x0000000d68687209 */ /* 0x020fc40007810000 */
[----:B------:R-:W-:Y:S02]  /*4f80*/  FMNMX.FTZ R4, R225, R4, !PT ;  /* 0x00000004e1047209 */ /* 0x000fe40007810000 */
[----:B------:R-:W-:Y:S01]  /*4f90*/  FSETP.NEU.FTZ.AND P2, PT, R103, -INF , PT ;  /* 0xff8000006700780b */ /* 0x000fe20003f5d000 */
[C---:B------:R-:W-:Y:S01]  /*4fa0*/  FMUL.FTZ R3, R104.reuse, UR4 ;  /* 0x0000000468037c20 */ /* 0x040fe20008410000 */
[----:B------:R-:W-:Y:S01]  /*4fb0*/  FSETP.NEU.FTZ.AND P1, PT, R104, -INF , PT ;  /* 0xff8000006800780b */ /* 0x000fe20003f3d000 */
[----:B------:R-:W1:Y:S01]  /*4fc0*/  SHFL.BFLY PT, R5, R4, 0x2, 0x1f ;  /* 0x0c401f0004057f89 */ /* 0x000e6200000e0000 */
[----:B------:R-:W-:Y:S02]  /*4fd0*/  FSEL R12, R12, RZ, P2 ;  /* 0x000000ff0c0c7208 */ /* 0x000fe40001000000 */
[----:B------:R-:W-:Y:S02]  /*4fe0*/  FSEL R3, R3, RZ, P1 ;  /* 0x000000ff03037208 */ /* 0x000fe40000800000 */
[----:B----4-:R-:W-:Y:S01]  /*4ff0*/  FMNMX.FTZ R101, R101, R2, !PT ;  /* 0x0000000265657209 */ /* 0x010fe20007810000 */
[----:B------:R-:W-:-:S03]  /*5000*/  FFMA.FTZ R0, R49, UR4, -R12 ;  /* 0x0000000431007c23 */ /* 0x000fc6000801080c */
[C---:B------:R-:W-:Y:S01]  /*5010*/  FSETP.NEU.FTZ.AND P0, PT, R101.reuse, -INF , PT ;  /* 0xff8000006500780b */ /* 0x040fe20003f1d000 */
[----:B------:R2:W-:Y:S01]  /*5020*/  MUFU.EX2 R85, R0 ;  /* 0x0000000000557308 */ /* 0x0005e20000000800 */
[----:B------:R-:W-:-:S05]  /*5030*/  FMUL.FTZ R2, R101, UR4 ;  /* 0x0000000465027c20 */ /* 0x000fca0008410000 */
[----:B------:R-:W-:Y:S02]  /*5040*/  FSEL R2, R2, RZ, P0 ;  /* 0x000000ff02027208 */ /* 0x000fe40000000000 */
[----:B-1----:R-:W-:-:S03]  /*5050*/  FMNMX.FTZ R4, R4, R5, !PT ;  /* 0x0000000504047209 */ /* 0x002fc60007810000 */
[----:B------:R-:W-:Y:S01]  /*5060*/  FFMA.FTZ R5, R53, UR4, -R2 ;  /* 0x0000000435057c23 */ /* 0x000fe20008010802 */
[----:B--2---:R-:W-:-:S03]  /*5070*/  FFMA.FTZ R0, R39, UR4, -R3 ;  /* 0x0000000427007c23 */ /* 0x004fc60008010803 */
[----:B------:R1:W-:Y:S08]  /*5080*/  MUFU.EX2 R184, R5 ;  /* 0x0000000500b87308 */ /* 0x0003f00000000800 */
[----:B------:R2:W-:Y:S01]  /*5090*/  MUFU.EX2 R180, R0 ;  /* 0x0000000000b47308 */ /* 0x0005e20000000800 */
[----:B-1----:R-:W1:Y:S01]  /*50a0*/  SHFL.BFLY PT, R5, R4, 0x1, 0x1f ;  /* 0x0c201f0004057f89 */ /* 0x002e6200000e0000 */
[----:B--2---:R-:W-:-:S06]  /*50b0*/  FFMA.FTZ R0, R28, UR4, -R3 ;  /* 0x000000041c007c23 */ /* 0x004fcc0008010803 */
[----:B------:R2:W4:Y:S01]  /*50c0*/  MUFU.EX2 R181, R0 ;  /* 0x0000000000b57308 */ /* 0x0005220000000800 */
[----:B-1----:R-:W-:-:S04]  /*50d0*/  FMNMX.FTZ R102, R4, R5, !PT ;  /* 0x0000000504667209 */ /* 0x002fc80007810000 */
[C---:B------:R-:W-:Y:S01]  /*50e0*/  FSETP.NEU.FTZ.AND P0, PT, R102.reuse, -INF , PT ;  /* 0xff8000006600780b */ /* 0x040fe20003f1d000 */
[--C-:B--2---:R-:W-:Y:S01]  /*50f0*/  FFMA.FTZ R0, R27, UR4, -R3.reuse ;  /* 0x000000041b007c23 */ /* 0x104fe20008010803 */
[----:B------:R-:W-:Y:S01]  /*5100*/  FMUL.FTZ R8, R102, UR4 ;  /* 0x0000000466087c20 */ /* 0x000fe20008410000 */
[----:B----4-:R-:W-:Y:S02]  /*5110*/  F2FP.F16.F32.PACK_AB R4, R181, R180 ;  /* 0x000000b4b504723e */ /* 0x010fe400000000ff */
[----:B------:R1:W-:Y:S02]  /*5120*/  MUFU.EX2 R179, R0 ;  /* 0x0000000000b37308 */ /* 0x0003e40000000800 */
[----:B-1----:R-:W-:-:S06]  /*5130*/  FFMA.FTZ R0, R26, UR4, -R3 ;  /* 0x000000041a007c23 */ /* 0x002fcc0008010803 */
[----:B------:R1:W2:Y:S02]  /*5140*/  MUFU.EX2 R176, R0 ;  /* 0x0000000000b07308 */ /* 0x0002a40000000800 */
[----:B-1----:R-:W-:Y:S02]  /*5150*/  LOP3.LUT R0, R145, 0x120, R149, 0xf8, !PT ;  /* 0x0000012091007812 */ /* 0x002fe400078ef895 */
[----:B--2---:R-:W-:Y:S02]  /*5160*/  F2FP.F16.F32.PACK_AB R6, R176, R179 ;  /* 0x000000b3b006723e */ /* 0x004fe400000000ff */
[----:B------:R-:W-:Y:S01]  /*5170*/  LEA R220, R0, UR5, 0x1 ;  /* 0x0000000500dc7c11 */ /* 0x000fe2000f8e08ff */
[----:B------:R-:W-:-:S04]  /*5180*/  FFMA.FTZ R0, R38, UR4, -R2 ;  /* 0x0000000426007c23 */ /* 0x000fc80008010802 */
[----:B------:R1:W2:Y:S01]  /*5190*/  MUFU.EX2 R185, R0 ;  /* 0x0000000000b97308 */ /* 0x0002a20000000800 */
[----:B------:R-:W-:Y:S01]  /*51a0*/  IMAD.IADD R14, R148, 0x1, R220 ;  /* 0x00000001940e7824 */ /* 0x000fe200078e02dc */
        /* <DEDUP_REMOVED lines=8> */
[----:B--2---:R-:W-:Y:S02]  /*5230*/  FFMA.FTZ R0, R36, UR4, -R2 ;  /* 0x0000000424007c23 */ /* 0x004fe40008010802 */
[----:B------:R-:W2:Y:S04]  /*5240*/  LDSM.16.MT88.4 R36, [R14+0xb000] ;  /* 0x00b000000e24783b */ /* 0x000ea80000004200 */
[----:B------:R4:W5:Y:S02]  /*5250*/  MUFU.EX2 R13, R0 ;  /* 0x00000000000d7308 */ /* 0x0009640000000800 */
[----:B----4-:R-:W-:Y:S01]  /*5260*/  FFMA.FTZ R0, R48, UR4, -R12 ;  /* 0x0000000430007c23 */ /* 0x010fe2000801080c */
[----:B-----5:R-:W-:-:S05]  /*5270*/  F2FP.F16.F32.PACK_AB R7, R13, R178 ;  /* 0x000000b20d07723e */ /* 0x020fca00000000ff */
[----:B------:R4:W-:Y:S02]  /*5280*/  MUFU.EX2 R249, R0 ;  /* 0x0000000000f97308 */ /* 0x0009e40000000800 */
[C---:B------:R-:W-:Y:S08]  /*5290*/  HMMA.16816.F32 R116, R4.reuse, R28, RZ ;  /* 0x0000001c0474723c */ /* 0x040ff000000018ff */
[----:B------:R-:W-:Y:S01]  /*52a0*/  HMMA.16816.F32 R112, R4, R24, RZ ;  /* 0x000000180470723c */ /* 0x000fe200000018ff */
[----:B----4-:R-:W-:-:S07]  /*52b0*/  FFMA.FTZ R0, R47, UR4, -R12 ;  /* 0x000000042f007c23 */ /* 0x010fce000801080c */
[C---:B---3--:R-:W-:Y:S01]  /*52c0*/  HMMA.16816.F32 R108, R4.reuse, R20, RZ ;  /* 0x00000014046c723c */ /* 0x048fe200000018ff */
[----:B------:R3:W-:Y:S07]  /*52d0*/  MUFU.EX2 R252, R0 ;  /* 0x0000000000fc7308 */ /* 0x0007ee0000000800 */
[C---:B------:R-:W-:Y:S08]  /*52e0*/  HMMA.16816.F32 R96, R4.reuse, R16, RZ ;  /* 0x000000100460723c */ /* 0x040ff000000018ff */
[----:B-1----:R-:W-:Y:S01]  /*52f0*/  HMMA.16816.F32 R92, R4, R32, RZ ;  /* 0x00000020045c723c */ /* 0x002fe200000018ff */
[----:B---3--:R-:W-:Y:S01]  /*5300*/  FSEL R0, R8, RZ, P0 ;  /* 0x000000ff08007208 */ /* 0x008fe20000000000 */
[----:B------:R-:W-:-:S04]  /*5310*/  FFMA.FTZ R8, R46, UR4, -R12 ;  /* 0x000000042e087c23 */ /* 0x000fc8000801080c */
[----:B------:R1:W3:Y:S02]  /*5320*/  MUFU.EX2 R177, R8 ;  /* 0x0000000800b17308 */ /* 0x0002e40000000800 */
[C---:B--2---:R-:W-:Y:S08]  /*5330*/  HMMA.16816.F32 R68, R4.reuse, R36, RZ ;  /* 0x000000240444723c */ /* 0x044ff000000018ff */
[----:B------:R-:W-:Y:S01]  /*5340*/  HMMA.16816.F32 R88, R4, R30, RZ ;  /* 0x0000001e0458723c */ /* 0x000fe200000018ff */
[----:B-1----:R-:W-:-:S07]  /*5350*/  FFMA.FTZ R8, R40, UR4, -R0 ;  /* 0x0000000428087c23 */ /* 0x002fce0008010800 */
[C---:B------:R-:W-:Y:S01]  /*5360*/  HMMA.16816.F32 R80, R4.reuse, R22, RZ ;  /* 0x000000160450723c */ /* 0x040fe200000018ff */
[----:B------:R1:W-:Y:S07]  /*5370*/  MUFU.EX2 R242, R8 ;  /* 0x0000000800f27308 */ /* 0x0003ee0000000800 */
[C---:B------:R-:W-:Y:S08]  /*5380*/  HMMA.16816.F32 R76, R4.reuse, R18, RZ ;  /* 0x00000012044c723c */ /* 0x040ff000000018ff */
[----:B------:R-:W-:Y:S01]  /*5390*/  HMMA.16816.F32 R72, R4, R34, RZ ;  /* 0x000000220448723c */ /* 0x000fe200000018ff */
[----:B-1----:R-:W-:Y:S01]  /*53a0*/  FFMA.FTZ R8, R15, UR4, -R0 ;  /* 0x000000040f087c23 */ /* 0x002fe20008010800 */
[----:B------:R-:W-:-:S03]  /*53b0*/  IMAD.MOV.U32 R15, RZ, RZ, R85 ;  /* 0x000000ffff0f7224 */ /* 0x000fc600078e0055 */
[----:B------:R1:W2:Y:S03]  /*53c0*/  MUFU.EX2 R240, R8 ;  /* 0x0000000800f07308 */ /* 0x0002a60000000800 */
[C---:B------:R-:W-:Y:S08]  /*53d0*/  HMMA.16816.F32 R84, R4.reuse, R26, RZ ;  /* 0x0000001a0454723c */ /* 0x040ff000000018ff */
[----:B------:R-:W-:Y:S01]  /*53e0*/  HMMA.16816.F32 R60, R4, R38, RZ ;  /* 0x00000026043c723c */ /* 0x000fe200000018ff */
[----:B------:R-:W-:-:S04]  /*53f0*/  FFMA.FTZ R4, R45, UR4, -R12 ;  /* 0x000000042d047c23 */ /* 0x000fc8000801080c */
[----:B------:R4:W-:Y:S01]  /*5400*/  MUFU.EX2 R244, R4 ;  /* 0x0000000400f47308 */ /* 0x0009e20000000800 */
[----:B-1----:R-:W-:Y:S01]  /*5410*/  FFMA.FTZ R8, R10, UR4, -R0 ;  /* 0x000000040a087c23 */ /* 0x002fe20008010800 */
[----:B---3--:R-:W-:-:S06]  /*5420*/  F2FP.F16.F32.PACK_AB R10, R177, R252 ;  /* 0x000000fcb10a723e */ /* 0x008fcc00000000ff */
[----:B------:R1:W-:Y:S01]  /*5430*/  MUFU.EX2 R245, R8 ;  /* 0x0000000800f57308 */ /* 0x0003e20000000800 */
[----:B----4-:R-:W-:-:S07]  /*5440*/  FFMA.FTZ R4, R100, UR4, -R3 ;  /* 0x0000000464047c23 */ /* 0x010fce0008010803 */
[----:B------:R3:W-:Y:S01]  /*5450*/  MUFU.EX2 R243, R4 ;  /* 0x0000000400f37308 */ /* 0x0007e20000000800 */
[----:B-1----:R-:W-:Y:S01]  /*5460*/  FFMA.FTZ R8, R9, UR4, -R0 ;  /* 0x0000000409087c23 */ /* 0x002fe20008010800 */
[----:B--2---:R-:W-:-:S06]  /*5470*/  F2FP.F16.F32.PACK_AB R9, R240, R242 ;  /* 0x000000f2f009723e */ /* 0x004fcc00000000ff */
[----:B------:R1:W2:Y:S01]  /*5480*/  MUFU.EX2 R251, R8 ;  /* 0x0000000800fb7308 */ /* 0x0002a20000000800 */
[----:B---3--:R-:W-:-:S07]  /*5490*/  FFMA.FTZ R4, R44, UR4, -R3 ;  /* 0x000000042c047c23 */ /* 0x008fce0008010803 */
[----:B------:R3:W-:Y:S01]  /*54a0*/  MUFU.EX2 R248, R4 ;  /* 0x0000000400f87308 */ /* 0x0007e20000000800 */
[----:B-1----:R-:W-:Y:S02]  /*54b0*/  F2FP.F16.F32.PACK_AB R8, R249, R15 ;  /* 0x0000000ff908723e */ /* 0x002fe400000000ff */
[----:B--2---:R-:W-:-:S07]  /*54c0*/  F2FP.F16.F32.PACK_AB R11, R251, R245 ;  /* 0x000000f5fb0b723e */ /* 0x004fce00000000ff */
[----:B------:R-:W-:Y:S01]  /*54d0*/  HMMA.16816.F32 R120, R8, R28, RZ ;  /* 0x0000001c0878723c */ /* 0x000fe200000018ff */
[----:B---3--:R-:W-:-:S04]  /*54e0*/  FFMA.FTZ R4, R43, UR4, -R3 ;  /* 0x000000042b047c23 */ /* 0x008fc80008010803 */
[----:B------:R1:W-:Y:S03]  /*54f0*/  MUFU.EX2 R247, R4 ;  /* 0x0000000400f77308 */ /* 0x0003e60000000800 */
[C---:B------:R-:W-:Y:S01]  /*5500*/  HMMA.16816.F32 R148, R8.reuse, R30, RZ ;  /* 0x0000001e0894723c */ /* 0x040fe200000018ff */
[----:B------:R-:W2:Y:S07]  /*5510*/  LDSM.16.MT88.4 R28, [R14+0xa400] ;  /* 0x00a400000e1c783b */ /* 0x000eae0000004200 */
[----:B------:R-:W-:Y:S01]  /*5520*/  HMMA.16816.F32 R52, R8, R20, RZ ;  /* 0x000000140834723c */ /* 0x000fe200000018ff */
[----:B-1----:R-:W-:-:S07]  /*5530*/  FFMA.FTZ R4, R42, UR4, -R3 ;  /* 0x000000042a047c23 */ /* 0x002fce0008010803 */
[C---:B------:R-:W-:Y:S01]  /*5540*/  HMMA.16816.F32 R136, R8.reuse, R22, RZ ;  /* 0x000000160888723c */ /* 0x040fe200000018ff */
[----:B------:R-:W-:Y:S01]  /*5550*/  LDSM.16.MT88.4 R20, [R220+0x9400] ;  /* 0x00940000dc14783b */ /* 0x000fe20000004200 */
[----:B------:R1:W3:Y:S06]  /*5560*/  MUFU.EX2 R246, R4 ;  /* 0x0000000400f67308 */ /* 0x0002ec0000000800 */
[C---:B------:R-:W-:Y:S08]  /*5570*/  HMMA.16816.F32 R48, R8.reuse, R16, RZ ;  /* 0x000000100830723c */ /* 0x040ff000000018ff */
[----:B------:R-:W-:Y:S01]  /*5580*/  HMMA.16816.F32 R144, R8, R18, RZ ;  /* 0x000000120890723c */ /* 0x000fe200000018ff */
[----:B------:R-:W4:Y:S01]  /*5590*/  LDSM.16.MT88.4 R16, [R14+0x9400] ;  /* 0x009400000e10783b */ /* 0x000f220000004200 */
[----:B-1----:R-:W-:Y:S01]  /*55a0*/  FFMA.FTZ R4, R106, UR4, -R2 ;  /* 0x000000046a047c23 */ /* 0x002fe20008010802 */
[----:B---3--:R-:W-:-:S05]  /*55b0*/  F2FP.F16.F32.PACK_AB R6, R246, R247 ;  /* 0x000000f7f606723e */ /* 0x008fca00000000ff */
[C---:B------:R-:W-:Y:S01]  /*55c0*/  HMMA.16816.F32 R56, R8.reuse, R24, RZ ;  /* 0x000000180838723c */ /* 0x040fe200000018ff */
[----:B------:R1:W-:Y:S07]  /*55d0*/  MUFU.EX2 R235, R4 ;  /* 0x0000000400eb7308 */ /* 0x0003ee0000000800 */
[C---:B------:R-:W-:Y:S01]  /*55e0*/  HMMA.16816.F32 R128, R8.reuse, R26, RZ ;  /* 0x0000001a0880723c */ /* 0x040fe200000018ff */
[----:B------:R-:W-:Y:S07]  /*55f0*/  LDSM.16.MT88.4 R24, [R220+0xa400] ;  /* 0x00a40000dc18783b */ /* 0x000fee0000004200 */
[----:B------:R-:W-:Y:S01]  /*5600*/  HMMA.16816.F32 R44, R8, R32, RZ ;  /* 0x00000020082c723c */ /* 0x000fe200000018ff */
[----:B-1----:R-:W-:-:S04]  /*5610*/  FFMA.FTZ R4, R105, UR4, -R2 ;  /* 0x0000000469047c23 */ /* 0x002fc80008010802 */
[----:B------:R1:W3:Y:S03]  /*5620*/  MUFU.EX2 R238, R4 ;  /* 0x0000000400ee7308 */ /* 0x0002e60000000800 */
[C---:B------:R-:W-:Y:S01]  /*5630*/  HMMA.16816.F32 R160, R8.reuse, R34, RZ ;  /* 0x0000002208a0723c */ /* 0x040fe200000018ff */
[----:B------:R-:W5:Y:S07]  /*5640*/  LDSM.16.MT88.4 R32, [R220+0xb400] ;  /* 0x00b40000dc20783b */ /* 0x000f6e0000004200 */
[----:B------:R-:W-:Y:S01]  /*5650*/  HMMA.16816.F32 R40, R8, R36, RZ ;  /* 0x000000240828723c */ /* 0x000fe200000018ff */
[----:B-1----:R-:W-:-:S07]  /*5660*/  FFMA.FTZ R4, R107, UR4, -R2 ;  /* 0x000000046b047c23 */ /* 0x002fce0008010802 */
[----:B------:R-:W-:Y:S01]  /*5670*/  HMMA.16816.F32 R152, R8, R38, RZ ;  /* 0x000000260898723c */ /* 0x000fe200000018ff */
[----:B------:R-:W1:Y:S01]  /*5680*/  LDSM.16.MT88.4 R36, [R14+0xb400] ;  /* 0x00b400000e24783b */ /* 0x000e620000004200 */
[----:B------:R-:W-:Y:S01]  /*5690*/  FFMA.FTZ R8, R127, UR4, -R12 ;  /* 0x000000047f087c23 */ /* 0x000fe2000801080c */
[----:B------:R2:W-:Y:S01]  /*56a0*/  MUFU.EX2 R237, R4 ;  /* 0x0000000400ed7308 */ /* 0x0005e20000000800 */
[----:B---3--:R-:W-:-:S07]  /*56b0*/  F2FP.F16.F32.PACK_AB R5, R238, R235 ;  /* 0x000000ebee05723e */ /* 0x008fce00000000ff */
[----:B------:R3:W-:Y:S01]  /*56c0*/  MUFU.EX2 R232, R8 ;  /* 0x0000000800e87308 */ /* 0x0007e20000000800 */
[----:B--2---:R-:W-:-:S07]  /*56d0*/  FFMA.FTZ R4, R124, UR4, -R2 ;  /* 0x000000047c047c23 */ /* 0x004fce0008010802 */
[----:B------:R2:W4:Y:S01]  /*56e0*/  MUFU.EX2 R236, R4 ;  /* 0x0000000400ec7308 */ /* 0x0005220000000800 */
[----:B---3--:R-:W-:-:S07]  /*56f0*/  FFMA.FTZ R8, R67, UR4, -R0 ;  /* 0x0000000443087c23 */ /* 0x008fce0008010800 */
[----:B------:R3:W-:Y:S01]  /*5700*/  MUFU.EX2 R214, R8 ;  /* 0x0000000800d67308 */ /* 0x0007e20000000800 */
[----:B--2---:R-:W-:Y:S01]  /*5710*/  FFMA.FTZ R4, R126, UR4, -R12 ;  /* 0x000000047e047c23 */ /* 0x004fe2000801080c */
[----:B----4-:R-:W-:-:S06]  /*5720*/  F2FP.F16.F32.PACK_AB R7, R236, R237 ;  /* 0x000000edec07723e */ /* 0x010fcc00000000ff */
[----:B------:R2:W4:Y:S01]  /*5730*/  MUFU.EX2 R234, R4 ;  /* 0x0000000400ea7308 */ /* 0x0005220000000800 */
[----:B---3--:R-:W-:-:S07]  /*5740*/  FFMA.FTZ R8, R66, UR4, -R0 ;  /* 0x0000000442087c23 */ /* 0x008fce0008010800 */
[----:B------:R3:W4:Y:S01]  /*5750*/  MUFU.EX2 R215, R8 ;  /* 0x0000000800d77308 */ /* 0x0007220000000800 */
[----:B--2---:R-:W-:-:S07]  /*5760*/  FFMA.FTZ R4, R125, UR4, -R12 ;  /* 0x000000047d047c23 */ /* 0x004fce000801080c */
[----:B------:R2:W4:Y:S01]  /*5770*/  MUFU.EX2 R233, R4 ;  /* 0x0000000400e97308 */ /* 0x0005220000000800 */
[----:B---3--:R-:W-:-:S07]  /*5780*/  FFMA.FTZ R8, R65, UR4, -R0 ;  /* 0x0000000441087c23 */ /* 0x008fce0008010800 */
[----:B------:R3:W-:Y:S01]  /*5790*/  MUFU.EX2 R213, R8 ;  /* 0x0000000800d57308 */ /* 0x0007e20000000800 */
[----:B--2---:R-:W-:-:S07]  /*57a0*/  F2FP.F16.F32.PACK_AB R4, R248, R243 ;  /* 0x000000f3f804723e */ /* 0x004fce00000000ff */
[----:B------:R-:W-:Y:S01]  /*57b0*/  HMMA.16816.F32 R124, R4, R28, R96 ;  /* 0x0000001c047c723c */ /* 0x000fe20000001860 */
[----:B---3--:R-:W-:-:S04]  /*57c0*/  FFMA.FTZ R8, R64, UR4, -R0 ;  /* 0x0000000440087c23 */ /* 0x008fc80008010800 */
[----:B------:R2:W3:Y:S03]  /*57d0*/  MUFU.EX2 R211, R8 ;  /* 0x0000000800d37308 */ /* 0x0004e60000000800 */
[C---:B------:R-:W-:Y:S08]  /*57e0*/  HMMA.16816.F32 R172, R4.reuse, R16, R112 ;  /* 0x0000001004ac723c */ /* 0x040ff00000001870 */
[----:B------:R-:W-:Y:S01]  /*57f0*/  HMMA.16816.F32 R96, R4, R22, R88 ;  /* 0x000000160460723c */ /* 0x000fe20000001858 */
[----:B--2---:R-:W-:Y:S01]  /*5800*/  FFMA.FTZ R8, R156, UR4, -R12 ;  /* 0x000000049c087c23 */ /* 0x004fe2000801080c */
[----:B------:R-:W-:-:S06]  /*5810*/  IMAD.MOV.U32 R156, RZ, RZ, R181 ;  /* 0x000000ffff9c7224 */ /* 0x000fcc00078e00b5 */
[C---:B-----5:R-:W-:Y:S01]  /*5820*/  HMMA.16816.F32 R112, R4.reuse, R32, R92 ;  /* 0x000000200470723c */ /* 0x060fe2000000185c */
[----:B------:R2:W-:Y:S07]  /*5830*/  MUFU.EX2 R203, R8 ;  /* 0x0000000800cb7308 */ /* 0x0005ee0000000800 */
[C---:B------:R-:W-:Y:S08]  /*5840*/  HMMA.16816.F32 R88, R4.reuse, R26, R80 ;  /* 0x0000001a0458723c */ /* 0x040ff00000001850 */
[----:B------:R-:W-:Y:S01]  /*5850*/  HMMA.16816.F32 R168, R4, R24, R108 ;  /* 0x0000001804a8723c */ /* 0x000fe2000000186c */
[----:B--2---:R-:W-:Y:S01]  /*5860*/  FFMA.FTZ R8, R158, UR4, -R3 ;  /* 0x000000049e087c23 */ /* 0x004fe20008010803 */
[----:B------:R-:W-:-:S03]  /*5870*/  IMAD.MOV.U32 R158, RZ, RZ, R180 ;  /* 0x000000ffff9e7224 */ /* 0x000fc600078e00b4 */
[----:B------:R2:W-:Y:S03]  /*5880*/  MUFU.EX2 R202, R8 ;  /* 0x0000000800ca7308 */ /* 0x0005e60000000800 */
[C---:B------:R-:W-:Y:S08]  /*5890*/  HMMA.16816.F32 R92, R4.reuse, R18, R84 ;  /* 0x00000012045c723c */ /* 0x040ff00000001854 */
[C---:B------:R-:W-:Y:S08]  /*58a0*/  HMMA.16816.F32 R80, R4.reuse, R34, R72 ;  /* 0x000000220450723c */ /* 0x040ff00000001848 */
[----:B------:R-:W-:Y:S01]  /*58b0*/  HMMA.16816.F32 R116, R4, R20, R116 ;  /* 0x000000140474723c */ /* 0x000fe20000001874 */
[----:B--2---:R-:W-:-:S04]  /*58c0*/  FFMA.FTZ R8, R164, UR4, -R3 ;  /* 0x00000004a4087c23 */ /* 0x004fc80008010803 */
[----:B------:R2:W5:Y:S03]  /*58d0*/  MUFU.EX2 R201, R8 ;  /* 0x0000000800c97308 */ /* 0x0005660000000800 */
[C---:B-1----:R-:W-:Y:S08]  /*58e0*/  HMMA.16816.F32 R108, R4.reuse, R36, R68 ;  /* 0x00000024046c723c */ /* 0x042ff00000001844 */
[----:B------:R-:W-:Y:S01]  /*58f0*/  HMMA.16816.F32 R84, R4, R30, R76 ;  /* 0x0000001e0454723c */ /* 0x000fe2000000184c */
[----:B--2---:R-:W-:Y:S01]  /*5900*/  FFMA.FTZ R8, R159, UR4, -R3 ;  /* 0x000000049f087c23 */ /* 0x004fe20008010803 */
[----:B------:R-:W-:-:S06]  /*5910*/  IMAD.MOV.U32 R159, RZ, RZ, R185 ;  /* 0x000000ffff9f7224 */ /* 0x000fcc00078e00b9 */
[----:B------:R-:W-:Y:S01]  /*5920*/  HMMA.16816.F32 R72, R4, R38, R60 ;  /* 0x000000260448723c */ /* 0x000fe2000000183c */
[----:B----4-:R-:W-:Y:S01]  /*5930*/  F2FP.F16.F32.PACK_AB R4, R234, R244 ;  /* 0x000000f4ea04723e */ /* 0x010fe200000000ff */
[----:B------:R1:W-:Y:S01]  /*5940*/  MUFU.EX2 R200, R8 ;  /* 0x0000000800c87308 */ /* 0x0003e20000000800 */
[----:B------:R-:W-:Y:S02]  /*5950*/  F2FP.F16.F32.PACK_AB R5, R215, R214 ;  /* 0x000000d6d705723e */ /* 0x000fe400000000ff */
[----:B------:R-:W-:Y:S02]  /*5960*/  F2FP.F16.F32.PACK_AB R6, R232, R233 ;  /* 0x000000e9e806723e */ /* 0x000fe400000000ff */
[----:B---3--:R-:W-:-:S07]  /*5970*/  F2FP.F16.F32.PACK_AB R7, R211, R213 ;  /* 0x000000d5d307723e */ /* 0x008fce00000000ff */
[----:B------:R-:W-:Y:S01]  /*5980*/  HMMA.16816.F32 R60, R4, R28, R48 ;  /* 0x0000001c043c723c */ /* 0x000fe20000001830 */
[----:B-1----:R-:W-:Y:S01]  /*5990*/  FFMA.FTZ R8, R157, UR4, -R3 ;  /* 0x000000049d087c23 */ /* 0x002fe20008010803 */
[----:B------:R-:W-:-:S06]  /*59a0*/  IMAD.MOV.U32 R157, RZ, RZ, R184 ;  /* 0x000000ffff9d7224 */ /* 0x000fcc00078e00b8 */
[C---:B------:R-:W-:Y:S01]  /*59b0*/  HMMA.16816.F32 R48, R4.reuse, R18, R128 ;  /* 0x000000120430723c */ /* 0x040fe20000001880 */
[----:B------:R-:W-:Y:S02]  /*59c0*/  IMAD.MOV.U32 R129, RZ, RZ, R13 ;  /* 0x000000ffff817224 */ /* 0x000fe400078e000d */
[----:B------:R-:W-:Y:S01]  /*59d0*/  FFMA.FTZ R13, R140, UR4, -R2 ;  /* 0x000000048c0d7c23 */ /* 0x000fe20008010802 */
[----:B------:R1:W2:Y:S01]  /*59e0*/  MUFU.EX2 R187, R8 ;  /* 0x0000000800bb7308 */ /* 0x0002a20000000800 */
[----:B------:R-:W-:Y:S02]  /*59f0*/  IMAD.MOV.U32 R130, RZ, RZ, R176 ;  /* 0x000000ffff827224 */ /* 0x000fe400078e00b0 */
[----:B------:R-:W-:Y:S01]  /*5a00*/  IMAD.MOV.U32 R131, RZ, RZ, R177 ;  /* 0x000000ffff837224 */ /* 0x000fe200078e00b1 */
[C---:B------:R-:W-:Y:S01]  /*5a10*/  HMMA.16816.F32 R68, R4.reuse, R16, R56 ;  /* 0x000000100444723c */ /* 0x040fe20000001838 */
[----:B------:R-:W-:Y:S03]  /*5a20*/  LDSM.16.MT88.4 R16, [R220+0x9800] ;  /* 0x00980000dc10783b */ /* 0x000fe60000004200 */
[----:B------:R3:W-:Y:S04]  /*5a30*/  MUFU.EX2 R184, R13 ;  /* 0x0000000d00b87308 */ /* 0x0007e80000000800 */
[----:B------:R-:W-:Y:S01]  /*5a40*/  HMMA.16816.F32 R64, R4, R24, R52 ;  /* 0x000000180440723c */ /* 0x000fe20000001834 */
[----:B-1----:R-:W-:Y:S01]  /*5a50*/  FFMA.FTZ R8, R132, UR4, -R2 ;  /* 0x0000000484087c23 */ /* 0x002fe20008010802 */
[----:B------:R-:W-:-:S03]  /*5a60*/  IMAD.MOV.U32 R132, RZ, RZ, R179 ;  /* 0x000000ffff847224 */ /* 0x000fc600078e00b3 */
[----:B------:R1:W-:Y:S03]  /*5a70*/  MUFU.EX2 R186, R8 ;  /* 0x0000000800ba7308 */ /* 0x0003e60000000800 */
[----:B------:R-:W-:Y:S01]  /*5a80*/  HMMA.16816.F32 R76, R4, R20, R120 ;  /* 0x00000014044c723c */ /* 0x000fe20000001878 */
[----:B---3--:R-:W-:-:S04]  /*5a90*/  FFMA.FTZ R13, R143, UR4, -R2 ;  /* 0x000000048f0d7c23 */ /* 0x008fc80008010802 */
[----:B------:R3:W-:Y:S03]  /*5aa0*/  MUFU.EX2 R179, R13 ;  /* 0x0000000d00b37308 */ /* 0x0007e60000000800 */
[----:B------:R-:W-:Y:S01]  /*5ab0*/  HMMA.16816.F32 R180, R4, R32, R44 ;  /* 0x0000002004b4723c */ /* 0x000fe2000000182c */
[----:B-1----:R-:W-:Y:S01]  /*5ac0*/  FFMA.FTZ R8, R133, UR4, -R2 ;  /* 0x0000000485087c23 */ /* 0x002fe20008010802 */
[----:B------:R-:W-:-:S06]  /*5ad0*/  IMAD.MOV.U32 R133, RZ, RZ, R178 ;  /* 0x000000ffff857224 */ /* 0x000fcc00078e00b2 */
[----:B------:R-:W-:Y:S01]  /*5ae0*/  HMMA.16816.F32 R196, R4, R36, R40 ;  /* 0x0000002404c4723c */ /* 0x000fe20000001828 */
[----:B------:R1:W4:Y:S01]  /*5af0*/  MUFU.EX2 R185, R8 ;  /* 0x0000000800b97308 */ /* 0x0003220000000800 */
[----:B---3--:R-:W-:-:S06]  /*5b00*/  FFMA.FTZ R13, R166, UR4, -R12 ;  /* 0x00000004a60d7c23 */ /* 0x008fcc000801080c */
[C---:B------:R-:W-:Y:S01]  /*5b10*/  HMMA.16816.F32 R56, R4.reuse, R22, R148 ;  /* 0x000000160438723c */ /* 0x040fe20000001894 */
[----:B------:R-:W3:Y:S01]  /*5b20*/  LDSM.16.MT88.4 R20, [R220+0xa800] ;  /* 0x00a80000dc14783b */ /* 0x000ee20000004200 */
[----:B------:R5:W3:Y:S06]  /*5b30*/  MUFU.EX2 R178, R13 ;  /* 0x0000000d00b27308 */ /* 0x000aec0000000800 */
[C---:B------:R-:W-:Y:S01]  /*5b40*/  HMMA.16816.F32 R52, R4.reuse, R34, R160 ;  /* 0x000000220434723c */ /* 0x040fe200000018a0 */
[----:B------:R-:W3:Y:S04]  /*5b50*/  LDSM.16.MT88.4 R32, [R220+0xb800] ;  /* 0x00b80000dc20783b */ /* 0x000ee80000004200 */
[----:B-1----:R-:W1:Y:S03]  /*5b60*/  LDSM.16.MT88.4 R8, [R14+0x9800] ;  /* 0x009800000e08783b */ /* 0x002e660000004200 */
[----:B------:R-:W-:Y:S01]  /*5b70*/  HMMA.16816.F32 R44, R4, R26, R136 ;  /* 0x0000001a042c723c */ /* 0x000fe20000001888 */
[----:B------:R-:W-:Y:S01]  /*5b80*/  LDSM.16.MT88.4 R24, [R14+0xb800] ;  /* 0x00b800000e18783b */ /* 0x000fe20000004200 */
[----:B-----5:R-:W-:-:S04]  /*5b90*/  FFMA.FTZ R13, R165, UR4, -R12 ;  /* 0x00000004a50d7c23 */ /* 0x020fc8000801080c */
[----:B------:R5:W-:Y:S02]  /*5ba0*/  MUFU.EX2 R176, R13 ;  /* 0x0000000d00b07308 */ /* 0x000be40000000800 */
[C---:B------:R-:W-:Y:S01]  /*5bb0*/  HMMA.16816.F32 R40, R4.reuse, R30, R144 ;  /* 0x0000001e0428723c */ /* 0x040fe20000001890 */
[----:B------:R-:W1:Y:S07]  /*5bc0*/  LDSM.16.MT88.4 R28, [R14+0xa800] ;  /* 0x00a800000e1c783b */ /* 0x000e6e0000004200 */
[----:B------:R-:W-:Y:S01]  /*5bd0*/  HMMA.16816.F32 R36, R4, R38, R152 ;  /* 0x000000260424723c */ /* 0x000fe20000001898 */
[----:B------:R-:W-:-:S02]  /*5be0*/  F2FP.F16.F32.PACK_AB R4, R201, R202 ;  /* 0x000000cac904723e */ /* 0x000fc400000000ff */
[----:B--2---:R-:W-:Y:S02]  /*5bf0*/  F2FP.F16.F32.PACK_AB R6, R187, R200 ;  /* 0x000000c8bb06723e */ /* 0x004fe400000000ff */
[----:B----4-:R-:W-:Y:S02]  /*5c00*/  F2FP.F16.F32.PACK_AB R5, R185, R186 ;  /* 0x000000bab905723e */ /* 0x010fe400000000ff */
[----:B------:R-:W-:Y:S01]  /*5c10*/  F2FP.F16.F32.PACK_AB R7, R179, R184 ;  /* 0x000000b8b307723e */ /* 0x000fe200000000ff */
[----:B-----5:R-:W-:-:S04]  /*5c20*/  FFMA.FTZ R13, R167, UR4, -R12 ;  /* 0x00000004a70d7c23 */ /* 0x020fc8000801080c */
[----:B------:R2:W-:Y:S02]  /*5c30*/  MUFU.EX2 R177, R13 ;  /* 0x0000000d00b17308 */ /* 0x0005e40000000800 */
[C---:B---3--:R-:W-:Y:S08]  /*5c40*/  HMMA.16816.F32 R152, R4.reuse, R20, R168 ;  /* 0x000000140498723c */ /* 0x048ff000000018a8 */
[----:B------:R-:W-:Y:S01]  /*5c50*/  HMMA.16816.F32 R188, R4, R32, R112 ;  /* 0x0000002004bc723c */ /* 0x000fe20000001870 */
[----:B--2---:R-:W-:-:S07]  /*5c60*/  FFMA.FTZ R13, R142, UR4, -R0 ;  /* 0x000000048e0d7c23 */ /* 0x004fce0008010800 */
[C---:B------:R-:W-:Y:S01]  /*5c70*/  HMMA.16816.F32 R120, R4.reuse, R18, R96 ;  /* 0x000000120478723c */ /* 0x040fe20000001860 */
[----:B------:R2:W-:Y:S07]  /*5c80*/  MUFU.EX2 R105, R13 ;  /* 0x0000000d00697308 */ /* 0x0005ee0000000800 */
[C---:B------:R-:W-:Y:S08]  /*5c90*/  HMMA.16816.F32 R116, R4.reuse, R16, R116 ;  /* 0x000000100474723c */ /* 0x040ff00000001874 */
[----:B-1----:R-:W-:Y:S01]  /*5ca0*/  HMMA.16816.F32 R148, R4, R8, R172 ;  /* 0x000000080494723c */ /* 0x002fe200000018ac */
[----:B------:R-:W-:Y:S01]  /*5cb0*/  LDSM.16.MT88.4 R172, [R14+0xac00] ;  /* 0x00ac00000eac783b */ /* 0x000fe20000004200 */
[----:B--2---:R-:W-:-:S03]  /*5cc0*/  FFMA.FTZ R13, R141, UR4, -R0 ;  /* 0x000000048d0d7c23 */ /* 0x004fc60008010800 */
[----:B------:R-:W1:Y:S01]  /*5cd0*/  LDSM.16.MT88.4 R140, [R14+0x9c00] ;  /* 0x009c00000e8c783b */ /* 0x000e620000004200 */
[----:B------:R2:W3:Y:S02]  /*5ce0*/  MUFU.EX2 R107, R13 ;  /* 0x0000000d006b7308 */ /* 0x0004e40000000800 */
[C---:B------:R-:W-:Y:S01]  /*5cf0*/  HMMA.16816.F32 R164, R4.reuse, R28, R124 ;  /* 0x0000001c04a4723c */ /* 0x040fe2000000187c */
[----:B------:R-:W-:Y:S07]  /*5d00*/  LDSM.16.MT88.4 R124, [R220+0x9c00] ;  /* 0x009c0000dc7c783b */ /* 0x000fee0000004200 */
[----:B------:R-:W-:Y:S01]  /*5d10*/  HMMA.16816.F32 R192, R4, R24, R108 ;  /* 0x0000001804c0723c */ /* 0x000fe2000000186c */
[----:B--2---:R-:W-:-:S07]  /*5d20*/  FFMA.FTZ R13, R135, UR4, -R0 ;  /* 0x00000004870d7c23 */ /* 0x004fce0008010800 */
[C---:B------:R-:W-:Y:S01]  /*5d30*/  HMMA.16816.F32 R136, R4.reuse, R10, R92 ;  /* 0x0000000a0488723c */ /* 0x040fe2000000185c */
[----:B------:R2:W-:Y:S07]  /*5d40*/  MUFU.EX2 R106, R13 ;  /* 0x0000000d006a7308 */ /* 0x0005ee0000000800 */
[C---:B------:R-:W-:Y:S08]  /*5d50*/  HMMA.16816.F32 R88, R4.reuse, R22, R88 ;  /* 0x000000160458723c */ /* 0x040ff00000001858 */
[----:B------:R-:W-:Y:S01]  /*5d60*/  HMMA.16816.F32 R168, R4, R30, R84 ;  /* 0x0000001e04a8723c */ /* 0x000fe20000001854 */
[----:B--2---:R-:W-:-:S04]  /*5d70*/  FFMA.FTZ R13, R134, UR4, -R0 ;  /* 0x00000004860d7c23 */ /* 0x004fc80008010800 */
[----:B------:R-:W2:Y:S03]  /*5d80*/  MUFU.EX2 R100, R13 ;  /* 0x0000000d00647308 */ /* 0x000ea60000000800 */
[C---:B------:R-:W-:Y:S01]  /*5d90*/  HMMA.16816.F32 R112, R4.reuse, R34, R80 ;  /* 0x000000220470723c */ /* 0x040fe20000001850 */
[----:B------:R-:W-:Y:S07]  /*5da0*/  LDSM.16.MT88.4 R80, [R220+0xbc00] ;  /* 0x00bc0000dc50783b */ /* 0x000fee0000004200 */
[----:B------:R-:W-:Y:S01]  /*5db0*/  HMMA.16816.F32 R96, R4, R26, R72 ;  /* 0x0000001a0460723c */ /* 0x000fe20000001848 */
[----:B------:R-:W-:-:S02]  /*5dc0*/  F2FP.F16.F32.PACK_AB R4, R178, R203 ;  /* 0x000000cbb204723e */ /* 0x000fc400000000ff */
[----:B---3--:R-:W-:Y:S02]  /*5dd0*/  F2FP.F16.F32.PACK_AB R5, R107, R105 ;  /* 0x000000696b05723e */ /* 0x008fe400000000ff */
[----:B------:R-:W-:Y:S02]  /*5de0*/  F2FP.F16.F32.PACK_AB R6, R177, R176 ;  /* 0x000000b0b106723e */ /* 0x000fe400000000ff */
[----:B--2---:R-:W-:Y:S01]  /*5df0*/  F2FP.F16.F32.PACK_AB R7, R100, R106 ;  /* 0x0000006a6407723e */ /* 0x004fe200000000ff */
[----:B------:R-:W-:Y:S01]  /*5e00*/  FFMA.FTZ R13, R206, UR4, -R12 ;  /* 0x00000004ce0d7c23 */ /* 0x000fe2000801080c */
[----:B------:R-:W-:-:S05]  /*5e10*/  IMAD.MOV.U32 R206, RZ, RZ, R131 ;  /* 0x000000ffffce7224 */ /* 0x000fca00078e0083 */
[----:B------:R-:W-:Y:S01]  /*5e20*/  HMMA.16816.F32 R144, R4, R18, R56 ;  /* 0x000000120490723c */ /* 0x000fe20000001838 */
[----:B------:R-:W-:Y:S01]  /*5e30*/  IMAD.MOV.U32 R59, RZ, RZ, R129 ;  /* 0x000000ffff3b7224 */ /* 0x000fe200078e0081 */
[----:B------:R-:W-:Y:S01]  /*5e40*/  MUFU.EX2 R57, R13 ;  /* 0x0000000d00397308 */ /* 0x000fe20000000800 */
[----:B------:R-:W-:-:S05]  /*5e50*/  IMAD.MOV.U32 R58, RZ, RZ, R130 ;  /* 0x000000ffff3a7224 */ /* 0x000fca00078e0082 */
[C---:B------:R-:W-:Y:S01]  /*5e60*/  HMMA.16816.F32 R128, R4.reuse, R8, R68 ;  /* 0x000000080480723c */ /* 0x040fe20000001844 */
[----:B------:R-:W-:Y:S01]  /*5e70*/  FFMA.FTZ R8, R210, UR4, -R3 ;  /* 0x00000004d2087c23 */ /* 0x000fe20008010803 */
[----:B------:R-:W-:Y:S02]  /*5e80*/  IMAD.MOV.U32 R9, RZ, RZ, R133 ;  /* 0x000000ffff097224 */ /* 0x000fe400078e0085 */
[----:B------:R-:W-:Y:S01]  /*5e90*/  IMAD.MOV.U32 R210, RZ, RZ, R132 ;  /* 0x000000ffffd27224 */ /* 0x000fe200078e0084 */
[----:B------:R2:W-:Y:S03]  /*5ea0*/  MUFU.EX2 R56, R8 ;  /* 0x0000000800387308 */ /* 0x0005e60000000800 */
[----:B------:R-:W-:Y:S01]  /*5eb0*/  HMMA.16816.F32 R108, R4, R10, R48 ;  /* 0x0000000a046c723c */ /* 0x000fe20000001830 */
[----:B------:R-:W-:Y:S02]  /*5ec0*/  IMAD.MOV.U32 R51, RZ, RZ, R157 ;  /* 0x000000ffff337224 */ /* 0x000fe400078e009d */
[----:B------:R-:W-:-:S05]  /*5ed0*/  IMAD.MOV.U32 R50, RZ, RZ, R159 ;  /* 0x000000ffff327224 */ /* 0x000fca00078e009f */
[----:B------:R-:W-:Y:S01]  /*5ee0*/  HMMA.16816.F32 R64, R4, R20, R64 ;  /* 0x000000140440723c */ /* 0x000fe20000001840 */
[----:B--2---:R-:W-:Y:S01]  /*5ef0*/  FFMA.FTZ R8, R209, UR4, -R3 ;  /* 0x00000004d1087c23 */ /* 0x004fe20008010803 */
[----:B------:R-:W-:-:S06]  /*5f00*/  IMAD.MOV.U32 R209, RZ, RZ, R158 ;  /* 0x000000ffffd17224 */ /* 0x000fcc00078e009e */
[C---:B------:R-:W-:Y:S01]  /*5f10*/  HMMA.16816.F32 R160, R4.reuse, R16, R76 ;  /* 0x0000001004a0723c */ /* 0x040fe2000000184c */
[----:B------:R2:W3:Y:S07]  /*5f20*/  MUFU.EX2 R49, R8 ;  /* 0x0000000800317308 */ /* 0x0004ee0000000800 */
[C---:B------:R-:W-:Y:S08]  /*5f30*/  HMMA.16816.F32 R44, R4.reuse, R22, R44 ;  /* 0x00000016042c723c */ /* 0x040ff0000000182c */
[C---:B------:R-:W-:Y:S01]  /*5f40*/  HMMA.16816.F32 R60, R4.reuse, R28, R60 ;  /* 0x0000001c043c723c */ /* 0x040fe2000000183c */
[--C-:B--2---:R-:W-:Y:S01]  /*5f50*/  FFMA.FTZ R8, R208, UR4, -R3.reuse ;  /* 0x00000004d0087c23 */ /* 0x104fe20008010803 */
[----:B------:R-:W-:Y:S01]  /*5f60*/  FFMA.FTZ R3, R207, UR4, -R3 ;  /* 0x00000004cf037c23 */ /* 0x000fe20008010803 */
[----:B------:R-:W-:Y:S01]  /*5f70*/  IMAD.MOV.U32 R208, RZ, RZ, R156 ;  /* 0x000000ffffd07224 */ /* 0x000fe200078e009c */
[----:B---3--:R-:W-:Y:S01]  /*5f80*/  F2FP.F16.F32.PACK_AB R92, R49, R56 ;  /* 0x00000038315c723e */ /* 0x008fe200000000ff */
[----:B------:R-:W2:Y:S01]  /*5f90*/  LDSM.16.MT88.4 R156, [R220+0xac00] ;  /* 0x00ac0000dc9c783b */ /* 0x000ea20000004200 */
[----:B------:R3:W-:Y:S02]  /*5fa0*/  MUFU.EX2 R21, R3 ;  /* 0x0000000300157308 */ /* 0x0007e40000000800 */
[C---:B------:R-:W-:Y:S06]  /*5fb0*/  HMMA.16816.F32 R40, R4.reuse, R30, R40 ;  /* 0x0000001e0428723c */ /* 0x040fec0000001828 */
[----:B------:R4:W5:Y:S02]  /*5fc0*/  MUFU.EX2 R48, R8 ;  /* 0x0000000800307308 */ /* 0x0009640000000800 */
[----:B------:R-:W-:Y:S01]  /*5fd0*/  HMMA.16816.F32 R68, R4, R32, R180 ;  /* 0x000000200444723c */ /* 0x000fe200000018b4 */
[----:B---3--:R-:W-:-:S07]  /*5fe0*/  FFMA.FTZ R3, R204, UR4, -R2 ;  /* 0x00000004cc037c23 */ /* 0x008fce0008010802 */
[----:B------:R-:W-:Y:S01]  /*5ff0*/  HMMA.16816.F32 R52, R4, R34, R52 ;  /* 0x000000220434723c */ /* 0x000fe20000001834 */
[----:B------:R3:W-:Y:S01]  /*6000*/  MUFU.EX2 R20, R3 ;  /* 0x0000000300147308 */ /* 0x0007e20000000800 */
[----:B----4-:R-:W-:-:S06]  /*6010*/  IMAD.MOV.U32 R8, RZ, RZ, R15 ;  /* 0x000000ffff087224 */ /* 0x010fcc00078e000f */
[----:B------:R-:W-:Y:S01]  /*6020*/  HMMA.16816.F32 R84, R4, R24, R196 ;  /* 0x000000180454723c */ /* 0x000fe200000018c4 */
[----:B-----5:R-:W-:-:S07]  /*6030*/  F2FP.F16.F32.PACK_AB R94, R21, R48 ;  /* 0x00000030155e723e */ /* 0x020fce00000000ff */
[----:B------:R-:W-:Y:S01]  /*6040*/  HMMA.16816.F32 R36, R4, R26, R36 ;  /* 0x0000001a0424723c */ /* 0x000fe20000001824 */
[----:B------:R4:W5:Y:S01]  /*6050*/  LDSM.16.MT88.4 R4, [R14+0xbc00] ;  /* 0x00bc00000e04783b */ /* 0x0009620000004200 */
[----:B---3--:R-:W-:-:S04]  /*6060*/  FFMA.FTZ R3, R205, UR4, -R2 ;  /* 0x00000004cd037c23 */ /* 0x008fc80008010802 */
[----:B------:R3:W1:Y:S02]  /*6070*/  MUFU.EX2 R18, R3 ;  /* 0x0000000300127308 */ /* 0x0006640000000800 */
[--C-:B---3--:R-:W-:Y:S01]  /*6080*/  FFMA.FTZ R3, R212, UR4, -R2.reuse ;  /* 0x00000004d4037c23 */ /* 0x108fe20008010802 */
[----:B------:R-:W-:Y:S01]  /*6090*/  FFMA.FTZ R2, R217, UR4, -R2 ;  /* 0x00000004d9027c23 */ /* 0x000fe20008010802 */
[----:B-1----:R-:W-:-:S04]  /*60a0*/  F2FP.F16.F32.PACK_AB R93, R18, R20 ;  /* 0x00000014125d723e */ /* 0x002fc800000000ff */
[----:B------:R1:W-:Y:S08]  /*60b0*/  MUFU.EX2 R19, R3 ;  /* 0x0000000300137308 */ /* 0x0003f00000000800 */
[----:B------:R3:W2:Y:S01]  /*60c0*/  MUFU.EX2 R17, R2 ;  /* 0x0000000200117308 */ /* 0x0006a20000000800 */
[----:B-1----:R-:W-:Y:S01]  /*60d0*/  FADD.FTZ R3, R8, R249 ;  /* 0x000000f908037221 */ /* 0x002fe20000010000 */
[----:B------:R-:W-:-:S03]  /*60e0*/  FADD.FTZ R8, R242, R240 ;  /* 0x000000f0f2087221 */ /* 0x000fc60000010000 */
[----:B------:R-:W-:Y:S01]  /*60f0*/  FADD.FTZ R3, R252, R3 ;  /* 0x00000003fc037221 */ /* 0x000fe20000010000 */
[----:B------:R-:W-:Y:S01]  /*6100*/  FADD.FTZ R8, R245, R8 ;  /* 0x00000008f5087221 */ /* 0x000fe20000010000 */
[----:B---3--:R-:W-:Y:S01]  /*6110*/  FFMA.FTZ R2, R239, UR4, -R12 ;  /* 0x00000004ef027c23 */ /* 0x008fe2000801080c */
[----:B--2---:R-:W-:-:S03]  /*6120*/  F2FP.F16.F32.PACK_AB R95, R17, R19 ;  /* 0x00000013115f723e */ /* 0x004fc600000000ff */
[----:B------:R1:W2:Y:S04]  /*6130*/  MUFU.EX2 R16, R2 ;  /* 0x0000000200107308 */ /* 0x0002a80000000800 */
        /* <DEDUP_REMOVED lines=8> */
[----:B----4-:R1:W3:Y:S03]  /*61c0*/  MUFU.EX2 R14, R2 ;  /* 0x00000002000e7308 */ /* 0x0102e60000000800 */
        /* <DEDUP_REMOVED lines=8> */
[----:B------:R1:W4:Y:S03]  /*6250*/  MUFU.EX2 R11, R2 ;  /* 0x00000002000b7308 */ /* 0x0003260000000800 */
[C---:B-----5:R-:W-:Y:S08]  /*6260*/  HMMA.16816.F32 R88, R92.reuse, R4, R192 ;  /* 0x000000045c58723c */ /* 0x060ff000000018c0 */
[----:B------:R-:W-:Y:S01]  /*6270*/  HMMA.16816.F32 R92, R92, R6, R96 ;  /* 0x000000065c5c723c */ /* 0x000fe20000001860 */
[----:B--2---:R-:W-:-:S02]  /*6280*/  F2FP.F16.F32.PACK_AB R96, R16, R57 ;  /* 0x000000391060723e */ /* 0x004fc400000000ff */
[----:B---3--:R-:W-:Y:S01]  /*6290*/  F2FP.F16.F32.PACK_AB R98, R14, R15 ;  /* 0x0000000f0e62723e */ /* 0x008fe200000000ff */
[--C-:B-1----:R-:W-:Y:S01]  /*62a0*/  FFMA.FTZ R2, R219, UR4, -R0.reuse ;  /* 0x00000004db027c23 */ /* 0x102fe20008010800 */
[----:B------:R-:W-:Y:S01]  /*62b0*/  FFMA.FTZ R0, R225, UR4, -R0 ;  /* 0x00000004e1007c23 */ /* 0x000fe20008010800 */
[----:B----4-:R-:W-:Y:S02]  /*62c0*/  F2FP.F16.F32.PACK_AB R97, R11, R10 ;  /* 0x0000000a0b61723e */ /* 0x010fe400000000ff */
[----:B------:R1:W-:Y:S08]  /*62d0*/  MUFU.EX2 R12, R2 ;  /* 0x00000002000c7308 */ /* 0x0003f00000000800 */
[----:B------:R2:W3:Y:S01]  /*62e0*/  MUFU.EX2 R13, R0 ;  /* 0x00000000000d7308 */ /* 0x0004e20000000800 */
[----:B-1----:R-:W-:-:S04]  /*62f0*/  FADD.FTZ R2, R209, R208 ;  /* 0x000000d0d1027221 */ /* 0x002fc80000010000 */
[----:B------:R-:W-:Y:S01]  /*6300*/  FADD.FTZ R2, R210, R2 ;  /* 0x00000002d2027221 */ /* 0x000fe20000010000 */
[----:B--2---:R-:W-:Y:S01]  /*6310*/  FADD.FTZ R0, R51, R50 ;  /* 0x0000003233007221 */ /* 0x004fe20000010000 */
[----:B---3--:R-:W-:Y:S02]  /*6320*/  F2FP.F16.F32.PACK_AB R99, R13, R12 ;  /* 0x0000000c0d63723e */ /* 0x008fe400000000ff */
[----:B------:R-:W-:Y:S01]  /*6330*/  FADD.FTZ R2, R58, R2 ;  /* 0x000000023a027221 */ /* 0x000fe20000010000 */
[----:B------:R-:W-:Y:S01]  /*6340*/  FADD.FTZ R0, R9, R0 ;  /* 0x0000000009007221 */ /* 0x000fe20000010000 */
[----:B------:R-:W-:Y:S01]  /*6350*/  FADD.FTZ R9, R206, R3 ;  /* 0x00000003ce097221 */ /* 0x000fe20000010000 */
[----:B------:R-:W-:Y:S02]  /*6360*/  FADD.FTZ R3, R251, R8 ;  /* 0x00000008fb037221 */ /* 0x000fe40000010000 */
        /* <DEDUP_REMOVED lines=50> */
[C---:B------:R-:W-:Y:S02]  /*6690*/  HMMA.16816.F32 R112, R96.reuse, R124, R160 ;  /* 0x0000007c6070723c */ /* 0x040fe400000018a0 */
[----:B------:R1:W-:Y:S04]  /*66a0*/  STL [R1+0x28], R3 ;  /* 0x0000280301007387 */ /* 0x0003e80000100800 */
[----:B------:R1:W-:Y:S02]  /*66b0*/  STL [R1+0x24], R225 ;  /* 0x000024e101007387 */ /* 0x0003e40000100800 */
[C---:B------:R-:W-:Y:S02]  /*66c0*/  HMMA.16816.F32 R124, R96.reuse, R126, R144 ;  /* 0x0000007e607c723c */ /* 0x040fe40000001890 */
[----:B------:R1:W-:Y:S04]  /*66d0*/  STL [R1+0x20], R100 ;  /* 0x0000206401007387 */ /* 0x0003e80000100800 */
[----:B------:R1:W-:Y:S02]  /*66e0*/  STL [R1+0x1c], R105 ;  /* 0x00001c6901007387 */ /* 0x0003e40000100800 */
        /* <DEDUP_REMOVED lines=10> */
[----:B-1----:R-:W-:-:S15]  /*6790*/  BRA.U !UP0, `(.L_x_263) ;  /* 0x0000009908f87547 */ /* 0x002fde000b800000 */
[----:B------:R-:W2:Y:S01]  /*67a0*/  LDL.LU R22, [R1+0xc] ;  /* 0x00000c0001167983 */ /* 0x000ea20000300800 */
[----:B------:R-:W1:Y:S01]  /*67b0*/  LDCU UR6, c[0x0][0x440] ;  /* 0x00008800ff0677ac */ /* 0x000e620008000800 */
[----:B------:R-:W-:-:S04]  /*67c0*/  DEPBAR.LE SB0, 0x0 ;  /* 0x000080000000791a */ /* 0x000fc80000000000 */
[----:B------:R-:W3:Y:S04]  /*67d0*/  LDL R23, [R1+0x58] ;  /* 0x0000580001177983 */ /* 0x000ee80000100800 */
[----:B------:R-:W4:Y:S04]  /*67e0*/  LDL.LU R208, [R1+0x8] ;  /* 0x0000080001d07983 */ /* 0x000f280000300800 */
[----:B------:R-:W2:Y:S04]  /*67f0*/  LDL R209, [R1+0x48] ;  /* 0x0000480001d17983 */ /* 0x000ea80000100800 */
[----:B------:R-:W5:Y:S04]  /*6800*/  LDL.LU R59, [R1] ;  /* 0x00000000013b7983 */ /* 0x000f680000300800 */
[----:B------:R-:W1:Y:S04]  /*6810*/  LDL R51, [R1+0x10] ;  /* 0x0000100001337983 */ /* 0x000e680000100800 */
[----:B------:R-:W5:Y:S04]  /*6820*/  LDL R210, [R1+0x38] ;  /* 0x0000380001d27983 */ /* 0x000f680000100800 */
[----:B------:R-:W5:Y:S04]  /*6830*/  LDL R50, [R1+0x40] ;  /* 0x0000400001327983 */ /* 0x000f680000100800 */
[----:B------:R-:W5:Y:S04]  /*6840*/  LDL R58, [R1+0x30] ;  /* 0x00003000013a7983 */ /* 0x000f680000100800 */
[----:B------:R-:W5:Y:S01]  /*6850*/  LDL R206, [R1+0x3c] ;  /* 0x00003c0001ce7983 */ /* 0x000f620000100800 */
[----:B------:R-:W-:Y:S01]  /*6860*/  UIADD3 UR12, UPT, UPT, UR21, -0x2, URZ ;  /* 0xfffffffe150c7890 */ /* 0x000fe2000fffe0ff */
[----:B------:R-:W5:Y:S03]  /*6870*/  S2UR UR5, SR_CgaCtaId ;  /* 0x00000000000579c3 */ /* 0x000f660000008800 */
[----:B------:R-:W-:Y:S01]  /*6880*/  UIMAD.WIDE.U32 UR16, UR12, UR8, URZ ;  /* 0x000000080c1072a5 */ /* 0x000fe2000f8e00ff */
[----:B------:R-:W-:-:S03]  /*6890*/  SHF.R.U32.HI R222, RZ, 0x1, R221 ;  /* 0x00000001ffde7819 */ /* 0x000fc600000116dd */
[----:B------:R-:W-:Y:S02]  /*68a0*/  USHF.L.U32 UR13, UR16, 0x6, URZ ;  /* 0x00000006100d7899 */ /* 0x000fe400080006ff */
[----:B------:R-:W-:Y:S01]  /*68b0*/  UIMAD UR12, UR12, UR9, UR17 ;  /* 0x000000090c0c72a4 */ /* 0x000fe2000f8e0211 */
[----:B------:R-:W-:Y:S01]  /*68c0*/  IMAD.U32 R6, RZ, RZ, UR16 ;  /* 0x00000010ff067e24 */ /* 0x000fe2000f8e00ff */
[----:B------:R-:W-:Y:S02]  /*68d0*/  ULEA UR13, UP0, UR8, UR13, 0x5 ;  /* 0x0000000d080d7291 */ /* 0x000fe4000f8028ff */
[----:B------:R-:W-:Y:S01]  /*68e0*/  USHF.L.U64.HI UR7, UR16, 0x6, UR12 ;  /* 0x0000000610077899 */ /* 0x000fe2000801020c */
[----:B------:R-:W-:-:S03]  /*68f0*/  IMAD.U32 R7, RZ, RZ, UR17 ;  /* 0x00000011ff077e24 */ /* 0x000fc6000f8e00ff */
[----:B------:R-:W-:Y:S01]  /*6900*/  ULEA.HI.X UR7, UR8, UR7, UR9, 0x5, UP0 ;  /* 0x0000000708077291 */ /* 0x000fe200080f2c09 */
[----:B------:R-:W-:-:S05]  /*6910*/  IMAD.U32 R5, RZ, RZ, UR13 ;  /* 0x0000000dff057e24 */ /* 0x000fca000f8e00ff */
[----:B------:R-:W-:Y:S01]  /*6920*/  IMAD.U32 R8, RZ, RZ, UR7 ;  /* 0x00000007ff087e24 */ /* 0x000fe2000f8e00ff */
[----:B------:R-:W-:Y:S01]  /*6930*/  BAR.SYNC.DEFER_BLOCKING 0x0 ;  /* 0x0000000000007b1d */ /* 0x000fe20000010000 */
[----:B---3--:R-:W-:Y:S02]  /*6940*/  LOP3.LUT R223, R23, 0x3e00, RZ, 0xc0, !PT ;  /* 0x00003e0017df7812 */ /* 0x008fe400078ec0ff */
[----:B--2---:R-:W-:-:S04]  /*6950*/  LOP3.LUT R3, R22, 0xc0, R209, 0xf8, !PT ;  /* 0x000000c016037812 */ /* 0x004fc800078ef8d1 */
[----:B------:R-:W-:Y:S02]  /*6960*/  LOP3.LUT R0, R3, 0x8, R221, 0x78, !PT ;  /* 0x0000000803007812 */ /* 0x000fe400078e78dd */
[----:B------:R-:W-:Y:S02]  /*6970*/  LOP3.LUT R2, R223, 0x120, R209, 0xf8, !PT ;  /* 0x00000120df027812 */ /* 0x000fe400078ef8d1 */
[----:B----4-:R-:W-:Y:S02]  /*6980*/  LOP3.LUT R9, R208, R0, RZ, 0xfc, !PT ;  /* 0x00000000d0097212 */ /* 0x010fe400078efcff */
[----:B------:R-:W-:Y:S02]  /*6990*/  LOP3.LUT R0, R222, 0x8, RZ, 0xc0, !PT ;  /* 0x00000008de007812 */ /* 0x000fe400078ec0ff */
[----:B-1----:R-:W-:Y:S02]  /*69a0*/  ISETP.GE.AND P4, PT, R51, UR6, PT ;  /* 0x0000000633007c0c */ /* 0x002fe4000bf86270 */
[----:B------:R-:W-:Y:S01]  /*69b0*/  LOP3.LUT R7, R2, R3, R0, 0xf6, !PT ;  /* 0x0000000302077212 */ /* 0x000fe200078ef600 */
[----:B------:R-:W-:Y:S01]  /*69c0*/  IMAD.U32 R0, RZ, RZ, UR12 ;  /* 0x0000000cff007e24 */ /* 0x000fe2000f8e00ff */
[----:B-----5:R-:W-:-:S02]  /*69d0*/  ISETP.GE.AND P3, PT, R210, UR6, PT ;  /* 0x00000006d2007c0c */ /* 0x020fc4000bf66270 */
[-C--:B------:R-:W-:Y:S02]  /*69e0*/  LEA R2, P1, R6, R50.reuse, 0x7 ;  /* 0x0000003206027211 */ /* 0x080fe400078238ff */
[----:B------:R-:W-:Y:S01]  /*69f0*/  ISETP.GE.AND P2, PT, R58, UR6, PT ;  /* 0x000000063a007c0c */ /* 0x000fe2000bf46270 */
[----:B------:R1:W-:Y:S01]  /*6a00*/  STL [R1+0x4c], R3 ;  /* 0x00004c0301007387 */ /* 0x0003e20000100800 */
[C---:B------:R-:W-:Y:S01]  /*6a10*/  LEA R4, P0, R5.reuse, R50, 0x1 ;  /* 0x0000003205047211 */ /* 0x040fe200078008ff */
[----:B------:R-:W-:Y:S02]  /*6a20*/  UMOV UR6, 0x400 ;  /* 0x0000040000067882 */ /* 0x000fe40000000000 */
[----:B------:R-:W-:Y:S01]  /*6a30*/  ULEA UR5, UR5, UR6, 0x18 ;  /* 0x0000000605057291 */ /* 0x000fe2000f8ec0ff */
[-C--:B------:R-:W-:Y:S01]  /*6a40*/  LEA.HI.X R5, R5, R206.reuse, R8, 0x1, P0 ;  /* 0x000000ce05057211 */ /* 0x080fe200000f0c08 */
[----:B------:R-:W-:Y:S01]  /*6a50*/  STL [R1+0x50], R9 ;  /* 0x0000500901007387 */ /* 0x000fe20000100800 */
[----:B-1----:R-:W-:-:S05]  /*6a60*/  LEA.HI.X R3, R6, R206, R0, 0x7, P1 ;  /* 0x000000ce06037211 */ /* 0x002fca00008f3c00 */
[----:B------:R-:W-:Y:S01]  /*6a70*/  @!PT LDS RZ, [RZ] ;  /* 0x00000000fffff984 */ /* 0x000fe20000000800 */
[----:B------:R-:W-:Y:S01]  /*6a80*/  @!PT LDS RZ, [RZ] ;  /* 0x00000000fffff984 */ /* 0x000fe20000000800 */
[----:B------:R-:W-:Y:S01]  /*6a90*/  @!PT LDS RZ, [RZ] ;  /* 0x00000000fffff984 */ /* 0x000fe20000000800 */
[----:B------:R-:W-:Y:S04]  /*6aa0*/  @!P4 LDGSTS.E.BYPASS.LTC128B.128 [R226+0x9000], desc[UR28][R2.64] ;  /* 0x0900000002e2cfae */ /* 0x000fe8000b981a1c */
[----:B------:R-:W-:Y:S04]  /*6ab0*/  @P4 STS.128 [R226+0x9000], RZ ;  /* 0x009000ffe2004388 */ /* 0x000fe80000000c00 */
[----:B------:R-:W-:Y:S01]  /*6ac0*/  @!PT LDS RZ, [RZ] ;  /* 0x00000000fffff984 */ /* 0x000fe20000000800 */
[----:B------:R-:W-:Y:S01]  /*6ad0*/  @!PT LDS RZ, [RZ] ;  /* 0x00000000fffff984 */ /* 0x000fe20000000800 */
[----:B------:R-:W-:Y:S01]  /*6ae0*/  @!PT LDS RZ, [RZ] ;  /* 0x00000000fffff984 */ /* 0x000fe20000000800 */
[----:B------:R-:W-:Y:S04]  /*6af0*/  @!P3 LDGSTS.E.BYPASS.LTC128B.128 [R226+0xa000], desc[UR28][R2.64+0x40] ;  /* 0x0a00004002e2bfae */ /* 0x000fe8000b981a1c */
[----:B------:R-:W-:Y:S01]  /*6b00*/  @P3 STS.128 [R226+0xa000], RZ ;  /* 0x00a000ffe2003388 */ /* 0x000fe20000000c00 */
[----:B------:R-:W-:-:S03]  /*6b10*/  LEA R0, R7, UR5, 0x1 ;  /* 0x0000000507007c11 */ /* 0x000fc6000f8e08ff */
[----:B------:R-:W-:Y:S01]  /*6b20*/  @!PT LDS RZ, [RZ] ;  /* 0x00000000fffff984 */ /* 0x000fe20000000800 */
[----:B------:R-:W-:Y:S01]  /*6b30*/  @!PT LDS RZ, [RZ] ;  /* 0x00000000fffff984 */ /* 0x000fe20000000800 */
[----:B------:R-:W-:Y:S01]  /*6b40*/  @!PT LDS RZ, [RZ] ;  /* 0x00000000fffff984 */ /* 0x000fe20000000800 */
[----:B------:R1:W-:Y:S04]  /*6b50*/  @!P2 LDGSTS.E.BYPASS.LTC128B.128 [R226+0xb000], desc[UR28][R2.64+0x80] ;  /* 0x0b00008002e2afae */ /* 0x0003e8000b981a1c */
[----:B------:R-:W-:Y:S04]  /*6b60*/  @P2 STS.128 [R226+0xb000], RZ ;  /* 0x00b000ffe2002388 */ /* 0x000fe80000000c00 */
        /* <DEDUP_REMOVED lines=13> */
[----:B------:R2:W-:Y:S01]  /*6c40*/  @!P2 LDGSTS.E.BYPASS.LTC128B.128 [R226+0xb800], desc[UR28][R4.64+0x80] ;  /* 0x0b80008004e2afae */ /* 0x0005e2000b981a1c */
[----:B-1----:R-:W-:-:S03]  /*6c50*/  LEA R3, R9, UR5, 0x1 ;  /* 0x0000000509037c11 */ /* 0x002fc6000f8e08ff */
[----:B------:R-:W-:Y:S04]  /*6c60*/  @P2 STS.128 [R226+0xb800], RZ ;  /* 0x00b800ffe2002388 */ /* 0x000fe80000000c00 */
[----:B------:R-:W-:Y:S04]  /*6c70*/  LDSM.16.M88.4 R24, [R3+0x6000] ;  /* 0x006000000318783b */ /* 0x000fe80000000200 */
[----:B------:R-:W1:Y:S04]  /*6c80*/  LDSM.16.M88.4 R8, [R0+0x1000] ;  /* 0x001000000008783b */ /* 0x000e680000000200 */
[----:B------:R-:W3:Y:S04]  /*6c90*/  LDSM.16.M88.4 R20, [R3+0x6400] ;  /* 0x006400000314783b */ /* 0x000ee80000000200 */
[----:B------:R-:W4:Y:S04]  /*6ca0*/  LDSM.16.M88.4 R28, [R3+0x6800] ;  /* 0x00680000031c783b */ /* 0x000f280000000200 */
[----:B------:R-:W5:Y:S01]  /*6cb0*/  LDSM.16.M88.4 R44, [R3+0x6c00] ;  /* 0x006c0000032c783b */ /* 0x000f620000000200 */
[----:B------:R-:W-:-:S02]  /*6cc0*/  IMAD.IADD R2, R59, 0x1, R3 ;  /* 0x000000013b027824 */ /* 0x000fc400078e0203 */
[----:B------:R-:W-:Y:S01]  /*6cd0*/  IMAD.IADD R16, R59, 0x1, R0 ;  /* 0x000000013b107824 */ /* 0x000fe200078e0200 */
[----:B------:R-:W-:Y:S04]  /*6ce0*/  LDSM.16.M88.4 R12, [R0] ;  /* 0x00000000000c783b */ /* 0x000fe80000000200 */
[----:B------:R-:W-:Y:S04]  /*6cf0*/  LDSM.16.M88.4 R40, [R2+0x6000] ;  /* 0x006000000228783b */ /* 0x000fe80000000200 */
[----:B--2---:R-:W2:Y:S04]  /*6d00*/  LDSM.16.M88.4 R4, [R16+0x1000] ;  /* 0x001000001004783b */ /* 0x004ea80000000200 */
[----:B------:R-:W2:Y:S04]  /*6d10*/  LDSM.16.M88.4 R36, [R2+0x6400] ;  /* 0x006400000224783b */ /* 0x000ea80000000200 */
[----:B------:R-:W2:Y:S04]  /*6d20*/  LDSM.16.M88.4 R32, [R2+0x6800] ;  /* 0x006800000220783b */ /* 0x000ea80000000200 */
[----:B------:R-:W2:Y:S01]  /*6d30*/  LDSM.16.M88.4 R48, [R2+0x6c00] ;  /* 0x006c00000230783b */ /* 0x000ea20000000200 */
[C---:B-1----:R-:W-:Y:S03]  /*6d40*/  HMMA.16816.F32 R180, R8.reuse, R24, RZ ;  /* 0x0000001808b4723c */ /* 0x042fe600000018ff */
[----:B------:R-:W0:Y:S05]  /*6d50*/  LDGDEPBAR ;  /* 0x00000000000079af */ /* 0x000e2a0000000000 */
[C---:B---3--:R-:W-:Y:S08]  /*6d60*/  HMMA.16816.F32 R108, R8.reuse, R20, RZ ;  /* 0x00000014086c723c */ /* 0x048ff000000018ff */
[C---:B----4-:R-:W-:Y:S08]  /*6d70*/  HMMA.16816.F32 R60, R8.reuse, R28, RZ ;  /* 0x0000001c083c723c */ /* 0x050ff000000018ff */
[C---:B-----5:R-:W-:Y:S08]  /*6d80*/  HMMA.16816.F32 R56, R8.reuse, R44, RZ ;  /* 0x0000002c0838723c */ /* 0x060ff000000018ff */
[C---:B------:R-:W-:Y:S08]  /*6d90*/  HMMA.16816.F32 R176, R8.reuse, R26, RZ ;  /* 0x0000001a08b0723c */ /* 0x040ff000000018ff */
[C---:B------:R-:W-:Y:S08]  /*6da0*/  HMMA.16816.F32 R64, R8.reuse, R22, RZ ;  /* 0x000000160840723c */ /* 0x040ff000000018ff */
[C---:B------:R-:W-:Y:S08]  /*6db0*/  HMMA.16816.F32 R184, R8.reuse, R30, RZ ;  /* 0x0000001e08b8723c */ /* 0x040ff000000018ff */
[----:B------:R-:W-:Y:S01]  /*6dc0*/  HMMA.16816.F32 R52, R8, R46, RZ ;  /* 0x0000002e0834723c */ /* 0x000fe200000018ff */
[----:B------:R1:W3:Y:S07]  /*6dd0*/  LDSM.16.M88.4 R8, [R16] ;  /* 0x000000001008783b */ /* 0x0002ee0000000200 */
[C---:B--2---:R-:W-:Y:S08]  /*6de0*/  HMMA.16816.F32 R212, R4.reuse, R40, R180 ;  /* 0x0000002804d4723c */ /* 0x044ff000000018b4 */
[----:B------:R-:W-:Y:S08]  /*6df0*/  HMMA.16816.F32 R196, R4, R42, R176 ;  /* 0x0000002a04c4723c */ /* 0x000ff000000018b0 */
[----:B-1----:R-:W-:Y:S08]  /*6e00*/  HMMA.16816.F32 R16, R12, R44, RZ ;  /* 0x0000002c0c10723c */ /* 0x002ff000000018ff */
[----:B------:R-:W-:Y:S08]  /*6e10*/  HMMA.16816.F32 R208, R4, R36, R108 ;  /* 0x0000002404d0723c */ /* 0x000ff0000000186c */
[C---:B------:R-:W-:Y:S08]  /*6e20*/  HMMA.16816.F32 R180, R12.reuse, R24, RZ ;  /* 0x000000180cb4723c */ /* 0x040ff000000018ff */
[----:B------:R-:W-:Y:S01]  /*6e30*/  HMMA.16816.F32 R176, R12, R26, RZ ;  /* 0x0000001a0cb0723c */ /* 0x000fe200000018ff */
[----:B------:R-:W-:-:S07]  /*6e40*/  IMAD.MOV.U32 R2, RZ, RZ, 0x20 ;  /* 0x00000020ff027424 */ /* 0x000fce00078e00ff */
[C---:B------:R-:W-:Y:S08]  /*6e50*/  HMMA.16816.F32 R108, R12.reuse, R20, RZ ;  /* 0x000000140c6c723c */ /* 0x040ff000000018ff */
[----:B------:R-:W-:Y:S08]  /*6e60*/  HMMA.16816.F32 R24, R12, R22, RZ ;  /* 0x000000160c18723c */ /* 0x000ff000000018ff */
[C---:B------:R-:W-:Y:S01]  /*6e70*/  HMMA.16816.F32 R204, R4.reuse, R32, R60 ;  /* 0x0000002004cc723c */ /* 0x040fe2000000183c */
[----:B------:R-:W-:Y:S07]  /*6e80*/  LDSM.16.M88.4 R60, [R3+0x7800] ;  /* 0x00780000033c783b */ /* 0x000fee0000000200 */
[C---:B------:R-:W-:Y:S01]  /*6e90*/  HMMA.16816.F32 R200, R4.reuse, R48, R56 ;  /* 0x0000003004c8723c */ /* 0x040fe20000001838 */
[----:B------:R-:W-:Y:S07]  /*6ea0*/  LDSM.16.M88.4 R56, [R3+0x7c00] ;  /* 0x007c00000338783b */ /* 0x000fee0000000200 */
[C---:B------:R-:W-:Y:S01]  /*6eb0*/  HMMA.16816.F32 R244, R4.reuse, R38, R64 ;  /* 0x0000002604f4723c */ /* 0x040fe20000001840 */
[----:B------:R-:W-:Y:S07]  /*6ec0*/  LDSM.16.M88.4 R64, [R3+0x7400] ;  /* 0x007400000340783b */ /* 0x000fee0000000200 */
[C---:B------:R-:W-:Y:S08]  /*6ed0*/  HMMA.16816.F32 R248, R4.reuse, R34, R184 ;  /* 0x0000002204f8723c */ /* 0x040ff000000018b8 */
[----:B------:R-:W-:Y:S01]  /*6ee0*/  HMMA.16816.F32 R216, R4, R50, R52 ;  /* 0x0000003204d8723c */ /* 0x000fe20000001834 */
[----:B------:R-:W1:Y:S04]  /*6ef0*/  LDSM.16.M88.4 R4, [R0+0x3000] ;  /* 0x003000000004783b */ /* 0x000e680000000200 */
[----:B------:R-:W2:Y:S03]  /*6f00*/  LDSM.16.M88.4 R52, [R3+0x7000] ;  /* 0x007000000334783b */ /* 0x000ea60000000200 */
[C---:B------:R-:W-:Y:S08]  /*6f10*/  HMMA.16816.F32 R20, R12.reuse, R28, RZ ;  /* 0x0000001c0c14723c */ /* 0x040ff000000018ff */
[C---:B------:R-:W-:Y:S08]  /*6f20*/  HMMA.16816.F32 R28, R12.reuse, R30, RZ ;  /* 0x0000001e0c1c723c */ /* 0x040ff000000018ff */
[----:B------:R-:W-:Y:S01]  /*6f30*/  HMMA.16816.F32 R44, R12, R46, RZ ;  /* 0x0000002e0c2c723c */ /* 0x000fe200000018ff */
[----:B------:R-:W-:Y:S01]  /*6f40*/  SEL R2, R2, 0xffffffe0, !P6 ;  /* 0xffffffe002027807 */ /* 0x000fe20007000000 */
[----:B------:R-:W4:Y:S06]  /*6f50*/  LDSM.16.M88.4 R12, [R0+0x2000] ;  /* 0x00200000000c783b */ /* 0x000f2c0000000200 */
[----:B---3--:R-:W-:Y:S01]  /*6f60*/  HMMA.16816.F32 R240, R8, R48, R16 ;  /* 0x0000003008f0723c */ /* 0x008fe20000001810 */
[----:B------:R-:W-:-:S02]  /*6f70*/  IMAD.IADD R16, R2, 0x1, R0 ;  /* 0x0000000102107824 */ /* 0x000fc400078e0200 */
[----:B------:R-:W-:-:S05]  /*6f80*/  IMAD.IADD R2, R2, 0x1, R3 ;  /* 0x0000000102027824 */ /* 0x000fca00078e0203 */
        /* <DEDUP_REMOVED lines=8> */
[----:B------:R-:W-:Y:S04]  /*7010*/  LDSM.16.M88.4 R32, [R2+0x7000] ;  /* 0x007000000220783b */ /* 0x000fe80000000200 */
[----:B------:R-:W-:Y:S03]  /*7020*/  LDSM.16.M88.4 R28, [R2+0x7400] ;  /* 0x00740000021c783b */ /* 0x000fe60000000200 */
[----:B------:R-:W-:Y:S01]  /*7030*/  HMMA.16816.F32 R44, R8, R50, R44 ;  /* 0x00000032082c723c */ /* 0x000fe2000000182c */
[----:B------:R-:W3:Y:S07]  /*7040*/  LDSM.16.M88.4 R8, [R16+0x3000] ;  /* 0x003000001008783b */ /* 0x000eee0000000200 */
[C---:B-1----:R-:W-:Y:S08]  /*7050*/  HMMA.16816.F32 R184, R4.reuse, R64, R208 ;  /* 0x0000004004b8723c */ /* 0x042ff000000018d0 */
[C---:B--2---:R-:W-:Y:S08]  /*7060*/  HMMA.16816.F32 R48, R4.reuse, R54, R196 ;  /* 0x000000360430723c */ /* 0x044ff000000018c4 */
[C---:B------:R-:W-:Y:S08]  /*7070*/  HMMA.16816.F32 R40, R4.reuse, R52, R212 ;  /* 0x000000340428723c */ /* 0x040ff000000018d4 */
[C---:B------:R-:W-:Y:S08]  /*7080*/  HMMA.16816.F32 R232, R4.reuse, R60, R204 ;  /* 0x0000003c04e8723c */ /* 0x040ff000000018cc */
[C---:B------:R-:W-:Y:S08]  /*7090*/  HMMA.16816.F32 R236, R4.reuse, R56, R200 ;  /* 0x0000003804ec723c */ /* 0x040ff000000018c8 */
[C---:B------:R-:W-:Y:S08]  /*70a0*/  HMMA.16816.F32 R196, R4.reuse, R66, R244 ;  /* 0x0000004204c4723c */ /* 0x040ff000000018f4 */
[C---:B------:R-:W-:Y:S08]  /*70b0*/  HMMA.16816.F32 R208, R4.reuse, R62, R248 ;  /* 0x0000003e04d0723c */ /* 0x040ff000000018f8 */
[----:B------:R-:W-:Y:S01]  /*70c0*/  HMMA.16816.F32 R216, R4, R58, R216 ;  /* 0x0000003a04d8723c */ /* 0x000fe200000018d8 */
[----:B------:R-:W1:Y:S04]  /*70d0*/  LDSM.16.M88.4 R4, [R16+0x2000] ;  /* 0x002000001004783b */ /* 0x000e680000000200 */
[----:B------:R-:W-:Y:S03]  /*70e0*/  LDSM.16.M88.4 R16, [R0+0x5000] ;  /* 0x005000000010783b */ /* 0x000fe60000000200 */
[C---:B----4-:R-:W-:Y:S08]  /*70f0*/  HMMA.16816.F32 R212, R12.reuse, R52, R188 ;  /* 0x000000340cd4723c */ /* 0x050ff000000018bc */
[C---:B------:R-:W-:Y:S08]  /*7100*/  HMMA.16816.F32 R188, R12.reuse, R60, R180 ;  /* 0x0000003c0cbc723c */ /* 0x040ff000000018b4 */
[C---:B------:R-:W-:Y:S08]  /*7110*/  HMMA.16816.F32 R204, R12.reuse, R54, R176 ;  /* 0x000000360ccc723c */ /* 0x040ff000000018b0 */
[C---:B------:R-:W-:Y:S01]  /*7120*/  HMMA.16816.F32 R180, R12.reuse, R62, R36 ;  /* 0x0000003e0cb4723c */ /* 0x040fe20000001824 */
[----:B------:R-:W-:Y:S07]  /*7130*/  LDSM.16.M88.4 R36, [R3+0x8800] ;  /* 0x008800000324783b */ /* 0x000fee0000000200 */
[C---:B------:R-:W-:Y:S08]  /*7140*/  HMMA.16816.F32 R176, R12.reuse, R56, R240 ;  /* 0x000000380cb0723c */ /* 0x040ff000000018f0 */
[----:B------:R-:W-:Y:S01]  /*7150*/  HMMA.16816.F32 R60, R12, R58, R44 ;  /* 0x0000003a0c3c723c */ /* 0x000fe2000000182c */
[----:B------:R-:W-:Y:S07]  /*7160*/  LDSM.16.M88.4 R44, [R3+0x8000] ;  /* 0x00800000032c783b */ /* 0x000fee0000000200 */
[----:B---3--:R-:W-:Y:S01]  /*7170*/  HMMA.16816.F32 R56, R8, R32, R40 ;  /* 0x000000200838723c */ /* 0x008fe20000001828 */
[----:B------:R-:W2:Y:S07]  /*7180*/  LDSM.16.M88.4 R40, [R3+0x8400] ;  /* 0x008400000328783b */ /* 0x000eae0000000200 */
[C---:B------:R-:W-:Y:S08]  /*7190*/  HMMA.16816.F32 R200, R12.reuse, R64, R192 ;  /* 0x000000400cc8723c */ /* 0x040ff000000018c0 */
[----:B------:R-:W-:Y:S08]  /*71a0*/  HMMA.16816.F32 R192, R12, R66, R108 ;  /* 0x000000420cc0723c */ /* 0x000ff0000000186c */
[C---:B------:R-:W-:Y:S08]  /*71b0*/  HMMA.16816.F32 R52, R8.reuse, R34, R48 ;  /* 0x000000220834723c */ /* 0x040ff00000001830 */
[----:B------:R-:W-:Y:S08]  /*71c0*/  HMMA.16816.F32 R12, R8, R30, R196 ;  /* 0x0000001e080c723c */ /* 0x000ff000000018c4 */
[C---:B-1----:R-:W-:Y:S08]  /*71d0*/  HMMA.16816.F32 R244, R4.reuse, R32, R212 ;  /* 0x0000002004f4723c */ /* 0x042ff000000018d4 */
[----:B------:R-:W-:Y:S01]  /*71e0*/  HMMA.16816.F32 R240, R4, R34, R204 ;  /* 0x0000002204f0723c */ /* 0x000fe200000018cc */
[----:B------:R-:W1:Y:S07]  /*71f0*/  LDSM.16.M88.4 R32, [R3+0x8c00] ;  /* 0x008c00000320783b */ /* 0x000e6e0000000200 */
[C---:B------:R-:W-:Y:S08]  /*7200*/  HMMA.16816.F32 R48, R8.reuse, R28, R184 ;  /* 0x0000001c0830723c */ /* 0x040ff000000018b8 */
[C---:B------:R-:W-:Y:S08]  /*7210*/  HMMA.16816.F32 R64, R8.reuse, R24, R232 ;  /* 0x000000180840723c */ /* 0x040ff000000018e8 */
[C---:B------:R-:W-:Y:S08]  /*7220*/  HMMA.16816.F32 R108, R8.reuse, R26, R208 ;  /* 0x0000001a086c723c */ /* 0x040ff000000018d0 */
[----:B------:R-:W-:Y:S01]  /*7230*/  HMMA.16816.F32 R184, R8, R20, R236 ;  /* 0x0000001408b8723c */ /* 0x000fe200000018ec */
[----:B------:R-:W-:-:S07]  /*7240*/  IMAD.MOV.U32 R2, RZ, RZ, 0x20 ;  /* 0x00000020ff027424 */ /* 0x000fce00078e00ff */
[----:B------:R-:W-:Y:S08]  /*7250*/  HMMA.16816.F32 R8, R8, R22, R216 ;  /* 0x000000160808723c */ /* 0x000ff000000018d8 */
[----:B------:R-:W-:Y:S08]  /*7260*/  HMMA.16816.F32 R216, R4, R24, R188 ;  /* 0x0000001804d8723c */ /* 0x000ff000000018bc */
[----:B--2---:R-:W-:Y:S01]  /*7270*/  HMMA.16816.F32 R188, R16, R42, R12 ;  /* 0x0000002a10bc723c */ /* 0x004fe2000000180c */
[----:B------:R2:W3:Y:S01]  /*7280*/  LDSM.16.M88.4 R12, [R0+0x4000] ;  /* 0x00400000000c783b */ /* 0x0004e20000000200 */
[----:B------:R-:W-:-:S05]  /*7290*/  SEL R106, R2, 0xffffffe0, !P6 ;  /* 0xffffffe0026a7807 */ /* 0x000fca0007000000 */
[C---:B------:R-:W-:Y:S01]  /*72a0*/  IMAD.IADD R2, R106.reuse, 0x1, R0 ;  /* 0x000000016a027824 */ /* 0x040fe200078e0200 */
[C---:B------:R-:W-:Y:S08]  /*72b0*/  HMMA.16816.F32 R212, R4.reuse, R26, R180 ;  /* 0x0000001a04d4723c */ /* 0x040ff000000018b4 */
[----:B------:R-:W-:Y:S01]  /*72c0*/  HMMA.16816.F32 R208, R4, R20, R176 ;  /* 0x0000001404d0723c */ /* 0x000fe200000018b0 */
[----:B--2---:R-:W-:-:S07]  /*72d0*/  IMAD.IADD R0, R106, 0x1, R3 ;  /* 0x000000016a007824 */ /* 0x004fce00078e0203 */
[C---:B------:R-:W-:Y:S01]  /*72e0*/  HMMA.16816.F32 R236, R4.reuse, R28, R200 ;  /* 0x0000001c04ec723c */ /* 0x040fe200000018c8 */
[----:B------:R-:W-:Y:S07]  /*72f0*/  LDSM.16.M88.4 R24, [R0+0x8400] ;  /* 0x008400000018783b */ /* 0x000fee0000000200 */
        /* <DEDUP_REMOVED lines=8> */
[C---:B------:R-:W-:Y:S08]  /*7380*/  HMMA.16816.F32 R196, R16.reuse, R46, R52 ;  /* 0x0000002e10c4723c */ /* 0x040ff00000001834 */
[C---:B------:R-:W-:Y:S08]  /*7390*/  HMMA.16816.F32 R192, R16.reuse, R40, R48 ;  /* 0x0000002810c0723c */ /* 0x040ff00000001830 */
[C---:B-1----:R-:W-:Y:S08]  /*73a0*/  HMMA.16816.F32 R108, R16.reuse, R32, R184 ;  /* 0x00000020106c723c */ /* 0x042ff000000018b8 */
[----:B------:R-:W-:Y:S01]  /*73b0*/  HMMA.16816.F32 R64, R16, R34, R8 ;  /* 0x000000221040723c */ /* 0x000fe20000001808 */
[----:B------:R-:W1:Y:S04]  /*73c0*/  LDSM.16.M88.4 R16, [R0+0x8c00] ;  /* 0x008c00000010783b */ /* 0x000e680000000200 */
[----:B------:R-:W4:Y:S01]  /*73d0*/  LDSM.16.M88.4 R8, [R2+0x4000] ;  /* 0x004000000208783b */ /* 0x000f220000000200 */
[----:B------:R-:W-:-:S04]  /*73e0*/  DEPBAR.LE SB0, 0x0 ;  /* 0x000080000000791a */ /* 0x000fc80000000000 */
[C---:B---3--:R-:W-:Y:S08]  /*73f0*/  HMMA.16816.F32 R60, R12.reuse, R44, R244 ;  /* 0x0000002c0c3c723c */ /* 0x048ff000000018f4 */
[C---:B------:R-:W-:Y:S08]  /*7400*/  HMMA.16816.F32 R56, R12.reuse, R46, R240 ;  /* 0x0000002e0c38723c */ /* 0x040ff000000018f0 */
[C---:B------:R-:W-:Y:S08]  /*7410*/  HMMA.16816.F32 R52, R12.reuse, R40, R236 ;  /* 0x000000280c34723c */ /* 0x040ff000000018ec */
[C---:B------:R-:W-:Y:S08]  /*7420*/  HMMA.16816.F32 R48, R12.reuse, R42, R232 ;  /* 0x0000002a0c30723c */ /* 0x040ff000000018e8 */
[C---:B------:R-:W-:Y:S08]  /*7430*/  HMMA.16816.F32 R44, R12.reuse, R36, R216 ;  /* 0x000000240c2c723c */ /* 0x040ff000000018d8 */
[C---:B------:R-:W-:Y:S08]  /*7440*/  HMMA.16816.F32 R40, R12.reuse, R38, R212 ;  /* 0x000000260c28723c */ /* 0x040ff000000018d4 */
[C---:B------:R-:W-:Y:S08]  /*7450*/  HMMA.16816.F32 R36, R12.reuse, R32, R208 ;  /* 0x000000200c24723c */ /* 0x040ff000000018d0 */
[----:B------:R-:W-:Y:S01]  /*7460*/  HMMA.16816.F32 R12, R12, R34, R204 ;  /* 0x000000220c0c723c */ /* 0x000fe200000018cc */
[----:B------:R3:W-:Y:S01]  /*7470*/  STL [R1+0x4], R106 ;  /* 0x0000046a01007387 */ /* 0x0007e20000100800 */
[----:B------:R-:W-:-:S06]  /*7480*/  UIADD3 UR13, UPT, UPT, UR21, -0x2, URZ ;  /* 0xfffffffe150d7890 */ /* 0x000fcc000fffe0ff */
[C---:B--2---:R-:W-:Y:S08]  /*7490*/  HMMA.16816.F32 R212, R4.reuse, R24, R192 ;  /* 0x0000001804d4723c */ /* 0x044ff000000018c0 */
[C---:B------:R-:W-:Y:S08]  /*74a0*/  HMMA.16816.F32 R204, R4.reuse, R30, R196 ;  /* 0x0000001e04cc723c */ /* 0x040ff000000018c4 */
[C---:B-1----:R-:W-:Y:S08]  /*74b0*/  HMMA.16816.F32 R192, R4.reuse, R18, R64 ;  /* 0x0000001204c0723c */ /* 0x042ff00000001840 */
[C---:B------:R-:W-:Y:S08]  /*74c0*/  HMMA.16816.F32 R232, R4.reuse, R26, R188 ;  /* 0x0000001a04e8723c */ /* 0x040ff000000018bc */
[C---:B------:R-:W-:Y:S08]  /*74d0*/  HMMA.16816.F32 R216, R4.reuse, R20, R180 ;  /* 0x0000001404d8723c */ /* 0x040ff000000018b4 */
[C---:B------:R-:W-:Y:S08]  /*74e0*/  HMMA.16816.F32 R208, R4.reuse, R22, R176 ;  /* 0x0000001604d0723c */ /* 0x040ff000000018b0 */
[----:B------:R-:W-:Y:S08]  /*74f0*/  HMMA.16816.F32 R196, R4, R16, R108 ;  /* 0x0000001004c4723c */ /* 0x000ff0000000186c */
[----:B----4-:R-:W-:Y:S01]  /*7500*/  HMMA.16816.F32 R64, R8, R20, R44 ;  /* 0x000000140840723c */ /* 0x010fe2000000182c */
[----:B------:R-:W-:-:S07]  /*7510*/  UISETP.GT.U32.AND UP1, UPT, UR13, UR18, UPT ;  /* 0x000000120d00728c */ /* 0x000fce000bf24070 */
[-C--:B------:R-:W-:Y:S08]  /*7520*/  HMMA.16816.F32 R200, R4, R28.reuse, R200 ;  /* 0x0000001c04c8723c */ /* 0x080ff000000018c8 */
[C---:B------:R-:W-:Y:S08]  /*7530*/  HMMA.16816.F32 R60, R8.reuse, R28, R60 ;  /* 0x0000001c083c723c */ /* 0x040ff0000000183c */
[C---:B------:R-:W-:Y:S08]  /*7540*/  HMMA.16816.F32 R176, R8.reuse, R30, R56 ;  /* 0x0000001e08b0723c */ /* 0x040ff00000001838 */
[C---:B------:R-:W-:Y:S08]  /*7550*/  HMMA.16816.F32 R184, R8.reuse, R24, R52 ;  /* 0x0000001808b8723c */ /* 0x040ff00000001834 */
[C---:B------:R-:W-:Y:S08]  /*7560*/  HMMA.16816.F32 R108, R8.reuse, R26, R48 ;  /* 0x0000001a086c723c */ /* 0x040ff00000001830 */
[C---:B------:R-:W-:Y:S08]  /*7570*/  HMMA.16816.F32 R188, R8.reuse, R22, R40 ;  /* 0x0000001608bc723c */ /* 0x040ff00000001828 */
[C---:B------:R-:W-:Y:S08]  /*7580*/  HMMA.16816.F32 R180, R8.reuse, R16, R36 ;  /* 0x0000001008b4723c */ /* 0x040ff00000001824 */
[----:B------:R-:W-:Y:S01]  /*7590*/  HMMA.16816.F32 R44, R8, R18, R12 ;  /* 0x00000012082c723c */ /* 0x000fe2000000180c */
[----:B------:R-:W1:Y:S01]  /*75a0*/  LDCU.64 UR6, c[0x0][0x358] ;  /* 0x00006b00ff0677ac */ /* 0x000e620008000a00 */
[----:B------:R-:W-:Y:S06]  /*75b0*/  BAR.SYNC.DEFER_BLOCKING 0x0 ;  /* 0x0000000000007b1d */ /* 0x000fec0000010000 */
[----:B---3--:R-:W-:-:S12]  /*75c0*/  BRA.U !UP1, `(.L_x_264) ;  /* 0x0000000109fc7547 */ /* 0x008fd8000b800000 */
[----:B------:R-:W2:Y:S04]  /*75d0*/  LDL R107, [R1+0x18] ;  /* 0x00001800016b7983 */ /* 0x000ea80000100800 */
[----:B------:R-:W3:Y:S01]  /*75e0*/  LDL R252, [R1+0x14] ;  /* 0x0000140001fc7983 */ /* 0x000ee20000100800 */
[----:B------:R-:W-:Y:S01]  /*75f0*/  UIADD3 UR15, UPT, UPT, UR21, -0x3, URZ ;  /* 0xfffffffd150f7890 */ /* 0x000fe2000fffe0ff */
[----:B------:R-:W-:Y:S03]  /*7600*/  BSSY.RECONVERGENT B0, `(.L_x_265) ;  /* 0x000003a000007945 */ /* 0x000fe60003800200 */
[----:B------:R-:W-:-:S04]  /*7610*/  UIMAD.WIDE.U32 UR16, UR15, UR10, URZ ;  /* 0x0000000a0f1072a5 */ /* 0x000fc8000f8e00ff */
[----:B------:R-:W-:Y:S02]  /*7620*/  USHF.L.U32 UR12, UR16, 0x6, URZ ;  /* 0x00000006100c7899 */ /* 0x000fe400080006ff */
[----:B------:R-:W-:-:S04]  /*7630*/  UIMAD UR15, UR15, UR11, UR17 ;  /* 0x0000000b0f0f72a4 */ /* 0x000fc8000f8e0211 */
[----:B------:R-:W-:Y:S01]  /*7640*/  USHF.L.U64.HI UR15, UR16, 0x6, UR15 ;  /* 0x00000006100f7899 */ /* 0x000fe2000801020f */
[----:B------:R-:W-:Y:S01]  /*7650*/  IMAD.U32 R0, RZ, RZ, UR12 ;  /* 0x0000000cff007e24 */ /* 0x000fe2000f8e00ff */
[----:B------:R-:W-:Y:S01]  /*7660*/  ULEA UR16, UP0, UR10, UR12, 0x5 ;  /* 0x0000000c0a107291 */ /* 0x000fe2000f8028ff */
[----:B------:R-:W-:Y:S02]  /*7670*/  IMAD.U32 R3, RZ, RZ, UR12 ;  /* 0x0000000cff037e24 */ /* 0x000fe4000f8e00ff */
[----:B------:R-:W-:Y:S02]  /*7680*/  IMAD.U32 R7, RZ, RZ, UR12 ;  /* 0x0000000cff077e24 */ /* 0x000fe4000f8e00ff */
[----:B------:R-:W-:Y:S01]  /*7690*/  IMAD.U32 R2, RZ, RZ, UR15 ;  /* 0x0000000fff027e24 */ /* 0x000fe2000f8e00ff */
[----:B------:R-:W-:Y:S01]  /*76a0*/  MOV R11, UR16 ;  /* 0x00000010000b7c02 */ /* 0x000fe20008000f00 */
[----:B------:R-:W-:Y:S01]  /*76b0*/  IMAD.U32 R5, RZ, RZ, UR12 ;  /* 0x0000000cff057e24 */ /* 0x000fe2000f8e00ff */
[----:B--2---:R-:W-:-:S02]  /*76c0*/  @!P4 LEA R8, P0, R0, R107, 0x1 ;  /* 0x0000006b0008c211 */ /* 0x004fc400078008ff */
[-C--:B------:R-:W-:Y:S01]  /*76d0*/  @!P3 LEA R6, P1, R0, R107.reuse, 0x1 ;  /* 0x0000006b0006b211 */ /* 0x080fe200078208ff */
[----:B------:R-:W-:Y:S01]  /*76e0*/  IMAD.U32 R0, RZ, RZ, UR15 ;  /* 0x0000000fff007e24 */ /* 0x000fe2000f8e00ff */
[-C--:B---3--:R-:W-:Y:S01]  /*76f0*/  @!P4 LEA.HI.X R9, R3, R252.reuse, R2, 0x1, P0 ;  /* 0x000000fc0309c211 */ /* 0x088fe200000f0c02 */
[----:B------:R-:W-:Y:S01]  /*7700*/  IMAD.U32 R3, RZ, RZ, UR15 ;  /* 0x0000000fff037e24 */ /* 0x000fe2000f8e00ff */
[----:B------:R-:W-:Y:S01]  /*7710*/  MOV R2, UR12 ;  /* 0x0000000c00027c02 */ /* 0x000fe20008000f00 */
[----:B------:R-:W-:Y:S02]  /*7720*/  ULEA.HI.X UR12, UR10, UR15, UR11, 0x5, UP0 ;  /* 0x0000000f0a0c7291 */ /* 0x000fe400080f2c0b */
[----:B------:R-:W-:Y:S01]  /*7730*/  @!PT LDS RZ, [RZ] ;  /* 0x00000000fffff984 */ /* 0x000fe20000000800 */
[----:B------:R-:W-:Y:S01]  /*7740*/  @!PT LDS RZ, [RZ] ;  /* 0x00000000fffff984 */ /* 0x000fe20000000800 */
[----:B------:R-:W-:Y:S01]  /*7750*/  @!PT LDS RZ, [RZ] ;  /* 0x00000000fffff984 */ /* 0x000fe20000000800 */
[----:B-1----:R1:W-:Y:S01]  /*7760*/  @!P4 LDGSTS.E.BYPASS.LTC128B.128 [R226+0x6000], desc[UR6][R8.64] ;  /* 0x0600000008e2cfae */ /* 0x0023e2000b981a06 */
[-C--:B------:R-:W-:Y:S02]  /*7770*/  @!P2 LEA R4, P0, R2, R107.reuse, 0x1 ;  /* 0x0000006b0204a211 */ /* 0x080fe400078008ff */
[----:B------:R-:W-:Y:S01]  /*7780*/  MOV R2, UR16 ;  /* 0x0000001000027c02 */ /* 0x000fe20008000f00 */
[----:B------:R-:W-:Y:S01]  /*7790*/  IMAD.U32 R10, RZ, RZ, UR12 ;  /* 0x0000000cff0a7e24 */ /* 0x000fe2000f8e00ff */
[----:B------:R-:W-:Y:S01]  /*77a0*/  @!P3 LEA.HI.X R7, R7, R252, R3, 0x1, P1 ;  /* 0x000000fc0707b211 */ /* 0x000fe200008f0c03 */
[----:B------:R1:W-:Y:S01]  /*77b0*/  @P4 STS.128 [R226+0x6000], RZ ;  /* 0x006000ffe2004388 */ /* 0x0003e20000000c00 */
[----:B------:R-:W-:-:S02]  /*77c0*/  LEA R2, P5, R2, R107, 0x1 ;  /* 0x0000006b02027211 */ /* 0x000fc400078a08ff */
[-C--:B------:R-:W-:Y:S01]  /*77d0*/  @!P2 LEA.HI.X R5, R5, R252.reuse, R0, 0x1, P0 ;  /* 0x000000fc0505a211 */ /* 0x080fe200000f0c00 */
        /* <DEDUP_REMOVED lines=27> */
.L_x_266:
[----:B------:R2:W-:Y:S02]  /*7990*/  STS.128 [R226+0x8800], RZ ;  /* 0x008800ffe2007388 */ /* 0x0005e40000000c00 */
.L_x_267:
[----:B------:R-:W-:Y:S05]  /*79a0*/  BSYNC.RECONVERGENT B0 ;  /* 0x0000000000007941 */ /* 0x000fea0003800200 */
.L_x_265:
[----:B------:R-:W0:Y:S02]  /*79b0*/  LDGDEPBAR ;  /* 0x00000000000079af */ /* 0x000e240000000000 */
.L_x_264:
[----:B-1-3--:R-:W3:Y:S01]  /*79c0*/  LDL R2, [R1+0x2c] ;  /* 0x00002c0001027983 */ /* 0x00aee20000100800 */
[----:B------:R-:W-:Y:S01]  /*79d0*/  IMAD.U32 R0, RZ, RZ, UR21 ;  /* 0x00000015ff007e24 */ /* 0x000fe2000f8e00ff */
[C---:B------:R-:W-:Y:S01]  /*79e0*/  IADD3 R18, PT, PT, R227.reuse, 0x40, RZ ;  /* 0x00000040e3127810 */ /* 0x040fe20007ffe0ff */
[C---:B------:R-:W-:Y:S01]  /*79f0*/  VIADD R16, R227.reuse, 0x8 ;  /* 0x00000008e3107836 */ /* 0x040fe20000000000 */
[----:B------:R-:W-:Y:S01]  /*7a00*/  STL [R1+0x6c], R226 ;  /* 0x00006ce201007387 */ /* 0x000fe20000100800 */
[----:B------:R-:W-:Y:S01]  /*7a10*/  VIADD R17, R227, 0x48 ;  /* 0x00000048e3117836 */ /* 0x000fe20000000000 */
[----:B------:R-:W-:Y:S01]  /*7a20*/  MOV R250, R225 ;  /* 0x000000e100fa7202 */ /* 0x000fe20000000f00 */
[----:B------:R-:W-:Y:S01]  /*7a30*/  IMAD.MOV.U32 R245, RZ, RZ, R105 ;  /* 0x000000fffff57224 */ /* 0x000fe200078e0069 */
[----:B------:R-:W-:Y:S01]  /*7a40*/  STL [R1+0x68], R224 ;  /* 0x000068e001007387 */ /* 0x000fe20000100800 */
[----:B------:R-:W-:-:S03]  /*7a50*/  IMAD.MOV.U32 R236, RZ, RZ, R100 ;  /* 0x000000ffffec7224 */ /* 0x000fc600078e0064 */
[----:B------:R-:W-:Y:S04]  /*7a60*/  STL [R1+0x64], R223 ;  /* 0x000064df01007387 */ /* 0x000fe80000100800 */
[----:B------:R1:W-:Y:S04]  /*7a70*/  STL [R1+0x60], R222 ;  /* 0x000060de01007387 */ /* 0x0003e80000100800 */
[----:B------:R-:W-:Y:S01]  /*7a80*/  STL [R1+0x5c], R221 ;  /* 0x00005cdd01007387 */ /* 0x000fe20000100800 */
[----:B---3--:R-:W-:-:S04]  /*7a90*/  IMAD R0, R0, 0x40, R2 ;  /* 0x0000004000007824 */ /* 0x008fc800078e0202 */
[C---:B------:R-:W-:Y:S01]  /*7aa0*/  VIADD R2, R0.reuse, 0xffffff80 ;  /* 0xffffff8000027836 */ /* 0x040fe20000000000 */
[C---:B------:R-:W-:Y:S01]  /*7ab0*/  IADD3 R12, PT, PT, R0.reuse, -0x77, RZ ;  /* 0xffffff89000c7810 */ /* 0x040fe20007ffe0ff */
[C---:B------:R-:W-:Y:S01]  /*7ac0*/  VIADD R15, R0.reuse, 0xffffff81 ;  /* 0xffffff81000f7836 */ /* 0x040fe20000000000 */
[C---:B------:R-:W-:Y:S01]  /*7ad0*/  IADD3 R8, PT, PT, R0.reuse, -0x67, RZ ;  /* 0xffffff9900087810 */ /* 0x040fe20007ffe0ff */
[----:B------:R-:W-:Y:S01]  /*7ae0*/  VIADD R13, R0, 0xffffff88 ;  /* 0xffffff88000d7836 */ /* 0x000fe20000000000 */
[-C--:B------:R-:W-:Y:S01]  /*7af0*/  ISETP.GT.AND P0, PT, R16, R2.reuse, PT ;  /* 0x000000021000720c */ /* 0x080fe20003f04270 */
[----:B------:R-:W-:Y:S01]  /*7b00*/  VIADD R11, R0, 0xffffff90 ;  /* 0xffffff90000b7836 */ /* 0x000fe20000000000 */
[-C--:B------:R-:W-:Y:S01]  /*7b10*/  ISETP.GT.AND P1, PT, R18, R2.reuse, PT ;  /* 0x000000021200720c */ /* 0x080fe20003f24270 */
[----:B------:R-:W-:Y:S01]  /*7b20*/  VIADD R10, R0, 0xffffff91 ;  /* 0xffffff91000a7836 */ /* 0x000fe20000000000 */
[----:B------:R-:W-:Y:S01]  /*7b30*/  FSEL R3, R62, -INF , !P0 ;  /* 0xff8000003e037808 */ /* 0x000fe20004000000 */
[C---:B------:R-:W-:Y:S01]  /*7b40*/  VIADD R9, R0.reuse, 0xffffff98 ;  /* 0xffffff9800097836 */ /* 0x040fe20000000000 */
[CC--:B------:R-:W-:Y:S01]  /*7b50*/  ISETP.GT.AND P0, PT, R227.reuse, R15.reuse, PT ;  /* 0x0000000fe300720c */ /* 0x0c0fe20003f04270 */
[----:B------:R-:W-:Y:S01]  /*7b60*/  VIADD R7, R0, 0xffffffa0 ;  /* 0xffffffa000077836 */ /* 0x000fe20000000000 */
[----:B------:R-:W-:Y:S01]  /*7b70*/  FSEL R19, R200, -INF , !P1 ;  /* 0xff800000c8137808 */ /* 0x000fe20004800000 */
[C---:B------:R-:W-:Y:S01]  /*7b80*/  VIADD R6, R0.reuse, 0xffffffa1 ;  /* 0xffffffa100067836 */ /* 0x040fe20000000000 */
[----:B------:R-:W-:Y:S01]  /*7b90*/  ISETP.GT.AND P5, PT, R227, R2, PT ;  /* 0x00000002e300720c */ /* 0x000fe20003fa4270 */
[----:B------:R-:W-:Y:S01]  /*7ba0*/  VIADD R5, R0, 0xffffffa8 ;  /* 0xffffffa800057836 */ /* 0x000fe20000000000 */
[----:B------:R-:W-:Y:S01]  /*7bb0*/  ISETP.GT.AND P1, PT, R16, R15, PT ;  /* 0x0000000f1000720c */ /* 0x000fe20003f24270 */
[----:B------:R-:W-:Y:S01]  /*7bc0*/  VIADD R14, R0, 0xffffffb8 ;  /* 0xffffffb8000e7836 */ /* 0x000fe20000000000 */
[----:B------:R-:W-:-:S02]  /*7bd0*/  FSEL R24, R61, -INF , !P0 ;  /* 0xff8000003d187808 */ /* 0x000fc40004000000 */
[----:B------:R-:W-:Y:S02]  /*7be0*/  ISETP.GE.AND P0, PT, R2, R231, PT ;  /* 0x000000e70200720c */ /* 0x000fe40003f06270 */
[----:B------:R-:W-:Y:S02]  /*7bf0*/  FSEL R4, R60, -INF , !P5 ;  /* 0xff8000003c047808 */ /* 0x000fe40006800000 */
[----:B------:R-:W-:Y:S02]  /*7c00*/  FSEL R23, R63, -INF , !P1 ;  /* 0xff8000003f177808 */ /* 0x000fe40004800000 */
[----:B------:R-:W-:Y:S02]  /*7c10*/  ISETP.GT.AND P5, PT, R17, R2, PT ;  /* 0x000000021100720c */ /* 0x000fe40003fa4270 */
[-C--:B------:R-:W-:Y:S02]  /*7c20*/  ISETP.GT.AND P1, PT, R18, R15.reuse, PT ;  /* 0x0000000f1200720c */ /* 0x080fe40003f24270 */
[----:B------:R-:W-:Y:S01]  /*7c30*/  FSEL R59, R3, -INF , !P0 ;  /* 0xff800000033b7808 */ /* 0x000fe20004000000 */
[----:B------:R-:W-:Y:S01]  /*7c40*/  VIADD R3, R0, 0xffffffb0 ;  /* 0xffffffb000037836 */ /* 0x000fe20000000000 */
[----:B------:R-:W-:-:S02]  /*7c50*/  ISETP.GT.AND P0, PT, R17, R15, PT ;  /* 0x0000000f1100720c */ /* 0x000fc40003f04270 */
[----:B------:R-:W-:Y:S02]  /*7c60*/  FSEL R21, R202, -INF , !P5 ;  /* 0xff800000ca157808 */ /* 0x000fe40006800000 */
[----:B------:R-:W-:Y:S02]  /*7c70*/  FSEL R22, R201, -INF , !P1 ;  /* 0xff800000c9167808 */ /* 0x000fe40004800000 */
[CC--:B------:R-:W-:Y:S02]  /*7c80*/  ISETP.GE.AND P5, PT, R2.reuse, R229.reuse, PT ;  /* 0x000000e50200720c */ /* 0x0c0fe40003fa6270 */
[----:B------:R-:W-:Y:S02]  /*7c90*/  ISETP.GE.AND P1, PT, R2, R230, PT ;  /* 0x000000e60200720c */ /* 0x000fe40003f26270 */
[----:B------:R-:W-:Y:S02]  /*7ca0*/  FSEL R25, R203, -INF , !P0 ;  /* 0xff800000cb197808 */ /* 0x000fe40004000000 */
[----:B------:R-:W-:-:S02]  /*7cb0*/  ISETP.GE.AND P0, PT, R15, R229, PT ;  /* 0x000000e50f00720c */ /* 0x000fc40003f06270 */
[----:B------:R-:W-:Y:S02]  /*7cc0*/  FSEL R55, R4, -INF , !P5 ;  /* 0xff80000004377808 */ /* 0x000fe40006800000 */
[----:B------:R-:W-:Y:S02]  /*7cd0*/  FSEL R21, R21, -INF , !P1 ;  /* 0xff80000015157808 */ /* 0x000fe40004800000 */
[-C--:B------:R-:W-:Y:S01]  /*7ce0*/  ISETP.GE.AND P5, PT, R2, R228.reuse, PT ;  /* 0x000000e40200720c */ /* 0x080fe20003fa6270 */
[----:B------:R-:W-:Y:S01]  /*7cf0*/  VIADD R2, R0, 0xffffffb1 ;  /* 0xffffffb100027836 */ /* 0x000fe20000000000 */
[C---:B------:R-:W-:Y:S02]  /*7d00*/  ISETP.GE.AND P1, PT, R15.reuse, R231, PT ;  /* 0x000000e70f00720c */ /* 0x040fe40003f26270 */
[----:B------:R-:W-:Y:S02]  /*7d10*/  FSEL R54, R24, -INF , !P0 ;  /* 0xff80000018367808 */ /* 0x000fe40004000000 */
[----:B------:R-:W-:-:S02]  /*7d20*/  ISETP.GE.AND P0, PT, R15, R228, PT ;  /* 0x000000e40f00720c */ /* 0x000fc40003f06270 */
[----:B------:R-:W-:Y:S02]  /*7d30*/  FSEL R20, R19, -INF , !P5 ;  /* 0xff80000013147808 */ /* 0x000fe40006800000 */
[----:B------:R-:W-:Y:S02]  /*7d40*/  FSEL R58, R23, -INF , !P1 ;  /* 0xff800000173a7808 */ /* 0x000fe40004800000 */
[C---:B------:R-:W-:Y:S02]  /*7d50*/  ISETP.GT.AND P5, PT, R16.reuse, R13, PT ;  /* 0x0000000d1000720c */ /* 0x040fe40003fa4270 */
[----:B------:R-:W-:Y:S02]  /*7d60*/  ISETP.GT.AND P1, PT, R16, R12, PT ;  /* 0x0000000c1000720c */ /* 0x000fe40003f24270 */
[----:B------:R-:W-:Y:S02]  /*7d70*/  FSEL R19, R22, -INF , !P0 ;  /* 0xff80000016137808 */ /* 0x000fe40004000000 */
[----:B------:R-:W-:-:S02]  /*7d80*/  ISETP.GT.AND P0, PT, R16, R11, PT ;  /* 0x0000000b1000720c */ /* 0x000fc40003f04270 */
        /* <DEDUP_REMOVED lines=11> */
[----:B------:R-:W-:-:S02]  /*7e40*/  IADD3 R4, PT, PT, R0, -0x57, RZ ;  /* 0xffffffa900047810 */ /* 0x000fc40007ffe0ff */
[----:B------:R-:W-:Y:S02]  /*7e50*/  ISETP.GT.AND P0, PT, R16, R5, PT ;  /* 0x000000051000720c */ /* 0x000fe40003f04270 */
[----:B------:R-:W-:Y:S02]  /*7e60*/  FSEL R42, R66, -INF , !P5 ;  /* 0xff800000422a7808 */ /* 0x000fe40006800000 */
[----:B------:R-:W-:Y:S02]  /*7e70*/  FSEL R43, R67, -INF , !P1 ;  /* 0xff800000432b7808 */ /* 0x000fe40004800000 */
[C---:B------:R-:W-:Y:S02]  /*7e80*/  ISETP.GT.AND P5, PT, R16.reuse, R4, PT ;  /* 0x000000041000720c */ /* 0x040fe40003fa4270 */
[----:B------:R-:W-:Y:S02]  /*7e90*/  ISETP.GT.AND P1, PT, R16, R3, PT ;  /* 0x000000031000720c */ /* 0x000fe40003f24270 */
[----:B------:R-:W-:-:S02]  /*7ea0*/  FSEL R49, R190, -INF , !P0 ;  /* 0xff800000be317808 */ /* 0x000fc40004000000 */
[----:B------:R-:W-:Y:S02]  /*7eb0*/  IADD3 R0, PT, PT, R0, -0x47, RZ ;  /* 0xffffffb900007810 */ /* 0x000fe40007ffe0ff */
[----:B------:R-:W-:Y:S02]  /*7ec0*/  ISETP.GT.AND P0, PT, R16, R2, PT ;  /* 0x000000021000720c */ /* 0x000fe40003f04270 */
[----:B------:R-:W-:Y:S02]  /*7ed0*/  FSEL R48, R191, -INF , !P5 ;  /* 0xff800000bf307808 */ /* 0x000fe40006800000 */
[----:B------:R-:W-:Y:S02]  /*7ee0*/  FSEL R50, R182, -INF , !P1 ;  /* 0xff800000b6327808 */ /* 0x000fe40004800000 */
[C---:B------:R-:W-:Y:S02]  /*7ef0*/  ISETP.GT.AND P5, PT, R16.reuse, R14, PT ;  /* 0x0000000e1000720c */ /* 0x040fe40003fa4270 */
[----:B------:R-:W-:-:S02]  /*7f00*/  ISETP.GT.AND P1, PT, R16, R0, PT ;  /* 0x000000001000720c */ /* 0x000fc40003f24270 */
[----:B------:R-:W-:Y:S02]  /*7f10*/  FSEL R51, R183, -INF , !P0 ;  /* 0xff800000b7337808 */ /* 0x000fe40004000000 */
        /* <DEDUP_REMOVED lines=34> */
[----:B------:R-:W-:-:S02]  /*8140*/  FSEL R18, R25, -INF , !P0 ;  /* 0xff80000019127808 */ /* 0x000fc40004000000 */
[----:B------:R-:W-:Y:S02]  /*8150*/  ISETP.GE.AND P1, PT, R13, R231, PT ;  /* 0x000000e70d00720c */ /* 0x000fe40003f26270 */
[----:B------:R-:W-:Y:S02]  /*8160*/  ISETP.GT.AND P0, PT, R17, R13, PT ;  /* 0x0000000d1100720c */ /* 0x000fe40003f04270 */
[----:B------:R-:W-:Y:S02]  /*8170*/  FSEL R52, R15, -INF , !P5 ;  /* 0xff8000000f347808 */ /* 0x000fe40006800000 */
[----:B------:R-:W-:Y:S02]  /*8180*/  FSEL R56, R22, -INF , !P1 ;  /* 0xff80000016387808 */ /* 0x000fe40004800000 */
[----:B------:R-:W-:Y:S02]  /*8190*/  ISETP.GE.AND P1, PT, R13, R228, PT ;  /* 0x000000e40d00720c */ /* 0x000fe40003f26270 */
[----:B------:R-:W-:-:S02]  /*81a0*/  FSEL R15, R206, -INF , !P0 ;  /* 0xff800000ce0f7808 */ /* 0x000fc40004000000 */
[----:B------:R-:W-:Y:S02]  /*81b0*/  ISETP.GT.AND P5, PT, R227, R12, PT ;  /* 0x0000000ce300720c */ /* 0x000fe40003fa4270 */
[----:B------:R-:W-:Y:S02]  /*81c0*/  ISETP.GE.AND P0, PT, R13, R230, PT ;  /* 0x000000e60d00720c */ /* 0x000fe40003f06270 */
[----:B------:R-:W-:Y:S02]  /*81d0*/  FSEL R13, R16, -INF , !P1 ;  /* 0xff800000100d7808 */ /* 0x000fe40004800000 */
[----:B------:R-:W-:Y:S02]  /*81e0*/  FSEL R22, R177, -INF , !P5 ;  /* 0xff800000b1167808 */ /* 0x000fe40006800000 */
[----:B------:R-:W-:Y:S02]  /*81f0*/  FSEL R16, R15, -INF , !P0 ;  /* 0xff8000000f107808 */ /* 0x000fe40004000000 */
[----:B------:R-:W-:-:S02]  /*8200*/  ISETP.GE.AND P5, PT, R12, R229, PT ;  /* 0x000000e50c00720c */ /* 0x000fc40003fa6270 */
[C---:B------:R-:W-:Y:S02]  /*8210*/  ISETP.GE.AND P0, PT, R12.reuse, R231, PT ;  /* 0x000000e70c00720c */ /* 0x040fe40003f06270 */
[----:B------:R-:W-:Y:S02]  /*8220*/  ISETP.GE.AND P1, PT, R12, R228, PT ;  /* 0x000000e40c00720c */ /* 0x000fe40003f26270 */
[----:B------:R-:W-:Y:S02]  /*8230*/  FSEL R53, R22, -INF , !P5 ;  /* 0xff80000016357808 */ /* 0x000fe40006800000 */
[----:B------:R-:W-:Y:S02]  /*8240*/  FSEL R57, R24, -INF , !P0 ;  /* 0xff80000018397808 */ /* 0x000fe40004000000 */
[----:B------:R-:W-:Y:S02]  /*8250*/  ISETP.GT.AND P5, PT, R17, R12, PT ;  /* 0x0000000c1100720c */ /* 0x000fe40003fa4270 */
[----:B------:R-:W-:-:S02]  /*8260*/  ISETP.GE.AND P0, PT, R12, R230, PT ;  /* 0x000000e60c00720c */ /* 0x000fc40003f06270 */
[----:B------:R-:W-:Y:S02]  /*8270*/  FSEL R12, R23, -INF , !P1 ;  /* 0xff800000170c7808 */ /* 0x000fe40004800000 */
[----:B------:R-:W-:Y:S02]  /*8280*/  ISETP.GT.AND P1, PT, R227, R11, PT ;  /* 0x0000000be300720c */ /* 0x000fe40003f24270 */
[----:B------:R-:W-:Y:S02]  /*8290*/  FSEL R15, R207, -INF , !P5 ;  /* 0xff800000cf0f7808 */ /* 0x000fe40006800000 */
[----:B------:R-:W-:Y:S02]  /*82a0*/  FSEL R22, R184, -INF , !P1 ;  /* 0xff800000b8167808 */ /* 0x000fe40004800000 */
[C---:B------:R-:W-:Y:S02]  /*82b0*/  ISETP.GE.AND P5, PT, R11.reuse, R229, PT ;  /* 0x000000e50b00720c */ /* 0x040fe40003fa6270 */
[----:B------:R-:W-:-:S02]  /*82c0*/  ISETP.GE.AND P1, PT, R11, R231, PT ;  /* 0x000000e70b00720c */ /* 0x000fc40003f26270 */
[----:B------:R-:W-:Y:S02]  /*82d0*/  FSEL R15, R15, -INF , !P0 ;  /* 0xff8000000f0f7808 */ /* 0x000fe40004000000 */
[----:B------:R-:W-:Y:S02]  /*82e0*/  ISETP.GT.AND P0, PT, R17, R11, PT ;  /* 0x0000000b1100720c */ /* 0x000fe40003f04270 */
[----:B------:R-:W-:Y:S02]  /*82f0*/  FSEL R60, R22, -INF , !P5 ;  /* 0xff800000163c7808 */ /* 0x000fe40006800000 */
[----:B------:R-:W-:Y:S02]  /*8300*/  FSEL R192, R26, -INF , !P1 ;  /* 0xff8000001ac07808 */ /* 0x000fe40004800000 */
[----:B------:R-:W-:Y:S02]  /*8310*/  ISETP.GT.AND P5, PT, R227, R10, PT ;  /* 0x0000000ae300720c */ /* 0x000fe40003fa4270 */
[----:B------:R-:W-:-:S02]  /*8320*/  ISETP.GE.AND P1, PT, R11, R228, PT ;  /* 0x000000e40b00720c */ /* 0x000fc40003f26270 */
[----:B------:R-:W-:Y:S02]  /*8330*/  FSEL R22, R214, -INF , !P0 ;  /* 0xff800000d6167808 */ /* 0x000fe40004000000 */
[----:B------:R-:W-:Y:S02]  /*8340*/  ISETP.GE.AND P0, PT, R11, R230, PT ;  /* 0x000000e60b00720c */ /* 0x000fe40003f06270 */
        /* <DEDUP_REMOVED lines=11> */
[C---:B------:R-:W-:Y:S02]  /*8400*/  ISETP.GT.AND P0, PT, R227.reuse, R9, PT ;  /* 0x00000009e300720c */ /* 0x040fe40003f04270 */
[----:B------:R-:W-:Y:S02]  /*8410*/  FSEL R107, R10, -INF , !P1 ;  /* 0xff8000000a6b7808 */ /* 0x000fe40004800000 */
[----:B------:R-:W-:Y:S02]  /*8420*/  ISETP.GT.AND P1, PT, R227, R8, PT ;  /* 0x00000008e300720c */ /* 0x000fe40003f24270 */
[----:B------:R-:W-:Y:S02]  /*8430*/  FSEL R105, R28, -INF , !P5 ;  /* 0xff8000001c697808 */ /* 0x000fe40006800000 */
[----:B------:R-:W-:-:S02]  /*8440*/  FSEL R11, R109, -INF , !P1 ;  /* 0xff8000006d0b7808 */ /* 0x000fc40004800000 */
[----:B------:R-:W-:Y:S02]  /*8450*/  ISETP.GT.AND P5, PT, R17, R9, PT ;  /* 0x000000091100720c */ /* 0x000fe40003fa4270 */
[----:B------:R-:W-:Y:S02]  /*8460*/  FSEL R22, R108, -INF , !P0 ;  /* 0xff8000006c167808 */ /* 0x000fe40004000000 */
[----:B------:R-:W-:Y:S02]  /*8470*/  ISETP.GE.AND P1, PT, R9, R231, PT ;  /* 0x000000e70900720c */ /* 0x000fe40003f26270 */
[----:B------:R-:W-:Y:S02]  /*8480*/  ISETP.GT.AND P0, PT, R17, R8, PT ;  /* 0x000000081100720c */ /* 0x000fe40003f04270 */
[----:B------:R-:W-:Y:S02]  /*8490*/  FSEL R10, R234, -INF , !P5 ;  /* 0xff800000ea0a7808 */ /* 0x000fe40006800000 */
[----:B------:R-:W-:-:S02]  /*84a0*/  FSEL R190, R30, -INF , !P1 ;  /* 0xff8000001ebe7808 */ /* 0x000fc40004800000 */
[----:B------:R-:W-:Y:S02]  /*84b0*/  ISETP.GE.AND P5, PT, R9, R229, PT ;  /* 0x000000e50900720c */ /* 0x000fe40003fa6270 */
[----:B------:R-:W-:Y:S02]  /*84c0*/  FSEL R23, R235, -INF , !P0 ;  /* 0xff800000eb177808 */ /* 0x000fe40004000000 */
[-C--:B------:R-:W-:Y:S02]  /*84d0*/  ISETP.GT.AND P1, PT, R17, R7.reuse, PT ;  /* 0x000000071100720c */ /* 0x080fe40003f24270 */
        /* <DEDUP_REMOVED lines=10> */
[----:B------:R-:W-:Y:S01]  /*8580*/  FSEL R28, R219, -INF , !P0 ;  /* 0xff800000db1c7808 */ /* 0x000fe20004000000 */
[----:B------:R-:W-:Y:S01]  /*8590*/  IMAD.MOV.U32 R219, RZ, RZ, R250 ;  /* 0x000000ffffdb7224 */ /* 0x000fe200078e00fa */
[C---:B------:R-:W-:Y:S02]  /*85a0*/  ISETP.GT.AND P1, PT, R17.reuse, R4, PT ;  /* 0x000000041100720c */ /* 0x040fe40003f24270 */
[----:B------:R-:W-:Y:S02]  /*85b0*/  ISETP.GT.AND P0, PT, R17, R5, PT ;  /* 0x000000051100720c */ /* 0x000fe40003f04270 */
[----:B------:R-:W-:Y:S02]  /*85c0*/  FSEL R106, R10, -INF , !P5 ;  /* 0xff8000000a6a7808 */ /* 0x000fe40006800000 */
[----:B------:R-:W-:-:S02]  /*85d0*/  FSEL R26, R211, -INF , !P1 ;  /* 0xff800000d31a7808 */ /* 0x000fc40004800000 */
[----:B------:R-:W-:Y:S02]  /*85e0*/  ISETP.GE.AND P5, PT, R8, R229, PT ;  /* 0x000000e50800720c */ /* 0x000fe40003fa6270 */
[----:B------:R-:W-:Y:S02]  /*85f0*/  FSEL R27, R210, -INF , !P0 ;  /* 0xff800000d21b7808 */ /* 0x000fe40004000000 */
[----:B------:R-:W-:Y:S02]  /*8600*/  ISETP.GT.AND P1, PT, R17, R3, PT ;  /* 0x000000031100720c */ /* 0x000fe40003f24270 */
[----:B------:R-:W-:Y:S02]  /*8610*/  ISETP.GE.AND P0, PT, R8, R231, PT ;  /* 0x000000e70800720c */ /* 0x000fe40003f06270 */
[----:B------:R-:W-:Y:S02]  /*8620*/  FSEL R182, R11, -INF , !P5 ;  /* 0xff8000000bb67808 */ /* 0x000fe40006800000 */
[----:B------:R-:W-:-:S02]  /*8630*/  FSEL R25, R198, -INF , !P1 ;  /* 0xff800000c6197808 */ /* 0x000fc40004800000 */
[----:B------:R-:W-:Y:S02]  /*8640*/  FSEL R183, R32, -INF , !P0 ;  /* 0xff80000020b77808 */ /* 0x000fe40004000000 */
[C---:B------:R-:W-:Y:S02]  /*8650*/  ISETP.GE.AND P5, PT, R8.reuse, R228, PT ;  /* 0x000000e40800720c */ /* 0x040fe40003fa6270 */
[----:B------:R-:W-:Y:S02]  /*8660*/  ISETP.GE.AND P1, PT, R8, R230, PT ;  /* 0x000000e60800720c */ /* 0x000fe40003f26270 */
[----:B------:R-:W-:Y:S02]  /*8670*/  ISETP.GT.AND P0, PT, R17, R2, PT ;  /* 0x000000021100720c */ /* 0x000fe40003f04270 */
[----:B------:R-:W-:Y:S02]  /*8680*/  FMNMX3.FTZ R8, R104, R20, R19, !PT ;  /* 0x0000001468087276 */ /* 0x000fe40007810013 */
[----:B------:R-:W-:-:S02]  /*8690*/  FSEL R24, R199, -INF , !P0 ;  /* 0xff800000c7187808 */ /* 0x000fc40004000000 */
[----:B------:R-:W-:Y:S02]  /*86a0*/  FMNMX3.FTZ R8, R8, R13, R12, !PT ;  /* 0x0000000d08087276 */ /* 0x000fe4000781000c */
[-C--:B------:R-:W-:Y:S02]  /*86b0*/  ISETP.GE.AND P0, PT, R6, R228.reuse, PT ;  /* 0x000000e40600720c */ /* 0x080fe40003f06270 */
[----:B------:R-:W-:Y:S02]  /*86c0*/  FSEL R31, R33, -INF , !P5 ;  /* 0xff800000211f7808 */ /* 0x000fe40006800000 */
[----:B------:R-:W-:Y:S02]  /*86d0*/  ISETP.GE.AND P5, PT, R7, R228, PT ;  /* 0x000000e40700720c */ /* 0x000fe40003fa6270 */
[----:B------:R-:W-:Y:S02]  /*86e0*/  FMNMX3.FTZ R8, R8, R61, R105, !PT ;  /* 0x0000003d08087276 */ /* 0x000fe40007810069 */
[----:B------:R-:W-:-:S02]  /*86f0*/  FSEL R108, R23, -INF , !P1 ;  /* 0xff800000176c7808 */ /* 0x000fc40004800000 */
[----:B------:R-:W-:Y:S02]  /*8700*/  FSEL R213, R35, -INF , !P0 ;  /* 0xff80000023d57808 */ /* 0x000fe40004000000 */
[-C--:B------:R-:W-:Y:S02]  /*8710*/  ISETP.GE.AND P1, PT, R5, R228.reuse, PT ;  /* 0x000000e40500720c */ /* 0x080fe40003f26270 */
[----:B------:R-:W-:Y:S02]  /*8720*/  ISETP.GE.AND P0, PT, R4, R228, PT ;  /* 0x000000e40400720c */ /* 0x000fe40003f06270 */
[----:B------:R-:W-:Y:S02]  /*8730*/  FSEL R207, R34, -INF , !P5 ;  /* 0xff80000022cf7808 */ /* 0x000fe40006800000 */
[----:B------:R-:W-:Y:S02]  /*8740*/  FMNMX3.FTZ R8, R8, R100, R31, !PT ;  /* 0x0000006408087276 */ /* 0x000fe4000781001f */
[----:B------:R-:W-:-:S02]  /*8750*/  FSEL R215, R37, -INF , !P1 ;  /* 0xff80000025d77808 */ /* 0x000fc40004800000 */
[----:B------:R-:W-:Y:S02]  /*8760*/  FSEL R218, R36, -INF , !P0 ;  /* 0xff80000024da7808 */ /* 0x000fe40004000000 */
[-C--:B------:R-:W-:Y:S02]  /*8770*/  ISETP.GE.AND P1, PT, R3, R228.reuse, PT ;  /* 0x000000e40300720c */ /* 0x080fe40003f26270 */
[----:B------:R-:W-:Y:S02]  /*8780*/  ISETP.GE.AND P0, PT, R2, R228, PT ;  /* 0x000000e40200720c */ /* 0x000fe40003f06270 */
[----:B------:R-:W-:Y:S02]  /*8790*/  FMNMX3.FTZ R8, R8, R207, R213, !PT ;  /* 0x000000cf08087276 */ /* 0x000fe400078100d5 */
[----:B-1----:R-:W-:Y:S02]  /*87a0*/  FSEL R222, R40, -INF , !P1 ;  /* 0xff80000028de7808 */ /* 0x002fe40004800000 */
[----:B--2---:R-:W-:-:S02]  /*87b0*/  FSEL R226, R39, -INF , !P0 ;  /* 0xff80000027e27808 */ /* 0x004fc40004000000 */
[-C--:B------:R-:W-:Y:S02]  /*87c0*/  ISETP.GE.AND P1, PT, R14, R228.reuse, PT ;  /* 0x000000e40e00720c */ /* 0x080fe40003f26270 */
[----:B------:R-:W-:Y:S02]  /*87d0*/  ISETP.GE.AND P0, PT, R0, R228, PT ;  /* 0x000000e40000720c */ /* 0x000fe40003f06270 */
[----:B------:R-:W-:Y:S02]  /*87e0*/  FMNMX3.FTZ R8, R8, R215, R218, !PT ;  /* 0x000000d708087276 */ /* 0x000fe400078100da */
[----:B------:R-:W-:Y:S02]  /*87f0*/  FSEL R241, R41, -INF , !P1 ;  /* 0xff80000029f17808 */ /* 0x000fe40004800000 */
[----:B------:R-:W-:Y:S02]  /*8800*/  FSEL R240, R38, -INF , !P0 ;  /* 0xff80000026f07808 */ /* 0x000fe40004000000 */
[----:B------:R-:W-:-:S02]  /*8810*/  FMNMX3.FTZ R8, R8, R222, R226, !PT ;  /* 0x000000de08087276 */ /* 0x000fc400078100e2 */
[C---:B------:R-:W-:Y:S02]  /*8820*/  ISETP.GT.AND P1, PT, R17.reuse, R14, PT ;  /* 0x0000000e1100720c */ /* 0x040fe40003f24270 */
[----:B------:R-:W-:Y:S02]  /*8830*/  FMNMX3.FTZ R8, R8, R241, R240, !PT ;  /* 0x000000f108087276 */ /* 0x000fe400078100f0 */
[----:B------:R-:W-:Y:S02]  /*8840*/  ISETP.GT.AND P0, PT, R17, R0, PT ;  /* 0x000000001100720c */ /* 0x000fe40003f04270 */
[----:B------:R-:W-:Y:S01]  /*8850*/  ISETP.GE.AND P5, PT, R7, R229, PT ;  /* 0x000000e50700720c */ /* 0x000fe20003fa6270 */
[----:B------:R-:W1:Y:S01]  /*8860*/  SHFL.BFLY PT, R10, R8, 0x2, 0x1f ;  /* 0x0c401f00080a7f89 */ /* 0x000e6200000e0000 */
[----:B------:R-:W-:Y:S02]  /*8870*/  FSEL R9, R194, -INF , !P1 ;  /* 0xff800000c2097808 */ /* 0x000fe40004800000 */
[----:B------:R-:W-:-:S02]  /*8880*/  FSEL R11, R195, -INF , !P0 ;  /* 0xff800000c30b7808 */ /* 0x000fc40004000000 */
[----:B------:R-:W-:Y:S02]  /*8890*/  FSEL R193, R22, -INF , !P5 ;  /* 0xff80000016c17808 */ /* 0x000fe40006800000 */
[CC--:B------:R-:W-:Y:S02]  /*88a0*/  ISETP.GE.AND P1, PT, R7.reuse, R230.reuse, PT ;  /* 0x000000e60700720c */ /* 0x0c0fe40003f26270 */
[----:B------:R-:W-:Y:S02]  /*88b0*/  ISETP.GE.AND P0, PT, R6, R230, PT ;  /* 0x000000e60600720c */ /* 0x000fe40003f06270 */
[----:B------:R-:W-:Y:S02]  /*88c0*/  ISETP.GE.AND P5, PT, R7, R231, PT ;  /* 0x000000e70700720c */ /* 0x000fe40003fa6270 */
[----:B------:R-:W-:Y:S02]  /*88d0*/  FMNMX3.FTZ R7, R101, R21, R18, !PT ;  /* 0x0000001565077276 */ /* 0x000fe40007810012 */
[----:B------:R-:W-:-:S02]  /*88e0*/  FSEL R212, R29, -INF , !P1 ;  /* 0xff8000001dd47808 */ /* 0x000fc40004800000 */
[----:B------:R-:W-:Y:S02]  /*88f0*/  FSEL R214, R28, -INF , !P0 ;  /* 0xff8000001cd67808 */ /* 0x000fe40004000000 */
[-C--:B------:R-:W-:Y:S02]  /*8900*/  ISETP.GE.AND P1, PT, R5, R230.reuse, PT ;  /* 0x000000e60500720c */ /* 0x080fe40003f26270 */
[----:B------:R-:W-:Y:S02]  /*8910*/  ISETP.GE.AND P0, PT, R4, R230, PT ;  /* 0x000000e60400720c */ /* 0x000fe40003f06270 */
[----:B------:R-:W-:Y:S02]  /*8920*/  FMNMX3.FTZ R7, R7, R16, R15, !PT ;  /* 0x0000001007077276 */ /* 0x000fe4000781000f */
[----:B------:R-:W-:Y:S02]  /*8930*/  FSEL R225, R27, -INF , !P1 ;  /* 0xff8000001be17808 */ /* 0x000fe40004800000 */
[----:B------:R-:W-:-:S02]  /*8940*/  FSEL R238, R26, -INF , !P0 ;  /* 0xff8000001aee7808 */ /* 0x000fc40004000000 */
[----:B------:R-:W-:Y:S02]  /*8950*/  FMNMX3.FTZ R7, R7, R110, R107, !PT ;  /* 0x0000006e07077276 */ /* 0x000fe4000781006b */
[-C--:B------:R-:W-:Y:S02]  /*8960*/  ISETP.GE.AND P1, PT, R3, R230.reuse, PT ;  /* 0x000000e60300720c */ /* 0x080fe40003f26270 */
[----:B------:R-:W-:Y:S02]  /*8970*/  ISETP.GE.AND P0, PT, R2, R230, PT ;  /* 0x000000e60200720c */ /* 0x000fe40003f06270 */
[----:B------:R-:W-:Y:S02]  /*8980*/  FMNMX3.FTZ R7, R7, R106, R108, !PT ;  /* 0x0000006a07077276 */ /* 0x000fe4000781006c */
[----:B------:R-:W-:Y:S02]  /*8990*/  FSEL R204, R25, -INF , !P1 ;  /* 0xff80000019cc7808 */ /* 0x000fe40004800000 */
[----:B------:R-:W-:-:S02]  /*89a0*/  FSEL R216, R24, -INF , !P0 ;  /* 0xff80000018d87808 */ /* 0x000fc40004000000 */
[-C--:B------:R-:W-:Y:S01]  /*89b0*/  ISETP.GE.AND P1, PT, R14, R230.reuse, PT ;  /* 0x000000e60e00720c */ /* 0x080fe20003f26270 */
[----:B------:R-:W-:Y:S01]  /*89c0*/  LDSM.16.MT88.4 R24, [R220+0xa000] ;  /* 0x00a00000dc18783b */ /* 0x000fe20000004200 */
[----:B------:R-:W-:Y:S02]  /*89d0*/  ISETP.GE.AND P0, PT, R0, R230, PT ;  /* 0x000000e60000720c */ /* 0x000fe40003f06270 */
[----:B------:R-:W-:Y:S02]  /*89e0*/  FSEL R194, R42, -INF , !P5 ;  /* 0xff8000002ac27808 */ /* 0x000fe40006800000 */
[----:B------:R-:W-:Y:S02]  /*89f0*/  FMNMX3.FTZ R7, R7, R212, R214, !PT ;  /* 0x000000d407077276 */ /* 0x000fe400078100d6 */
[----:B------:R-:W-:Y:S02]  /*8a00*/  ISETP.GE.AND P5, PT, R6, R229, PT ;  /* 0x000000e50600720c */ /* 0x000fe40003fa6270 */
[----:B------:R-:W-:-:S02]  /*8a10*/  FSEL R206, R9, -INF , !P1 ;  /* 0xff80000009ce7808 */ /* 0x000fc40004800000 */
[----:B------:R-:W-:Y:S02]  /*8a20*/  FSEL R29, R11, -INF , !P0 ;  /* 0xff8000000b1d7808 */ /* 0x000fe40004000000 */
[----:B------:R-:W-:Y:S02]  /*8a30*/  ISETP.GE.AND P1, PT, R6, R231, PT ;  /* 0x000000e70600720c */ /* 0x000fe40003f26270 */
[----:B------:R-:W-:Y:S02]  /*8a40*/  ISETP.GT.AND P0, PT, R227, R5, PT ;  /* 0x00000005e300720c */ /* 0x000fe40003f04270 */
[----:B------:R-:W-:Y:S02]  /*8a50*/  FMNMX3.FTZ R9, R7, R225, R238, !PT ;  /* 0x000000e107097276 */ /* 0x000fe400078100ee */
[----:B------:R-:W-:Y:S02]  /*8a60*/  FSEL R242, R30, -INF , !P5 ;  /* 0xff8000001ef27808 */ /* 0x000fe40006800000 */
[----:B-1----:R-:W-:-:S02]  /*8a70*/  FMNMX.FTZ R7, R8, R10, !PT ;  /* 0x0000000a08077209 */ /* 0x002fc40007810000 */
[----:B------:R-:W-:Y:S02]  /*8a80*/  FSEL R247, R43, -INF , !P1 ;  /* 0xff8000002bf77808 */ /* 0x000fe40004800000 */
[----:B------:R-:W-:Y:S02]  /*8a90*/  ISETP.GE.AND P5, PT, R5, R229, PT ;  /* 0x000000e50500720c */ /* 0x000fe40003fa6270 */
[----:B------:R-:W-:Y:S02]  /*8aa0*/  FSEL R8, R188, -INF , !P0 ;  /* 0xff800000bc087808 */ /* 0x000fe40004000000 */
[----:B------:R-:W-:Y:S02]  /*8ab0*/  ISETP.GT.AND P1, PT, R227, R4, PT ;  /* 0x00000004e300720c */ /* 0x000fe40003f24270 */
[----:B------:R-:W-:Y:S02]  /*8ac0*/  ISETP.GE.AND P0, PT, R5, R231, PT ;  /* 0x000000e70500720c */ /* 0x000fe40003f06270 */
[----:B------:R-:W-:-:S02]  /*8ad0*/  FMNMX3.FTZ R6, R9, R204, R216, !PT ;  /* 0x000000cc09067276 */ /* 0x000fc400078100d8 */
[----:B------:R-:W-:Y:S02]  /*8ae0*/  FSEL R237, R8, -INF , !P5 ;  /* 0xff80000008ed7808 */ /* 0x000fe40006800000 */
[----:B------:R-:W-:Y:S01]  /*8af0*/  FSEL R5, R189, -INF , !P1 ;  /* 0xff800000bd057808 */ /* 0x000fe20004800000 */
[----:B------:R-:W-:Y:S01]  /*8b00*/  SHFL.BFLY PT, R8, R7, 0x1, 0x1f ;  /* 0x0c201f0007087f89 */ /* 0x000fe200000e0000 */
[C---:B------:R-:W-:Y:S02]  /*8b10*/  ISETP.GE.AND P5, PT, R4.reuse, R229, PT ;  /* 0x000000e50400720c */ /* 0x040fe40003fa6270 */
[----:B------:R-:W-:Y:S02]  /*8b20*/  FSEL R246, R49, -INF , !P0 ;  /* 0xff80000031f67808 */ /* 0x000fe40004000000 */
[----:B------:R-:W-:Y:S02]  /*8b30*/  ISETP.GE.AND P0, PT, R4, R231, PT ;  /* 0x000000e70400720c */ /* 0x000fe40003f06270 */
[----:B------:R-:W-:-:S02]  /*8b40*/  ISETP.GT.AND P1, PT, R227, R3, PT ;  /* 0x00000003e300720c */ /* 0x000fc40003f24270 */
[----:B------:R-:W-:Y:S02]  /*8b50*/  FMNMX3.FTZ R6, R6, R206, R29, !PT ;  /* 0x000000ce06067276 */ /* 0x000fe4000781001d */
[----:B------:R-:W-:Y:S02]  /*8b60*/  FSEL R244, R5, -INF , !P5 ;  /* 0xff80000005f47808 */ /* 0x000fe40006800000 */
[----:B------:R-:W-:Y:S01]  /*8b70*/  ISETP.GE.AND P5, PT, R3, R229, PT ;  /* 0x000000e50300720c */ /* 0x000fe20003fa6270 */
[----:B------:R-:W1:Y:S01]  /*8b80*/  SHFL.BFLY PT, R9, R6, 0x2, 0x1f ;  /* 0x0c401f0006097f89 */ /* 0x000e6200000e0000 */
[----:B------:R-:W-:Y:S02]  /*8b90*/  FSEL R252, R48, -INF , !P0 ;  /* 0xff80000030fc7808 */ /* 0x000fe40004000000 */
[----:B------:R-:W-:Y:S02]  /*8ba0*/  FSEL R4, R180, -INF , !P1 ;  /* 0xff800000b4047808 */ /* 0x000fe40004800000 */
[----:B------:R-:W-:-:S02]  /*8bb0*/  ISETP.GT.AND P0, PT, R227, R2, PT ;  /* 0x00000002e300720c */ /* 0x000fc40003f04270 */
[----:B------:R-:W-:Y:S02]  /*8bc0*/  ISETP.GE.AND P1, PT, R3, R231, PT ;  /* 0x000000e70300720c */ /* 0x000fe40003f26270 */
[----:B------:R-:W-:Y:S02]  /*8bd0*/  FMNMX3.FTZ R5, R103, R55, R54, !PT ;  /* 0x0000003767057276 */ /* 0x000fe40007810036 */
[----:B------:R-:W-:Y:S02]  /*8be0*/  FSEL R224, R4, -INF , !P5 ;  /* 0xff80000004e07808 */ /* 0x000fe40006800000 */
[----:B------:R-:W-:Y:S02]  /*8bf0*/  FSEL R3, R181, -INF , !P0 ;  /* 0xff800000b5037808 */ /* 0x000fe40004000000 */
[----:B------:R-:W-:Y:S02]  /*8c00*/  ISETP.GE.AND P5, PT, R2, R229, PT ;  /* 0x000000e50200720c */ /* 0x000fe40003fa6270 */
[----:B------:R-:W-:-:S02]  /*8c10*/  FSEL R30, R50, -INF , !P1 ;  /* 0xff800000321e7808 */ /* 0x000fc40004800000 */
[----:B------:R-:W-:Y:S02]  /*8c20*/  FMNMX3.FTZ R5, R5, R52, R53, !PT ;  /* 0x0000003405057276 */ /* 0x000fe40007810035 */
[C---:B------:R-:W-:Y:S02]  /*8c30*/  ISETP.GT.AND P1, PT, R227.reuse, R0, PT ;  /* 0x00000000e300720c */ /* 0x040fe40003f24270 */
[----:B------:R-:W-:Y:S02]  /*8c40*/  ISETP.GT.AND P0, PT, R227, R14, PT ;  /* 0x0000000ee300720c */ /* 0x000fe40003f04270 */
[----:B------:R-:W-:Y:S02]  /*8c50*/  FSEL R217, R3, -INF , !P5 ;  /* 0xff80000003d97808 */ /* 0x000fe40006800000 */
[----:B------:R-:W-:Y:S02]  /*8c60*/  FMNMX3.FTZ R3, R102, R59, R58, !PT ;  /* 0x0000003b66037276 */ /* 0x000fe4000781003a */
[----:B------:R-:W-:-:S02]  /*8c70*/  FMNMX3.FTZ R5, R5, R60, R111, !PT ;  /* 0x0000003c05057276 */ /* 0x000fc4000781006f */
[----:B------:R-:W-:Y:S02]  /*8c80*/  FSEL R10, R45, -INF , !P1 ;  /* 0xff8000002d0a7808 */ /* 0x000fe40004800000 */
        /* <DEDUP_REMOVED lines=8> */
[----:B------:R-:W-:Y:S02]  /*8d10*/  ISETP.GE.AND P1, PT, R0, R229, PT ;  /* 0x000000e50000720c */ /* 0x000fe40003f26270 */
[----:B------:R-:W-:Y:S02]  /*8d20*/  FMNMX3.FTZ R5, R5, R237, R244, !PT ;  /* 0x000000ed05057276 */ /* 0x000fe400078100f4 */
[----:B------:R-:W-:-:S02]  /*8d30*/  ISETP.GE.AND P0, PT, R2, R231, PT ;  /* 0x000000e70200720c */ /* 0x000fc40003f06270 */
[----:B------:R-:W-:Y:S02]  /*8d40*/  FMNMX3.FTZ R4, R4, R194, R247, !PT ;  /* 0x000000c204047276 */ /* 0x000fe400078100f7 */
[----:B-1----:R-:W-:Y:S01]  /*8d50*/  FMNMX.FTZ R2, R6, R9, !PT ;  /* 0x0000000906027209 */ /* 0x002fe20007810000 */
[----:B------:R-:W-:Y:S01]  /*8d60*/  VIADD R9, R220, 0x9000 ;  /* 0x00009000dc097836 */ /* 0x000fe20000000000 */
[----:B------:R-:W-:Y:S01]  /*8d70*/  FSEL R181, R10, -INF , !P1 ;  /* 0xff8000000ab57808 */ /* 0x000fe20004800000 */
[----:B------:R-:W-:Y:S01]  /*8d80*/  VIADD R10, R220, 0x9020 ;  /* 0x00009020dc0a7836 */ /* 0x000fe20000000000 */
[----:B------:R-:W-:Y:S02]  /*8d90*/  FMNMX3.FTZ R5, R5, R224, R217, !PT ;  /* 0x000000e005057276 */ /* 0x000fe400078100d9 */
[----:B------:R-:W-:Y:S01]  /*8da0*/  ISETP.GE.AND P1, PT, R0, R231, PT ;  /* 0x000000e70000720c */ /* 0x000fe20003f26270 */
[----:B------:R-:W-:Y:S01]  /*8db0*/  STL [R1+0x54], R9 ;  /* 0x0000540901007387 */ /* 0x000fe20000100800 */
[----:B------:R-:W-:-:S02]  /*8dc0*/  FMNMX3.FTZ R0, R4, R246, R252, !PT ;  /* 0x000000f604007276 */ /* 0x000fc400078100fc */
[----:B------:R-:W-:Y:S02]  /*8dd0*/  FMNMX.FTZ R249, R7, R8, !PT ;  /* 0x0000000807f97209 */ /* 0x000fe40007810000 */
[----:B------:R-:W-:Y:S01]  /*8de0*/  FMNMX3.FTZ R4, R5, R28, R181, !PT ;  /* 0x0000001c05047276 */ /* 0x000fe200078100b5 */
[----:B------:R-:W1:Y:S01]  /*8df0*/  SHFL.BFLY PT, R7, R2, 0x1, 0x1f ;  /* 0x0c201f0002077f89 */ /* 0x000e6200000e0000 */
[----:B------:R-:W-:Y:S01]  /*8e00*/  FSEL R243, R51, -INF , !P0 ;  /* 0xff80000033f37808 */ /* 0x000fe20004000000 */
[----:B------:R-:W-:Y:S01]  /*8e10*/  FMUL.FTZ R3, R249, UR4 ;  /* 0x00000004f9037c20 */ /* 0x000fe20008410000 */
[----:B------:R-:W-:Y:S01]  /*8e20*/  ISETP.GE.AND P5, PT, R14, R231, PT ;  /* 0x000000e70e00720c */ /* 0x000fe20003fa6270 */
[----:B------:R-:W2:Y:S01]  /*8e30*/  SHFL.BFLY PT, R6, R4, 0x2, 0x1f ;  /* 0x0c401f0004067f89 */ /* 0x000ea200000e0000 */
[----:B------:R-:W-:Y:S02]  /*8e40*/  FSEL R189, R47, -INF , !P1 ;  /* 0xff8000002fbd7808 */ /* 0x000fe40004800000 */
[----:B------:R-:W-:-:S02]  /*8e50*/  FSEL R14, R46, -INF , !P5 ;  /* 0xff8000002e0e7808 */ /* 0x000fc40006800000 */
[----:B------:R-:W-:Y:S01]  /*8e60*/  FMNMX3.FTZ R0, R0, R30, R243, !PT ;  /* 0x0000001e00007276 */ /* 0x000fe200078100f3 */
[----:B------:R-:W-:Y:S01]  /*8e70*/  LDSM.16.MT88.4 R44, [R220+0xb000] ;  /* 0x00b00000dc2c783b */ /* 0x000fe20000004200 */
[----:B------:R-:W-:Y:S02]  /*8e80*/  FSETP.NEU.FTZ.AND P0, PT, R249, -INF , PT ;  /* 0xff800000f900780b */ /* 0x000fe40003f1d000 */
[----:B------:R-:W-:Y:S02]  /*8e90*/  FMNMX3.FTZ R0, R0, R14, R189, !PT ;  /* 0x0000000e00007276 */ /* 0x000fe400078100bd */
[----:B------:R-:W-:Y:S02]  /*8ea0*/  FSEL R3, R3, RZ, P0 ;  /* 0x000000ff03037208 */ /* 0x000fe40000000000 */
[----:B------:R-:W-:Y:S01]  /*8eb0*/  @P6 IADD3 R10, PT, PT, R9, -0x20, RZ ;  /* 0xffffffe0090a6810 */ /* 0x000fe20007ffe0ff */
[----:B------:R-:W3:Y:S02]  /*8ec0*/  SHFL.BFLY PT, R5, R0, 0x2, 0x1f ;  /* 0x0c401f0000057f89 */ /* 0x000ee400000e0000 */
[--C-:B------:R-:W-:Y:S01]  /*8ed0*/  FFMA.FTZ R20, R20, UR4, -R3.reuse ;  /* 0x0000000414147c23 */ /* 0x100fe20008010803 */
[--C-:B------:R-:W-:Y:S01]  /*8ee0*/  FFMA.FTZ R19, R19, UR4, -R3.reuse ;  /* 0x0000000413137c23 */ /* 0x100fe20008010803 */
[--C-:B------:R-:W-:Y:S01]  /*8ef0*/  FFMA.FTZ R13, R13, UR4, -R3.reuse ;  /* 0x000000040d0d7c23 */ /* 0x100fe20008010803 */
[----:B------:R-:W-:Y:S01]  /*8f00*/  FFMA.FTZ R12, R12, UR4, -R3 ;  /* 0x000000040c0c7c23 */ /* 0x000fe20008010803 */
[----:B-1----:R-:W-:Y:S01]  /*8f10*/  FMNMX.FTZ R248, R2, R7, !PT ;  /* 0x0000000702f87209 */ /* 0x002fe20007810000 */
[----:B------:R-:W-:Y:S01]  /*8f20*/  MUFU.EX2 R239, R20 ;  /* 0x0000001400ef7308 */ /* 0x000fe20000000800 */
[----:B------:R-:W-:Y:S01]  /*8f30*/  LDSM.16.MT88.4 R48, [R10+0x1000] ;  /* 0x001000000a30783b */ /* 0x000fe20000004200 */
[----:B--2---:R-:W-:-:S02]  /*8f40*/  FMNMX.FTZ R4, R4, R6, !PT ;  /* 0x0000000604047209 */ /* 0x004fc40007810000 */
[C---:B------:R-:W-:Y:S01]  /*8f50*/  FMUL.FTZ R2, R248.reuse, UR4 ;  /* 0x00000004f8027c20 */ /* 0x040fe20008410000 */
[----:B------:R-:W-:Y:S01]  /*8f60*/  FSETP.NEU.FTZ.AND P1, PT, R248, -INF , PT ;  /* 0xff800000f800780b */ /* 0x000fe20003f3d000 */
[----:B------:R-:W-:Y:S01]  /*8f70*/  LDSM.16.MT88.4 R32, [R10+0x2000] ;  /* 0x002000000a20783b */ /* 0x000fe20000004200 */
[----:B------:R-:W-:Y:S01]  /*8f80*/  FSEL R6, R249, RZ, P0 ;  /* 0x000000fff9067208 */ /* 0x000fe20000000000 */
[----:B------:R-:W-:Y:S01]  /*8f90*/  MUFU.EX2 R205, R19 ;  /* 0x0000001300cd7308 */ /* 0x000fe20000000800 */
[----:B------:R-:W-:Y:S01]  /*8fa0*/  FSEL R2, R2, RZ, P1 ;  /* 0x000000ff02027208 */ /* 0x000fe20000800000 */
[----:B------:R-:W1:Y:S02]  /*8fb0*/  SHFL.BFLY PT, R8, R4, 0x1, 0x1f ;  /* 0x0c201f0004087f89 */ /* 0x000e6400000e0000 */
[----:B------:R-:W-:Y:S02]  /*8fc0*/  FADD.FTZ R6, R104, -R6 ;  /* 0x8000000668067221 */ /* 0x000fe40000010000 */
[--C-:B------:R-:W-:Y:S01]  /*8fd0*/  FFMA.FTZ R21, R21, UR4, -R2.reuse ;  /* 0x0000000415157c23 */ /* 0x100fe20008010802 */
[--C-:B------:R-:W-:Y:S01]  /*8fe0*/  FFMA.FTZ R16, R16, UR4, -R2.reuse ;  /* 0x0000000410107c23 */ /* 0x100fe20008010802 */
[--C-:B------:R-:W-:Y:S01]  /*8ff0*/  FFMA.FTZ R18, R18, UR4, -R2.reuse ;  /* 0x0000000412127c23 */ /* 0x100fe20008010802 */
[----:B---3--:R-:W-:Y:S01]  /*9000*/  FMNMX.FTZ R0, R0, R5, !PT ;  /* 0x0000000500007209 */ /* 0x008fe20007810000 */
[----:B------:R-:W-:Y:S01]  /*9010*/  FFMA.FTZ R5, R15, UR4, -R2 ;  /* 0x000000040f057c23 */ /* 0x000fe20008010802 */
[----:B------:R2:W-:Y:S01]  /*9020*/  MUFU.EX2 R221, R21 ;  /* 0x0000001500dd7308 */ /* 0x0005e20000000800 */
[----:B------:R-:W-:-:S02]  /*9030*/  FMUL.FTZ R6, R6, UR4 ;  /* 0x0000000406067c20 */ /* 0x000fc40008410000 */
[----:B------:R-:W3:Y:S05]  /*9040*/  SHFL.BFLY PT, R7, R0, 0x1, 0x1f ;  /* 0x0c201f0000077f89 */ /* 0x000eea00000e0000 */
[----:B------:R4:W-:Y:S01]  /*9050*/  MUFU.EX2 R188, R5 ;  /* 0x0000000500bc7308 */ /* 0x0009e20000000800 */
[----:B-1----:R-:W-:-:S07]  /*9060*/  FMNMX.FTZ R250, R4, R8, !PT ;  /* 0x0000000804fa7209 */ /* 0x002fce0007810000 */
[----:B------:R-:W1:Y:S01]  /*9070*/  MUFU.EX2 R251, R16 ;  /* 0x0000001000fb7308 */ /* 0x000e620000000800 */
[----:B--2---:R-:W2:Y:S01]  /*9080*/  LDSM.16.MT88.4 R20, [R10] ;  /* 0x000000000a14783b */ /* 0x004ea20000004200 */
[----:B------:R-:W-:-:S06]  /*9090*/  FMUL.FTZ R4, R250, UR4 ;  /* 0x00000004fa047c20 */ /* 0x000fcc0008410000 */
[----:B------:R-:W-:Y:S01]  /*90a0*/  MUFU.EX2 R223, R13 ;  /* 0x0000000d00df7308 */ /* 0x000fe20000000800 */
[----:B----4-:R-:W-:Y:S02]  /*90b0*/  FSEL R5, R248, RZ, P1 ;  /* 0x000000fff8057208 */ /* 0x010fe40000800000 */
[----:B------:R-:W-:-:S03]  /*90c0*/  FSETP.NEU.FTZ.AND P1, PT, R250, -INF , PT ;  /* 0xff800000fa00780b */ /* 0x000fc60003f3d000 */
[----:B------:R-:W-:Y:S01]  /*90d0*/  FADD.FTZ R5, R101, -R5 ;  /* 0x8000000565057221 */ /* 0x000fe20000010000 */
[----:B------:R-:W-:Y:S01]  /*90e0*/  FSEL R9, R4, RZ, P1 ;  /* 0x000000ff04097208 */ /* 0x000fe20000800000 */
[----:B------:R-:W4:Y:S01]  /*90f0*/  MUFU.EX2 R195, R12 ;  /* 0x0000000c00c37308 */ /* 0x000f220000000800 */
[----:B-1----:R-:W-:Y:S02]  /*9100*/  IMAD.MOV.U32 R15, RZ, RZ, R251 ;  /* 0x000000ffff0f7224 */ /* 0x002fe400078e00fb */
[----:B------:R-:W-:Y:S01]  /*9110*/  FMUL.FTZ R5, R5, UR4 ;  /* 0x0000000405057c20 */ /* 0x000fe20008410000 */
[----:B---3--:R-:W-:Y:S01]  /*9120*/  FMNMX.FTZ R251, R0, R7, !PT ;  /* 0x0000000700fb7209 */ /* 0x008fe20007810000 */
[--C-:B------:R-:W-:Y:S01]  /*9130*/  FFMA.FTZ R0, R55, UR4, -R9.reuse ;  /* 0x0000000437007c23 */ /* 0x100fe20008010809 */
[--C-:B------:R-:W-:Y:S01]  /*9140*/  FFMA.FTZ R8, R54, UR4, -R9.reuse ;  /* 0x0000000436087c23 */ /* 0x100fe20008010809 */
[----:B------:R-:W-:Y:S01]  /*9150*/  F2FP.F16.F32.PACK_AB R4, R205, R239 ;  /* 0x000000efcd04723e */ /* 0x000fe200000000ff */
[----:B------:R-:W-:Y:S01]  /*9160*/  FFMA.FTZ R11, R52, UR4, -R9 ;  /* 0x00000004340b7c23 */ /* 0x000fe20008010809 */
[----:B------:R1:W-:Y:S01]  /*9170*/  MUFU.EX2 R180, R18 ;  /* 0x0000001200b47308 */ /* 0x0003e20000000800 */
[----:B------:R-:W-:Y:S01]  /*9180*/  F2FP.F16.F32.PACK_AB R7, R188, R15 ;  /* 0x0000000fbc07723e */ /* 0x000fe200000000ff */
[----:B------:R-:W-:Y:S01]  /*9190*/  IMAD.MOV.U32 R54, RZ, RZ, R222 ;  /* 0x000000ffff367224 */ /* 0x000fe200078e00de */
[----:B------:R-:W-:-:S05]  /*91a0*/  FSETP.NEU.FTZ.AND P0, PT, R251, -INF , PT ;  /* 0xff800000fb00780b */ /* 0x000fca0003f1d000 */
[----:B------:R4:W3:Y:S08]  /*91b0*/  MUFU.EX2 R43, R6 ;  /* 0x00000006002b7308 */ /* 0x0008f00000000800 */
[----:B------:R2:W2:Y:S01]  /*91c0*/  MUFU.EX2 R42, R5 ;  /* 0x00000005002a7308 */ /* 0x0004a20000000800 */
[----:B-1----:R-:W1:Y:S07]  /*91d0*/  LDSM.16.MT88.4 R16, [R220+0x9000] ;  /* 0x00900000dc10783b */ /* 0x002e6e0000004200 */
[----:B------:R2:W2:Y:S01]  /*91e0*/  MUFU.EX2 R12, R0 ;  /* 0x00000000000c7308 */ /* 0x0004a20000000800 */
[----:B----4-:R-:W-:Y:S01]  /*91f0*/  F2FP.F16.F32.PACK_AB R6, R195, R223 ;  /* 0x000000dfc306723e */ /* 0x010fe200000000ff */
[-C--:B---3--:R-:W-:Y:S01]  /*9200*/  FMUL.FTZ R132, R132, R43.reuse ;  /* 0x0000002b84847220 */ /* 0x088fe20000410000 */
[-C--:B------:R-:W-:Y:S01]  /*9210*/  FMUL.FTZ R133, R133, R43.reuse ;  /* 0x0000002b85857220 */ /* 0x080fe20000410000 */
[-C--:B------:R-:W-:Y:S01]  /*9220*/  FMUL.FTZ R116, R116, R43.reuse ;  /* 0x0000002b74747220 */ /* 0x080fe20000410000 */
[-C--:B------:R-:W-:Y:S01]  /*9230*/  FMUL.FTZ R117, R117, R43.reuse ;  /* 0x0000002b75757220 */ /* 0x080fe20000410000 */
[-C--:B------:R-:W-:Y:S01]  /*9240*/  FMUL.FTZ R120, R120, R43.reuse ;  /* 0x0000002b78787220 */ /* 0x080fe20000410000 */
[----:B------:R-:W-:Y:S01]  /*9250*/  FMUL.FTZ R121, R121, R43 ;  /* 0x0000002b79797220 */ /* 0x000fe20000410000 */
[----:B------:R3:W-:Y:S01]  /*9260*/  MUFU.EX2 R104, R8 ;  /* 0x0000000800687308 */ /* 0x0007e20000000800 */
[----:B--2---:R-:W-:Y:S01]  /*9270*/  F2FP.F16.F32.PACK_AB R5, R180, R221 ;  /* 0x000000ddb405723e */ /* 0x004fe200000000ff */
[-C--:B------:R-:W-:Y:S01]  /*9280*/  FMUL.FTZ R134, R134, R42.reuse ;  /* 0x0000002a86867220 */ /* 0x080fe20000410000 */
[-C--:B------:R-:W-:Y:S01]  /*9290*/  FMUL.FTZ R135, R135, R42.reuse ;  /* 0x0000002a87877220 */ /* 0x080fe20000410000 */
[-C--:B------:R-:W-:Y:S01]  /*92a0*/  FMUL.FTZ R118, R118, R42.reuse ;  /* 0x0000002a76767220 */ /* 0x080fe20000410000 */
[-C--:B------:R-:W-:Y:S01]  /*92b0*/  FMUL.FTZ R119, R119, R42.reuse ;  /* 0x0000002a77777220 */ /* 0x080fe20000410000 */
[-C--:B------:R-:W-:Y:S01]  /*92c0*/  FMUL.FTZ R122, R122, R42.reuse ;  /* 0x0000002a7a7a7220 */ /* 0x080fe20000410000 */
[-C--:B------:R-:W-:Y:S01]  /*92d0*/  FMUL.FTZ R123, R123, R42.reuse ;  /* 0x0000002a7b7b7220 */ /* 0x080fe20000410000 */
[----:B------:R-:W-:Y:S01]  /*92e0*/  FMUL.FTZ R148, R148, R43 ;  /* 0x0000002b94947220 */ /* 0x000fe20000410000 */
[----:B------:R-:W-:Y:S01]  /*92f0*/  FMUL.FTZ R0, R251, UR4 ;  /* 0x00000004fb007c20 */ /* 0x000fe20008410000 */
[C---:B------:R-:W-:Y:S01]  /*9300*/  HMMA.16816.F32 R208, R4.reuse, R20, R132 ;  /* 0x0000001404d0723c */ /* 0x040fe20000001884 */
[----:B------:R-:W-:Y:S01]  /*9310*/  IMAD.MOV.U32 R135, RZ, RZ, R224 ;  /* 0x000000ffff877224 */ /* 0x000fe200078e00e0 */
[----:B------:R2:W-:Y:S01]  /*9320*/  MUFU.EX2 R132, R11 ;  /* 0x0000000b00847308 */ /* 0x0005e20000000800 */
[----:B------:R-:W-:Y:S01]  /*9330*/  IMAD.MOV.U32 R52, RZ, RZ, R12 ;  /* 0x000000ffff347224 */ /* 0x000fe200078e000c */
[----:B------:R-:W-:Y:S01]  /*9340*/  MOV R134, R223 ;  /* 0x000000df00867202 */ /* 0x000fe20000000f00 */
[-C--:B------:R-:W-:Y:S01]  /*9350*/  FMUL.FTZ R149, R149, R43.reuse ;  /* 0x0000002b95957220 */ /* 0x080fe20000410000 */
[-C--:B------:R-:W-:Y:S01]  /*9360*/  FMUL.FTZ R150, R150, R42.reuse ;  /* 0x0000002a96967220 */ /* 0x080fe20000410000 */
[----:B---3--:R-:W-:Y:S01]  /*9370*/  FSEL R8, R0, RZ, P0 ;  /* 0x000000ff00087208 */ /* 0x008fe20000000000 */
[----:B------:R-:W-:Y:S01]  /*9380*/  FFMA.FTZ R0, R53, UR4, -R9 ;  /* 0x0000000435007c23 */ /* 0x000fe20008010809 */
[-C--:B------:R-:W-:Y:S01]  /*9390*/  FMUL.FTZ R151, R151, R42.reuse ;  /* 0x0000002a97977220 */ /* 0x080fe20000410000 */
[-C--:B------:R-:W-:Y:S01]  /*93a0*/  FMUL.FTZ R152, R152, R43.reuse ;  /* 0x0000002b98987220 */ /* 0x080fe20000410000 */
[-C--:B------:R-:W-:Y:S01]  /*93b0*/  FMUL.FTZ R153, R153, R43.reuse ;  /* 0x0000002b99997220 */ /* 0x080fe20000410000 */
[----:B------:R3:W-:Y:S01]  /*93c0*/  MUFU.EX2 R224, R0 ;  /* 0x0000000000e07308 */ /* 0x0007e20000000800 */
[--C-:B------:R-:W-:Y:S01]  /*93d0*/  FFMA.FTZ R12, R58, UR4, -R8.reuse ;  /* 0x000000043a0c7c23 */ /* 0x100fe20008010808 */
[-C--:B------:R-:W-:Y:S01]  /*93e0*/  FMUL.FTZ R154, R154, R42.reuse ;  /* 0x0000002a9a9a7220 */ /* 0x080fe20000410000 */
[-C--:B------:R-:W-:Y:S01]  /*93f0*/  FMUL.FTZ R155, R155, R42.reuse ;  /* 0x0000002a9b9b7220 */ /* 0x080fe20000410000 */
[-C--:B------:R-:W-:Y:S01]  /*9400*/  FMUL.FTZ R164, R164, R43.reuse ;  /* 0x0000002ba4a47220 */ /* 0x080fe20000410000 */
[-C--:B------:R-:W-:Y:S01]  /*9410*/  FMUL.FTZ R165, R165, R43.reuse ;  /* 0x0000002ba5a57220 */ /* 0x080fe20000410000 */
[-C--:B------:R-:W-:Y:S01]  /*9420*/  FMUL.FTZ R166, R166, R42.reuse ;  /* 0x0000002aa6a67220 */ /* 0x080fe20000410000 */
[----:B--2---:R-:W-:Y:S01]  /*9430*/  FFMA.FTZ R11, R59, UR4, -R8 ;  /* 0x000000043b0b7c23 */ /* 0x004fe20008010808 */
        /* <DEDUP_REMOVED lines=9> */
[----:B---3--:R-:W-:Y:S01]  /*94d0*/  FSEL R0, R250, RZ, P1 ;  /* 0x000000fffa007208 */ /* 0x008fe20000800000 */
[-C--:B------:R-:W-:Y:S01]  /*94e0*/  FMUL.FTZ R138, R138, R42.reuse ;  /* 0x0000002a8a8a7220 */ /* 0x080fe20000410000 */
[-C--:B------:R-:W-:Y:S01]  /*94f0*/  FMUL.FTZ R139, R139, R42.reuse ;  /* 0x0000002a8b8b7220 */ /* 0x080fe20000410000 */
[-C--:B------:R-:W-:Y:S01]  /*9500*/  FMUL.FTZ R72, R72, R43.reuse ;  /* 0x0000002b48487220 */ /* 0x080fe20000410000 */
[-C--:B------:R-:W-:Y:S01]  /*9510*/  FMUL.FTZ R73, R73, R43.reuse ;  /* 0x0000002b49497220 */ /* 0x080fe20000410000 */
[----:B------:R-:W-:Y:S01]  /*9520*/  FADD.FTZ R13, R103, -R0 ;  /* 0x80000000670d7221 */ /* 0x000fe20000010000 */
[----:B------:R-:W-:Y:S01]  /*9530*/  FSEL R0, R251, RZ, P0 ;  /* 0x000000fffb007208 */ /* 0x000fe20000000000 */
[-C--:B------:R-:W-:Y:S01]  /*9540*/  FMUL.FTZ R74, R74, R42.reuse ;  /* 0x0000002a4a4a7220 */ /* 0x080fe20000410000 */
[----:B--2---:R-:W-:Y:S01]  /*9550*/  FFMA.FTZ R12, R57, UR4, -R8 ;  /* 0x00000004390c7c23 */ /* 0x004fe20008010808 */
[-C--:B------:R-:W-:Y:S01]  /*9560*/  FMUL.FTZ R75, R75, R42.reuse ;  /* 0x0000002a4b4b7220 */ /* 0x080fe20000410000 */
[-C--:B------:R-:W-:Y:S01]  /*9570*/  FMUL.FTZ R76, R76, R43.reuse ;  /* 0x0000002b4c4c7220 */ /* 0x080fe20000410000 */
[----:B------:R-:W-:Y:S01]  /*9580*/  FADD.FTZ R0, R102, -R0 ;  /* 0x8000000066007221 */ /* 0x000fe20000010000 */
[----:B------:R-:W-:Y:S01]  /*9590*/  MUFU.EX2 R101, R12 ;  /* 0x0000000c00657308 */ /* 0x000fe20000000800 */
[-C--:B------:R-:W-:Y:S01]  /*95a0*/  FMUL.FTZ R77, R77, R43.reuse ;  /* 0x0000002b4d4d7220 */ /* 0x080fe20000410000 */
[-C--:B------:R-:W-:Y:S01]  /*95b0*/  FMUL.FTZ R78, R78, R42.reuse ;  /* 0x0000002a4e4e7220 */ /* 0x080fe20000410000 */
[----:B------:R-:W-:Y:S01]  /*95c0*/  FMUL.FTZ R0, R0, UR4 ;  /* 0x0000000400007c20 */ /* 0x000fe20008410000 */
[----:B----4-:R-:W-:Y:S01]  /*95d0*/  FFMA.FTZ R11, R56, UR4, -R8 ;  /* 0x00000004380b7c23 */ /* 0x010fe20008010808 */
[-C--:B------:R-:W-:Y:S01]  /*95e0*/  FMUL.FTZ R79, R79, R42.reuse ;  /* 0x0000002a4f4f7220 */ /* 0x080fe20000410000 */
[-C--:B------:R-:W-:Y:S01]  /*95f0*/  FMUL.FTZ R88, R88, R43.reuse ;  /* 0x0000002b58587220 */ /* 0x080fe20000410000 */
[-C--:B------:R-:W-:Y:S01]  /*9600*/  FMUL.FTZ R89, R89, R43.reuse ;  /* 0x0000002b59597220 */ /* 0x080fe20000410000 */
[----:B------:R2:W-:Y:S01]  /*9610*/  MUFU.EX2 R223, R11 ;  /* 0x0000000b00df7308 */ /* 0x0005e20000000800 */
[-C--:B------:R-:W-:Y:S01]  /*9620*/  FMUL.FTZ R90, R90, R42.reuse ;  /* 0x0000002a5a5a7220 */ /* 0x080fe20000410000 */
[-C--:B------:R-:W-:Y:S01]  /*9630*/  FMUL.FTZ R91, R91, R42.reuse ;  /* 0x0000002a5b5b7220 */ /* 0x080fe20000410000 */
[-C--:B------:R-:W-:Y:S01]  /*9640*/  FMUL.FTZ R92, R92, R43.reuse ;  /* 0x0000002b5c5c7220 */ /* 0x080fe20000410000 */
[----:B------:R-:W-:Y:S01]  /*9650*/  FMUL.FTZ R93, R93, R43 ;  /* 0x0000002b5d5d7220 */ /* 0x000fe20000410000 */
[-C--:B------:R-:W-:Y:S01]  /*9660*/  FMUL.FTZ R94, R94, R42.reuse ;  /* 0x0000002a5e5e7220 */ /* 0x080fe20000410000 */
[----:B------:R-:W-:Y:S01]  /*9670*/  FMUL.FTZ R95, R95, R42 ;  /* 0x0000002a5f5f7220 */ /* 0x000fe20000410000 */
[----:B-1----:R-:W-:Y:S01]  /*9680*/  HMMA.16816.F32 R232, R4, R16, R116 ;  /* 0x0000001004e8723c */ /* 0x002fe20000001874 */
[----:B------:R-:W1:Y:S01]  /*9690*/  MUFU.EX2 R40, R0 ;  /* 0x0000000000287308 */ /* 0x000e620000000800 */
[----:B------:R-:W-:Y:S01]  /*96a0*/  IMAD.MOV.U32 R133, RZ, RZ, R245 ;  /* 0x000000ffff857224 */ /* 0x000fe200078e00f5 */
[----:B------:R-:W-:Y:S01]  /*96b0*/  MOV R103, R14 ;  /* 0x0000000e00677202 */ /* 0x000fe20000000f00 */
[----:B------:R-:W-:-:S04]  /*96c0*/  IMAD.MOV.U32 R102, RZ, RZ, R28 ;  /* 0x000000ffff667224 */ /* 0x000fc800078e001c */
[----:B------:R-:W-:Y:S01]  /*96d0*/  HMMA.16816.F32 R196, R4, R18, R120 ;  /* 0x0000001204c4723c */ /* 0x000fe20000001878 */
[----:B--2---:R-:W-:-:S04]  /*96e0*/  FMUL.FTZ R11, R13, UR4 ;  /* 0x000000040d0b7c20 */ /* 0x004fc80008410000 */
[----:B------:R-:W2:Y:S03]  /*96f0*/  MUFU.EX2 R41, R11 ;  /* 0x0000000b00297308 */ /* 0x000ea60000000800 */
[C---:B------:R-:W-:Y:S01]  /*9700*/  HMMA.16816.F32 R120, R4.reuse, R24, R148 ;  /* 0x000000180478723c */ /* 0x040fe20000001894 */
[-C--:B-1----:R-:W-:Y:S01]  /*9710*/  FMUL.FTZ R162, R162, R40.reuse ;  /* 0x00000028a2a27220 */ /* 0x082fe20000410000 */
[-C--:B------:R-:W-:Y:S01]  /*9720*/  FMUL.FTZ R163, R163, R40.reuse ;  /* 0x00000028a3a37220 */ /* 0x080fe20000410000 */
[----:B------:R-:W-:Y:S01]  /*9730*/  FFMA.FTZ R0, R60, UR4, -R9 ;  /* 0x000000043c007c23 */ /* 0x000fe20008010809 */
[-C--:B------:R-:W-:Y:S01]  /*9740*/  FMUL.FTZ R158, R158, R40.reuse ;  /* 0x000000289e9e7220 */ /* 0x080fe20000410000 */
[-C--:B------:R-:W-:Y:S01]  /*9750*/  FMUL.FTZ R159, R159, R40.reuse ;  /* 0x000000289f9f7220 */ /* 0x080fe20000410000 */
[-C--:B------:R-:W-:Y:S02]  /*9760*/  FMUL.FTZ R174, R174, R40.reuse ;  /* 0x00000028aeae7220 */ /* 0x080fe40000410000 */
[C---:B------:R-:W-:Y:S01]  /*9770*/  HMMA.16816.F32 R116, R4.reuse, R26, R152 ;  /* 0x0000001a0474723c */ /* 0x040fe20000001898 */
[----:B------:R1:W-:Y:S01]  /*9780*/  MUFU.EX2 R245, R0 ;  /* 0x0000000000f57308 */ /* 0x0003e20000000800 */
[-C--:B------:R-:W-:Y:S01]  /*9790*/  FMUL.FTZ R175, R175, R40.reuse ;  /* 0x00000028afaf7220 */ /* 0x080fe20000410000 */
[-C--:B------:R-:W-:Y:S01]  /*97a0*/  FMUL.FTZ R142, R142, R40.reuse ;  /* 0x000000288e8e7220 */ /* 0x080fe20000410000 */
[-C--:B------:R-:W-:Y:S01]  /*97b0*/  FMUL.FTZ R143, R143, R40.reuse ;  /* 0x000000288f8f7220 */ /* 0x080fe20000410000 */
[-C--:B------:R-:W-:Y:S01]  /*97c0*/  FMUL.FTZ R70, R70, R40.reuse ;  /* 0x0000002846467220 */ /* 0x080fe20000410000 */
[-C--:B------:R-:W-:Y:S01]  /*97d0*/  FMUL.FTZ R71, R71, R40.reuse ;  /* 0x0000002847477220 */ /* 0x080fe20000410000 */
[-C--:B--2---:R-:W-:Y:S01]  /*97e0*/  FMUL.FTZ R160, R160, R41.reuse ;  /* 0x00000029a0a07220 */ /* 0x084fe20000410000 */
[C---:B------:R-:W-:Y:S01]  /*97f0*/  HMMA.16816.F32 R184, R4.reuse, R48, R164 ;  /* 0x0000003004b8723c */ /* 0x040fe200000018a4 */
[-C--:B------:R-:W-:Y:S01]  /*9800*/  FMUL.FTZ R161, R161, R41.reuse ;  /* 0x00000029a1a17220 */ /* 0x080fe20000410000 */
[-C--:B------:R-:W-:Y:S01]  /*9810*/  FMUL.FTZ R156, R156, R41.reuse ;  /* 0x000000299c9c7220 */ /* 0x080fe20000410000 */
[-C--:B------:R-:W-:Y:S01]  /*9820*/  FMUL.FTZ R157, R157, R41.reuse ;  /* 0x000000299d9d7220 */ /* 0x080fe20000410000 */
[--C-:B------:R-:W-:Y:S01]  /*9830*/  FFMA.FTZ R11, R105, UR4, -R3.reuse ;  /* 0x00000004690b7c23 */ /* 0x100fe20008010803 */
[-C--:B------:R-:W-:Y:S01]  /*9840*/  FMUL.FTZ R172, R172, R41.reuse ;  /* 0x00000029acac7220 */ /* 0x080fe20000410000 */
[-C--:B------:R-:W-:Y:S01]  /*9850*/  FMUL.FTZ R173, R173, R41.reuse ;  /* 0x00000029adad7220 */ /* 0x080fe20000410000 */
[-C--:B------:R-:W-:Y:S01]  /*9860*/  FMUL.FTZ R140, R140, R41.reuse ;  /* 0x000000298c8c7220 */ /* 0x080fe20000410000 */
[C---:B------:R-:W-:Y:S01]  /*9870*/  HMMA.16816.F32 R176, R4.reuse, R50, R168 ;  /* 0x0000003204b0723c */ /* 0x040fe200000018a8 */
[-C--:B------:R-:W-:Y:S01]  /*9880*/  FMUL.FTZ R141, R141, R41.reuse ;  /* 0x000000298d8d7220 */ /* 0x080fe20000410000 */
[----:B-1----:R-:W-:Y:S01]  /*9890*/  FFMA.FTZ R0, R61, UR4, -R3 ;  /* 0x000000043d007c23 */ /* 0x002fe20008010803 */
[-C--:B------:R-:W-:Y:S01]  /*98a0*/  FMUL.FTZ R68, R68, R41.reuse ;  /* 0x0000002944447220 */ /* 0x080fe20000410000 */
[-C--:B------:R-:W-:Y:S01]  /*98b0*/  FMUL.FTZ R69, R69, R41.reuse ;  /* 0x0000002945457220 */ /* 0x080fe20000410000 */
[-C--:B------:R-:W-:Y:S01]  /*98c0*/  FMUL.FTZ R112, R112, R41.reuse ;  /* 0x0000002970707220 */ /* 0x080fe20000410000 */
        /* <DEDUP_REMOVED lines=26> */
[----:B------:R-:W-:Y:S01]  /*9a70*/  HMMA.16816.F32 R152, R4, R32, R88 ;  /* 0x000000200498723c */ /* 0x000fe20000001858 */
[-C--:B------:R-:W-:Y:S01]  /*9a80*/  FMUL.FTZ R96, R96, R41.reuse ;  /* 0x0000002960607220 */ /* 0x080fe20000410000 */
[----:B------:R-:W-:Y:S01]  /*9a90*/  FMUL.FTZ R97, R97, R41 ;  /* 0x0000002961617220 */ /* 0x000fe20000410000 */
[-C--:B------:R-:W-:Y:S01]  /*9aa0*/  FMUL.FTZ R98, R98, R40.reuse ;  /* 0x0000002862627220 */ /* 0x080fe20000410000 */
[----:B------:R-:W-:Y:S01]  /*9ab0*/  FMUL.FTZ R99, R99, R40 ;  /* 0x0000002863637220 */ /* 0x000fe20000410000 */
[----:B------:R-:W-:-:S03]  /*9ac0*/  MOV R105, R204 ;  /* 0x000000cc00697202 */ /* 0x000fc60000000f00 */
[----:B------:R-:W-:Y:S01]  /*9ad0*/  HMMA.16816.F32 R148, R4, R34, R92 ;  /* 0x000000220494723c */ /* 0x000fe2000000185c */
[----:B------:R-:W-:Y:S01]  /*9ae0*/  F2FP.F16.F32.PACK_AB R4, R104, R52 ;  /* 0x000000346804723e */ /* 0x000fe200000000ff */
[----:B------:R-:W-:Y:S01]  /*9af0*/  IMAD.MOV.U32 R95, RZ, RZ, R30 ;  /* 0x000000ffff5f7224 */ /* 0x000fe200078e001e */
[----:B------:R-:W-:Y:S01]  /*9b00*/  F2FP.F16.F32.PACK_AB R5, R55, R222 ;  /* 0x000000de3705723e */ /* 0x000fe200000000ff */
[----:B------:R-:W-:Y:S01]  /*9b10*/  IMAD.MOV.U32 R94, RZ, RZ, R29 ;  /* 0x000000ffff5e7224 */ /* 0x000fe200078e001d */
[----:B------:R-:W-:Y:S01]  /*9b20*/  F2FP.F16.F32.PACK_AB R6, R224, R132 ;  /* 0x00000084e006723e */ /* 0x000fe200000000ff */
[----:B------:R-:W-:Y:S01]  /*9b30*/  IMAD.MOV.U32 R92, RZ, RZ, R217 ;  /* 0x000000ffff5c7224 */ /* 0x000fe200078e00d9 */
[----:B------:R-:W-:Y:S02]  /*9b40*/  F2FP.F16.F32.PACK_AB R7, R101, R223 ;  /* 0x000000df6507723e */ /* 0x000fe400000000ff */
[----:B------:R-:W-:-:S05]  /*9b50*/  MOV R93, R206 ;  /* 0x000000ce005d7202 */ /* 0x000fca0000000f00 */
[C---:B------:R-:W-:Y:S01]  /*9b60*/  HMMA.16816.F32 R60, R4.reuse, R48, R160 ;  /* 0x00000030043c723c */ /* 0x040fe200000018a0 */
[----:B------:R-:W-:Y:S01]  /*9b70*/  IMAD.MOV.U32 R161, RZ, RZ, R54 ;  /* 0x000000ffffa17224 */ /* 0x000fe200078e0036 */
[----:B------:R-:W-:Y:S01]  /*9b80*/  MOV R54, R240 ;  /* 0x000000f000367202 */ /* 0x000fe20000000f00 */
[----:B------:R-:W-:Y:S01]  /*9b90*/  IMAD.MOV.U32 R160, RZ, RZ, R15 ;  /* 0x000000ffffa07224 */ /* 0x000fe200078e000f */
[----:B------:R1:W-:Y:S01]  /*9ba0*/  MUFU.EX2 R240, R0 ;  /* 0x0000000000f07308 */ /* 0x0003e20000000800 */
[----:B------:R-:W-:Y:S01]  /*9bb0*/  IMAD.MOV.U32 R15, RZ, RZ, R243 ;  /* 0x000000ffff0f7224 */ /* 0x000fe200078e00f3 */
[----:B------:R-:W-:Y:S01]  /*9bc0*/  MOV R162, R133 ;  /* 0x0000008500a27202 */ /* 0x000fe20000000f00 */
[----:B------:R-:W-:Y:S01]  /*9bd0*/  IMAD.MOV.U32 R163, RZ, RZ, R132 ;  /* 0x000000ffffa37224 */ /* 0x000fe200078e0084 */
[----:B------:R-:W-:Y:S01]  /*9be0*/  HMMA.16816.F32 R64, R4, R26, R156 ;  /* 0x0000001a0440723c */ /* 0x000fe2000000189c */
[----:B------:R-:W-:Y:S01]  /*9bf0*/  IMAD.MOV.U32 R159, RZ, RZ, R239 ;  /* 0x000000ffff9f7224 */ /* 0x000fe200078e00ef */
[----:B------:R-:W-:Y:S01]  /*9c00*/  MOV R156, R219 ;  /* 0x000000db009c7202 */ /* 0x000fe20000000f00 */
[----:B------:R-:W-:Y:S01]  /*9c10*/  IMAD.MOV.U32 R158, RZ, RZ, R236 ;  /* 0x000000ffff9e7224 */ /* 0x000fe200078e00ec */
[----:B------:R2:W3:Y:S01]  /*9c20*/  MUFU.EX2 R243, R11 ;  /* 0x0000000b00f37308 */ /* 0x0004e20000000800 */
[----:B------:R-:W-:-:S03]  /*9c30*/  IMAD.MOV.U32 R157, RZ, RZ, R52 ;  /* 0x000000ffff9d7224 */ /* 0x000fc600078e0034 */
[C---:B------:R-:W-:Y:S01]  /*9c40*/  HMMA.16816.F32 R48, R4.reuse, R50, R172 ;  /* 0x000000320430723c */ /* 0x040fe200000018ac */
[----:B------:R-:W-:Y:S02]  /*9c50*/  IMAD.MOV.U32 R172, RZ, RZ, R241 ;  /* 0x000000ffffac7224 */ /* 0x000fe400078e00f1 */
[----:B------:R-:W-:Y:S02]  /*9c60*/  IMAD.MOV.U32 R174, RZ, RZ, R134 ;  /* 0x000000ffffae7224 */ /* 0x000fe400078e0086 */
[----:B-1----:R-:W-:Y:S01]  /*9c70*/  FFMA.FTZ R0, R100, UR4, -R3 ;  /* 0x0000000464007c23 */ /* 0x002fe20008010803 */
[----:B------:R-:W-:Y:S02]  /*9c80*/  IMAD.MOV.U32 R173, RZ, RZ, R135 ;  /* 0x000000ffffad7224 */ /* 0x000fe400078e0087 */
[----:B------:R-:W-:Y:S01]  /*9c90*/  HMMA.16816.F32 R72, R4, R22, R140 ;  /* 0x000000160448723c */ /* 0x000fe2000000188c */
[----:B------:R1:W-:Y:S01]  /*9ca0*/  MUFU.EX2 R239, R0 ;  /* 0x0000000000ef7308 */ /* 0x0003e20000000800 */
[----:B------:R-:W-:-:S02]  /*9cb0*/  IMAD.MOV.U32 R143, RZ, RZ, R216 ;  /* 0x000000ffff8f7224 */ /* 0x000fc400078e00d8 */
[----:B------:R-:W-:Y:S02]  /*9cc0*/  IMAD.MOV.U32 R140, RZ, RZ, R104 ;  /* 0x000000ffff8c7224 */ /* 0x000fe400078e0068 */
[----:B--2---:R-:W-:Y:S01]  /*9cd0*/  FFMA.FTZ R11, R31, UR4, -R3 ;  /* 0x000000041f0b7c23 */ /* 0x004fe20008010803 */
[----:B------:R-:W-:Y:S01]  /*9ce0*/  IMAD.MOV.U32 R104, RZ, RZ, R15 ;  /* 0x000000ffff687224 */ /* 0x000fe200078e000f */
[----:B------:R-:W2:Y:S01]  /*9cf0*/  LDSM.16.MT88.4 R28, [R220+0x9400] ;  /* 0x00940000dc1c783b */ /* 0x000ea20000004200 */
[----:B------:R-:W-:Y:S01]  /*9d00*/  HMMA.16816.F32 R56, R4, R44, R68 ;  /* 0x0000002c0438723c */ /* 0x000fe20000001844 */
[----:B------:R4:W3:Y:S01]  /*9d10*/  MUFU.EX2 R241, R11 ;  /* 0x0000000b00f17308 */ /* 0x0008e20000000800 */
[----:B------:R-:W-:Y:S01]  /*9d20*/  IMAD.MOV.U32 R141, RZ, RZ, R55 ;  /* 0x000000ffff8d7224 */ /* 0x000fe200078e0037 */
[----:B------:R-:W2:Y:S01]  /*9d30*/  LDSM.16.MT88.4 R12, [R10+0x1400] ;  /* 0x001400000a0c783b */ /* 0x000ea20000004200 */
[----:B------:R-:W-:Y:S02]  /*9d40*/  IMAD.MOV.U32 R142, RZ, RZ, R205 ;  /* 0x000000ffff8e7224 */ /* 0x000fe400078e00cd */
[----:B------:R-:W-:-:S02]  /*9d50*/  IMAD.MOV.U32 R175, RZ, RZ, R95 ;  /* 0x000000ffffaf7224 */ /* 0x000fc400078e005f */
[----:B------:R-:W-:Y:S01]  /*9d60*/  HMMA.16816.F32 R88, R4, R16, R112 ;  /* 0x000000100458723c */ /* 0x000fe20000001870 */
[----:B-1----:R-:W-:-:S04]  /*9d70*/  FFMA.FTZ R0, R110, UR4, -R2 ;  /* 0x000000046e007c23 */ /* 0x002fc80008010802 */
[----:B------:R1:W-:Y:S03]  /*9d80*/  MUFU.EX2 R219, R0 ;  /* 0x0000000000db7308 */ /* 0x0003e60000000800 */
[----:B------:R-:W-:Y:S01]  /*9d90*/  HMMA.16816.F32 R36, R4, R18, R124 ;  /* 0x000000120424723c */ /* 0x000fe2000000187c */
[----:B------:R-:W-:Y:S01]  /*9da0*/  LDSM.16.MT88.4 R16, [R220+0xb400] ;  /* 0x00b40000dc10783b */ /* 0x000fe20000004200 */
[----:B----4-:R-:W-:-:S04]  /*9db0*/  FFMA.FTZ R11, R107, UR4, -R2 ;  /* 0x000000046b0b7c23 */ /* 0x010fc80008010802 */
[----:B------:R4:W2:Y:S02]  /*9dc0*/  MUFU.EX2 R236, R11 ;  /* 0x0000000b00ec7308 */ /* 0x0008a40000000800 */
[----:B------:R-:W-:Y:S01]  /*9dd0*/  HMMA.16816.F32 R76, R4, R20, R128 ;  /* 0x00000014044c723c */ /* 0x000fe20000001880 */
[----:B------:R-:W-:Y:S01]  /*9de0*/  LDSM.16.MT88.4 R20, [R220+0xa400] ;  /* 0x00a40000dc14783b */ /* 0x000fe20000004200 */
[----:B-1----:R-:W-:-:S06]  /*9df0*/  FFMA.FTZ R0, R106, UR4, -R2 ;  /* 0x000000046a007c23 */ /* 0x002fcc0008010802 */
[----:B------:R-:W-:Y:S01]  /*9e00*/  HMMA.16816.F32 R144, R4, R24, R144 ;  /* 0x000000180490723c */ /* 0x000fe20000001890 */
[----:B------:R-:W1:Y:S01]  /*9e10*/  LDSM.16.MT88.4 R24, [R10+0x400] ;  /* 0x000400000a18783b */ /* 0x000e620000004200 */
[----:B------:R3:W-:Y:S01]  /*9e20*/  MUFU.EX2 R217, R0 ;  /* 0x0000000000d97308 */ /* 0x0007e20000000800 */
[----:B----4-:R-:W-:-:S05]  /*9e30*/  MOV R11, R54 ;  /* 0x00000036000b7202 */ /* 0x010fca0000000f00 */
[C---:B------:R-:W-:Y:S08]  /*9e40*/  HMMA.16816.F32 R44, R4.reuse, R46, R80 ;  /* 0x0000002e042c723c */ /* 0x040ff00000001850 */
[----:B------:R-:W-:Y:S01]  /*9e50*/  HMMA.16816.F32 R52, R4, R32, R84 ;  /* 0x000000200434723c */ /* 0x000fe20000001854 */
[----:B---3--:R-:W-:-:S04]  /*9e60*/  FFMA.FTZ R0, R108, UR4, -R2 ;  /* 0x000000046c007c23 */ /* 0x008fc80008010802 */
[----:B------:R3:W4:Y:S03]  /*9e70*/  MUFU.EX2 R216, R0 ;  /* 0x0000000000d87308 */ /* 0x0007260000000800 */
[----:B------:R-:W-:Y:S01]  /*9e80*/  HMMA.16816.F32 R96, R4, R34, R96 ;  /* 0x000000220460723c */ /* 0x000fe20000001860 */
[----:B------:R-:W-:Y:S01]  /*9e90*/  F2FP.F16.F32.PACK_AB R4, R243, R240 ;  /* 0x000000f0f304723e */ /* 0x000fe200000000ff */
[----:B------:R-:W1:Y:S01]  /*9ea0*/  LDSM.16.MT88.4 R32, [R10+0x2400] ;  /* 0x002400000a20783b */ /* 0x000e620000004200 */
[----:B------:R-:W-:Y:S02]  /*9eb0*/  F2FP.F16.F32.PACK_AB R6, R241, R239 ;  /* 0x000000eff106723e */ /* 0x000fe400000000ff */
[----:B--2---:R-:W-:Y:S01]  /*9ec0*/  F2FP.F16.F32.PACK_AB R5, R236, R219 ;  /* 0x000000dbec05723e */ /* 0x004fe200000000ff */
[----:B---3--:R-:W-:Y:S01]  /*9ed0*/  FFMA.FTZ R0, R111, UR4, -R9 ;  /* 0x000000046f007c23 */ /* 0x008fe20008010809 */
[----:B----4-:R-:W-:-:S03]  /*9ee0*/  F2FP.F16.F32.PACK_AB R7, R216, R217 ;  /* 0x000000d9d807723e */ /* 0x010fc600000000ff */
[----:B------:R2:W3:Y:S04]  /*9ef0*/  MUFU.EX2 R206, R0 ;  /* 0x0000000000ce7308 */ /* 0x0004e80000000800 */
[C---:B------:R-:W-:Y:S08]  /*9f00*/  HMMA.16816.F32 R132, R4.reuse, R30, R196 ;  /* 0x0000001e0484723c */ /* 0x040ff000000018c4 */
[----:B------:R-:W-:Y:S01]  /*9f10*/  HMMA.16816.F32 R136, R4, R28, R232 ;  /* 0x0000001c0488723c */ /* 0x000fe200000018e8 */
[----:B------:R-:W-:Y:S01]  /*9f20*/  IMAD.MOV.U32 R234, RZ, RZ, R195 ;  /* 0x000000ffffea7224 */ /* 0x000fe200078e00c3 */
[----:B------:R-:W-:Y:S01]  /*9f30*/  MOV R232, R189 ;  /* 0x000000bd00e87202 */ /* 0x000fe20000000f00 */
[----:B------:R-:W-:-:S02]  /*9f40*/  IMAD.MOV.U32 R235, RZ, RZ, R188 ;  /* 0x000000ffffeb7224 */ /* 0x000fc400078e00bc */
[----:B--2---:R-:W-:Y:S01]  /*9f50*/  FFMA.FTZ R0, R109, UR4, -R9 ;  /* 0x000000046d007c23 */ /* 0x004fe20008010809 */
[----:B------:R-:W-:Y:S02]  /*9f60*/  IMAD.MOV.U32 R233, RZ, RZ, R101 ;  /* 0x000000ffffe97224 */ /* 0x000fe400078e0065 */
[----:B------:R-:W-:Y:S01]  /*9f70*/  HMMA.16816.F32 R112, R4, R12, R184 ;  /* 0x0000000c0470723c */ /* 0x000fe200000018b8 */
[----:B------:R2:W-:Y:S01]  /*9f80*/  MUFU.EX2 R204, R0 ;  /* 0x0000000000cc7308 */ /* 0x0005e20000000800 */
[----:B------:R-:W-:Y:S01]  /*9f90*/  MOV R186, R194 ;  /* 0x000000c200ba7202 */ /* 0x000fe20000000f00 */
[----:B------:R-:W-:-:S05]  /*9fa0*/  IMAD.MOV.U32 R187, RZ, RZ, R105 ;  /* 0x000000ffffbb7224 */ /* 0x000fca00078e0069 */
[C---:B-1----:R-:W-:Y:S01]  /*9fb0*/  HMMA.16816.F32 R124, R4.reuse, R26, R200 ;  /* 0x0000001a047c723c */ /* 0x042fe200000018c8 */
[----:B------:R-:W-:Y:S01]  /*9fc0*/  IMAD.MOV.U32 R200, RZ, RZ, R143 ;  /* 0x000000ffffc87224 */ /* 0x000fe200078e008f */
[----:B------:R-:W-:Y:S01]  /*9fd0*/  MOV R201, R93 ;  /* 0x0000005d00c97202 */ /* 0x000fe20000000f00 */
[----:B------:R-:W-:Y:S02]  /*9fe0*/  IMAD.MOV.U32 R143, RZ, RZ, R92 ;  /* 0x000000ffff8f7224 */ /* 0x000fe400078e005c */
[----:B------:R-:W-:Y:S02]  /*9ff0*/  IMAD.MOV.U32 R202, RZ, RZ, R94 ;  /* 0x000000ffffca7224 */ /* 0x000fe400078e005e */
[----:B------:R-:W-:Y:S01]  /*a000*/  IMAD.MOV.U32 R203, RZ, RZ, R102 ;  /* 0x000000ffffcb7224 */ /* 0x000fe200078e0066 */
[----:B------:R-:W-:Y:S01]  /*a010*/  HMMA.16816.F32 R128, R4, R24, R208 ;  /* 0x000000180480723c */ /* 0x000fe200000018d0 */
[----:B------:R-:W-:Y:S01]  /*a020*/  MOV R208, R103 ;  /* 0x0000006700d07202 */ /* 0x000fe20000000f00 */
[----:B--2---:R-:W-:Y:S01]  /*a030*/  FFMA.FTZ R0, R182, UR4, -R9 ;  /* 0x00000004b6007c23 */ /* 0x004fe20008010809 */
[----:B------:R-:W-:-:S02]  /*a040*/  IMAD.MOV.U32 R209, RZ, RZ, R104 ;  /* 0x000000ffffd17224 */ /* 0x000fc400078e0068 */
[----:B------:R-:W-:Y:S01]  /*a050*/  IMAD.MOV.U32 R210, RZ, RZ, R181 ;  /* 0x000000ffffd27224 */ /* 0x000fe200078e00b5 */
[----:B------:R1:W2:Y:S01]  /*a060*/  MUFU.EX2 R205, R0 ;  /* 0x0000000000cd7308 */ /* 0x0002a20000000800 */
[----:B------:R-:W-:Y:S01]  /*a070*/  IMAD.MOV.U32 R211, RZ, RZ, R180 ;  /* 0x000000ffffd37224 */ /* 0x000fe200078e00b4 */
        /* <DEDUP_REMOVED lines=19> */
[----:B--2---:R-:W-:-:S05]  /*a1b0*/  F2FP.F16.F32.PACK_AB R7, R197, R198 ;  /* 0x000000c6c507723e */ /* 0x004fca00000000ff */
[----:B------:R1:W-:Y:S02]  /*a1c0*/  MUFU.EX2 R195, R0 ;  /* 0x0000000000c37308 */ /* 0x0003e40000000800 */
[C---:B------:R-:W-:Y:S08]  /*a1d0*/  HMMA.16816.F32 R60, R4.reuse, R12, R60 ;  /* 0x0000000c043c723c */ /* 0x040ff0000000183c */
[----:B------:R-:W-:Y:S01]  /*a1e0*/  HMMA.16816.F32 R48, R4, R14, R48 ;  /* 0x0000000e0430723c */ /* 0x000fe20000001830 */
[----:B------:R-:W-:Y:S01]  /*a1f0*/  LDSM.16.MT88.4 R12, [R220+0xb800] ;  /* 0x00b80000dc0c783b */ /* 0x000fe20000004200 */
[----:B-1----:R-:W-:Y:S01]  /*a200*/  FFMA.FTZ R0, R207, UR4, -R3 ;  /* 0x00000004cf007c23 */ /* 0x002fe20008010803 */
[----:B------:R-:W-:-:S05]  /*a210*/  IMAD.MOV.U32 R207, RZ, RZ, R187 ;  /* 0x000000ffffcf7224 */ /* 0x000fca00078e00bb */
[C---:B------:R-:W-:Y:S01]  /*a220*/  HMMA.16816.F32 R56, R4.reuse, R16, R56 ;  /* 0x000000100438723c */ /* 0x040fe20000001838 */
[----:B------:R1:W-:Y:S07]  /*a230*/  MUFU.EX2 R194, R0 ;  /* 0x0000000000c27308 */ /* 0x0003ee0000000800 */
[C---:B------:R-:W-:Y:S01]  /*a240*/  HMMA.16816.F32 R44, R4.reuse, R18, R44 ;  /* 0x00000012042c723c */ /* 0x040fe2000000182c */
[----:B------:R-:W2:Y:S07]  /*a250*/  LDSM.16.MT88.4 R16, [R10+0x1800] ;  /* 0x001800000a10783b */ /* 0x000eae0000004200 */
[----:B------:R-:W-:Y:S01]  /*a260*/  HMMA.16816.F32 R88, R4, R28, R88 ;  /* 0x0000001c0458723c */ /* 0x000fe20000001858 */
[----:B-1----:R-:W-:Y:S01]  /*a270*/  FFMA.FTZ R0, R213, UR4, -R3 ;  /* 0x00000004d5007c23 */ /* 0x002fe20008010803 */
[----:B------:R-:W-:-:S02]  /*a280*/  IMAD.MOV.U32 R213, RZ, RZ, R11 ;  /* 0x000000ffffd57224 */ /* 0x000fc400078e000b */
[----:B------:R-:W-:Y:S01]  /*a290*/  IMAD.MOV.U32 R11, RZ, RZ, R160 ;  /* 0x000000ffff0b7224 */ /* 0x000fe200078e00a0 */
[----:B------:R1:W3:Y:S03]  /*a2a0*/  MUFU.EX2 R193, R0 ;  /* 0x0000000000c17308 */ /* 0x0002e60000000800 */
[C---:B------:R-:W-:Y:S01]  /*a2b0*/  HMMA.16816.F32 R84, R4.reuse, R30, R36 ;  /* 0x0000001e0454723c */ /* 0x040fe20000001824 */
[----:B------:R-:W4:Y:S04]  /*a2c0*/  LDSM.16.MT88.4 R36, [R220+0x9800] ;  /* 0x00980000dc24783b */ /* 0x000f280000004200 */
[----:B------:R-:W4:Y:S03]  /*a2d0*/  LDSM.16.MT88.4 R28, [R10+0x800] ;  /* 0x000800000a1c783b */ /* 0x000f260000004200 */
[----:B------:R-:W-:Y:S01]  /*a2e0*/  HMMA.16816.F32 R76, R4, R24, R76 ;  /* 0x00000018044c723c */ /* 0x000fe2000000184c */
[----:B-1----:R-:W-:-:S07]  /*a2f0*/  FFMA.FTZ R0, R215, UR4, -R3 ;  /* 0x00000004d7007c23 */ /* 0x002fce0008010803 */
[----:B------:R-:W-:Y:S01]  /*a300*/  HMMA.16816.F32 R72, R4, R26, R72 ;  /* 0x0000001a0448723c */ /* 0x000fe20000001848 */
[----:B------:R-:W1:Y:S01]  /*a310*/  LDSM.16.MT88.4 R24, [R220+0xa800] ;  /* 0x00a80000dc18783b */ /* 0x000e620000004200 */
[----:B------:R-:W-:Y:S01]  /*a320*/  IMAD.MOV.U32 R215, RZ, RZ, R172 ;  /* 0x000000ffffd77224 */ /* 0x000fe200078e00ac */
[----:B------:R3:W-:Y:S01]  /*a330*/  MUFU.EX2 R192, R0 ;  /* 0x0000000000c07308 */ /* 0x0007e20000000800 */
[----:B------:R-:W-:Y:S01]  /*a340*/  IMAD.MOV.U32 R172, RZ, RZ, R174 ;  /* 0x000000ffffac7224 */ /* 0x000fe200078e00ae */
[----:B------:R-:W-:-:S03]  /*a350*/  MOV R174, R162 ;  /* 0x000000a200ae7202 */ /* 0x000fc60000000f00 */
[C---:B------:R-:W-:Y:S08]  /*a360*/  HMMA.16816.F32 R68, R4.reuse, R20, R144 ;  /* 0x000000140444723c */ /* 0x040ff00000001890 */
[----:B------:R-:W-:Y:S01]  /*a370*/  HMMA.16816.F32 R64, R4, R22, R64 ;  /* 0x000000160440723c */ /* 0x000fe20000001840 */
[----:B------:R-:W1:Y:S01]  /*a380*/  LDSM.16.MT88.4 R20, [R10+0x2800] ;  /* 0x002800000a14783b */ /* 0x000e620000004200 */
[----:B---3--:R-:W-:Y:S01]  /*a390*/  FFMA.FTZ R0, R218, UR4, -R3 ;  /* 0x00000004da007c23 */ /* 0x008fe20008010803 */
[----:B------:R-:W-:-:S02]  /*a3a0*/  IMAD.MOV.U32 R218, RZ, RZ, R226 ;  /* 0x000000ffffda7224 */ /* 0x000fc400078e00e2 */
[----:B------:R3:W5:Y:S01]  /*a3b0*/  LDL.LU R226, [R1+0x6c] ;  /* 0x00006c0001e27983 */ /* 0x0007620000300800 */
[----:B------:R2:W4:Y:S02]  /*a3c0*/  MUFU.EX2 R191, R0 ;  /* 0x0000000000bf7308 */ /* 0x0005240000000800 */
[C---:B------:R-:W-:Y:S08]  /*a3d0*/  HMMA.16816.F32 R52, R4.reuse, R32, R52 ;  /* 0x000000200434723c */ /* 0x040ff00000001834 */
[----:B------:R-:W-:Y:S01]  /*a3e0*/  HMMA.16816.F32 R32, R4, R34, R96 ;  /* 0x000000220420723c */ /* 0x000fe20000001860 */
[----:B------:R-:W-:Y:S01]  /*a3f0*/  F2FP.F16.F32.PACK_AB R4, R193, R194 ;  /* 0x000000c2c104723e */ /* 0x000fe200000000ff */
[----:B--2---:R-:W-:Y:S01]  /*a400*/  FFMA.FTZ R0, R212, UR4, -R2 ;  /* 0x00000004d4007c23 */ /* 0x004fe20008010802 */
[----:B----4-:R-:W-:Y:S01]  /*a410*/  F2FP.F16.F32.PACK_AB R6, R191, R192 ;  /* 0x000000c0bf06723e */ /* 0x010fe200000000ff */
[----:B------:R-:W-:-:S02]  /*a420*/  IMAD.MOV.U32 R212, RZ, RZ, R161 ;  /* 0x000000ffffd47224 */ /* 0x000fc400078e00a1 */
[----:B------:R2:W-:Y:S02]  /*a430*/  MUFU.EX2 R190, R0 ;  /* 0x0000000000be7308 */ /* 0x0005e40000000800 */
[----:B--2---:R-:W-:Y:S01]  /*a440*/  FFMA.FTZ R0, R214, UR4, -R2 ;  /* 0x00000004d6007c23 */ /* 0x004fe20008010802 */
[----:B------:R-:W-:Y:S01]  /*a450*/  MOV R214, R173 ;  /* 0x000000ad00d67202 */ /* 0x000fe20000000f00 */
[----:B------:R-:W-:-:S04]  /*a460*/  IMAD.MOV.U32 R173, RZ, RZ, R163 ;  /* 0x000000ffffad7224 */ /* 0x000fc800078e00a3 */
[----:B------:R2:W4:Y:S02]  /*a470*/  MUFU.EX2 R189, R0 ;  /* 0x0000000000bd7308 */ /* 0x0005240000000800 */
[----:B--2---:R-:W-:Y:S01]  /*a480*/  FFMA.FTZ R0, R225, UR4, -R2 ;  /* 0x00000004e1007c23 */ /* 0x004fe20008010802 */
[----:B----4-:R-:W-:-:S05]  /*a490*/  F2FP.F16.F32.PACK_AB R5, R189, R190 ;  /* 0x000000bebd05723e */ /* 0x010fca00000000ff */
[----:B------:R2:W-:Y:S02]  /*a4a0*/  MUFU.EX2 R188, R0 ;  /* 0x0000000000bc7308 */ /* 0x0005e40000000800 */
[----:B--2---:R-:W-:-:S06]  /*a4b0*/  FFMA.FTZ R0, R238, UR4, -R2 ;  /* 0x00000004ee007c23 */ /* 0x004fcc0008010802 */
[----:B------:R2:W4:Y:S02]  /*a4c0*/  MUFU.EX2 R183, R0 ;  /* 0x0000000000b77308 */ /* 0x0005240000000800 */
[----:B--2---:R-:W-:Y:S01]  /*a4d0*/  FFMA.FTZ R0, R242, UR4, -R9 ;  /* 0x00000004f2007c23 */ /* 0x004fe20008010809 */
[----:B----4-:R-:W-:-:S05]  /*a4e0*/  F2FP.F16.F32.PACK_AB R7, R183, R188 ;  /* 0x000000bcb707723e */ /* 0x010fca00000000ff */
[----:B------:R2:W4:Y:S02]  /*a4f0*/  MUFU.EX2 R182, R0 ;  /* 0x0000000000b67308 */ /* 0x0005240000000800 */
[C---:B------:R-:W-:Y:S08]  /*a500*/  HMMA.16816.F32 R168, R4.reuse, R18, R108 ;  /* 0x0000001204a8723c */ /* 0x040ff0000000186c */
[----:B------:R-:W-:Y:S01]  /*a510*/  HMMA.16816.F32 R160, R4, R12, R104 ;  /* 0x0000000c04a0723c */ /* 0x000fe20000001868 */
[----:B--2---:R-:W-:-:S07]  /*a520*/  FFMA.FTZ R0, R237, UR4, -R9 ;  /* 0x00000004ed007c23 */ /* 0x004fce0008010809 */
[----:B------:R-:W-:Y:S01]  /*a530*/  HMMA.16816.F32 R136, R4, R36, R136 ;  /* 0x000000240488723c */ /* 0x000fe20000001888 */
[----:B------:R2:W-:Y:S02]  /*a540*/  MUFU.EX2 R181, R0 ;  /* 0x0000000000b57308 */ /* 0x0005e40000000800 */
[----:B--2---:R-:W-:-:S06]  /*a550*/  FFMA.FTZ R0, R244, UR4, -R9 ;  /* 0x00000004f4007c23 */ /* 0x004fcc0008010809 */
[----:B------:R2:W-:Y:S02]  /*a560*/  MUFU.EX2 R180, R0 ;  /* 0x0000000000b47308 */ /* 0x0005e40000000800 */
[----:B--2---:R-:W-:-:S06]  /*a570*/  FFMA.FTZ R0, R186, UR4, -R8 ;  /* 0x00000004ba007c23 */ /* 0x004fcc0008010808 */
[----:B------:R2:W-:Y:S02]  /*a580*/  MUFU.EX2 R179, R0 ;  /* 0x0000000000b37308 */ /* 0x0005e40000000800 */
[----:B--2---:R-:W-:-:S06]  /*a590*/  FFMA.FTZ R0, R247, UR4, -R8 ;  /* 0x00000004f7007c23 */ /* 0x004fcc0008010808 */
[----:B------:R2:W3:Y:S02]  /*a5a0*/  MUFU.EX2 R178, R0 ;  /* 0x0000000000b27308 */ /* 0x0004e40000000800 */
[----:B--2---:R-:W-:-:S06]  /*a5b0*/  FFMA.FTZ R0, R246, UR4, -R8 ;  /* 0x00000004f6007c23 */ /* 0x004fcc0008010808 */
[----:B------:R2:W-:Y:S02]  /*a5c0*/  MUFU.EX2 R177, R0 ;  /* 0x0000000000b17308 */ /* 0x0005e40000000800 */
[----:B--2---:R-:W-:-:S06]  /*a5d0*/  FFMA.FTZ R0, R252, UR4, -R8 ;  /* 0x00000004fc007c23 */ /* 0x004fcc0008010808 */
[----:B------:R2:W3:Y:S01]  /*a5e0*/  MUFU.EX2 R176, R0 ;  /* 0x0000000000b07308 */ /* 0x0004e20000000800 */
[C---:B------:R-:W-:Y:S08]  /*a5f0*/  HMMA.16816.F32 R132, R4.reuse, R38, R132 ;  /* 0x000000260484723c */ /* 0x040ff00000001884 */
[C---:B------:R-:W-:Y:S08]  /*a600*/  HMMA.16816.F32 R144, R4.reuse, R28, R128 ;  /* 0x0000001c0490723c */ /* 0x040ff00000001880 */
[----:B------:R-:W-:Y:S01]  /*a610*/  HMMA.16816.F32 R148, R4, R30, R124 ;  /* 0x0000001e0494723c */ /* 0x000fe2000000187c */
[----:B--2---:R-:W-:Y:S01]  /*a620*/  FFMA.FTZ R0, R214, UR4, -R9 ;  /* 0x00000004d6007c23 */ /* 0x004fe20008010809 */
[----:B------:R-:W-:-:S06]  /*a630*/  IMAD.MOV.U32 R214, RZ, RZ, R212 ;  /* 0x000000ffffd67224 */ /* 0x000fcc00078e00d4 */
[----:B-1----:R-:W-:Y:S01]  /*a640*/  HMMA.16816.F32 R184, R4, R24, R120 ;  /* 0x0000001804b8723c */ /* 0x002fe20000001878 */
[----:B------:R-:W-:-:S07]  /*a650*/  MOV R212, R218 ;  /* 0x000000da00d47202 */ /* 0x000fce0000000f00 */
[C---:B------:R-:W-:Y:S01]  /*a660*/  HMMA.16816.F32 R152, R4.reuse, R26, R116 ;  /* 0x0000001a0498723c */ /* 0x040fe20000001874 */
[----:B------:R-:W-:Y:S01]  /*a670*/  IMAD.MOV.U32 R218, RZ, RZ, R215 ;  /* 0x000000ffffda7224 */ /* 0x000fe200078e00d7 */
[----:B------:R-:W1:Y:S06]  /*a680*/  LDSM.16.MT88.4 R124, [R220+0x9c00] ;  /* 0x009c0000dc7c783b */ /* 0x000e6c0000004200 */
[C---:B------:R-:W-:Y:S08]  /*a690*/  HMMA.16816.F32 R164, R4.reuse, R16, R112 ;  /* 0x0000001004a4723c */ /* 0x040ff00000001870 */
[C---:B------:R-:W-:Y:S08]  /*a6a0*/  HMMA.16816.F32 R108, R4.reuse, R14, R100 ;  /* 0x0000000e046c723c */ /* 0x040ff00000001864 */
[C---:B------:R-:W-:Y:S08]  /*a6b0*/  HMMA.16816.F32 R104, R4.reuse, R20, R92 ;  /* 0x000000140468723c */ /* 0x040ff0000000185c */
[----:B------:R-:W-:Y:S01]  /*a6c0*/  HMMA.16816.F32 R96, R4, R22, R80 ;  /* 0x000000160460723c */ /* 0x000fe20000001850 */
[----:B----4-:R-:W-:Y:S01]  /*a6d0*/  F2FP.F16.F32.PACK_AB R4, R182, R195 ;  /* 0x000000c3b604723e */ /* 0x010fe200000000ff */
[----:B------:R-:W-:Y:S01]  /*a6e0*/  IMAD.MOV.U32 R215, RZ, RZ, R213 ;  /* 0x000000ffffd77224 */ /* 0x000fe200078e00d5 */
[----:B---3--:R-:W-:-:S02]  /*a6f0*/  F2FP.F16.F32.PACK_AB R5, R178, R179 ;  /* 0x000000b3b205723e */ /* 0x008fc400000000ff */
[----:B------:R-:W-:Y:S02]  /*a700*/  F2FP.F16.F32.PACK_AB R6, R180, R181 ;  /* 0x000000b5b406723e */ /* 0x000fe400000000ff */
[----:B------:R-:W-:Y:S01]  /*a710*/  F2FP.F16.F32.PACK_AB R7, R176, R177 ;  /* 0x000000b1b007723e */ /* 0x000fe200000000ff */
[----:B------:R-:W-:Y:S01]  /*a720*/  IMAD.MOV.U32 R213, RZ, RZ, R207 ;  /* 0x000000ffffd57224 */ /* 0x000fe200078e00cf */
[----:B------:R-:W-:Y:S01]  /*a730*/  MOV R207, R200 ;  /* 0x000000c800cf7202 */ /* 0x000fe20000000f00 */
[----:B------:R-:W-:Y:S01]  /*a740*/  IMAD.MOV.U32 R200, RZ, RZ, R201 ;  /* 0x000000ffffc87224 */ /* 0x000fe200078e00c9 */
[----:B------:R-:W2:Y:S03]  /*a750*/  LDSM.16.MT88.4 R80, [R220+0xbc00] ;  /* 0x00bc0000dc50783b */ /* 0x000ea60000004200 */
[----:B------:R-:W-:Y:S01]  /*a760*/  HMMA.16816.F32 R112, R4, R36, R88 ;  /* 0x000000240470723c */ /* 0x000fe20000001858 */
[----:B------:R3:W-:Y:S01]  /*a770*/  MUFU.EX2 R37, R0 ;  /* 0x0000000000257308 */ /* 0x0007e20000000800 */
[----:B------:R-:W-:-:S02]  /*a780*/  IMAD.MOV.U32 R201, RZ, RZ, R202 ;  /* 0x000000ffffc97224 */ /* 0x000fc400078e00ca */
[----:B------:R-:W-:Y:S01]  /*a790*/  IMAD.MOV.U32 R202, RZ, RZ, R203 ;  /* 0x000000ffffca7224 */ /* 0x000fe200078e00cb */
[----:B------:R-:W-:Y:S01]  /*a7a0*/  MOV R203, R208 ;  /* 0x000000d000cb7202 */ /* 0x000fe20000000f00 */
[----:B------:R-:W-:Y:S02]  /*a7b0*/  IMAD.MOV.U32 R208, RZ, RZ, R209 ;  /* 0x000000ffffd07224 */ /* 0x000fe400078e00d1 */
[----:B------:R-:W-:Y:S02]  /*a7c0*/  IMAD.MOV.U32 R209, RZ, RZ, R210 ;  /* 0x000000ffffd17224 */ /* 0x000fe400078e00d2 */
[----:B------:R-:W-:Y:S02]  /*a7d0*/  IMAD.MOV.U32 R210, RZ, RZ, R211 ;  /* 0x000000ffffd27224 */ /* 0x000fe400078e00d3 */
[----:B---3--:R-:W-:Y:S01]  /*a7e0*/  FFMA.FTZ R0, R214, UR4, -R3 ;  /* 0x00000004d6007c23 */ /* 0x008fe20008010803 */
[----:B------:R-:W-:Y:S02]  /*a7f0*/  IMAD.MOV.U32 R214, RZ, RZ, R212 ;  /* 0x000000ffffd67224 */ /* 0x000fe400078e00d4 */
[----:B------:R-:W-:Y:S01]  /*a800*/  IMAD.MOV.U32 R212, RZ, RZ, R218 ;  /* 0x000000ffffd47224 */ /* 0x000fe200078e00da */
[----:B------:R-:W-:Y:S01]  /*a810*/  MOV R218, R215 ;  /* 0x000000d700da7202 */ /* 0x000fe20000000f00 */
[----:B------:R-:W-:Y:S01]  /*a820*/  IMAD.MOV.U32 R215, RZ, RZ, R213 ;  /* 0x000000ffffd77224 */ /* 0x000fe200078e00d5 */
[----:B------:R3:W-:Y:S01]  /*a830*/  MUFU.EX2 R36, R0 ;  /* 0x0000000000247308 */ /* 0x0007e20000000800 */
[----:B------:R-:W-:-:S02]  /*a840*/  IMAD.MOV.U32 R213, RZ, RZ, R207 ;  /* 0x000000ffffd57224 */ /* 0x000fc400078e00cf */
[----:B------:R-:W-:Y:S01]  /*a850*/  IMAD.MOV.U32 R207, RZ, RZ, R200 ;  /* 0x000000ffffcf7224 */ /* 0x000fe200078e00c8 */
[----:B------:R-:W-:Y:S01]  /*a860*/  MOV R200, R201 ;  /* 0x000000c900c87202 */ /* 0x000fe20000000f00 */
[----:B------:R-:W-:Y:S01]  /*a870*/  IMAD.MOV.U32 R201, RZ, RZ, R202 ;  /* 0x000000ffffc97224 */ /* 0x000fe200078e00ca */
[----:B------:R-:W-:Y:S01]  /*a880*/  MOV R211, R232 ;  /* 0x000000e800d37202 */ /* 0x000fe20000000f00 */
[----:B------:R-:W-:Y:S02]  /*a890*/  IMAD.MOV.U32 R202, RZ, RZ, R203 ;  /* 0x000000ffffca7224 */ /* 0x000fe400078e00cb */
[----:B------:R-:W-:Y:S01]  /*a8a0*/  IMAD.MOV.U32 R203, RZ, RZ, R208 ;  /* 0x000000ffffcb7224 */ /* 0x000fe200078e00d0 */
[----:B------:R-:W-:Y:S01]  /*a8b0*/  MOV R208, R209 ;  /* 0x000000d100d07202 */ /* 0x000fe20000000f00 */
[----:B------:R-:W-:Y:S02]  /*a8c0*/  IMAD.MOV.U32 R209, RZ, RZ, R210 ;  /* 0x000000ffffd17224 */ /* 0x000fe400078e00d2 */
[----:B---3--:R-:W-:Y:S01]  /*a8d0*/  FFMA.FTZ R0, R214, UR4, -R3 ;  /* 0x00000004d6007c23 */ /* 0x008fe20008010803 */
[----:B------:R-:W-:-:S02]  /*a8e0*/  IMAD.MOV.U32 R214, RZ, RZ, R212 ;  /* 0x000000ffffd67224 */ /* 0x000fc400078e00d4 */
[----:B------:R-:W-:Y:S01]  /*a8f0*/  IMAD.MOV.U32 R212, RZ, RZ, R218 ;  /* 0x000000ffffd47224 */ /* 0x000fe200078e00da */
[----:B------:R-:W-:Y:S01]  /*a900*/  MOV R218, R215 ;  /* 0x000000d700da7202 */ /* 0x000fe20000000f00 */
[----:B------:R-:W-:Y:S02]  /*a910*/  IMAD.MOV.U32 R215, RZ, RZ, R213 ;  /* 0x000000ffffd77224 */ /* 0x000fe400078e00d5 */
[----:B------:R-:W-:Y:S02]  /*a920*/  IMAD.MOV.U32 R213, RZ, RZ, R207 ;  /* 0x000000ffffd57224 */ /* 0x000fe400078e00cf */
[----:B------:R-:W-:Y:S02]  /*a930*/  IMAD.MOV.U32 R210, RZ, RZ, R211 ;  /* 0x000000ffffd27224 */ /* 0x000fe400078e00d3 */
[----:B------:R-:W-:Y:S01]  /*a940*/  IMAD.MOV.U32 R207, RZ, RZ, R200 ;  /* 0x000000ffffcf7224 */ /* 0x000fe200078e00c8 */
[----:B------:R-:W-:Y:S01]  /*a950*/  MOV R200, R201 ;  /* 0x000000c900c87202 */ /* 0x000fe20000000f00 */
[----:B------:R-:W-:Y:S01]  /*a960*/  IMAD.MOV.U32 R211, RZ, RZ, R11 ;  /* 0x000000ffffd37224 */ /* 0x000fe200078e000b */
[----:B------:R-:W-:Y:S01]  /*a970*/  MOV R11, R172 ;  /* 0x000000ac000b7202 */ /* 0x000fe20000000f00 */
[----:B------:R-:W-:-:S02]  /*a980*/  IMAD.MOV.U32 R201, RZ, RZ, R202 ;  /* 0x000000ffffc97224 */ /* 0x000fc400078e00ca */
[----:B------:R-:W-:Y:S02]  /*a990*/  IMAD.MOV.U32 R202, RZ, RZ, R203 ;  /* 0x000000ffffca7224 */ /* 0x000fe400078e00cb */
[----:B------:R-:W-:Y:S02]  /*a9a0*/  IMAD.MOV.U32 R172, RZ, RZ, R223 ;  /* 0x000000ffffac7224 */ /* 0x000fe400078e00df */
[----:B------:R-:W-:Y:S01]  /*a9b0*/  IMAD.MOV.U32 R203, RZ, RZ, R208 ;  /* 0x000000ffffcb7224 */ /* 0x000fe200078e00d0 */
[----:B------:R-:W-:Y:S01]  /*a9c0*/  MOV R208, R209 ;  /* 0x000000d100d07202 */ /* 0x000fe20000000f00 */
[----:B------:R-:W-:Y:S02]  /*a9d0*/  IMAD.MOV.U32 R209, RZ, RZ, R210 ;  /* 0x000000ffffd17224 */ /* 0x000fe400078e00d2 */
[----:B------:R-:W-:Y:S02]  /*a9e0*/  IMAD.MOV.U32 R210, RZ, RZ, R11 ;  /* 0x000000ffffd27224 */ /* 0x000fe400078e000b */
[----:B------:R-:W-:-:S02]  /*a9f0*/  IMAD.MOV.U32 R232, RZ, RZ, R224 ;  /* 0x000000ffffe87224 */ /* 0x000fc400078e00e0 */
[----:B------:R-:W-:Y:S01]  /*aa00*/  IMAD.MOV.U32 R11, RZ, RZ, R172 ;  /* 0x000000ffff0b7224 */ /* 0x000fe200078e00ac */
[----:B------:R3:W5:Y:S01]  /*aa10*/  LDL.LU R224, [R1+0x68] ;  /* 0x0000680001e07983 */ /* 0x0007620000300800 */
[----:B------:R-:W-:Y:S01]  /*aa20*/  MOV R172, R173 ;  /* 0x000000ad00ac7202 */ /* 0x000fe20000000f00 */
[----:B------:R-:W-:Y:S02]  /*aa30*/  IMAD.MOV.U32 R173, RZ, RZ, R174 ;  /* 0x000000ffffad7224 */ /* 0x000fe400078e00ae */
[----:B------:R3:W5:Y:S04]  /*aa40*/  LDL.LU R223, [R1+0x64] ;  /* 0x0000640001df7983 */ /* 0x0007680000300800 */
[----:B------:R-:W4:Y:S01]  /*aa50*/  LDL.LU R174, [R1+0x28] ;  /* 0x0000280001ae7983 */ /* 0x000f220000300800 */
[----:B------:R-:W-:Y:S01]  /*aa60*/  HMMA.16816.F32 R128, R4, R28, R76 ;  /* 0x0000001c0480723c */ /* 0x000fe2000000184c */
[----:B------:R1:W2:Y:S02]  /*aa70*/  MUFU.EX2 R29, R0 ;  /* 0x00000000001d7308 */ /* 0x0002a40000000800 */
[----:B-1----:R-:W-:Y:S01]  /*aa80*/  FFMA.FTZ R0, R214, UR4, -R3 ;  /* 0x00000004d6007c23 */ /* 0x002fe20008010803 */
[----:B------:R-:W-:-:S02]  /*aa90*/  IMAD.MOV.U32 R214, RZ, RZ, R212 ;  /* 0x000000ffffd67224 */ /* 0x000fc400078e00d4 */
[----:B------:R-:W-:Y:S01]  /*aaa0*/  IMAD.MOV.U32 R212, RZ, RZ, R218 ;  /* 0x000000ffffd47224 */ /* 0x000fe200078e00da */
[----:B------:R-:W-:Y:S01]  /*aab0*/  MOV R218, R215 ;  /* 0x000000d700da7202 */ /* 0x000fe20000000f00 */
[----:B------:R-:W-:Y:S02]  /*aac0*/  IMAD.MOV.U32 R215, RZ, RZ, R213 ;  /* 0x000000ffffd77224 */ /* 0x000fe400078e00d5 */
[----:B------:R-:W-:Y:S02]  /*aad0*/  IMAD.MOV.U32 R213, RZ, RZ, R207 ;  /* 0x000000ffffd57224 */ /* 0x000fe400078e00cf */
[----:B------:R-:W-:Y:S01]  /*aae0*/  IMAD.MOV.U32 R207, RZ, RZ, R200 ;  /* 0x000000ffffcf7224 */ /* 0x000fe200078e00c8 */
[----:B------:R-:W-:Y:S01]  /*aaf0*/  MOV R200, R201 ;  /* 0x000000c900c87202 */ /* 0x000fe20000000f00 */
[----:B------:R-:W-:Y:S02]  /*ab00*/  IMAD.MOV.U32 R201, RZ, RZ, R202 ;  /* 0x000000ffffc97224 */ /* 0x000fe400078e00ca */
[----:B------:R-:W-:Y:S01]  /*ab10*/  FFMA.FTZ R3, R214, UR4, -R3 ;  /* 0x00000004d6037c23 */ /* 0x000fe20008010803 */
        /* <DEDUP_REMOVED lines=12> */
[----:B------:R-:W-:Y:S02]  /*abe0*/  IMAD.MOV.U32 R200, RZ, RZ, R201 ;  /* 0x000000ffffc87224 */ /* 0x000fe400078e00c9 */
[----:B------:R-:W-:Y:S01]  /*abf0*/  IMAD.MOV.U32 R201, RZ, RZ, R202 ;  /* 0x000000ffffc97224 */ /* 0x000fe200078e00ca */
[----:B------:R-:W-:Y:S01]  /*ac00*/  MOV R202, R208 ;  /* 0x000000d000ca7202 */ /* 0x000fe20000000f00 */
[----:B------:R-:W-:Y:S01]  /*ac10*/  IMAD.MOV.U32 R208, RZ, RZ, R11 ;  /* 0x000000ffffd07224 */ /* 0x000fe200078e000b */
[----:B------:R1:W-:Y:S01]  /*ac20*/  MUFU.EX2 R28, R0 ;  /* 0x00000000001c7308 */ /* 0x0003e20000000800 */
[----:B------:R-:W-:Y:S01]  /*ac30*/  IMAD.MOV.U32 R11, RZ, RZ, R172 ;  /* 0x000000ffff0b7224 */ /* 0x000fe200078e00ac */
[----:B------:R-:W-:Y:S01]  /*ac40*/  HMMA.16816.F32 R68, R4, R24, R68 ;  /* 0x000000180444723c */ /* 0x000fe20000001844 */
[----:B------:R-:W-:Y:S02]  /*ac50*/  IMAD.MOV.U32 R225, RZ, RZ, R215 ;  /* 0x000000ffffe17224 */ /* 0x000fe400078e00d7 */
[----:B------:R-:W-:-:S02]  /*ac60*/  IMAD.MOV.U32 R215, RZ, RZ, R201 ;  /* 0x000000ffffd77224 */ /* 0x000fc400078e00c9 */
[----:B-1----:R-:W-:Y:S01]  /*ac70*/  FFMA.FTZ R0, R214, UR4, -R2 ;  /* 0x00000004d6007c23 */ /* 0x002fe20008010802 */
[----:B------:R-:W-:-:S03]  /*ac80*/  IMAD.MOV.U32 R214, RZ, RZ, R213 ;  /* 0x000000ffffd67224 */ /* 0x000fc600078e00d5 */
[----:B------:R1:W-:Y:S01]  /*ac90*/  MUFU.EX2 R25, R0 ;  /* 0x0000000000197308 */ /* 0x0003e20000000800 */
[----:B------:R-:W-:Y:S01]  /*aca0*/  MOV R213, R202 ;  /* 0x000000ca00d57202 */ /* 0x000fe20000000f00 */
[----:B------:R-:W-:Y:S01]  /*acb0*/  HMMA.16816.F32 R48, R4, R18, R48 ;  /* 0x000000120430723c */ /* 0x000fe20000001830 */
[----:B------:R-:W-:Y:S02]  /*acc0*/  IMAD.MOV.U32 R242, RZ, RZ, R214 ;  /* 0x000000fffff27224 */ /* 0x000fe400078e00d6 */
[----:B------:R-:W-:Y:S02]  /*acd0*/  IMAD.MOV.U32 R214, RZ, RZ, R215 ;  /* 0x000000ffffd67224 */ /* 0x000fe400078e00d7 */
[----:B-1----:R-:W-:Y:S01]  /*ace0*/  FFMA.FTZ R0, R212, UR4, -R2 ;  /* 0x00000004d4007c23 */ /* 0x002fe20008010802 */
[----:B------:R-:W-:-:S03]  /*acf0*/  MOV R212, R207 ;  /* 0x000000cf00d47202 */ /* 0x000fc60000000f00 */
[----:B------:R1:W3:Y:S01]  /*ad00*/  MUFU.EX2 R24, R0 ;  /* 0x0000000000187308 */ /* 0x0002e20000000800 */
[----:B------:R-:W-:Y:S02]  /*ad10*/  IMAD.MOV.U32 R207, RZ, RZ, R11 ;  /* 0x000000ffffcf7224 */ /* 0x000fe400078e000b */
[----:B------:R-:W-:Y:S02]  /*ad20*/  IMAD.MOV.U32 R238, RZ, RZ, R212 ;  /* 0x000000ffffee7224 */ /* 0x000fe400078e00d4 */
[----:B------:R-:W-:Y:S01]  /*ad30*/  IMAD.MOV.U32 R212, RZ, RZ, R213 ;  /* 0x000000ffffd47224 */ /* 0x000fe200078e00d5 */
[C---:B------:R-:W-:Y:S01]  /*ad40*/  HMMA.16816.F32 R60, R4.reuse, R16, R60 ;  /* 0x00000010043c723c */ /* 0x040fe2000000183c */
[----:B-1----:R-:W-:Y:S01]  /*ad50*/  FFMA.FTZ R0, R218, UR4, -R2 ;  /* 0x00000004da007c23 */ /* 0x002fe20008010802 */
[----:B------:R-:W-:Y:S02]  /*ad60*/  IMAD.MOV.U32 R218, RZ, RZ, R200 ;  /* 0x000000ffffda7224 */ /* 0x000fe400078e00c8 */
[----:B------:R-:W-:Y:S01]  /*ad70*/  FFMA.FTZ R2, R225, UR4, -R2 ;  /* 0x00000004e1027c23 */ /* 0x000fe20008010802 */
[----:B------:R-:W-:Y:S02]  /*ad80*/  MUFU.EX2 R19, R0 ;  /* 0x0000000000137308 */ /* 0x000fe40000000800 */
[----:B------:R-:W-:Y:S01]  /*ad90*/  MOV R225, R218 ;  /* 0x000000da00e17202 */ /* 0x000fe20000000f00 */
[----:B------:R-:W-:Y:S01]  /*ada0*/  IMAD.MOV.U32 R237, RZ, RZ, R238 ;  /* 0x000000ffffed7224 */ /* 0x000fe200078e00ee */
[----:B------:R-:W-:Y:S01]  /*adb0*/  MOV R247, R214 ;  /* 0x000000d600f77202 */ /* 0x000fe20000000f00 */
[----:B------:R-:W-:Y:S02]  /*adc0*/  HMMA.16816.F32 R100, R4, R38, R84 ;  /* 0x000000260464723c */ /* 0x000fe40000001854 */
[----:B------:R-:W-:-:S06]  /*add0*/  IMAD.MOV.U32 R244, RZ, RZ, R225 ;  /* 0x000000fffff47224 */ /* 0x000fcc00078e00e1 */
[C---:B------:R-:W-:Y:S08]  /*ade0*/  HMMA.16816.F32 R84, R4.reuse, R30, R72 ;  /* 0x0000001e0454723c */ /* 0x040ff00000001848 */
[C---:B------:R-:W-:Y:S08]  /*adf0*/  HMMA.16816.F32 R64, R4.reuse, R26, R64 ;  /* 0x0000001a0440723c */ /* 0x040ff00000001840 */
[C---:B------:R-:W-:Y:S08]  /*ae00*/  HMMA.16816.F32 R56, R4.reuse, R12, R56 ;  /* 0x0000000c0438723c */ /* 0x040ff00000001838 */
[C---:B------:R-:W-:Y:S08]  /*ae10*/  HMMA.16816.F32 R44, R4.reuse, R14, R44 ;  /* 0x0000000e042c723c */ /* 0x040ff0000000182c */
[C---:B------:R-:W-:Y:S08]  /*ae20*/  HMMA.16816.F32 R52, R4.reuse, R20, R52 ;  /* 0x000000140434723c */ /* 0x040ff00000001834 */
[----:B------:R-:W-:Y:S01]  /*ae30*/  HMMA.16816.F32 R32, R4, R22, R32 ;  /* 0x000000160420723c */ /* 0x000fe20000001820 */
[----:B------:R-:W1:Y:S01]  /*ae40*/  LDSM.16.MT88.4 R4, [R10+0x2c00] ;  /* 0x002c00000a04783b */ /* 0x000e620000004200 */
[----:B------:R-:W3:Y:S08]  /*ae50*/  MUFU.EX2 R26, R3 ;  /* 0x00000003001a7308 */ /* 0x000ef00000000800 */
[----:B------:R-:W1:Y:S01]  /*ae60*/  MUFU.EX2 R18, R2 ;  /* 0x0000000200127308 */ /* 0x000e620000000800 */
[----:B--2---:R-:W-:-:S02]  /*ae70*/  F2FP.F16.F32.PACK_AB R92, R29, R36 ;  /* 0x000000241d5c723e */ /* 0x004fc400000000ff */
[----:B---3--:R-:W-:Y:S02]  /*ae80*/  F2FP.F16.F32.PACK_AB R93, R24, R25 ;  /* 0x00000019185d723e */ /* 0x008fe400000000ff */
[----:B------:R-:W-:Y:S02]  /*ae90*/  F2FP.F16.F32.PACK_AB R94, R26, R28 ;  /* 0x0000001c1a5e723e */ /* 0x000fe400000000ff */
[----:B-1----:R-:W-:-:S07]  /*aea0*/  F2FP.F16.F32.PACK_AB R95, R18, R19 ;  /* 0x00000013125f723e */ /* 0x002fce00000000ff */
[C---:B------:R-:W-:Y:S08]  /*aeb0*/  HMMA.16816.F32 R116, R92.reuse, R124, R136 ;  /* 0x0000007c5c74723c */ /* 0x040ff00000001888 */
[C---:B------:R-:W-:Y:S08]  /*aec0*/  HMMA.16816.F32 R120, R92.reuse, R126, R132 ;  /* 0x0000007e5c78723c */ /* 0x040ff00000001884 */
[----:B------:R-:W-:Y:S01]  /*aed0*/  HMMA.16816.F32 R72, R92, R80, R160 ;  /* 0x000000505c48723c */ /* 0x000fe200000018a0 */
[----:B----4-:R-:W-:Y:S01]  /*aee0*/  MOV R173, R174 ;  /* 0x000000ae00ad7202 */ /* 0x010fe20000000f00 */
[----:B------:R-:W-:-:S02]  /*aef0*/  IMAD.MOV.U32 R174, RZ, RZ, R156 ;  /* 0x000000ffffae7224 */ /* 0x000fc400078e009c */
[----:B------:R-:W-:Y:S02]  /*af00*/  IMAD.MOV.U32 R156, RZ, RZ, R157 ;  /* 0x000000ffff9c7224 */ /* 0x000fe400078e009d */
[----:B------:R-:W-:Y:S01]  /*af10*/  IMAD.MOV.U32 R157, RZ, RZ, R222 ;  /* 0x000000ffff9d7224 */ /* 0x000fe200078e00de */
[----:B------:R-:W-:Y:S01]  /*af20*/  MOV R172, R173 ;  /* 0x000000ad00ac7202 */ /* 0x000fe20000000f00 */
[----:B------:R-:W-:Y:S01]  /*af30*/  IMAD.MOV.U32 R173, RZ, RZ, R174 ;  /* 0x000000ffffad7224 */ /* 0x000fe200078e00ae */
[C---:B------:R-:W-:Y:S01]  /*af40*/  HMMA.16816.F32 R76, R92.reuse, R82, R108 ;  /* 0x000000525c4c723c */ /* 0x040fe2000000186c */
[----:B------:R-:W-:Y:S01]  /*af50*/  IMAD.MOV.U32 R174, RZ, RZ, R156 ;  /* 0x000000ffffae7224 */ /* 0x000fe200078e009c */
[----:B------:R-:W-:Y:S01]  /*af60*/  MOV R156, R157 ;  /* 0x0000009d009c7202 */ /* 0x000fe20000000f00 */
[----:B------:R-:W-:Y:S01]  /*af70*/  IMAD.MOV.U32 R157, RZ, RZ, R158 ;  /* 0x000000ffff9d7224 */ /* 0x000fe200078e009e */
[----:B------:R1:W5:Y:S01]  /*af80*/  LDL.LU R222, [R1+0x60] ;  /* 0x0000600001de7983 */ /* 0x0003620000300800 */
[----:B------:R-:W-:Y:S01]  /*af90*/  IMAD.MOV.U32 R158, RZ, RZ, R159 ;  /* 0x000000ffff9e7224 */ /* 0x000fe200078e009f */
[----:B------:R-:W-:Y:S01]  /*afa0*/  MOV R159, R221 ;  /* 0x000000dd009f7202 */ /* 0x000fe20000000f00 */
[----:B------:R-:W-:Y:S01]  /*afb0*/  IMAD.MOV.U32 R202, RZ, RZ, R174 ;  /* 0x000000ffffca7224 */ /* 0x000fe200078e00ae */
[----:B------:R-:W-:Y:S01]  /*afc0*/  MOV R201, R173 ;  /* 0x000000ad00c97202 */ /* 0x000fe20000000f00 */
[----:B------:R-:W-:Y:S01]  /*afd0*/  IMAD.MOV.U32 R200, RZ, RZ, R172 ;  /* 0x000000ffffc87224 */ /* 0x000fe200078e00ac */
[----:B------:R-:W-:Y:S01]  /*afe0*/  HMMA.16816.F32 R88, R92, R4, R104 ;  /* 0x000000045c58723c */ /* 0x000fe20000001868 */
[----:B------:R-:W-:Y:S01]  /*aff0*/  IMAD.MOV.U32 R174, RZ, RZ, R159 ;  /* 0x000000ffffae7224 */ /* 0x000fe200078e009f */
[----:B------:R-:W-:Y:S01]  /*b000*/  MOV R159, R143 ;  /* 0x0000008f009f7202 */ /* 0x000fe20000000f00 */
[----:B------:R-:W-:Y:S01]  /*b010*/  IMAD.MOV.U32 R11, RZ, RZ, R156 ;  /* 0x000000ffff0b7224 */ /* 0x000fe200078e009c */
[----:B------:R-:W-:Y:S01]  /*b020*/  MOV R172, R157 ;  /* 0x0000009d00ac7202 */ /* 0x000fe20000000f00 */
[----:B------:R-:W-:Y:S01]  /*b030*/  IMAD.MOV.U32 R173, RZ, RZ, R158 ;  /* 0x000000ffffad7224 */ /* 0x000fe200078e009e */
[----:B------:R-:W-:Y:S01]  /*b040*/  MOV R156, R140 ;  /* 0x0000008c009c7202 */ /* 0x000fe20000000f00 */
[----:B------:R-:W-:-:S02]  /*b050*/  IMAD.MOV.U32 R158, RZ, RZ, R142 ;  /* 0x000000ffff9e7224 */ /* 0x000fc400078e008e */
[----:B------:R-:W-:Y:S01]  /*b060*/  FFMA.FTZ R0, R159, UR4, -R9 ;  /* 0x000000049f007c23 */ /* 0x000fe20008010809 */
[----:B------:R-:W-:Y:S01]  /*b070*/  IMAD.MOV.U32 R157, RZ, RZ, R141 ;  /* 0x000000ffff9d7224 */ /* 0x000fe200078e008d */
[----:B------:R-:W-:Y:S01]  /*b080*/  MOV R218, R200 ;  /* 0x000000c800da7202 */ /* 0x000fe20000000f00 */
[----:B------:R-:W-:Y:S01]  /*b090*/  IMAD.MOV.U32 R215, RZ, RZ, R201 ;  /* 0x000000ffffd77224 */ /* 0x000fe200078e00c9 */
[----:B------:R-:W-:Y:S01]  /*b0a0*/  MOV R200, R11 ;  /* 0x0000000b00c87202 */ /* 0x000fe20000000f00 */
[----:B------:R-:W-:Y:S01]  /*b0b0*/  IMAD.MOV.U32 R213, RZ, RZ, R202 ;  /* 0x000000ffffd57224 */ /* 0x000fe200078e00ca */
[----:B------:R-:W-:Y:S01]  /*b0c0*/  MOV R11, R174 ;  /* 0x000000ae000b7202 */ /* 0x000fe20000000f00 */
[----:B------:R-:W-:Y:S01]  /*b0d0*/  IMAD.MOV.U32 R201, RZ, RZ, R172 ;  /* 0x000000ffffc97224 */ /* 0x000fe200078e00ac */
[----:B------:R-:W-:Y:S01]  /*b0e0*/  MOV R174, R158 ;  /* 0x0000009e00ae7202 */ /* 0x000fe20000000f00 */
[----:B------:R-:W-:Y:S01]  /*b0f0*/  IMAD.MOV.U32 R202, RZ, RZ, R173 ;  /* 0x000000ffffca7224 */ /* 0x000fe200078e00ad */
[----:B------:R2:W3:Y:S01]  /*b100*/  MUFU.EX2 R17, R0 ;  /* 0x0000000000117308 */ /* 0x0004e20000000800 */
[----:B------:R-:W-:Y:S01]  /*b110*/  IMAD.MOV.U32 R172, RZ, RZ, R156 ;  /* 0x000000ffffac7224 */ /* 0x000fe200078e009c */
[----:B------:R-:W4:Y:S01]  /*b120*/  LDSM.16.MT88.4 R140, [R10+0xc00] ;  /* 0x000c00000a8c783b */ /* 0x000f220000004200 */
        /* <DEDUP_REMOVED lines=9> */
[----:B------:R-:W1:Y:S04]  /*b1c0*/  LDSM.16.MT88.4 R156, [R220+0xac00] ;  /* 0x00ac0000dc9c783b */ /* 0x000e680000004200 */
[----:B------:R1:W5:Y:S01]  /*b1d0*/  LDL.LU R221, [R1+0x5c] ;  /* 0x00005c0001dd7983 */ /* 0x0003620000300800 */
[----:B--2---:R-:W-:Y:S01]  /*b1e0*/  FFMA.FTZ R0, R242, UR4, -R9 ;  /* 0x00000004f2007c23 */ /* 0x004fe20008010809 */
[----:B------:R-:W-:-:S02]  /*b1f0*/  IMAD.MOV.U32 R242, RZ, RZ, R212 ;  /* 0x000000fffff27224 */ /* 0x000fc400078e00d4 */
[----:B------:R-:W-:Y:S02]  /*b200*/  IMAD.MOV.U32 R212, RZ, RZ, R218 ;  /* 0x000000ffffd47224 */ /* 0x000fe400078e00da */
[----:B------:R-:W-:Y:S01]  /*b210*/  IMAD.MOV.U32 R218, RZ, RZ, R202 ;  /* 0x000000ffffda7224 */ /* 0x000fe200078e00ca */
[----:B------:R2:W-:Y:S01]  /*b220*/  MUFU.EX2 R15, R0 ;  /* 0x00000000000f7308 */ /* 0x0005e20000000800 */
[----:B------:R-:W-:Y:S02]  /*b230*/  IMAD.MOV.U32 R202, RZ, RZ, R174 ;  /* 0x000000ffffca7224 */ /* 0x000fe400078e00ae */
[----:B------:R3:W1:Y:S01]  /*b240*/  LDSM.16.MT88.4 R172, [R10+0x1c00] ;  /* 0x001c00000aac783b */ /* 0x0006620000004200 */
[----:B--2---:R-:W-:-:S04]  /*b250*/  FFMA.FTZ R0, R247, UR4, -R9 ;  /* 0x00000004f7007c23 */ /* 0x004fc80008010809 */
[----:B------:R2:W-:Y:S02]  /*b260*/  MUFU.EX2 R16, R0 ;  /* 0x0000000000107308 */ /* 0x0005e40000000800 */
[----:B--2---:R-:W-:-:S06]  /*b270*/  FFMA.FTZ R0, R11, UR4, -R8 ;  /* 0x000000040b007c23 */ /* 0x004fcc0008010808 */
[----:B------:R2:W-:Y:S02]  /*b280*/  MUFU.EX2 R11, R0 ;  /* 0x00000000000b7308 */ /* 0x0005e40000000800 */
[----:B--2---:R-:W-:-:S06]  /*b290*/  FFMA.FTZ R0, R244, UR4, -R8 ;  /* 0x00000004f4007c23 */ /* 0x004fcc0008010808 */
[----:B------:R2:W1:Y:S02]  /*b2a0*/  MUFU.EX2 R12, R0 ;  /* 0x00000000000c7308 */ /* 0x0004640000000800 */
[----:B--2---:R-:W-:-:S06]  /*b2b0*/  FFMA.FTZ R0, R237, UR4, -R8 ;  /* 0x00000004ed007c23 */ /* 0x004fcc0008010808 */
[----:B------:R2:W-:Y:S02]  /*b2c0*/  MUFU.EX2 R13, R0 ;  /* 0x00000000000d7308 */ /* 0x0005e40000000800 */
[----:B--2---:R-:W-:-:S06]  /*b2d0*/  FFMA.FTZ R0, R242, UR4, -R8 ;  /* 0x00000004f2007c23 */ /* 0x004fcc0008010808 */
[----:B------:R2:W1:Y:S01]  /*b2e0*/  MUFU.EX2 R14, R0 ;  /* 0x00000000000e7308 */ /* 0x0004620000000800 */
[----:B------:R-:W-:Y:S01]  /*b2f0*/  FFMA.FTZ R2, R225, R41, R238 ;  /* 0x00000029e1027223 */ /* 0x000fe200000100ee */
[----:B----4-:R-:W-:Y:S01]  /*b300*/  HMMA.16816.F32 R136, R92, R142, R148 ;  /* 0x0000008e5c88723c */ /* 0x010fe20000001894 */
[----:B------:R-:W-:Y:S01]  /*b310*/  FFMA.FTZ R8, R212, R40, R214 ;  /* 0x00000028d4087223 */ /* 0x000fe200000100d6 */
[----:B------:R-:W-:Y:S01]  /*b320*/  FFMA.FTZ R3, R215, R43, R218 ;  /* 0x0000002bd7037223 */ /* 0x000fe200000100da */
[----:B------:R-:W-:Y:S02]  /*b330*/  FADD.FTZ R2, R200, R2 ;  /* 0x00000002c8027221 */ /* 0x000fe40000010000 */
[----:B------:R-:W-:-:S03]  /*b340*/  FADD.FTZ R9, R201, R8 ;  /* 0x00000008c9097221 */ /* 0x000fc60000010000 */
[----:B------:R-:W-:Y:S01]  /*b350*/  HMMA.16816.F32 R132, R92, R140, R144 ;  /* 0x0000008c5c84723c */ /* 0x000fe20000001890 */
[----:B------:R-:W-:Y:S01]  /*b360*/  FADD.FTZ R8, R202, R3 ;  /* 0x00000003ca087221 */ /* 0x000fe20000010000 */
[----:B---3--:R-:W-:Y:S01]  /*b370*/  FADD.FTZ R10, R208, R2 ;  /* 0x00000002d00a7221 */ /* 0x008fe20000010000 */
[----:B--2---:R-:W-:-:S05]  /*b380*/  FFMA.FTZ R0, R207, R42, R213 ;  /* 0x0000002acf007223 */ /* 0x004fca00000100d5 */
[----:B-1----:R-:W-:Y:S01]  /*b390*/  HMMA.16816.F32 R148, R92, R156, R184 ;  /* 0x0000009c5c94723c */ /* 0x002fe200000018b8 */
[----:B------:R-:W-:Y:S01]  /*b3a0*/  FADD.FTZ R3, R209, R9 ;  /* 0x00000009d1037221 */ /* 0x000fe20000010000 */
[----:B------:R-:W-:-:S06]  /*b3b0*/  FADD.FTZ R0, R203, R0 ;  /* 0x00000000cb007221 */ /* 0x000fcc0000010000 */
[C---:B------:R-:W-:Y:S08]  /*b3c0*/  HMMA.16816.F32 R152, R92.reuse, R158, R152 ;  /* 0x0000009e5c98723c */ /* 0x040ff00000001898 */
[C---:B------:R-:W-:Y:S08]  /*b3d0*/  HMMA.16816.F32 R164, R92.reuse, R172, R164 ;  /* 0x000000ac5ca4723c */ /* 0x040ff000000018a4 */
[----:B------:R-:W-:Y:S01]  /*b3e0*/  HMMA.16816.F32 R168, R92, R174, R168 ;  /* 0x000000ae5ca8723c */ /* 0x000fe200000018a8 */
[----:B------:R-:W-:-:S07]  /*b3f0*/  FADD.FTZ R2, R210, R8 ;  /* 0x00000008d2027221 */ /* 0x000fce0000010000 */
[----:B------:R-:W-:Y:S01]  /*b400*/  HMMA.16816.F32 R92, R92, R6, R96 ;  /* 0x000000065c5c723c */ /* 0x000fe20000001860 */
[----:B------:R-:W-:Y:S02]  /*b410*/  F2FP.F16.F32.PACK_AB R96, R17, R37 ;  /* 0x000000251160723e */ /* 0x000fe400000000ff */
[----:B------:R-:W-:Y:S02]  /*b420*/  F2FP.F16.F32.PACK_AB R97, R12, R11 ;  /* 0x0000000b0c61723e */ /* 0x000fe400000000ff */
[----:B------:R-:W-:Y:S02]  /*b430*/  F2FP.F16.F32.PACK_AB R98, R16, R15 ;  /* 0x0000000f1062723e */ /* 0x000fe400000000ff */
[----:B------:R-:W-:Y:S01]  /*b440*/  F2FP.F16.F32.PACK_AB R99, R14, R13 ;  /* 0x0000000d0e63723e */ /* 0x000fe200000000ff */
[----:B------:R-:W-:Y:S01]  /*b450*/  FADD.FTZ R0, R211, R0 ;  /* 0x00000000d3007221 */ /* 0x000fe20000010000 */
[----:B------:R-:W-:Y:S01]  /*b460*/  FADD.FTZ R10, R232, R10 ;  /* 0x0000000ae80a7221 */ /* 0x000fe20000010000 */
[----:B------:R-:W-:-:S04]  /*b470*/  FADD.FTZ R8, R233, R3 ;  /* 0x00000003e9087221 */ /* 0x000fc80000010000 */
[----:B------:R-:W-:Y:S01]  /*b480*/  HMMA.16816.F32 R128, R96, R140, R128 ;  /* 0x0000008c6080723c */ /* 0x000fe20000001880 */
[----:B------:R-:W-:-:S07]  /*b490*/  FADD.FTZ R3, R245, R10 ;  /* 0x0000000af5037221 */ /* 0x000fce0000010000 */
[C---:B------:R-:W-:Y:S08]  /*b4a0*/  HMMA.16816.F32 R140, R96.reuse, R142, R84 ;  /* 0x0000008e608c723c */ /* 0x040ff00000001854 */
[----:B------:R-:W-:Y:S01]  /*b4b0*/  HMMA.16816.F32 R84, R96, R4, R52 ;  /* 0x000000046054723c */ /* 0x000fe20000001834 */
[----:B------:R-:W-:Y:S01]  /*b4c0*/  FADD.FTZ R5, R234, R2 ;  /* 0x00000002ea057221 */ /* 0x000fe20000010000 */
[----:B------:R-:W-:Y:S01]  /*b4d0*/  FADD.FTZ R4, R235, R0 ;  /* 0x00000000eb047221 */ /* 0x000fe20000010000 */
[----:B------:R-:W-:-:S02]  /*b4e0*/  FADD.FTZ R2, R196, R8 ;  /* 0x00000008c4027221 */ /* 0x000fc40000010000 */
        /* <DEDUP_REMOVED lines=46> */
[----:B------:R1:W-:Y:S01]  /*b7d0*/  STL [R1+0x24], R4 ;  /* 0x0000240401007387 */ /* 0x0003e20000100800 */
[C---:B------:R-:W-:Y:S03]  /*b7e0*/  HMMA.16816.F32 R144, R96.reuse, R156, R68 ;  /* 0x0000009c6090723c */ /* 0x040fe60000001844 */
[----:B------:R1:W-:Y:S04]  /*b7f0*/  STL [R1+0x28], R3 ;  /* 0x0000280301007387 */ /* 0x0003e80000100800 */
[----:B------:R1:W-:Y:S01]  /*b800*/  STL [R1+0x20], R2 ;  /* 0x0000200201007387 */ /* 0x0003e20000100800 */
[C---:B------:R-:W-:Y:S03]  /*b810*/  HMMA.16816.F32 R112, R96.reuse, R124, R112 ;  /* 0x0000007c6070723c */ /* 0x040fe60000001870 */
[----:B------:R1:W-:Y:S05]  /*b820*/  STL [R1+0x1c], R0 ;  /* 0x00001c0001007387 */ /* 0x0003ea0000100800 */
[C---:B------:R-:W-:Y:S08]  /*b830*/  HMMA.16816.F32 R160, R96.reuse, R172, R60 ;  /* 0x000000ac60a0723c */ /* 0x040ff0000000183c */
[C---:B------:R-:W-:Y:S08]  /*b840*/  HMMA.16816.F32 R68, R96.reuse, R80, R56 ;  /* 0x000000506044723c */ /* 0x040ff00000001838 */
[C---:B------:R-:W-:Y:S08]  /*b850*/  HMMA.16816.F32 R124, R96.reuse, R126, R100 ;  /* 0x0000007e607c723c */ /* 0x040ff00000001864 */
[C---:B------:R-:W-:Y:S08]  /*b860*/  HMMA.16816.F32 R156, R96.reuse, R158, R64 ;  /* 0x0000009e609c723c */ /* 0x040ff00000001840 */
[C---:B------:R-:W-:Y:S08]  /*b870*/  HMMA.16816.F32 R172, R96.reuse, R174, R48 ;  /* 0x000000ae60ac723c */ /* 0x040ff00000001830 */
[C---:B------:R-:W-:Y:S08]  /*b880*/  HMMA.16816.F32 R80, R96.reuse, R82, R44 ;  /* 0x000000526050723c */ /* 0x040ff0000000182c */
[----:B------:R-:W-:Y:S01]  /*b890*/  HMMA.16816.F32 R96, R96, R6, R32 ;  /* 0x000000066060723c */ /* 0x000fe20000001820 */
[----:B------:R-:W-:Y:S01]  /*b8a0*/  IMAD.MOV.U32 R101, RZ, RZ, R248 ;  /* 0x000000ffff657224 */ /* 0x000fe200078e00f8 */
[----:B------:R-:W-:Y:S01]  /*b8b0*/  MOV R102, R251 ;  /* 0x000000fb00667202 */ /* 0x000fe20000000f00 */
[----:B------:R-:W-:-:S02]  /*b8c0*/  IMAD.MOV.U32 R104, RZ, RZ, R249 ;  /* 0x000000ffff687224 */ /* 0x000fc400078e00f9 */
[----:B------:R-:W-:Y:S01]  /*b8d0*/  IMAD.MOV.U32 R103, RZ, RZ, R250 ;  /* 0x000000ffff677224 */ /* 0x000fe200078e00fa */
[----:B-1----:R-:W-:-:S14]  /*b8e0*/  BRA.U !UP1, `(.L_x_263) ;  /* 0x0000004909a47547 */ /* 0x002fdc000b800000 */
[----:B------:R-:W2:Y:S01]  /*b8f0*/  LDL.LU R209, [R1+0x58] ;  /* 0x0000580001d17983 */ /* 0x000ea20000300800 */
[----:B------:R-:W-:Y:S01]  /*b900*/  UIADD3 UR15, UPT, UPT, UR21, -0x3, URZ ;  /* 0xfffffffd150f7890 */ /* 0x000fe2000fffe0ff */
[----:B------:R-:W-:-:S04]  /*b910*/  DEPBAR.LE SB0, 0x0 ;  /* 0x000080000000791a */ /* 0x000fc80000000000 */
[----:B------:R-:W3:Y:S04]  /*b920*/  LDL.LU R210, [R1+0x48] ;  /* 0x0000480001d27983 */ /* 0x000ee80000300800 */
[----:B------:R-:W4:Y:S04]  /*b930*/  LDL R211, [R1+0x40] ;  /* 0x0000400001d37983 */ /* 0x000f280000100800 */
[----:B------:R-:W4:Y:S04]  /*b940*/  LDL.LU R232, [R1+0x4c] ;  /* 0x00004c0001e87983 */ /* 0x000f280000300800 */
[----:B------:R-:W4:Y:S04]  /*b950*/  LDL.LU R235, [R1+0x4] ;  /* 0x0000040001eb7983 */ /* 0x000f280000300800 */
[----:B------:R-:W4:Y:S04]  /*b960*/  LDL R233, [R1+0x3c] ;  /* 0x00003c0001e97983 */ /* 0x000f280000100800 */
[----:B------:R-:W4:Y:S01]  /*b970*/  LDL.LU R234, [R1+0x50] ;  /* 0x0000500001ea7983 */ /* 0x000f220000300800 */
[----:B------:R-:W1:Y:S01]  /*b980*/  S2UR UR5, SR_CgaCtaId ;  /* 0x00000000000579c3 */ /* 0x000e620000008800 */
[----:B------:R-:W-:Y:S01]  /*b990*/  UIMAD.WIDE.U32 UR16, UR15, UR8, URZ ;  /* 0x000000080f1072a5 */ /* 0x000fe2000f8e00ff */
[----:B-----5:R-:W-:-:S03]  /*b9a0*/  SHF.R.U32.HI R222, RZ, 0x1, R221 ;  /* 0x00000001ffde7819 */ /* 0x020fc600000116dd */
[----:B------:R-:W-:Y:S01]  /*b9b0*/  UIMAD UR15, UR15, UR9, UR17 ;  /* 0x000000090f0f72a4 */ /* 0x000fe2000f8e0211 */
[----:B------:R-:W-:Y:S01]  /*b9c0*/  LOP3.LUT R0, R222, 0x8, RZ, 0xc0, !PT ;  /* 0x00000008de007812 */ /* 0x000fe200078ec0ff */
[----:B------:R-:W-:Y:S01]  /*b9d0*/  USHF.L.U32 UR12, UR16, 0x6, URZ ;  /* 0x00000006100c7899 */ /* 0x000fe200080006ff */
[----:B------:R-:W-:Y:S01]  /*b9e0*/  IMAD.U32 R6, RZ, RZ, UR16 ;  /* 0x00000010ff067e24 */ /* 0x000fe2000f8e00ff */
[----:B------:R-:W-:Y:S01]  /*b9f0*/  USHF.L.U64.HI UR13, UR16, 0x6, UR15 ;  /* 0x00000006100d7899 */ /* 0x000fe2000801020f */
[----:B------:R-:W-:Y:S01]  /*ba00*/  IMAD.U32 R7, RZ, RZ, UR17 ;  /* 0x00000011ff077e24 */ /* 0x000fe2000f8e00ff */
[----:B------:R-:W-:Y:S01]  /*ba10*/  ULEA UR12, UP0, UR8, UR12, 0x5 ;  /* 0x0000000c080c7291 */ /* 0x000fe2000f8028ff */
[----:B------:R-:W-:-:S03]  /*ba20*/  IMAD.U32 R5, RZ, RZ, UR15 ;  /* 0x0000000fff057e24 */ /* 0x000fc6000f8e00ff */
[----:B------:R-:W-:Y:S02]  /*ba30*/  ULEA.HI.X UR13, UR8, UR13, UR9, 0x5, UP0 ;  /* 0x0000000d080d7291 */ /* 0x000fe400080f2c09 */
[----:B------:R-:W-:Y:S01]  /*ba40*/  IMAD.U32 R7, RZ, RZ, UR12 ;  /* 0x0000000cff077e24 */ /* 0x000fe2000f8e00ff */
[----:B------:R-:W-:-:S03]  /*ba50*/  UMOV UR12, 0x400 ;  /* 0x00000400000c7882 */ /* 0x000fc60000000000 */
[----:B------:R-:W-:Y:S01]  /*ba60*/  IMAD.U32 R8, RZ, RZ, UR13 ;  /* 0x0000000dff087e24 */ /* 0x000fe2000f8e00ff */
[----:B------:R-:W-:Y:S02]  /*ba70*/  UIADD3 UR13, UPT, UPT, UR21, -0x3, URZ ;  /* 0xfffffffd150d7890 */ /* 0x000fe4000fffe0ff */
[----:B-1----:R-:W-:Y:S02]  /*ba80*/  ULEA UR5, UR5, UR12, 0x18 ;  /* 0x0000000c05057291 */ /* 0x002fe4000f8ec0ff */
[----:B------:R-:W-:Y:S01]  /*ba90*/  UISETP.GT.U32.AND UP1, UPT, UR13, UR18, UPT ;  /* 0x000000120d00728c */ /* 0x000fe2000bf24070 */
[----:B------:R-:W-:Y:S01]  /*baa0*/  BAR.SYNC.DEFER_BLOCKING 0x0 ;  /* 0x0000000000007b1d */ /* 0x000fe20000010000 */
[----:B--2---:R-:W-:-:S04]  /*bab0*/  LOP3.LUT R223, R209, 0x3e00, RZ, 0xc0, !PT ;  /* 0x00003e00d1df7812 */ /* 0x004fc800078ec0ff */
[----:B---3--:R-:W-:Y:S02]  /*bac0*/  LOP3.LUT R3, R223, 0x120, R210, 0xf8, !PT ;  /* 0x00000120df037812 */ /* 0x008fe400078ef8d2 */
[-C--:B----4-:R-:W-:Y:S02]  /*bad0*/  LEA R4, P1, R6, R211.reuse, 0x7 ;  /* 0x000000d306047211 */ /* 0x090fe400078238ff */
[----:B------:R-:W-:Y:S02]  /*bae0*/  LEA R2, P0, R7, R211, 0x1 ;  /* 0x000000d307027211 */ /* 0x000fe400078008ff */
[----:B------:R-:W-:-:S04]  /*baf0*/  LOP3.LUT R0, R3, R232, R0, 0xf6, !PT ;  /* 0x000000e803007212 */ /* 0x000fc800078ef600 */
[----:B------:R-:W-:Y:S02]  /*bb00*/  LEA R61, R0, UR5, 0x1 ;  /* 0x00000005003d7c11 */ /* 0x000fe4000f8e08ff */
[-C--:B------:R-:W-:Y:S02]  /*bb10*/  LEA.HI.X R5, R6, R233.reuse, R5, 0x7, P1 ;  /* 0x000000e906057211 */ /* 0x080fe400008f3c05 */
[----:B------:R-:W-:Y:S02]  /*bb20*/  LEA.HI.X R3, R7, R233, R8, 0x1, P0 ;  /* 0x000000e907037211 */ /* 0x000fe400000f0c08 */
[----:B------:R-:W-:Y:S01]  /*bb30*/  LEA R60, R234, UR5, 0x1 ;  /* 0x00000005ea3c7c11 */ /* 0x000fe2000f8e08ff */
[----:B------:R-:W-:Y:S01]  /*bb40*/  @!PT LDS RZ, [RZ] ;  /* 0x00000000fffff984 */ /* 0x000fe20000000800 */
[----:B------:R-:W-:Y:S01]  /*bb50*/  @!PT LDS RZ, [RZ] ;  /* 0x00000000fffff984 */ /* 0x000fe20000000800 */
[----:B------:R-:W-:Y:S01]  /*bb60*/  @!PT LDS RZ, [RZ] ;  /* 0x00000000fffff984 */ /* 0x000fe20000000800 */
[----:B------:R-:W-:Y:S04]  /*bb70*/  @!P4 LDGSTS.E.BYPASS.LTC128B.128 [R226+0x9000], desc[UR6][R4.64] ;  /* 0x0900000004e2cfae */ /* 0x000fe8000b981a06 */
[----:B------:R-:W-:Y:S01]  /*bb80*/  @P4 STS.128 [R226+0x9000], RZ ;  /* 0x009000ffe2004388 */ /* 0x000fe20000000c00 */
[----:B------:R-:W-:-:S03]  /*bb90*/  IMAD.IADD R0, R235, 0x1, R60 ;  /* 0x00000001eb007824 */ /* 0x000fc600078e023c */
        /* <DEDUP_REMOVED lines=25> */
[----:B------:R-:W-:Y:S04]  /*bd30*/  LDSM.16.M88.4 R8, [R61] ;  /* 0x000000003d08783b */ /* 0x000fe80000000200 */
[----:B-1----:R-:W-:Y:S04]  /*bd40*/  LDSM.16.M88.4 R4, [R61+0x1000] ;  /* 0x001000003d04783b */ /* 0x002fe80000000200 */
[----:B------:R-:W1:Y:S04]  /*bd50*/  LDSM.16.M88.4 R20, [R60+0x6400] ;  /* 0x006400003c14783b */ /* 0x000e680000000200 */
[----:B------:R-:W3:Y:S04]  /*bd60*/  LDSM.16.M88.4 R12, [R60+0x6000] ;  /* 0x006000003c0c783b */ /* 0x000ee80000000200 */
[----:B------:R-:W4:Y:S01]  /*bd70*/  LDSM.16.M88.4 R28, [R60+0x6800] ;  /* 0x006800003c1c783b */ /* 0x000f220000000200 */
[----:B--2---:R-:W-:-:S03]  /*bd80*/  IMAD.IADD R2, R235, 0x1, R61 ;  /* 0x00000001eb027824 */ /* 0x004fc600078e023d */
[----:B------:R-:W2:Y:S04]  /*bd90*/  LDSM.16.M88.4 R32, [R60+0x6c00] ;  /* 0x006c00003c20783b */ /* 0x000ea80000000200 */
[----:B------:R-:W-:Y:S04]  /*bda0*/  LDSM.16.M88.4 R16, [R2+0x1000] ;  /* 0x001000000210783b */ /* 0x000fe80000000200 */
[----:B------:R-:W2:Y:S04]  /*bdb0*/  LDSM.16.M88.4 R24, [R0+0x6800] ;  /* 0x006800000018783b */ /* 0x000ea80000000200 */
[----:B------:R-:W2:Y:S04]  /*bdc0*/  LDSM.16.M88.4 R36, [R0+0x6400] ;  /* 0x006400000024783b */ /* 0x000ea80000000200 */
[----:B------:R-:W-:Y:S04]  /*bdd0*/  LDSM.16.M88.4 R40, [R0+0x6000] ;  /* 0x006000000028783b */ /* 0x000fe80000000200 */
[----:B------:R-:W-:Y:S04]  /*bde0*/  LDSM.16.M88.4 R44, [R60+0x7800] ;  /* 0x007800003c2c783b */ /* 0x000fe80000000200 */
[----:B------:R-:W-:Y:S01]  /*bdf0*/  LDSM.16.M88.4 R52, [R60+0x7000] ;  /* 0x007000003c34783b */ /* 0x000fe20000000200 */
[C---:B-1----:R-:W-:Y:S03]  /*be00*/  HMMA.16816.F32 R64, R4.reuse, R20, RZ ;  /* 0x000000140440723c */ /* 0x042fe600000018ff */
[----:B------:R-:W-:Y:S04]  /*be10*/  LDSM.16.M88.4 R48, [R60+0x7400] ;  /* 0x007400003c30783b */ /* 0x000fe80000000200 */
[----:B------:R-:W0:Y:S01]  /*be20*/  LDGDEPBAR ;  /* 0x00000000000079af */ /* 0x000e220000000000 */
[----:B------:R-:W-:Y:S08]  /*be30*/  HMMA.16816.F32 R192, R4, R22, RZ ;  /* 0x0000001604c0723c */ /* 0x000ff000000018ff */
[C---:B------:R-:W-:Y:S08]  /*be40*/  HMMA.16816.F32 R204, R8.reuse, R20, RZ ;  /* 0x0000001408cc723c */ /* 0x040ff000000018ff */
[----:B------:R-:W-:Y:S01]  /*be50*/  HMMA.16816.F32 R208, R8, R22, RZ ;  /* 0x0000001608d0723c */ /* 0x000fe200000018ff */
[----:B------:R-:W1:Y:S07]  /*be60*/  LDSM.16.M88.4 R20, [R0+0x6c00] ;  /* 0x006c00000014783b */ /* 0x000e6e0000000200 */
[C---:B---3--:R-:W-:Y:S08]  /*be70*/  HMMA.16816.F32 R56, R4.reuse, R12, RZ ;  /* 0x0000000c0438723c */ /* 0x048ff000000018ff */
[C---:B------:R-:W-:Y:S08]  /*be80*/  HMMA.16816.F32 R176, R4.reuse, R14, RZ ;  /* 0x0000000e04b0723c */ /* 0x040ff000000018ff */
[C---:B----4-:R-:W-:Y:S08]  /*be90*/  HMMA.16816.F32 R100, R4.reuse, R28, RZ ;  /* 0x0000001c0464723c */ /* 0x050ff000000018ff */
[C---:B--2---:R-:W-:Y:S08]  /*bea0*/  HMMA.16816.F32 R104, R4.reuse, R32, RZ ;  /* 0x000000200468723c */ /* 0x044ff000000018ff */
        /* <DEDUP_REMOVED lines=8> */
[C---:B------:R-:W-:Y:S08]  /*bf30*/  HMMA.16816.F32 R180, R8.reuse, R32, RZ ;  /* 0x0000002008b4723c */ /* 0x040ff000000018ff */
[----:B------:R-:W-:Y:S01]  /*bf40*/  HMMA.16816.F32 R108, R8, R34, RZ ;  /* 0x00000022086c723c */ /* 0x000fe200000018ff */
[----:B------:R-:W4:Y:S07]  /*bf50*/  LDSM.16.M88.4 R32, [R60+0x7c00] ;  /* 0x007c00003c20783b */ /* 0x000f2e0000000200 */
[C---:B------:R-:W-:Y:S08]  /*bf60*/  HMMA.16816.F32 R8, R16.reuse, R24, R100 ;  /* 0x000000181008723c */ /* 0x040ff00000001864 */
[C---:B------:R-:W-:Y:S08]  /*bf70*/  HMMA.16816.F32 R28, R16.reuse, R36, R64 ;  /* 0x00000024101c723c */ /* 0x040ff00000001840 */
[C---:B-1----:R-:W-:Y:S08]  /*bf80*/  HMMA.16816.F32 R64, R16.reuse, R20, R104 ;  /* 0x000000141040723c */ /* 0x042ff00000001868 */
[C---:B------:R-:W-:Y:S08]  /*bf90*/  HMMA.16816.F32 R104, R16.reuse, R42, R176 ;  /* 0x0000002a1068723c */ /* 0x040ff000000018b0 */
[C---:B------:R-:W-:Y:S08]  /*bfa0*/  HMMA.16816.F32 R176, R16.reuse, R26, R200 ;  /* 0x0000001a10b0723c */ /* 0x040ff000000018c8 */
[C---:B------:R-:W-:Y:S08]  /*bfb0*/  HMMA.16816.F32 R56, R16.reuse, R40, R56 ;  /* 0x000000281038723c */ /* 0x040ff00000001838 */
[----:B------:R-:W-:Y:S08]  /*bfc0*/  HMMA.16816.F32 R100, R16, R38, R192 ;  /* 0x000000261064723c */ /* 0x000ff000000018c0 */
[----:B--2---:R-:W-:Y:S08]  /*bfd0*/  HMMA.16816.F32 R200, R4, R20, R180 ;  /* 0x0000001404c8723c */ /* 0x004ff000000018b4 */
[----:B------:R-:W-:Y:S08]  /*bfe0*/  HMMA.16816.F32 R16, R16, R22, R196 ;  /* 0x000000161010723c */ /* 0x000ff000000018c4 */
[----:B---3--:R-:W-:Y:S01]  /*bff0*/  HMMA.16816.F32 R180, R12, R44, R8 ;  /* 0x0000002c0cb4723c */ /* 0x008fe20000001808 */
[----:B------:R-:W1:Y:S07]  /*c000*/  LDSM.16.M88.4 R8, [R61+0x2000] ;  /* 0x002000003d08783b */ /* 0x000e6e0000000200 */
[C---:B------:R-:W-:Y:S08]  /*c010*/  HMMA.16816.F32 R232, R4.reuse, R36, R204 ;  /* 0x0000002404e8723c */ /* 0x040ff000000018cc */
[C---:B------:R-:W-:Y:S08]  /*c020*/  HMMA.16816.F32 R236, R4.reuse, R24, R188 ;  /* 0x0000001804ec723c */ /* 0x040ff000000018bc */
[C---:B------:R-:W-:Y:S08]  /*c030*/  HMMA.16816.F32 R216, R4.reuse, R40, R216 ;  /* 0x0000002804d8723c */ /* 0x040ff000000018d8 */
[C---:B------:R-:W-:Y:S08]  /*c040*/  HMMA.16816.F32 R188, R4.reuse, R42, R212 ;  /* 0x0000002a04bc723c */ /* 0x040ff000000018d4 */
[C---:B------:R-:W-:Y:S08]  /*c050*/  HMMA.16816.F32 R208, R4.reuse, R38, R208 ;  /* 0x0000002604d0723c */ /* 0x040ff000000018d0 */
[C---:B------:R-:W-:Y:S01]  /*c060*/  HMMA.16816.F32 R196, R4.reuse, R26, R184 ;  /* 0x0000001a04c4723c */ /* 0x040fe200000018b8 */
[----:B------:R-:W-:Y:S07]  /*c070*/  LDSM.16.M88.4 R24, [R0+0x7400] ;  /* 0x007400000018783b */ /* 0x000fee0000000200 */
[----:B------:R-:W-:Y:S01]  /*c080*/  HMMA.16816.F32 R204, R4, R22, R108 ;  /* 0x0000001604cc723c */ /* 0x000fe2000000186c */
[----:B------:R-:W-:Y:S04]  /*c090*/  LDSM.16.M88.4 R4, [R2+0x3000] ;  /* 0x003000000204783b */ /* 0x000fe80000000200 */
[----:B------:R-:W2:Y:S03]  /*c0a0*/  LDSM.16.M88.4 R20, [R0+0x7000] ;  /* 0x007000000014783b */ /* 0x000ea60000000200 */
[C---:B----4-:R-:W-:Y:S01]  /*c0b0*/  HMMA.16816.F32 R40, R12.reuse, R34, R16 ;  /* 0x000000220c28723c */ /* 0x050fe20000001810 */
[----:B------:R-:W3:Y:S07]  /*c0c0*/  LDSM.16.M88.4 R16, [R2+0x2000] ;  /* 0x002000000210783b */ /* 0x000eee0000000200 */
[C---:B------:R-:W-:Y:S01]  /*c0d0*/  HMMA.16816.F32 R192, R12.reuse, R52, R56 ;  /* 0x000000340cc0723c */ /* 0x040fe20000001838 */
[----:B------:R-:W-:Y:S07]  /*c0e0*/  LDSM.16.M88.4 R56, [R0+0x7c00] ;  /* 0x007c00000038783b */ /* 0x000fee0000000200 */
[C---:B------:R-:W-:Y:S01]  /*c0f0*/  HMMA.16816.F32 R184, R12.reuse, R48, R28 ;  /* 0x000000300cb8723c */ /* 0x040fe2000000181c */
[----:B------:R-:W4:Y:S07]  /*c100*/  LDSM.16.M88.4 R28, [R0+0x7800] ;  /* 0x00780000001c783b */ /* 0x000f2e0000000200 */
[C---:B------:R-:W-:Y:S08]  /*c110*/  HMMA.16816.F32 R108, R12.reuse, R32, R64 ;  /* 0x000000200c6c723c */ /* 0x040ff00000001840 */
[C---:B------:R-:W-:Y:S08]  /*c120*/  HMMA.16816.F32 R104, R12.reuse, R54, R104 ;  /* 0x000000360c68723c */ /* 0x040ff00000001868 */
[C---:B------:R-:W-:Y:S08]  /*c130*/  HMMA.16816.F32 R100, R12.reuse, R50, R100 ;  /* 0x000000320c64723c */ /* 0x040ff00000001864 */
[----:B------:R-:W-:Y:S08]  /*c140*/  HMMA.16816.F32 R64, R12, R46, R176 ;  /* 0x0000002e0c40723c */ /* 0x000ff000000018b0 */
[C---:B-1----:R-:W-:Y:S08]  /*c150*/  HMMA.16816.F32 R12, R8.reuse, R48, R232 ;  /* 0x00000030080c723c */ /* 0x042ff000000018e8 */
[C---:B------:R-:W-:Y:S08]  /*c160*/  HMMA.16816.F32 R36, R8.reuse, R52, R216 ;  /* 0x000000340824723c */ /* 0x040ff000000018d8 */
[C---:B------:R-:W-:Y:S08]  /*c170*/  HMMA.16816.F32 R52, R8.reuse, R54, R188 ;  /* 0x000000360834723c */ /* 0x040ff000000018bc */
[----:B------:R-:W-:Y:S08]  /*c180*/  HMMA.16816.F32 R188, R8, R44, R236 ;  /* 0x0000002c08bc723c */ /* 0x000ff000000018ec */
[----:B--2---:R-:W-:Y:S08]  /*c190*/  HMMA.16816.F32 R236, R4, R22, R104 ;  /* 0x0000001604ec723c */ /* 0x004ff00000001868 */
[C---:B------:R-:W-:Y:S01]  /*c1a0*/  HMMA.16816.F32 R176, R8.reuse, R50, R208 ;  /* 0x0000003208b0723c */ /* 0x040fe200000018d0 */
[----:B------:R-:W-:Y:S07]  /*c1b0*/  LDSM.16.M88.4 R48, [R60+0x8000] ;  /* 0x008000003c30783b */ /* 0x000fee0000000200 */
[----:B------:R-:W-:Y:S01]  /*c1c0*/  HMMA.16816.F32 R196, R8, R46, R196 ;  /* 0x0000002e08c4723c */ /* 0x000fe200000018c4 */
[----:B------:R-:W-:Y:S07]  /*c1d0*/  LDSM.16.M88.4 R44, [R60+0x8400] ;  /* 0x008400003c2c783b */ /* 0x000fee0000000200 */
[----:B---3--:R-:W-:Y:S01]  /*c1e0*/  HMMA.16816.F32 R104, R16, R24, R12 ;  /* 0x000000181068723c */ /* 0x008fe2000000180c */
[----:B------:R-:W1:Y:S07]  /*c1f0*/  LDSM.16.M88.4 R12, [R61+0x4000] ;  /* 0x004000003d0c783b */ /* 0x000e6e0000000200 */
[C---:B------:R-:W-:Y:S08]  /*c200*/  HMMA.16816.F32 R240, R4.reuse, R20, R192 ;  /* 0x0000001404f0723c */ /* 0x040ff000000018c0 */
[C---:B----4-:R-:W-:Y:S08]  /*c210*/  HMMA.16816.F32 R212, R4.reuse, R28, R180 ;  /* 0x0000001c04d4723c */ /* 0x050ff000000018b4 */
[----:B------:R-:W-:Y:S01]  /*c220*/  HMMA.16816.F32 R192, R4, R58, R40 ;  /* 0x0000003a04c0723c */ /* 0x000fe20000001828 */
[----:B------:R-:W2:Y:S07]  /*c230*/  LDSM.16.M88.4 R40, [R60+0x8800] ;  /* 0x008800003c28783b */ /* 0x000eae0000000200 */
[----:B------:R-:W-:Y:S08]  /*c240*/  HMMA.16816.F32 R200, R8, R32, R200 ;  /* 0x0000002008c8723c */ /* 0x000ff000000018c8 */
[----:B------:R-:W-:Y:S01]  /*c250*/  HMMA.16816.F32 R180, R16, R20, R36 ;  /* 0x0000001410b4723c */ /* 0x000fe20000001824 */
[----:B------:R-:W3:Y:S07]  /*c260*/  LDSM.16.M88.4 R36, [R60+0x8c00] ;  /* 0x008c00003c24783b */ /* 0x000eee0000000200 */
[----:B------:R-:W-:Y:S01]  /*c270*/  HMMA.16816.F32 R204, R8, R34, R204 ;  /* 0x0000002208cc723c */ /* 0x000fe200000018cc */
[----:B------:R4:W3:Y:S04]  /*c280*/  LDSM.16.M88.4 R8, [R61+0x5000] ;  /* 0x005000003d08783b */ /* 0x0008e80000000200 */
[----:B------:R-:W-:Y:S03]  /*c290*/  LDSM.16.M88.4 R32, [R0+0x8c00] ;  /* 0x008c00000020783b */ /* 0x000fe60000000200 */
[C---:B------:R-:W-:Y:S08]  /*c2a0*/  HMMA.16816.F32 R208, R4.reuse, R30, R64 ;  /* 0x0000001e04d0723c */ /* 0x040ff00000001840 */
[C---:B------:R-:W-:Y:S08]  /*c2b0*/  HMMA.16816.F32 R232, R4.reuse, R24, R184 ;  /* 0x0000001804e8723c */ /* 0x040ff000000018b8 */
[C---:B------:R-:W-:Y:S08]  /*c2c0*/  HMMA.16816.F32 R216, R4.reuse, R26, R100 ;  /* 0x0000001a04d8723c */ /* 0x040ff00000001864 */
[----:B------:R-:W-:Y:S01]  /*c2d0*/  HMMA.16816.F32 R244, R4, R56, R108 ;  /* 0x0000003804f4723c */ /* 0x000fe2000000186c */
[----:B------:R-:W-:Y:S07]  /*c2e0*/  LDSM.16.M88.4 R4, [R2+0x4000] ;  /* 0x004000000204783b */ /* 0x000fee0000000200 */
[C---:B------:R-:W-:Y:S08]  /*c2f0*/  HMMA.16816.F32 R64, R16.reuse, R28, R188 ;  /* 0x0000001c1040723c */ /* 0x040ff000000018bc */
[C---:B----4-:R-:W-:Y:S01]  /*c300*/  HMMA.16816.F32 R60, R16.reuse, R30, R196 ;  /* 0x0000001e103c723c */ /* 0x050fe200000018c4 */
[----:B------:R-:W4:Y:S07]  /*c310*/  LDSM.16.M88.4 R28, [R0+0x8000] ;  /* 0x00800000001c783b */ /* 0x000f2e0000000200 */
[C---:B------:R-:W-:Y:S01]  /*c320*/  HMMA.16816.F32 R108, R16.reuse, R22, R52 ;  /* 0x00000016106c723c */ /* 0x040fe20000001834 */
[----:B------:R1:W-:Y:S07]  /*c330*/  LDSM.16.M88.4 R20, [R2+0x5000] ;  /* 0x005000000214783b */ /* 0x0003ee0000000200 */
[C---:B------:R-:W-:Y:S08]  /*c340*/  HMMA.16816.F32 R52, R16.reuse, R56, R200 ;  /* 0x000000381034723c */ /* 0x040ff000000018c8 */
[C---:B------:R-:W-:Y:S01]  /*c350*/  HMMA.16816.F32 R100, R16.reuse, R26, R176 ;  /* 0x0000001a1064723c */ /* 0x040fe200000018b0 */
[----:B------:R-:W4:Y:S07]  /*c360*/  LDSM.16.M88.4 R24, [R0+0x8400] ;  /* 0x008400000018783b */ /* 0x000f2e0000000200 */
[----:B------:R-:W-:Y:S01]  /*c370*/  HMMA.16816.F32 R56, R16, R58, R204 ;  /* 0x0000003a1038723c */ /* 0x000fe200000018cc */
[----:B------:R2:W4:Y:S01]  /*c380*/  LDSM.16.M88.4 R16, [R0+0x8800] ;  /* 0x008800000010783b */ /* 0x0005220000000200 */
[----:B-1----:R-:W-:Y:S01]  /*c390*/  IMAD.SHL.U32 R2, R221, 0x2, RZ ;  /* 0x00000002dd027824 */ /* 0x002fe200078e00ff */
[----:B------:R-:W-:-:S04]  /*c3a0*/  DEPBAR.LE SB0, 0x0 ;  /* 0x000080000000791a */ /* 0x000fc80000000000 */
[----:B------:R-:W-:Y:S01]  /*c3b0*/  LOP3.LUT R3, R2, 0x6, RZ, 0xc0, !PT ;  /* 0x0000000602037812 */ /* 0x000fe200078ec0ff */
[C---:B------:R-:W-:Y:S04]  /*c3c0*/  HMMA.16816.F32 R188, R12.reuse, R48, R180 ;  /* 0x000000300cbc723c */ /* 0x040fe800000018b4 */
[----:B------:R1:W-:Y:S04]  /*c3d0*/  STL [R1+0x2c], R3 ;  /* 0x00002c0301007387 */ /* 0x0003e80000100800 */
[C---:B------:R-:W-:Y:S08]  /*c3e0*/  HMMA.16816.F32 R184, R12.reuse, R50, R108 ;  /* 0x000000320cb8723c */ /* 0x040ff0000000186c */
[----:B------:R-:W-:Y:S01]  /*c3f0*/  HMMA.16816.F32 R180, R12, R44, R104 ;  /* 0x0000002c0cb4723c */ /* 0x000fe20000001868 */
[----:B--2---:R-:W-:-:S04]  /*c400*/  IMAD.U32 R0, RZ, RZ, UR21 ;  /* 0x00000015ff007e24 */ /* 0x004fc8000f8e00ff */
[----:B------:R-:W-:-:S03]  /*c410*/  IMAD R0, R0, 0x40, R3 ;  /* 0x0000004000007824 */ /* 0x000fc600078e0203 */
[----:B------:R-:W-:Y:S01]  /*c420*/  HMMA.16816.F32 R108, R12, R40, R64 ;  /* 0x000000280c6c723c */ /* 0x000fe20000001840 */
[C---:B------:R-:W-:Y:S02]  /*c430*/  VIADD R2, R0.reuse, 0xffffff78 ;  /* 0xffffff7800027836 */ /* 0x040fe40000000000 */
[----:B-1----:R-:W-:-:S05]  /*c440*/  VIADD R3, R0, 0xffffff71 ;  /* 0xffffff7100037836 */ /* 0x002fca0000000000 */
[C---:B------:R-:W-:Y:S08]  /*c450*/  HMMA.16816.F32 R176, R12.reuse, R46, R100 ;  /* 0x0000002e0cb0723c */ /* 0x040ff00000001864 */
[C---:B------:R-:W-:Y:S08]  /*c460*/  HMMA.16816.F32 R104, R12.reuse, R42, R60 ;  /* 0x0000002a0c68723c */ /* 0x040ff0000000183c */
[C---:B---3--:R-:W-:Y:S08]  /*c470*/  HMMA.16816.F32 R64, R12.reuse, R38, R56 ;  /* 0x000000260c40723c */ /* 0x048ff00000001838 */
[----:B------:R-:W-:Y:S08]  /*c480*/  HMMA.16816.F32 R100, R12, R36, R52 ;  /* 0x000000240c64723c */ /* 0x000ff00000001834 */
[C---:B------:R-:W-:Y:S08]  /*c490*/  HMMA.16816.F32 R60, R8.reuse, R48, R240 ;  /* 0x00000030083c723c */ /* 0x040ff000000018f0 */
[C---:B------:R-:W-:Y:S08]  /*c4a0*/  HMMA.16816.F32 R56, R8.reuse, R50, R236 ;  /* 0x000000320838723c */ /* 0x040ff000000018ec */
[C---:B------:R-:W-:Y:S08]  /*c4b0*/  HMMA.16816.F32 R52, R8.reuse, R44, R232 ;  /* 0x0000002c0834723c */ /* 0x040ff000000018e8 */
[C---:B------:R-:W-:Y:S08]  /*c4c0*/  HMMA.16816.F32 R48, R8.reuse, R46, R216 ;  /* 0x0000002e0830723c */ /* 0x040ff000000018d8 */
[C---:B------:R-:W-:Y:S08]  /*c4d0*/  HMMA.16816.F32 R44, R8.reuse, R40, R212 ;  /* 0x00000028082c723c */ /* 0x040ff000000018d4 */
[----:B------:R-:W-:Y:S08]  /*c4e0*/  HMMA.16816.F32 R40, R8, R42, R208 ;  /* 0x0000002a0828723c */ /* 0x000ff000000018d0 */
[----:B----4-:R-:W-:Y:S08]  /*c4f0*/  HMMA.16816.F32 R188, R4, R28, R188 ;  /* 0x0000001c04bc723c */ /* 0x010ff000000018bc */
[----:B------:R-:W-:Y:S08]  /*c500*/  HMMA.16816.F32 R12, R8, R36, R244 ;  /* 0x00000024080c723c */ /* 0x000ff000000018f4 */
[----:B------:R-:W-:Y:S08]  /*c510*/  HMMA.16816.F32 R212, R4, R26, R176 ;  /* 0x0000001a04d4723c */ /* 0x000ff000000018b0 */
[----:B------:R-:W-:Y:S08]  /*c520*/  HMMA.16816.F32 R176, R20, R30, R56 ;  /* 0x0000001e14b0723c */ /* 0x000ff00000001838 */
[----:B------:R-:W-:Y:S08]  /*c530*/  HMMA.16816.F32 R208, R4, R16, R108 ;  /* 0x0000001004d0723c */ /* 0x000ff0000000186c */
[C---:B------:R-:W-:Y:S08]  /*c540*/  HMMA.16816.F32 R60, R20.reuse, R28, R60 ;  /* 0x0000001c143c723c */ /* 0x040ff0000000183c */
[----:B------:R-:W-:Y:S01]  /*c550*/  HMMA.16816.F32 R56, R20, R16, R44 ;  /* 0x000000101438723c */ /* 0x000fe2000000182c */
[----:B------:R-:W-:-:S02]  /*c560*/  VIADD R16, R0, 0xffffff40 ;  /* 0xffffff4000107836 */ /* 0x000fc40000000000 */
[----:B------:R-:W-:-:S03]  /*c570*/  VIADD R17, R227, 0x48 ;  /* 0x00000048e3117836 */ /* 0x000fc60000000000 */
[----:B------:R-:W-:Y:S02]  /*c580*/  ISETP.GT.AND P5, PT, R227, R16, PT ;  /* 0x00000010e300720c */ /* 0x000fe40003fa4270 */
[----:B------:R-:W-:Y:S01]  /*c590*/  HMMA.16816.F32 R108, R20, R24, R52 ;  /* 0x00000018146c723c */ /* 0x000fe20000001834 */
[----:B------:R-:W-:Y:S01]  /*c5a0*/  BAR.SYNC.DEFER_BLOCKING 0x0 ;  /* 0x0000000000007b1d */ /* 0x000fe20000010000 */
[----:B------:R-:W-:-:S06]  /*c5b0*/  ISETP.GE.AND P1, PT, R16, R229, PT ;  /* 0x000000e51000720c */ /* 0x000fcc0003f26270 */
[-C--:B------:R-:W-:Y:S08]  /*c5c0*/  HMMA.16816.F32 R196, R4, R18.reuse, R104 ;  /* 0x0000001204c4723c */ /* 0x080ff00000001868 */
[----:B------:R-:W-:Y:S01]  /*c5d0*/  HMMA.16816.F32 R52, R20, R18, R40 ;  /* 0x000000121434723c */ /* 0x000fe20000001828 */
[C---:B------:R-:W-:Y:S02]  /*c5e0*/  VIADD R19, R227.reuse, 0x8 ;  /* 0x00000008e3137836 */ /* 0x040fe40000000000 */
[----:B------:R-:W-:-:S03]  /*c5f0*/  VIADD R18, R227, 0x40 ;  /* 0x00000040e3127836 */ /* 0x000fc60000000000 */
[----:B------:R-:W-:Y:S02]  /*c600*/  ISETP.GT.AND P0, PT, R19, R16, PT ;  /* 0x000000101300720c */ /* 0x000fe40003f04270 */
[C---:B------:R-:W-:Y:S08]  /*c610*/  HMMA.16816.F32 R200, R4.reuse, R30, R184 ;  /* 0x0000001e04c8723c */ /* 0x040ff000000018b8 */
[----:B------:R-:W-:Y:S01]  /*c620*/  HMMA.16816.F32 R204, R4, R24, R180 ;  /* 0x0000001804cc723c */ /* 0x000fe200000018b4 */
[----:B------:R-:W-:-:S02]  /*c630*/  FSEL R25, R188, -INF , !P5 ;  /* 0xff800000bc197808 */ /* 0x000fc40006800000 */
[----:B------:R-:W-:Y:S02]  /*c640*/  ISETP.GE.AND P5, PT, R16, R231, PT ;  /* 0x000000e71000720c */ /* 0x000fe40003fa6270 */
[----:B------:R-:W-:Y:S02]  /*c650*/  FSEL R24, R190, -INF , !P0 ;  /* 0xff800000be187808 */ /* 0x000fe40004000000 */
[----:B------:R-:W-:Y:S01]  /*c660*/  FSEL R105, R25, -INF , !P1 ;  /* 0xff80000019697808 */ /* 0x000fe20004800000 */
[----:B------:R-:W-:Y:S01]  /*c670*/  HMMA.16816.F32 R44, R20, R32, R12 ;  /* 0x00000020142c723c */ /* 0x000fe2000000180c */
[----:B------:R-:W-:Y:S01]  /*c680*/  VIADD R15, R0, 0xffffff41 ;  /* 0xffffff41000f7836 */ /* 0x000fe20000000000 */
[-C--:B------:R-:W-:Y:S01]  /*c690*/  ISETP.GT.AND P1, PT, R18, R16.reuse, PT ;  /* 0x000000101200720c */ /* 0x080fe20003f24270 */
[C---:B------:R-:W-:Y:S01]  /*c6a0*/  VIADD R14, R0.reuse, 0xffffff48 ;  /* 0xffffff48000e7836 */ /* 0x040fe20000000000 */
[----:B------:R-:W-:Y:S01]  /*c6b0*/  ISETP.GT.AND P0, PT, R17, R16, PT ;  /* 0x000000101100720c */ /* 0x000fe20003f04270 */
[----:B------:R-:W-:Y:S01]  /*c6c0*/  VIADD R13, R0, 0xffffff49 ;  /* 0xffffff49000d7836 */ /* 0x000fe20000000000 */
[----:B------:R-:W-:Y:S01]  /*c6d0*/  FSEL R106, R24, -INF , !P5 ;  /* 0xff800000186a7808 */ /* 0x000fe20006800000 */
[----:B------:R-:W-:Y:S01]  /*c6e0*/  VIADD R12, R0, 0xffffff50 ;  /* 0xffffff50000c7836 */ /* 0x000fe20000000000 */
[C---:B------:R-:W-:Y:S01]  /*c6f0*/  ISETP.GT.AND P5, PT, R19.reuse, R15, PT ;  /* 0x0000000f1300720c */ /* 0x040fe20003fa4270 */
[----:B------:R-:W-:Y:S01]  /*c700*/  HMMA.16816.F32 R192, R8, R38, R192 ;  /* 0x0000002608c0723c */ /* 0x000fe200000018c0 */
[----:B------:R-:W-:Y:S01]  /*c710*/  FSEL R24, R60, -INF , !P1 ;  /* 0xff8000003c187808 */ /* 0x000fe20004800000 */
[C---:B------:R-:W-:Y:S01]  /*c720*/  VIADD R11, R0.reuse, 0xffffff51 ;  /* 0xffffff51000b7836 */ /* 0x040fe20000000000 */
[C---:B------:R-:W-:Y:S01]  /*c730*/  ISETP.GT.AND P1, PT, R19.reuse, R14, PT ;  /* 0x0000000e1300720c */ /* 0x040fe20003f24270 */
[----:B------:R-:W-:Y:S01]  /*c740*/  VIADD R10, R0, 0xffffff58 ;  /* 0xffffff58000a7836 */ /* 0x000fe20000000000 */
[----:B------:R-:W-:Y:S01]  /*c750*/  FSEL R25, R62, -INF , !P0 ;  /* 0xff8000003e197808 */ /* 0x000fe20004000000 */
[C---:B------:R-:W-:Y:S01]  /*c760*/  VIADD R9, R0.reuse, 0xffffff59 ;  /* 0xffffff5900097836 */ /* 0x040fe20000000000 */
[----:B------:R-:W-:Y:S01]  /*c770*/  ISETP.GT.AND P0, PT, R19, R13, PT ;  /* 0x0000000d1300720c */ /* 0x000fe20003f04270 */
[----:B------:R-:W-:Y:S01]  /*c780*/  HMMA.16816.F32 R180, R4, R34, R64 ;  /* 0x0000002204b4723c */ /* 0x000fe20000001840 */
[----:B------:R-:W-:-:S02]  /*c790*/  VIADD R8, R0, 0xffffff60 ;  /* 0xffffff6000087836 */ /* 0x000fc40000000000 */
[----:B------:R-:W-:Y:S02]  /*c7a0*/  FSEL R29, R203, -INF , !P0 ;  /* 0xff800000cb1d7808 */ /* 0x000fe40004000000 */
[----:B------:R-:W-:-:S03]  /*c7b0*/  ISETP.GT.AND P0, PT, R19, R10, PT ;  /* 0x0000000a1300720c */ /* 0x000fc60003f04270 */
[----:B------:R-:W-:Y:S01]  /*c7c0*/  HMMA.16816.F32 R184, R4, R32, R100 ;  /* 0x0000002004b8723c */ /* 0x000fe20000001864 */
[----:B------:R-:W-:Y:S01]  /*c7d0*/  VIADD R7, R0, 0xffffff61 ;  /* 0xffffff6100077836 */ /* 0x000fe20000000000 */
[----:B------:R-:W-:Y:S01]  /*c7e0*/  FSEL R40, R214, -INF , !P0 ;  /* 0xff800000d6287808 */ /* 0x000fe20004000000 */
[C---:B------:R-:W-:Y:S02]  /*c7f0*/  VIADD R6, R0.reuse, 0xffffff68 ;  /* 0xffffff6800067836 */ /* 0x040fe40000000000 */
[C---:B------:R-:W-:Y:S01]  /*c800*/  VIADD R5, R0.reuse, 0xffffff69 ;  /* 0xffffff6900057836 */ /* 0x040fe20000000000 */
[----:B------:R-:W-:Y:S01]  /*c810*/  ISETP.GT.AND P0, PT, R19, R7, PT ;  /* 0x000000071300720c */ /* 0x000fe20003f04270 */
[C---:B------:R-:W-:Y:S01]  /*c820*/  VIADD R4, R0.reuse, 0xffffff70 ;  /* 0xffffff7000047836 */ /* 0x040fe20000000000 */
[----:B------:R-:W-:Y:S01]  /*c830*/  HMMA.16816.F32 R64, R20, R26, R48 ;  /* 0x0000001a1440723c */ /* 0x000fe20000001830 */
[----:B------:R-:W-:Y:S01]  /*c840*/  FSEL R26, R191, -INF , !P5 ;  /* 0xff800000bf1a7808 */ /* 0x000fe20006800000 */
[----:B------:R-:W-:Y:S01]  /*c850*/  VIADD R0, R0, 0xffffff79 ;  /* 0xffffff7900007836 */ /* 0x000fe20000000000 */
[----:B------:R-:W-:-:S02]  /*c860*/  ISETP.GT.AND P5, PT, R19, R12, PT ;  /* 0x0000000c1300720c */ /* 0x000fc40003fa4270 */
[----:B------:R-:W-:Y:S02]  /*c870*/  FSEL R27, R202, -INF , !P1 ;  /* 0xff800000ca1b7808 */ /* 0x000fe40004800000 */
[C---:B------:R-:W-:Y:S01]  /*c880*/  ISETP.GT.AND P1, PT, R19.reuse, R11, PT ;  /* 0x0000000b1300720c */ /* 0x040fe20003f24270 */
[----:B------:R-:W-:Y:S01]  /*c890*/  HMMA.16816.F32 R32, R20, R34, R192 ;  /* 0x000000221420723c */ /* 0x000fe200000018c0 */
[----:B------:R-:W-:Y:S02]  /*c8a0*/  FSEL R36, R206, -INF , !P5 ;  /* 0xff800000ce247808 */ /* 0x000fe40006800000 */
[----:B------:R-:W-:Y:S02]  /*c8b0*/  ISETP.GT.AND P5, PT, R19, R9, PT ;  /* 0x000000091300720c */ /* 0x000fe40003fa4270 */
[----:B------:R-:W-:Y:S02]  /*c8c0*/  FSEL R37, R207, -INF , !P1 ;  /* 0xff800000cf257808 */ /* 0x000fe40004800000 */
[----:B------:R-:W-:-:S02]  /*c8d0*/  ISETP.GT.AND P1, PT, R19, R8, PT ;  /* 0x000000081300720c */ /* 0x000fc40003f24270 */
[----:B------:R-:W-:Y:S02]  /*c8e0*/  FSEL R41, R215, -INF , !P5 ;  /* 0xff800000d7297808 */ /* 0x000fe40006800000 */
[C---:B------:R-:W-:Y:S02]  /*c8f0*/  ISETP.GT.AND P5, PT, R19.reuse, R6, PT ;  /* 0x000000061300720c */ /* 0x040fe40003fa4270 */
[----:B------:R-:W-:Y:S02]  /*c900*/  FSEL R48, R210, -INF , !P1 ;  /* 0xff800000d2307808 */ /* 0x000fe40004800000 */
[----:B------:R-:W-:Y:S02]  /*c910*/  ISETP.GT.AND P1, PT, R19, R5, PT ;  /* 0x000000051300720c */ /* 0x000fe40003f24270 */
[----:B------:R-:W-:Y:S02]  /*c920*/  FSEL R49, R211, -INF , !P0 ;  /* 0xff800000d3317808 */ /* 0x000fe40004000000 */
[----:B------:R-:W-:-:S02]  /*c930*/  ISETP.GT.AND P0, PT, R19, R4, PT ;  /* 0x000000041300720c */ /* 0x000fc40003f04270 */
[----:B------:R-:W-:Y:S02]  /*c940*/  FSEL R60, R198, -INF , !P5 ;  /* 0xff800000c63c7808 */ /* 0x000fe40006800000 */
[----:B------:R-:W-:Y:S02]  /*c950*/  ISETP.GT.AND P5, PT, R19, R3, PT ;  /* 0x000000031300720c */ /* 0x000fe40003fa4270 */
[----:B------:R-:W-:Y:S02]  /*c960*/  FSEL R100, R199, -INF , !P1 ;  /* 0xff800000c7647808 */ /* 0x000fe40004800000 */
[C---:B------:R-:W-:Y:S02]  /*c970*/  ISETP.GT.AND P1, PT, R19.reuse, R2, PT ;  /* 0x000000021300720c */ /* 0x040fe40003f24270 */
        /* <DEDUP_REMOVED lines=35> */
[C---:B------:R-:W-:Y:S02]  /*cbb0*/  ISETP.GE.AND P1, PT, R16.reuse, R228, PT ;  /* 0x000000e41000720c */ /* 0x040fe40003f26270 */
[----:B------:R-:W-:Y:S02]  /*cbc0*/  FSEL R33, R33, -INF , !P0 ;  /* 0xff80000021217808 */ /* 0x000fe40004000000 */
        /* <DEDUP_REMOVED lines=17> */
[----:B------:R-:W-:Y:S02]  /*cce0*/  ISETP.GE.AND P1, PT, R14, R231, PT ;  /* 0x000000e70e00720c */ /* 0x000fe40003f26270 */
[----:B------:R-:W-:-:S02]  /*ccf0*/  ISETP.GT.AND P0, PT, R17, R14, PT ;  /* 0x0000000e1100720c */ /* 0x000fc40003f04270 */
[----:B------:R-:W-:Y:S02]  /*cd00*/  FSEL R52, R16, -INF , !P5 ;  /* 0xff80000010347808 */ /* 0x000fe40006800000 */
[----:B------:R-:W-:Y:S02]  /*cd10*/  ISETP.GT.AND P5, PT, R227, R13, PT ;  /* 0x0000000de300720c */ /* 0x000fe40003fa4270 */
[----:B------:R-:W-:Y:S02]  /*cd20*/  FSEL R61, R27, -INF , !P1 ;  /* 0xff8000001b3d7808 */ /* 0x000fe40004800000 */
[----:B------:R-:W-:Y:S02]  /*cd30*/  ISETP.GE.AND P1, PT, R14, R228, PT ;  /* 0x000000e40e00720c */ /* 0x000fe40003f26270 */
        /* <DEDUP_REMOVED lines=71> */
[----:B------:R-:W-:Y:S02]  /*d1b0*/  FSEL R9, R58, -INF , !P0 ;  /* 0xff8000003a097808 */ /* 0x000fe40004000000 */
[C---:B------:R-:W-:Y:S02]  /*d1c0*/  ISETP.GE.AND P1, PT, R8.reuse, R228, PT ;  /* 0x000000e40800720c */ /* 0x040fe40003f26270 */
        /* <DEDUP_REMOVED lines=10> */
[----:B------:R-:W-:Y:S02]  /*d270*/  ISETP.GE.AND P0, PT, R7, R230, PT ;  /* 0x000000e60700720c */ /* 0x000fe40003f06270 */
[----:B------:R-:W-:Y:S02]  /*d280*/  FSEL R199, R38, -INF , !P1 ;  /* 0xff80000026c77808 */ /* 0x000fe40004800000 */
[----:B------:R-:W-:-:S02]  /*d290*/  ISETP.GT.AND P1, PT, R227, R6, PT ;  /* 0x00000006e300720c */ /* 0x000fc40003f24270 */
[----:B------:R-:W-:Y:S02]  /*d2a0*/  FSEL R7, R59, -INF , !P5 ;  /* 0xff8000003b077808 */ /* 0x000fe40006800000 */
        /* <DEDUP_REMOVED lines=38> */
[----:B------:R-:W-:Y:S02]  /*d510*/  ISETP.GE.AND P0, PT, R3, R231, PT ;  /* 0x000000e70300720c */ /* 0x000fe40003f06270 */
[----:B------:R-:W-:Y:S02]  /*d520*/  FSEL R238, R44, -INF , !P1 ;  /* 0xff8000002cee7808 */ /* 0x000fe40004800000 */
[----:B------:R-:W-:-:S02]  /*d530*/  FSEL R244, R4, -INF , !P5 ;  /* 0xff80000004f47808 */ /* 0x000fc40006800000 */
[----:B------:R-:W-:Y:S02]  /*d540*/  ISETP.GE.AND P1, PT, R3, R228, PT ;  /* 0x000000e40300720c */ /* 0x000fe40003f26270 */
[----:B------:R-:W-:Y:S02]  /*d550*/  ISETP.GT.AND P5, PT, R17, R3, PT ;  /* 0x000000031100720c */ /* 0x000fe40003fa4270 */
[----:B------:R-:W-:Y:S02]  /*d560*/  FSEL R50, R50, -INF , !P0 ;  /* 0xff80000032327808 */ /* 0x000fe40004000000 */
[----:B------:R-:W-:Y:S02]  /*d570*/  ISETP.GE.AND P0, PT, R3, R230, PT ;  /* 0x000000e60300720c */ /* 0x000fe40003f06270 */
[----:B------:R-:W-:Y:S02]  /*d580*/  FSEL R237, R45, -INF , !P1 ;  /* 0xff8000002ded7808 */ /* 0x000fe40004800000 */
[----:B------:R-:W-:-:S02]  /*d590*/  FSEL R3, R47, -INF , !P5 ;  /* 0xff8000002f037808 */ /* 0x000fc40006800000 */
[-C--:B------:R-:W-:Y:S02]  /*d5a0*/  ISETP.GT.AND P1, PT, R227, R2.reuse, PT ;  /* 0x00000002e300720c */ /* 0x080fe40003f24270 */
[----:B------:R-:W-:Y:S02]  /*d5b0*/  FSEL R240, R3, -INF , !P0 ;  /* 0xff80000003f07808 */ /* 0x000fe40004000000 */
[----:B------:R-:W-:Y:S02]  /*d5c0*/  ISETP.GE.AND P5, PT, R2, R229, PT ;  /* 0x000000e50200720c */ /* 0x000fe40003fa6270 */
[----:B------:R-:W-:Y:S02]  /*d5d0*/  FSEL R4, R180, -INF , !P1 ;  /* 0xff800000b4047808 */ /* 0x000fe40004800000 */
[----:B------:R-:W-:Y:S02]  /*d5e0*/  ISETP.GE.AND P0, PT, R2, R231, PT ;  /* 0x000000e70200720c */ /* 0x000fe40003f06270 */
[----:B------:R-:W-:-:S02]  /*d5f0*/  ISETP.GT.AND P1, PT, R17, R2, PT ;  /* 0x000000021100720c */ /* 0x000fc40003f24270 */
[----:B------:R-:W-:Y:S02]  /*d600*/  FSEL R245, R4, -INF , !P5 ;  /* 0xff80000004f57808 */ /* 0x000fe40006800000 */
[----:B------:R-:W-:Y:S02]  /*d610*/  FSEL R252, R62, -INF , !P0 ;  /* 0xff8000003efc7808 */ /* 0x000fe40004000000 */
[C---:B------:R-:W-:Y:S02]  /*d620*/  ISETP.GE.AND P5, PT, R2.reuse, R228, PT ;  /* 0x000000e40200720c */ /* 0x040fe40003fa6270 */
[----:B------:R-:W-:Y:S02]  /*d630*/  ISETP.GE.AND P0, PT, R2, R230, PT ;  /* 0x000000e60200720c */ /* 0x000fe40003f06270 */
[----:B------:R-:W-:Y:S02]  /*d640*/  FSEL R2, R34, -INF , !P1 ;  /* 0xff80000022027808 */ /* 0x000fe40004800000 */
        /* <DEDUP_REMOVED lines=12> */
[----:B------:R-:W-:-:S02]  /*d710*/  FSEL R235, R33, -INF , !P5 ;  /* 0xff80000021eb7808 */ /* 0x000fc40006800000 */
[----:B------:R-:W-:Y:S01]  /*d720*/  FSEL R243, R0, -INF , !P1 ;  /* 0xff80000000f37808 */ /* 0x000fe20004800000 */
[----:B------:R-:W-:Y:S06]  /*d730*/  BRA.U !UP1, `(.L_x_268) ;  /* 0x0000000109fc7547 */ /* 0x000fec000b800000 */
        /* <DEDUP_REMOVED lines=10> */
[----:B------:R-:W-:Y:S01]  /*d7e0*/  IMAD.U32 R2, RZ, RZ, UR12 ;  /* 0x0000000cff027e24 */ /* 0x000fe2000f8e00ff */
[----:B------:R-:W-:Y:S01]  /*d7f0*/  MOV R6, UR12 ;  /* 0x0000000c00067c02 */ /* 0x000fe20008000f00 */
[----:B------:R-:W-:Y:S01]  /*d800*/  IMAD.U32 R4, RZ, RZ, UR12 ;  /* 0x0000000cff047e24 */ /* 0x000fe2000f8e00ff */
[----:B------:R-:W-:Y:S01]  /*d810*/  ULEA.HI.X UR10, UR10, UR15, UR11, 0x5, UP0 ;  /* 0x0000000f0a0a7291 */ /* 0x000fe200080f2c0b */
[----:B------:R-:W-:Y:S01]  /*d820*/  IMAD.U32 R0, RZ, RZ, UR15 ;  /* 0x0000000fff007e24 */ /* 0x000fe2000f8e00ff */
[----:B------:R-:W-:Y:S01]  /*d830*/  MOV R5, UR12 ;  /* 0x0000000c00057c02 */ /* 0x000fe20008000f00 */
[----:B------:R-:W-:Y:S01]  /*d840*/  IMAD.U32 R7, RZ, RZ, UR12 ;  /* 0x0000000cff077e24 */ /* 0x000fe2000f8e00ff */
[----:B------:R-:W-:Y:S01]  /*d850*/  MOV R11, UR16 ;  /* 0x00000010000b7c02 */ /* 0x000fe20008000f00 */
[----:B------:R-:W-:-:S02]  /*d860*/  IMAD.U32 R3, RZ, RZ, UR15 ;  /* 0x0000000fff037e24 */ /* 0x000fc4000f8e00ff */
[----:B------:R-:W-:Y:S01]  /*d870*/  IMAD.U32 R10, RZ, RZ, UR10 ;  /* 0x0000000aff0a7e24 */ /* 0x000fe2000f8e00ff */
[-C--:B--2---:R-:W-:Y:S02]  /*d880*/  @!P4 LEA R8, P0, R8, R103.reuse, 0x1 ;  /* 0x000000670808c211 */ /* 0x084fe400078008ff */
[-C--:B------:R-:W-:Y:S02]  /*d890*/  @!P3 LEA R6, P1, R6, R103.reuse, 0x1 ;  /* 0x000000670606b211 */ /* 0x080fe400078208ff */
[-C--:B---3--:R-:W-:Y:S01]  /*d8a0*/  @!P4 LEA.HI.X R9, R2, R104.reuse, R0, 0x1, P0 ;  /* 0x000000680209c211 */ /* 0x088fe200000f0c00 */
[----:B------:R-:W-:Y:S01]  /*d8b0*/  IMAD.U32 R2, RZ, RZ, UR16 ;  /* 0x00000010ff027e24 */ /* 0x000fe2000f8e00ff */
[-C--:B------:R-:W-:Y:S02]  /*d8c0*/  @!P2 LEA R4, P0, R4, R103.reuse, 0x1 ;  /* 0x000000670404a211 */ /* 0x080fe400078008ff */
[----:B------:R-:W-:Y:S01]  /*d8d0*/  @!P3 LEA.HI.X R7, R7, R104, R3, 0x1, P1 ;  /* 0x000000680707b211 */ /* 0x000fe200008f0c03 */
[----:B------:R-:W-:Y:S01]  /*d8e0*/  @!PT LDS RZ, [RZ] ;  /* 0x00000000fffff984 */ /* 0x000fe20000000800 */
[----:B------:R-:W-:Y:S01]  /*d8f0*/  @!PT LDS RZ, [RZ] ;  /* 0x00000000fffff984 */ /* 0x000fe20000000800 */
[----:B------:R-:W-:Y:S01]  /*d900*/  @!PT LDS RZ, [RZ] ;  /* 0x00000000fffff984 */ /* 0x000fe20000000800 */
[----:B------:R1:W-:Y:S01]  /*d910*/  @!P4 LDGSTS.E.BYPASS.LTC128B.128 [R226+0x6000], desc[UR6][R8.64] ;  /* 0x0600000008e2cfae */ /* 0x0003e2000b981a06 */
[----:B------:R-:W-:-:S02]  /*d920*/  LEA R2, P5, R2, R103, 0x1 ;  /* 0x0000006702027211 */ /* 0x000fc400078a08ff */
[-C--:B------:R-:W-:Y:S01]  /*d930*/  @!P2 LEA.HI.X R5, R5, R104.reuse, R0, 0x1, P0 ;  /* 0x000000680505a211 */ /* 0x080fe200000f0c00 */
[----:B------:R1:W-:Y:S01]  /*d940*/  @P4 STS.128 [R226+0x6000], RZ ;  /* 0x006000ffe2004388 */ /* 0x0003e20000000c00 */
[----:B------:R-:W-:-:S03]  /*d950*/  LEA.HI.X R3, R11, R104, R10, 0x1, P5 ;  /* 0x000000680b037211 */ /* 0x000fc600028f0c0a */
        /* <DEDUP_REMOVED lines=26> */
.L_x_270:
[----:B------:R3:W-:Y:S02]  /*db00*/  STS.128 [R226+0x8800], RZ ;  /* 0x008800ffe2007388 */ /* 0x0007e40000000c00 */
.L_x_271:
[----:B------:R-:W-:Y:S05]  /*db10*/  BSYNC.RECONVERGENT B0 ;  /* 0x0000000000007941 */ /* 0x000fea0003800200 */
.L_x_269:
[----:B------:R-:W0:Y:S02]  /*db20*/  LDGDEPBAR ;  /* 0x00000000000079af */ /* 0x000e240000000000 */
.L_x_268:
[----:B------:R-:W4:Y:S04]  /*db30*/  LDL.LU R10, [R1+0x20] ;  /* 0x00002000010a7983 */ /* 0x000f280000300800 */
[----:B------:R-:W5:Y:S04]  /*db40*/  LDL.LU R11, [R1+0x1c] ;  /* 0x00001c00010b7983 */ /* 0x000f680000300800 */
[----:B------:R-:W3:Y:S04]  /*db50*/  LDL.LU R13, [R1+0x28] ;  /* 0x00002800010d7983 */ /* 0x000ee80000300800 */
[----:B------:R-:W3:Y:S04]  /*db60*/  LDL.LU R12, [R1+0x24] ;  /* 0x00002400010c7983 */ /* 0x000ee80000300800 */
[----:B------:R-:W3:Y:S01]  /*db70*/  LDL.LU R23, [R1+0x54] ;  /* 0x0000540001177983 */ /* 0x000ee20000300800 */
[----:B------:R-:W-:Y:S01]  /*db80*/  FMNMX3.FTZ R0, R249, R18, R19, !PT ;  /* 0x00000012f9007276 */ /* 0x000fe20007810013 */
[----:B------:R-:W-:Y:S01]  /*db90*/  @UP1 UIADD3 UR21, UPT, UPT, UR21, -0x4, URZ ;  /* 0xfffffffc15151890 */ /* 0x000fe2000fffe0ff */
[----:B-12---:R-:W-:Y:S01]  /*dba0*/  FMNMX3.FTZ R3, R250, R105, R51, !PT ;  /* 0x00000069fa037276 */ /* 0x006fe20007810033 */
[----:B------:R-:W-:Y:S01]  /*dbb0*/  LDSM.16.MT88.4 R44, [R220+0xb000] ;  /* 0x00b00000dc2c783b */ /* 0x000fe20000004200 */
        /* <DEDUP_REMOVED lines=14> */
[----:B------:R-:W-:Y:S01]  /*dca0*/  FMNMX3.FTZ R4, R4, R218, R219, !PT ;  /* 0x000000da04047276 */ /* 0x000fe200078100db */
[----:B------:R-:W1:Y:S01]  /*dcb0*/  SHFL.BFLY PT, R2, R104, 0x2, 0x1f ;  /* 0x0c401f0068027f89 */ /* 0x000e6200000e0000 */
[----:B------:R-:W-:Y:S02]  /*dcc0*/  FMNMX3.FTZ R0, R0, R110, R177, !PT ;  /* 0x0000006e00007276 */ /* 0x000fe400078100b1 */
[----:B------:R-:W-:Y:S02]  /*dcd0*/  FMNMX3.FTZ R4, R4, R239, R244, !PT ;  /* 0x000000ef04047276 */ /* 0x000fe400078100f4 */
[----:B------:R-:W-:Y:S02]  /*dce0*/  FMNMX3.FTZ R0, R0, R215, R214, !PT ;  /* 0x000000d700007276 */ /* 0x000fe400078100d6 */
[----:B------:R-:W-:-:S02]  /*dcf0*/  FMNMX3.FTZ R4, R4, R245, R246, !PT ;  /* 0x000000f504047276 */ /* 0x000fc400078100f6 */
[----:B------:R-:W-:Y:S02]  /*dd00*/  FMNMX3.FTZ R0, R0, R197, R216, !PT ;  /* 0x000000c500007276 */ /* 0x000fe400078100d8 */
[----:B------:R-:W-:Y:S01]  /*dd10*/  IADD3 R9, PT, PT, R220, 0x9020, RZ ;  /* 0x00009020dc097810 */ /* 0x000fe20007ffe0ff */
[----:B------:R-:W2:Y:S01]  /*dd20*/  SHFL.BFLY PT, R6, R4, 0x2, 0x1f ;  /* 0x0c401f0004067f89 */ /* 0x000ea200000e0000 */
[----:B------:R-:W-:-:S04]  /*dd30*/  FMNMX3.FTZ R0, R0, R242, R240, !PT ;  /* 0x000000f200007276 */ /* 0x000fc800078100f0 */
[----:B------:R-:W-:Y:S02]  /*dd40*/  FMNMX3.FTZ R0, R0, R241, R243, !PT ;  /* 0x000000f100007276 */ /* 0x000fe400078100f3 */
[----:B-1----:R-:W-:-:S03]  /*dd50*/  FMNMX.FTZ R104, R104, R2, !PT ;  /* 0x0000000268687209 */ /* 0x002fc60007810000 */
[----:B------:R-:W1:Y:S04]  /*dd60*/  SHFL.BFLY PT, R2, R0, 0x2, 0x1f ;  /* 0x0c401f0000027f89 */ /* 0x000e6800000e0000 */
[----:B------:R-:W1:Y:S01]  /*dd70*/  SHFL.BFLY PT, R5, R104, 0x1, 0x1f ;  /* 0x0c201f0068057f89 */ /* 0x000e6200000e0000 */
[----:B--2---:R-:W-:-:S05]  /*dd80*/  FMNMX.FTZ R4, R4, R6, !PT ;  /* 0x0000000604047209 */ /* 0x004fca0007810000 */
[----:B------:R-:W2:Y:S01]  /*dd90*/  SHFL.BFLY PT, R8, R4, 0x1, 0x1f ;  /* 0x0c201f0004087f89 */ /* 0x000ea200000e0000 */
[----:B-1----:R-:W-:Y:S02]  /*dda0*/  FMNMX.FTZ R0, R0, R2, !PT ;  /* 0x0000000200007209 */ /* 0x002fe40007810000 */
[----:B------:R-:W-:Y:S02]  /*ddb0*/  FMNMX3.FTZ R2, R251, R106, R56, !PT ;  /* 0x0000006afb027276 */ /* 0x000fe40007810038 */
[----:B------:R-:W-:Y:S01]  /*ddc0*/  FMNMX.FTZ R104, R104, R5, !PT ;  /* 0x0000000568687209 */ /* 0x000fe20007810000 */
[----:B------:R-:W1:Y:S01]  /*ddd0*/  SHFL.BFLY PT, R101, R0, 0x1, 0x1f ;  /* 0x0c201f0000657f89 */ /* 0x000e6200000e0000 */
[----:B------:R-:W-:Y:S02]  /*dde0*/  FMNMX3.FTZ R2, R2, R61, R57, !PT ;  /* 0x0000003d02027276 */ /* 0x000fe40007810039 */
[----:B------:R-:W-:Y:S02]  /*ddf0*/  FSETP.NEU.FTZ.AND P1, PT, R104, -INF , PT ;  /* 0xff8000006800780b */ /* 0x000fe40003f3d000 */
[----:B------:R-:W-:Y:S01]  /*de00*/  FMNMX3.FTZ R3, R2, R198, R191, !PT ;  /* 0x000000c602037276 */ /* 0x000fe200078100bf */
[C---:B------:R-:W-:Y:S01]  /*de10*/  FMUL.FTZ R2, R104.reuse, UR4 ;  /* 0x0000000468027c20 */ /* 0x040fe20008410000 */
[----:B------:R-:W-:-:S02]  /*de20*/  FSEL R6, R104, RZ, P1 ;  /* 0x000000ff68067208 */ /* 0x000fc40000800000 */
[----:B------:R-:W-:Y:S02]  /*de30*/  FMNMX3.FTZ R3, R3, R190, R189, !PT ;  /* 0x000000be03037276 */ /* 0x000fe400078100bd */
[----:B------:R-:W-:Y:S01]  /*de40*/  FSEL R2, R2, RZ, P1 ;  /* 0x000000ff02027208 */ /* 0x000fe20000800000 */
[----:B------:R-:W-:Y:S01]  /*de50*/  FADD.FTZ R6, R249, -R6 ;  /* 0x80000006f9067221 */ /* 0x000fe20000010000 */
[----:B------:R-:W-:Y:S02]  /*de60*/  FMNMX3.FTZ R3, R3, R234, R233, !PT ;  /* 0x000000ea03037276 */ /* 0x000fe400078100e9 */
[----:B--2---:R-:W-:Y:S01]  /*de70*/  FMNMX.FTZ R103, R4, R8, !PT ;  /* 0x0000000804677209 */ /* 0x004fe20007810000 */
[----:B------:R-:W-:Y:S01]  /*de80*/  FFMA.FTZ R5, R18, UR4, -R2 ;  /* 0x0000000412057c23 */ /* 0x000fe20008010802 */
[----:B------:R-:W-:Y:S01]  /*de90*/  FMNMX3.FTZ R3, R3, R232, R225, !PT ;  /* 0x000000e803037276 */ /* 0x000fe200078100e1 */
[----:B------:R-:W-:Y:S01]  /*dea0*/  FMUL.FTZ R6, R6, UR4 ;  /* 0x0000000406067c20 */ /* 0x000fe20008410000 */
[C---:B------:R-:W-:Y:S01]  /*deb0*/  FSETP.NEU.FTZ.AND P1, PT, R103.reuse, -INF , PT ;  /* 0xff8000006700780b */ /* 0x040fe20003f3d000 */
[----:B------:R2:W-:Y:S01]  /*dec0*/  MUFU.EX2 R38, R5 ;  /* 0x0000000500267308 */ /* 0x0005e20000000800 */
[----:B------:R-:W-:Y:S01]  /*ded0*/  FMUL.FTZ R4, R103, UR4 ;  /* 0x0000000467047c20 */ /* 0x000fe20008410000 */
[----:B-1----:R-:W-:-:S04]  /*dee0*/  FMNMX.FTZ R101, R0, R101, !PT ;  /* 0x0000006500657209 */ /* 0x002fc80007810000 */
[----:B------:R-:W-:Y:S02]  /*def0*/  FSEL R8, R4, RZ, P1 ;  /* 0x000000ff04087208 */ /* 0x000fe40000800000 */
[C---:B------:R-:W-:Y:S01]  /*df00*/  FSETP.NEU.FTZ.AND P0, PT, R101.reuse, -INF , PT ;  /* 0xff8000006500780b */ /* 0x040fe20003f1d000 */
[----:B------:R-:W-:Y:S01]  /*df10*/  FMUL.FTZ R0, R101, UR4 ;  /* 0x0000000465007c20 */ /* 0x000fe20008410000 */
[----:B------:R-:W1:Y:S04]  /*df20*/  MUFU.EX2 R43, R6 ;  /* 0x00000006002b7308 */ /* 0x000e680000000800 */
[----:B------:R-:W-:Y:S02]  /*df30*/  FSEL R0, R0, RZ, P0 ;  /* 0x000000ff00007208 */ /* 0x000fe40000000000 */
[----:B--2---:R-:W-:Y:S01]  /*df40*/  FMNMX3.FTZ R5, R3, R64, R50, !PT ;  /* 0x0000004003057276 */ /* 0x004fe20007810032 */
[----:B------:R-:W-:-:S04]  /*df50*/  FFMA.FTZ R3, R19, UR4, -R2 ;  /* 0x0000000413037c23 */ /* 0x000fc80008010802 */
[----:B------:R2:W2:Y:S01]  /*df60*/  MUFU.EX2 R59, R3 ;  /* 0x00000003003b7308 */ /* 0x0004a20000000800 */
[-C--:B-1----:R-:W-:Y:S01]  /*df70*/  FMUL.FTZ R132, R132, R43.reuse ;  /* 0x0000002b84847220 */ /* 0x082fe20000410000 */
        /* <DEDUP_REMOVED lines=11> */
[----:B--2---:R-:W-:Y:S01]  /*e030*/  FMNMX3.FTZ R3, R5, R252, R247, !PT ;  /* 0x000000fc05037276 */ /* 0x004fe200078100f7 */
[--C-:B------:R-:W-:Y:S01]  /*e040*/  FFMA.FTZ R5, R16, UR4, -R2.reuse ;  /* 0x0000000410057c23 */ /* 0x100fe20008010802 */
[----:B------:R-:W-:Y:S01]  /*e050*/  F2FP.F16.F32.PACK_AB R4, R59, R38 ;  /* 0x000000263b04723e */ /* 0x000fe200000000ff */
[----:B------:R-:W-:Y:S01]  /*e060*/  LDSM.16.MT88.4 R16, [R220+0x9000] ;  /* 0x00900000dc10783b */ /* 0x000fe20000004200 */
[-C--:B------:R-:W-:Y:S01]  /*e070*/  FMUL.FTZ R164, R164, R43.reuse ;  /* 0x0000002ba4a47220 */ /* 0x080fe20000410000 */
[----:B------:R1:W-:Y:S01]  /*e080*/  MUFU.EX2 R58, R5 ;  /* 0x00000005003a7308 */ /* 0x0003e20000000800 */
[-C--:B------:R-:W-:Y:S01]  /*e090*/  FMUL.FTZ R165, R165, R43.reuse ;  /* 0x0000002ba5a57220 */ /* 0x080fe20000410000 */
[----:B------:R-:W2:Y:S01]  /*e0a0*/  SHFL.BFLY PT, R7, R3, 0x2, 0x1f ;  /* 0x0c401f0003077f89 */ /* 0x000ea200000e0000 */
        /* <DEDUP_REMOVED lines=10> */
[----:B-1----:R-:W-:-:S04]  /*e150*/  FFMA.FTZ R5, R15, UR4, -R2 ;  /* 0x000000040f057c23 */ /* 0x002fc80008010802 */
[----:B------:R1:W1:Y:S01]  /*e160*/  MUFU.EX2 R54, R5 ;  /* 0x0000000500367308 */ /* 0x0002620000000800 */
[----:B--2---:R-:W-:-:S05]  /*e170*/  FMNMX.FTZ R3, R3, R7, !PT ;  /* 0x0000000703037209 */ /* 0x004fca0007810000 */
[----:B------:R-:W2:Y:S01]  /*e180*/  SHFL.BFLY PT, R7, R3, 0x1, 0x1f ;  /* 0x0c201f0003077f89 */ /* 0x000ea200000e0000 */
[----:B-1----:R-:W-:Y:S01]  /*e190*/  FFMA.FTZ R5, R25, UR4, -R0 ;  /* 0x0000000419057c23 */ /* 0x002fe20008010800 */
[----:B------:R-:W-:Y:S02]  /*e1a0*/  F2FP.F16.F32.PACK_AB R6, R54, R58 ;  /* 0x0000003a3606723e */ /* 0x000fe400000000ff */
[----:B------:R-:W-:Y:S01]  /*e1b0*/  LDSM.16.MT88.4 R24, [R220+0xa000] ;  /* 0x00a00000dc18783b */ /* 0x000fe20000004200 */
[----:B------:R1:W-:Y:S01]  /*e1c0*/  MUFU.EX2 R48, R5 ;  /* 0x0000000500307308 */ /* 0x0003e20000000800 */
[----:B--2---:R-:W-:Y:S01]  /*e1d0*/  FMNMX.FTZ R102, R3, R7, !PT ;  /* 0x0000000703667209 */ /* 0x004fe20007810000 */
[----:B------:R-:W-:Y:S01]  /*e1e0*/  FFMA.FTZ R3, R105, UR4, -R8 ;  /* 0x0000000469037c23 */ /* 0x000fe20008010808 */
[----:B-1----:R-:W-:-:S05]  /*e1f0*/  FFMA.FTZ R5, R22, UR4, -R0 ;  /* 0x0000000416057c23 */ /* 0x002fca0008010800 */
[----:B------:R1:W-:Y:S08]  /*e200*/  MUFU.EX2 R34, R3 ;  /* 0x0000000300227308 */ /* 0x0003f00000000800 */
[----:B------:R2:W-:Y:S01]  /*e210*/  MUFU.EX2 R36, R5 ;  /* 0x0000000500247308 */ /* 0x0005e20000000800 */
[----:B-1----:R-:W-:Y:S01]  /*e220*/  FMUL.FTZ R3, R102, UR4 ;  /* 0x0000000466037c20 */ /* 0x002fe20008410000 */
[----:B--2---:R-:W-:-:S06]  /*e230*/  FFMA.FTZ R5, R21, UR4, -R0 ;  /* 0x0000000415057c23 */ /* 0x004fcc0008010800 */
[----:B------:R1:W-:Y:S02]  /*e240*/  MUFU.EX2 R55, R5 ;  /* 0x0000000500377308 */ /* 0x0003e40000000800 */
[----:B-1----:R-:W-:-:S06]  /*e250*/  FFMA.FTZ R5, R20, UR4, -R0 ;  /* 0x0000000414057c23 */ /* 0x002fcc0008010800 */
[----:B------:R1:W2:Y:S02]  /*e260*/  MUFU.EX2 R37, R5 ;  /* 0x0000000500257308 */ /* 0x0002a40000000800 */
[----:B-1----:R-:W-:Y:S02]  /*e270*/  FSEL R5, R101, RZ, P0 ;  /* 0x000000ff65057208 */ /* 0x002fe40000000000 */
[----:B--2---:R-:W-:Y:S02]  /*e280*/  F2FP.F16.F32.PACK_AB R7, R37, R55 ;  /* 0x000000372507723e */ /* 0x004fe400000000ff */
[----:B----4-:R-:W-:Y:S01]  /*e290*/  MOV R33, R10 ;  /* 0x0000000a00217202 */ /* 0x010fe20000000f00 */
[----:B------:R-:W-:Y:S01]  /*e2a0*/  FADD.FTZ R5, R248, -R5 ;  /* 0x80000005f8057221 */ /* 0x000fe20000010000 */
[--C-:B------:R-:W-:Y:S01]  /*e2b0*/  FFMA.FTZ R10, R51, UR4, -R8.reuse ;  /* 0x00000004330a7c23 */ /* 0x100fe20008010808 */
[----:B------:R-:W-:Y:S02]  /*e2c0*/  FSETP.NEU.FTZ.AND P0, PT, R102, -INF , PT ;  /* 0xff8000006600780b */ /* 0x000fe40003f1d000 */
[----:B------:R-:W-:Y:S01]  /*e2d0*/  FMUL.FTZ R5, R5, UR4 ;  /* 0x0000000405057c20 */ /* 0x000fe20008410000 */
[----:B-----5:R-:W-:Y:S01]  /*e2e0*/  MOV R32, R11 ;  /* 0x0000000b00207202 */ /* 0x020fe20000000f00 */
[----:B------:R1:W-:Y:S01]  /*e2f0*/  MUFU.EX2 R65, R10 ;  /* 0x0000000a00417308 */ /* 0x0003e20000000800 */
[----:B------:R-:W-:Y:S01]  /*e300*/  MOV R39, R33 ;  /* 0x0000002100277202 */ /* 0x000fe20000000f00 */
[----:B------:R-:W-:Y:S01]  /*e310*/  FFMA.FTZ R11, R52, UR4, -R8 ;  /* 0x00000004340b7c23 */ /* 0x000fe20008010808 */
[----:B------:R-:W-:-:S02]  /*e320*/  MOV R49, R32 ;  /* 0x0000002000317202 */ /* 0x000fc40000000f00 */
[----:B---3--:R-:W-:Y:S02]  /*e330*/  MOV R60, R13 ;  /* 0x0000000d003c7202 */ /* 0x008fe40000000f00 */
[----:B------:R-:W-:Y:S01]  /*e340*/  FSEL R3, R3, RZ, P0 ;  /* 0x000000ff03037208 */ /* 0x000fe20000000000 */
[----:B------:R2:W3:Y:S01]  /*e350*/  MUFU.EX2 R42, R5 ;  /* 0x00000005002a7308 */ /* 0x0004e20000000800 */
[----:B------:R-:W-:Y:S02]  /*e360*/  @P6 IADD3 R9, PT, PT, R23, -0x20, RZ ;  /* 0xffffffe017096810 */ /* 0x000fe40007ffe0ff */
[----:B------:R-:W-:Y:S01]  /*e370*/  MOV R62, R12 ;  /* 0x0000000c003e7202 */ /* 0x000fe20000000f00 */
[----:B------:R-:W-:Y:S01]  /*e380*/  FFMA.FTZ R12, R106, UR4, -R3 ;  /* 0x000000046a0c7c23 */ /* 0x000fe20008010803 */
[----:B------:R-:W-:Y:S01]  /*e390*/  MOV R248, R60 ;  /* 0x0000003c00f87202 */ /* 0x000fe20000000f00 */
[----:B------:R-:W4:Y:S01]  /*e3a0*/  LDSM.16.MT88.4 R20, [R9] ;  /* 0x000000000914783b */ /* 0x000f220000004200 */
[----:B------:R-:W-:Y:S01]  /*e3b0*/  MOV R249, R62 ;  /* 0x0000003e00f97202 */ /* 0x000fe20000000f00 */
[----:B------:R5:W4:Y:S01]  /*e3c0*/  MUFU.EX2 R15, R11 ;  /* 0x0000000b000f7308 */ /* 0x000b220000000800 */
[----:B-1----:R-:W-:Y:S01]  /*e3d0*/  FFMA.FTZ R10, R53, UR4, -R8 ;  /* 0x00000004350a7c23 */ /* 0x002fe20008010808 */
[----:B------:R-:W1:Y:S01]  /*e3e0*/  LDSM.16.MT88.4 R28, [R9+0x1000] ;  /* 0x00100000091c783b */ /* 0x000e620000004200 */
[----:B------:R-:W-:-:S05]  /*e3f0*/  MOV R105, R49 ;  /* 0x0000003100697202 */ /* 0x000fca0000000f00 */
[----:B------:R5:W-:Y:S01]  /*e400*/  MUFU.EX2 R52, R10 ;  /* 0x0000000a00347308 */ /* 0x000be20000000800 */
[----:B--2---:R-:W-:Y:S01]  /*e410*/  F2FP.F16.F32.PACK_AB R5, R36, R48 ;  /* 0x000000302405723e */ /* 0x004fe200000000ff */
[-C--:B---3--:R-:W-:Y:S01]  /*e420*/  FMUL.FTZ R134, R134, R42.reuse ;  /* 0x0000002a86867220 */ /* 0x088fe20000410000 */
[-C--:B------:R-:W-:Y:S01]  /*e430*/  FMUL.FTZ R135, R135, R42.reuse ;  /* 0x0000002a87877220 */ /* 0x080fe20000410000 */
[-C--:B------:R-:W-:Y:S01]  /*e440*/  FMUL.FTZ R138, R138, R42.reuse ;  /* 0x0000002a8a8a7220 */ /* 0x080fe20000410000 */
[-C--:B------:R-:W-:Y:S01]  /*e450*/  FMUL.FTZ R139, R139, R42.reuse ;  /* 0x0000002a8b8b7220 */ /* 0x080fe20000410000 */
[-C--:B------:R-:W-:Y:S01]  /*e460*/  FMUL.FTZ R154, R154, R42.reuse ;  /* 0x0000002a9a9a7220 */ /* 0x080fe20000410000 */
[-C--:B------:R-:W-:Y:S01]  /*e470*/  FMUL.FTZ R155, R155, R42.reuse ;  /* 0x0000002a9b9b7220 */ /* 0x080fe20000410000 */
[----:B------:R2:W-:Y:S01]  /*e480*/  MUFU.EX2 R106, R12 ;  /* 0x0000000c006a7308 */ /* 0x0005e20000000800 */
[--C-:B-----5:R-:W-:Y:S01]  /*e490*/  FFMA.FTZ R11, R56, UR4, -R3.reuse ;  /* 0x00000004380b7c23 */ /* 0x120fe20008010803 */
[-C--:B------:R-:W-:Y:S01]  /*e4a0*/  FMUL.FTZ R94, R94, R42.reuse ;  /* 0x0000002a5e5e7220 */ /* 0x080fe20000410000 */
[-C--:B------:R-:W-:Y:S01]  /*e4b0*/  FMUL.FTZ R95, R95, R42.reuse ;  /* 0x0000002a5f5f7220 */ /* 0x080fe20000410000 */
[-C--:B------:R-:W-:Y:S01]  /*e4c0*/  FMUL.FTZ R118, R118, R42.reuse ;  /* 0x0000002a76767220 */ /* 0x080fe20000410000 */
[-C--:B------:R-:W-:Y:S01]  /*e4d0*/  FMUL.FTZ R119, R119, R42.reuse ;  /* 0x0000002a77777220 */ /* 0x080fe20000410000 */
[-C--:B------:R-:W-:Y:S01]  /*e4e0*/  FMUL.FTZ R122, R122, R42.reuse ;  /* 0x0000002a7a7a7220 */ /* 0x080fe20000410000 */
[-C--:B------:R-:W-:Y:S01]  /*e4f0*/  FMUL.FTZ R123, R123, R42.reuse ;  /* 0x0000002a7b7b7220 */ /* 0x080fe20000410000 */
[----:B------:R3:W-:Y:S01]  /*e500*/  MUFU.EX2 R51, R11 ;  /* 0x0000000b00337308 */ /* 0x0007e20000000800 */
[----:B------:R-:W-:Y:S01]  /*e510*/  FSEL R10, R103, RZ, P1 ;  /* 0x000000ff670a7208 */ /* 0x000fe20000800000 */
[-C--:B------:R-:W-:Y:S01]  /*e520*/  FMUL.FTZ R166, R166, R42.reuse ;  /* 0x0000002aa6a67220 */ /* 0x080fe20000410000 */
[-C--:B------:R-:W-:Y:S01]  /*e530*/  FMUL.FTZ R167, R167, R42.reuse ;  /* 0x0000002aa7a77220 */ /* 0x080fe20000410000 */
[-C--:B------:R-:W-:Y:S01]  /*e540*/  FMUL.FTZ R170, R170, R42.reuse ;  /* 0x0000002aaaaa7220 */ /* 0x080fe20000410000 */
[-C--:B------:R-:W-:Y:S01]  /*e550*/  FMUL.FTZ R171, R171, R42.reuse ;  /* 0x0000002aabab7220 */ /* 0x080fe20000410000 */
[----:B------:R-:W-:Y:S01]  /*e560*/  FADD.FTZ R13, R250, -R10 ;  /* 0x8000000afa0d7221 */ /* 0x000fe20000010000 */
[----:B------:R-:W-:Y:S01]  /*e570*/  FSEL R10, R102, RZ, P0 ;  /* 0x000000ff660a7208 */ /* 0x000fe20000000000 */
[-C--:B------:R-:W-:Y:S01]  /*e580*/  FMUL.FTZ R150, R150, R42.reuse ;  /* 0x0000002a96967220 */ /* 0x080fe20000410000 */
[--C-:B--2---:R-:W-:Y:S01]  /*e590*/  FFMA.FTZ R12, R61, UR4, -R3.reuse ;  /* 0x000000043d0c7c23 */ /* 0x104fe20008010803 */
[----:B------:R-:W-:Y:S01]  /*e5a0*/  FMUL.FTZ R13, R13, UR4 ;  /* 0x000000040d0d7c20 */ /* 0x000fe20008410000 */
[-C--:B------:R-:W-:Y:S01]  /*e5b0*/  FMUL.FTZ R151, R151, R42.reuse ;  /* 0x0000002a97977220 */ /* 0x080fe20000410000 */
[----:B------:R-:W-:Y:S01]  /*e5c0*/  FADD.FTZ R10, R251, -R10 ;  /* 0x8000000afb0a7221 */ /* 0x000fe20000010000 */
[----:B------:R-:W-:Y:S01]  /*e5d0*/  MUFU.EX2 R53, R12 ;  /* 0x0000000c00357308 */ /* 0x000fe20000000800 */
[C---:B----4-:R-:W-:Y:S01]  /*e5e0*/  HMMA.16816.F32 R200, R4.reuse, R20, R132 ;  /* 0x0000001404c8723c */ /* 0x050fe20000001884 */
[-C--:B------:R-:W-:Y:S01]  /*e5f0*/  FMUL.FTZ R74, R74, R42.reuse ;  /* 0x0000002a4a4a7220 */ /* 0x080fe20000410000 */
[----:B------:R-:W-:Y:S01]  /*e600*/  FMUL.FTZ R10, R10, UR4 ;  /* 0x000000040a0a7c20 */ /* 0x000fe20008410000 */
[----:B---3--:R-:W-:Y:S01]  /*e610*/  FFMA.FTZ R11, R57, UR4, -R3 ;  /* 0x00000004390b7c23 */ /* 0x008fe20008010803 */
[-C--:B------:R-:W-:Y:S01]  /*e620*/  FMUL.FTZ R75, R75, R42.reuse ;  /* 0x0000002a4b4b7220 */ /* 0x080fe20000410000 */
[-C--:B------:R-:W-:Y:S01]  /*e630*/  FMUL.FTZ R78, R78, R42.reuse ;  /* 0x0000002a4e4e7220 */ /* 0x080fe20000410000 */
[----:B------:R-:W-:Y:S01]  /*e640*/  FMUL.FTZ R79, R79, R42 ;  /* 0x0000002a4f4f7220 */ /* 0x000fe20000410000 */
[----:B------:R-:W2:Y:S01]  /*e650*/  MUFU.EX2 R41, R13 ;  /* 0x0000000d00297308 */ /* 0x000ea20000000800 */
[C---:B------:R-:W-:Y:S01]  /*e660*/  HMMA.16816.F32 R132, R4.reuse, R22, R136 ;  /* 0x000000160484723c */ /* 0x040fe20000001888 */
[----:B------:R-:W-:Y:S01]  /*e670*/  MOV R138, R34 ;  /* 0x00000022008a7202 */ /* 0x000fe20000000f00 */
[-C--:B------:R-:W-:Y:S01]  /*e680*/  FMUL.FTZ R90, R90, R42.reuse ;  /* 0x0000002a5a5a7220 */ /* 0x080fe20000410000 */
[----:B------:R-:W3:Y:S01]  /*e690*/  LDSM.16.MT88.4 R32, [R9+0x2000] ;  /* 0x002000000920783b */ /* 0x000ee20000004200 */
[----:B------:R-:W-:Y:S01]  /*e6a0*/  MOV R137, R15 ;  /* 0x0000000f00897202 */ /* 0x000fe20000000f00 */
[----:B------:R-:W-:Y:S01]  /*e6b0*/  FMUL.FTZ R91, R91, R42 ;  /* 0x0000002a5b5b7220 */ /* 0x000fe20000410000 */
[----:B------:R-:W-:Y:S01]  /*e6c0*/  MOV R56, R48 ;  /* 0x0000003000387202 */ /* 0x000fe20000000f00 */
[----:B------:R4:W-:Y:S01]  /*e6d0*/  MUFU.EX2 R15, R11 ;  /* 0x0000000b000f7308 */ /* 0x0009e20000000800 */
[----:B------:R-:W-:Y:S01]  /*e6e0*/  HMMA.16816.F32 R184, R4, R26, R152 ;  /* 0x0000001a04b8723c */ /* 0x000fe20000001898 */
[----:B------:R-:W-:-:S02]  /*e6f0*/  MOV R136, R50 ;  /* 0x0000003200887202 */ /* 0x000fc40000000f00 */
[----:B------:R-:W-:Y:S02]  /*e700*/  MOV R250, R64 ;  /* 0x0000004000fa7202 */ /* 0x000fe40000000f00 */
[----:B------:R-:W-:Y:S02]  /*e710*/  MOV R251, R37 ;  /* 0x0000002500fb7202 */ /* 0x000fe40000000f00 */
[----:B------:R5:W1:Y:S01]  /*e720*/  MUFU.EX2 R40, R10 ;  /* 0x0000000a00287308 */ /* 0x000a620000000800 */
[C---:B------:R-:W-:Y:S01]  /*e730*/  HMMA.16816.F32 R208, R4.reuse, R16, R116 ;  /* 0x0000001004d0723c */ /* 0x040fe20000001874 */
[-C--:B--2---:R-:W-:Y:S01]  /*e740*/  FMUL.FTZ R160, R160, R41.reuse ;  /* 0x00000029a0a07220 */ /* 0x084fe20000410000 */
        /* <DEDUP_REMOVED lines=8> */
[----:B----4-:R-:W-:Y:S01]  /*e7d0*/  FFMA.FTZ R11, R108, UR4, -R2 ;  /* 0x000000046c0b7c23 */ /* 0x010fe20008010802 */
[-C--:B------:R-:W-:Y:S01]  /*e7e0*/  FMUL.FTZ R144, R144, R41.reuse ;  /* 0x0000002990907220 */ /* 0x080fe20000410000 */
[----:B------:R-:W-:Y:S01]  /*e7f0*/  FMUL.FTZ R145, R145, R41 ;  /* 0x0000002991917220 */ /* 0x000fe20000410000 */
[----:B------:R-:W-:Y:S01]  /*e800*/  MOV R57, R39 ;  /* 0x0000002700397202 */ /* 0x000fe20000000f00 */
[-C--:B------:R-:W-:Y:S01]  /*e810*/  FMUL.FTZ R124, R124, R41.reuse ;  /* 0x000000297c7c7220 */ /* 0x080fe20000410000 */
[----:B------:R-:W-:Y:S01]  /*e820*/  MOV R12, R38 ;  /* 0x00000026000c7202 */ /* 0x000fe20000000f00 */
[----:B-----5:R-:W-:Y:S01]  /*e830*/  FFMA.FTZ R10, R109, UR4, -R8 ;  /* 0x000000046d0a7c23 */ /* 0x020fe20008010808 */
[C---:B-1----:R-:W-:Y:S01]  /*e840*/  HMMA.16816.F32 R120, R4.reuse, R28, R164 ;  /* 0x0000001c0478723c */ /* 0x042fe200000018a4 */
[-C--:B------:R-:W-:Y:S01]  /*e850*/  FMUL.FTZ R162, R162, R40.reuse ;  /* 0x00000028a2a27220 */ /* 0x080fe20000410000 */
[-C--:B------:R-:W-:Y:S01]  /*e860*/  FMUL.FTZ R163, R163, R40.reuse ;  /* 0x00000028a3a37220 */ /* 0x080fe20000410000 */
[----:B------:R1:W-:Y:S01]  /*e870*/  MUFU.EX2 R13, R10 ;  /* 0x0000000a000d7308 */ /* 0x0003e20000000800 */
        /* <DEDUP_REMOVED lines=8> */
[----:B------:R-:W-:Y:S01]  /*e900*/  FMUL.FTZ R147, R147, R40 ;  /* 0x0000002893937220 */ /* 0x000fe20000410000 */
[----:B------:R-:W-:Y:S01]  /*e910*/  MOV R139, R36 ;  /* 0x00000024008b7202 */ /* 0x000fe20000000f00 */
[----:B------:R-:W-:Y:S01]  /*e920*/  FMUL.FTZ R125, R125, R41 ;  /* 0x000000297d7d7220 */ /* 0x000fe20000410000 */
[-C--:B------:R-:W-:Y:S01]  /*e930*/  FMUL.FTZ R126, R126, R40.reuse ;  /* 0x000000287e7e7220 */ /* 0x080fe20000410000 */
[C---:B---3--:R-:W-:Y:S01]  /*e940*/  HMMA.16816.F32 R152, R4.reuse, R34, R92 ;  /* 0x000000220498723c */ /* 0x048fe2000000185c */
[----:B------:R-:W-:Y:S01]  /*e950*/  MOV R92, R51 ;  /* 0x00000033005c7202 */ /* 0x000fe20000000f00 */
[----:B------:R2:W3:Y:S01]  /*e960*/  MUFU.EX2 R95, R11 ;  /* 0x0000000b005f7308 */ /* 0x0004e20000000800 */
[----:B------:R-:W-:Y:S01]  /*e970*/  MOV R93, R65 ;  /* 0x00000041005d7202 */ /* 0x000fe20000000f00 */
[--C-:B-1----:R-:W-:Y:S01]  /*e980*/  FFMA.FTZ R10, R63, UR4, -R2.reuse ;  /* 0x000000043f0a7c23 */ /* 0x102fe20008010802 */
[-C--:B------:R-:W-:Y:S01]  /*e990*/  FMUL.FTZ R127, R127, R40.reuse ;  /* 0x000000287f7f7220 */ /* 0x080fe20000410000 */
[-C--:B------:R-:W-:Y:S01]  /*e9a0*/  FMUL.FTZ R128, R128, R41.reuse ;  /* 0x0000002980807220 */ /* 0x080fe20000410000 */
[-C--:B------:R-:W-:Y:S01]  /*e9b0*/  FMUL.FTZ R129, R129, R41.reuse ;  /* 0x0000002981817220 */ /* 0x080fe20000410000 */
[C---:B------:R-:W-:Y:S01]  /*e9c0*/  HMMA.16816.F32 R192, R4.reuse, R24, R148 ;  /* 0x0000001804c0723c */ /* 0x040fe20000001894 */
[-C--:B------:R-:W-:Y:S01]  /*e9d0*/  FMUL.FTZ R130, R130, R40.reuse ;  /* 0x0000002882827220 */ /* 0x080fe20000410000 */
[----:B------:R1:W4:Y:S01]  /*e9e0*/  MUFU.EX2 R94, R10 ;  /* 0x0000000a005e7308 */ /* 0x0003220000000800 */
        /* <DEDUP_REMOVED lines=8> */
[--C-:B--2---:R-:W-:Y:S01]  /*ea70*/  FFMA.FTZ R11, R14, UR4, -R2.reuse ;  /* 0x000000040e0b7c23 */ /* 0x104fe20008010802 */
[-C--:B------:R-:W-:Y:S01]  /*ea80*/  FMUL.FTZ R142, R142, R40.reuse ;  /* 0x000000288e8e7220 */ /* 0x080fe20000410000 */
[-C--:B------:R-:W-:Y:S01]  /*ea90*/  FMUL.FTZ R143, R143, R40.reuse ;  /* 0x000000288f8f7220 */ /* 0x080fe20000410000 */
[-C--:B------:R-:W-:Y:S01]  /*eaa0*/  FMUL.FTZ R80, R80, R41.reuse ;  /* 0x0000002950507220 */ /* 0x080fe20000410000 */
[-C--:B------:R-:W-:Y:S01]  /*eab0*/  FMUL.FTZ R81, R81, R41.reuse ;  /* 0x0000002951517220 */ /* 0x080fe20000410000 */
[C---:B------:R-:W-:Y:S01]  /*eac0*/  HMMA.16816.F32 R168, R4.reuse, R46, R76 ;  /* 0x0000002e04a8723c */ /* 0x040fe2000000184c */
[-C--:B------:R-:W-:Y:S01]  /*ead0*/  FMUL.FTZ R82, R82, R40.reuse ;  /* 0x0000002852527220 */ /* 0x080fe20000410000 */
[-C--:B------:R-:W-:Y:S01]  /*eae0*/  FMUL.FTZ R83, R83, R40.reuse ;  /* 0x0000002853537220 */ /* 0x080fe20000410000 */
[----:B-1----:R-:W-:Y:S01]  /*eaf0*/  FFMA.FTZ R10, R107, UR4, -R2 ;  /* 0x000000046b0a7c23 */ /* 0x002fe20008010802 */
[-C--:B------:R-:W-:Y:S01]  /*eb00*/  FMUL.FTZ R84, R84, R41.reuse ;  /* 0x0000002954547220 */ /* 0x080fe20000410000 */
[----:B------:R1:W-:Y:S01]  /*eb10*/  MUFU.EX2 R107, R11 ;  /* 0x0000000b006b7308 */ /* 0x0003e20000000800 */
        /* <DEDUP_REMOVED lines=8> */
[----:B------:R-:W-:Y:S01]  /*eba0*/  FMUL.FTZ R97, R97, R41 ;  /* 0x0000002961617220 */ /* 0x000fe20000410000 */
[----:B------:R-:W-:Y:S01]  /*ebb0*/  F2FP.F16.F32.PACK_AB R7, R15, R53 ;  /* 0x000000350f07723e */ /* 0x000fe200000000ff */
[-C--:B------:R-:W-:Y:S01]  /*ebc0*/  FMUL.FTZ R98, R98, R40.reuse ;  /* 0x0000002862627220 */ /* 0x080fe20000410000 */
[----:B------:R-:W-:-:S05]  /*ebd0*/  FMUL.FTZ R99, R99, R40 ;  /* 0x0000002863637220 */ /* 0x000fca0000410000 */
[----:B------:R-:W-:Y:S01]  /*ebe0*/  HMMA.16816.F32 R60, R4, R28, R160 ;  /* 0x0000001c043c723c */ /* 0x000fe200000018a0 */
[----:B-1----:R-:W-:-:S07]  /*ebf0*/  FFMA.FTZ R11, R111, UR4, -R0 ;  /* 0x000000046f0b7c23 */ /* 0x002fce0008010800 */
[C---:B------:R-:W-:Y:S01]  /*ec00*/  HMMA.16816.F32 R48, R4.reuse, R30, R172 ;  /* 0x0000001e0430723c */ /* 0x040fe200000018ac */
[----:B------:R-:W1:Y:S01]  /*ec10*/  LDSM.16.MT88.4 R28, [R220+0x9400] ;  /* 0x00940000dc1c783b */ /* 0x000e620000004200 */
[----:B---3--:R-:W-:Y:S02]  /*ec20*/  MOV R175, R95 ;  /* 0x0000005f00af7202 */ /* 0x008fe40000000f00 */
[----:B----4-:R-:W-:Y:S02]  /*ec30*/  MOV R174, R94 ;  /* 0x0000005e00ae7202 */ /* 0x010fe40000000f00 */
[----:B------:R-:W-:Y:S02]  /*ec40*/  MOV R95, R56 ;  /* 0x00000038005f7202 */ /* 0x000fe40000000f00 */
[----:B------:R-:W-:Y:S01]  /*ec50*/  HMMA.16816.F32 R64, R4, R26, R156 ;  /* 0x0000001a0440723c */ /* 0x000fe2000000189c */
[----:B------:R2:W-:Y:S01]  /*ec60*/  MUFU.EX2 R157, R10 ;  /* 0x0000000a009d7308 */ /* 0x0005e20000000800 */
[----:B------:R-:W-:-:S02]  /*ec70*/  MOV R94, R105 ;  /* 0x00000069005e7202 */ /* 0x000fc40000000f00 */
[----:B------:R-:W-:Y:S02]  /*ec80*/  MOV R105, R54 ;  /* 0x0000003600697202 */ /* 0x000fe40000000f00 */
[----:B------:R-:W-:Y:S02]  /*ec90*/  MOV R158, R136 ;  /* 0x00000088009e7202 */ /* 0x000fe40000000f00 */
[C---:B------:R-:W-:Y:S01]  /*eca0*/  HMMA.16816.F32 R88, R4.reuse, R16, R112 ;  /* 0x000000100458723c */ /* 0x040fe20000001870 */
[----:B------:R-:W-:Y:S01]  /*ecb0*/  MOV R115, R251 ;  /* 0x000000fb00737202 */ /* 0x000fe20000000f00 */
[----:B------:R-:W-:Y:S01]  /*ecc0*/  MUFU.EX2 R156, R11 ;  /* 0x0000000b009c7308 */ /* 0x000fe20000000800 */
[----:B------:R-:W-:Y:S02]  /*ecd0*/  MOV R112, R250 ;  /* 0x000000fa00707202 */ /* 0x000fe40000000f00 */
[----:B------:R-:W-:Y:S02]  /*ece0*/  MOV R113, R57 ;  /* 0x0000003900717202 */ /* 0x000fe40000000f00 */
[----:B------:R-:W-:Y:S01]  /*ecf0*/  MOV R173, R13 ;  /* 0x0000000d00ad7202 */ /* 0x000fe20000000f00 */
[----:B------:R-:W-:Y:S01]  /*ed00*/  HMMA.16816.F32 R36, R4, R24, R144 ;  /* 0x000000180424723c */ /* 0x000fe20000001890 */
[----:B------:R-:W3:Y:S01]  /*ed10*/  LDSM.16.MT88.4 R24, [R9+0x400] ;  /* 0x000400000918783b */ /* 0x000ee20000004200 */
[----:B--2---:R-:W-:Y:S01]  /*ed20*/  FFMA.FTZ R10, R176, UR4, -R0 ;  /* 0x00000004b00a7c23 */ /* 0x004fe20008010800 */
[----:B------:R-:W-:-:S02]  /*ed30*/  MOV R114, R12 ;  /* 0x0000000c00727202 */ /* 0x000fc40000000f00 */
[----:B------:R-:W-:Y:S01]  /*ed40*/  MOV R159, R112 ;  /* 0x00000070009f7202 */ /* 0x000fe20000000f00 */
[----:B------:R2:W4:Y:S02]  /*ed50*/  MUFU.EX2 R172, R10 ;  /* 0x0000000a00ac7308 */ /* 0x0005240000000800 */
[C---:B------:R-:W-:Y:S01]  /*ed60*/  HMMA.16816.F32 R148, R4.reuse, R18, R124 ;  /* 0x000000120494723c */ /* 0x040fe2000000187c */
[----:B------:R-:W-:Y:S01]  /*ed70*/  MOV R125, R59 ;  /* 0x0000003b007d7202 */ /* 0x000fe20000000f00 */
[----:B------:R-:W-:Y:S01]  /*ed80*/  LDSM.16.MT88.4 R16, [R9+0x1400] ;  /* 0x001400000910783b */ /* 0x000fe20000004200 */
[----:B------:R-:W-:Y:S02]  /*ed90*/  MOV R124, R53 ;  /* 0x00000035007c7202 */ /* 0x000fe40000000f00 */
[----:B------:R-:W-:Y:S02]  /*eda0*/  MOV R127, R248 ;  /* 0x000000f8007f7202 */ /* 0x000fe40000000f00 */
[----:B------:R-:W-:Y:S01]  /*edb0*/  MOV R126, R249 ;  /* 0x000000f9007e7202 */ /* 0x000fe20000000f00 */
[----:B------:R-:W-:Y:S01]  /*edc0*/  HMMA.16816.F32 R76, R4, R20, R128 ;  /* 0x00000014044c723c */ /* 0x000fe20000001880 */
[----:B------:R-:W-:-:S02]  /*edd0*/  MOV R131, R58 ;  /* 0x0000003a00837202 */ /* 0x000fc40000000f00 */
[----:B------:R-:W-:Y:S02]  /*ede0*/  MOV R130, R55 ;  /* 0x0000003700827202 */ /* 0x000fe40000000f00 */
[----:B------:R-:W-:Y:S01]  /*edf0*/  MOV R129, R52 ;  /* 0x0000003400817202 */ /* 0x000fe20000000f00 */
[----:B--2---:R-:W-:Y:S02]  /*ee00*/  FFMA.FTZ R10, R110, UR4, -R0 ;  /* 0x000000046e0a7c23 */ /* 0x004fe40008010800 */
[----:B------:R-:W-:Y:S01]  /*ee10*/  HMMA.16816.F32 R56, R4, R44, R68 ;  /* 0x0000002c0438723c */ /* 0x000fe20000001844 */
[----:B------:R-:W-:Y:S01]  /*ee20*/  MOV R128, R15 ;  /* 0x0000000f00807202 */ /* 0x000fe20000000f00 */
[----:B------:R2:W-:Y:S01]  /*ee30*/  MUFU.EX2 R251, R10 ;  /* 0x0000000a00fb7308 */ /* 0x0005e20000000800 */
[----:B------:R-:W-:Y:S02]  /*ee40*/  LDSM.16.MT88.4 R12, [R220+0xb400] ;  /* 0x00b40000dc0c783b */ /* 0x000fe40000004200 */
[----:B------:R-:W-:-:S02]  /*ee50*/  MOV R163, R128 ;  /* 0x0000008000a37202 */ /* 0x000fc40000000f00 */
[----:B------:R-:W-:Y:S01]  /*ee60*/  MOV R162, R129 ;  /* 0x0000008100a27202 */ /* 0x000fe20000000f00 */
[C---:B------:R-:W-:Y:S01]  /*ee70*/  HMMA.16816.F32 R72, R4.reuse, R22, R140 ;  /* 0x000000160448723c */ /* 0x040fe2000000188c */
[----:B------:R-:W5:Y:S01]  /*ee80*/  LDSM.16.MT88.4 R20, [R220+0xa400] ;  /* 0x00a40000dc14783b */ /* 0x000f620000004200 */
[----:B------:R-:W-:Y:S02]  /*ee90*/  MOV R161, R130 ;  /* 0x0000008200a17202 */ /* 0x000fe40000000f00 */
[----:B------:R-:W-:Y:S02]  /*eea0*/  MOV R160, R131 ;  /* 0x0000008300a07202 */ /* 0x000fe40000000f00 */
[----:B------:R-:W-:Y:S02]  /*eeb0*/  MOV R11, R125 ;  /* 0x0000007d000b7202 */ /* 0x000fe40000000f00 */
[----:B------:R-:W-:Y:S01]  /*eec0*/  HMMA.16816.F32 R44, R4, R46, R80 ;  /* 0x0000002e042c723c */ /* 0x000fe20000001850 */
[----:B------:R-:W-:-:S02]  /*eed0*/  MOV R176, R126 ;  /* 0x0000007e00b07202 */ /* 0x000fc40000000f00 */
[----:B------:R-:W-:Y:S01]  /*eee0*/  MOV R71, R127 ;  /* 0x0000007f00477202 */ /* 0x000fe20000000f00 */
[----:B--2---:R-:W-:Y:S01]  /*eef0*/  FFMA.FTZ R10, R177, UR4, -R0 ;  /* 0x00000004b10a7c23 */ /* 0x004fe20008010800 */
[----:B------:R-:W-:Y:S02]  /*ef00*/  MOV R68, R113 ;  /* 0x0000007100447202 */ /* 0x000fe40000000f00 */
[----:B------:R-:W-:Y:S01]  /*ef10*/  MOV R69, R114 ;  /* 0x0000007200457202 */ /* 0x000fe20000000f00 */
[----:B------:R2:W1:Y:S01]  /*ef20*/  MUFU.EX2 R250, R10 ;  /* 0x0000000a00fa7308 */ /* 0x0004620000000800 */
[----:B------:R-:W-:Y:S01]  /*ef30*/  HMMA.16816.F32 R52, R4, R32, R84 ;  /* 0x000000200434723c */ /* 0x000fe20000001854 */
[----:B------:R-:W-:-:S07]  /*ef40*/  MOV R70, R115 ;  /* 0x0000007300467202 */ /* 0x000fce0000000f00 */
[----:B------:R-:W-:Y:S01]  /*ef50*/  HMMA.16816.F32 R96, R4, R34, R96 ;  /* 0x000000220460723c */ /* 0x000fe20000001860 */
[--C-:B------:R-:W-:Y:S01]  /*ef60*/  FFMA.FTZ R4, R179, UR4, -R8.reuse ;  /* 0x00000004b3047c23 */ /* 0x100fe20008010808 */
[----:B----4-:R-:W-:Y:S01]  /*ef70*/  F2FP.F16.F32.PACK_AB R5, R156, R172 ;  /* 0x000000ac9c05723e */ /* 0x010fe200000000ff */
[----:B------:R-:W4:Y:S01]  /*ef80*/  LDSM.16.MT88.4 R32, [R9+0x2400] ;  /* 0x002400000920783b */ /* 0x000f220000004200 */
[----:B------:R-:W-:Y:S01]  /*ef90*/  F2FP.F16.F32.PACK_AB R6, R107, R157 ;  /* 0x0000009d6b06723e */ /* 0x000fe200000000ff */
[----:B------:R3:W-:Y:S01]  /*efa0*/  MUFU.EX2 R248, R4 ;  /* 0x0000000400f87308 */ /* 0x0007e20000000800 */
[----:B--2---:R-:W-:Y:S01]  /*efb0*/  FFMA.FTZ R10, R178, UR4, -R8 ;  /* 0x00000004b20a7c23 */ /* 0x004fe20008010808 */
[----:B-1----:R-:W-:-:S06]  /*efc0*/  F2FP.F16.F32.PACK_AB R7, R250, R251 ;  /* 0x000000fbfa07723e */ /* 0x002fcc00000000ff */
[----:B------:R1:W2:Y:S01]  /*efd0*/  MUFU.EX2 R249, R10 ;  /* 0x0000000a00f97308 */ /* 0x0002a20000000800 */
[----:B---3--:R-:W-:-:S07]  /*efe0*/  F2FP.F16.F32.PACK_AB R4, R175, R174 ;  /* 0x000000aeaf04723e */ /* 0x008fce00000000ff */
[C---:B------:R-:W-:Y:S01]  /*eff0*/  HMMA.16816.F32 R144, R4.reuse, R28, R208 ;  /* 0x0000001c0490723c */ /* 0x040fe200000018d0 */
[----:B-1----:R-:W-:Y:S01]  /*f000*/  FFMA.FTZ R10, R188, UR4, -R8 ;  /* 0x00000004bc0a7c23 */ /* 0x002fe20008010808 */
[----:B------:R-:W-:Y:S02]  /*f010*/  MOV R211, R107 ;  /* 0x0000006b00d37202 */ /* 0x000fe40000000f00 */
[----:B------:R-:W-:Y:S01]  /*f020*/  MOV R107, R138 ;  /* 0x0000008a006b7202 */ /* 0x000fe20000000f00 */
[----:B------:R1:W-:Y:S01]  /*f030*/  MUFU.EX2 R208, R10 ;  /* 0x0000000a00d07308 */ /* 0x0003e20000000800 */
[----:B------:R-:W-:Y:S02]  /*f040*/  MOV R209, R124 ;  /* 0x0000007c00d17202 */ /* 0x000fe40000000f00 */
[----:B------:R-:W-:Y:S01]  /*f050*/  HMMA.16816.F32 R140, R4, R30, R204 ;  /* 0x0000001e048c723c */ /* 0x000fe200000018cc */
[----:B------:R-:W-:Y:S02]  /*f060*/  MOV R207, R137 ;  /* 0x0000008900cf7202 */ /* 0x000fe40000000f00 */
[----:B------:R-:W-:-:S02]  /*f070*/  MOV R206, R139 ;  /* 0x0000008b00ce7202 */ /* 0x000fc40000000f00 */
[----:B------:R-:W-:-:S03]  /*f080*/  MOV R210, R70 ;  /* 0x0000004600d27202 */ /* 0x000fc60000000f00 */
[----:B------:R-:W-:Y:S01]  /*f090*/  HMMA.16816.F32 R136, R4, R24, R200 ;  /* 0x000000180488723c */ /* 0x000fe200000018c8 */
[----:B-1----:R-:W-:-:S07]  /*f0a0*/  FFMA.FTZ R10, R198, UR4, -R3 ;  /* 0x00000004c60a7c23 */ /* 0x002fce0008010803 */
[C---:B-----5:R-:W-:Y:S01]  /*f0b0*/  HMMA.16816.F32 R128, R4.reuse, R20, R192 ;  /* 0x000000140480723c */ /* 0x060fe200000018c0 */
[----:B------:R1:W-:Y:S07]  /*f0c0*/  MUFU.EX2 R205, R10 ;  /* 0x0000000a00cd7308 */ /* 0x0003ee0000000800 */
[----:B------:R-:W-:Y:S01]  /*f0d0*/  HMMA.16816.F32 R108, R4, R14, R168 ;  /* 0x0000000e046c723c */ /* 0x000fe200000018a8 */
[----:B------:R-:W-:Y:S02]  /*f0e0*/  MOV R171, R11 ;  /* 0x0000000b00ab7202 */ /* 0x000fe40000000f00 */
[----:B------:R-:W-:-:S02]  /*f0f0*/  MOV R11, R92 ;  /* 0x0000005c000b7202 */ /* 0x000fc40000000f00 */
[----:B------:R-:W-:Y:S02]  /*f100*/  MOV R170, R93 ;  /* 0x0000005d00aa7202 */ /* 0x000fe40000000f00 */
[----:B------:R-:W-:Y:S01]  /*f110*/  MOV R169, R94 ;  /* 0x0000005e00a97202 */ /* 0x000fe20000000f00 */
[----:B------:R-:W-:Y:S01]  /*f120*/  HMMA.16816.F32 R132, R4, R26, R132 ;  /* 0x0000001a0484723c */ /* 0x000fe20000001884 */
[----:B------:R-:W-:Y:S01]  /*f130*/  MOV R168, R95 ;  /* 0x0000005f00a87202 */ /* 0x000fe20000000f00 */
[----:B-1----:R-:W-:-:S04]  /*f140*/  FFMA.FTZ R10, R191, UR4, -R3 ;  /* 0x00000004bf0a7c23 */ /* 0x002fc80008010803 */
[----:B------:R1:W3:Y:S02]  /*f150*/  MUFU.EX2 R204, R10 ;  /* 0x0000000a00cc7308 */ /* 0x0002e40000000800 */
[C---:B------:R-:W-:Y:S08]  /*f160*/  HMMA.16816.F32 R124, R4.reuse, R22, R184 ;  /* 0x00000016047c723c */ /* 0x040ff000000018b8 */
[----:B------:R-:W-:Y:S01]  /*f170*/  HMMA.16816.F32 R120, R4, R16, R120 ;  /* 0x000000100478723c */ /* 0x000fe20000001878 */
[----:B-1----:R-:W-:-:S07]  /*f180*/  FFMA.FTZ R10, R190, UR4, -R3 ;  /* 0x00000004be0a7c23 */ /* 0x002fce0008010803 */
[C---:B------:R-:W-:Y:S01]  /*f190*/  HMMA.16816.F32 R116, R4.reuse, R18, R116 ;  /* 0x000000120474723c */ /* 0x040fe20000001874 */
[----:B------:R1:W-:Y:S07]  /*f1a0*/  MUFU.EX2 R203, R10 ;  /* 0x0000000a00cb7308 */ /* 0x0003ee0000000800 */
[C---:B------:R-:W-:Y:S08]  /*f1b0*/  HMMA.16816.F32 R112, R4.reuse, R12, R180 ;  /* 0x0000000c0470723c */ /* 0x040ff000000018b4 */
[----:B----4-:R-:W-:Y:S01]  /*f1c0*/  HMMA.16816.F32 R92, R4, R32, R164 ;  /* 0x00000020045c723c */ /* 0x010fe200000018a4 */
[----:B------:R-:W-:-:S02]  /*f1d0*/  MOV R167, R68 ;  /* 0x0000004400a77202 */ /* 0x000fc40000000f00 */
[----:B------:R-:W-:Y:S01]  /*f1e0*/  MOV R166, R69 ;  /* 0x0000004500a67202 */ /* 0x000fe20000000f00 */
[----:B-1----:R-:W-:Y:S01]  /*f1f0*/  FFMA.FTZ R10, R189, UR4, -R3 ;  /* 0x00000004bd0a7c23 */ /* 0x002fe20008010803 */
[----:B------:R-:W-:Y:S02]  /*f200*/  MOV R165, R71 ;  /* 0x0000004700a57202 */ /* 0x000fe40000000f00 */
[----:B------:R-:W-:Y:S01]  /*f210*/  MOV R164, R176 ;  /* 0x000000b000a47202 */ /* 0x000fe20000000f00 */
[----:B------:R1:W4:Y:S01]  /*f220*/  MUFU.EX2 R202, R10 ;  /* 0x0000000a00ca7308 */ /* 0x0003220000000800 */
[----:B------:R-:W-:Y:S01]  /*f230*/  HMMA.16816.F32 R80, R4, R34, R152 ;  /* 0x000000220450723c */ /* 0x000fe20000001898 */
[----:B--2---:R-:W-:Y:S02]  /*f240*/  F2FP.F16.F32.PACK_AB R4, R249, R173 ;  /* 0x000000adf904723e */ /* 0x004fe400000000ff */
[----:B---3--:R-:W-:Y:S02]  /*f250*/  F2FP.F16.F32.PACK_AB R5, R204, R205 ;  /* 0x000000cdcc05723e */ /* 0x008fe400000000ff */
[----:B------:R-:W-:-:S02]  /*f260*/  F2FP.F16.F32.PACK_AB R6, R208, R248 ;  /* 0x000000f8d006723e */ /* 0x000fc400000000ff */
[----:B------:R-:W-:Y:S02]  /*f270*/  MOV R155, R107 ;  /* 0x0000006b009b7202 */ /* 0x000fe40000000f00 */
[----:B------:R-:W-:Y:S01]  /*f280*/  MOV R154, R106 ;  /* 0x0000006a009a7202 */ /* 0x000fe20000000f00 */
[----:B-1----:R-:W-:Y:S01]  /*f290*/  FFMA.FTZ R10, R213, UR4, -R8 ;  /* 0x00000004d50a7c23 */ /* 0x002fe20008010808 */
[----:B----4-:R-:W-:Y:S02]  /*f2a0*/  F2FP.F16.F32.PACK_AB R7, R202, R203 ;  /* 0x000000cbca07723e */ /* 0x010fe400000000ff */
[----:B------:R-:W-:Y:S01]  /*f2b0*/  MOV R213, R161 ;  /* 0x000000a100d57202 */ /* 0x000fe20000000f00 */
[----:B------:R1:W-:Y:S04]  /*f2c0*/  MUFU.EX2 R201, R10 ;  /* 0x0000000a00c97308 */ /* 0x0003e80000000800 */
[C---:B------:R-:W-:Y:S08]  /*f2d0*/  HMMA.16816.F32 R88, R4.reuse, R28, R88 ;  /* 0x0000001c0458723c */ /* 0x040ff00000001858 */
[----:B------:R-:W-:Y:S01]  /*f2e0*/  HMMA.16816.F32 R84, R4, R30, R148 ;  /* 0x0000001e0454723c */ /* 0x000fe20000001894 */
[----:B------:R-:W2:Y:S01]  /*f2f0*/  LDSM.16.MT88.4 R28, [R9+0x800] ;  /* 0x00080000091c783b */ /* 0x000ea20000004200 */
[----:B-1----:R-:W-:Y:S01]  /*f300*/  FFMA.FTZ R10, R212, UR4, -R2 ;  /* 0x00000004d40a7c23 */ /* 0x002fe20008010802 */
[----:B------:R-:W-:-:S05]  /*f310*/  MOV R212, R160 ;  /* 0x000000a000d47202 */ /* 0x000fca0000000f00 */
[C---:B------:R-:W-:Y:S01]  /*f320*/  HMMA.16816.F32 R68, R4.reuse, R20, R36 ;  /* 0x000000140444723c */ /* 0x040fe20000001824 */
[----:B------:R1:W-:Y:S01]  /*f330*/  MUFU.EX2 R200, R10 ;  /* 0x0000000a00c87308 */ /* 0x0003e20000000800 */
[----:B------:R-:W3:Y:S06]  /*f340*/  LDSM.16.MT88.4 R36, [R220+0x9800] ;  /* 0x00980000dc24783b */ /* 0x000eec0000004200 */
[C---:B------:R-:W-:Y:S08]  /*f350*/  HMMA.16816.F32 R56, R4.reuse, R12, R56 ;  /* 0x0000000c0438723c */ /* 0x040ff00000001838 */
[----:B------:R-:W-:Y:S01]  /*f360*/  HMMA.16816.F32 R44, R4, R14, R44 ;  /* 0x0000000e042c723c */ /* 0x000fe2000000182c */
[----:B------:R-:W4:Y:S01]  /*f370*/  LDSM.16.MT88.4 R12, [R220+0xb800] ;  /* 0x00b80000dc0c783b */ /* 0x000f220000004200 */
[----:B-1----:R-:W-:Y:S01]  /*f380*/  FFMA.FTZ R10, R199, UR4, -R2 ;  /* 0x00000004c70a7c23 */ /* 0x002fe20008010802 */
[----:B------:R-:W-:-:S02]  /*f390*/  MOV R199, R209 ;  /* 0x000000d100c77202 */ /* 0x000fc40000000f00 */
[----:B------:R-:W-:Y:S01]  /*f3a0*/  MOV R209, R105 ;  /* 0x0000006900d17202 */ /* 0x000fe20000000f00 */
[----:B------:R1:W-:Y:S02]  /*f3b0*/  MUFU.EX2 R198, R10 ;  /* 0x0000000a00c67308 */ /* 0x0003e40000000800 */
[C---:B------:R-:W-:Y:S08]  /*f3c0*/  HMMA.16816.F32 R76, R4.reuse, R24, R76 ;  /* 0x00000018044c723c */ /* 0x040ff0000000184c */
[----:B------:R-:W-:Y:S01]  /*f3d0*/  HMMA.16816.F32 R72, R4, R26, R72 ;  /* 0x0000001a0448723c */ /* 0x000fe20000001848 */
[----:B------:R-:W5:Y:S01]  /*f3e0*/  LDSM.16.MT88.4 R24, [R220+0xa800] ;  /* 0x00a80000dc18783b */ /* 0x000f620000004200 */
[----:B-1----:R-:W-:-:S06]  /*f3f0*/  FFMA.FTZ R10, R196, UR4, -R2 ;  /* 0x00000004c40a7c23 */ /* 0x002fcc0008010802 */
[C---:B------:R-:W-:Y:S01]  /*f400*/  HMMA.16816.F32 R64, R4.reuse, R22, R64 ;  /* 0x000000160440723c */ /* 0x040fe20000001840 */
[----:B------:R-:W-:Y:S01]  /*f410*/  LDSM.16.MT88.4 R20, [R9+0x2800] ;  /* 0x002800000914783b */ /* 0x000fe20000004200 */
[----:B------:R1:W-:Y:S06]  /*f420*/  MUFU.EX2 R196, R10 ;  /* 0x0000000a00c47308 */ /* 0x0003ec0000000800 */
[C---:B------:R-:W-:Y:S08]  /*f430*/  HMMA.16816.F32 R60, R4.reuse, R16, R60 ;  /* 0x00000010043c723c */ /* 0x040ff0000000183c */
[----:B------:R-:W-:Y:S01]  /*f440*/  HMMA.16816.F32 R48, R4, R18, R48 ;  /* 0x000000120430723c */ /* 0x000fe20000001830 */
[----:B------:R-:W5:Y:S01]  /*f450*/  LDSM.16.MT88.4 R16, [R9+0x1800] ;  /* 0x001800000910783b */ /* 0x000f620000004200 */
[----:B-1----:R-:W-:-:S04]  /*f460*/  FFMA.FTZ R10, R100, UR4, -R2 ;  /* 0x00000004640a7c23 */ /* 0x002fc80008010802 */
[----:B------:R1:W2:Y:S02]  /*f470*/  MUFU.EX2 R195, R10 ;  /* 0x0000000a00c37308 */ /* 0x0002a40000000800 */
[C---:B------:R-:W-:Y:S08]  /*f480*/  HMMA.16816.F32 R52, R4.reuse, R32, R52 ;  /* 0x000000200434723c */ /* 0x040ff00000001834 */
[----:B------:R-:W-:Y:S01]  /*f490*/  HMMA.16816.F32 R32, R4, R34, R96 ;  /* 0x000000220420723c */ /* 0x000fe20000001860 */
[----:B------:R-:W-:Y:S01]  /*f4a0*/  FFMA.FTZ R4, R218, UR4, -R8 ;  /* 0x00000004da047c23 */ /* 0x000fe20008010808 */
[----:B------:R-:W-:-:S03]  /*f4b0*/  MOV R218, R168 ;  /* 0x000000a800da7202 */ /* 0x000fc60000000f00 */
[----:B------:R3:W-:Y:S01]  /*f4c0*/  MUFU.EX2 R189, R4 ;  /* 0x0000000400bd7308 */ /* 0x0007e20000000800 */
[----:B-1----:R-:W-:Y:S01]  /*f4d0*/  FFMA.FTZ R10, R215, UR4, -R0 ;  /* 0x00000004d70a7c23 */ /* 0x002fe20008010800 */
[----:B--2---:R-:W-:Y:S02]  /*f4e0*/  F2FP.F16.F32.PACK_AB R6, R195, R196 ;  /* 0x000000c4c306723e */ /* 0x004fe400000000ff */
[----:B------:R-:W-:-:S04]  /*f4f0*/  MOV R215, R207 ;  /* 0x000000cf00d77202 */ /* 0x000fc80000000f00 */
[----:B------:R1:W-:Y:S01]  /*f500*/  MUFU.EX2 R194, R10 ;  /* 0x0000000a00c27308 */ /* 0x0003e20000000800 */
[----:B------:R-:W-:Y:S02]  /*f510*/  MOV R207, R163 ;  /* 0x000000a300cf7202 */ /* 0x000fe40000000f00 */
[----:B---3--:R-:W-:Y:S01]  /*f520*/  F2FP.F16.F32.PACK_AB R4, R198, R200 ;  /* 0x000000c8c604723e */ /* 0x008fe200000000ff */
[--C-:B-1----:R-:W-:Y:S01]  /*f530*/  FFMA.FTZ R10, R214, UR4, -R0.reuse ;  /* 0x00000004d60a7c23 */ /* 0x102fe20008010800 */
[----:B------:R-:W-:Y:S02]  /*f540*/  MOV R214, R206 ;  /* 0x000000ce00d67202 */ /* 0x000fe40000000f00 */
[----:B------:R-:W-:Y:S01]  /*f550*/  MOV R206, R162 ;  /* 0x000000a200ce7202 */ /* 0x000fe20000000f00 */
[----:B------:R1:W2:Y:S02]  /*f560*/  MUFU.EX2 R193, R10 ;  /* 0x0000000a00c17308 */ /* 0x0002a40000000800 */
[----:B-1----:R-:W-:Y:S01]  /*f570*/  FFMA.FTZ R10, R197, UR4, -R0 ;  /* 0x00000004c50a7c23 */ /* 0x002fe20008010800 */
[----:B--2---:R-:W-:-:S02]  /*f580*/  F2FP.F16.F32.PACK_AB R5, R193, R194 ;  /* 0x000000c2c105723e */ /* 0x004fc400000000ff */
[----:B------:R-:W-:-:S03]  /*f590*/  MOV R197, R171 ;  /* 0x000000ab00c57202 */ /* 0x000fc60000000f00 */
[----:B------:R1:W-:Y:S02]  /*f5a0*/  MUFU.EX2 R192, R10 ;  /* 0x0000000a00c07308 */ /* 0x0003e40000000800 */
[----:B-1----:R-:W-:Y:S01]  /*f5b0*/  FFMA.FTZ R10, R216, UR4, -R0 ;  /* 0x00000004d80a7c23 */ /* 0x002fe20008010800 */
[----:B------:R-:W-:-:S05]  /*f5c0*/  MOV R216, R170 ;  /* 0x000000aa00d87202 */ /* 0x000fca0000000f00 */
[----:B------:R1:W2:Y:S02]  /*f5d0*/  MUFU.EX2 R191, R10 ;  /* 0x0000000a00bf7308 */ /* 0x0002a40000000800 */
[----:B-1----:R-:W-:Y:S01]  /*f5e0*/  FFMA.FTZ R10, R217, UR4, -R8 ;  /* 0x00000004d90a7c23 */ /* 0x002fe20008010808 */
[----:B--2---:R-:W-:Y:S02]  /*f5f0*/  F2FP.F16.F32.PACK_AB R7, R191, R192 ;  /* 0x000000c0bf07723e */ /* 0x004fe400000000ff */
[----:B------:R-:W-:-:S03]  /*f600*/  MOV R217, R169 ;  /* 0x000000a900d97202 */ /* 0x000fc60000000f00 */
[----:B------:R1:W2:Y:S02]  /*f610*/  MUFU.EX2 R190, R10 ;  /* 0x0000000a00be7308 */ /* 0x0002a40000000800 */
[C---:B------:R-:W-:Y:S08]  /*f620*/  HMMA.16816.F32 R176, R4.reuse, R28, R136 ;  /* 0x0000001c04b0723c */ /* 0x040ff00000001888 */
[----:B------:R-:W-:Y:S01]  /*f630*/  HMMA.16816.F32 R184, R4, R36, R144 ;  /* 0x0000002404b8723c */ /* 0x000fe20000001890 */
[----:B-1----:R-:W-:Y:S01]  /*f640*/  FFMA.FTZ R10, R219, UR4, -R8 ;  /* 0x00000004db0a7c23 */ /* 0x002fe20008010808 */
[----:B------:R-:W-:-:S06]  /*f650*/  MOV R219, R167 ;  /* 0x000000a700db7202 */ /* 0x000fcc0000000f00 */
[C---:B------:R-:W-:Y:S01]  /*f660*/  HMMA.16816.F32 R136, R4.reuse, R30, R132 ;  /* 0x0000001e0488723c */ /* 0x040fe20000001884 */
[----:B------:R1:W-:Y:S01]  /*f670*/  MUFU.EX2 R188, R10 ;  /* 0x0000000a00bc7308 */ /* 0x0003e20000000800 */
[----:B------:R-:W-:Y:S02]  /*f680*/  MOV R135, R154 ;  /* 0x0000009a00877202 */ /* 0x000fe40000000f00 */
[----:B------:R-:W-:Y:S02]  /*f690*/  MOV R134, R155 ;  /* 0x0000009b00867202 */ /* 0x000fe40000000f00 */
[----:B------:R-:W-:Y:S02]  /*f6a0*/  MOV R133, R164 ;  /* 0x000000a400857202 */ /* 0x000fe40000000f00 */
[----:B------:R-:W-:Y:S01]  /*f6b0*/  MOV R132, R165 ;  /* 0x000000a500847202 */ /* 0x000fe20000000f00 */
[C---:B----4-:R-:W-:Y:S08]  /*f6c0*/  HMMA.16816.F32 R144, R4.reuse, R14, R108 ;  /* 0x0000000e0490723c */ /* 0x050ff0000000186c */
[C---:B------:R-:W-:Y:S01]  /*f6d0*/  HMMA.16816.F32 R180, R4.reuse, R38, R140 ;  /* 0x0000002604b4723c */ /* 0x040fe2000000188c */
[--C-:B-1----:R-:W-:Y:S01]  /*f6e0*/  FFMA.FTZ R10, R234, UR4, -R3.reuse ;  /* 0x00000004ea0a7c23 */ /* 0x102fe20008010803 */
[----:B------:R-:W-:Y:S01]  /*f6f0*/  MOV R234, R166 ;  /* 0x000000a600ea7202 */ /* 0x000fe20000000f00 */
[----:B------:R-:W-:Y:S02]  /*f700*/  LDSM.16.MT88.4 R140, [R9+0xc00] ;  /* 0x000c0000098c783b */ /* 0x000fe40000004200 */
[----:B------:R1:W-:Y:S03]  /*f710*/  MUFU.EX2 R107, R10 ;  /* 0x0000000a006b7308 */ /* 0x0003e60000000800 */
[C---:B-----5:R-:W-:Y:S08]  /*f720*/  HMMA.16816.F32 R148, R4.reuse, R24, R128 ;  /* 0x000000180494723c */ /* 0x060ff00000001880 */
[----:B------:R-:W-:Y:S01]  /*f730*/  HMMA.16816.F32 R152, R4, R26, R124 ;  /* 0x0000001a0498723c */ /* 0x000fe2000000187c */
[----:B------:R-:W3:Y:S01]  /*f740*/  LDSM.16.MT88.4 R124, [R220+0x9c00] ;  /* 0x009c0000dc7c783b */ /* 0x000ee20000004200 */
[----:B-1----:R-:W-:Y:S01]  /*f750*/  FFMA.FTZ R10, R233, UR4, -R3 ;  /* 0x00000004e90a7c23 */ /* 0x002fe20008010803 */
[----:B------:R-:W-:-:S05]  /*f760*/  MOV R233, R197 ;  /* 0x000000c500e97202 */ /* 0x000fca0000000f00 */
[----:B------:R-:W-:Y:S01]  /*f770*/  HMMA.16816.F32 R164, R4, R16, R120 ;  /* 0x0000001004a4723c */ /* 0x000fe20000001878 */
[----:B------:R-:W-:Y:S01]  /*f780*/  MOV R197, R206 ;  /* 0x000000ce00c57202 */ /* 0x000fe20000000f00 */
[----:B------:R1:W4:Y:S01]  /*f790*/  MUFU.EX2 R106, R10 ;  /* 0x0000000a006a7308 */ /* 0x0003220000000800 */
[----:B------:R-:W-:Y:S02]  /*f7a0*/  MOV R206, R172 ;  /* 0x000000ac00ce7202 */ /* 0x000fe40000000f00 */
[----:B------:R-:W-:-:S03]  /*f7b0*/  MOV R123, R159 ;  /* 0x0000009f007b7202 */ /* 0x000fc60000000f00 */
[C---:B------:R-:W-:Y:S08]  /*f7c0*/  HMMA.16816.F32 R168, R4.reuse, R18, R116 ;  /* 0x0000001204a8723c */ /* 0x040ff00000001874 */
[----:B------:R-:W-:Y:S01]  /*f7d0*/  HMMA.16816.F32 R160, R4, R12, R112 ;  /* 0x0000000c04a0723c */ /* 0x000fe20000001870 */
[----:B-1----:R-:W-:Y:S01]  /*f7e0*/  FFMA.FTZ R10, R232, UR4, -R3 ;  /* 0x00000004e80a7c23 */ /* 0x002fe20008010803 */
[----:B------:R-:W-:-:S02]  /*f7f0*/  MOV R232, R216 ;  /* 0x000000d800e87202 */ /* 0x000fc40000000f00 */
[----:B------:R-:W-:Y:S01]  /*f800*/  MOV R216, R213 ;  /* 0x000000d500d87202 */ /* 0x000fe20000000f00 */
[----:B------:R1:W-:Y:S03]  /*f810*/  MUFU.EX2 R105, R10 ;  /* 0x0000000a00697308 */ /* 0x0003e60000000800 */
[----:B------:R-:W-:Y:S01]  /*f820*/  HMMA.16816.F32 R108, R4, R20, R92 ;  /* 0x00000014046c723c */ /* 0x000fe2000000185c */
[----:B------:R-:W-:-:S07]  /*f830*/  MOV R213, R174 ;  /* 0x000000ae00d57202 */ /* 0x000fce0000000f00 */
[----:B------:R-:W-:Y:S01]  /*f840*/  HMMA.16816.F32 R96, R4, R22, R80 ;  /* 0x000000160460723c */ /* 0x000fe20000001850 */
[----:B--2---:R-:W-:Y:S01]  /*f850*/  F2FP.F16.F32.PACK_AB R4, R190, R201 ;  /* 0x000000c9be04723e */ /* 0x004fe200000000ff */
[----:B------:R-:W-:Y:S01]  /*f860*/  LDSM.16.MT88.4 R80, [R220+0xbc00] ;  /* 0x00bc0000dc50783b */ /* 0x000fe20000004200 */
[----:B----4-:R-:W-:Y:S02]  /*f870*/  F2FP.F16.F32.PACK_AB R5, R106, R107 ;  /* 0x0000006b6a05723e */ /* 0x010fe400000000ff */
[----:B------:R-:W-:Y:S01]  /*f880*/  F2FP.F16.F32.PACK_AB R6, R188, R189 ;  /* 0x000000bdbc06723e */ /* 0x000fe200000000ff */
[----:B-1----:R-:W-:Y:S01]  /*f890*/  FFMA.FTZ R10, R225, UR4, -R3 ;  /* 0x00000004e10a7c23 */ /* 0x002fe20008010803 */
[----:B------:R-:W-:Y:S02]  /*f8a0*/  MOV R225, R217 ;  /* 0x000000d900e17202 */ /* 0x000fe40000000f00 */
[----:B------:R-:W-:Y:S01]  /*f8b0*/  MOV R217, R212 ;  /* 0x000000d400d97202 */ /* 0x000fe20000000f00 */
[----:B------:R-:W1:Y:S01]  /*f8c0*/  MUFU.EX2 R100, R10 ;  /* 0x0000000a00647308 */ /* 0x000e620000000800 */
[----:B------:R-:W-:-:S02]  /*f8d0*/  MOV R212, R173 ;  /* 0x000000ad00d47202 */ /* 0x000fc40000000f00 */
[----:B-1----:R-:W-:Y:S01]  /*f8e0*/  F2FP.F16.F32.PACK_AB R7, R100, R105 ;  /* 0x000000696407723e */ /* 0x002fe200000000ff */
[----:B------:R-:W-:-:S06]  /*f8f0*/  FFMA.FTZ R10, R239, UR4, -R8 ;  /* 0x00000004ef0a7c23 */ /* 0x000fcc0008010808 */
[C---:B------:R-:W-:Y:S01]  /*f900*/  HMMA.16816.F32 R84, R4.reuse, R38, R84 ;  /* 0x000000260454723c */ /* 0x040fe20000001854 */
[----:B------:R1:W-:Y:S07]  /*f910*/  MUFU.EX2 R39, R10 ;  /* 0x0000000a00277308 */ /* 0x0003ee0000000800 */
[----:B------:R-:W-:Y:S01]  /*f920*/  HMMA.16816.F32 R112, R4, R36, R88 ;  /* 0x000000240470723c */ /* 0x000fe20000001858 */
[----:B------:R-:W-:Y:S02]  /*f930*/  MOV R91, R234 ;  /* 0x000000ea005b7202 */ /* 0x000fe40000000f00 */
[----:B------:R-:W-:-:S02]  /*f940*/  MOV R90, R219 ;  /* 0x000000db005a7202 */ /* 0x000fc40000000f00 */
[----:B------:R-:W-:Y:S02]  /*f950*/  MOV R89, R218 ;  /* 0x000000da00597202 */ /* 0x000fe40000000f00 */
[----:B------:R-:W-:Y:S01]  /*f960*/  MOV R234, R214 ;  /* 0x000000d600ea7202 */ /* 0x000fe20000000f00 */
[C---:B------:R-:W-:Y:S01]  /*f970*/  HMMA.16816.F32 R64, R4.reuse, R26, R64 ;  /* 0x0000001a0440723c */ /* 0x040fe20000001840 */
[----:B------:R-:W-:Y:S01]  /*f980*/  MOV R219, R215 ;  /* 0x000000d700db7202 */ /* 0x000fe20000000f00 */
[----:B-1----:R-:W-:Y:S01]  /*f990*/  FFMA.FTZ R10, R238, UR4, -R2 ;  /* 0x00000004ee0a7c23 */ /* 0x002fe20008010802 */
[----:B------:R-:W-:Y:S02]  /*f9a0*/  MOV R218, R199 ;  /* 0x000000c700da7202 */ /* 0x000fe40000000f00 */
[----:B------:R-:W-:Y:S01]  /*f9b0*/  MOV R214, R207 ;  /* 0x000000cf00d67202 */ /* 0x000fe20000000f00 */
[----:B------:R1:W-:Y:S01]  /*f9c0*/  MUFU.EX2 R38, R10 ;  /* 0x0000000a00267308 */ /* 0x0003e20000000800 */
[----:B------:R-:W-:Y:S01]  /*f9d0*/  MOV R215, R209 ;  /* 0x000000d100d77202 */ /* 0x000fe20000000f00 */
[----:B------:R-:W-:Y:S01]  /*f9e0*/  HMMA.16816.F32 R68, R4, R24, R68 ;  /* 0x000000180444723c */ /* 0x000fe20000001844 */
[----:B------:R-:W-:-:S02]  /*f9f0*/  MOV R199, R210 ;  /* 0x000000d200c77202 */ /* 0x000fc40000000f00 */
[----:B------:R-:W-:Y:S02]  /*fa00*/  MOV R207, R175 ;  /* 0x000000af00cf7202 */ /* 0x000fe40000000f00 */
[----:B------:R-:W-:Y:S01]  /*fa10*/  MOV R209, R156 ;  /* 0x0000009c00d17202 */ /* 0x000fe20000000f00 */
[----:B------:R-:W-:Y:S01]  /*fa20*/  LDSM.16.MT88.4 R172, [R9+0x1c00] ;  /* 0x001c000009ac783b */ /* 0x000fe20000004200 */
[----:B------:R-:W-:Y:S01]  /*fa30*/  MOV R210, R157 ;  /* 0x0000009d00d27202 */ /* 0x000fe20000000f00 */
[C---:B------:R-:W-:Y:S01]  /*fa40*/  HMMA.16816.F32 R48, R4.reuse, R18, R48 ;  /* 0x000000120430723c */ /* 0x040fe20000001830 */
[----:B------:R-:W-:Y:S02]  /*fa50*/  MOV R88, R158 ;  /* 0x0000009e00587202 */ /* 0x000fe40000000f00 */
[----:B------:R-:W2:Y:S01]  /*fa60*/  LDSM.16.MT88.4 R156, [R220+0xac00] ;  /* 0x00ac0000dc9c783b */ /* 0x000ea20000004200 */
[----:B------:R-:W-:Y:S02]  /*fa70*/  MOV R238, R90 ;  /* 0x0000005a00ee7202 */ /* 0x000fe40000000f00 */
[----:B------:R-:W-:Y:S01]  /*fa80*/  MOV R239, R89 ;  /* 0x0000005900ef7202 */ /* 0x000fe20000000f00 */
[----:B-1----:R-:W-:Y:S01]  /*fa90*/  FFMA.FTZ R10, R237, UR4, -R2 ;  /* 0x00000004ed0a7c23 */ /* 0x002fe20008010802 */
[----:B------:R-:W-:Y:S01]  /*faa0*/  HMMA.16816.F32 R128, R4, R28, R76 ;  /* 0x0000001c0480723c */ /* 0x000fe2000000184c */
[----:B------:R-:W-:-:S02]  /*fab0*/  MOV R237, R91 ;  /* 0x0000005b00ed7202 */ /* 0x000fc40000000f00 */
[----:B------:R1:W4:Y:S05]  /*fac0*/  MUFU.EX2 R37, R10 ;  /* 0x0000000a00257308 */ /* 0x00032a0000000800 */
[C---:B------:R-:W-:Y:S08]  /*fad0*/  HMMA.16816.F32 R28, R4.reuse, R30, R72 ;  /* 0x0000001e041c723c */ /* 0x040ff00000001848 */
[----:B------:R-:W-:Y:S01]  /*fae0*/  HMMA.16816.F32 R60, R4, R16, R60 ;  /* 0x00000010043c723c */ /* 0x000fe2000000183c */
[--C-:B-1----:R-:W-:Y:S01]  /*faf0*/  FFMA.FTZ R10, R236, UR4, -R2.reuse ;  /* 0x00000004ec0a7c23 */ /* 0x102fe20008010802 */
[----:B------:R-:W-:Y:S01]  /*fb00*/  FFMA.FTZ R2, R235, UR4, -R2 ;  /* 0x00000004eb027c23 */ /* 0x000fe20008010802 */
[----:B----4-:R-:W-:-:S05]  /*fb10*/  F2FP.F16.F32.PACK_AB R92, R37, R38 ;  /* 0x00000026255c723e */ /* 0x010fca00000000ff */
[----:B------:R-:W-:Y:S01]  /*fb20*/  HMMA.16816.F32 R56, R4, R12, R56 ;  /* 0x0000000c0438723c */ /* 0x000fe20000001838 */
[----:B------:R1:W-:Y:S01]  /*fb30*/  MUFU.EX2 R27, R2 ;  /* 0x00000002001b7308 */ /* 0x0003e20000000800 */
[----:B------:R-:W-:Y:S02]  /*fb40*/  MOV R235, R133 ;  /* 0x0000008500eb7202 */ /* 0x000fe40000000f00 */
[----:B------:R-:W-:-:S04]  /*fb50*/  MOV R236, R132 ;  /* 0x0000008400ec7202 */ /* 0x000fc80000000f00 */
[C---:B------:R-:W-:Y:S01]  /*fb60*/  HMMA.16816.F32 R44, R4.reuse, R14, R44 ;  /* 0x0000000e042c723c */ /* 0x040fe2000000182c */
[----:B------:R-:W4:Y:S07]  /*fb70*/  MUFU.EX2 R36, R10 ;  /* 0x0000000a00247308 */ /* 0x000f2e0000000800 */
[----:B------:R-:W-:Y:S01]  /*fb80*/  HMMA.16816.F32 R52, R4, R20, R52 ;  /* 0x000000140434723c */ /* 0x000fe20000001834 */
[----:B-1----:R-:W-:Y:S01]  /*fb90*/  FFMA.FTZ R2, R242, UR4, -R0 ;  /* 0x00000004f2027c23 */ /* 0x002fe20008010800 */
[----:B------:R-:W-:-:S03]  /*fba0*/  MOV R242, R134 ;  /* 0x0000008600f27202 */ /* 0x000fc60000000f00 */
[----:B------:R1:W-:Y:S03]  /*fbb0*/  MUFU.EX2 R26, R2 ;  /* 0x00000002001a7308 */ /* 0x0003e60000000800 */
[----:B------:R-:W-:Y:S01]  /*fbc0*/  HMMA.16816.F32 R32, R4, R22, R32 ;  /* 0x000000160420723c */ /* 0x000fe20000001820 */
[----:B------:R-:W5:Y:S01]  /*fbd0*/  LDSM.16.MT88.4 R4, [R9+0x2c00] ;  /* 0x002c00000904783b */ /* 0x000f620000004200 */
[----:B----4-:R-:W-:Y:S02]  /*fbe0*/  F2FP.F16.F32.PACK_AB R94, R27, R36 ;  /* 0x000000241b5e723e */ /* 0x010fe400000000ff */
[----:B------:R-:W-:Y:S01]  /*fbf0*/  MOV R10, R135 ;  /* 0x00000087000a7202 */ /* 0x000fe20000000f00 */
[----:B-1----:R-:W-:-:S04]  /*fc00*/  FFMA.FTZ R2, R240, UR4, -R0 ;  /* 0x00000004f0027c23 */ /* 0x002fc80008010800 */
[----:B------:R1:W4:Y:S02]  /*fc10*/  MUFU.EX2 R25, R2 ;  /* 0x0000000200197308 */ /* 0x0003240000000800 */
[--C-:B-1----:R-:W-:Y:S01]  /*fc20*/  FFMA.FTZ R2, R241, UR4, -R0.reuse ;  /* 0x00000004f1027c23 */ /* 0x102fe20008010800 */
[----:B------:R-:W-:Y:S01]  /*fc30*/  FFMA.FTZ R0, R243, UR4, -R0 ;  /* 0x00000004f3007c23 */ /* 0x000fe20008010800 */
[----:B----4-:R-:W-:-:S04]  /*fc40*/  F2FP.F16.F32.PACK_AB R93, R25, R26 ;  /* 0x0000001a195d723e */ /* 0x010fc800000000ff */
[----:B------:R1:W-:Y:S08]  /*fc50*/  MUFU.EX2 R24, R2 ;  /* 0x0000000200187308 */ /* 0x0003f00000000800 */
[----:B------:R4:W3:Y:S01]  /*fc60*/  MUFU.EX2 R19, R0 ;  /* 0x0000000000137308 */ /* 0x0008e20000000800 */
[----:B-1----:R-:W-:Y:S01]  /*fc70*/  FFMA.FTZ R2, R238, R43, R237 ;  /* 0x0000002bee027223 */ /* 0x002fe200000100ed */
[----:B----4-:R-:W-:Y:S01]  /*fc80*/  FFMA.FTZ R0, R244, UR4, -R8 ;  /* 0x00000004f4007c23 */ /* 0x010fe20008010808 */
[----:B---3--:R-:W-:-:S05]  /*fc90*/  F2FP.F16.F32.PACK_AB R95, R19, R24 ;  /* 0x00000018135f723e */ /* 0x008fca00000000ff */
[----:B------:R1:W3:Y:S02]  /*fca0*/  MUFU.EX2 R18, R0 ;  /* 0x0000000000127308 */ /* 0x0002e40000000800 */
[C---:B------:R-:W-:Y:S08]  /*fcb0*/  HMMA.16816.F32 R116, R92.reuse, R124, R184 ;  /* 0x0000007c5c74723c */ /* 0x040ff000000018b8 */
[----:B------:R-:W-:Y:S01]  /*fcc0*/  HMMA.16816.F32 R132, R92, R140, R176 ;  /* 0x0000008c5c84723c */ /* 0x000fe200000018b0 */
[----:B-1----:R-:W-:-:S07]  /*fcd0*/  FFMA.FTZ R0, R245, UR4, -R8 ;  /* 0x00000004f5007c23 */ /* 0x002fce0008010808 */
[C---:B------:R-:W-:Y:S01]  /*fce0*/  HMMA.16816.F32 R136, R92.reuse, R142, R136 ;  /* 0x0000008e5c88723c */ /* 0x040fe20000001888 */
[----:B------:R1:W-:Y:S07]  /*fcf0*/  MUFU.EX2 R17, R0 ;  /* 0x0000000000117308 */ /* 0x0003ee0000000800 */
[C---:B--2---:R-:W-:Y:S08]  /*fd00*/  HMMA.16816.F32 R148, R92.reuse, R156, R148 ;  /* 0x0000009c5c94723c */ /* 0x044ff00000001894 */
[----:B------:R-:W-:Y:S01]  /*fd10*/  HMMA.16816.F32 R152, R92, R158, R152 ;  /* 0x0000009e5c98723c */ /* 0x000fe20000001898 */
[----:B-1----:R-:W-:Y:S01]  /*fd20*/  FFMA.FTZ R0, R246, UR4, -R8 ;  /* 0x00000004f6007c23 */ /* 0x002fe20008010808 */
[----:B------:R-:W-:-:S03]  /*fd30*/  FFMA.FTZ R8, R235, R41, R242 ;  /* 0x00000029eb087223 */ /* 0x000fc600000100f2 */
[----:B------:R1:W2:Y:S01]  /*fd40*/  MUFU.EX2 R16, R0 ;  /* 0x0000000000107308 */ /* 0x0002a20000000800 */
        /* <DEDUP_REMOVED lines=12> */
[----:B---3--:R-:W-:-:S02]  /*fe10*/  F2FP.F16.F32.PACK_AB R96, R18, R39 ;  /* 0x000000271260723e */ /* 0x008fc400000000ff */
[----:B--2---:R-:W-:Y:S01]  /*fe20*/  F2FP.F16.F32.PACK_AB R98, R16, R17 ;  /* 0x000000111062723e */ /* 0x004fe200000000ff */
[--C-:B-1----:R-:W-:Y:S01]  /*fe30*/  FFMA.FTZ R0, R252, UR4, -R3.reuse ;  /* 0x00000004fc007c23 */ /* 0x102fe20008010803 */
[----:B------:R-:W-:Y:S01]  /*fe40*/  FFMA.FTZ R3, R247, UR4, -R3 ;  /* 0x00000004f7037c23 */ /* 0x000fe20008010803 */
[----:B----4-:R-:W-:Y:S02]  /*fe50*/  F2FP.F16.F32.PACK_AB R97, R14, R15 ;  /* 0x0000000f0e61723e */ /* 0x010fe400000000ff */
[----:B------:R1:W-:Y:S08]  /*fe60*/  MUFU.EX2 R13, R0 ;  /* 0x00000000000d7308 */ /* 0x0003f00000000800 */
[----:B------:R-:W2:Y:S01]  /*fe70*/  MUFU.EX2 R12, R3 ;  /* 0x00000003000c7308 */ /* 0x000ea20000000800 */
[----:B-1----:R-:W-:-:S04]  /*fe80*/  FFMA.FTZ R0, R225, R42, R239 ;  /* 0x0000002ae1007223 */ /* 0x002fc800000100ef */
[----:B------:R-:W-:Y:S01]  /*fe90*/  FADD.FTZ R9, R234, R0 ;  /* 0x00000000ea097221 */ /* 0x000fe20000010000 */
[----:B--2---:R-:W-:Y:S01]  /*fea0*/  F2FP.F16.F32.PACK_AB R99, R12, R13 ;  /* 0x0000000d0c63723e */ /* 0x004fe200000000ff */
[----:B------:R-:W-:Y:S01]  /*feb0*/  FFMA.FTZ R3, R236, R40, R10 ;  /* 0x00000028ec037223 */ /* 0x000fe2000001000a */
[----:B------:R-:W-:-:S03]  /*fec0*/  FADD.FTZ R10, R233, R2 ;  /* 0x00000002e90a7221 */ /* 0x000fc60000010000 */
        /* <DEDUP_REMOVED lines=15> */
[C---:B------:R-:W-:Y:S01]  /*ffc0*/  HMMA.16816.F32 R84, R96.reuse, R4, R52 ;  /* 0x000000046054723c */ /* 0x040fe20000001834 */
[----:B------:R-:W-:Y:S01]  /*ffd0*/  FADD.FTZ R4, R216, R9 ;  /* 0x00000009d8047221 */ /* 0x000fe20000010000 */
[----:B------:R-:W-:Y:S01]  /*ffe0*/  FADD.FTZ R5, R248, R3 ;  /* 0x00000003f8057221 */ /* 0x000fe20000010000 */
        /* <DEDUP_REMOVED lines=38> */
[----:B------:R-:W-:Y:S02]  /*10250*/  HMMA.16816.F32 R128, R96, R140, R128 ;  /* 0x0000008c6080723c */ /* 0x000fe40000001880 */
[----:B------:R-:W-:Y:S01]  /*10260*/  FADD.FTZ R0, R25, R0 ;  /* 0x0000000019007221 */ /* 0x000fe20000010000 */
[----:B------:R-:W-:-:S03]  /*10270*/  FADD.FTZ R4, R17, R4 ;  /* 0x0000000411047221 */ /* 0x000fc60000010000 */
[----:B------:R-:W-:Y:S01]  /*10280*/  FADD.FTZ R0, R24, R0 ;  /* 0x0000000018007221 */ /* 0x000fe20000010000 */
[----:B------:R-:W-:Y:S01]  /*10290*/  FADD.FTZ R4, R16, R4 ;  /* 0x0000000410047221 */ /* 0x000fe20000010000 */
[C---:B------:R-:W-:Y:S02]  /*102a0*/  HMMA.16816.F32 R160, R96.reuse, R172, R60 ;  /* 0x000000ac60a0723c */ /* 0x040fe4000000183c */
[----:B------:R-:W-:Y:S02]  /*102b0*/  FADD.FTZ R0, R19, R0 ;  /* 0x0000000013007221 */ /* 0x000fe40000010000 */
[----:B------:R1:W-:Y:S04]  /*102c0*/  STL [R1+0x24], R4 ;  /* 0x0000240401007387 */ /* 0x0003e80000100800 */
[----:B------:R1:W-:Y:S01]  /*102d0*/  STL [R1+0x28], R3 ;  /* 0x0000280301007387 */ /* 0x0003e20000100800 */
[C---:B------:R-:W-:Y:S03]  /*102e0*/  HMMA.16816.F32 R68, R96.reuse, R80, R56 ;  /* 0x000000506044723c */ /* 0x040fe60000001838 */
[----:B------:R1:W-:Y:S04]  /*102f0*/  STL [R1+0x20], R2 ;  /* 0x0000200201007387 */ /* 0x0003e80000100800 */
[----:B------:R1:W-:Y:S01]  /*10300*/  STL [R1+0x1c], R0 ;  /* 0x00001c0001007387 */ /* 0x0003e20000100800 */
[C---:B------:R-:W-:Y:S08]  /*10310*/  HMMA.16816.F32 R140, R96.reuse, R142, R28 ;  /* 0x0000008e608c723c */ /* 0x040ff0000000181c */
[C---:B------:R-:W-:Y:S08]  /*10320*/  HMMA.16816.F32 R156, R96.reuse, R158, R64 ;  /* 0x0000009e609c723c */ /* 0x040ff00000001840 */
[C---:B------:R-:W-:Y:S08]  /*10330*/  HMMA.16816.F32 R172, R96.reuse, R174, R48 ;  /* 0x000000ae60ac723c */ /* 0x040ff00000001830 */
[C---:B------:R-:W-:Y:S08]  /*10340*/  HMMA.16816.F32 R80, R96.reuse, R82, R44 ;  /* 0x000000526050723c */ /* 0x040ff0000000182c */
[----:B------:R-:W-:Y:S01]  /*10350*/  HMMA.16816.F32 R96, R96, R6, R32 ;  /* 0x000000066060723c */ /* 0x000fe20000001820 */
[----:B------:R-:W-:-:S04]  /*10360*/  NOP ;  /* 0x0000000000007918 */ /* 0x000fc80000000000 */
[----:B-1----:R-:W-:-:S15]  /*10370*/  BRA.U UP1, `(.L_x_272) ;  /* 0x0000000101047547 */ /* 0x002fde000b800000 */
.L_x_263:
[----:B------:R-:W-:-:S12]  /*10380*/  UIADD3 UR21, UPT, UPT, UR13, -0x1, URZ ;  /* 0xffffffff0d157890 */ /* 0x000fd8000fffe0ff */
.L_x_272:
[----:B------:R-:W-:Y:S01]  /*10390*/  UISETP.GE.AND UP0, UPT, UR21, UR18, UPT ;  /* 0x000000121500728c */ /* 0x000fe2000bf06270 */
[----:B------:R-:W1:Y:S08]  /*103a0*/  LDCU.64 UR10, c[0x0][0x358] ;  /* 0x00006b00ff0a77ac */ /* 0x000e700008000a00 */
[----:B------:R-:W-:Y:S05]  /*103b0*/  BRA.U !UP0, `(.L_x_273) ;  /* 0x0000004908007547 */ /* 0x000fea000b800000 */
[----:B------:R-:W2:Y:S01]  /*103c0*/  LDL.LU R0, [R1+0x10] ;  /* 0x0000100001007983 */ /* 0x000ea20000300800 */
[----:B------:R-:W2:Y:S01]  /*103d0*/  LDCU UR6, c[0x0][0x440] ;  /* 0x00008800ff0677ac */ /* 0x000ea20008000800 */
[----:B------:R-:W3:Y:S01]  /*103e0*/  S2UR UR5, SR_CgaCtaId ;  /* 0x00000000000579c3 */ /* 0x000ee20000008800 */
[----:B------:R-:W-:Y:S01]  /*103f0*/  IMAD.MOV.U32 R106, RZ, RZ, R101 ;  /* 0x000000ffff6a7224 */ /* 0x000fe200078e0065 */
[----:B-----5:R-:W4:Y:S01]  /*10400*/  S2R R221, SR_TID.X ;  /* 0x0000000000dd7919 */ /* 0x020f220000002100 */
[----:B------:R-:W-:Y:S01]  /*10410*/  MOV R3, R104 ;  /* 0x0000006800037202 */ /* 0x000fe20000000f00 */
[----:B------:R-:W-:Y:S01]  /*10420*/  IMAD.MOV.U32 R105, RZ, RZ, R102 ;  /* 0x000000ffff697224 */ /* 0x000fe200078e0066 */
[----:B------:R-:W-:Y:S01]  /*10430*/  MOV R100, R103 ;  /* 0x0000006700647202 */ /* 0x000fe20000000f00 */
[----:B------:R-:W-:Y:S01]  /*10440*/  IMAD.MOV.U32 R225, RZ, RZ, 0x20 ;  /* 0x00000020ffe17424 */ /* 0x000fe200078e00ff */
[C---:B------:R-:W-:Y:S01]  /*10450*/  IADD3 R233, PT, PT, R227.reuse, 0x40, RZ ;  /* 0x00000040e3e97810 */ /* 0x040fe20007ffe0ff */
[C---:B------:R-:W-:Y:S01]  /*10460*/  VIADD R234, R227.reuse, 0x8 ;  /* 0x00000008e3ea7836 */ /* 0x040fe20000000000 */
[----:B------:R-:W-:Y:S01]  /*10470*/  UMOV UR13, 0x400 ;  /* 0x00000400000d7882 */ /* 0x000fe20000000000 */
[----:B------:R-:W-:Y:S01]  /*10480*/  VIADD R232, R227, 0x48 ;  /* 0x00000048e3e87836 */ /* 0x000fe20000000000 */
[----:B------:R-:W-:-:S02]  /*10490*/  USHF.L.U64.HI UR9, UR8, 0x5, UR9 ;  /* 0x0000000508097899 */ /* 0x000fc40008010209 */
[----:B------:R-:W-:Y:S01]  /*104a0*/  USHF.L.U32 UR12, UR8, 0x5, URZ ;  /* 0x00000005080c7899 */ /* 0x000fe200080006ff */
[----:B------:R-:W1:Y:S01]  /*104b0*/  LDCU UR8, c[0x0][0x440] ;  /* 0x00008800ff0877ac */ /* 0x000e620008000800 */
[----:B------:R-:W1:Y:S01]  /*104c0*/  LDCU UR4, c[0x0][0x45c] ;  /* 0x00008b80ff0477ac */ /* 0x000e620008000800 */
[----:B---3--:R-:W-:Y:S01]  /*104d0*/  ULEA UR5, UR5, UR13, 0x18 ;  /* 0x0000000d05057291 */ /* 0x008fe2000f8ec0ff */
[----:B--2---:R-:W-:Y:S01]  /*104e0*/  ISETP.GE.AND P5, PT, R0, UR6, PT ;  /* 0x0000000600007c0c */ /* 0x004fe2000bfa6270 */
[----:B------:R-:W2:Y:S01]  /*104f0*/  LDCU.64 UR6, c[0x0][0x3c0] ;  /* 0x00007800ff0677ac */ /* 0x000ea20008000a00 */
[----:B------:R-:W-:-:S05]  /*10500*/  IADD3 R0, PT, PT, R220, 0x9000, RZ ;  /* 0x00009000dc007810 */ /* 0x000fca0007ffe0ff */
[----:B------:R3:W-:Y:S01]  /*10510*/  STL [R1+0x34], R0 ;  /* 0x0000340001007387 */ /* 0x0007e20000100800 */
[----:B-1--4-:R-:W-:Y:S05]  /*10520*/  BRA `(.L_x_274) ;  /* 0x0000000000d07947 */ /* 0x012fea0003800000 */
.L_x_276:
[----:B------:R-:W2:Y:S01]  /*10530*/  LDL R206, [R1+0x18] ;  /* 0x0000180001ce7983 */ /* 0x000ea20000100800 */
[----:B------:R-:W1:Y:S01]  /*10540*/  LDC.64 R10, c[0x0][0x3b8] ;  /* 0x0000ee00ff0a7b82 */ /* 0x000e620000000a00 */
[----:B------:R-:W-:Y:S02]  /*10550*/  UIADD3 UR13, UPT, UPT, UR21, -0x1, URZ ;  /* 0xffffffff150d7890 */ /* 0x000fe4000fffe0ff */
[----:B------:R-:W3:Y:S04]  /*10560*/  LDL R205, [R1+0x14] ;  /* 0x0000140001cd7983 */ /* 0x000ee80000100800 */
[----:B-1----:R-:W-:Y:S04]  /*10570*/  IMAD.WIDE.U32 R8, R10, UR13, RZ ;  /* 0x0000000d0a087c25 */ /* 0x002fe8000f8e00ff */
[----:B------:R-:W-:Y:S02]  /*10580*/  IMAD R9, R11, UR13, R9 ;  /* 0x0000000d0b097c24 */ /* 0x000fe4000f8e0209 */
[C---:B------:R-:W-:Y:S03]  /*10590*/  IMAD.SHL.U32 R2, R8.reuse, 0x40, RZ ;  /* 0x0000004008027824 */ /* 0x040fe600078e00ff */
[----:B------:R-:W-:Y:S02]  /*105a0*/  SHF.L.U64.HI R8, R8, 0x6, R9 ;  /* 0x0000000608087819 */ /* 0x000fe40000010209 */
[C---:B------:R-:W-:Y:S04]  /*105b0*/  LEA R9, P0, R10.reuse, R2, 0x5 ;  /* 0x000000020a097211 */ /* 0x040fe800078028ff */
[----:B------:R-:W-:Y:S02]  /*105c0*/  LEA.HI.X R22, R10, R8, R11, 0x5, P0 ;  /* 0x000000080a167211 */ /* 0x000fe400000f2c0b */
[CC--:B--2---:R-:W-:Y:S04]  /*105d0*/  @!P5 LEA R20, P0, R2.reuse, R206.reuse, 0x1 ;  /* 0x000000ce0214d211 */ /* 0x0c4fe800078008ff */
[CCC-:B---3--:R-:W-:Y:S02]  /*105e0*/  @!P5 LEA.HI.X R21, R2.reuse, R205.reuse, R8.reuse, 0x1, P0 ;  /* 0x000000cd0215d211 */ /* 0x1c8fe400000f0c08 */
[CC--:B------:R-:W-:Y:S03]  /*105f0*/  @!P2 LEA R18, P0, R2.reuse, R206.reuse, 0x1 ;  /* 0x000000ce0212a211 */ /* 0x0c0fe600078008ff */
[----:B------:R-:W-:Y:S01]  /*10600*/  @!PT LDS RZ, [RZ] ;  /* 0x00000000fffff984 */ /* 0x000fe20000000800 */
[----:B------:R-:W-:Y:S01]  /*10610*/  @!PT LDS RZ, [RZ] ;  /* 0x00000000fffff984 */ /* 0x000fe20000000800 */
[----:B------:R-:W-:Y:S01]  /*10620*/  @!PT LDS RZ, [RZ] ;  /* 0x00000000fffff984 */ /* 0x000fe20000000800 */
[----:B------:R1:W-:Y:S01]  /*10630*/  @!P5 LDGSTS.E.BYPASS.LTC128B.128 [R226+0x6000], desc[UR10][R20.64] ;  /* 0x0600000014e2dfae */ /* 0x0003e2000b981a0a */
[CCC-:B------:R-:W-:Y:S02]  /*10640*/  @!P2 LEA.HI.X R19, R2.reuse, R205.reuse, R8.reuse, 0x1, P0 ;  /* 0x000000cd0213a211 */ /* 0x1c0fe400000f0c08 */
[CC--:B------:R-:W-:Y:S01]  /*10650*/  @!P1 LEA R10, P0, R2.reuse, R206.reuse, 0x1 ;  /* 0x000000ce020a9211 */ /* 0x0c0fe200078008ff */
[----:B------:R1:W-:Y:S03]  /*10660*/  @P5 STS.128 [R226+0x6000], RZ ;  /* 0x006000ffe2005388 */ /* 0x0003e60000000c00 */
[-C--:B------:R-:W-:Y:S01]  /*10670*/  @!P1 LEA.HI.X R11, R2, R205.reuse, R8, 0x1, P0 ;  /* 0x000000cd020b9211 */ /* 0x080fe200000f0c08 */
[----:B------:R-:W-:Y:S01]  /*10680*/  @!PT LDS RZ, [RZ] ;  /* 0x00000000fffff984 */ /* 0x000fe20000000800 */
[----:B------:R-:W-:Y:S01]  /*10690*/  @!PT LDS RZ, [RZ] ;  /* 0x00000000fffff984 */ /* 0x000fe20000000800 */
[----:B------:R-:W-:Y:S01]  /*106a0*/  @!PT LDS RZ, [RZ] ;  /* 0x00000000fffff984 */ /* 0x000fe20000000800 */
[----:B------:R1:W-:Y:S01]  /*106b0*/  @!P2 LDGSTS.E.BYPASS.LTC128B.128 [R226+0x7000], desc[UR10][R18.64+0x40] ;  /* 0x0700004012e2afae */ /* 0x0003e2000b981a0a */
[----:B------:R-:W-:Y:S02]  /*106c0*/  LEA R8, P0, R9, R206, 0x1 ;  /* 0x000000ce09087211 */ /* 0x000fe400078008ff */
[----:B------:R-:W-:Y:S01]  /*106d0*/  LOP3.LUT R2, R235, 0x20, RZ, 0xfc, !PT ;  /* 0x00000020eb027812 */ /* 0x000fe200078efcff */
[----:B------:R1:W-:Y:S01]  /*106e0*/  @P2 STS.128 [R226+0x7000], RZ ;  /* 0x007000ffe2002388 */ /* 0x0003e20000000c00 */
[----:B------:R-:W-:Y:S03]  /*106f0*/  LEA.HI.X R9, R9, R205, R22, 0x1, P0 ;  /* 0x000000cd09097211 */ /* 0x000fe600000f0c16 */
        /* <DEDUP_REMOVED lines=20> */
[----:B------:R-:W0:Y:S04]  /*10840*/  LDGDEPBAR ;  /* 0x00000000000079af */ /* 0x000e280000000000 */
[----:B------:R1:W-:Y:S01]  /*10850*/  STL [R1+0x38], R2 ;  /* 0x0000380201007387 */ /* 0x0003e20000100800 */
[----:B------:R-:W-:Y:S05]  /*10860*/  BRA `(.L_x_275) ;  /* 0x0000001400907947 */ /* 0x000fea0003800000 */
.L_x_274:
[----:B----4-:R-:W4:Y:S01]  /*10870*/  LDL R8, [R1+0x40] ;  /* 0x0000400001087983 */ /* 0x010f220000100800 */
[----:B------:R-:W-:Y:S04]  /*10880*/  DEPBAR.LE SB0, 0x0 ;  /* 0x000080000000791a */ /* 0x000fe80000000000 */
[----:B------:R-:W5:Y:S01]  /*10890*/  LDL R12, [R1+0x3c] ;  /* 0x00003c00010c7983 */ /* 0x000f620000100800 */
[----:B--2---:R-:W-:Y:S01]  /*108a0*/  UIMAD.WIDE.U32 UR16, UR21, UR6, URZ ;  /* 0x00000006151072a5 */ /* 0x004fe2000f8e00ff */
[C---:B------:R-:W-:Y:S01]  /*108b0*/  IMAD.SHL.U32 R6, R221.reuse, 0x8, RZ ;  /* 0x00000008dd067824 */ /* 0x040fe200078e00ff */
[----:B------:R-:W-:Y:S01]  /*108c0*/  SHF.R.U32.HI R222, RZ, 0x1, R221 ;  /* 0x00000001ffde7819 */ /* 0x000fe200000116dd */
[----:B------:R-:W2:Y:S01]  /*108d0*/  LDL R2, [R1+0x38] ;  /* 0x0000380001027983 */ /* 0x000ea20000100800 */
[----:B------:R-:W-:Y:S01]  /*108e0*/  UIMAD UR13, UR21, UR7, UR17 ;  /* 0x00000007150d72a4 */ /* 0x000fe2000f8e0211 */
[----:B------:R-:W-:Y:S01]  /*108f0*/  IMAD.SHL.U32 R224, R221, 0x4, RZ ;  /* 0x00000004dde07824 */ /* 0x000fe200078e00ff */
[----:B------:R-:W-:Y:S01]  /*10900*/  LOP3.LUT R235, R6, 0x18, RZ, 0xc0, !PT ;  /* 0x0000001806eb7812 */ /* 0x000fe200078ec0ff */
[----:B------:R-:W-:Y:S01]  /*10910*/  BAR.SYNC.DEFER_BLOCKING 0x0 ;  /* 0x0000000000007b1d */ /* 0x000fe20000010000 */
[----:B------:R-:W-:Y:S01]  /*10920*/  IMAD.U32 R4, RZ, RZ, UR16 ;  /* 0x00000010ff047e24 */ /* 0x000fe2000f8e00ff */
[----:B------:R-:W-:Y:S01]  /*10930*/  ULEA UR15, UP0, UR16, UR12, 0x6 ;  /* 0x0000000c100f7291 */ /* 0x000fe2000f8030ff */
[----:B---3--:R-:W-:Y:S01]  /*10940*/  IMAD.U32 R0, RZ, RZ, UR13 ;  /* 0x0000000dff007e24 */ /* 0x008fe2000f8e00ff */
[----:B------:R-:W-:Y:S01]  /*10950*/  LOP3.LUT R7, R235, 0x40, RZ, 0xfc, !PT ;  /* 0x00000040eb077812 */ /* 0x000fe200078efcff */
[----:B------:R-:W-:Y:S01]  /*10960*/  IMAD.U32 R5, RZ, RZ, UR17 ;  /* 0x00000011ff057e24 */ /* 0x000fe2000f8e00ff */
[----:B------:R-:W-:Y:S01]  /*10970*/  ULEA.HI.X UR13, UR16, UR9, UR13, 0x6, UP0 ;  /* 0x00000009100d7291 */ /* 0x000fe200080f340d */
[----:B------:R-:W-:Y:S01]  /*10980*/  LOP3.LUT P4, RZ, R221, 0x4, RZ, 0xc0, !PT ;  /* 0x00000004ddff7812 */ /* 0x000fe2000788c0ff */
[----:B------:R1:W-:Y:S01]  /*10990*/  STL [R1+0x44], R6 ;  /* 0x0000440601007387 */ /* 0x0003e20000100800 */
[----:B------:R-:W-:Y:S01]  /*109a0*/  ISETP.GE.AND P1, PT, R7, UR8, PT ;  /* 0x0000000807007c0c */ /* 0x000fe2000bf26270 */
[----:B------:R-:W-:Y:S01]  /*109b0*/  IMAD.U32 R9, RZ, RZ, UR15 ;  /* 0x0000000fff097e24 */ /* 0x000fe2000f8e00ff */
[----:B------:R-:W-:Y:S01]  /*109c0*/  UISETP.GT.AND UP0, UPT, UR21, UR18, UPT ;  /* 0x000000121500728c */ /* 0x000fe2000bf04270 */
[----:B------:R-:W-:Y:S04]  /*109d0*/  STL [R1+0x10], R235 ;  /* 0x000010eb01007387 */ /* 0x000fe80000100800 */
[----:B------:R3:W-:Y:S01]  /*109e0*/  STL [R1+0x30], R7 ;  /* 0x0000300701007387 */ /* 0x0007e20000100800 */
[----:B-1----:R-:W-:Y:S01]  /*109f0*/  LOP3.LUT R6, R222, 0x8, RZ, 0xc0, !PT ;  /* 0x00000008de067812 */ /* 0x002fe200078ec0ff */
[----:B---3--:R-:W-:Y:S01]  /*10a00*/  IMAD.U32 R7, RZ, RZ, UR13 ;  /* 0x0000000dff077e24 */ /* 0x008fe2000f8e00ff */
[----:B--2---:R-:W-:Y:S01]  /*10a10*/  ISETP.GE.AND P2, PT, R2, UR8, PT ;  /* 0x0000000802007c0c */ /* 0x004fe2000bf46270 */
[C---:B------:R-:W-:Y:S01]  /*10a20*/  IMAD.SHL.U32 R2, R221.reuse, 0x20, RZ ;  /* 0x00000020dd027824 */ /* 0x040fe200078e00ff */
[C---:B----4-:R-:W-:Y:S04]  /*10a30*/  LEA R10, P0, R4.reuse, R8, 0x7 ;  /* 0x00000008040a7211 */ /* 0x050fe800078038ff */
[----:B-----5:R-:W-:Y:S01]  /*10a40*/  LEA.HI.X R11, R4, R12, R0, 0x7, P0 ;  /* 0x0000000c040b7211 */ /* 0x020fe200000f3c00 */
[----:B------:R-:W-:Y:S01]  /*10a50*/  IMAD.SHL.U32 R0, R221, 0x10, RZ ;  /* 0x00000010dd007824 */ /* 0x000fe200078e00ff */
[C---:B------:R-:W-:Y:S03]  /*10a60*/  LEA R8, P0, R9.reuse, R8, 0x1 ;  /* 0x0000000809087211 */ /* 0x040fe600078008ff */
[----:B------:R-:W-:Y:S01]  /*10a70*/  @!PT LDS RZ, [RZ] ;  /* 0x00000000fffff984 */ /* 0x000fe20000000800 */
[----:B------:R-:W-:Y:S01]  /*10a80*/  @!PT LDS RZ, [RZ] ;  /* 0x00000000fffff984 */ /* 0x000fe20000000800 */
[----:B------:R-:W-:Y:S01]  /*10a90*/  @!PT LDS RZ, [RZ] ;  /* 0x00000000fffff984 */ /* 0x000fe20000000800 */
[----:B------:R-:W-:Y:S01]  /*10aa0*/  @!P5 LDGSTS.E.BYPASS.LTC128B.128 [R226+0x9000], desc[UR10][R10.64] ;  /* 0x090000000ae2dfae */ /* 0x000fe2000b981a0a */
[----:B------:R-:W-:Y:S02]  /*10ab0*/  LEA.HI.X R9, R9, R12, R7, 0x1, P0 ;  /* 0x0000000c09097211 */ /* 0x000fe400000f0c07 */
[C---:B------:R-:W-:Y:S02]  /*10ac0*/  LOP3.LUT R4, R0.reuse, 0x100, RZ, 0xc0, !PT ;  /* 0x0000010000047812 */ /* 0x040fe400078ec0ff */
[----:B------:R-:W-:Y:S02]  /*10ad0*/  LOP3.LUT R223, R0, 0x3e00, RZ, 0xc0, !PT ;  /* 0x00003e0000df7812 */ /* 0x000fe400078ec0ff */
[----:B------:R-:W-:Y:S01]  /*10ae0*/  LOP3.LUT R0, R224, 0x18, RZ, 0xc0, !PT ;  /* 0x00000018e0007812 */ /* 0x000fe200078ec0ff */
[----:B------:R-:W-:Y:S01]  /*10af0*/  @P5 STS.128 [R226+0x9000], RZ ;  /* 0x009000ffe2005388 */ /* 0x000fe20000000c00 */
[----:B------:R-:W-:Y:S02]  /*10b00*/  ISETP.GE.AND P5, PT, R235, UR8, PT ;  /* 0x00000008eb007c0c */ /* 0x000fe4000bfa6270 */
[--C-:B------:R-:W-:Y:S02]  /*10b10*/  LOP3.LUT R0, R0, 0xc0, R2.reuse, 0xf8, !PT ;  /* 0x000000c000007812 */ /* 0x100fe400078ef802 */
[--C-:B------:R-:W-:Y:S02]  /*10b20*/  LOP3.LUT R5, R4, 0x20, R2.reuse, 0xf8, !PT ;  /* 0x0000002004057812 */ /* 0x100fe400078ef802 */
[----:B------:R-:W-:Y:S01]  /*10b30*/  LOP3.LUT R2, R223, 0x120, R2, 0xf8, !PT ;  /* 0x00000120df027812 */ /* 0x000fe200078ef802 */
        /* <DEDUP_REMOVED lines=10> */
[----:B------:R-:W-:Y:S05]  /*10be0*/  SEL R2, R225, 0xffffffe0, !P4 ;  /* 0xffffffe0e1027807 */ /* 0x000fea0006000000 */
[----:B------:R-:W-:Y:S01]  /*10bf0*/  @!PT LDS RZ, [RZ] ;  /* 0x00000000fffff984 */ /* 0x000fe20000000800 */
[----:B------:R-:W-:Y:S01]  /*10c00*/  @!PT LDS RZ, [RZ] ;  /* 0x00000000fffff984 */ /* 0x000fe20000000800 */
[----:B------:R-:W-:Y:S01]  /*10c10*/  @!PT LDS RZ, [RZ] ;  /* 0x00000000fffff984 */ /* 0x000fe20000000800 */
[----:B------:R-:W-:Y:S01]  /*10c20*/  @!P1 LDGSTS.E.BYPASS.LTC128B.128 [R226+0xb000], desc[UR10][R10.64+0x80] ;  /* 0x0b0000800ae29fae */ /* 0x000fe2000b981a0a */
[C---:B------:R-:W-:Y:S02]  /*10c30*/  IMAD.IADD R216, R2.reuse, 0x1, R101 ;  /* 0x0000000102d87824 */ /* 0x040fe400078e0265 */
[----:B------:R-:W-:Y:S05]  /*10c40*/  IMAD.IADD R2, R2, 0x1, R0 ;  /* 0x0000000102027824 */ /* 0x000fea00078e0200 */
        /* <DEDUP_REMOVED lines=17> */
[----:B------:R-:W2:Y:S08]  /*10d60*/  LDSM.16.M88.4 R16, [R0+0x6000] ;  /* 0x006000000010783b */ /* 0x000eb00000000200 */
[----:B------:R-:W1:Y:S08]  /*10d70*/  LDSM.16.M88.4 R60, [R101+0x1000] ;  /* 0x00100000653c783b */ /* 0x000e700000000200 */
[----:B------:R-:W3:Y:S08]  /*10d80*/  LDSM.16.M88.4 R32, [R0+0x6400] ;  /* 0x006400000020783b */ /* 0x000ef00000000200 */
[----:B------:R-:W0:Y:S08]  /*10d90*/  LDGDEPBAR ;  /* 0x00000000000079af */ /* 0x000e300000000000 */
[----:B------:R-:W4:Y:S08]  /*10da0*/  LDSM.16.M88.4 R48, [R0+0x6800] ;  /* 0x006800000030783b */ /* 0x000f300000000200 */
[----:B------:R-:W5:Y:S01]  /*10db0*/  LDSM.16.M88.4 R108, [R0+0x6c00] ;  /* 0x006c0000006c783b */ /* 0x000f620000000200 */
[-C--:B--2---:R-:W-:Y:S07]  /*10dc0*/  HMMA.16816.F32 R4, R64, R16.reuse, RZ ;  /* 0x000000104004723c */ /* 0x084fee00000018ff */
[----:B------:R-:W-:Y:S01]  /*10dd0*/  LDSM.16.M88.4 R176, [R216] ;  /* 0x00000000d8b0783b */ /* 0x000fe20000000200 */
[C---:B-1----:R-:W-:Y:S07]  /*10de0*/  HMMA.16816.F32 R8, R60.reuse, R16, RZ ;  /* 0x000000103c08723c */ /* 0x042fee00000018ff */
        /* <DEDUP_REMOVED lines=68> */
[----:B------:R3:W-:Y:S07]  /*11230*/  LDSM.16.M88.4 R204, [R0+0x8c00] ;  /* 0x008c000000cc783b */ /* 0x0007ee0000000200 */
[C---:B------:R-:W-:Y:S08]  /*11240*/  HMMA.16816.F32 R8, R212.reuse, R208, R8 ;  /* 0x000000d0d408723c */ /* 0x040ff00000001808 */
[-C--:B------:R-:W-:Y:S08]  /*11250*/  HMMA.16816.F32 R12, R212, R210.reuse, R12 ;  /* 0x000000d2d40c723c */ /* 0x080ff0000000180c */
[C---:B------:R-:W-:Y:S01]  /*11260*/  HMMA.16816.F32 R16, R184.reuse, R210, R16 ;  /* 0x000000d2b810723c */ /* 0x040fe20000001810 */
[----:B------:R-:W-:Y:S03]  /*11270*/  LDSM.16.M88.4 R208, [R2+0x8000] ;  /* 0x0080000002d0783b */ /* 0x000fe60000000200 */
[----:B---3--:R-:W-:Y:S04]  /*11280*/  IMAD.SHL.U32 R0, R221, 0x2, RZ ;  /* 0x00000002dd007824 */ /* 0x008fe800078e00ff */
[-C--:B-----5:R-:W-:Y:S03]  /*11290*/  HMMA.16816.F32 R20, R184, R176.reuse, R20 ;  /* 0x000000b0b814723c */ /* 0x0a0fe60000001814 */
[----:B------:R-:W-:Y:S05]  /*112a0*/  LOP3.LUT R102, R0, 0x6, RZ, 0xc0, !PT ;  /* 0x0000000600667812 */ /* 0x000fea00078ec0ff */
[C---:B------:R-:W-:Y:S01]  /*112b0*/  HMMA.16816.F32 R24, R212.reuse, R176, R24 ;  /* 0x000000b0d418723c */ /* 0x040fe20000001818 */
[----:B------:R-:W-:Y:S07]  /*112c0*/  STL [R1+0x2c], R102 ;  /* 0x00002c6601007387 */ /* 0x000fee0000100800 */
[-C--:B------:R-:W-:Y:S08]  /*112d0*/  HMMA.16816.F32 R28, R212, R178.reuse, R28 ;  /* 0x000000b2d41c723c */ /* 0x080ff0000000181c */
[C---:B------:R-:W-:Y:S01]  /*112e0*/  HMMA.16816.F32 R32, R184.reuse, R178, R32 ;  /* 0x000000b2b820723c */ /* 0x040fe20000001820 */
[----:B------:R3:W4:Y:S07]  /*112f0*/  LDSM.16.M88.4 R176, [R101+0x4000] ;  /* 0x0040000065b0783b */ /* 0x00072e0000000200 */
[-C--:B-1----:R-:W-:Y:S08]  /*11300*/  HMMA.16816.F32 R36, R184, R196.reuse, R36 ;  /* 0x000000c4b824723c */ /* 0x082ff00000001824 */
[C---:B------:R-:W-:Y:S08]  /*11310*/  HMMA.16816.F32 R40, R212.reuse, R196, R40 ;  /* 0x000000c4d428723c */ /* 0x040ff00000001828 */
[-C--:B------:R-:W-:Y:S01]  /*11320*/  HMMA.16816.F32 R44, R212, R198.reuse, R44 ;  /* 0x000000c6d42c723c */ /* 0x080fe2000000182c */
[----:B---3--:R-:W-:Y:S04]  /*11330*/  IMAD.U32 R101, RZ, RZ, UR21 ;  /* 0x00000015ff657e24 */ /* 0x008fe8000f8e00ff */
[----:B------:R-:W-:Y:S03]  /*11340*/  IMAD R0, R101, 0x40, R102 ;  /* 0x0000004065007824 */ /* 0x000fe600078e0266 */
[C---:B------:R-:W-:Y:S01]  /*11350*/  HMMA.16816.F32 R48, R184.reuse, R198, R48 ;  /* 0x000000c6b830723c */ /* 0x040fe20000001830 */
[----:B------:R-:W1:Y:S03]  /*11360*/  LDSM.16.M88.4 R196, [R216+0x4000] ;  /* 0x00400000d8c4783b */ /* 0x000e660000000200 */
[CC--:B------:R-:W-:Y:S01]  /*11370*/  ISETP.GT.AND P0, PT, R227.reuse, R0.reuse, PT ;  /* 0x00000000e300720c */ /* 0x0c0fe20003f04270 */
[----:B------:R-:W-:Y:S01]  /*11380*/  VIADD R107, R0, 0x1 ;  /* 0x00000001006b7836 */ /* 0x000fe20000000000 */
[-C--:B------:R-:W-:Y:S01]  /*11390*/  ISETP.GT.AND P3, PT, R234, R0.reuse, PT ;  /* 0x00000000ea00720c */ /* 0x080fe20003f64270 */
[C---:B------:R-:W-:Y:S01]  /*113a0*/  VIADD R104, R0.reuse, 0x8 ;  /* 0x0000000800687836 */ /* 0x040fe20000000000 */
[-C--:B--2---:R-:W-:Y:S01]  /*113b0*/  HMMA.16816.F32 R52, R184, R108.reuse, R52 ;  /* 0x0000006cb834723c */ /* 0x084fe20000001834 */
[----:B------:R-:W2:Y:S02]  /*113c0*/  LDSM.16.M88.4 R216, [R216+0x5000] ;  /* 0x00500000d8d8783b */ /* 0x000ea40000000200 */
[-C--:B------:R-:W-:Y:S01]  /*113d0*/  ISETP.GT.AND P6, PT, R227, R107.reuse, PT ;  /* 0x0000006be300720c */ /* 0x080fe20003fc4270 */
[C---:B------:R-:W-:Y:S02]  /*113e0*/  VIADD R103, R0.reuse, 0x9 ;  /* 0x0000000900677836 */ /* 0x040fe40000000000 */
[C---:B------:R-:W-:Y:S02]  /*113f0*/  VIADD R102, R0.reuse, 0x10 ;  /* 0x0000001000667836 */ /* 0x040fe40000000000 */
[C---:B------:R-:W-:Y:S04]  /*11400*/  HMMA.16816.F32 R56, R212.reuse, R108, R56 ;  /* 0x0000006cd438723c */ /* 0x040fe80000001838 */
[----:B------:R-:W-:Y:S04]  /*11410*/  VIADD R101, R0, 0x11 ;  /* 0x0000001100657836 */ /* 0x000fe80000000000 */
[-C--:B------:R-:W-:Y:S08]  /*11420*/  HMMA.16816.F32 R60, R212, R110.reuse, R60 ;  /* 0x0000006ed43c723c */ /* 0x080ff0000000183c */
[----:B------:R-:W-:Y:S01]  /*11430*/  HMMA.16816.F32 R64, R184, R110, R64 ;  /* 0x0000006eb840723c */ /* 0x000fe20000001840 */
[----:B------:R-:W3:Y:S07]  /*11440*/  LDSM.16.M88.4 R108, [R2+0x8400] ;  /* 0x00840000026c783b */ /* 0x000eee0000000200 */
[-C--:B----4-:R-:W-:Y:S08]  /*11450*/  HMMA.16816.F32 R4, R176, R180.reuse, R4 ;  /* 0x000000b4b004723c */ /* 0x090ff00000001804 */
        /* <DEDUP_REMOVED lines=14> */
[----:B------:R-:W-:Y:S08]  /*11540*/  HMMA.16816.F32 R64, R176, R206, R64 ;  /* 0x000000ceb040723c */ /* 0x000ff00000001840 */
[-C--:B-1----:R-:W-:Y:S08]  /*11550*/  HMMA.16816.F32 R4, R196, R208.reuse, R4 ;  /* 0x000000d0c404723c */ /* 0x082ff00000001804 */
[C---:B--2---:R-:W-:Y:S08]  /*11560*/  HMMA.16816.F32 R8, R216.reuse, R208, R8 ;  /* 0x000000d0d808723c */ /* 0x044ff00000001808 */
[-C--:B------:R-:W-:Y:S03]  /*11570*/  HMMA.16816.F32 R12, R216, R210.reuse, R12 ;  /* 0x000000d2d80c723c */ /* 0x080fe6000000180c */
[----:B------:R-:W-:Y:S02]  /*11580*/  FSEL R204, R4, -INF , !P0 ;  /* 0xff80000004cc7808 */ /* 0x000fe40004000000 */
[-C--:B------:R-:W-:Y:S02]  /*11590*/  ISETP.GT.AND P0, PT, R234, R107.reuse, PT ;  /* 0x0000006bea00720c */ /* 0x080fe40003f04270 */
[----:B------:R-:W-:Y:S01]  /*115a0*/  FSEL R203, R5, -INF , !P6 ;  /* 0xff80000005cb7808 */ /* 0x000fe20007000000 */
[C---:B------:R-:W-:Y:S04]  /*115b0*/  HMMA.16816.F32 R16, R196.reuse, R210, R16 ;  /* 0x000000d2c410723c */ /* 0x040fe80000001810 */
[----:B------:R-:W-:Y:S02]  /*115c0*/  FSEL R201, R7, -INF , !P0 ;  /* 0xff80000007c97808 */ /* 0x000fe40004000000 */
[CC--:B------:R-:W-:Y:S02]  /*115d0*/  ISETP.GT.AND P0, PT, R233.reuse, R0.reuse, PT ;  /* 0x00000000e900720c */ /* 0x0c0fe40003f04270 */
[----:B------:R-:W-:Y:S01]  /*115e0*/  FSEL R202, R6, -INF , !P3 ;  /* 0xff80000006ca7808 */ /* 0x000fe20005800000 */
[-C--:B---3--:R-:W-:Y:S01]  /*115f0*/  HMMA.16816.F32 R20, R196, R108.reuse, R20 ;  /* 0x0000006cc414723c */ /* 0x088fe20000001814 */
[----:B------:R-:W1:Y:S02]  /*11600*/  LDSM.16.M88.4 R4, [R2+0x8800] ;  /* 0x008800000204783b */ /* 0x000e640000000200 */
[----:B------:R-:W-:Y:S02]  /*11610*/  FSEL R200, R8, -INF , !P0 ;  /* 0xff80000008c87808 */ /* 0x000fe40004000000 */
[CC--:B------:R-:W-:Y:S02]  /*11620*/  ISETP.GT.AND P0, PT, R232.reuse, R107.reuse, PT ;  /* 0x0000006be800720c */ /* 0x0c0fe40003f04270 */
[----:B------:R-:W-:Y:S01]  /*11630*/  ISETP.GT.AND P6, PT, R233, R107, PT ;  /* 0x0000006be900720c */ /* 0x000fe20003fc4270 */
[C---:B------:R-:W-:Y:S04]  /*11640*/  HMMA.16816.F32 R24, R216.reuse, R108, R24 ;  /* 0x0000006cd818723c */ /* 0x040fe80000001818 */
[----:B------:R-:W-:Y:S02]  /*11650*/  FSEL R193, R11, -INF , !P0 ;  /* 0xff8000000bc17808 */ /* 0x000fe40004000000 */
[----:B------:R-:W-:Y:S02]  /*11660*/  FSEL R195, R9, -INF , !P6 ;  /* 0xff80000009c37808 */ /* 0x000fe40007000000 */
[----:B------:R-:W-:Y:S01]  /*11670*/  ISETP.GT.AND P3, PT, R232, R0, PT ;  /* 0x00000000e800720c */ /* 0x000fe20003f64270 */
[-C--:B------:R-:W-:Y:S03]  /*11680*/  HMMA.16816.F32 R28, R216, R110.reuse, R28 ;  /* 0x0000006ed81c723c */ /* 0x080fe6000000181c */
[----:B------:R-:W-:Y:S02]  /*11690*/  FSEL R194, R10, -INF , !P3 ;  /* 0xff8000000ac27808 */ /* 0x000fe40005800000 */
[CC--:B------:R-:W-:Y:S01]  /*116a0*/  ISETP.GT.AND P0, PT, R233.reuse, R104.reuse, PT ;  /* 0x00000068e900720c */ /* 0x0c0fe20003f04270 */
[----:B------:R-:W2:Y:S01]  /*116b0*/  LDSM.16.M88.4 R8, [R2+0x8c00] ;  /* 0x008c00000208783b */ /* 0x000ea20000000200 */
[-C--:B------:R-:W-:Y:S01]  /*116c0*/  ISETP.GT.AND P6, PT, R233, R103.reuse, PT ;  /* 0x00000067e900720c */ /* 0x080fe20003fc4270 */
[----:B------:R-:W-:Y:S04]  /*116d0*/  DEPBAR.LE SB0, 0x0 ;  /* 0x000080000000791a */ /* 0x000fe80000000000 */
[----:B------:R-:W-:Y:S01]  /*116e0*/  FSEL R184, R12, -INF , !P0 ;  /* 0xff8000000cb87808 */ /* 0x000fe20004000000 */
[C---:B------:R-:W-:Y:S01]  /*116f0*/  HMMA.16816.F32 R32, R196.reuse, R110, R32 ;  /* 0x0000006ec420723c */ /* 0x040fe20000001820 */
[----:B------:R-:W-:Y:S04]  /*11700*/  BAR.SYNC.DEFER_BLOCKING 0x0 ;  /* 0x0000000000007b1d */ /* 0x000fe80000010000 */
[-C--:B------:R-:W-:Y:S01]  /*11710*/  ISETP.GT.AND P0, PT, R232, R103.reuse, PT ;  /* 0x00000067e800720c */ /* 0x080fe20003f04270 */
[C---:B------:R-:W-:Y:S01]  /*11720*/  VIADD R12, R0.reuse, 0x29 ;  /* 0x00000029000c7836 */ /* 0x040fe20000000000 */
[----:B------:R-:W-:Y:S01]  /*11730*/  FSEL R183, R13, -INF , !P6 ;  /* 0xff8000000db77808 */ /* 0x000fe20007000000 */
[C---:B------:R-:W-:Y:S01]  /*11740*/  VIADD R13, R0.reuse, 0x28 ;  /* 0x00000028000d7836 */ /* 0x040fe20000000000 */
[----:B------:R-:W-:Y:S01]  /*11750*/  FSEL R181, R15, -INF , !P0 ;  /* 0xff8000000fb57808 */ /* 0x000fe20004000000 */
[----:B------:R-:W-:Y:S01]  /*11760*/  VIADD R15, R0, 0x20 ;  /* 0x00000020000f7836 */ /* 0x000fe20000000000 */
[C---:B------:R-:W-:Y:S01]  /*11770*/  ISETP.GT.AND P0, PT, R227.reuse, R104, PT ;  /* 0x00000068e300720c */ /* 0x040fe20003f04270 */
[-C--:B-1----:R-:W-:Y:S03]  /*11780*/  HMMA.16816.F32 R36, R196, R4.reuse, R36 ;  /* 0x00000004c424723c */ /* 0x082fe60000001824 */
[----:B------:R-:W-:Y:S01]  /*11790*/  FSEL R180, R16, -INF , !P0 ;  /* 0xff80000010b47808 */ /* 0x000fe20004000000 */
[----:B------:R-:W-:Y:S01]  /*117a0*/  VIADD R16, R0, 0x19 ;  /* 0x0000001900107836 */ /* 0x000fe20000000000 */
[-C--:B------:R-:W-:Y:S02]  /*117b0*/  ISETP.GT.AND P0, PT, R234, R103.reuse, PT ;  /* 0x00000067ea00720c */ /* 0x080fe40003f04270 */
[----:B------:R-:W-:Y:S01]  /*117c0*/  ISETP.GT.AND P6, PT, R227, R103, PT ;  /* 0x00000067e300720c */ /* 0x000fe20003fc4270 */
[C---:B------:R-:W-:Y:S04]  /*117d0*/  HMMA.16816.F32 R40, R216.reuse, R4, R40 ;  /* 0x00000004d828723c */ /* 0x040fe80000001828 */
[----:B------:R-:W-:Y:S01]  /*117e0*/  FSEL R177, R19, -INF , !P0 ;  /* 0xff80000013b17808 */ /* 0x000fe20004000000 */
[C---:B------:R-:W-:Y:S01]  /*117f0*/  VIADD R4, R0.reuse, 0x38 ;  /* 0x0000003800047836 */ /* 0x040fe20000000000 */
[----:B------:R-:W-:Y:S01]  /*11800*/  ISETP.GT.AND P0, PT, R227, R102, PT ;  /* 0x00000066e300720c */ /* 0x000fe20003f04270 */
[C---:B------:R-:W-:Y:S01]  /*11810*/  VIADD R5, R0.reuse, 0x39 ;  /* 0x0000003900057836 */ /* 0x040fe20000000000 */
[----:B------:R-:W-:Y:S01]  /*11820*/  FSEL R179, R17, -INF , !P6 ;  /* 0xff80000011b37808 */ /* 0x000fe20007000000 */
[----:B------:R-:W-:Y:S01]  /*11830*/  VIADD R17, R0, 0x18 ;  /* 0x0000001800117836 */ /* 0x000fe20000000000 */
[----:B------:R-:W-:Y:S01]  /*11840*/  FSEL R191, R20, -INF , !P0 ;  /* 0xff80000014bf7808 */ /* 0x000fe20004000000 */
[-C--:B------:R-:W-:Y:S03]  /*11850*/  HMMA.16816.F32 R44, R216, R6.reuse, R44 ;  /* 0x00000006d82c723c */ /* 0x080fe6000000182c */
[-C--:B------:R-:W-:Y:S02]  /*11860*/  ISETP.GT.AND P0, PT, R234, R101.reuse, PT ;  /* 0x00000065ea00720c */ /* 0x080fe40003f04270 */
[----:B------:R-:W-:Y:S02]  /*11870*/  ISETP.GT.AND P3, PT, R232, R104, PT ;  /* 0x00000068e800720c */ /* 0x000fe40003f64270 */
[----:B------:R-:W-:Y:S01]  /*11880*/  FSEL R109, R23, -INF , !P0 ;  /* 0xff800000176d7808 */ /* 0x000fe20004000000 */
[C---:B------:R-:W-:Y:S04]  /*11890*/  HMMA.16816.F32 R48, R196.reuse, R6, R48 ;  /* 0x00000006c430723c */ /* 0x040fe80000001830 */
[----:B------:R-:W-:Y:S01]  /*118a0*/  ISETP.GT.AND P0, PT, R233, R102, PT ;  /* 0x00000066e900720c */ /* 0x000fe20003f04270 */
[----:B------:R-:W-:Y:S01]  /*118b0*/  VIADD R7, R0, 0x30 ;  /* 0x0000003000077836 */ /* 0x000fe20000000000 */
[----:B------:R-:W-:Y:S01]  /*118c0*/  FSEL R182, R14, -INF , !P3 ;  /* 0xff8000000eb67808 */ /* 0x000fe20005800000 */
[----:B------:R-:W-:Y:S01]  /*118d0*/  VIADD R14, R0, 0x21 ;  /* 0x00000021000e7836 */ /* 0x000fe20000000000 */
[----:B------:R-:W-:Y:S01]  /*118e0*/  FSEL R108, R24, -INF , !P0 ;  /* 0xff800000186c7808 */ /* 0x000fe20004000000 */
[-C--:B--2---:R-:W-:Y:S03]  /*118f0*/  HMMA.16816.F32 R52, R196, R8.reuse, R52 ;  /* 0x00000008c434723c */ /* 0x084fe60000001834 */
[----:B------:R-:W-:Y:S01]  /*11900*/  ISETP.GT.AND P0, PT, R232, R101, PT ;  /* 0x00000065e800720c */ /* 0x000fe20003f04270 */
[----:B------:R-:W-:Y:S01]  /*11910*/  VIADD R6, R0, 0x31 ;  /* 0x0000003100067836 */ /* 0x000fe20000000000 */
[----:B------:R-:W-:Y:S02]  /*11920*/  ISETP.GT.AND P3, PT, R234, R104, PT ;  /* 0x00000068ea00720c */ /* 0x000fe40003f64270 */
[----:B------:R-:W-:Y:S01]  /*11930*/  FSEL R189, R27, -INF , !P0 ;  /* 0xff8000001bbd7808 */ /* 0x000fe20004000000 */
[C---:B------:R-:W-:Y:S04]  /*11940*/  HMMA.16816.F32 R56, R216.reuse, R8, R56 ;  /* 0x00000008d838723c */ /* 0x040fe80000001838 */
[-C--:B------:R-:W-:Y:S02]  /*11950*/  ISETP.GT.AND P0, PT, R233, R17.reuse, PT ;  /* 0x00000011e900720c */ /* 0x080fe40003f04270 */
[----:B------:R-:W-:Y:S02]  /*11960*/  FSEL R178, R18, -INF , !P3 ;  /* 0xff80000012b27808 */ /* 0x000fe40005800000 */
[----:B------:R-:W-:Y:S01]  /*11970*/  FSEL R186, R28, -INF , !P0 ;  /* 0xff8000001cba7808 */ /* 0x000fe20004000000 */
[-C--:B------:R-:W-:Y:S03]  /*11980*/  HMMA.16816.F32 R60, R216, R10.reuse, R60 ;  /* 0x0000000ad83c723c */ /* 0x080fe6000000183c */
[----:B------:R-:W-:Y:S02]  /*11990*/  ISETP.GT.AND P0, PT, R232, R16, PT ;  /* 0x00000010e800720c */ /* 0x000fe40003f04270 */
[----:B------:R-:W-:Y:S02]  /*119a0*/  ISETP.GT.AND P3, PT, R234, R102, PT ;  /* 0x00000066ea00720c */ /* 0x000fe40003f64270 */
[----:B------:R-:W-:Y:S01]  /*119b0*/  FSEL R31, R31, -INF , !P0 ;  /* 0xff8000001f1f7808 */ /* 0x000fe20004000000 */
[----:B------:R-:W-:Y:S04]  /*119c0*/  HMMA.16816.F32 R64, R196, R10, R64 ;  /* 0x0000000ac440723c */ /* 0x000fe80000001840 */
[----:B------:R-:W-:Y:S02]  /*119d0*/  ISETP.GT.AND P0, PT, R227, R17, PT ;  /* 0x00000011e300720c */ /* 0x000fe40003f04270 */
[----:B------:R-:W-:Y:S02]  /*119e0*/  FSEL R176, R22, -INF , !P3 ;  /* 0xff80000016b07808 */ /* 0x000fe40005800000 */
[----:B------:R-:W-:Y:S02]  /*119f0*/  FSEL R32, R32, -INF , !P0 ;  /* 0xff80000020207808 */ /* 0x000fe40004000000 */
[----:B------:R-:W-:Y:S02]  /*11a00*/  ISETP.GT.AND P0, PT, R234, R16, PT ;  /* 0x00000010ea00720c */ /* 0x000fe40003f04270 */
[----:B------:R-:W-:Y:S02]  /*11a10*/  ISETP.GT.AND P3, PT, R232, R102, PT ;  /* 0x00000066e800720c */ /* 0x000fe40003f64270 */
[----:B------:R-:W-:Y:S02]  /*11a20*/  FSEL R35, R35, -INF , !P0 ;  /* 0xff80000023237808 */ /* 0x000fe40004000000 */
[C---:B------:R-:W-:Y:S02]  /*11a30*/  ISETP.GT.AND P0, PT, R227.reuse, R15, PT ;  /* 0x0000000fe300720c */ /* 0x040fe40003f04270 */
[----:B------:R-:W-:Y:S02]  /*11a40*/  FSEL R188, R26, -INF , !P3 ;  /* 0xff8000001abc7808 */ /* 0x000fe40005800000 */
[----:B------:R-:W-:Y:S02]  /*11a50*/  FSEL R36, R36, -INF , !P0 ;  /* 0xff80000024247808 */ /* 0x000fe40004000000 */
[-C--:B------:R-:W-:Y:S02]  /*11a60*/  ISETP.GT.AND P0, PT, R234, R14.reuse, PT ;  /* 0x0000000eea00720c */ /* 0x080fe40003f04270 */
[----:B------:R-:W-:Y:S02]  /*11a70*/  ISETP.GT.AND P6, PT, R227, R101, PT ;  /* 0x00000065e300720c */ /* 0x000fe40003fc4270 */
[----:B------:R-:W-:Y:S02]  /*11a80*/  ISETP.GT.AND P3, PT, R232, R17, PT ;  /* 0x00000011e800720c */ /* 0x000fe40003f64270 */
[----:B------:R-:W-:Y:S02]  /*11a90*/  FSEL R39, R39, -INF , !P0 ;  /* 0xff80000027277808 */ /* 0x000fe40004000000 */
[----:B------:R-:W-:Y:S02]  /*11aa0*/  ISETP.GT.AND P0, PT, R233, R15, PT ;  /* 0x0000000fe900720c */ /* 0x000fe40003f04270 */
[----:B------:R-:W-:Y:S02]  /*11ab0*/  FSEL R192, R21, -INF , !P6 ;  /* 0xff80000015c07808 */ /* 0x000fe40007000000 */
[----:B------:R-:W-:Y:S02]  /*11ac0*/  FSEL R190, R30, -INF , !P3 ;  /* 0xff8000001ebe7808 */ /* 0x000fe40005800000 */
[----:B------:R-:W-:Y:S02]  /*11ad0*/  ISETP.GT.AND P6, PT, R233, R101, PT ;  /* 0x00000065e900720c */ /* 0x000fe40003fc4270 */
[----:B------:R-:W-:Y:S02]  /*11ae0*/  FSEL R30, R40, -INF , !P0 ;  /* 0xff800000281e7808 */ /* 0x000fe40004000000 */
[----:B------:R-:W-:Y:S02]  /*11af0*/  ISETP.GT.AND P0, PT, R232, R14, PT ;  /* 0x0000000ee800720c */ /* 0x000fe40003f04270 */
        /* <DEDUP_REMOVED lines=11> */
[----:B------:R-:W-:Y:S02]  /*11bb0*/  FSEL R33, R33, -INF , !P6 ;  /* 0xff80000021217808 */ /* 0x000fe40007000000 */
[----:B------:R-:W-:Y:S02]  /*11bc0*/  FSEL R38, R38, -INF , !P3 ;  /* 0xff80000026267808 */ /* 0x000fe40005800000 */
[----:B------:R-:W-:Y:S02]  /*11bd0*/  ISETP.GT.AND P6, PT, R227, R14, PT ;  /* 0x0000000ee300720c */ /* 0x000fe40003fc4270 */
[----:B------:R-:W-:Y:S02]  /*11be0*/  ISETP.GT.AND P3, PT, R232, R15, PT ;  /* 0x0000000fe800720c */ /* 0x000fe40003f64270 */
        /* <DEDUP_REMOVED lines=16> */
[C---:B------:R-:W-:Y:S02]  /*11cf0*/  ISETP.GT.AND P6, PT, R234.reuse, R13, PT ;  /* 0x0000000dea00720c */ /* 0x040fe40003fc4270 */
[----:B------:R-:W-:Y:S02]  /*11d00*/  ISETP.GT.AND P3, PT, R234, R12, PT ;  /* 0x0000000cea00720c */ /* 0x000fe40003f64270 */
[----:B------:R-:W-:Y:S02]  /*11d10*/  FSEL R55, R55, -INF , !P0 ;  /* 0xff80000037377808 */ /* 0x000fe40004000000 */
[-C--:B------:R-:W-:Y:S02]  /*11d20*/  ISETP.GT.AND P0, PT, R233, R7.reuse, PT ;  /* 0x00000007e900720c */ /* 0x080fe40003f04270 */
[----:B------:R-:W-:Y:S02]  /*11d30*/  FSEL R50, R50, -INF , !P6 ;  /* 0xff80000032327808 */ /* 0x000fe40007000000 */
[----:B------:R-:W-:Y:S02]  /*11d40*/  FSEL R51, R51, -INF , !P3 ;  /* 0xff80000033337808 */ /* 0x000fe40005800000 */
[-C--:B------:R-:W-:Y:S02]  /*11d50*/  ISETP.GT.AND P6, PT, R227, R6.reuse, PT ;  /* 0x00000006e300720c */ /* 0x080fe40003fc4270 */
[-C--:B------:R-:W-:Y:S02]  /*11d60*/  ISETP.GT.AND P3, PT, R234, R7.reuse, PT ;  /* 0x00000007ea00720c */ /* 0x080fe40003f64270 */
[----:B------:R-:W-:Y:S02]  /*11d70*/  FSEL R56, R56, -INF , !P0 ;  /* 0xff80000038387808 */ /* 0x000fe40004000000 */
[-C--:B------:R-:W-:Y:S02]  /*11d80*/  ISETP.GT.AND P0, PT, R232, R6.reuse, PT ;  /* 0x00000006e800720c */ /* 0x080fe40003f04270 */
[----:B------:R-:W-:Y:S02]  /*11d90*/  FSEL R53, R53, -INF , !P6 ;  /* 0xff80000035357808 */ /* 0x000fe40007000000 */
[----:B------:R-:W-:Y:S02]  /*11da0*/  FSEL R54, R54, -INF , !P3 ;  /* 0xff80000036367808 */ /* 0x000fe40005800000 */
[----:B------:R-:W-:Y:S02]  /*11db0*/  ISETP.GT.AND P6, PT, R233, R6, PT ;  /* 0x00000006e900720c */ /* 0x000fe40003fc4270 */
[----:B------:R-:W-:Y:S02]  /*11dc0*/  ISETP.GT.AND P3, PT, R232, R7, PT ;  /* 0x00000007e800720c */ /* 0x000fe40003f64270 */
[----:B------:R-:W-:Y:S02]  /*11dd0*/  FSEL R59, R59, -INF , !P0 ;  /* 0xff8000003b3b7808 */ /* 0x000fe40004000000 */
[-C--:B------:R-:W-:Y:S02]  /*11de0*/  ISETP.GT.AND P0, PT, R233, R4.reuse, PT ;  /* 0x00000004e900720c */ /* 0x080fe40003f04270 */
        /* <DEDUP_REMOVED lines=8> */
[C---:B------:R-:W-:Y:S02]  /*11e70*/  ISETP.GE.AND P6, PT, R0.reuse, R229, PT ;  /* 0x000000e50000720c */ /* 0x040fe40003fc6270 */
[----:B------:R-:W-:Y:S02]  /*11e80*/  ISETP.GE.AND P3, PT, R0, R231, PT ;  /* 0x000000e70000720c */ /* 0x000fe40003f66270 */
[----:B------:R-:W-:Y:S01]  /*11e90*/  FSEL R63, R63, -INF , !P0 ;  /* 0xff8000003f3f7808 */ /* 0x000fe20004000000 */
[----:B------:R-:W-:Y:S10]  /*11ea0*/  BRA.U.ANY UP0, `(.L_x_276) ;  /* 0xffffffe500a07547 */ /* 0x000ff4000b93ffff */
.L_x_275:
[----:B------:R-:W-:Y:S01]  /*11eb0*/  FSEL R22, R204, -INF , !P6 ;  /* 0xff800000cc167808 */ /* 0x000fe20007000000 */
[----:B------:R-:W2:Y:S01]  /*11ec0*/  LDL R251, [R1+0x34] ;  /* 0x0000340001fb7983 */ /* 0x000ea20000100800 */
[C---:B------:R-:W-:Y:S01]  /*11ed0*/  ISETP.GE.AND P6, PT, R107.reuse, R231, PT ;  /* 0x000000e76b00720c */ /* 0x040fe20003fc6270 */
[----:B------:R-:W-:Y:S01]  /*11ee0*/  UISETP.GT.AND UP0, UPT, UR21, UR18, UPT ;  /* 0x000000121500728c */ /* 0x000fe2000bf04270 */
[-C--:B------:R-:W-:Y:S01]  /*11ef0*/  ISETP.GE.AND P2, PT, R107, R229.reuse, PT ;  /* 0x000000e56b00720c */ /* 0x080fe20003f46270 */
[----:B------:R-:W-:Y:S01]  /*11f00*/  UIADD3 UR21, UPT, UPT, UR21, -0x1, URZ ;  /* 0xffffffff15157890 */ /* 0x000fe2000fffe0ff */
[----:B------:R-:W-:Y:S02]  /*11f10*/  FSEL R24, R201, -INF , !P6 ;  /* 0xff800000c9187808 */ /* 0x000fe40007000000 */
[----:B------:R-:W-:Y:S02]  /*11f20*/  ISETP.GE.AND P6, PT, R104, R228, PT ;  /* 0x000000e46800720c */ /* 0x000fe40003fc6270 */
[----:B------:R-:W-:Y:S02]  /*11f30*/  FSEL R23, R203, -INF , !P2 ;  /* 0xff800000cb177808 */ /* 0x000fe40005000000 */
[----:B-1----:R-:W-:Y:S02]  /*11f40*/  FSEL R18, R184, -INF , !P6 ;  /* 0xff800000b8127808 */ /* 0x002fe40007000000 */
[----:B------:R-:W-:Y:S02]  /*11f50*/  ISETP.GE.AND P6, PT, R103, R230, PT ;  /* 0x000000e66700720c */ /* 0x000fe40003fc6270 */
[----:B------:R-:W-:Y:S02]  /*11f60*/  ISETP.GE.AND P2, PT, R107, R228, PT ;  /* 0x000000e46b00720c */ /* 0x000fe40003f46270 */
[----:B------:R-:W-:Y:S02]  /*11f70*/  FSEL R20, R181, -INF , !P6 ;  /* 0xff800000b5147808 */ /* 0x000fe40007000000 */
[----:B------:R-:W-:Y:S02]  /*11f80*/  ISETP.GE.AND P6, PT, R102, R229, PT ;  /* 0x000000e56600720c */ /* 0x000fe40003fc6270 */
[----:B------:R-:W-:Y:S02]  /*11f90*/  FSEL R25, R202, -INF , !P3 ;  /* 0xff800000ca197808 */ /* 0x000fe40005800000 */
[----:B------:R-:W-:Y:S02]  /*11fa0*/  ISETP.GE.AND P3, PT, R107, R230, PT ;  /* 0x000000e66b00720c */ /* 0x000fe40003f66270 */
[C---:B------:R-:W-:Y:S02]  /*11fb0*/  ISETP.GE.AND P1, PT, R0.reuse, R228, PT ;  /* 0x000000e40000720c */ /* 0x040fe40003f26270 */
[----:B------:R-:W-:Y:S02]  /*11fc0*/  FSEL R9, R195, -INF , !P2 ;  /* 0xff800000c3097808 */ /* 0x000fe40005000000 */
[----:B------:R-:W-:Y:S02]  /*11fd0*/  FSEL R191, R191, -INF , !P6 ;  /* 0xff800000bfbf7808 */ /* 0x000fe40007000000 */
[-C--:B------:R-:W-:Y:S02]  /*11fe0*/  ISETP.GE.AND P0, PT, R0, R230.reuse, PT ;  /* 0x000000e60000720c */ /* 0x080fe40003f06270 */
[----:B------:R-:W-:Y:S02]  /*11ff0*/  ISETP.GE.AND P2, PT, R104, R230, PT ;  /* 0x000000e66800720c */ /* 0x000fe40003f46270 */
[-C--:B------:R-:W-:Y:S02]  /*12000*/  ISETP.GE.AND P6, PT, R101, R231.reuse, PT ;  /* 0x000000e76500720c */ /* 0x080fe40003fc6270 */
[----:B------:R-:W-:Y:S02]  /*12010*/  FSEL R10, R193, -INF , !P3 ;  /* 0xff800000c10a7808 */ /* 0x000fe40005800000 */
[----:B------:R-:W-:Y:S02]  /*12020*/  FSEL R8, R200, -INF , !P1 ;  /* 0xff800000c8087808 */ /* 0x000fe40004800000 */
[-C--:B------:R-:W-:Y:S02]  /*12030*/  ISETP.GE.AND P3, PT, R104, R231.reuse, PT ;  /* 0x000000e76800720c */ /* 0x080fe40003f66270 */
[-C--:B------:R-:W-:Y:S02]  /*12040*/  ISETP.GE.AND P1, PT, R103, R228.reuse, PT ;  /* 0x000000e46700720c */ /* 0x080fe40003f26270 */
[----:B------:R-:W-:Y:S02]  /*12050*/  FSEL R11, R194, -INF , !P0 ;  /* 0xff800000c20b7808 */ /* 0x000fe40004000000 */
[----:B------:R-:W-:Y:S02]  /*12060*/  FSEL R21, R182, -INF , !P2 ;  /* 0xff800000b6157808 */ /* 0x000fe40005000000 */
[----:B------:R-:W-:Y:S02]  /*12070*/  FSEL R194, R109, -INF , !P6 ;  /* 0xff8000006dc27808 */ /* 0x000fe40007000000 */
[-C--:B------:R-:W-:Y:S02]  /*12080*/  ISETP.GE.AND P6, PT, R17, R228.reuse, PT ;  /* 0x000000e41100720c */ /* 0x080fe40003fc6270 */
[----:B------:R-:W-:Y:S02]  /*12090*/  ISETP.GE.AND P2, PT, R103, R231, PT ;  /* 0x000000e76700720c */ /* 0x000fe40003f46270 */
[----:B------:R-:W-:Y:S02]  /*120a0*/  FSEL R28, R178, -INF , !P3 ;  /* 0xff800000b21c7808 */ /* 0x000fe40005800000 */
[----:B------:R-:W-:Y:S02]  /*120b0*/  FSEL R19, R183, -INF , !P1 ;  /* 0xff800000b7137808 */ /* 0x000fe40004800000 */
[----:B------:R-:W-:Y:S02]  /*120c0*/  ISETP.GE.AND P3, PT, R102, R228, PT ;  /* 0x000000e46600720c */ /* 0x000fe40003f66270 */
[-C--:B------:R-:W-:Y:S02]  /*120d0*/  ISETP.GE.AND P1, PT, R103, R229.reuse, PT ;  /* 0x000000e56700720c */ /* 0x080fe40003f26270 */
[----:B------:R-:W-:Y:S02]  /*120e0*/  FSEL R29, R177, -INF , !P2 ;  /* 0xff800000b11d7808 */ /* 0x000fe40005000000 */
[----:B------:R-:W-:Y:S02]  /*120f0*/  FSEL R186, R186, -INF , !P6 ;  /* 0xff800000baba7808 */ /* 0x000fe40007000000 */
[-C--:B------:R-:W-:Y:S02]  /*12100*/  ISETP.GE.AND P6, PT, R16, R230.reuse, PT ;  /* 0x000000e61000720c */ /* 0x080fe40003fc6270 */
[----:B------:R-:W-:Y:S02]  /*12110*/  ISETP.GE.AND P0, PT, R104, R229, PT ;  /* 0x000000e56800720c */ /* 0x000fe40003f06270 */
[----:B------:R-:W-:Y:S02]  /*12120*/  ISETP.GE.AND P2, PT, R102, R230, PT ;  /* 0x000000e66600720c */ /* 0x000fe40003f46270 */
[----:B------:R-:W-:Y:S02]  /*12130*/  FSEL R40, R108, -INF , !P3 ;  /* 0xff8000006c287808 */ /* 0x000fe40005800000 */
[----:B------:R-:W-:Y:S02]  /*12140*/  FSEL R27, R179, -INF , !P1 ;  /* 0xff800000b31b7808 */ /* 0x000fe40004800000 */
[----:B------:R-:W-:Y:S02]  /*12150*/  ISETP.GE.AND P3, PT, R16, R228, PT ;  /* 0x000000e41000720c */ /* 0x000fe40003f66270 */
[----:B------:R-:W-:Y:S02]  /*12160*/  ISETP.GE.AND P1, PT, R102, R231, PT ;  /* 0x000000e76600720c */ /* 0x000fe40003f26270 */
[----:B------:R-:W-:Y:S02]  /*12170*/  FSEL R26, R180, -INF , !P0 ;  /* 0xff800000b41a7808 */ /* 0x000fe40004000000 */
[----:B------:R-:W-:Y:S02]  /*12180*/  FSEL R188, R188, -INF , !P2 ;  /* 0xff800000bcbc7808 */ /* 0x000fe40005000000 */
[----:B------:R-:W-:Y:S02]  /*12190*/  FSEL R199, R31, -INF , !P6 ;  /* 0xff8000001fc77808 */ /* 0x000fe40007000000 */
[-C--:B------:R-:W-:Y:S02]  /*121a0*/  ISETP.GE.AND P2, PT, R17, R229.reuse, PT ;  /* 0x000000e51100720c */ /* 0x080fe40003f46270 */
[-C--:B------:R-:W-:Y:S02]  /*121b0*/  ISETP.GE.AND P6, PT, R15, R229.reuse, PT ;  /* 0x000000e50f00720c */ /* 0x080fe40003fc6270 */
[-C--:B------:R-:W-:Y:S02]  /*121c0*/  ISETP.GE.AND P0, PT, R101, R229.reuse, PT ;  /* 0x000000e56500720c */ /* 0x080fe40003f06270 */
[----:B------:R-:W-:Y:S02]  /*121d0*/  FSEL R187, R187, -INF , !P3 ;  /* 0xff800000bbbb7808 */ /* 0x000fe40005800000 */
[-C--:B------:R-:W-:Y:S02]  /*121e0*/  ISETP.GE.AND P3, PT, R16, R229.reuse, PT ;  /* 0x000000e51000720c */ /* 0x080fe40003f66270 */
[----:B------:R-:W-:Y:S02]  /*121f0*/  FSEL R193, R176, -INF , !P1 ;  /* 0xff800000b0c17808 */ /* 0x000fe40004800000 */
[C---:B------:R-:W-:Y:S02]  /*12200*/  ISETP.GE.AND P1, PT, R101.reuse, R230, PT ;  /* 0x000000e66500720c */ /* 0x040fe40003f26270 */
[----:B------:R-:W-:Y:S02]  /*12210*/  FSEL R217, R36, -INF , !P6 ;  /* 0xff80000024d97808 */ /* 0x000fe40007000000 */
[----:B------:R-:W-:Y:S02]  /*12220*/  FSEL R192, R192, -INF , !P0 ;  /* 0xff800000c0c07808 */ /* 0x000fe40004000000 */
[----:B------:R-:W-:Y:S02]  /*12230*/  FSEL R195, R32, -INF , !P2 ;  /* 0xff80000020c37808 */ /* 0x000fe40005000000 */
[C---:B------:R-:W-:Y:S02]  /*12240*/  ISETP.GE.AND P2, PT, R14.reuse, R229, PT ;  /* 0x000000e50e00720c */ /* 0x040fe40003f46270 */
[-C--:B------:R-:W-:Y:S02]  /*12250*/  ISETP.GE.AND P6, PT, R14, R231.reuse, PT ;  /* 0x000000e70e00720c */ /* 0x080fe40003fc6270 */
[----:B------:R-:W-:Y:S02]  /*12260*/  ISETP.GE.AND P0, PT, R101, R228, PT ;  /* 0x000000e46500720c */ /* 0x000fe40003f06270 */
[----:B------:R-:W-:Y:S02]  /*12270*/  FMNMX3.FTZ R0, R3, R8, R9, !PT ;  /* 0x0000000803007276 */ /* 0x000fe40007810009 */
[----:B------:R-:W-:Y:S02]  /*12280*/  FSEL R196, R33, -INF , !P3 ;  /* 0xff80000021c47808 */ /* 0x000fe40005800000 */
[-C--:B------:R-:W-:Y:S02]  /*12290*/  ISETP.GE.AND P3, PT, R15, R231.reuse, PT ;  /* 0x000000e70f00720c */ /* 0x080fe40003f66270 */
[----:B------:R-:W-:Y:S02]  /*122a0*/  FSEL R189, R189, -INF , !P1 ;  /* 0xff800000bdbd7808 */ /* 0x000fe40004800000 */
[----:B------:R-:W-:Y:S02]  /*122b0*/  ISETP.GE.AND P1, PT, R17, R231, PT ;  /* 0x000000e71100720c */ /* 0x000fe40003f26270 */
[----:B------:R-:W-:Y:S02]  /*122c0*/  FSEL R218, R37, -INF , !P2 ;  /* 0xff80000025da7808 */ /* 0x000fe40005000000 */
[----:B------:R-:W-:Y:S02]  /*122d0*/  FSEL R241, R39, -INF , !P6 ;  /* 0xff80000027f17808 */ /* 0x000fe40007000000 */
[----:B------:R-:W-:Y:S02]  /*122e0*/  FSEL R185, R185, -INF , !P0 ;  /* 0xff800000b9b97808 */ /* 0x000fe40004000000 */
[----:B------:R-:W-:Y:S02]  /*122f0*/  FMNMX3.FTZ R0, R0, R18, R19, !PT ;  /* 0x0000001200007276 */ /* 0x000fe40007810013 */
[-C--:B------:R-:W-:Y:S02]  /*12300*/  ISETP.GE.AND P2, PT, R14, R228.reuse, PT ;  /* 0x000000e40e00720c */ /* 0x080fe40003f46270 */
[----:B------:R-:W-:Y:S02]  /*12310*/  ISETP.GE.AND P6, PT, R13, R228, PT ;  /* 0x000000e40d00720c */ /* 0x000fe40003fc6270 */
[----:B------:R-:W-:Y:S02]  /*12320*/  FSEL R239, R38, -INF , !P3 ;  /* 0xff80000026ef7808 */ /* 0x000fe40005800000 */
[----:B------:R-:W-:Y:S02]  /*12330*/  FSEL R197, R34, -INF , !P1 ;  /* 0xff80000022c57808 */ /* 0x000fe40004800000 */
[----:B------:R-:W-:Y:S02]  /*12340*/  ISETP.GE.AND P3, PT, R14, R230, PT ;  /* 0x000000e60e00720c */ /* 0x000fe40003f66270 */
[----:B------:R-:W-:Y:S02]  /*12350*/  ISETP.GE.AND P1, PT, R15, R228, PT ;  /* 0x000000e40f00720c */ /* 0x000fe40003f26270 */
[----:B------:R-:W-:Y:S02]  /*12360*/  FMNMX3.FTZ R0, R0, R40, R185, !PT ;  /* 0x0000002800007276 */ /* 0x000fe400078100b9 */
[----:B------:R-:W-:Y:S02]  /*12370*/  FSEL R201, R41, -INF , !P2 ;  /* 0xff80000029c97808 */ /* 0x000fe40005000000 */
[----:B------:R-:W-:Y:S02]  /*12380*/  FSEL R202, R44, -INF , !P6 ;  /* 0xff8000002cca7808 */ /* 0x000fe40007000000 */
[----:B------:R-:W-:Y:S02]  /*12390*/  ISETP.GE.AND P2, PT, R13, R229, PT ;  /* 0x000000e50d00720c */ /* 0x000fe40003f46270 */
[----:B------:R-:W-:Y:S02]  /*123a0*/  ISETP.GE.AND P6, PT, R12, R230, PT ;  /* 0x000000e60c00720c */ /* 0x000fe40003fc6270 */
[----:B------:R-:W-:Y:S02]  /*123b0*/  FSEL R205, R43, -INF , !P3 ;  /* 0xff8000002bcd7808 */ /* 0x000fe40005800000 */
[----:B------:R-:W-:Y:S02]  /*123c0*/  FSEL R200, R30, -INF , !P1 ;  /* 0xff8000001ec87808 */ /* 0x000fe40004800000 */
[----:B------:R-:W-:Y:S02]  /*123d0*/  ISETP.GE.AND P3, PT, R12, R228, PT ;  /* 0x000000e40c00720c */ /* 0x000fe40003f66270 */
[----:B------:R-:W-:Y:S02]  /*123e0*/  FMNMX3.FTZ R0, R0, R186, R187, !PT ;  /* 0x000000ba00007276 */ /* 0x000fe400078100bb */
[----:B------:R-:W-:Y:S02]  /*123f0*/  ISETP.GE.AND P0, PT, R17, R230, PT ;  /* 0x000000e61100720c */ /* 0x000fe40003f06270 */
[----:B------:R-:W-:Y:S02]  /*12400*/  FSEL R246, R47, -INF , !P6 ;  /* 0xff8000002ff67808 */ /* 0x000fe40007000000 */
[----:B------:R-:W-:Y:S02]  /*12410*/  FSEL R236, R48, -INF , !P2 ;  /* 0xff80000030ec7808 */ /* 0x000fe40005000000 */
[-C--:B------:R-:W-:Y:S02]  /*12420*/  ISETP.GE.AND P2, PT, R6, R228.reuse, PT ;  /* 0x000000e40600720c */ /* 0x080fe40003f46270 */
[----:B------:R-:W-:Y:S02]  /*12430*/  ISETP.GE.AND P6, PT, R7, R228, PT ;  /* 0x000000e40700720c */ /* 0x000fe40003fc6270 */
[----:B------:R-:W-:Y:S02]  /*12440*/  FSEL R203, R45, -INF , !P3 ;  /* 0xff8000002dcb7808 */ /* 0x000fe40005800000 */
[----:B------:R-:W-:Y:S02]  /*12450*/  FMNMX3.FTZ R0, R0, R200, R201, !PT ;  /* 0x000000c800007276 */ /* 0x000fe400078100c9 */
[----:B------:R-:W-:Y:S02]  /*12460*/  FSEL R190, R190, -INF , !P0 ;  /* 0xff800000bebe7808 */ /* 0x000fe40004000000 */
[----:B------:R-:W-:Y:S02]  /*12470*/  ISETP.GE.AND P0, PT, R16, R231, PT ;  /* 0x000000e71000720c */ /* 0x000fe40003f06270 */
[----:B------:R-:W-:Y:S02]  /*12480*/  FSEL R207, R56, -INF , !P6 ;  /* 0xff80000038cf7808 */ /* 0x000fe40007000000 */
[----:B------:R-:W-:Y:S02]  /*12490*/  FSEL R57, R57, -INF , !P2 ;  /* 0xff80000039397808 */ /* 0x000fe40005000000 */
[-C--:B------:R-:W-:Y:S02]  /*124a0*/  ISETP.GE.AND P6, PT, R4, R228.reuse, PT ;  /* 0x000000e40400720c */ /* 0x080fe40003fc6270 */
[----:B------:R-:W-:Y:S02]  /*124b0*/  ISETP.GE.AND P2, PT, R5, R228, PT ;  /* 0x000000e40500720c */ /* 0x000fe40003f46270 */
[----:B------:R-:W-:Y:S02]  /*124c0*/  FMNMX3.FTZ R2, R0, R202, R203, !PT ;  /* 0x000000ca00027276 */ /* 0x000fe400078100cb */
[----:B------:R-:W-:Y:S02]  /*124d0*/  FSEL R198, R35, -INF , !P0 ;  /* 0xff80000023c67808 */ /* 0x000fe40004000000 */
[-C--:B------:R-:W-:Y:S02]  /*124e0*/  ISETP.GE.AND P0, PT, R15, R230.reuse, PT ;  /* 0x000000e60f00720c */ /* 0x080fe40003f06270 */
[----:B------:R-:W-:Y:S02]  /*124f0*/  FSEL R60, R60, -INF , !P6 ;  /* 0xff8000003c3c7808 */ /* 0x000fe40007000000 */
[----:B------:R-:W-:Y:S02]  /*12500*/  FSEL R61, R61, -INF , !P2 ;  /* 0xff8000003d3d7808 */ /* 0x000fe40005000000 */
[----:B------:R-:W-:Y:S02]  /*12510*/  FMNMX3.FTZ R2, R2, R207, R57, !PT ;  /* 0x000000cf02027276 */ /* 0x000fe40007810039 */
[----:B------:R-:W-:Y:S02]  /*12520*/  FMNMX3.FTZ R0, R106, R11, R10, !PT ;  /* 0x0000000b6a007276 */ /* 0x000fe4000781000a */
[C---:B------:R-:W-:Y:S02]  /*12530*/  ISETP.GE.AND P1, PT, R13.reuse, R230, PT ;  /* 0x000000e60d00720c */ /* 0x040fe40003f26270 */
[----:B------:R-:W-:Y:S02]  /*12540*/  FSEL R204, R42, -INF , !P0 ;  /* 0xff8000002acc7808 */ /* 0x000fe40004000000 */
[----:B------:R-:W-:Y:S02]  /*12550*/  FMNMX3.FTZ R2, R2, R60, R61, !PT ;  /* 0x0000003c02027276 */ /* 0x000fe4000781003d */
[----:B------:R-:W-:Y:S02]  /*12560*/  ISETP.GE.AND P0, PT, R13, R231, PT ;  /* 0x000000e70d00720c */ /* 0x000fe40003f06270 */
[----:B------:R-:W-:Y:S01]  /*12570*/  FMNMX3.FTZ R0, R0, R21, R20, !PT ;  /* 0x0000001500007276 */ /* 0x000fe20007810014 */
[----:B------:R-:W-:Y:S01]  /*12580*/  SHFL.BFLY PT, R104, R2, 0x2, 0x1f ;  /* 0x0c401f0002687f89 */ /* 0x000fe200000e0000 */
[----:B------:R-:W-:Y:S02]  /*12590*/  FSEL R206, R46, -INF , !P1 ;  /* 0xff8000002ece7808 */ /* 0x000fe40004800000 */
[C---:B------:R-:W-:Y:S02]  /*125a0*/  ISETP.GE.AND P6, PT, R7.reuse, R229, PT ;  /* 0x000000e50700720c */ /* 0x040fe40003fc6270 */
[-C--:B------:R-:W-:Y:S02]  /*125b0*/  ISETP.GE.AND P1, PT, R12, R231.reuse, PT ;  /* 0x000000e70c00720c */ /* 0x080fe40003f26270 */
[----:B------:R-:W-:Y:S02]  /*125c0*/  FSEL R235, R50, -INF , !P0 ;  /* 0xff80000032eb7808 */ /* 0x000fe40004000000 */
[----:B------:R-:W-:Y:S02]  /*125d0*/  ISETP.GE.AND P2, PT, R7, R231, PT ;  /* 0x000000e70700720c */ /* 0x000fe40003f46270 */
[-C--:B------:R-:W-:Y:S02]  /*125e0*/  ISETP.GE.AND P0, PT, R6, R229.reuse, PT ;  /* 0x000000e50600720c */ /* 0x080fe40003f06270 */
[----:B------:R-:W-:Y:S02]  /*125f0*/  ISETP.GE.AND P3, PT, R12, R229, PT ;  /* 0x000000e50c00720c */ /* 0x000fe40003f66270 */
[----:B------:R-:W-:Y:S02]  /*12600*/  FMNMX3.FTZ R0, R0, R188, R189, !PT ;  /* 0x000000bc00007276 */ /* 0x000fe400078100bd */
[----:B------:R-:W-:Y:S02]  /*12610*/  FSEL R212, R52, -INF , !P6 ;  /* 0xff80000034d47808 */ /* 0x000fe40007000000 */
[----:B------:R-:W-:Y:S02]  /*12620*/  FSEL R240, R51, -INF , !P1 ;  /* 0xff80000033f07808 */ /* 0x000fe40004800000 */
[C---:B------:R-:W-:Y:S02]  /*12630*/  ISETP.GE.AND P1, PT, R6.reuse, R230, PT ;  /* 0x000000e60600720c */ /* 0x040fe40003f26270 */
[----:B------:R-:W-:Y:S02]  /*12640*/  ISETP.GE.AND P6, PT, R6, R231, PT ;  /* 0x000000e70600720c */ /* 0x000fe40003fc6270 */
[----:B------:R-:W-:Y:S02]  /*12650*/  FSEL R216, R53, -INF , !P0 ;  /* 0xff80000035d87808 */ /* 0x000fe40004000000 */
[----:B------:R-:W-:Y:S02]  /*12660*/  FSEL R243, R54, -INF , !P2 ;  /* 0xff80000036f37808 */ /* 0x000fe40005000000 */
[----:B------:R-:W-:Y:S02]  /*12670*/  FMNMX3.FTZ R6, R100, R22, R23, !PT ;  /* 0x0000001664067276 */ /* 0x000fe40007810017 */
[----:B------:R-:W-:Y:S02]  /*12680*/  FSEL R238, R49, -INF , !P3 ;  /* 0xff80000031ee7808 */ /* 0x000fe40005800000 */
[----:B------:R-:W-:Y:S02]  /*12690*/  FMNMX3.FTZ R0, R0, R190, R199, !PT ;  /* 0x000000be00007276 */ /* 0x000fe400078100c7 */
[-C--:B------:R-:W-:Y:S02]  /*126a0*/  ISETP.GE.AND P3, PT, R7, R230.reuse, PT ;  /* 0x000000e60700720c */ /* 0x080fe40003f66270 */
[-C--:B------:R-:W-:Y:S02]  /*126b0*/  ISETP.GE.AND P0, PT, R4, R230.reuse, PT ;  /* 0x000000e60400720c */ /* 0x080fe40003f06270 */
[----:B------:R-:W-:Y:S02]  /*126c0*/  ISETP.GE.AND P2, PT, R5, R230, PT ;  /* 0x000000e60500720c */ /* 0x000fe40003f46270 */
[----:B------:R-:W-:Y:S02]  /*126d0*/  FMNMX3.FTZ R0, R0, R204, R205, !PT ;  /* 0x000000cc00007276 */ /* 0x000fe400078100cd */
[----:B------:R-:W-:Y:S02]  /*126e0*/  FMNMX3.FTZ R6, R6, R26, R27, !PT ;  /* 0x0000001a06067276 */ /* 0x000fe4000781001b */
[----:B------:R-:W-:Y:S02]  /*126f0*/  FSEL R59, R59, -INF , !P1 ;  /* 0xff8000003b3b7808 */ /* 0x000fe40004800000 */
[----:B------:R-:W-:Y:S02]  /*12700*/  FSEL R58, R58, -INF , !P3 ;  /* 0xff8000003a3a7808 */ /* 0x000fe40005800000 */
[----:B------:R-:W-:Y:S02]  /*12710*/  FSEL R108, R63, -INF , !P2 ;  /* 0xff8000003f6c7808 */ /* 0x000fe40005000000 */
[----:B------:R-:W-:Y:S02]  /*12720*/  FSEL R107, R62, -INF , !P0 ;  /* 0xff8000003e6b7808 */ /* 0x000fe40004000000 */
[-C--:B------:R-:W-:Y:S02]  /*12730*/  ISETP.GT.AND P3, PT, R227, R4.reuse, PT ;  /* 0x00000004e300720c */ /* 0x080fe40003f64270 */
[----:B------:R-:W-:Y:S02]  /*12740*/  ISETP.GE.AND P1, PT, R4, R229, PT ;  /* 0x000000e50400720c */ /* 0x000fe40003f26270 */
[----:B------:R-:W-:Y:S02]  /*12750*/  ISETP.GT.AND P0, PT, R234, R4, PT ;  /* 0x00000004ea00720c */ /* 0x000fe40003f04270 */
[----:B------:R-:W-:Y:S02]  /*12760*/  ISETP.GE.AND P2, PT, R4, R231, PT ;  /* 0x000000e70400720c */ /* 0x000fe40003f46270 */
[----:B------:R-:W-:Y:S02]  /*12770*/  FMNMX3.FTZ R4, R105, R25, R24, !PT ;  /* 0x0000001969047276 */ /* 0x000fe40007810018 */
[----:B------:R-:W-:Y:S02]  /*12780*/  FMNMX3.FTZ R6, R6, R191, R192, !PT ;  /* 0x000000bf06067276 */ /* 0x000fe400078100c0 */
[----:B------:R-:W-:Y:S02]  /*12790*/  FMNMX3.FTZ R0, R0, R206, R246, !PT ;  /* 0x000000ce00007276 */ /* 0x000fe400078100f6 */
[----:B------:R-:W-:Y:S02]  /*127a0*/  FMNMX3.FTZ R4, R4, R28, R29, !PT ;  /* 0x0000001c04047276 */ /* 0x000fe4000781001d */
[----:B------:R-:W-:Y:S02]  /*127b0*/  FMNMX3.FTZ R0, R0, R58, R59, !PT ;  /* 0x0000003a00007276 */ /* 0x000fe4000781003b */
[----:B------:R-:W-:Y:S02]  /*127c0*/  FMNMX3.FTZ R6, R6, R195, R196, !PT ;  /* 0x000000c306067276 */ /* 0x000fe400078100c4 */
[----:B------:R-:W-:Y:S02]  /*127d0*/  FSEL R237, R55, -INF , !P6 ;  /* 0xff80000037ed7808 */ /* 0x000fe40007000000 */
[----:B------:R-:W-:Y:S01]  /*127e0*/  FMNMX3.FTZ R4, R4, R193, R194, !PT ;  /* 0x000000c104047276 */ /* 0x000fe200078100c2 */
[----:B------:R-:W-:Y:S01]  /*127f0*/  LDSM.16.MT88.4 R52, [R220+0xa000] ;  /* 0x00a00000dc34783b */ /* 0x000fe20000004200 */
[----:B------:R-:W-:Y:S02]  /*12800*/  FMNMX3.FTZ R6, R6, R217, R218, !PT ;  /* 0x000000d906067276 */ /* 0x000fe400078100da */
[----:B------:R-:W-:Y:S02]  /*12810*/  FMNMX3.FTZ R0, R0, R107, R108, !PT ;  /* 0x0000006b00007276 */ /* 0x000fe4000781006c */
[----:B------:R-:W-:Y:S02]  /*12820*/  ISETP.GT.AND P6, PT, R227, R5, PT ;  /* 0x00000005e300720c */ /* 0x000fe40003fc4270 */
[----:B------:R-:W-:Y:S02]  /*12830*/  FSEL R64, R64, -INF , !P3 ;  /* 0xff80000040407808 */ /* 0x000fe40005800000 */
[----:B------:R-:W-:Y:S02]  /*12840*/  FMNMX3.FTZ R4, R4, R197, R198, !PT ;  /* 0x000000c504047276 */ /* 0x000fe400078100c6 */
[----:B------:R-:W-:Y:S02]  /*12850*/  FSEL R65, R65, -INF , !P6 ;  /* 0xff80000041417808 */ /* 0x000fe40007000000 */
[----:B------:R-:W-:Y:S02]  /*12860*/  ISETP.GE.AND P3, PT, R5, R229, PT ;  /* 0x000000e50500720c */ /* 0x000fe40003f66270 */
[----:B------:R-:W-:Y:S02]  /*12870*/  FMNMX3.FTZ R6, R6, R236, R238, !PT ;  /* 0x000000ec06067276 */ /* 0x000fe400078100ee */
[----:B------:R-:W-:Y:S02]  /*12880*/  FMNMX3.FTZ R4, R4, R239, R241, !PT ;  /* 0x000000ef04047276 */ /* 0x000fe400078100f1 */
[----:B------:R-:W-:Y:S02]  /*12890*/  FSEL R215, R64, -INF , !P1 ;  /* 0xff80000040d77808 */ /* 0x000fe40004800000 */
[----:B------:R-:W-:Y:S02]  /*128a0*/  FSEL R211, R65, -INF , !P3 ;  /* 0xff80000041d37808 */ /* 0x000fe40005800000 */
[----:B------:R-:W-:Y:S02]  /*128b0*/  FMNMX3.FTZ R6, R6, R212, R216, !PT ;  /* 0x000000d406067276 */ /* 0x000fe400078100d8 */
[----:B------:R-:W-:Y:S02]  /*128c0*/  FMNMX3.FTZ R102, R4, R235, R240, !PT ;  /* 0x000000eb04667276 */ /* 0x000fe400078100f0 */
[----:B------:R-:W-:Y:S02]  /*128d0*/  FMNMX3.FTZ R4, R6, R215, R211, !PT ;  /* 0x000000d706047276 */ /* 0x000fe400078100d3 */
[----:B------:R-:W-:Y:S02]  /*128e0*/  ISETP.GT.AND P6, PT, R234, R5, PT ;  /* 0x00000005ea00720c */ /* 0x000fe40003fc4270 */
[----:B------:R-:W-:Y:S02]  /*128f0*/  ISETP.GE.AND P1, PT, R5, R231, PT ;  /* 0x000000e70500720c */ /* 0x000fe40003f26270 */
[----:B------:R-:W-:Y:S01]  /*12900*/  SHFL.BFLY PT, R5, R4, 0x2, 0x1f ;  /* 0x0c401f0004057f89 */ /* 0x000fe200000e0000 */
[----:B------:R-:W-:Y:S02]  /*12910*/  FSEL R66, R66, -INF , !P0 ;  /* 0xff80000042427808 */ /* 0x000fe40004000000 */
[----:B------:R-:W-:Y:S02]  /*12920*/  FSEL R67, R67, -INF , !P6 ;  /* 0xff80000043437808 */ /* 0x000fe40007000000 */
[----:B------:R-:W-:Y:S02]  /*12930*/  FSEL R219, R66, -INF , !P2 ;  /* 0xff80000042db7808 */ /* 0x000fe40005000000 */
[----:B------:R-:W-:Y:S02]  /*12940*/  FSEL R245, R67, -INF , !P1 ;  /* 0xff80000043f57808 */ /* 0x000fe40004800000 */
[----:B------:R-:W-:Y:S04]  /*12950*/  FMNMX3.FTZ R102, R102, R243, R237, !PT ;  /* 0x000000f366667276 */ /* 0x000fe800078100ed */
[----:B------:R-:W-:Y:S05]  /*12960*/  FMNMX3.FTZ R102, R102, R219, R245, !PT ;  /* 0x000000db66667276 */ /* 0x000fea00078100f5 */
[----:B------:R-:W1:Y:S02]  /*12970*/  SHFL.BFLY PT, R6, R102, 0x2, 0x1f ;  /* 0x0c401f0066067f89 */ /* 0x000e6400000e0000 */
[----:B-1----:R-:W-:Y:S02]  /*12980*/  FMNMX.FTZ R102, R102, R6, !PT ;  /* 0x0000000666667209 */ /* 0x002fe40007810000 */
[----:B------:R-:W-:Y:S04]  /*12990*/  FMNMX.FTZ R104, R2, R104, !PT ;  /* 0x0000006802687209 */ /* 0x000fe80007810000 */
[----:B------:R-:W1:Y:S01]  /*129a0*/  SHFL.BFLY PT, R2, R0, 0x2, 0x1f ;  /* 0x0c401f0000027f89 */ /* 0x000e6200000e0000 */
[----:B------:R-:W-:Y:S07]  /*129b0*/  FMNMX.FTZ R4, R4, R5, !PT ;  /* 0x0000000504047209 */ /* 0x000fee0007810000 */
[----:B------:R-:W3:Y:S08]  /*129c0*/  SHFL.BFLY PT, R7, R104, 0x1, 0x1f ;  /* 0x0c201f0068077f89 */ /* 0x000ef000000e0000 */
[----:B------:R-:W4:Y:S01]  /*129d0*/  SHFL.BFLY PT, R103, R4, 0x1, 0x1f ;  /* 0x0c201f0004677f89 */ /* 0x000f2200000e0000 */
[----:B-1----:R-:W-:Y:S02]  /*129e0*/  FMNMX.FTZ R0, R0, R2, !PT ;  /* 0x0000000200007209 */ /* 0x002fe40007810000 */
[----:B---3--:R-:W-:Y:S05]  /*129f0*/  FMNMX.FTZ R104, R104, R7, !PT ;  /* 0x0000000768687209 */ /* 0x008fea0007810000 */
[----:B------:R-:W1:Y:S01]  /*12a00*/  SHFL.BFLY PT, R2, R0, 0x1, 0x1f ;  /* 0x0c201f0000027f89 */ /* 0x000e6200000e0000 */
[----:B----4-:R-:W-:Y:S01]  /*12a10*/  FMNMX.FTZ R103, R4, R103, !PT ;  /* 0x0000006704677209 */ /* 0x010fe20007810000 */
[C---:B------:R-:W-:Y:S01]  /*12a20*/  FMUL.FTZ R109, R104.reuse, UR4 ;  /* 0x00000004686d7c20 */ /* 0x040fe20008410000 */
[----:B------:R-:W-:Y:S02]  /*12a30*/  FSETP.NEU.FTZ.AND P1, PT, R104, -INF , PT ;  /* 0xff8000006800780b */ /* 0x000fe40003f3d000 */
[C---:B------:R-:W-:Y:S01]  /*12a40*/  FSETP.NEU.FTZ.AND P3, PT, R103.reuse, -INF , PT ;  /* 0xff8000006700780b */ /* 0x040fe20003f7d000 */
[----:B------:R-:W-:Y:S01]  /*12a50*/  FMUL.FTZ R110, R103, UR4 ;  /* 0x00000004676e7c20 */ /* 0x000fe20008410000 */
[----:B------:R-:W-:Y:S04]  /*12a60*/  FSEL R109, R109, RZ, P1 ;  /* 0x000000ff6d6d7208 */ /* 0x000fe80000800000 */
[----:B------:R-:W-:Y:S01]  /*12a70*/  FSEL R110, R110, RZ, P3 ;  /* 0x000000ff6e6e7208 */ /* 0x000fe20001800000 */
[--C-:B------:R-:W-:Y:S01]  /*12a80*/  FFMA.FTZ R8, R8, UR4, -R109.reuse ;  /* 0x0000000408087c23 */ /* 0x100fe2000801086d */
[--C-:B------:R-:W-:Y:S01]  /*12a90*/  FFMA.FTZ R9, R9, UR4, -R109.reuse ;  /* 0x0000000409097c23 */ /* 0x100fe2000801086d */
[--C-:B------:R-:W-:Y:S01]  /*12aa0*/  FFMA.FTZ R18, R18, UR4, -R109.reuse ;  /* 0x0000000412127c23 */ /* 0x100fe2000801086d */
[--C-:B------:R-:W-:Y:S01]  /*12ab0*/  FFMA.FTZ R19, R19, UR4, -R109.reuse ;  /* 0x0000000413137c23 */ /* 0x100fe2000801086d */
[----:B------:R-:W-:Y:S01]  /*12ac0*/  MUFU.EX2 R250, R8 ;  /* 0x0000000800fa7308 */ /* 0x000fe20000000800 */
[--C-:B------:R-:W-:Y:S01]  /*12ad0*/  FFMA.FTZ R48, R186, UR4, -R109.reuse ;  /* 0x00000004ba307c23 */ /* 0x100fe2000801086d */
[--C-:B------:R-:W-:Y:S01]  /*12ae0*/  FFMA.FTZ R40, R40, UR4, -R109.reuse ;  /* 0x0000000428287c23 */ /* 0x100fe2000801086d */
[----:B------:R-:W-:Y:S01]  /*12af0*/  FFMA.FTZ R44, R185, UR4, -R109 ;  /* 0x00000004b92c7c23 */ /* 0x000fe2000801086d */
[----:B-1----:R-:W-:Y:S01]  /*12b00*/  FMNMX.FTZ R101, R0, R2, !PT ;  /* 0x0000000200657209 */ /* 0x002fe20007810000 */
[----:B------:R-:W-:Y:S01]  /*12b10*/  FFMA.FTZ R2, R26, UR4, -R110 ;  /* 0x000000041a027c23 */ /* 0x000fe2000801086e */
[----:B------:R-:W1:Y:S04]  /*12b20*/  SHFL.BFLY PT, R0, R102, 0x1, 0x1f ;  /* 0x0c201f0066007f89 */ /* 0x000e6800000e0000 */
[----:B------:R-:W3:Y:S01]  /*12b30*/  MUFU.EX2 R242, R9 ;  /* 0x0000000900f27308 */ /* 0x000ee20000000800 */
[C---:B------:R-:W-:Y:S01]  /*12b40*/  FSETP.NEU.FTZ.AND P0, PT, R101.reuse, -INF , PT ;  /* 0xff8000006500780b */ /* 0x040fe20003f1d000 */
[----:B------:R-:W-:Y:S05]  /*12b50*/  FMUL.FTZ R184, R101, UR4 ;  /* 0x0000000465b87c20 */ /* 0x000fea0008410000 */
[----:B------:R-:W-:Y:S03]  /*12b60*/  FSEL R184, R184, RZ, P0 ;  /* 0x000000ffb8b87208 */ /* 0x000fe60000000000 */
[----:B------:R4:W-:Y:S02]  /*12b70*/  MUFU.EX2 R213, R2 ;  /* 0x0000000200d57308 */ /* 0x0009e40000000800 */
[--C-:B------:R-:W-:Y:S01]  /*12b80*/  FFMA.FTZ R21, R21, UR4, -R184.reuse ;  /* 0x0000000415157c23 */ /* 0x100fe200080108b8 */
[--C-:B------:R-:W-:Y:S01]  /*12b90*/  FFMA.FTZ R20, R20, UR4, -R184.reuse ;  /* 0x0000000414147c23 */ /* 0x100fe200080108b8 */
[--C-:B------:R-:W-:Y:S01]  /*12ba0*/  FFMA.FTZ R11, R11, UR4, -R184.reuse ;  /* 0x000000040b0b7c23 */ /* 0x100fe200080108b8 */
[--C-:B------:R-:W-:Y:S05]  /*12bb0*/  FFMA.FTZ R10, R10, UR4, -R184.reuse ;  /* 0x000000040a0a7c23 */ /* 0x100fea00080108b8 */
[----:B------:R-:W-:Y:S01]  /*12bc0*/  MUFU.EX2 R210, R21 ;  /* 0x0000001500d27308 */ /* 0x000fe20000000800 */
[----:B---3--:R-:W-:Y:S01]  /*12bd0*/  F2FP.F16.F32.PACK_AB R180, R242, R250 ;  /* 0x000000faf2b4723e */ /* 0x008fe200000000ff */
[--C-:B------:R-:W-:Y:S01]  /*12be0*/  FFMA.FTZ R64, R190, UR4, -R184.reuse ;  /* 0x00000004be407c23 */ /* 0x100fe200080108b8 */
[----:B------:R-:W-:Y:S01]  /*12bf0*/  FFMA.FTZ R107, R107, UR4, -R184 ;  /* 0x000000046b6b7c23 */ /* 0x000fe200080108b8 */
[----:B-1----:R-:W-:Y:S01]  /*12c00*/  FMNMX.FTZ R102, R102, R0, !PT ;  /* 0x0000000066667209 */ /* 0x002fe20007810000 */
[--C-:B------:R-:W-:Y:S05]  /*12c10*/  FFMA.FTZ R0, R22, UR4, -R110.reuse ;  /* 0x0000000416007c23 */ /* 0x100fea000801086e */
[----:B------:R-:W1:Y:S01]  /*12c20*/  MUFU.EX2 R49, R20 ;  /* 0x0000001400317308 */ /* 0x000e620000000800 */
[C---:B------:R-:W-:Y:S01]  /*12c30*/  FSETP.NEU.FTZ.AND P2, PT, R102.reuse, -INF , PT ;  /* 0xff8000006600780b */ /* 0x040fe20003f5d000 */
[----:B------:R-:W-:Y:S08]  /*12c40*/  FMUL.FTZ R111, R102, UR4 ;  /* 0x00000004666f7c20 */ /* 0x000ff00008410000 */
[----:B------:R3:W-:Y:S01]  /*12c50*/  MUFU.EX2 R244, R0 ;  /* 0x0000000000f47308 */ /* 0x0007e20000000800 */
[----:B------:R-:W-:Y:S05]  /*12c60*/  FSEL R111, R111, RZ, P2 ;  /* 0x000000ff6f6f7208 */ /* 0x000fea0001000000 */
[--C-:B----4-:R-:W-:Y:S04]  /*12c70*/  FFMA.FTZ R2, R29, UR4, -R111.reuse ;  /* 0x000000041d027c23 */ /* 0x110fe8000801086f */
[----:B------:R-:W-:Y:S01]  /*12c80*/  MUFU.EX2 R247, R18 ;  /* 0x0000001200f77308 */ /* 0x000fe20000000800 */
[----:B-1----:R-:W-:Y:S02]  /*12c90*/  F2FP.F16.F32.PACK_AB R183, R49, R210 ;  /* 0x000000d231b7723e */ /* 0x002fe400000000ff */
[----:B------:R-:W-:Y:S07]  /*12ca0*/  MOV R186, R49 ;  /* 0x0000003100ba7202 */ /* 0x000fee0000000f00 */
[----:B------:R-:W-:Y:S01]  /*12cb0*/  MUFU.EX2 R248, R2 ;  /* 0x0000000200f87308 */ /* 0x000fe20000000800 */
[----:B---3--:R-:W-:Y:S02]  /*12cc0*/  FFMA.FTZ R0, R23, UR4, -R110 ;  /* 0x0000000417007c23 */ /* 0x008fe4000801086e */
[----:B------:R-:W1:Y:S07]  /*12cd0*/  LDSM.16.MT88.4 R20, [R220+0x9000] ;  /* 0x00900000dc14783b */ /* 0x000e6e0000004200 */
[----:B------:R3:W4:Y:S10]  /*12ce0*/  MUFU.EX2 R62, R0 ;  /* 0x00000000003e7308 */ /* 0x0007340000000800 */
[----:B------:R-:W5:Y:S10]  /*12cf0*/  MUFU.EX2 R50, R19 ;  /* 0x0000001300327308 */ /* 0x000f740000000800 */
[----:B------:R-:W-:Y:S01]  /*12d00*/  MUFU.EX2 R56, R11 ;  /* 0x0000000b00387308 */ /* 0x000fe20000000800 */
[--C-:B---3--:R-:W-:Y:S01]  /*12d10*/  FFMA.FTZ R0, R25, UR4, -R111.reuse ;  /* 0x0000000419007c23 */ /* 0x108fe2000801086f */
[----:B----4-:R-:W-:Y:S08]  /*12d20*/  F2FP.F16.F32.PACK_AB R176, R62, R244 ;  /* 0x000000f43eb0723e */ /* 0x010ff000000000ff */
[----:B------:R3:W-:Y:S01]  /*12d30*/  MUFU.EX2 R214, R0 ;  /* 0x0000000000d67308 */ /* 0x0007e20000000800 */
[----:B-----5:R-:W-:Y:S01]  /*12d40*/  F2FP.F16.F32.PACK_AB R182, R50, R247 ;  /* 0x000000f732b6723e */ /* 0x020fe200000000ff */
[----:B------:R-:W-:Y:S08]  /*12d50*/  IMAD.MOV.U32 R185, RZ, RZ, R50 ;  /* 0x000000ffffb97224 */ /* 0x000ff000078e0032 */
[----:B------:R-:W4:Y:S10]  /*12d60*/  MUFU.EX2 R51, R10 ;  /* 0x0000000a00337308 */ /* 0x000f340000000800 */
[----:B------:R-:W-:Y:S01]  /*12d70*/  MUFU.EX2 R63, R40 ;  /* 0x00000028003f7308 */ /* 0x000fe20000000800 */
[--C-:B---3--:R-:W-:Y:S09]  /*12d80*/  FFMA.FTZ R0, R24, UR4, -R111.reuse ;  /* 0x0000000418007c23 */ /* 0x108ff2000801086f */
[----:B------:R3:W5:Y:S01]  /*12d90*/  MUFU.EX2 R209, R0 ;  /* 0x0000000000d17308 */ /* 0x0007620000000800 */
[----:B----4-:R-:W-:Y:S09]  /*12da0*/  F2FP.F16.F32.PACK_AB R181, R51, R56 ;  /* 0x0000003833b5723e */ /* 0x010ff200000000ff */
[----:B------:R-:W-:Y:S01]  /*12db0*/  MUFU.EX2 R252, R48 ;  /* 0x0000003000fc7308 */ /* 0x000fe20000000800 */
[----:B---3--:R-:W-:Y:S01]  /*12dc0*/  FFMA.FTZ R0, R27, UR4, -R110 ;  /* 0x000000041b007c23 */ /* 0x008fe2000801086e */
[----:B-----5:R-:W-:Y:S08]  /*12dd0*/  F2FP.F16.F32.PACK_AB R177, R209, R214 ;  /* 0x000000d6d1b1723e */ /* 0x020ff000000000ff */
[----:B------:R3:W4:Y:S02]  /*12de0*/  MUFU.EX2 R249, R0 ;  /* 0x0000000000f97308 */ /* 0x0007240000000800 */
[----:B---3--:R-:W-:Y:S01]  /*12df0*/  FFMA.FTZ R0, R28, UR4, -R111 ;  /* 0x000000041c007c23 */ /* 0x008fe2000801086f */
[----:B----4-:R-:W-:Y:S07]  /*12e00*/  F2FP.F16.F32.PACK_AB R178, R249, R213 ;  /* 0x000000d5f9b2723e */ /* 0x010fee00000000ff */
[----:B------:R3:W4:Y:S02]  /*12e10*/  MUFU.EX2 R208, R0 ;  /* 0x0000000000d07308 */ /* 0x0007240000000800 */
[----:B---3--:R-:W-:Y:S02]  /*12e20*/  FSEL R0, R104, RZ, P1 ;  /* 0x000000ff68007208 */ /* 0x008fe40000800000 */
[----:B----4-:R-:W-:Y:S03]  /*12e30*/  F2FP.F16.F32.PACK_AB R179, R248, R208 ;  /* 0x000000d0f8b3723e */ /* 0x010fe600000000ff */
[----:B------:R-:W-:Y:S01]  /*12e40*/  FADD.FTZ R0, -R0, R3 ;  /* 0x0000000300007221 */ /* 0x000fe20000010100 */
[----:B------:R-:W-:Y:S03]  /*12e50*/  FSEL R3, R103, RZ, P3 ;  /* 0x000000ff67037208 */ /* 0x000fe60001800000 */
[----:B------:R-:W-:Y:S02]  /*12e60*/  FMUL.FTZ R0, R0, UR4 ;  /* 0x0000000400007c20 */ /* 0x000fe40008410000 */
[----:B------:R-:W-:Y:S02]  /*12e70*/  FADD.FTZ R3, -R3, R100 ;  /* 0x0000006403037221 */ /* 0x000fe40000010100 */
[----:B------:R3:W4:Y:S02]  /*12e80*/  MUFU.EX2 R100, R0 ;  /* 0x0000000000647308 */ /* 0x0007240000000800 */
[----:B------:R-:W-:Y:S08]  /*12e90*/  FMUL.FTZ R3, R3, UR4 ;  /* 0x0000000403037c20 */ /* 0x000ff00008410000 */
[----:B------:R-:W5:Y:S01]  /*12ea0*/  MUFU.EX2 R3, R3 ;  /* 0x0000000300037308 */ /* 0x000f620000000800 */
[----:B---3--:R-:W-:Y:S01]  /*12eb0*/  FSEL R0, R102, RZ, P2 ;  /* 0x000000ff66007208 */ /* 0x008fe20001000000 */
[C---:B----4-:R-:W-:Y:S01]  /*12ec0*/  FMUL.FTZ R28, R100.reuse, R136 ;  /* 0x00000088641c7220 */ /* 0x050fe20000410000 */
[----:B------:R-:W-:Y:S01]  /*12ed0*/  MOV R136, R244 ;  /* 0x000000f400887202 */ /* 0x000fe20000000f00 */
[----:B------:R-:W-:Y:S01]  /*12ee0*/  FMUL.FTZ R29, R100, R137 ;  /* 0x00000089641d7220 */ /* 0x000fe20000410000 */
[----:B------:R-:W-:Y:S01]  /*12ef0*/  MOV R137, R242 ;  /* 0x000000f200897202 */ /* 0x000fe20000000f00 */
[----:B------:R-:W-:Y:S01]  /*12f00*/  FADD.FTZ R2, -R0, R105 ;  /* 0x0000006900027221 */ /* 0x000fe20000010100 */
[----:B------:R-:W-:Y:S01]  /*12f10*/  FSEL R0, R101, RZ, P0 ;  /* 0x000000ff65007208 */ /* 0x000fe20000000000 */
[----:B------:R-:W-:Y:S01]  /*12f20*/  FMUL.FTZ R8, R100, R116 ;  /* 0x0000007464087220 */ /* 0x000fe20000410000 */
[----:B-----5:R-:W-:Y:S01]  /*12f30*/  FMUL.FTZ R32, R3, R140 ;  /* 0x0000008c03207220 */ /* 0x020fe20000410000 */
[----:B------:R-:W-:Y:S01]  /*12f40*/  FMUL.FTZ R2, R2, UR4 ;  /* 0x0000000402027c20 */ /* 0x000fe20008410000 */
[----:B------:R-:W-:Y:S02]  /*12f50*/  IMAD.MOV.U32 R140, RZ, RZ, R219 ;  /* 0x000000ffff8c7224 */ /* 0x000fe400078e00db */
[----:B------:R-:W-:Y:S01]  /*12f60*/  FADD.FTZ R0, -R0, R106 ;  /* 0x0000006a00007221 */ /* 0x000fe20000010100 */
[--C-:B------:R-:W-:Y:S01]  /*12f70*/  FFMA.FTZ R106, R191, UR4, -R110.reuse ;  /* 0x00000004bf6a7c23 */ /* 0x100fe2000801086e */
[----:B------:R-:W-:Y:S01]  /*12f80*/  IADD3 R105, PT, PT, R220, 0x9020, RZ ;  /* 0x00009020dc697810 */ /* 0x000fe20007ffe0ff */
[----:B--2---:R-:W-:Y:S02]  /*12f90*/  @P4 VIADD R105, R251, 0xffffffe0 ;  /* 0xffffffe0fb694836 */ /* 0x004fe40000000000 */
[----:B------:R-:W-:Y:S01]  /*12fa0*/  FMUL.FTZ R0, R0, UR4 ;  /* 0x0000000400007c20 */ /* 0x000fe20008410000 */
[----:B------:R2:W-:Y:S01]  /*12fb0*/  MUFU.EX2 R244, R106 ;  /* 0x0000006a00f47308 */ /* 0x0005e20000000800 */
[C---:B------:R-:W-:Y:S01]  /*12fc0*/  FMUL.FTZ R4, R3.reuse, R112 ;  /* 0x0000007003047220 */ /* 0x040fe20000410000 */
[C---:B------:R-:W-:Y:S01]  /*12fd0*/  FMUL.FTZ R5, R3.reuse, R113 ;  /* 0x0000007103057220 */ /* 0x040fe20000410000 */
[----:B------:R-:W3:Y:S01]  /*12fe0*/  LDSM.16.MT88.4 R36, [R105] ;  /* 0x000000006924783b */ /* 0x000ee20000004200 */
[C---:B------:R-:W-:Y:S01]  /*12ff0*/  FMUL.FTZ R49, R3.reuse, R157 ;  /* 0x0000009d03317220 */ /* 0x040fe20000410000 */
[----:B------:R-:W-:Y:S01]  /*13000*/  MOV R157, R216 ;  /* 0x000000d8009d7202 */ /* 0x000fe20000000f00 */
[C---:B------:R-:W-:Y:S01]  /*13010*/  FMUL.FTZ R9, R100.reuse, R117 ;  /* 0x0000007564097220 */ /* 0x040fe20000410000 */
[C---:B------:R-:W-:Y:S03]  /*13020*/  FMUL.FTZ R12, R100.reuse, R120 ;  /* 0x00000078640c7220 */ /* 0x040fe60000410000 */
[----:B------:R-:W4:Y:S01]  /*13030*/  MUFU.EX2 R0, R0 ;  /* 0x0000000000007308 */ /* 0x000f220000000800 */
[C---:B------:R-:W-:Y:S01]  /*13040*/  FMUL.FTZ R13, R100.reuse, R121 ;  /* 0x00000079640d7220 */ /* 0x040fe20000410000 */
[C---:B------:R-:W-:Y:S01]  /*13050*/  FMUL.FTZ R16, R3.reuse, R124 ;  /* 0x0000007c03107220 */ /* 0x040fe20000410000 */
[C---:B------:R-:W-:Y:S01]  /*13060*/  FMUL.FTZ R17, R3.reuse, R125 ;  /* 0x0000007d03117220 */ /* 0x040fe20000410000 */
[C---:B------:R-:W-:Y:S01]  /*13070*/  FMUL.FTZ R24, R100.reuse, R132 ;  /* 0x0000008464187220 */ /* 0x040fe20000410000 */
[C---:B------:R-:W-:Y:S01]  /*13080*/  FMUL.FTZ R25, R100.reuse, R133 ;  /* 0x0000008564197220 */ /* 0x040fe20000410000 */
[C---:B------:R-:W-:Y:S01]  /*13090*/  FMUL.FTZ R33, R3.reuse, R141 ;  /* 0x0000008d03217220 */ /* 0x040fe20000410000 */
[----:B------:R-:W-:Y:S03]  /*130a0*/  FMUL.FTZ R40, R100, R148 ;  /* 0x0000009464287220 */ /* 0x000fe60000410000 */
[----:B------:R-:W5:Y:S01]  /*130b0*/  MUFU.EX2 R2, R2 ;  /* 0x0000000200027308 */ /* 0x000f620000000800 */
[----:B--2---:R-:W-:Y:S01]  /*130c0*/  FFMA.FTZ R106, R192, UR4, -R110 ;  /* 0x00000004c06a7c23 */ /* 0x004fe2000801086e */
[C---:B------:R-:W-:Y:S01]  /*130d0*/  FMUL.FTZ R41, R100.reuse, R149 ;  /* 0x0000009564297220 */ /* 0x040fe20000410000 */
[----:B------:R-:W-:Y:S02]  /*130e0*/  IMAD.MOV.U32 R149, RZ, RZ, R210 ;  /* 0x000000ffff957224 */ /* 0x000fe400078e00d2 */
[----:B------:R-:W-:Y:S01]  /*130f0*/  FMUL.FTZ R45, R100, R153 ;  /* 0x00000099642d7220 */ /* 0x000fe20000410000 */
[C---:B------:R-:W-:Y:S01]  /*13100*/  FMUL.FTZ R48, R3.reuse, R156 ;  /* 0x0000009c03307220 */ /* 0x040fe20000410000 */
[----:B------:R-:W-:Y:S01]  /*13110*/  IMAD.MOV.U32 R148, RZ, RZ, R247 ;  /* 0x000000ffff947224 */ /* 0x000fe200078e00f7 */
[----:B------:R-:W-:Y:S02]  /*13120*/  MOV R141, R211 ;  /* 0x000000d3008d7202 */ /* 0x000fe40000000f00 */
[----:B------:R-:W2:Y:S01]  /*13130*/  MUFU.EX2 R251, R44 ;  /* 0x0000002c00fb7308 */ /* 0x000ea20000000800 */
[C---:B----4-:R-:W-:Y:S01]  /*13140*/  FMUL.FTZ R46, R0.reuse, R154 ;  /* 0x0000009a002e7220 */ /* 0x050fe20000410000 */
[----:B------:R-:W-:Y:S01]  /*13150*/  MOV R154, R245 ;  /* 0x000000f5009a7202 */ /* 0x000fe20000000f00 */
[C---:B------:R-:W-:Y:S01]  /*13160*/  FMUL.FTZ R47, R0.reuse, R155 ;  /* 0x0000009b002f7220 */ /* 0x040fe20000410000 */
[----:B------:R-:W-:Y:S02]  /*13170*/  IMAD.MOV.U32 R155, RZ, RZ, R243 ;  /* 0x000000ffff9b7224 */ /* 0x000fe400078e00f3 */
[C---:B------:R-:W-:Y:S01]  /*13180*/  FMUL.FTZ R10, R0.reuse, R118 ;  /* 0x00000076000a7220 */ /* 0x040fe20000410000 */
[C---:B------:R-:W-:Y:S01]  /*13190*/  FMUL.FTZ R11, R0.reuse, R119 ;  /* 0x00000077000b7220 */ /* 0x040fe20000410000 */
[----:B------:R-:W-:Y:S02]  /*131a0*/  FMUL.FTZ R14, R0, R122 ;  /* 0x0000007a000e7220 */ /* 0x000fe40000410000 */
[----:B------:R4:W-:Y:S01]  /*131b0*/  MUFU.EX2 R245, R106 ;  /* 0x0000006a00f57308 */ /* 0x0009e20000000800 */
[C---:B-----5:R-:W-:Y:S01]  /*131c0*/  FMUL.FTZ R35, R2.reuse, R143 ;  /* 0x0000008f02237220 */ /* 0x060fe20000410000 */
[----:B------:R-:W-:Y:S01]  /*131d0*/  MOV R143, R237 ;  /* 0x000000ed008f7202 */ /* 0x000fe20000000f00 */
[C---:B------:R-:W-:Y:S01]  /*131e0*/  FMUL.FTZ R6, R2.reuse, R114 ;  /* 0x0000007202067220 */ /* 0x040fe20000410000 */
[C---:B------:R-:W-:Y:S01]  /*131f0*/  FMUL.FTZ R7, R2.reuse, R115 ;  /* 0x0000007302077220 */ /* 0x040fe20000410000 */
[----:B------:R-:W-:Y:S01]  /*13200*/  LDSM.16.MT88.4 R116, [R220+0xb000] ;  /* 0x00b00000dc74783b */ /* 0x000fe20000004200 */
[C---:B------:R-:W-:Y:S01]  /*13210*/  FMUL.FTZ R18, R2.reuse, R126 ;  /* 0x0000007e02127220 */ /* 0x040fe20000410000 */
[----:B------:R-:W-:Y:S01]  /*13220*/  FMUL.FTZ R19, R2, R127 ;  /* 0x0000007f02137220 */ /* 0x000fe20000410000 */
[C---:B------:R-:W-:Y:S01]  /*13230*/  FMUL.FTZ R26, R0.reuse, R134 ;  /* 0x00000086001a7220 */ /* 0x040fe20000410000 */
[----:B------:R-:W-:Y:S01]  /*13240*/  FMUL.FTZ R27, R0, R135 ;  /* 0x00000087001b7220 */ /* 0x000fe20000410000 */
[----:B------:R-:W-:Y:S01]  /*13250*/  MOV R156, R63 ;  /* 0x0000003f009c7202 */ /* 0x000fe20000000f00 */
[-C--:B-1----:R-:W-:Y:S01]  /*13260*/  HMMA.16816.F32 R4, R176, R20.reuse, R4 ;  /* 0x00000014b004723c */ /* 0x082fe20000001804 */
[----:B------:R-:W-:Y:S01]  /*13270*/  MUFU.EX2 R191, R107 ;  /* 0x0000006b00bf7308 */ /* 0x000fe20000000800 */
[----:B------:R-:W1:Y:S03]  /*13280*/  LDSM.16.MT88.4 R112, [R105+0x1000] ;  /* 0x001000006970783b */ /* 0x000e660000004200 */
[----:B------:R-:W-:Y:S01]  /*13290*/  FMUL.FTZ R65, R3, R173 ;  /* 0x000000ad03417220 */ /* 0x000fe20000410000 */
[--C-:B----4-:R-:W-:Y:S01]  /*132a0*/  FFMA.FTZ R106, R193, UR4, -R111.reuse ;  /* 0x00000004c16a7c23 */ /* 0x110fe2000801086f */
[----:B------:R-:W-:Y:S01]  /*132b0*/  FMUL.FTZ R66, R2, R174 ;  /* 0x000000ae02427220 */ /* 0x000fe20000410000 */
[C---:B------:R-:W-:Y:S03]  /*132c0*/  HMMA.16816.F32 R8, R180.reuse, R20, R8 ;  /* 0x00000014b408723c */ /* 0x040fe60000001808 */
[----:B------:R4:W-:Y:S01]  /*132d0*/  MUFU.EX2 R242, R106 ;  /* 0x0000006a00f27308 */ /* 0x0009e20000000800 */
[----:B------:R-:W-:Y:S01]  /*132e0*/  LDSM.16.MT88.4 R124, [R105+0x400] ;  /* 0x00040000697c783b */ /* 0x000fe20000004200 */
[----:B------:R-:W-:Y:S01]  /*132f0*/  FMUL.FTZ R15, R0, R123 ;  /* 0x0000007b000f7220 */ /* 0x000fe20000410000 */
[C---:B------:R-:W-:Y:S01]  /*13300*/  FMUL.FTZ R34, R2.reuse, R142 ;  /* 0x0000008e02227220 */ /* 0x040fe20000410000 */
[----:B------:R-:W-:Y:S01]  /*13310*/  MOV R142, R215 ;  /* 0x000000d7008e7202 */ /* 0x000fe20000000f00 */
[C---:B------:R-:W-:Y:S01]  /*13320*/  FMUL.FTZ R20, R3.reuse, R128 ;  /* 0x0000008003147220 */ /* 0x040fe20000410000 */
[----:B------:R-:W-:Y:S01]  /*13330*/  FMUL.FTZ R21, R3, R129 ;  /* 0x0000008103157220 */ /* 0x000fe20000410000 */
[----:B------:R-:W-:Y:S01]  /*13340*/  FMUL.FTZ R67, R2, R175 ;  /* 0x000000af02437220 */ /* 0x000fe20000410000 */
[----:B--2---:R-:W-:Y:S01]  /*13350*/  F2FP.F16.F32.PACK_AB R120, R251, R156 ;  /* 0x0000009cfb78723e */ /* 0x004fe200000000ff */
[-C--:B------:R-:W-:Y:S01]  /*13360*/  HMMA.16816.F32 R12, R180, R22.reuse, R12 ;  /* 0x00000016b40c723c */ /* 0x080fe2000000180c */
[----:B------:R-:W-:Y:S02]  /*13370*/  LDSM.16.MT88.4 R132, [R220+0xa800] ;  /* 0x00a80000dc84783b */ /* 0x000fe40000004200 */
[C---:B------:R-:W-:Y:S01]  /*13380*/  FMUL.FTZ R30, R0.reuse, R138 ;  /* 0x0000008a001e7220 */ /* 0x040fe20000410000 */
[----:B------:R-:W-:Y:S01]  /*13390*/  FMUL.FTZ R31, R0, R139 ;  /* 0x0000008b001f7220 */ /* 0x000fe20000410000 */
[----:B------:R-:W-:Y:S01]  /*133a0*/  FMUL.FTZ R50, R2, R158 ;  /* 0x0000009e02327220 */ /* 0x000fe20000410000 */
[----:B------:R-:W-:Y:S02]  /*133b0*/  IMAD.MOV.U32 R158, RZ, RZ, R212 ;  /* 0x000000ffff9e7224 */ /* 0x000fe400078e00d4 */
[----:B------:R-:W-:Y:S01]  /*133c0*/  FMUL.FTZ R42, R0, R150 ;  /* 0x00000096002a7220 */ /* 0x000fe20000410000 */
[C---:B------:R-:W-:Y:S04]  /*133d0*/  HMMA.16816.F32 R16, R176.reuse, R22, R16 ;  /* 0x00000016b010723c */ /* 0x040fe80000001810 */
[----:B----4-:R-:W-:Y:S01]  /*133e0*/  FFMA.FTZ R106, R194, UR4, -R111 ;  /* 0x00000004c26a7c23 */ /* 0x010fe2000801086f */
[C---:B------:R-:W-:Y:S01]  /*133f0*/  FMUL.FTZ R22, R2.reuse, R130 ;  /* 0x0000008202167220 */ /* 0x040fe20000410000 */
[----:B------:R-:W-:Y:S01]  /*13400*/  FMUL.FTZ R23, R2, R131 ;  /* 0x0000008302177220 */ /* 0x000fe20000410000 */
[----:B------:R-:W-:Y:S01]  /*13410*/  FMUL.FTZ R43, R0, R151 ;  /* 0x00000097002b7220 */ /* 0x000fe20000410000 */
[----:B------:R2:W-:Y:S01]  /*13420*/  MUFU.EX2 R243, R106 ;  /* 0x0000006a00f37308 */ /* 0x0005e20000000800 */
[----:B------:R-:W-:Y:S01]  /*13430*/  LDSM.16.MT88.4 R128, [R220+0xa400] ;  /* 0x00a40000dc80783b */ /* 0x000fe20000004200 */
[----:B------:R-:W-:Y:S01]  /*13440*/  FMUL.FTZ R44, R100, R152 ;  /* 0x00000098642c7220 */ /* 0x000fe20000410000 */
[----:B------:R-:W-:Y:S01]  /*13450*/  FMUL.FTZ R63, R0, R171 ;  /* 0x000000ab003f7220 */ /* 0x000fe20000410000 */
[C---:B------:R-:W-:Y:S01]  /*13460*/  FMUL.FTZ R68, R3.reuse, R68 ;  /* 0x0000004403447220 */ /* 0x040fe20000410000 */
[-C--:B---3--:R-:W-:Y:S03]  /*13470*/  HMMA.16816.F32 R20, R176, R36.reuse, R20 ;  /* 0x00000024b014723c */ /* 0x088fe60000001814 */
[----:B------:R-:W-:Y:S01]  /*13480*/  MOV R138, R214 ;  /* 0x000000d6008a7202 */ /* 0x000fe20000000f00 */
[----:B------:R-:W-:Y:S01]  /*13490*/  FMUL.FTZ R69, R3, R69 ;  /* 0x0000004503457220 */ /* 0x000fe20000410000 */
[C---:B------:R-:W-:Y:S01]  /*134a0*/  FMUL.FTZ R70, R2.reuse, R70 ;  /* 0x0000004602467220 */ /* 0x040fe20000410000 */
[----:B------:R-:W-:Y:S01]  /*134b0*/  FMUL.FTZ R71, R2, R71 ;  /* 0x0000004702477220 */ /* 0x000fe20000410000 */
[C---:B------:R-:W-:Y:S01]  /*134c0*/  FMUL.FTZ R72, R100.reuse, R72 ;  /* 0x0000004864487220 */ /* 0x040fe20000410000 */
[C---:B------:R-:W-:Y:S04]  /*134d0*/  HMMA.16816.F32 R24, R180.reuse, R36, R24 ;  /* 0x00000024b418723c */ /* 0x040fe80000001818 */
[----:B--2---:R-:W-:Y:S01]  /*134e0*/  FFMA.FTZ R106, R195, UR4, -R110 ;  /* 0x00000004c36a7c23 */ /* 0x004fe2000801086e */
[----:B------:R-:W-:Y:S01]  /*134f0*/  FMUL.FTZ R73, R100, R73 ;  /* 0x0000004964497220 */ /* 0x000fe20000410000 */
[C---:B------:R-:W-:Y:S01]  /*13500*/  FMUL.FTZ R74, R0.reuse, R74 ;  /* 0x0000004a004a7220 */ /* 0x040fe20000410000 */
[----:B------:R-:W-:Y:S01]  /*13510*/  FMUL.FTZ R75, R0, R75 ;  /* 0x0000004b004b7220 */ /* 0x000fe20000410000 */
[-C--:B------:R-:W-:Y:S01]  /*13520*/  HMMA.16816.F32 R28, R180, R38.reuse, R28 ;  /* 0x00000026b41c723c */ /* 0x080fe2000000181c */
[----:B------:R2:W-:Y:S02]  /*13530*/  MUFU.EX2 R219, R106 ;  /* 0x0000006a00db7308 */ /* 0x0005e40000000800 */
[C---:B------:R-:W-:Y:S01]  /*13540*/  FMUL.FTZ R76, R100.reuse, R76 ;  /* 0x0000004c644c7220 */ /* 0x040fe20000410000 */
[----:B------:R-:W-:Y:S01]  /*13550*/  FMUL.FTZ R77, R100, R77 ;  /* 0x0000004d644d7220 */ /* 0x000fe20000410000 */
[C---:B------:R-:W-:Y:S01]  /*13560*/  FMUL.FTZ R78, R0.reuse, R78 ;  /* 0x0000004e004e7220 */ /* 0x040fe20000410000 */
[----:B------:R-:W-:Y:S01]  /*13570*/  FMUL.FTZ R79, R0, R79 ;  /* 0x0000004f004f7220 */ /* 0x000fe20000410000 */
[C---:B------:R-:W-:Y:S01]  /*13580*/  FMUL.FTZ R80, R3.reuse, R80 ;  /* 0x0000005003507220 */ /* 0x040fe20000410000 */
[C---:B------:R-:W-:Y:S04]  /*13590*/  HMMA.16816.F32 R32, R176.reuse, R38, R32 ;  /* 0x00000026b020723c */ /* 0x040fe80000001820 */
[C---:B------:R-:W-:Y:S01]  /*135a0*/  FMUL.FTZ R36, R3.reuse, R144 ;  /* 0x0000009003247220 */ /* 0x040fe20000410000 */
[C---:B------:R-:W-:Y:S01]  /*135b0*/  FMUL.FTZ R37, R3.reuse, R145 ;  /* 0x0000009103257220 */ /* 0x040fe20000410000 */
[C---:B------:R-:W-:Y:S01]  /*135c0*/  FMUL.FTZ R38, R2.reuse, R146 ;  /* 0x0000009202267220 */ /* 0x040fe20000410000 */
[----:B------:R-:W-:Y:S01]  /*135d0*/  FMUL.FTZ R39, R2, R147 ;  /* 0x0000009302277220 */ /* 0x000fe20000410000 */
[----:B------:R-:W-:Y:S01]  /*135e0*/  IMAD.MOV.U32 R147, RZ, RZ, R250 ;  /* 0x000000ffff937224 */ /* 0x000fe200078e00fa */
[----:B------:R-:W-:Y:S01]  /*135f0*/  MOV R146, R56 ;  /* 0x0000003800927202 */ /* 0x000fe20000000f00 */
        /* <DEDUP_REMOVED lines=10> */
[----:B------:R-:W-:Y:S01]  /*136a0*/  FMUL.FTZ R92, R100, R92 ;  /* 0x0000005c645c7220 */ /* 0x000fe20000410000 */
[C---:B------:R-:W-:Y:S04]  /*136b0*/  HMMA.16816.F32 R40, R180.reuse, R52, R40 ;  /* 0x00000034b428723c */ /* 0x040fe80000001828 */
[----:B------:R-:W-:Y:S01]  /*136c0*/  FFMA.FTZ R52, R187, UR4, -R109 ;  /* 0x00000004bb347c23 */ /* 0x000fe2000801086d */
[--C-:B------:R-:W-:Y:S01]  /*136d0*/  FFMA.FTZ R56, R188, UR4, -R184.reuse ;  /* 0x00000004bc387c23 */ /* 0x100fe200080108b8 */
[----:B------:R-:W-:Y:S01]  /*136e0*/  MOV R152, R249 ;  /* 0x000000f900987202 */ /* 0x000fe20000000f00 */
[----:B------:R-:W-:Y:S01]  /*136f0*/  FMUL.FTZ R53, R3, R161 ;  /* 0x000000a103357220 */ /* 0x000fe20000410000 */
[-C--:B------:R-:W-:Y:S01]  /*13700*/  HMMA.16816.F32 R44, R180, R54.reuse, R44 ;  /* 0x00000036b42c723c */ /* 0x080fe2000000182c */
[----:B------:R3:W4:Y:S02]  /*13710*/  MUFU.EX2 R250, R52 ;  /* 0x0000003400fa7308 */ /* 0x0007240000000800 */
[----:B--2---:R-:W-:Y:S01]  /*13720*/  FFMA.FTZ R106, R197, UR4, -R111 ;  /* 0x00000004c56a7c23 */ /* 0x004fe2000801086f */
[----:B------:R-:W-:Y:S01]  /*13730*/  MOV R145, R51 ;  /* 0x0000003300917202 */ /* 0x000fe20000000f00 */
[----:B------:R-:W-:Y:S01]  /*13740*/  FMUL.FTZ R51, R2, R159 ;  /* 0x0000009f02337220 */ /* 0x000fe20000410000 */
[----:B------:R-:W-:Y:S02]  /*13750*/  IMAD.MOV.U32 R159, RZ, RZ, R59 ;  /* 0x000000ffff9f7224 */ /* 0x000fe400078e003b */
[----:B------:R-:W-:Y:S01]  /*13760*/  FMUL.FTZ R59, R0, R167 ;  /* 0x000000a7003b7220 */ /* 0x000fe20000410000 */
[----:B------:R-:W-:Y:S02]  /*13770*/  FMUL.FTZ R93, R100, R93 ;  /* 0x0000005d645d7220 */ /* 0x000fe40000410000 */
[----:B------:R2:W-:Y:S01]  /*13780*/  MUFU.EX2 R216, R106 ;  /* 0x0000006a00d87308 */ /* 0x0005e20000000800 */
[C---:B------:R-:W-:Y:S01]  /*13790*/  FMUL.FTZ R94, R0.reuse, R94 ;  /* 0x0000005e005e7220 */ /* 0x040fe20000410000 */
[----:B------:R-:W-:Y:S01]  /*137a0*/  FMUL.FTZ R95, R0, R95 ;  /* 0x0000005f005f7220 */ /* 0x000fe20000410000 */
[C---:B------:R-:W-:Y:S04]  /*137b0*/  HMMA.16816.F32 R48, R176.reuse, R54, R48 ;  /* 0x00000036b030723c */ /* 0x040fe80000001830 */
[C---:B------:R-:W-:Y:S03]  /*137c0*/  FMUL.FTZ R54, R2.reuse, R162 ;  /* 0x000000a202367220 */ /* 0x040fe60000410000 */
[----:B------:R5:W-:Y:S01]  /*137d0*/  MUFU.EX2 R249, R56 ;  /* 0x0000003800f97308 */ /* 0x000be20000000800 */
[----:B---3--:R-:W-:Y:S01]  /*137e0*/  FMUL.FTZ R52, R3, R160 ;  /* 0x000000a003347220 */ /* 0x008fe20000410000 */
[----:B------:R-:W-:Y:S01]  /*137f0*/  MOV R160, R60 ;  /* 0x0000003c00a07202 */ /* 0x000fe20000000f00 */
[----:B------:R-:W-:Y:S01]  /*13800*/  FFMA.FTZ R60, R189, UR4, -R184 ;  /* 0x00000004bd3c7c23 */ /* 0x000fe200080108b8 */
[----:B------:R-:W-:Y:S01]  /*13810*/  FMUL.FTZ R55, R2, R163 ;  /* 0x000000a302377220 */ /* 0x000fe20000410000 */
[----:B------:R-:W-:Y:S01]  /*13820*/  MOV R153, R248 ;  /* 0x000000f800997202 */ /* 0x000fe20000000f00 */
[----:B------:R-:W-:Y:S02]  /*13830*/  IMAD.MOV.U32 R144, RZ, RZ, R62 ;  /* 0x000000ffff907224 */ /* 0x000fe400078e003e */
[----:B------:R-:W-:Y:S02]  /*13840*/  FMUL.FTZ R62, R0, R170 ;  /* 0x000000aa003e7220 */ /* 0x000fe40000410000 */
[----:B------:R3:W3:Y:S01]  /*13850*/  MUFU.EX2 R247, R60 ;  /* 0x0000003c00f77308 */ /* 0x0006e20000000800 */
[----:B--2---:R-:W-:Y:S01]  /*13860*/  FFMA.FTZ R106, R198, UR4, -R111 ;  /* 0x00000004c66a7c23 */ /* 0x004fe2000801086f */
[----:B----4-:R-:W-:Y:S01]  /*13870*/  F2FP.F16.F32.PACK_AB R122, R250, R252 ;  /* 0x000000fcfa7a723e */ /* 0x010fe200000000ff */
[-C--:B-1----:R-:W-:Y:S03]  /*13880*/  HMMA.16816.F32 R52, R176, R112.reuse, R52 ;  /* 0x00000070b034723c */ /* 0x082fe60000001834 */
[----:B------:R-:W-:Y:S01]  /*13890*/  MOV R187, R58 ;  /* 0x0000003a00bb7202 */ /* 0x000fe20000000f00 */
[----:B------:R-:W-:Y:S03]  /*138a0*/  FMUL.FTZ R58, R0, R166 ;  /* 0x000000a6003a7220 */ /* 0x000fe60000410000 */
[----:B------:R1:W-:Y:S01]  /*138b0*/  MUFU.EX2 R215, R106 ;  /* 0x0000006a00d77308 */ /* 0x0003e20000000800 */
[----:B------:R-:W-:Y:S01]  /*138c0*/  MOV R161, R57 ;  /* 0x0000003900a17202 */ /* 0x000fe20000000f00 */
[C---:B-----5:R-:W-:Y:S01]  /*138d0*/  FMUL.FTZ R56, R100.reuse, R164 ;  /* 0x000000a464387220 */ /* 0x060fe20000410000 */
[C---:B------:R-:W-:Y:S01]  /*138e0*/  FMUL.FTZ R57, R100.reuse, R165 ;  /* 0x000000a564397220 */ /* 0x040fe20000410000 */
[----:B------:R-:W-:Y:S01]  /*138f0*/  MOV R188, R61 ;  /* 0x0000003d00bc7202 */ /* 0x000fe20000000f00 */
[C---:B------:R-:W-:Y:S01]  /*13900*/  FMUL.FTZ R61, R100.reuse, R169 ;  /* 0x000000a9643d7220 */ /* 0x040fe20000410000 */
[C---:B------:R-:W-:Y:S01]  /*13910*/  FMUL.FTZ R84, R3.reuse, R84 ;  /* 0x0000005403547220 */ /* 0x040fe20000410000 */
[----:B------:R-:W-:Y:S03]  /*13920*/  FMUL.FTZ R85, R3, R85 ;  /* 0x0000005503557220 */ /* 0x000fe60000410000 */
[----:B------:R2:W-:Y:S01]  /*13930*/  MUFU.EX2 R248, R64 ;  /* 0x0000004000f87308 */ /* 0x0005e20000000800 */
[----:B---3--:R-:W-:Y:S01]  /*13940*/  FMUL.FTZ R60, R100, R168 ;  /* 0x000000a8643c7220 */ /* 0x008fe20000410000 */
[C---:B------:R-:W-:Y:S04]  /*13950*/  HMMA.16816.F32 R56, R180.reuse, R112, R56 ;  /* 0x00000070b438723c */ /* 0x040fe80000001838 */
[----:B------:R-:W-:Y:S01]  /*13960*/  MOV R150, R213 ;  /* 0x000000d500967202 */ /* 0x000fe20000000f00 */
[C---:B------:R-:W-:Y:S01]  /*13970*/  FMUL.FTZ R86, R2.reuse, R86 ;  /* 0x0000005602567220 */ /* 0x040fe20000410000 */
[----:B------:R-:W-:Y:S01]  /*13980*/  F2FP.F16.F32.PACK_AB R121, R247, R249 ;  /* 0x000000f9f779723e */ /* 0x000fe200000000ff */
[----:B-1----:R-:W-:Y:S01]  /*13990*/  FFMA.FTZ R106, R199, UR4, -R184 ;  /* 0x00000004c76a7c23 */ /* 0x002fe200080108b8 */
[-C--:B------:R-:W-:Y:S03]  /*139a0*/  HMMA.16816.F32 R60, R180, R114.reuse, R60 ;  /* 0x00000072b43c723c */ /* 0x080fe6000000183c */
[----:B------:R1:W3:Y:S01]  /*139b0*/  MUFU.EX2 R214, R106 ;  /* 0x0000006a00d67308 */ /* 0x0002e20000000800 */
[----:B------:R-:W-:Y:S01]  /*139c0*/  IMAD.MOV.U32 R151, RZ, RZ, R208 ;  /* 0x000000ffff977224 */ /* 0x000fe200078e00d0 */
[----:B------:R-:W-:Y:S01]  /*139d0*/  MOV R139, R209 ;  /* 0x000000d1008b7202 */ /* 0x000fe20000000f00 */
[C---:B------:R-:W-:Y:S01]  /*139e0*/  FMUL.FTZ R87, R2.reuse, R87 ;  /* 0x0000005702577220 */ /* 0x040fe20000410000 */
[C---:B--2---:R-:W-:Y:S01]  /*139f0*/  FMUL.FTZ R64, R3.reuse, R172 ;  /* 0x000000ac03407220 */ /* 0x044fe20000410000 */
[C---:B------:R-:W-:Y:S01]  /*13a00*/  FMUL.FTZ R96, R3.reuse, R96 ;  /* 0x0000006003607220 */ /* 0x040fe20000410000 */
[----:B------:R-:W-:Y:S01]  /*13a10*/  LDSM.16.MT88.4 R172, [R105+0x1c00] ;  /* 0x001c000069ac783b */ /* 0x000fe20000004200 */
[----:B------:R-:W-:Y:S01]  /*13a20*/  FMUL.FTZ R97, R3, R97 ;  /* 0x0000006103617220 */ /* 0x000fe20000410000 */
[C---:B------:R-:W-:Y:S01]  /*13a30*/  FMUL.FTZ R98, R2.reuse, R98 ;  /* 0x0000006202627220 */ /* 0x040fe20000410000 */
[----:B------:R-:W-:Y:S01]  /*13a40*/  FMUL.FTZ R99, R2, R99 ;  /* 0x0000006302637220 */ /* 0x000fe20000410000 */
[----:B------:R-:W-:Y:S01]  /*13a50*/  IMAD.MOV.U32 R162, RZ, RZ, R207 ;  /* 0x000000ffffa27224 */ /* 0x000fe200078e00cf */
        /* <DEDUP_REMOVED lines=13> */
[--C-:B-1----:R-:W-:Y:S05]  /*13b30*/  FFMA.FTZ R106, R202, UR4, -R109.reuse ;  /* 0x00000004ca6a7c23 */ /* 0x102fea000801086d */
        /* <DEDUP_REMOVED lines=11> */
[-C--:B----4-:R-:W-:Y:S08]  /*13bf0*/  HMMA.16816.F32 R4, R112, R116.reuse, R4 ;  /* 0x000000747004723c */ /* 0x090ff00000001804 */
        /* <DEDUP_REMOVED lines=8> */
[----:B------:R1:W-:Y:S01]  /*13c80*/  MUFU.EX2 R209, R106 ;  /* 0x0000006a00d17308 */ /* 0x0003e20000000800 */
[C---:B------:R-:W-:Y:S08]  /*13c90*/  HMMA.16816.F32 R24, R120.reuse, R124, R24 ;  /* 0x0000007c7818723c */ /* 0x040ff00000001818 */
[-C--:B------:R-:W-:Y:S08]  /*13ca0*/  HMMA.16816.F32 R28, R120, R126.reuse, R28 ;  /* 0x0000007e781c723c */ /* 0x080ff0000000181c */
[C---:B------:R-:W-:Y:S01]  /*13cb0*/  HMMA.16816.F32 R32, R112.reuse, R126, R32 ;  /* 0x0000007e7020723c */ /* 0x040fe20000001820 */
[----:B------:R-:W5:Y:S03]  /*13cc0*/  LDSM.16.MT88.4 R124, [R220+0xb400] ;  /* 0x00b40000dc7c783b */ /* 0x000f660000004200 */
[----:B-1----:R-:W-:Y:S04]  /*13cd0*/  FFMA.FTZ R106, R206, UR4, -R184 ;  /* 0x00000004ce6a7c23 */ /* 0x002fe800080108b8 */
[-C--:B------:R-:W-:Y:S01]  /*13ce0*/  HMMA.16816.F32 R36, R112, R128.reuse, R36 ;  /* 0x000000807024723c */ /* 0x080fe20000001824 */
[----:B------:R1:W-:Y:S07]  /*13cf0*/  MUFU.EX2 R207, R106 ;  /* 0x0000006a00cf7308 */ /* 0x0003ee0000000800 */
[C---:B------:R-:W-:Y:S08]  /*13d00*/  HMMA.16816.F32 R40, R120.reuse, R128, R40 ;  /* 0x000000807828723c */ /* 0x040ff00000001828 */
[-C--:B------:R-:W-:Y:S03]  /*13d10*/  HMMA.16816.F32 R44, R120, R130.reuse, R44 ;  /* 0x00000082782c723c */ /* 0x080fe6000000182c */
[--C-:B-1----:R-:W-:Y:S04]  /*13d20*/  FFMA.FTZ R106, R218, UR4, -R110.reuse ;  /* 0x00000004da6a7c23 */ /* 0x102fe8000801086e */
[----:B------:R1:W-:Y:S01]  /*13d30*/  MUFU.EX2 R206, R106 ;  /* 0x0000006a00ce7308 */ /* 0x0003e20000000800 */
[C---:B------:R-:W-:Y:S01]  /*13d40*/  HMMA.16816.F32 R48, R112.reuse, R130, R48 ;  /* 0x000000827030723c */ /* 0x040fe20000001830 */
[----:B------:R-:W3:Y:S07]  /*13d50*/  LDSM.16.MT88.4 R128, [R105+0x2400] ;  /* 0x002400006980783b */ /* 0x000eee0000004200 */
[-C--:B----4-:R-:W-:Y:S08]  /*13d60*/  HMMA.16816.F32 R52, R112, R116.reuse, R52 ;  /* 0x000000747034723c */ /* 0x090ff00000001834 */
[C---:B------:R-:W-:Y:S04]  /*13d70*/  HMMA.16816.F32 R56, R120.reuse, R116, R56 ;  /* 0x000000747838723c */ /* 0x040fe80000001838 */
[--C-:B-1----:R-:W-:Y:S01]  /*13d80*/  FFMA.FTZ R106, R239, UR4, -R111.reuse ;  /* 0x00000004ef6a7c23 */ /* 0x102fe2000801086f */
[----:B------:R-:W-:Y:S01]  /*13d90*/  FFMA.FTZ R116, R217, UR4, -R110 ;  /* 0x00000004d9747c23 */ /* 0x000fe2000801086e */
[----:B------:R-:W-:Y:S02]  /*13da0*/  IMAD.MOV.U32 R217, RZ, RZ, R156 ;  /* 0x000000ffffd97224 */ /* 0x000fe400078e009c */
[-C--:B------:R-:W-:Y:S01]  /*13db0*/  HMMA.16816.F32 R60, R120, R118.reuse, R60 ;  /* 0x00000076783c723c */ /* 0x080fe2000000183c */
[----:B------:R1:W-:Y:S07]  /*13dc0*/  MUFU.EX2 R202, R106 ;  /* 0x0000006a00ca7308 */ /* 0x0003ee0000000800 */
[C---:B------:R-:W-:Y:S03]  /*13dd0*/  HMMA.16816.F32 R64, R112.reuse, R118, R64 ;  /* 0x000000767040723c */ /* 0x040fe60000001840 */
[----:B------:R4:W2:Y:S05]  /*13de0*/  MUFU.EX2 R205, R116 ;  /* 0x0000007400cd7308 */ /* 0x0008aa0000000800 */
[-C--:B-----5:R-:W-:Y:S03]  /*13df0*/  HMMA.16816.F32 R68, R112, R124.reuse, R68 ;  /* 0x0000007c7044723c */ /* 0x0a0fe60000001844 */
[--C-:B-1----:R-:W-:Y:S04]  /*13e00*/  FFMA.FTZ R106, R241, UR4, -R111.reuse ;  /* 0x00000004f16a7c23 */ /* 0x102fe8000801086f */
[----:B------:R1:W5:Y:S01]  /*13e10*/  MUFU.EX2 R204, R106 ;  /* 0x0000006a00cc7308 */ /* 0x0003620000000800 */
[C---:B------:R-:W-:Y:S01]  /*13e20*/  HMMA.16816.F32 R72, R120.reuse, R124, R72 ;  /* 0x0000007c7848723c */ /* 0x040fe20000001848 */
[----:B----4-:R-:W4:Y:S07]  /*13e30*/  LDSM.16.MT88.4 R116, [R220+0x9800] ;  /* 0x00980000dc74783b */ /* 0x010f2e0000004200 */
[-C--:B------:R-:W-:Y:S08]  /*13e40*/  HMMA.16816.F32 R76, R120, R126.reuse, R76 ;  /* 0x0000007e784c723c */ /* 0x080ff0000000184c */
[C---:B------:R-:W-:Y:S01]  /*13e50*/  HMMA.16816.F32 R80, R112.reuse, R126, R80 ;  /* 0x0000007e7050723c */ /* 0x040fe20000001850 */
[----:B------:R-:W4:Y:S03]  /*13e60*/  LDSM.16.MT88.4 R124, [R105+0x800] ;  /* 0x00080000697c783b */ /* 0x000f260000004200 */
[--C-:B-1----:R-:W-:Y:S04]  /*13e70*/  FFMA.FTZ R106, R236, UR4, -R110.reuse ;  /* 0x00000004ec6a7c23 */ /* 0x102fe8000801086e */
[-C--:B---3--:R-:W-:Y:S01]  /*13e80*/  HMMA.16816.F32 R84, R112, R128.reuse, R84 ;  /* 0x000000807054723c */ /* 0x088fe20000001854 */
[----:B------:R1:W-:Y:S07]  /*13e90*/  MUFU.EX2 R201, R106 ;  /* 0x0000006a00c97308 */ /* 0x0003ee0000000800 */
[C---:B------:R-:W-:Y:S08]  /*13ea0*/  HMMA.16816.F32 R88, R120.reuse, R128, R88 ;  /* 0x000000807858723c */ /* 0x040ff00000001858 */
[-C--:B------:R-:W-:Y:S03]  /*13eb0*/  HMMA.16816.F32 R92, R120, R130.reuse, R92 ;  /* 0x00000082785c723c */ /* 0x080fe6000000185c */
[----:B-1----:R-:W-:Y:S01]  /*13ec0*/  FFMA.FTZ R106, R238, UR4, -R110 ;  /* 0x00000004ee6a7c23 */ /* 0x002fe2000801086e */
[----:B------:R-:W-:Y:S02]  /*13ed0*/  F2FP.F16.F32.PACK_AB R120, R210, R212 ;  /* 0x000000d4d278723e */ /* 0x000fe400000000ff */
[----:B--2---:R-:W-:Y:S01]  /*13ee0*/  F2FP.F16.F32.PACK_AB R122, R213, R211 ;  /* 0x000000d3d57a723e */ /* 0x004fe200000000ff */
[----:B------:R1:W2:Y:S01]  /*13ef0*/  MUFU.EX2 R203, R106 ;  /* 0x0000006a00cb7308 */ /* 0x0002a20000000800 */
[----:B------:R-:W-:Y:S01]  /*13f00*/  HMMA.16816.F32 R96, R112, R130, R96 ;  /* 0x000000827060723c */ /* 0x000fe20000001860 */
[----:B------:R-:W-:Y:S03]  /*13f10*/  LDSM.16.MT88.4 R128, [R105+0x2800] ;  /* 0x002800006980783b */ /* 0x000fe60000004200 */
[----:B------:R-:W-:Y:S02]  /*13f20*/  F2FP.F16.F32.PACK_AB R112, R206, R205 ;  /* 0x000000cdce70723e */ /* 0x000fe400000000ff */
[----:B-----5:R-:W-:Y:S02]  /*13f30*/  F2FP.F16.F32.PACK_AB R113, R204, R202 ;  /* 0x000000cacc71723e */ /* 0x020fe400000000ff */
[----:B------:R-:W-:Y:S02]  /*13f40*/  F2FP.F16.F32.PACK_AB R121, R209, R208 ;  /* 0x000000d0d179723e */ /* 0x000fe400000000ff */
[----:B------:R-:W-:Y:S01]  /*13f50*/  MOV R238, R151 ;  /* 0x0000009700ee7202 */ /* 0x000fe20000000f00 */
[--C-:B-1----:R-:W-:Y:S01]  /*13f60*/  FFMA.FTZ R106, R235, UR4, -R111.reuse ;  /* 0x00000004eb6a7c23 */ /* 0x102fe2000801086f */
[----:B--2---:R-:W-:Y:S01]  /*13f70*/  F2FP.F16.F32.PACK_AB R114, R203, R201 ;  /* 0x000000c9cb72723e */ /* 0x004fe200000000ff */
[----:B------:R-:W-:Y:S02]  /*13f80*/  IMAD.MOV.U32 R235, RZ, RZ, R150 ;  /* 0x000000ffffeb7224 */ /* 0x000fe400078e0096 */
[----:B------:R1:W-:Y:S02]  /*13f90*/  MUFU.EX2 R199, R106 ;  /* 0x0000006a00c77308 */ /* 0x0003e40000000800 */
[----:B-1----:R-:W-:Y:S01]  /*13fa0*/  FFMA.FTZ R106, R240, UR4, -R111 ;  /* 0x00000004f06a7c23 */ /* 0x002fe2000801086f */
[----:B------:R-:W-:Y:S07]  /*13fb0*/  MOV R240, R149 ;  /* 0x0000009500f07202 */ /* 0x000fee0000000f00 */
[----:B------:R1:W2:Y:S02]  /*13fc0*/  MUFU.EX2 R200, R106 ;  /* 0x0000006a00c87308 */ /* 0x0002a40000000800 */
[--C-:B-1----:R-:W-:Y:S01]  /*13fd0*/  FFMA.FTZ R106, R246, UR4, -R184.reuse ;  /* 0x00000004f66a7c23 */ /* 0x102fe200080108b8 */
[----:B--2---:R-:W-:Y:S02]  /*13fe0*/  F2FP.F16.F32.PACK_AB R115, R200, R199 ;  /* 0x000000c7c873723e */ /* 0x004fe400000000ff */
[----:B------:R-:W-:Y:S05]  /*13ff0*/  MOV R246, R148 ;  /* 0x0000009400f67202 */ /* 0x000fea0000000f00 */
[----:B------:R1:W2:Y:S01]  /*14000*/  MUFU.EX2 R198, R106 ;  /* 0x0000006a00c67308 */ /* 0x0002a20000000800 */
[-C--:B----4-:R-:W-:Y:S03]  /*14010*/  HMMA.16816.F32 R4, R112, R116.reuse, R4 ;  /* 0x000000747004723c */ /* 0x090fe60000001804 */
[--C-:B-1----:R-:W-:Y:S01]  /*14020*/  FFMA.FTZ R106, R162, UR4, -R109.reuse ;  /* 0x00000004a26a7c23 */ /* 0x102fe2000801086d */
[----:B--2---:R-:W-:Y:S05]  /*14030*/  F2FP.F16.F32.PACK_AB R123, R198, R207 ;  /* 0x000000cfc67b723e */ /* 0x004fea00000000ff */
[----:B------:R1:W-:Y:S02]  /*14040*/  MUFU.EX2 R195, R106 ;  /* 0x0000006a00c37308 */ /* 0x0003e40000000800 */
        /* <DEDUP_REMOVED lines=8> */
[--C-:B-1----:R-:W-:Y:S01]  /*140d0*/  FFMA.FTZ R106, R160, UR4, -R109.reuse ;  /* 0x00000004a06a7c23 */ /* 0x102fe2000801086d */
[----:B------:R-:W-:Y:S01]  /*140e0*/  FFMA.FTZ R109, R188, UR4, -R109 ;  /* 0x00000004bc6d7c23 */ /* 0x000fe2000801086d */
[----:B--2---:R-:W-:Y:S02]  /*140f0*/  F2FP.F16.F32.PACK_AB R176, R197, R195 ;  /* 0x000000c3c5b0723e */ /* 0x004fe400000000ff */
[-C--:B------:R-:W-:Y:S01]  /*14100*/  HMMA.16816.F32 R28, R120, R126.reuse, R28 ;  /* 0x0000007e781c723c */ /* 0x080fe2000000181c */
[----:B------:R1:W-:Y:S07]  /*14110*/  MUFU.EX2 R194, R106 ;  /* 0x0000006a00c27308 */ /* 0x0003ee0000000800 */
[C---:B------:R-:W-:Y:S01]  /*14120*/  HMMA.16816.F32 R32, R112.reuse, R126, R32 ;  /* 0x0000007e7020723c */ /* 0x040fe20000001820 */
[----:B------:R-:W2:Y:S02]  /*14130*/  LDSM.16.MT88.4 R124, [R220+0xb800] ;  /* 0x00b80000dc7c783b */ /* 0x000ea40000004200 */
[----:B------:R4:W5:Y:S05]  /*14140*/  MUFU.EX2 R196, R109 ;  /* 0x0000006d00c47308 */ /* 0x00096a0000000800 */
[-C--:B------:R-:W-:Y:S03]  /*14150*/  HMMA.16816.F32 R36, R112, R132.reuse, R36 ;  /* 0x000000847024723c */ /* 0x080fe60000001824 */
[----:B-1----:R-:W-:Y:S04]  /*14160*/  FFMA.FTZ R106, R187, UR4, -R184 ;  /* 0x00000004bb6a7c23 */ /* 0x002fe800080108b8 */
[----:B------:R1:W-:Y:S01]  /*14170*/  MUFU.EX2 R192, R106 ;  /* 0x0000006a00c07308 */ /* 0x0003e20000000800 */
[C---:B------:R-:W-:Y:S04]  /*14180*/  HMMA.16816.F32 R40, R120.reuse, R132, R40 ;  /* 0x000000847828723c */ /* 0x040fe80000001828 */
[----:B----4-:R-:W-:Y:S01]  /*14190*/  FFMA.FTZ R109, R158, UR4, -R110 ;  /* 0x000000049e6d7c23 */ /* 0x010fe2000801086e */
[----:B-----5:R-:W-:Y:S03]  /*141a0*/  F2FP.F16.F32.PACK_AB R178, R196, R194 ;  /* 0x000000c2c4b2723e */ /* 0x020fe600000000ff */
[-C--:B------:R-:W-:Y:S01]  /*141b0*/  HMMA.16816.F32 R44, R120, R134.reuse, R44 ;  /* 0x00000086782c723c */ /* 0x080fe2000000182c */
[----:B------:R-:W-:Y:S07]  /*141c0*/  MUFU.EX2 R189, R109 ;  /* 0x0000006d00bd7308 */ /* 0x000fee0000000800 */
[C---:B------:R-:W-:Y:S01]  /*141d0*/  HMMA.16816.F32 R48, R112.reuse, R134, R48 ;  /* 0x000000867030723c */ /* 0x040fe20000001830 */
[----:B------:R-:W4:Y:S03]  /*141e0*/  LDSM.16.MT88.4 R132, [R220+0x9c00] ;  /* 0x009c0000dc84783b */ /* 0x000f260000004200 */
[--C-:B-1----:R-:W-:Y:S01]  /*141f0*/  FFMA.FTZ R106, R159, UR4, -R184.reuse ;  /* 0x000000049f6a7c23 */ /* 0x102fe200080108b8 */
[----:B------:R-:W-:Y:S03]  /*14200*/  FFMA.FTZ R184, R108, UR4, -R184 ;  /* 0x000000046cb87c23 */ /* 0x000fe600080108b8 */
[-C--:B---3--:R-:W-:Y:S01]  /*14210*/  HMMA.16816.F32 R52, R112, R116.reuse, R52 ;  /* 0x000000747034723c */ /* 0x088fe20000001834 */
[----:B------:R1:W3:Y:S07]  /*14220*/  MUFU.EX2 R193, R106 ;  /* 0x0000006a00c17308 */ /* 0x0002ee0000000800 */
[C---:B------:R-:W-:Y:S03]  /*14230*/  HMMA.16816.F32 R56, R120.reuse, R116, R56 ;  /* 0x000000747838723c */ /* 0x040fe60000001838 */
[----:B------:R-:W5:Y:S05]  /*14240*/  MUFU.EX2 R184, R184 ;  /* 0x000000b800b87308 */ /* 0x000f6a0000000800 */
[-C--:B------:R-:W-:Y:S03]  /*14250*/  HMMA.16816.F32 R60, R120, R118.reuse, R60 ;  /* 0x00000076783c723c */ /* 0x080fe6000000183c */
[----:B-1----:R-:W-:Y:S01]  /*14260*/  FFMA.FTZ R106, R157, UR4, -R110 ;  /* 0x000000049d6a7c23 */ /* 0x002fe2000801086e */
[----:B------:R-:W-:Y:S01]  /*14270*/  MOV R157, R154 ;  /* 0x0000009a009d7202 */ /* 0x000fe20000000f00 */
[----:B------:R-:W-:Y:S01]  /*14280*/  IMAD.MOV.U32 R154, RZ, RZ, R152 ;  /* 0x000000ffff9a7224 */ /* 0x000fe200078e0098 */
[----:B---3--:R-:W-:Y:S01]  /*14290*/  F2FP.F16.F32.PACK_AB R177, R193, R192 ;  /* 0x000000c0c1b1723e */ /* 0x008fe200000000ff */
[----:B------:R1:W3:Y:S01]  /*142a0*/  MUFU.EX2 R190, R106 ;  /* 0x0000006a00be7308 */ /* 0x0002e20000000800 */
[C---:B------:R-:W-:Y:S04]  /*142b0*/  HMMA.16816.F32 R64, R112.reuse, R118, R64 ;  /* 0x000000767040723c */ /* 0x040fe80000001840 */
[----:B-----5:R-:W-:Y:S02]  /*142c0*/  F2FP.F16.F32.PACK_AB R179, R184, R191 ;  /* 0x000000bfb8b3723e */ /* 0x020fe400000000ff */
[----:B------:R-:W-:Y:S02]  /*142d0*/  MOV R152, R185 ;  /* 0x000000b900987202 */ /* 0x000fe40000000f00 */
[-C--:B--2---:R-:W-:Y:S03]  /*142e0*/  HMMA.16816.F32 R68, R112, R124.reuse, R68 ;  /* 0x0000007c7044723c */ /* 0x084fe60000001844 */
[----:B------:R-:W-:Y:S02]  /*142f0*/  MOV R236, R152 ;  /* 0x0000009800ec7202 */ /* 0x000fe40000000f00 */
[----:B------:R-:W-:Y:S03]  /*14300*/  MOV R239, R154 ;  /* 0x0000009a00ef7202 */ /* 0x000fe60000000f00 */
[C---:B------:R-:W-:Y:S04]  /*14310*/  HMMA.16816.F32 R72, R120.reuse, R124, R72 ;  /* 0x0000007c7848723c */ /* 0x040fe80000001848 */
[----:B-1----:R-:W-:Y:S01]  /*14320*/  FFMA.FTZ R106, R155, UR4, -R111 ;  /* 0x000000049b6a7c23 */ /* 0x002fe2000801086f */
[----:B------:R-:W-:Y:S02]  /*14330*/  MOV R155, R153 ;  /* 0x00000099009b7202 */ /* 0x000fe40000000f00 */
[----:B------:R-:W-:Y:S01]  /*14340*/  MOV R153, R186 ;  /* 0x000000ba00997202 */ /* 0x000fe20000000f00 */
[-C--:B------:R-:W-:Y:S01]  /*14350*/  HMMA.16816.F32 R76, R120, R126.reuse, R76 ;  /* 0x0000007e784c723c */ /* 0x080fe2000000184c */
[----:B------:R1:W-:Y:S02]  /*14360*/  MUFU.EX2 R188, R106 ;  /* 0x0000006a00bc7308 */ /* 0x0003e40000000800 */
[----:B---3--:R-:W-:Y:S01]  /*14370*/  F2FP.F16.F32.PACK_AB R108, R190, R189 ;  /* 0x000000bdbe6c723e */ /* 0x008fe200000000ff */
[----:B------:R-:W-:Y:S01]  /*14380*/  IMAD.MOV.U32 R241, RZ, RZ, R153 ;  /* 0x000000fffff17224 */ /* 0x000fe200078e0099 */
[----:B------:R-:W-:Y:S03]  /*14390*/  MOV R218, R155 ;  /* 0x0000009b00da7202 */ /* 0x000fe60000000f00 */
[C---:B------:R-:W-:Y:S08]  /*143a0*/  HMMA.16816.F32 R80, R112.reuse, R126, R80 ;  /* 0x0000007e7050723c */ /* 0x040ff00000001850 */
[-C--:B------:R-:W-:Y:S03]  /*143b0*/  HMMA.16816.F32 R84, R112, R128.reuse, R84 ;  /* 0x000000807054723c */ /* 0x080fe60000001854 */
[--C-:B-1----:R-:W-:Y:S04]  /*143c0*/  FFMA.FTZ R106, R143, UR4, -R111.reuse ;  /* 0x000000048f6a7c23 */ /* 0x102fe8000801086f */
[----:B------:R1:W2:Y:S01]  /*143d0*/  MUFU.EX2 R186, R106 ;  /* 0x0000006a00ba7308 */ /* 0x0002a20000000800 */
[C---:B------:R-:W-:Y:S08]  /*143e0*/  HMMA.16816.F32 R88, R120.reuse, R128, R88 ;  /* 0x000000807858723c */ /* 0x040ff00000001858 */
[-C--:B------:R-:W-:Y:S08]  /*143f0*/  HMMA.16816.F32 R92, R120, R130.reuse, R92 ;  /* 0x00000082785c723c */ /* 0x080ff0000000185c */
[----:B------:R-:W-:Y:S04]  /*14400*/  HMMA.16816.F32 R96, R112, R130, R96 ;  /* 0x000000827060723c */ /* 0x000fe80000001860 */
[--C-:B-1----:R-:W-:Y:S01]  /*14410*/  FFMA.FTZ R106, R142, UR4, -R110.reuse ;  /* 0x000000048e6a7c23 */ /* 0x102fe2000801086e */
[----:B------:R-:W-:Y:S01]  /*14420*/  FFMA.FTZ R110, R141, UR4, -R110 ;  /* 0x000000048d6e7c23 */ /* 0x000fe2000801086e */
[----:B--2---:R-:W-:Y:S02]  /*14430*/  F2FP.F16.F32.PACK_AB R109, R186, R188 ;  /* 0x000000bcba6d723e */ /* 0x004fe400000000ff */
[----:B------:R1:W-:Y:S10]  /*14440*/  MUFU.EX2 R187, R106 ;  /* 0x0000006a00bb7308 */ /* 0x0003f40000000800 */
[----:B------:R-:W2:Y:S01]  /*14450*/  MUFU.EX2 R185, R110 ;  /* 0x0000006e00b97308 */ /* 0x000ea20000000800 */
[--C-:B-1----:R-:W-:Y:S01]  /*14460*/  FFMA.FTZ R106, R140, UR4, -R111.reuse ;  /* 0x000000048c6a7c23 */ /* 0x102fe2000801086f */
[----:B------:R-:W-:Y:S01]  /*14470*/  FFMA.FTZ R111, R157, UR4, -R111 ;  /* 0x000000049d6f7c23 */ /* 0x000fe2000801086f */
[----:B------:R-:W1:Y:S07]  /*14480*/  LDSM.16.MT88.4 R140, [R105+0xc00] ;  /* 0x000c0000698c783b */ /* 0x000e6e0000004200 */
[----:B------:R-:W-:Y:S01]  /*14490*/  MUFU.EX2 R107, R106 ;  /* 0x0000006a006b7308 */ /* 0x000fe20000000800 */
[----:B--2---:R-:W-:Y:S01]  /*144a0*/  F2FP.F16.F32.PACK_AB R110, R185, R187 ;  /* 0x000000bbb96e723e */ /* 0x004fe200000000ff */
[----:B------:R-:W2:Y:S08]  /*144b0*/  LDSM.16.MT88.4 R156, [R220+0xac00] ;  /* 0x00ac0000dc9c783b */ /* 0x000eb00000004200 */
[----:B------:R-:W3:Y:S02]  /*144c0*/  MUFU.EX2 R106, R111 ;  /* 0x0000006f006a7308 */ /* 0x000ee40000000800 */
[----:B---3--:R-:W-:Y:S07]  /*144d0*/  F2FP.F16.F32.PACK_AB R111, R106, R107 ;  /* 0x0000006b6a6f723e */ /* 0x008fee00000000ff */
[-C--:B----4-:R-:W-:Y:S01]  /*144e0*/  HMMA.16816.F32 R112, R108, R132.reuse, R4 ;  /* 0x000000846c70723c */ /* 0x090fe20000001804 */
[----:B------:R-:W3:Y:S04]  /*144f0*/  LDL.LU R5, [R1+0x20] ;  /* 0x0000200001057983 */ /* 0x000ee80000300800 */
[----:B------:R-:W4:Y:S01]  /*14500*/  LDL.LU R4, [R1+0x1c] ;  /* 0x00001c0001047983 */ /* 0x000f220000300800 */
[----:B------:R-:W-:Y:S01]  /*14510*/  IMAD.MOV.U32 R6, RZ, RZ, R147 ;  /* 0x000000ffff067224 */ /* 0x000fe200078e0093 */
[----:B------:R-:W-:Y:S01]  /*14520*/  MOV R7, R146 ;  /* 0x0000009200077202 */ /* 0x000fe20000000f00 */
[C---:B------:R-:W-:Y:S04]  /*14530*/  HMMA.16816.F32 R116, R176.reuse, R132, R8 ;  /* 0x00000084b074723c */ /* 0x040fe80000001808 */
[----:B------:R-:W-:Y:S01]  /*14540*/  MOV R9, R145 ;  /* 0x0000009100097202 */ /* 0x000fe20000000f00 */
[----:B------:R-:W-:Y:S01]  /*14550*/  IMAD.MOV.U32 R10, RZ, RZ, R144 ;  /* 0x000000ffff0a7224 */ /* 0x000fe200078e0090 */
[----:B------:R-:W-:Y:S02]  /*14560*/  MOV R11, R139 ;  /* 0x0000008b000b7202 */ /* 0x000fe40000000f00 */
[-C--:B------:R-:W-:Y:S01]  /*14570*/  HMMA.16816.F32 R120, R176, R134.reuse, R12 ;  /* 0x00000086b078723c */ /* 0x080fe2000000180c */
[----:B------:R-:W5:Y:S02]  /*14580*/  LDL.LU R13, [R1+0x24] ;  /* 0x00002400010d7983 */ /* 0x000f640000300800 */
[----:B------:R-:W-:Y:S01]  /*14590*/  IMAD.MOV.U32 R15, RZ, RZ, R137 ;  /* 0x000000ffff0f7224 */ /* 0x000fe200078e0089 */
[----:B------:R-:W-:Y:S01]  /*145a0*/  MOV R14, R138 ;  /* 0x0000008a000e7202 */ /* 0x000fe20000000f00 */
[----:B------:R-:W5:Y:S03]  /*145b0*/  LDL.LU R12, [R1+0x28] ;  /* 0x00002800010c7983 */ /* 0x000f660000300800 */
[C---:B------:R-:W-:Y:S04]  /*145c0*/  HMMA.16816.F32 R124, R108.reuse, R134, R16 ;  /* 0x000000866c7c723c */ /* 0x040fe80000001810 */
[----:B------:R-:W-:Y:S04]  /*145d0*/  MOV R19, R136 ;  /* 0x0000008800137202 */ /* 0x000fe80000000f00 */
        /* <DEDUP_REMOVED lines=16> */
[----:B---3--:R-:W-:Y:S01]  /*146e0*/  FFMA.FTZ R100, R100, R5, R6 ;  /* 0x0000000564647223 */ /* 0x008fe20000010006 */
[----:B----4-:R-:W-:Y:S03]  /*146f0*/  FFMA.FTZ R8, R0, R4, R7 ;  /* 0x0000000400087223 */ /* 0x010fe60000010007 */
[----:B------:R-:W-:Y:S01]  /*14700*/  FADD.FTZ R0, R15, R100 ;  /* 0x000000640f007221 */ /* 0x000fe20000010000 */
[----:B------:R1:W2:Y:S01]  /*14710*/  LDSM.16.MT88.4 R4, [R105+0x2c00] ;  /* 0x002c00006904783b */ /* 0x0002a20000004200 */
[----:B------:R-:W-:Y:S01]  /*14720*/  MOV R100, R103 ;  /* 0x0000006700647202 */ /* 0x000fe20000000f00 */
[----:B------:R-:W-:Y:S01]  /*14730*/  FADD.FTZ R8, R9, R8 ;  /* 0x0000000809087221 */ /* 0x000fe20000010000 */
[----:B------:R-:W-:Y:S03]  /*14740*/  FADD.FTZ R9, R246, R0 ;  /* 0x00000000f6097221 */ /* 0x000fe60000010000 */
[----:B------:R-:W-:Y:S01]  /*14750*/  FADD.FTZ R0, R240, R8 ;  /* 0x00000008f0007221 */ /* 0x000fe20000010000 */
[----:B------:R-:W-:Y:S01]  /*14760*/  FADD.FTZ R8, R236, R9 ;  /* 0x00000009ec087221 */ /* 0x000fe20000010000 */
[----:B-----5:R-:W-:Y:S02]  /*14770*/  FFMA.FTZ R3, R3, R13, R19 ;  /* 0x0000000d03037223 */ /* 0x020fe40000010013 */
[----:B------:R-:W-:Y:S02]  /*14780*/  FADD.FTZ R0, R241, R0 ;  /* 0x00000000f1007221 */ /* 0x000fe40000010000 */
[----:B------:R-:W-:Y:S02]  /*14790*/  FADD.FTZ R3, R10, R3 ;  /* 0x000000030a037221 */ /* 0x000fe40000010000 */
[----:B------:R-:W-:Y:S01]  /*147a0*/  FADD.FTZ R0, R249, R0 ;  /* 0x00000000f9007221 */ /* 0x000fe20000010000 */
[----:B------:R-:W-:Y:S01]  /*147b0*/  FFMA.FTZ R2, R2, R12, R14 ;  /* 0x0000000c02027223 */ /* 0x000fe2000001000e */
[----:B------:R-:W-:Y:S02]  /*147c0*/  FADD.FTZ R3, R235, R3 ;  /* 0x00000003eb037221 */ /* 0x000fe40000010000 */
[----:B------:R-:W-:Y:S01]  /*147d0*/  FADD.FTZ R0, R247, R0 ;  /* 0x00000000f7007221 */ /* 0x000fe20000010000 */
[----:B------:R-:W-:Y:S01]  /*147e0*/  FADD.FTZ R2, R11, R2 ;  /* 0x000000020b027221 */ /* 0x000fe20000010000 */
[----:B------:R-:W-:Y:S02]  /*147f0*/  FADD.FTZ R3, R239, R3 ;  /* 0x00000003ef037221 */ /* 0x000fe40000010000 */
[----:B------:R-:W-:Y:S01]  /*14800*/  FADD.FTZ R0, R248, R0 ;  /* 0x00000000f8007221 */ /* 0x000fe20000010000 */
[----:B------:R-:W-:Y:S01]  /*14810*/  FADD.FTZ R2, R238, R2 ;  /* 0x00000002ee027221 */ /* 0x000fe20000010000 */
[----:B-1----:R-:W-:Y:S01]  /*14820*/  MOV R105, R102 ;  /* 0x0000006600697202 */ /* 0x002fe20000000f00 */
[----:B------:R-:W-:Y:S02]  /*14830*/  FADD.FTZ R3, R244, R3 ;  /* 0x00000003f4037221 */ /* 0x000fe40000010000 */
[----:B------:R-:W-:Y:S01]  /*14840*/  FADD.FTZ R9, R218, R2 ;  /* 0x00000002da097221 */ /* 0x000fe20000010000 */
[----:B------:R-:W-:Y:S01]  /*14850*/  FADD.FTZ R2, R217, R8 ;  /* 0x00000008d9027221 */ /* 0x000fe20000010000 */
[----:B------:R-:W-:Y:S02]  /*14860*/  FADD.FTZ R11, R245, R3 ;  /* 0x00000003f50b7221 */ /* 0x000fe40000010000 */
[----:B------:R-:W-:Y:S01]  /*14870*/  FADD.FTZ R8, R242, R9 ;  /* 0x00000009f2087221 */ /* 0x000fe20000010000 */
[----:B------:R-:W-:Y:S01]  /*14880*/  FADD.FTZ R2, R251, R2 ;  /* 0x00000002fb027221 */ /* 0x000fe20000010000 */
[----:B------:R-:W-:Y:S02]  /*14890*/  FADD.FTZ R11, R219, R11 ;  /* 0x0000000bdb0b7221 */ /* 0x000fe40000010000 */
[----:B------:R-:W-:Y:S01]  /*148a0*/  FADD.FTZ R3, R243, R8 ;  /* 0x00000008f3037221 */ /* 0x000fe20000010000 */
[----:B------:R-:W-:Y:S01]  /*148b0*/  FADD.FTZ R2, R252, R2 ;  /* 0x00000002fc027221 */ /* 0x000fe20000010000 */
[----:B------:R-:W-:Y:S01]  /*148c0*/  FADD.FTZ R8, R214, R0 ;  /* 0x00000000d6087221 */ /* 0x000fe20000010000 */
[-C--:B--2---:R-:W-:Y:S03]  /*148d0*/  HMMA.16816.F32 R84, R108, R4.reuse, R84 ;  /* 0x000000046c54723c */ /* 0x084fe60000001854 */
        /* <DEDUP_REMOVED lines=14> */
[-C--:B------:R-:W-:Y:S03]  /*149c0*/  HMMA.16816.F32 R92, R176, R6.reuse, R92 ;  /* 0x00000006b05c723c */ /* 0x080fe6000000185c */
        /* <DEDUP_REMOVED lines=13> */
[----:B------:R-:W-:Y:S04]  /*14aa0*/  HMMA.16816.F32 R96, R108, R6, R96 ;  /* 0x000000066c60723c */ /* 0x000fe80000001860 */
        /* <DEDUP_REMOVED lines=8> */
[----:B------:R-:W-:Y:S02]  /*14b30*/  FADD.FTZ R2, R185, R2 ;  /* 0x00000002b9027221 */ /* 0x000fe40000010000 */
[----:B------:R-:W-:Y:S01]  /*14b40*/  FADD.FTZ R0, R106, R0 ;  /* 0x000000006a007221 */ /* 0x000fe20000010000 */
[----:B------:R-:W-:Y:S01]  /*14b50*/  MOV R106, R101 ;  /* 0x00000065006a7202 */ /* 0x000fe20000000f00 */
[----:B------:R-:W-:Y:S04]  /*14b60*/  STL [R1+0x20], R4 ;  /* 0x0000200401007387 */ /* 0x000fe80000100800 */
[----:B------:R1:W-:Y:S04]  /*14b70*/  STL [R1+0x1c], R3 ;  /* 0x00001c0301007387 */ /* 0x0003e80000100800 */
[----:B------:R4:W-:Y:S04]  /*14b80*/  STL [R1+0x24], R2 ;  /* 0x0000240201007387 */ /* 0x0009e80000100800 */
[----:B------:R4:W-:Y:S01]  /*14b90*/  STL [R1+0x28], R0 ;  /* 0x0000280001007387 */ /* 0x0009e20000100800 */
[----:B-1----:R-:W-:Y:S01]  /*14ba0*/  IMAD.MOV.U32 R3, RZ, RZ, R104 ;  /* 0x000000ffff037224 */ /* 0x002fe200078e0068 */
[----:B------:R-:W-:Y:S06]  /*14bb0*/  BRA.U UP0, `(.L_x_274) ;  /* 0xffffffbd002c7547 */ /* 0x000fec000b83ffff */
.L_x_273:
[----:B------:R-:W4:Y:S04]  /*14bc0*/  LDL.LU R4, [R1+0x24] ;  /* 0x0000240001047983 */ /* 0x000f280000300800 */
[----:B------:R-:W2:Y:S04]  /*14bd0*/  LDL.LU R9, [R1+0x28] ;  /* 0x0000280001097983 */ /* 0x000ea80000300800 */
[----:B------:R-:W3:Y:S04]  /*14be0*/  LDL.LU R6, [R1+0x20] ;  /* 0x0000200001067983 */ /* 0x000ee80000300800 */
[----:B------:R-:W3:Y:S04]  /*14bf0*/  LDL.LU R5, [R1+0x1c] ;  /* 0x00001c0001057983 */ /* 0x000ee80000300800 */
[----:B------:R-:W3:Y:S04]  /*14c00*/  LDL.LU R8, [R1+0x2c] ;  /* 0x00002c0001087983 */ /* 0x000ee80000300800 */
[----:B------:R-:W3:Y:S01]  /*14c10*/  LDL.LU R7, [R1+0x44] ;  /* 0x0000440001077983 */ /* 0x000ee20000300800 */
[----:B------:R-:W-:Y:S01]  /*14c20*/  UISETP.NE.AND UP3, UPT, UR19, -0x1, UPT ;  /* 0xffffffff1300788c */ /* 0x000fe2000bf65270 */
[----:B-----5:R-:W-:Y:S01]  /*14c30*/  LOP3.LUT P6, RZ, R221, 0x3, RZ, 0xc0, !PT ;  /* 0x00000003ddff7812 */ /* 0x020fe200078cc0ff */
[----:B------:R-:W1:Y:S01]  /*14c40*/  LDCU.U8 UR12, c[0x0][0x549] ;  /* 0x0000a920ff0c77ac */ /* 0x000e620008000000 */
[----:B------:R-:W-:Y:S01]  /*14c50*/  UISETP.NE.AND UP2, UPT, UR19, -0x1, UPT ;  /* 0xffffffff1300788c */ /* 0x000fe2000bf45270 */
[----:B------:R-:W3:Y:S07]  /*14c60*/  LDCU UR16, c[0x0][0x434] ;  /* 0x00008680ff1077ac */ /* 0x000eee0008000800 */
[----:B------:R-:W1:Y:S02]  /*14c70*/  @!UP3 LDCU.64 UR6, c[0x0][0x400] ;  /* 0x00008000ff06b7ac */ /* 0x000e640008000a00 */
[----:B-1----:R-:W-:Y:S01]  /*14c80*/  UISETP.NE.AND UP1, UPT, UR12, URZ, UPT ;  /* 0x000000ff0c00728c */ /* 0x002fe2000bf25270 */
[----:B------:R-:W1:Y:S01]  /*14c90*/  S2UR UR12, SR_CTAID.Z ;  /* 0x00000000000c79c3 */ /* 0x000e620000002700 */
[----:B------:R-:W-:Y:S01]  /*14ca0*/  @!UP3 UIMAD.WIDE.U32 UR8, UR20, UR6, URZ ;  /* 0x000000061408b2a5 */ /* 0x000fe2000f8e00ff */
[----:B------:R-:W1:Y:S03]  /*14cb0*/  LDCU UR6, c[0x0][0x434] ;  /* 0x00008680ff0677ac */ /* 0x000e660008000800 */
[----:B------:R-:W-:-:S05]  /*14cc0*/  @!UP3 UIMAD UR7, UR20, UR7, UR9 ;  /* 0x000000071407b2a4 */ /* 0x000fca000f8e0209 */
[----:B------:R-:W1:Y:S02]  /*14cd0*/  @UP1 LDCU UR15, c[0x0][0x430] ;  /* 0x00008600ff0f17ac */ /* 0x000e640008000800 */
[----:B------:R-:W1:Y:S01]  /*14ce0*/  LDCU.U8 UR9, c[0x0][0x548] ;  /* 0x0000a900ff0977ac */ /* 0x000e620008000000 */
[----:B------:R-:W-:Y:S01]  /*14cf0*/  @UP1 UMOV UR13, 0x1 ;  /* 0x00000001000d1882 */ /* 0x000fe20000000000 */
[----:B-1----:R-:W-:Y:S01]  /*14d00*/  UISETP.NE.AND UP0, UPT, UR9, URZ, !UP1 ;  /* 0x000000ff0900728c */ /* 0x002fe2000cf05270 */
[----:B----4-:R-:W1:Y:S04]  /*14d10*/  SHFL.BFLY PT, R2, R4, 0x2, 0x1f ;  /* 0x0c401f0004027f89 */ /* 0x010e6800000e0000 */
[----:B--2---:R-:W2:Y:S04]  /*14d20*/  SHFL.BFLY PT, R0, R9, 0x2, 0x1f ;  /* 0x0c401f0009007f89 */ /* 0x004ea800000e0000 */
[----:B---3--:R-:W3:Y:S01]  /*14d30*/  SHFL.BFLY PT, R3, R5, 0x2, 0x1f ;  /* 0x0c401f0005037f89 */ /* 0x008ee200000e0000 */
[----:B------:R-:W-:-:S04]  /*14d40*/  LOP3.LUT R223, R8, R223, RZ, 0xfc, !PT ;  /* 0x000000df08df7212 */ /* 0x000fc800078efcff */
[----:B------:R-:W-:Y:S01]  /*14d50*/  LOP3.LUT R223, R223, 0x20, R7, 0xf8, !PT ;  /* 0x00000020dfdf7812 */ /* 0x000fe200078ef807 */
[----:B-1----:R-:W-:Y:S02]  /*14d60*/  FADD.FTZ R2, R2, R4 ;  /* 0x0000000402027221 */ /* 0x002fe40000010000 */
[----:B------:R-:W1:Y:S01]  /*14d70*/  SHFL.BFLY PT, R4, R6, 0x2, 0x1f ;  /* 0x0c401f0006047f89 */ /* 0x000e6200000e0000 */
[----:B--2---:R-:W-:-:S03]  /*14d80*/  FADD.FTZ R0, R0, R9 ;  /* 0x0000000900007221 */ /* 0x004fc60000010000 */
[----:B------:R-:W2:Y:S04]  /*14d90*/  SHFL.BFLY PT, R51, R2, 0x1, 0x1f ;  /* 0x0c201f0002337f89 */ /* 0x000ea800000e0000 */
[----:B------:R-:W4:Y:S01]  /*14da0*/  SHFL.BFLY PT, R50, R0, 0x1, 0x1f ;  /* 0x0c201f0000327f89 */ /* 0x000f2200000e0000 */
[----:B---3--:R-:W-:-:S05]  /*14db0*/  FADD.FTZ R3, R3, R5 ;  /* 0x0000000503037221 */ /* 0x008fca0000010000 */
[----:B------:R-:W3:Y:S01]  /*14dc0*/  SHFL.BFLY PT, R53, R3, 0x1, 0x1f ;  /* 0x0c201f0003357f89 */ /* 0x000ee200000e0000 */
[----:B-1----:R-:W-:Y:S01]  /*14dd0*/  FADD.FTZ R4, R4, R6 ;  /* 0x0000000604047221 */ /* 0x002fe20000010000 */
[----:B--2---:R-:W-:-:S04]  /*14de0*/  FADD.FTZ R51, R2, R51 ;  /* 0x0000003302337221 */ /* 0x004fc80000010000 */
[----:B------:R-:W1:Y:S01]  /*14df0*/  SHFL.BFLY PT, R52, R4, 0x1, 0x1f ;  /* 0x0c201f0004347f89 */ /* 0x000e6200000e0000 */
[----:B------:R-:W-:Y:S01]  /*14e00*/  LOP3.LUT R2, R7, 0xc0, RZ, 0xc0, !PT ;  /* 0x000000c007027812 */ /* 0x000fe200078ec0ff */
[----:B------:R-:W2:Y:S01]  /*14e10*/  MUFU.RCP R5, R51 ;  /* 0x0000003300057308 */ /* 0x000ea20000001000 */
[----:B------:R-:W-:Y:S01]  /*14e20*/  FSETP.NE.FTZ.AND P0, PT, R51, RZ, PT ;  /* 0x000000ff3300720b */ /* 0x000fe20003f15000 */
[----:B----4-:R-:W-:Y:S01]  /*14e30*/  FADD.FTZ R50, R0, R50 ;  /* 0x0000003200327221 */ /* 0x010fe20000010000 */
[----:B------:R-:W-:Y:S01]  /*14e40*/  LOP3.LUT R2, R2, 0x18, R221, 0xf8, !PT ;  /* 0x0000001802027812 */ /* 0x000fe200078ef8dd */
[----:B---3--:R-:W-:-:S04]  /*14e50*/  FADD.FTZ R53, R3, R53 ;  /* 0x0000003503357221 */ /* 0x008fc80000010000 */
[----:B------:R-:W3:Y:S01]  /*14e60*/  MUFU.RCP R6, R50 ;  /* 0x0000003200067308 */ /* 0x000ee20000001000 */
[----:B------:R-:W-:Y:S02]  /*14e70*/  LOP3.LUT R223, R223, R2, RZ, 0xfc, !PT ;  /* 0x00000002dfdf7212 */ /* 0x000fe400078efcff */
[----:B------:R-:W-:Y:S02]  /*14e80*/  FSETP.NE.FTZ.AND P4, PT, R50, RZ, PT ;  /* 0x000000ff3200720b */ /* 0x000fe40003f95000 */
[----:B------:R-:W-:Y:S02]  /*14e90*/  FSETP.NE.FTZ.AND P5, PT, R53, RZ, PT ;  /* 0x000000ff3500720b */ /* 0x000fe40003fb5000 */
[----:B--2---:R-:W-:Y:S01]  /*14ea0*/  FSEL R0, R5, 1, P0 ;  /* 0x3f80000005007808 */ /* 0x004fe20000000000 */
[----:B-1----:R-:W-:-:S04]  /*14eb0*/  FADD.FTZ R52, R4, R52 ;  /* 0x0000003404347221 */ /* 0x002fc80000010000 */
        /* <DEDUP_REMOVED lines=24> */
[----:B------:R-:W-:Y:S01]  /*15040*/  MUFU.RCP R2, R52 ;  /* 0x0000003400027308 */ /* 0x000fe20000001000 */
[----:B---3--:R-:W-:-:S02]  /*15050*/  FSEL R3, R6, 1, P4 ;  /* 0x3f80000006037808 */ /* 0x008fc40002000000 */
[----:B------:R-:W-:Y:S02]  /*15060*/  FSETP.NE.FTZ.AND P3, PT, R52, RZ, PT ;  /* 0x000000ff3400720b */ /* 0x000fe40003f75000 */
[----:B------:R-:W-:Y:S01]  /*15070*/  LEA R4, R223, UR5, 0x1 ;  /* 0x00000005df047c11 */ /* 0x000fe2000f8e08ff */
[C---:B------:R-:W-:Y:S01]  /*15080*/  FMUL.FTZ R114, R3.reuse, R114 ;  /* 0x0000007203727220 */ /* 0x040fe20000410000 */
[C---:B------:R-:W-:Y:S01]  /*15090*/  FMUL.FTZ R46, R3.reuse, R115 ;  /* 0x00000073032e7220 */ /* 0x040fe20000410000 */
[----:B------:R-:W1:Y:S01]  /*150a0*/  MUFU.RCP R0, R53 ;  /* 0x0000003500007308 */ /* 0x000e620000001000 */
        /* <DEDUP_REMOVED lines=25> */
[----:B------:R-:W-:Y:S01]  /*15240*/  FSEL R2, R2, 1, P3 ;  /* 0x3f80000002027808 */ /* 0x000fe20001800000 */
        /* <DEDUP_REMOVED lines=27> */
[----:B------:R-:W-:Y:S01]  /*15400*/  F2FP.F16.F32.PACK_AB R0, R125, R124 ;  /* 0x0000007c7d00723e */ /* 0x000fe200000000ff */
[----:B------:R-:W-:Y:S01]  /*15410*/  FMUL.FTZ R120, R2, R120 ;  /* 0x0000007802787220 */ /* 0x000fe20000410000 */
[----:B------:R-:W-:Y:S01]  /*15420*/  IADD3 R3, PT, PT, R4, -R3, RZ ;  /* 0x8000000304037210 */ /* 0x000fe20007ffe0ff */
        /* <DEDUP_REMOVED lines=22> */
[----:B------:R-:W-:Y:S01]  /*15590*/  STS [R4], R47 ;  /* 0x0000002f04007388 */ /* 0x000fe20000000800 */
[----:B------:R-:W-:Y:S01]  /*155a0*/  F2FP.F16.F32.PACK_AB R49, R49, R116 ;  /* 0x000000743131723e */ /* 0x000fe200000000ff */
[----:B------:R-:W1:Y:S01]  /*155b0*/  @UP3 LDCU.64 UR4, c[0x0][0x408] ;  /* 0x00008100ff0437ac */ /* 0x000e620008000a00 */
[----:B------:R-:W-:Y:S01]  /*155c0*/  F2FP.F16.F32.PACK_AB R5, R5, R118 ;  /* 0x000000760505723e */ /* 0x000fe200000000ff */
[----:B------:R-:W-:Y:S01]  /*155d0*/  STS [R4+0x200], R46 ;  /* 0x0002002e04007388 */ /* 0x000fe20000000800 */
        /* <DEDUP_REMOVED lines=8> */
[----:B------:R-:W-:Y:S01]  /*15660*/  STS [R4+0x1000], R49 ;  /* 0x0010003104007388 */ /* 0x000fe20000000800 */
[----:B------:R-:W-:-:S02]  /*15670*/  F2FP.F16.F32.PACK_AB R40, R40, R132 ;  /* 0x000000842828723e */ /* 0x000fc400000000ff */
[----:B------:R-:W-:Y:S01]  /*15680*/  F2FP.F16.F32.PACK_AB R39, R39, R134 ;  /* 0x000000862727723e */ /* 0x000fe200000000ff */
[----:B------:R4:W-:Y:S01]  /*15690*/  STS [R4+0x1200], R5 ;  /* 0x0012000504007388 */ /* 0x0009e20000000800 */
[----:B------:R-:W-:Y:S01]  /*156a0*/  F2FP.F16.F32.PACK_AB R36, R36, R136 ;  /* 0x000000882424723e */ /* 0x000fe200000000ff */
[----:B-1----:R-:W-:Y:S01]  /*156b0*/  @UP3 UIMAD.WIDE.U32 UR22, UR19, UR4, URZ ;  /* 0x00000004131632a5 */ /* 0x002fe2000f8e00ff */
[----:B------:R-:W-:Y:S01]  /*156c0*/  F2FP.F16.F32.PACK_AB R35, R35, R138 ;  /* 0x0000008a2323723e */ /* 0x000fe200000000ff */
[----:B------:R-:W-:Y:S01]  /*156d0*/  STS [R3+0x1010], R48 ;  /* 0x0010103003007388 */ /* 0x000fe20000000800 */
[----:B------:R-:W-:Y:S01]  /*156e0*/  F2FP.F16.F32.PACK_AB R34, R34, R144 ;  /* 0x000000902222723e */ /* 0x000fe200000000ff */
[----:B------:R-:W1:Y:S01]  /*156f0*/  S2UR UR4, SR_CTAID.X ;  /* 0x00000000000479c3 */ /* 0x000e620000002500 */
[----:B------:R-:W-:Y:S01]  /*15700*/  F2FP.F16.F32.PACK_AB R33, R33, R146 ;  /* 0x000000922121723e */ /* 0x000fe200000000ff */
[----:B------:R-:W-:Y:S01]  /*15710*/  STS [R3+0x1210], R123 ;  /* 0x0012107b03007388 */ /* 0x000fe20000000800 */
[----:B------:R-:W-:Y:S01]  /*15720*/  F2FP.F16.F32.PACK_AB R30, R30, R156 ;  /* 0x0000009c1e1e723e */ /* 0x000fe200000000ff */
[----:B------:R-:W-:Y:S01]  /*15730*/  @UP3 UIMAD UR7, UR19, UR5, UR23 ;  /* 0x00000005130732a4 */ /* 0x000fe2000f8e0217 */
[----:B------:R-:W-:Y:S01]  /*15740*/  F2FP.F16.F32.PACK_AB R29, R29, R158 ;  /* 0x0000009e1d1d723e */ /* 0x000fe200000000ff */
[----:B------:R-:W1:Y:S01]  /*15750*/  @UP1 LDCU UR5, c[0x0][0x430] ;  /* 0x00008600ff0517ac */ /* 0x000e620008000800 */
[----:B--2---:R-:W-:-:S02]  /*15760*/  LOP3.LUT R0, R224, 0x40, RZ, 0xc0, !PT ;  /* 0x00000040e0007812 */ /* 0x004fc400078ec0ff */
[----:B------:R-:W-:Y:S01]  /*15770*/  F2FP.F16.F32.PACK_AB R32, R32, R148 ;  /* 0x000000942020723e */ /* 0x000fe200000000ff */
[----:B------:R-:W-:Y:S01]  /*15780*/  @!UP2 UIMAD UR19, UR20, UR6, URZ ;  /* 0x000000061413a2a4 */ /* 0x000fe2000f8e02ff */
[-C--:B---3--:R-:W-:Y:S01]  /*15790*/  IADD3 R2, PT, PT, R4, -R0.reuse, RZ ;  /* 0x8000000004027210 */ /* 0x088fe20007ffe0ff */
[----:B------:R-:W-:Y:S01]  /*157a0*/  @UP3 UMOV UR8, UR22 ;  /* 0x0000001600083c82 */ /* 0x000fe20008000000 */
[----:B------:R-:W-:Y:S02]  /*157b0*/  IADD3 R0, PT, PT, R3, -R0, RZ ;  /* 0x8000000003007210 */ /* 0x000fe40007ffe0ff */
[----:B------:R-:W-:Y:S01]  /*157c0*/  F2FP.F16.F32.PACK_AB R31, R31, R150 ;  /* 0x000000961f1f723e */ /* 0x000fe200000000ff */
[----:B------:R-:W-:Y:S01]  /*157d0*/  STS [R2+0x20], R42 ;  /* 0x0000202a02007388 */ /* 0x000fe20000000800 */
[----:B------:R-:W-:Y:S02]  /*157e0*/  F2FP.F16.F32.PACK_AB R28, R28, R152 ;  /* 0x000000981c1c723e */ /* 0x000fe400000000ff */
[----:B------:R-:W-:Y:S01]  /*157f0*/  F2FP.F16.F32.PACK_AB R27, R27, R154 ;  /* 0x0000009a1b1b723e */ /* 0x000fe200000000ff */
[----:B------:R-:W-:Y:S01]  /*15800*/  STS [R2+0x220], R41 ;  /* 0x0002202902007388 */ /* 0x000fe20000000800 */
[----:B------:R-:W-:Y:S01]  /*15810*/  F2FP.F16.F32.PACK_AB R26, R26, R160 ;  /* 0x000000a01a1a723e */ /* 0x000fe200000000ff */
[----:B----4-:R-:W2:Y:S01]  /*15820*/  @P0 MUFU.LG2 R5, R51 ;  /* 0x0000003300050308 */ /* 0x010ea20000000c00 */
[----:B------:R-:W-:Y:S01]  /*15830*/  F2FP.F16.F32.PACK_AB R25, R25, R162 ;  /* 0x000000a21919723e */ /* 0x000fe200000000ff */
[----:B------:R-:W-:Y:S01]  /*15840*/  STS [R0+0x30], R38 ;  /* 0x0000302600007388 */ /* 0x000fe20000000800 */
[----:B------:R-:W-:Y:S01]  /*15850*/  F2FP.F16.F32.PACK_AB R22, R22, R172 ;  /* 0x000000ac1616723e */ /* 0x000fe200000000ff */
[----:B-1----:R-:W-:Y:S01]  /*15860*/  @UP1 UIMAD UR16, UR5, UR6, URZ ;  /* 0x00000006051012a4 */ /* 0x002fe2000f8e02ff */
[----:B------:R-:W-:Y:S01]  /*15870*/  F2FP.F16.F32.PACK_AB R21, R21, R174 ;  /* 0x000000ae1515723e */ /* 0x000fe200000000ff */
[----:B------:R-:W-:Y:S01]  /*15880*/  STS [R0+0x230], R37 ;  /* 0x0002302500007388 */ /* 0x000fe20000000800 */
[----:B------:R-:W-:Y:S01]  /*15890*/  F2FP.F16.F32.PACK_AB R24, R24, R164 ;  /* 0x000000a41818723e */ /* 0x000fe200000000ff */
[----:B------:R-:W-:Y:S01]  /*158a0*/  USHF.R.S32.HI UR5, URZ, 0x1f, UR19 ;  /* 0x0000001fff057899 */ /* 0x000fe20008011413 */
        /* <DEDUP_REMOVED lines=8> */
[----:B------:R-:W-:Y:S01]  /*15930*/  F2FP.F16.F32.PACK_AB R14, R14, R80 ;  /* 0x000000500e0e723e */ /* 0x000fe200000000ff */
[----:B--2---:R-:W-:Y:S01]  /*15940*/  @P0 FMUL.FTZ R5, R5, 0.69314718246459960938 ;  /* 0x3f31721805050820 */ /* 0x004fe20000410000 */
        /* <DEDUP_REMOVED lines=34> */
[----:B------:R-:W-:Y:S04]  /*15b70*/  STS [R4+0x5000], R16 ;  /* 0x0050001004007388 */ /* 0x000fe80000000800 */
[----:B------:R-:W-:Y:S04]  /*15b80*/  STS [R4+0x5200], R15 ;  /* 0x0052000f04007388 */ /* 0x000fe80000000800 */
[----:B------:R-:W-:Y:S01]  /*15b90*/  STS [R3+0x5010], R12 ;  /* 0x0050100c03007388 */ /* 0x000fe20000000800 */
[----:B-1----:R-:W-:-:S03]  /*15ba0*/  MOV R18, 0x7f800000 ;  /* 0x7f80000000127802 */ /* 0x002fc60000000f00 */
[----:B------:R1:W-:Y:S04]  /*15bb0*/  STS [R3+0x5210], R11 ;  /* 0x0052100b03007388 */ /* 0x0003e80000000800 */
[----:B------:R2:W-:Y:S04]  /*15bc0*/  STS [R2+0x4020], R10 ;  /* 0x0040200a02007388 */ /* 0x0005e80000000800 */
[----:B------:R3:W-:Y:S01]  /*15bd0*/  STS [R2+0x4220], R9 ;  /* 0x0042200902007388 */ /* 0x0007e20000000800 */
[----:B------:R-:W4:Y:S03]  /*15be0*/  S2R R20, SR_CTAID.X ;  /* 0x0000000000147919 */ /* 0x000f260000002500 */
[----:B------:R3:W-:Y:S04]  /*15bf0*/  STS [R0+0x4030], R7 ;  /* 0x0040300700007388 */ /* 0x0007e80000000800 */
[----:B------:R-:W-:Y:S04]  /*15c00*/  STS [R0+0x4230], R6 ;  /* 0x0042300600007388 */ /* 0x000fe80000000800 */
[----:B------:R4:W-:Y:S01]  /*15c10*/  STS [R2+0x5020], R8 ;  /* 0x0050200802007388 */ /* 0x0009e20000000800 */
[----:B-1----:R-:W1:Y:S03]  /*15c20*/  @P0 LDC R3, c[0x0][0x458] ;  /* 0x00011600ff030b82 */ /* 0x002e660000000800 */
[----:B------:R4:W-:Y:S04]  /*15c30*/  STS [R2+0x5220], R45 ;  /* 0x0052202d02007388 */ /* 0x0009e80000000800 */
[----:B------:R-:W-:Y:S01]  /*15c40*/  STS [R0+0x5030], R44 ;  /* 0x0050302c00007388 */ /* 0x000fe20000000800 */
[----:B--2---:R-:W2:Y:S03]  /*15c50*/  @P4 LDC R10, c[0x0][0x458] ;  /* 0x00011600ff0a4b82 */ /* 0x004ea60000000800 */
[----:B------:R4:W-:Y:S05]  /*15c60*/  STS [R0+0x5230], R43 ;  /* 0x0052302b00007388 */ /* 0x0009ea0000000800 */
[----:B---3--:R-:W3:Y:S01]  /*15c70*/  @P3 LDC R9, c[0x0][0x458] ;  /* 0x00011600ff093b82 */ /* 0x008ee20000000800 */
[----:B------:R1:W1:Y:S08]  /*15c80*/  @P3 MUFU.LG2 R7, R52 ;  /* 0x0000003400073308 */ /* 0x0002700000000c00 */
[----:B----4-:R4:W1:Y:S01]  /*15c90*/  @P4 MUFU.LG2 R8, R50 ;  /* 0x0000003200084308 */ /* 0x0108620000000c00 */
[----:B------:R-:W-:-:S04]  /*15ca0*/  SHF.R.U32.HI R2, RZ, 0x2, R221 ;  /* 0x00000002ff027819 */ /* 0x000fc800000116dd */
[C---:B------:R-:W-:Y:S02]  /*15cb0*/  IADD3 R4, PT, PT, R2.reuse, 0x20, RZ ;  /* 0x0000002002047810 */ /* 0x040fe40007ffe0ff */
[----:B------:R-:W-:Y:S01]  /*15cc0*/  IADD3 R0, PT, PT, R2, 0x40, RZ ;  /* 0x0000004002007810 */ /* 0x000fe20007ffe0ff */
[----:B------:R-:W-:Y:S06]  /*15cd0*/  BRA.U UP1, `(.L_x_277) ;  /* 0x0000000101207547 */ /* 0x000fec000b800000 */
[----:B------:R-:W-:Y:S01]  /*15ce0*/  UISETP.NE.AND UP1, UPT, UR9, URZ, UPT ;  /* 0x000000ff0900728c */ /* 0x000fe2000bf25270 */
[----:B------:R-:W5:Y:S10]  /*15cf0*/  LDCU UR9, c[0x0][0x3e0] ;  /* 0x00007c00ff0977ac */ /* 0x000f740008000800 */
[----:B------:R-:W5:Y:S01]  /*15d00*/  @UP1 LDCU UR13, c[0x0][0x454] ;  /* 0x00008a80ff0d17ac */ /* 0x000f620008000800 */
[----:B------:R-:W-:Y:S01]  /*15d10*/  @UP1 UMOV UR15, 0x1 ;  /* 0x00000001000f1882 */ /* 0x000fe20000000000 */
[----:B------:R-:W1:Y:S01]  /*15d20*/  @UP1 LDCU UR16, c[0x0][0x454] ;  /* 0x00008a80ff1017ac */ /* 0x000e620008000800 */
[----:B------:R-:W-:Y:S01]  /*15d30*/  @!UP1 UMOV UR15, 0x1 ;  /* 0x00000001000f9882 */ /* 0x000fe20000000000 */
[----:B-----5:R-:W-:-:S02]  /*15d40*/  @UP1 UIMAD UR13, UR13, UR9, URZ ;  /* 0x000000090d0d12a4 */ /* 0x020fc4000f8e02ff */
[----:B-1----:R-:W-:-:S12]  /*15d50*/  @!UP1 UIMAD UR13, UR6, UR9, URZ ;  /* 0x00000009060d92a4 */ /* 0x002fd8000f8e02ff */
.L_x_277:
[----:B------:R-:W5:Y:S01]  /*15d60*/  LDL R27, [R1+0x10] ;  /* 0x00001000011b7983 */ /* 0x000f620000100800 */
[----:B-1----:R-:W-:Y:S01]  /*15d70*/  @P0 FFMA.FTZ R18, R103, R3, R5 ;  /* 0x0000000367120223 */ /* 0x002fe20000010005 */
[----:B------:R-:W1:Y:S01]  /*15d80*/  LDC.64 R16, c[0x0][0x410] ;  /* 0x00010400ff107b82 */ /* 0x000e620000000a00 */
[----:B------:R-:W4:Y:S07]  /*15d90*/  @P5 MUFU.LG2 R5, R53 ;  /* 0x0000003500055308 */ /* 0x000f2e0000000c00 */
[----:B------:R-:W-:Y:S01]  /*15da0*/  BAR.SYNC.DEFER_BLOCKING 0x0 ;  /* 0x0000000000007b1d */ /* 0x000fe20000010000 */
[----:B------:R-:W-:Y:S01]  /*15db0*/  UIMAD UR16, UR12, UR16, URZ ;  /* 0x000000100c1072a4 */ /* 0x000fe2000f8e02ff */
[----:B------:R-:W-:Y:S01]  /*15dc0*/  ISETP.GE.AND P2, PT, R4, UR14, PT ;  /* 0x0000000e04007c0c */ /* 0x000fe2000bf46270 */
[----:B------:R-:W-:Y:S01]  /*15dd0*/  UIMAD UR6, UR4, UR15, URZ ;  /* 0x0000000f040672a4 */ /* 0x000fe2000f8e02ff */
[----:B------:R-:W-:Y:S01]  /*15de0*/  @P4 FMUL.FTZ R4, R8, 0.69314718246459960938 ;  /* 0x3f31721808044820 */ /* 0x000fe20000410000 */
[----:B------:R-:W-:-:S03]  /*15df0*/  ISETP.GE.AND P1, PT, R0, UR14, PT ;  /* 0x0000000e00007c0c */ /* 0x000fc6000bf26270 */
[----:B------:R-:W1:Y:S01]  /*15e00*/  @P5 LDC R6, c[0x0][0x458] ;  /* 0x00011600ff065b82 */ /* 0x000e620000000800 */
[----:B------:R-:W-:Y:S01]  /*15e10*/  @!UP0 UIMAD UR16, UR20, UR13, UR16 ;  /* 0x0000000d141082a4 */ /* 0x000fe2000f8e0210 */
[----:B------:R-:W-:Y:S01]  /*15e20*/  MOV R15, 0x7f800000 ;  /* 0x7f800000000f7802 */ /* 0x000fe20000000f00 */
[----:B------:R-:W-:Y:S01]  /*15e30*/  USEL UR19, UR19, URZ, UP0 ;  /* 0x000000ff13137287 */ /* 0x000fe20008000000 */
[----:B------:R-:W-:Y:S01]  /*15e40*/  IADD3 R0, PT, PT, R2, 0x60, RZ ;  /* 0x0000006002007810 */ /* 0x000fe20007ffe0ff */
[----:B------:R-:W-:Y:S01]  /*15e50*/  USHF.L.U32 UR13, UR6, 0x7, URZ ;  /* 0x00000007060d7899 */ /* 0x000fe200080006ff */
[----:B------:R-:W-:Y:S01]  /*15e60*/  @P3 FMUL.FTZ R3, R7, 0.69314718246459960938 ;  /* 0x3f31721807033820 */ /* 0x000fe20000410000 */
[----:B--2---:R-:W-:Y:S01]  /*15e70*/  @P4 FFMA.FTZ R15, R102, R10, R4 ;  /* 0x0000000a660f4223 */ /* 0x004fe20000010004 */
[----:B------:R-:W-:Y:S01]  /*15e80*/  USEL UR5, UR5, URZ, UP0 ;  /* 0x000000ff05057287 */ /* 0x000fe20008000000 */
[----:B------:R-:W-:Y:S01]  /*15e90*/  MOV R14, 0x7f800000 ;  /* 0x7f800000000e7802 */ /* 0x000fe20000000f00 */
[----:B------:R-:W-:Y:S01]  /*15ea0*/  USHF.R.S32.HI UR9, URZ, 0x1f, UR16 ;  /* 0x0000001fff097899 */ /* 0x000fe20008011410 */
[----:B------:R-:W-:Y:S01]  /*15eb0*/  ISETP.GE.AND P0, PT, R0, UR14, PT ;  /* 0x0000000e00007c0c */ /* 0x000fe2000bf06270 */
[----:B------:R-:W-:Y:S01]  /*15ec0*/  USHF.R.S32.HI UR6, URZ, 0x1f, UR13 ;  /* 0x0000001fff067899 */ /* 0x000fe2000801140d */
[----:B---3--:R-:W-:Y:S01]  /*15ed0*/  @P3 FFMA.FTZ R14, R104, R9, R3 ;  /* 0x00000009680e3223 */ /* 0x008fe20000010003 */
[----:B------:R-:W-:Y:S01]  /*15ee0*/  UIADD3 UR19, UP1, UP0, UR13, UR19, UR16 ;  /* 0x000000130d137290 */ /* 0x000fe2000f83e010 */
[----:B----4-:R-:W-:Y:S01]  /*15ef0*/  @P5 FMUL.FTZ R0, R5, 0.69314718246459960938 ;  /* 0x3f31721805005820 */ /* 0x010fe20000410000 */
[----:B------:R-:W-:Y:S01]  /*15f00*/  MOV R3, RZ ;  /* 0x000000ff00037202 */ /* 0x000fe20000000f00 */
[----:B------:R-:W-:Y:S01]  /*15f10*/  BSSY.RECONVERGENT B0, `(.L_x_278) ;  /* 0x0000033000007945 */ /* 0x000fe20003800200 */
[----:B------:R2:W3:Y:S01]  /*15f20*/  LDS.128 R28, [R226+0x1800] ;  /* 0x00180000e21c7984 */ /* 0x0004e20000000c00 */
[----:B------:R-:W-:Y:S01]  /*15f30*/  UIADD3.X UR5, UPT, UPT, UR6, UR5, UR9, UP1, UP0 ;  /* 0x0000000506057290 */ /* 0x000fe20008fe0409 */
[----:B------:R-:W-:Y:S01]  /*15f40*/  MOV R12, 0x7f800000 ;  /* 0x7f800000000c7802 */ /* 0x000fe20000000f00 */
[----:B------:R-:W-:Y:S01]  /*15f50*/  IMAD.WIDE.U32 R20, R20, 0x80, R2 ;  /* 0x0000008014147825 */ /* 0x000fe200078e0002 */
[----:B------:R-:W-:-:S03]  /*15f60*/  ISETP.GE.AND P3, PT, R2, UR14, PT ;  /* 0x0000000e02007c0c */ /* 0x000fc6000bf66270 */
[----:B-1----:R-:W-:Y:S01]  /*15f70*/  @P5 FFMA.FTZ R12, R101, R6, R0 ;  /* 0x00000006650c5223 */ /* 0x002fe20000010000 */
[----:B-----5:R-:W-:-:S04]  /*15f80*/  IADD3 R4, P4, PT, R27, UR8, RZ ;  /* 0x000000081b047c10 */ /* 0x020fc8000ff9e0ff */
[----:B------:R-:W-:-:S03]  /*15f90*/  IADD3.X R5, PT, PT, RZ, UR7, RZ, P4, !PT ;  /* 0x00000007ff057c10 */ /* 0x000fc6000a7fe4ff */
[----:B------:R-:W-:Y:S01]  /*15fa0*/  IMAD.WIDE.U32 R22, R16, UR12, R4 ;  /* 0x0000000c10167c25 */ /* 0x000fe2000f8e0004 */
[----:B--23--:R-:W-:Y:S06]  /*15fb0*/  @P6 BRA `(.L_x_279) ;  /* 0x0000000000a06947 */ /* 0x00cfec0003800000 */
[----:B------:R-:W-:Y:S02]  /*15fc0*/  LOP3.LUT R0, R222, 0x30, RZ, 0xc0, !PT ;  /* 0x00000030de007812 */ /* 0x000fe400078ec0ff */
[----:B------:R-:W-:Y:S02]  /*15fd0*/  P2R R16, PR, RZ, 0x1 ;  /* 0x00000001ff107803 */ /* 0x000fe40000000000 */
[----:B------:R-:W-:-:S04]  /*15fe0*/  LOP3.LUT R7, R0, 0x7, R2, 0xf8, !PT ;  /* 0x0000000700077812 */ /* 0x000fc800078ef802 */
[C---:B------:R-:W-:Y:S01]  /*15ff0*/  ISETP.GE.AND P0, PT, R7.reuse, UR14, PT ;  /* 0x0000000e07007c0c */ /* 0x040fe2000bf06270 */
[----:B------:R-:W-:-:S05]  /*16000*/  VIADD R13, R7, 0x8 ;  /* 0x00000008070d7836 */ /* 0x000fca0000000000 */
[----:B------:R-:W-:-:S07]  /*16010*/  ISETP.GE.AND P5, PT, R13, UR14, PT ;  /* 0x0000000e0d007c0c */ /* 0x000fce000bfa6270 */
[----:B------:R-:W1:Y:S01]  /*16020*/  @!P0 LDC.64 R4, c[0x0][0x420] ;  /* 0x00010800ff048b82 */ /* 0x000e620000000a00 */
[----:B------:R-:W-:-:S05]  /*16030*/  @!P0 IMAD R0, R7, UR15, RZ ;  /* 0x0000000f07008c24 */ /* 0x000fca000f8e02ff */
[----:B------:R-:W-:Y:S01]  /*16040*/  @!P0 IADD3 R2, P4, PT, R0, UR19, RZ ;  /* 0x0000001300028c10 */ /* 0x000fe2000ff9e0ff */
[----:B------:R-:W-:-:S03]  /*16050*/  @!P5 IMAD R3, R13, UR15, RZ ;  /* 0x0000000f0d03dc24 */ /* 0x000fc6000f8e02ff */
[----:B------:R-:W-:Y:S02]  /*16060*/  @!P0 LEA.HI.X.SX32 R0, R0, UR5, 0x1, P4 ;  /* 0x0000000500008c11 */ /* 0x000fe4000a0f0eff */
[----:B-1----:R-:W-:-:S04]  /*16070*/  @!P0 LEA R10, P4, R2, R4, 0x2 ;  /* 0x00000004020a8211 */ /* 0x002fc800078810ff */
[----:B------:R-:W-:Y:S02]  /*16080*/  @!P0 LEA.HI.X R11, R2, R5, R0, 0x2, P4 ;  /* 0x00000005020b8211 */ /* 0x000fe400020f1400 */
[----:B------:R-:W-:Y:S02]  /*16090*/  @!P5 IADD3 R4, P4, PT, R3, UR19, RZ ;  /* 0x000000130304dc10 */ /* 0x000fe4000ff9e0ff */
[----:B------:R-:W-:Y:S01]  /*160a0*/  LOP3.LUT R0, R7, 0x40, RZ, 0xfc, !PT ;  /* 0x0000004007007812 */ /* 0x000fe200078efcff */
[----:B------:R1:W-:Y:S01]  /*160b0*/  @!P0 STG.E desc[UR10][R10.64], R18 ;  /* 0x000000120a008986 */ /* 0x0003e2000c10190a */
[----:B------:R-:W-:Y:S02]  /*160c0*/  @!P5 LEA.HI.X.SX32 R6, R3, UR5, 0x1, P4 ;  /* 0x000000050306dc11 */ /* 0x000fe4000a0f0eff */
[----:B------:R-:W2:Y:S01]  /*160d0*/  @!P5 LDC.64 R2, c[0x0][0x420] ;  /* 0x00010800ff02db82 */ /* 0x000ea20000000a00 */
[----:B------:R-:W-:Y:S02]  /*160e0*/  ISETP.GE.AND P6, PT, R0, UR14, PT ;  /* 0x0000000e00007c0c */ /* 0x000fe4000bfc6270 */
[----:B------:R-:W-:-:S11]  /*160f0*/  ISETP.NE.AND P0, PT, R16, RZ, PT ;  /* 0x000000ff1000720c */ /* 0x000fd60003f05270 */
[----:B------:R-:W-:-:S05]  /*16100*/  @!P6 IMAD R0, R0, UR15, RZ ;  /* 0x0000000f0000ec24 */ /* 0x000fca000f8e02ff */
[----:B------:R-:W-:-:S04]  /*16110*/  @!P6 IADD3 R5, P4, PT, R0, UR19, RZ ;  /* 0x000000130005ec10 */ /* 0x000fc8000ff9e0ff */
[----:B------:R-:W-:Y:S02]  /*16120*/  @!P6 LEA.HI.X.SX32 R0, R0, UR5, 0x1, P4 ;  /* 0x000000050000ec11 */ /* 0x000fe4000a0f0eff */
[----:B--2---:R-:W-:-:S04]  /*16130*/  @!P5 LEA R8, P4, R4, R2, 0x2 ;  /* 0x000000020408d211 */ /* 0x004fc800078810ff */
[----:B------:R-:W-:Y:S02]  /*16140*/  @!P5 LEA.HI.X R9, R4, R3, R6, 0x2, P4 ;  /* 0x000000030409d211 */ /* 0x000fe400020f1406 */
[----:B------:R-:W2:Y:S02]  /*16150*/  @!P6 LDC.64 R2, c[0x0][0x420] ;  /* 0x00010800ff02eb82 */ /* 0x000ea40000000a00 */
[----:B--2---:R-:W-:-:S04]  /*16160*/  @!P6 LEA R4, P4, R5, R2, 0x2 ;  /* 0x000000020504e211 */ /* 0x004fc800078810ff */
[----:B------:R-:W-:Y:S01]  /*16170*/  @!P6 LEA.HI.X R5, R5, R3, R0, 0x2, P4 ;  /* 0x000000030505e211 */ /* 0x000fe200020f1400 */
[----:B------:R-:W-:-:S05]  /*16180*/  VIADD R0, R7, 0x48 ;  /* 0x0000004807007836 */ /* 0x000fca0000000000 */
[----:B------:R-:W-:-:S13]  /*16190*/  ISETP.GE.AND P5, PT, R0, UR14, PT ;  /* 0x0000000e00007c0c */ /* 0x000fda000bfa6270 */
[----:B------:R-:W2:Y:S01]  /*161a0*/  @!P5 LDC.64 R6, c[0x0][0x420] ;  /* 0x00010800ff06db82 */ /* 0x000ea20000000a00 */
[----:B------:R-:W-:-:S05]  /*161b0*/  @!P5 IMAD R0, R0, UR15, RZ ;  /* 0x0000000f0000dc24 */ /* 0x000fca000f8e02ff */
[----:B------:R-:W-:-:S04]  /*161c0*/  @!P5 IADD3 R3, P4, PT, R0, UR19, RZ ;  /* 0x000000130003dc10 */ /* 0x000fc8000ff9e0ff */
[----:B------:R-:W-:Y:S02]  /*161d0*/  @!P5 LEA.HI.X.SX32 R0, R0, UR5, 0x1, P4 ;  /* 0x000000050000dc11 */ /* 0x000fe4000a0f0eff */
[----:B--2---:R-:W-:-:S04]  /*161e0*/  @!P5 LEA R2, P4, R3, R6, 0x2 ;  /* 0x000000060302d211 */ /* 0x004fc800078810ff */
[----:B------:R-:W-:Y:S02]  /*161f0*/  @!P5 LEA.HI.X R3, R3, R7, R0, 0x2, P4 ;  /* 0x000000070303d211 */ /* 0x000fe400020f1400 */
[----:B------:R-:W-:-:S13]  /*16200*/  ISETP.GE.AND P4, PT, R13, UR14, PT ;  /* 0x0000000e0d007c0c */ /* 0x000fda000bf86270 */
[----:B------:R1:W-:Y:S04]  /*16210*/  @!P4 STG.E desc[UR10][R8.64], R15 ;  /* 0x0000000f0800c986 */ /* 0x0003e8000c10190a */
[----:B------:R1:W-:Y:S04]  /*16220*/  @!P6 STG.E desc[UR10][R4.64], R14 ;  /* 0x0000000e0400e986 */ /* 0x0003e8000c10190a */
[----:B------:R1:W-:Y:S02]  /*16230*/  @!P5 STG.E desc[UR10][R2.64], R12 ;  /* 0x0000000c0200d986 */ /* 0x0003e4000c10190a */
.L_x_279:
[----:B------:R-:W-:Y:S05]  /*16240*/  BSYNC.RECONVERGENT B0 ;  /* 0x0000000000007941 */ /* 0x000fea0003800200 */
.L_x_278:
[----:B------:R2:W5:Y:S01]  /*16250*/  LDL R26, [R1+0x30] ;  /* 0x00003000011a7983 */ /* 0x0005620000100800 */
[----:B------:R-:W-:Y:S01]  /*16260*/  IMAD R7, R17, UR12, R23 ;  /* 0x0000000c11077c24 */ /* 0x000fe2000f8e0217 */
[----:B------:R-:W-:Y:S01]  /*16270*/  BSSY.RECONVERGENT B0, `(.L_x_280) ;  /* 0x0000016000007945 */ /* 0x000fe20003800200 */
[----:B------:R-:W-:Y:S01]  /*16280*/  LOP3.LUT R24, R27, 0x20, RZ, 0xfc, !PT ;  /* 0x000000201b187812 */ /* 0x000fe200078efcff */
[----:B-1----:R2:W1:Y:S04]  /*16290*/  LDS.128 R16, [R226] ;  /* 0x00000000e2107984 */ /* 0x0024680000000c00 */
[----:B------:R2:W3:Y:S04]  /*162a0*/  LDS.128 R12, [R226+0x2000] ;  /* 0x00200000e20c7984 */ /* 0x0004e80000000c00 */
[----:B------:R2:W4:Y:S01]  /*162b0*/  LDS.128 R8, [R226+0x4000] ;  /* 0x00400000e2087984 */ /* 0x0005220000000c00 */
[----:B------:R-:W-:Y:S05]  /*162c0*/  @P3 BRA `(.L_x_281) ;  /* 0x0000000000403947 */ /* 0x000fea0003800000 */
[----:B------:R-:W2:Y:S01]  /*162d0*/  LDCU.64 UR6, c[0x0][0x408] ;  /* 0x00008100ff0677ac */ /* 0x000ea20008000a00 */
[----:B------:R-:W-:Y:S01]  /*162e0*/  IMAD.MOV.U32 R6, RZ, RZ, R22 ;  /* 0x000000ffff067224 */ /* 0x000fe200078e0016 */
[----:B------:R-:W2:Y:S01]  /*162f0*/  LDCU UR8, c[0x0][0x440] ;  /* 0x00008800ff0877ac */ /* 0x000ea20008000800 */
[----:B------:R-:W1:Y:S01]  /*16300*/  LDCU.64 UR4, c[0x0][0x3f0] ;  /* 0x00007e00ff0477ac */ /* 0x000e620008000a00 */
[----:B--2---:R-:W-:Y:S02]  /*16310*/  IMAD R0, R21, UR6, RZ ;  /* 0x0000000615007c24 */ /* 0x004fe4000f8e02ff */
[----:B------:R-:W-:Y:S01]  /*16320*/  IMAD.WIDE.U32 R4, R20, UR6, R6 ;  /* 0x0000000614047c25 */ /* 0x000fe2000f8e0006 */
[----:B------:R-:W-:-:S03]  /*16330*/  ISETP.GE.AND P5, PT, R27, UR8, PT ;  /* 0x000000081b007c0c */ /* 0x000fc6000bfa6270 */
[----:B------:R-:W-:Y:S01]  /*16340*/  IMAD R0, R20, UR7, R0 ;  /* 0x0000000714007c24 */ /* 0x000fe2000f8e0200 */
[----:B------:R-:W-:Y:S02]  /*16350*/  ISETP.GE.AND P4, PT, R24, UR8, PT ;  /* 0x0000000818007c0c */ /* 0x000fe4000bf86270 */
[----:B-----5:R-:W-:Y:S01]  /*16360*/  ISETP.GE.AND P3, PT, R26, UR8, PT ;  /* 0x000000081a007c0c */ /* 0x020fe2000bf66270 */
[----:B------:R-:W-:Y:S01]  /*16370*/  IMAD.IADD R0, R0, 0x1, R5 ;  /* 0x0000000100007824 */ /* 0x000fe200078e0205 */
[----:B-1----:R-:W-:-:S04]  /*16380*/  LEA R2, P6, R4, UR4, 0x1 ;  /* 0x0000000404027c11 */ /* 0x002fc8000f8c08ff */
[----:B------:R-:W-:-:S05]  /*16390*/  LEA.HI.X R3, R4, UR5, R0, 0x1, P6 ;  /* 0x0000000504037c11 */ /* 0x000fca000b0f0c00 */
[----:B------:R1:W-:Y:S04]  /*163a0*/  @!P5 STG.E.128 desc[UR10][R2.64], R16 ;  /* 0x000000100200d986 */ /* 0x0003e8000c101d0a */
[----:B---3--:R1:W-:Y:S04]  /*163b0*/  @!P4 STG.E.128 desc[UR10][R2.64+0x40], R12 ;  /* 0x0000400c0200c986 */ /* 0x0083e8000c101d0a */
[----:B----4-:R1:W-:Y:S02]  /*163c0*/  @!P3 STG.E.128 desc[UR10][R2.64+0x80], R8 ;  /* 0x000080080200b986 */ /* 0x0103e4000c101d0a */
.L_x_281:
[----:B------:R-:W-:Y:S05]  /*163d0*/  BSYNC.RECONVERGENT B0 ;  /* 0x0000000000007941 */ /* 0x000fea0003800200 */
.L_x_280:
[----:B-1----:R1:W1:Y:S01]  /*163e0*/  LDS.128 R16, [R226+0x800] ;  /* 0x00080000e2107984 */ /* 0x0022620000000c00 */
[----:B------:R-:W-:Y:S03]  /*163f0*/  BSSY.RECONVERGENT B0, `(.L_x_282) ;  /* 0x0000017000007945 */ /* 0x000fe60003800200 */
[----:B---3--:R3:W1:Y:S04]  /*16400*/  LDS.128 R12, [R226+0x2800] ;  /* 0x00280000e20c7984 */ /* 0x0086680000000c00 */
[----:B----4-:R3:W4:Y:S01]  /*16410*/  LDS.128 R8, [R226+0x4800] ;  /* 0x00480000e2087984 */ /* 0x0107220000000c00 */
[----:B------:R-:W-:Y:S05]  /*16420*/  @P2 BRA `(.L_x_283) ;  /* 0x00000000004c2947 */ /* 0x000fea0003800000 */
[----:B------:R-:W2:Y:S01]  /*16430*/  LDCU.64 UR6, c[0x0][0x408] ;  /* 0x00008100ff0677ac */ /* 0x000ea20008000a00 */
[----:B------:R-:W-:Y:S02]  /*16440*/  IADD3 R0, P2, PT, R20, 0x20, RZ ;  /* 0x0000002014007810 */ /* 0x000fe40007f5e0ff */
[----:B------:R-:W-:Y:S01]  /*16450*/  MOV R3, R7 ;  /* 0x0000000700037202 */ /* 0x000fe20000000f00 */
[----:B------:R-:W3:Y:S02]  /*16460*/  LDCU UR8, c[0x0][0x440] ;  /* 0x00008800ff0877ac */ /* 0x000ee40008000800 */
[----:B------:R-:W-:Y:S01]  /*16470*/  IMAD.X R2, RZ, RZ, R21, P2 ;  /* 0x000000ffff027224 */ /* 0x000fe200010e0615 */
[----:B------:R-:W1:Y:S03]  /*16480*/  LDCU.64 UR4, c[0x0][0x3f0] ;  /* 0x00007e00ff0477ac */ /* 0x000e660008000a00 */
[----:B--2---:R-:W-:-:S02]  /*16490*/  IMAD R25, R2, UR6, RZ ;  /* 0x0000000602197c24 */ /* 0x004fc4000f8e02ff */
[----:B------:R-:W-:Y:S01]  /*164a0*/  IMAD.MOV.U32 R2, RZ, RZ, R22 ;  /* 0x000000ffff027224 */ /* 0x000fe200078e0016 */
[----:B---3--:R-:W-:-:S03]  /*164b0*/  ISETP.GE.AND P4, PT, R27, UR8, PT ;  /* 0x000000081b007c0c */ /* 0x008fc6000bf86270 */
[----:B------:R-:W-:Y:S01]  /*164c0*/  IMAD.WIDE.U32 R4, R0, UR6, R2 ;  /* 0x0000000600047c25 */ /* 0x000fe2000f8e0002 */
[----:B------:R-:W-:Y:S02]  /*164d0*/  ISETP.GE.AND P3, PT, R24, UR8, PT ;  /* 0x0000000818007c0c */ /* 0x000fe4000bf66270 */
[----:B-----5:R-:W-:Y:S01]  /*164e0*/  ISETP.GE.AND P2, PT, R26, UR8, PT ;  /* 0x000000081a007c0c */ /* 0x020fe2000bf46270 */
[----:B------:R-:W-:Y:S01]  /*164f0*/  IMAD R0, R0, UR7, R25 ;  /* 0x0000000700007c24 */ /* 0x000fe2000f8e0219 */
[----:B-1----:R-:W-:-:S03]  /*16500*/  LEA R2, P5, R4, UR4, 0x1 ;  /* 0x0000000404027c11 */ /* 0x002fc6000f8a08ff */
[----:B------:R-:W-:-:S05]  /*16510*/  IMAD.IADD R0, R0, 0x1, R5 ;  /* 0x0000000100007824 */ /* 0x000fca00078e0205 */
[----:B------:R-:W-:-:S05]  /*16520*/  LEA.HI.X R3, R4, UR5, R0, 0x1, P5 ;  /* 0x0000000504037c11 */ /* 0x000fca000a8f0c00 */
[----:B------:R1:W-:Y:S04]  /*16530*/  @!P4 STG.E.128 desc[UR10][R2.64], R16 ;  /* 0x000000100200c986 */ /* 0x0003e8000c101d0a */
[----:B------:R1:W-:Y:S04]  /*16540*/  @!P3 STG.E.128 desc[UR10][R2.64+0x40], R12 ;  /* 0x0000400c0200b986 */ /* 0x0003e8000c101d0a */
[----:B----4-:R1:W-:Y:S02]  /*16550*/  @!P2 STG.E.128 desc[UR10][R2.64+0x80], R8 ;  /* 0x000080080200a986 */ /* 0x0103e4000c101d0a */
.L_x_283:
[----:B------:R-:W-:Y:S05]  /*16560*/  BSYNC.RECONVERGENT B0 ;  /* 0x0000000000007941 */ /* 0x000fea0003800200 */
.L_x_282:
[----:B-1----:R1:W1:Y:S01]  /*16570*/  LDS.128 R16, [R226+0x1000] ;  /* 0x00100000e2107984 */ /* 0x0022620000000c00 */
[----:B------:R-:W-:Y:S03]  /*16580*/  BSSY.RECONVERGENT B0, `(.L_x_284) ;  /* 0x0000017000007945 */ /* 0x000fe60003800200 */
[----:B------:R1:W1:Y:S04]  /*16590*/  LDS.128 R12, [R226+0x3000] ;  /* 0x00300000e20c7984 */ /* 0x0002680000000c00 */
[----:B----4-:R4:W1:Y:S01]  /*165a0*/  LDS.128 R8, [R226+0x5000] ;  /* 0x00500000e2087984 */ /* 0x0108620000000c00 */
[----:B------:R-:W-:Y:S05]  /*165b0*/  @P1 BRA `(.L_x_285) ;  /* 0x00000000004c1947 */ /* 0x000fea0003800000 */
[----:B------:R-:W2:Y:S01]  /*165c0*/  LDCU.64 UR6, c[0x0][0x408] ;  /* 0x00008100ff0677ac */ /* 0x000ea20008000a00 */
[----:B------:R-:W-:Y:S02]  /*165d0*/  IADD3 R0, P1, PT, R20, 0x40, RZ ;  /* 0x0000004014007810 */ /* 0x000fe40007f3e0ff */
[----:B------:R-:W-:Y:S01]  /*165e0*/  MOV R3, R7 ;  /* 0x0000000700037202 */ /* 0x000fe20000000f00 */
[----:B------:R-:W3:Y:S02]  /*165f0*/  LDCU UR8, c[0x0][0x440] ;  /* 0x00008800ff0877ac */ /* 0x000ee40008000800 */
[----:B------:R-:W-:Y:S01]  /*16600*/  IMAD.X R2, RZ, RZ, R21, P1 ;  /* 0x000000ffff027224 */ /* 0x000fe200008e0615 */
[----:B------:R-:W4:Y:S03]  /*16610*/  LDCU.64 UR4, c[0x0][0x3f0] ;  /* 0x00007e00ff0477ac */ /* 0x000f260008000a00 */
[----:B--2---:R-:W-:-:S02]  /*16620*/  IMAD R25, R2, UR6, RZ ;  /* 0x0000000602197c24 */ /* 0x004fc4000f8e02ff */
[----:B------:R-:W-:Y:S01]  /*16630*/  IMAD.MOV.U32 R2, RZ, RZ, R22 ;  /* 0x000000ffff027224 */ /* 0x000fe200078e0016 */
[----:B---3--:R-:W-:-:S03]  /*16640*/  ISETP.GE.AND P3, PT, R27, UR8, PT ;  /* 0x000000081b007c0c */ /* 0x008fc6000bf66270 */
[----:B------:R-:W-:Y:S01]  /*16650*/  IMAD.WIDE.U32 R4, R0, UR6, R2 ;  /* 0x0000000600047c25 */ /* 0x000fe2000f8e0002 */
[----:B------:R-:W-:Y:S02]  /*16660*/  ISETP.GE.AND P2, PT, R24, UR8, PT ;  /* 0x0000000818007c0c */ /* 0x000fe4000bf46270 */
[----:B-----5:R-:W-:Y:S01]  /*16670*/  ISETP.GE.AND P1, PT, R26, UR8, PT ;  /* 0x000000081a007c0c */ /* 0x020fe2000bf26270 */
[----:B------:R-:W-:Y:S01]  /*16680*/  IMAD R0, R0, UR7, R25 ;  /* 0x0000000700007c24 */ /* 0x000fe2000f8e0219 */
[----:B----4-:R-:W-:-:S03]  /*16690*/  LEA R2, P4, R4, UR4, 0x1 ;  /* 0x0000000404027c11 */ /* 0x010fc6000f8808ff */
[----:B------:R-:W-:-:S05]  /*166a0*/  IMAD.IADD R0, R0, 0x1, R5 ;  /* 0x0000000100007824 */ /* 0x000fca00078e0205 */
[----:B------:R-:W-:-:S05]  /*166b0*/  LEA.HI.X R3, R4, UR5, R0, 0x1, P4 ;  /* 0x0000000504037c11 */ /* 0x000fca000a0f0c00 */
[----:B-1----:R1:W-:Y:S04]  /*166c0*/  @!P3 STG.E.128 desc[UR10][R2.64], R16 ;  /* 0x000000100200b986 */ /* 0x0023e8000c101d0a */
[----:B------:R1:W-:Y:S04]  /*166d0*/  @!P2 STG.E.128 desc[UR10][R2.64+0x40], R12 ;  /* 0x0000400c0200a986 */ /* 0x0003e8000c101d0a */
[----:B------:R1:W-:Y:S02]  /*166e0*/  @!P1 STG.E.128 desc[UR10][R2.64+0x80], R8 ;  /* 0x0000800802009986 */ /* 0x0003e4000c101d0a */
.L_x_285:
[----:B------:R-:W-:Y:S05]  /*166f0*/  BSYNC.RECONVERGENT B0 ;  /* 0x0000000000007941 */ /* 0x000fea0003800200 */
.L_x_284:
[----:B-1----:R1:W1:Y:S01]  /*16700*/  LDS.128 R8, [R226+0x3800] ;  /* 0x00380000e2087984 */ /* 0x0022620000000c00 */
[----:B------:R-:W-:Y:S05]  /*16710*/  @P0 EXIT ;  /* 0x000000000000094d */ /* 0x000fea0003800000 */
[----:B------:R-:W1:Y:S02]  /*16720*/  LDCU.64 UR6, c[0x0][0x408] ;  /* 0x00008100ff0677ac */ /* 0x000e640008000a00 */
[----:B-1234-:R-:W1:Y:S01]  /*16730*/  LDS.128 R224, [R226+0x5800] ;  /* 0x00580000e2e07984 */ /* 0x01ee620000000c00 */
[----:B------:R-:W-:Y:S01]  /*16740*/  IADD3 R0, P0, PT, R20, 0x60, RZ ;  /* 0x0000006014007810 */ /* 0x000fe20007f1e0ff */
[----:B------:R-:W2:Y:S01]  /*16750*/  LDCU UR8, c[0x0][0x440] ;  /* 0x00008800ff0877ac */ /* 0x000ea20008000800 */
[----:B------:R-:W-:-:S03]  /*16760*/  MOV R3, R7 ;  /* 0x0000000700037202 */ /* 0x000fc60000000f00 */
[----:B------:R-:W-:Y:S01]  /*16770*/  IMAD.X R2, RZ, RZ, R21, P0 ;  /* 0x000000ffff027224 */ /* 0x000fe200000e0615 */
[----:B------:R-:W3:Y:S03]  /*16780*/  LDCU.64 UR4, c[0x0][0x3f0] ;  /* 0x00007e00ff0477ac */ /* 0x000ee60008000a00 */
[----:B------:R-:W-:Y:S02]  /*16790*/  IMAD R6, R2, UR6, RZ ;  /* 0x0000000602067c24 */ /* 0x000fe4000f8e02ff */
[----:B------:R-:W-:Y:S01]  /*167a0*/  IMAD.MOV.U32 R2, RZ, RZ, R22 ;  /* 0x000000ffff027224 */ /* 0x000fe200078e0016 */
[----:B--2---:R-:W-:-:S03]  /*167b0*/  ISETP.GE.AND P2, PT, R27, UR8, PT ;  /* 0x000000081b007c0c */ /* 0x004fc6000bf46270 */
[----:B------:R-:W-:Y:S01]  /*167c0*/  IMAD.WIDE.U32 R4, R0, UR6, R2 ;  /* 0x0000000600047c25 */ /* 0x000fe2000f8e0002 */
[----:B------:R-:W-:Y:S02]  /*167d0*/  ISETP.GE.AND P1, PT, R24, UR8, PT ;  /* 0x0000000818007c0c */ /* 0x000fe4000bf26270 */
[----:B-----5:R-:W-:Y:S01]  /*167e0*/  ISETP.GE.AND P0, PT, R26, UR8, PT ;  /* 0x000000081a007c0c */ /* 0x020fe2000bf06270 */
[----:B------:R-:W-:Y:S01]  /*167f0*/  IMAD R0, R0, UR7, R6 ;  /* 0x0000000700007c24 */ /* 0x000fe2000f8e0206 */
[----:B---3--:R-:W-:-:S03]  /*16800*/  LEA R2, P3, R4, UR4, 0x1 ;  /* 0x0000000404027c11 */ /* 0x008fc6000f8608ff */
[----:B------:R-:W-:-:S05]  /*16810*/  IMAD.IADD R0, R0, 0x1, R5 ;  /* 0x0000000100007824 */ /* 0x000fca00078e0205 */
[----:B------:R-:W-:-:S05]  /*16820*/  LEA.HI.X R3, R4, UR5, R0, 0x1, P3 ;  /* 0x0000000504037c11 */ /* 0x000fca00098f0c00 */
[----:B------:R2:W-:Y:S04]  /*16830*/  @!P2 STG.E.128 desc[UR10][R2.64], R28 ;  /* 0x0000001c0200a986 */ /* 0x0005e8000c101d0a */
[----:B------:R2:W-:Y:S01]  /*16840*/  @!P1 STG.E.128 desc[UR10][R2.64+0x40], R8 ;  /* 0x0000400802009986 */ /* 0x0005e2000c101d0a */
[----:B-1----:R-:W-:Y:S05]  /*16850*/  @P0 EXIT ;  /* 0x000000000000094d */ /* 0x002fea0003800000 */
[----:B------:R-:W-:Y:S01]  /*16860*/  STG.E.128 desc[UR10][R2.64+0x80], R224 ;  /* 0x000080e002007986 */ /* 0x000fe2000c101d0a */
[----:B------:R-:W-:Y:S05]  /*16870*/  EXIT ;  /* 0x000000000000794d */ /* 0x000fea0003800000 */
.L_x_286:
        /* <DEDUP_REMOVED lines=16> */
.L_x_1352:


//--------------------- .text._ZN5flash16flash_fwd_kernelI23Flash_fwd_kernel_traitsILi96ELi128ELi64ELi4ELb0ELb0EN7cutlass6half_tE19Flash_kernel_traitsILi96ELi128ELi64ELi4ES3_EELb0ELb0ELb1ELb1ELb0ELb0ELb0ELb0EEEvNS_16Flash_fwd_paramsE --------------------------
	.section	.text._ZN5flash16flash_fwd_kernelI23Flash_fwd_kernel_traitsILi96ELi128ELi64ELi4ELb0ELb0EN7cutlass6half_tE19Flash_kernel_traitsILi96ELi128ELi64ELi4ES3_EELb0ELb0ELb1ELb1ELb0ELb0ELb0ELb0EEEvNS_16Flash_fwd_paramsE,"ax",@progbits
	.align	128
        .global         _ZN5flash16flash_fwd_kernelI23Flash_fwd_kernel_traitsILi96ELi128ELi64ELi4ELb0ELb0EN7cutlass6half_tE19Flash_kernel_traitsILi96ELi128ELi64ELi4ES3_EELb0ELb0ELb1ELb1ELb0ELb0ELb0ELb0EEEvNS_16Flash_fwd_paramsE
        .type           _ZN5flash16flash_fwd_kernelI23Flash_fwd_kernel_traitsILi96ELi128ELi64ELi4ELb0ELb0EN7cutlass6half_tE19Flash_kernel_traitsILi96ELi128ELi64ELi4ES3_EELb0ELb0ELb1ELb1ELb0ELb0ELb0ELb0EEEvNS_16Flash_fwd_paramsE,@function
        .size           _ZN5flash16flash_fwd_kernelI23Flash_fwd_kernel_traitsILi96ELi128ELi64ELi4ELb0ELb0EN7cutlass6half_tE19Flash_kernel_traitsILi96ELi128ELi64ELi4ES3_EELb0ELb0ELb1ELb1ELb0ELb0ELb0ELb0EEEvNS_16Flash_fwd_paramsE,(.L_x_1353 - _ZN5flash16flash_fwd_kernelI23Flash_fwd_kernel_traitsILi96ELi128ELi64ELi4ELb0ELb0EN7cutlass6half_tE19Flash_kernel_traitsILi96ELi128ELi64ELi4ES3_EELb0ELb0ELb1ELb1ELb0ELb0ELb0ELb0EEEvNS_16Flash_fwd_paramsE)
        .other          _ZN5flash16flash_fwd_kernelI23Flash_fwd_kernel_traitsILi96ELi128ELi64ELi4ELb0ELb0EN7cutlass6half_tE19Flash_kernel_traitsILi96ELi128ELi64ELi4ES3_EELb0ELb0ELb1ELb1ELb0ELb0ELb0ELb0EEEvNS_16Flash_fwd_paramsE,@"STO_CUDA_ENTRY STV_DEFAULT"
_ZN5flash16flash_fwd_kernelI23Flash_fwd_kernel_traitsILi96ELi128ELi64ELi4ELb0ELb0EN7cutlass6half_tE19Flash_kernel_traitsILi96ELi128ELi64ELi4ES3_EELb0ELb0ELb1ELb1ELb0ELb0ELb0ELb0EEEvNS_16Flash_fwd_paramsE:
.text._ZN5flash16flash_fwd_kernelI23Flash_fwd_kernel_traitsILi96ELi128ELi64ELi4ELb0ELb0EN7cutlass6half_tE19Flash_kernel_traitsILi96ELi128ELi64ELi4ES3_EELb0ELb0ELb1ELb1ELb0ELb0ELb0ELb0EEEvNS_16Flash_fwd_paramsE:
        /* <DEDUP_REMOVED lines=72> */
.L_x_287:
[----:B-----5:R-:W-:Y:S01]  /*0480*/  @P0 R2UR UR28, R4 ;  /* 0x00000000041c02ca */ /* 0x020fe200000e0000 */
[----:B------:R-:W-:Y:S01]  /*0490*/  @!UP0 UISETP.NE.U32.AND UP1, UPT, UR4, URZ, UPT ;  /* 0x000000ff0400828c */ /* 0x000fe2000bf25070 */
[----:B------:R-:W-:-:S13]  /*04a0*/  @!P1 EXIT ;  /* 0x000000000000994d */ /* 0x000fda0003800000 */
[----:B------:R-:W1:Y:S01]  /*04b0*/  LDCU UR25, c[0x0][0x504] ;  /* 0x0000a080ff1977ac */ /* 0x000e620008000800 */
[----:B------:R-:W2:Y:S01]  /*04c0*/  S2UR UR26, SR_CTAID.Z ;  /* 0x00000000001a79c3 */ /* 0x000ea20000002700 */
[----:B------:R-:W3:Y:S01]  /*04d0*/  S2R R231, SR_TID.X ;  /* 0x0000000000e77919 */ /* 0x000ee20000002100 */
        /* <DEDUP_REMOVED lines=52> */
.L_x_289:
[----:B------:R-:W2:Y:S01]  /*0820*/  LDCU UR7, c[0x0][0x434] ;  /* 0x00008680ff0777ac */ /* 0x000ea20008000800 */
[----:B------:R-:W-:Y:S01]  /*0830*/  IMAD.SHL.U32 R17, R231, 0x8, RZ ;  /* 0x00000008e7117824 */ /* 0x000fe200078e00ff */
[----:B------:R-:W-:Y:S01]  /*0840*/  SHF.R.U32.HI R10, RZ, 0x2, R231 ;  /* 0x00000002ff0a7819 */ /* 0x000fe200000116e7 */
[----:B------:R-:W-:Y:S01]  /*0850*/  IMAD.MOV.U32 R11, RZ, RZ, RZ ;  /* 0x000000ffff0b7224 */ /* 0x000fe200078e00ff */
[----:B------:R-:W3:Y:S01]  /*0860*/  LDCU.64 UR4, c[0x0][0x410] ;  /* 0x00008200ff0477ac */ /* 0x000ee20008000a00 */
[----:B------:R-:W-:Y:S01]  /*0870*/  BSSY.RECONVERGENT B0, `(.L_x_290) ;  /* 0x0000032000007945 */ /* 0x000fe20003800200 */
[----:B------:R-:W-:Y:S01]  /*0880*/  LOP3.LUT R17, R17, 0x18, RZ, 0xc0, !PT ;  /* 0x0000001811117812 */ /* 0x000fe200078ec0ff */
[C---:B------:R-:W-:Y:S01]  /*0890*/  VIADD R15, R10.reuse, 0x40 ;  /* 0x000000400a0f7836 */ /* 0x040fe20000000000 */
[----:B------:R-:W-:Y:S01]  /*08a0*/  UISETP.NE.AND UP1, UPT, UR10, URZ, !UP1 ;  /* 0x000000ff0a00728c */ /* 0x000fe2000cf25270 */
[C---:B------:R-:W-:Y:S01]  /*08b0*/  VIADD R16, R10.reuse, 0x60 ;  /* 0x000000600a107836 */ /* 0x040fe20000000000 */
[----:B------:R-:W-:Y:S01]  /*08c0*/  UIADD3 UR21, UPT, UPT, -UR27, UR21, URZ ;  /* 0x000000151b157290 */ /* 0x000fe2000fffe1ff */
[----:B------:R-:W-:Y:S01]  /*08d0*/  IADD3 R2, P0, PT, R17, UR12, RZ ;  /* 0x0000000c11027c10 */ /* 0x000fe2000ff1e0ff */
[----:B------:R-:W-:Y:S01]  /*08e0*/  UISETP.NE.AND UP0, UPT, UR19, -0x1, UPT ;  /* 0xffffffff1300788c */ /* 0x000fe2000bf05270 */
[C---:B------:R-:W-:Y:S01]  /*08f0*/  IADD3 R14, PT, PT, R10.reuse, 0x20, RZ ;  /* 0x000000200a0e7810 */ /* 0x040fe20007ffe0ff */
[----:B----4-:R-:W-:Y:S01]  /*0900*/  UIMAD UR8, UR26, UR8, URZ ;  /* 0x000000081a0872a4 */ /* 0x010fe2000f8e02ff */
[----:B------:R-:W-:Y:S01]  /*0910*/  IADD3.X R3, PT, PT, RZ, UR9, RZ, P0, !PT ;  /* 0x00000009ff037c10 */ /* 0x000fe200087fe4ff */
[----:B-1----:R-:W-:Y:S01]  /*0920*/  UIMAD UR27, UR27, UR6, URZ ;  /* 0x000000061b1b72a4 */ /* 0x002fe2000f8e02ff */
[----:B------:R-:W-:Y:S01]  /*0930*/  ISETP.GE.AND P3, PT, R10, UR21, PT ;  /* 0x000000150a007c0c */ /* 0x000fe2000bf66270 */
[----:B--2---:R-:W-:Y:S01]  /*0940*/  UIMAD UR7, UR20, UR7, URZ ;  /* 0x00000007140772a4 */ /* 0x004fe2000f8e02ff */
[----:B------:R-:W-:Y:S01]  /*0950*/  IMAD.WIDE.U32 R6, R6, 0x80, R10 ;  /* 0x0000008006067825 */ /* 0x000fe200078e000a */
[----:B------:R-:W-:Y:S01]  /*0960*/  @!UP1 UIMAD UR8, UR20, UR11, UR8 ;  /* 0x0000000b140892a4 */ /* 0x000fe2000f8e0208 */
[----:B------:R-:W-:Y:S01]  /*0970*/  ISETP.GE.AND P2, PT, R14, UR21, PT ;  /* 0x000000150e007c0c */ /* 0x000fe2000bf46270 */
[----:B------:R-:W-:Y:S01]  /*0980*/  USEL UR7, UR7, UR19, !UP0 ;  /* 0x0000001307077287 */ /* 0x000fe2000c000000 */
[----:B---3--:R-:W-:Y:S01]  /*0990*/  IMAD.U32 R12, RZ, RZ, UR4 ;  /* 0x00000004ff0c7e24 */ /* 0x008fe2000f8e00ff */
[----:B------:R-:W-:Y:S01]  /*09a0*/  USHF.R.S32.HI UR10, URZ, 0x1f, UR27 ;  /* 0x0000001fff0a7899 */ /* 0x000fe2000801141b */
[----:B------:R-:W-:Y:S01]  /*09b0*/  IMAD.U32 R8, RZ, RZ, UR5 ;  /* 0x00000005ff087e24 */ /* 0x000fe2000f8e00ff */
[----:B------:R-:W-:Y:S01]  /*09c0*/  USHF.R.S32.HI UR4, URZ, 0x1f, UR7 ;  /* 0x0000001fff047899 */ /* 0x000fe20008011407 */
[----:B------:R-:W-:Y:S01]  /*09d0*/  IMAD.WIDE.U32 R12, R12, UR26, R2 ;  /* 0x0000001a0c0c7c25 */ /* 0x000fe2000f8e0002 */
[----:B------:R-:W-:Y:S01]  /*09e0*/  USEL UR7, UR7, URZ, UP1 ;  /* 0x000000ff07077287 */ /* 0x000fe20008800000 */
[----:B------:R-:W-:Y:S01]  /*09f0*/  ISETP.GE.AND P1, PT, R15, UR21, PT ;  /* 0x000000150f007c0c */ /* 0x000fe2000bf26270 */
[----:B------:R-:W-:Y:S01]  /*0a00*/  USEL UR4, UR4, URZ, UP1 ;  /* 0x000000ff04047287 */ /* 0x000fe20008800000 */
[----:B------:R-:W-:Y:S01]  /*0a10*/  ISETP.GE.AND P0, PT, R16, UR21, PT ;  /* 0x0000001510007c0c */ /* 0x000fe2000bf06270 */
[----:B------:R-:W-:Y:S01]  /*0a20*/  USHF.R.S32.HI UR5, URZ, 0x1f, UR8 ;  /* 0x0000001fff057899 */ /* 0x000fe20008011408 */
[C---:B------:R-:W-:Y:S01]  /*0a30*/  LOP3.LUT R19, R17.reuse, 0x20, RZ, 0xfc, !PT ;  /* 0x0000002011137812 */ /* 0x040fe200078efcff */
[----:B------:R-:W-:Y:S01]  /*0a40*/  UIADD3 UR7, UP1, UP0, UR27, UR7, UR8 ;  /* 0x000000071b077290 */ /* 0x000fe2000f83e008 */
[----:B------:R-:W-:Y:S01]  /*0a50*/  LOP3.LUT R18, R17, 0x40, RZ, 0xfc, !PT ;  /* 0x0000004011127812 */ /* 0x000fe200078efcff */
[----:B------:R-:W-:-:S02]  /*0a60*/  IMAD R9, R8, UR26, R13 ;  /* 0x0000001a08097c24 */ /* 0x000fc4000f8e020d */
        /* <DEDUP_REMOVED lines=18> */
.L_x_291:
[----:B------:R-:W-:Y:S05]  /*0b90*/  BSYNC.RECONVERGENT B0 ;  /* 0x0000000000007941 */ /* 0x000fea0003800200 */
.L_x_290:
        /* <DEDUP_REMOVED lines=22> */
.L_x_293:
[----:B------:R-:W-:Y:S05]  /*0d00*/  BSYNC.RECONVERGENT B0 ;  /* 0x0000000000007941 */ /* 0x000fea0003800200 */
.L_x_292:
        /* <DEDUP_REMOVED lines=22> */
.L_x_295:
[----:B------:R-:W-:Y:S05]  /*0e70*/  BSYNC.RECONVERGENT B0 ;  /* 0x0000000000007941 */ /* 0x000fea0003800200 */
.L_x_294:
        /* <DEDUP_REMOVED lines=24> */
.L_x_297:
[----:B------:R-:W-:Y:S05]  /*1000*/  BSYNC.RECONVERGENT B0 ;  /* 0x0000000000007941 */ /* 0x000fea0003800200 */
.L_x_296:
        /* <DEDUP_REMOVED lines=10> */
.L_x_299:
[----:B------:R-:W-:Y:S05]  /*10b0*/  BSYNC.RECONVERGENT B0 ;  /* 0x0000000000007941 */ /* 0x000fea0003800200 */
.L_x_298:
        /* <DEDUP_REMOVED lines=10> */
.L_x_301:
[----:B------:R-:W-:Y:S05]  /*1160*/  BSYNC.RECONVERGENT B0 ;  /* 0x0000000000007941 */ /* 0x000fea0003800200 */
.L_x_300:
        /* <DEDUP_REMOVED lines=10> */
.L_x_303:
[----:B------:R-:W-:Y:S05]  /*1210*/  BSYNC.RECONVERGENT B0 ;  /* 0x0000000000007941 */ /* 0x000fea0003800200 */
.L_x_302:
        /* <DEDUP_REMOVED lines=10> */
.L_x_288:
        /* <DEDUP_REMOVED lines=21> */
.L_x_304:
[----:B------:R-:W1:Y:S01]  /*1410*/  LDCU.64 UR10, c[0x0][0x3b8] ;  /* 0x00007700ff0a77ac */ /* 0x000e620008000a00 */
[----:B------:R-:W-:-:S04]  /*1420*/  UIADD3 UR6, UPT, UPT, UR12, UR13, URZ ;  /* 0x0000000d0c067290 */ /* 0x000fc8000fffe0ff */
[----:B-1----:R-:W-:Y:S02]  /*1430*/  UIMAD.WIDE.U32 UR14, UR6, UR10, URZ ;  /* 0x0000000a060e72a5 */ /* 0x002fe4000f8e00ff */
[----:B------:R-:W-:-:S04]  /*1440*/  UIMAD UR6, UR6, UR11, URZ ;  /* 0x0000000b060672a4 */ /* 0x000fc8000f8e02ff */
[----:B------:R-:W-:Y:S02]  /*1450*/  UIADD3 UR6, UPT, UPT, UR15, UR6, URZ ;  /* 0x000000060f067290 */ /* 0x000fe4000fffe0ff */
.L_x_305:
        /* <DEDUP_REMOVED lines=38> */
.L_x_306:
[----:B------:R-:W1:Y:S01]  /*16c0*/  LDCU.64 UR8, c[0x0][0x3c0] ;  /* 0x00007800ff0877ac */ /* 0x000e620008000a00 */
[----:B------:R-:W-:-:S04]  /*16d0*/  UIADD3 UR12, UPT, UPT, UR12, UR13, URZ ;  /* 0x0000000d0c0c7290 */ /* 0x000fc8000fffe0ff */
[----:B-1----:R-:W-:Y:S02]  /*16e0*/  UIMAD.WIDE.U32 UR4, UR12, UR8, URZ ;  /* 0x000000080c0472a5 */ /* 0x002fe4000f8e00ff */
[----:B------:R-:W-:-:S04]  /*16f0*/  UIMAD UR12, UR12, UR9, URZ ;  /* 0x000000090c0c72a4 */ /* 0x000fc8000f8e02ff */
[----:B------:R-:W-:-:S12]  /*1700*/  UIADD3 UR5, UPT, UPT, UR5, UR12, URZ ;  /* 0x0000000c05057290 */ /* 0x000fd8000fffe0ff */
.L_x_307:
        /* <DEDUP_REMOVED lines=15> */
[----:B------:R-:W2:Y:S01]  /*1800*/  LDCU.64 UR12, c[0x0][0x3c8] ;  /* 0x00007900ff0c77ac */ /* 0x000ea20008000a00 */
[----:B------:R-:W-:Y:S01]  /*1810*/  IMAD.X R3, RZ, RZ, UR5, P0 ;  /* 0x00000005ff037e24 */ /* 0x000fe200080e06ff */
[----:B------:R1:W-:Y:S01]  /*1820*/  STL [R1+0x1c], R161 ;  /* 0x00001ca101007387 */ /* 0x0003e20000100800 */
[C---:B------:R-:W-:Y:S01]  /*1830*/  IMAD.WIDE.U32 R4, R12.reuse, UR10, R4 ;  /* 0x0000000a0c047c25 */ /* 0x040fe2000f8e0004 */
[----:B------:R-:W4:Y:S01]  /*1840*/  LDCU.128 UR4, c[0x0][0x3d0] ;  /* 0x00007a00ff0477ac */ /* 0x000f220008000c00 */
[----:B------:R-:W-:Y:S01]  /*1850*/  LOP3.LUT R13, R227, 0x18, RZ, 0xc0, !PT ;  /* 0x00000018e30d7812 */ /* 0x000fe200078ec0ff */
[----:B------:R-:W-:Y:S01]  /*1860*/  BSSY.RECONVERGENT B0, `(.L_x_308) ;  /* 0x000004b000007945 */ /* 0x000fe20003800200 */
        /* <DEDUP_REMOVED lines=9> */
[----:B----4-:R-:W-:-:S03]  /*1900*/  IMAD R8, R6, UR4, RZ ;  /* 0x0000000406087c24 */ /* 0x010fc6000f8e02ff */
[----:B------:R-:W-:Y:S01]  /*1910*/  LOP3.LUT R7, R9, R7, RZ, 0xfc, !PT ;  /* 0x0000000709077212 */ /* 0x000fe200078efcff */
[----:B------:R-:W-:Y:S02]  /*1920*/  IMAD R6, R6, UR6, RZ ;  /* 0x0000000606067c24 */ /* 0x000fe4000f8e02ff */
[C---:B------:R-:W-:Y:S01]  /*1930*/  IMAD R10, R0.reuse, UR5, R8 ;  /* 0x00000005000a7c24 */ /* 0x040fe2000f8e0208 */
[----:B------:R-:W-:Y:S01]  /*1940*/  IADD3 R8, P0, PT, R161, UR32, RZ ;  /* 0x00000020a1087c10 */ /* 0x000fe2000ff1e0ff */
[C---:B------:R-:W-:Y:S01]  /*1950*/  IMAD.WIDE.U32 R4, R0.reuse, UR4, R4 ;  /* 0x0000000400047c25 */ /* 0x040fe2000f8e0004 */
[----:B------:R-:W-:Y:S02]  /*1960*/  UMOV UR5, 0x400 ;  /* 0x0000040000057882 */ /* 0x000fe40000000000 */
        /* <DEDUP_REMOVED lines=15> */
[----:B------:R-:W-:-:S02]  /*1a60*/  IMAD.U32 R2, RZ, RZ, UR13 ;  /* 0x0000000dff027e24 */ /* 0x000fc4000f8e00ff */
[----:B------:R1:W-:Y:S01]  /*1a70*/  STL [R1+0x20], R153 ;  /* 0x0000209901007387 */ /* 0x0003e20000100800 */
[----:B------:R-:W-:Y:S01]  /*1a80*/  ISETP.GE.AND P1, PT, R12, UR14, PT ;  /* 0x0000000e0c007c0c */ /* 0x000fe2000bf26270 */
[----:B------:R-:W-:Y:S01]  /*1a90*/  IMAD.WIDE.U32 R8, R0, UR26, R8 ;  /* 0x0000001a00087c25 */ /* 0x000fe2000f8e0008 */
[C---:B------:R-:W-:Y:S01]  /*1aa0*/  LEA R0, P0, R11.reuse, R12, 0x7 ;  /* 0x0000000c0b007211 */ /* 0x040fe200078038ff */
[----:B------:R1:W-:Y:S02]  /*1ab0*/  STL [R1+0x50], R15 ;  /* 0x0000500f01007387 */ /* 0x0003e40000100800 */
[----:B------:R-:W-:Y:S01]  /*1ac0*/  IMAD R3, R2, UR26, R9 ;  /* 0x0000001a02037c24 */ /* 0x000fe2000f8e0209 */
[----:B------:R-:W-:Y:S01]  /*1ad0*/  LEA.HI.X R10, R11, RZ, RZ, 0x7, P0 ;  /* 0x000000ff0b0a7211 */ /* 0x000fe200000f3cff */
[----:B------:R1:W-:Y:S01]  /*1ae0*/  STL [R1+0x10], R13 ;  /* 0x0000100d01007387 */ /* 0x0003e20000100800 */
[----:B------:R-:W-:-:S03]  /*1af0*/  LOP3.LUT R11, R13, 0xc0, R152, 0xf8, !PT ;  /* 0x000000c00d0b7812 */ /* 0x000fc600078ef898 */
        /* <DEDUP_REMOVED lines=32> */
.L_x_310:
[----:B------:R3:W-:Y:S02]  /*1d00*/  STS.128 [R232+0x4000], RZ ;  /* 0x004000ffe8007388 */ /* 0x0007e40000000c00 */
.L_x_309:
[----:B------:R-:W-:Y:S05]  /*1d10*/  BSYNC.RECONVERGENT B0 ;  /* 0x0000000000007941 */ /* 0x000fea0003800200 */
.L_x_308:
[----:B-1----:R-:W-:Y:S01]  /*1d20*/  IADD3 R13, PT, PT, R12, 0x20, RZ ;  /* 0x000000200c0d7810 */ /* 0x002fe20007ffe0ff */
[----:B------:R-:W-:Y:S03]  /*1d30*/  BSSY.RECONVERGENT B0, `(.L_x_311) ;  /* 0x0000024000007945 */ /* 0x000fe60003800200 */
[----:B------:R-:W-:-:S13]  /*1d40*/  ISETP.GE.AND P0, PT, R13, UR14, PT ;  /* 0x0000000e0d007c0c */ /* 0x000fda000bf06270 */
[----:B------:R-:W-:Y:S05]  /*1d50*/  @P0 BRA `(.L_x_312) ;  /* 0x0000000000840947 */ /* 0x000fea0003800000 */
[----:B------:R-:W1:Y:S01]  /*1d60*/  LDCU.64 UR12, c[0x0][0x3b0] ;  /* 0x00007600ff0c77ac */ /* 0x000e620008000a00 */
[----:B--2-4-:R-:W-:Y:S01]  /*1d70*/  IADD3 R4, P0, PT, R0, 0x20, RZ ;  /* 0x0000002000047810 */ /* 0x014fe20007f1e0ff */
[----:B------:R-:W-:Y:S01]  /*1d80*/  IMAD.MOV.U32 R6, RZ, RZ, R8 ;  /* 0x000000ffff067224 */ /* 0x000fe200078e0008 */
[----:B------:R-:W-:Y:S01]  /*1d90*/  MOV R7, R3 ;  /* 0x0000000300077202 */ /* 0x000fe20000000f00 */
[----:B------:R-:W2:Y:S02]  /*1da0*/  LDCU UR4, c[0x0][0x440] ;  /* 0x00008800ff0477ac */ /* 0x000ea40008000800 */
[----:B------:R-:W-:Y:S01]  /*1db0*/  IMAD.X R5, RZ, RZ, R10, P0 ;  /* 0x000000ffff057224 */ /* 0x000fe200000e060a */
[----:B------:R-:W4:Y:S03]  /*1dc0*/  LDCU.64 UR6, c[0x0][0x380] ;  /* 0x00007000ff0677ac */ /* 0x000f260008000a00 */
[----:B-1----:R-:W-:-:S02]  /*1dd0*/  IMAD R5, R5, UR12, RZ ;  /* 0x0000000c05057c24 */ /* 0x002fc4000f8e02ff */
[----:B------:R-:W-:Y:S01]  /*1de0*/  IMAD.WIDE.U32 R6, R4, UR12, R6 ;  /* 0x0000000c04067c25 */ /* 0x000fe2000f8e0006 */
[----:B--2---:R-:W-:-:S03]  /*1df0*/  ISETP.GE.AND P1, PT, R161, UR4, PT ;  /* 0x00000004a1007c0c */ /* 0x004fc6000bf26270 */
        /* <DEDUP_REMOVED lines=22> */
.L_x_313:
[----:B------:R2:W-:Y:S02]  /*1f60*/  STS.128 [R232+0x4800], RZ ;  /* 0x004800ffe8007388 */ /* 0x0005e40000000c00 */
.L_x_312:
[----:B------:R-:W-:Y:S05]  /*1f70*/  BSYNC.RECONVERGENT B0 ;  /* 0x0000000000007941 */ /* 0x000fea0003800200 */
.L_x_311:
[----:B-12-4-:R-:W-:Y:S01]  /*1f80*/  IADD3 R4, PT, PT, R12, 0x40, RZ ;  /* 0x000000400c047810 */ /* 0x016fe20007ffe0ff */
[----:B------:R-:W-:Y:S03]  /*1f90*/  BSSY.RECONVERGENT B0, `(.L_x_314) ;  /* 0x0000024000007945 */ /* 0x000fe60003800200 */
[----:B------:R-:W-:-:S13]  /*1fa0*/  ISETP.GE.AND P0, PT, R4, UR14, PT ;  /* 0x0000000e04007c0c */ /* 0x000fda000bf06270 */
[----:B------:R-:W-:Y:S05]  /*1fb0*/  @P0 BRA `(.L_x_315) ;  /* 0x0000000000840947 */ /* 0x000fea0003800000 */
[----:B------:R-:W1:Y:S01]  /*1fc0*/  LDCU.64 UR12, c[0x0][0x3b0] ;  /* 0x00007600ff0c77ac */ /* 0x000e620008000a00 */
[----:B------:R-:W-:Y:S01]  /*1fd0*/  IADD3 R4, P0, PT, R0, 0x40, RZ ;  /* 0x0000004000047810 */ /* 0x000fe20007f1e0ff */
        /* <DEDUP_REMOVED lines=30> */
.L_x_316:
[----:B------:R2:W-:Y:S02]  /*21c0*/  STS.128 [R232+0x5000], RZ ;  /* 0x005000ffe8007388 */ /* 0x0005e40000000c00 */
.L_x_315:
[----:B------:R-:W-:Y:S05]  /*21d0*/  BSYNC.RECONVERGENT B0 ;  /* 0x0000000000007941 */ /* 0x000fea0003800200 */
.L_x_314:
[----:B-1--4-:R-:W-:Y:S01]  /*21e0*/  IADD3 R4, PT, PT, R12, 0x60, RZ ;  /* 0x000000600c047810 */ /* 0x012fe20007ffe0ff */
[----:B------:R-:W-:Y:S01]  /*21f0*/  USHF.L.U64.HI UR4, UR10, 0x6, UR11 ;  /* 0x000000060a047899 */ /* 0x000fe2000801020b */
[----:B------:R-:W-:Y:S01]  /*2200*/  BSSY.RECONVERGENT B0, `(.L_x_317) ;  /* 0x0000024000007945 */ /* 0x000fe20003800200 */
[----:B------:R-:W-:Y:S01]  /*2210*/  USHF.L.U32 UR15, UR10, 0x6, URZ ;  /* 0x000000060a0f7899 */ /* 0x000fe200080006ff */
[----:B------:R-:W-:-:S13]  /*2220*/  ISETP.GE.AND P0, PT, R4, UR14, PT ;  /* 0x0000000e04007c0c */ /* 0x000fda000bf06270 */
[----:B------:R-:W-:Y:S05]  /*2230*/  @P0 BRA `(.L_x_318) ;  /* 0x0000000000800947 */ /* 0x000fea0003800000 */
[----:B------:R-:W1:Y:S01]  /*2240*/  LDCU.64 UR12, c[0x0][0x3b0] ;  /* 0x00007600ff0c77ac */ /* 0x000e620008000a00 */
[----:B------:R-:W-:Y:S01]  /*2250*/  IADD3 R0, P0, PT, R0, 0x60, RZ ;  /* 0x0000006000007810 */ /* 0x000fe20007f1e0ff */
[----:B------:R-:W4:Y:S04]  /*2260*/  LDCU UR16, c[0x0][0x440] ;  /* 0x00008800ff1077ac */ /* 0x000f280008000800 */
[----:B------:R-:W-:Y:S01]  /*2270*/  IMAD.X R2, RZ, RZ, R10, P0 ;  /* 0x000000ffff027224 */ /* 0x000fe200000e060a */
[----:B------:R-:W5:Y:S03]  /*2280*/  LDCU.64 UR6, c[0x0][0x380] ;  /* 0x00007000ff0677ac */ /* 0x000f660008000a00 */
[----:B-1----:R-:W-:-:S02]  /*2290*/  IMAD R6, R2, UR12, RZ ;  /* 0x0000000c02067c24 */ /* 0x002fc4000f8e02ff */
[----:B------:R-:W-:Y:S01]  /*22a0*/  IMAD.MOV.U32 R2, RZ, RZ, R8 ;  /* 0x000000ffff027224 */ /* 0x000fe200078e0008 */
[----:B----4-:R-:W-:-:S03]  /*22b0*/  ISETP.GE.AND P1, PT, R161, UR16, PT ;  /* 0x00000010a1007c0c */ /* 0x010fc6000bf26270 */
[----:B------:R-:W-:Y:S01]  /*22c0*/  IMAD.WIDE.U32 R4, R0, UR12, R2 ;  /* 0x0000000c00047c25 */ /* 0x000fe2000f8e0002 */
[----:B------:R-:W-:-:S03]  /*22d0*/  ISETP.GE.AND P0, PT, R160, UR16, PT ;  /* 0x00000010a0007c0c */ /* 0x000fc6000bf06270 */
[----:B------:R-:W-:Y:S01]  /*22e0*/  IMAD R0, R0, UR13, R6 ;  /* 0x0000000d00007c24 */ /* 0x000fe2000f8e0206 */
[----:B-----5:R-:W-:-:S03]  /*22f0*/  LEA R2, P2, R4, UR6, 0x1 ;  /* 0x0000000604027c11 */ /* 0x020fc6000f8408ff */
        /* <DEDUP_REMOVED lines=19> */
.L_x_319:
[----:B------:R4:W-:Y:S02]  /*2430*/  STS.128 [R232+0x5800], RZ ;  /* 0x005800ffe8007388 */ /* 0x0009e40000000c00 */
.L_x_318:
[----:B------:R-:W-:Y:S05]  /*2440*/  BSYNC.RECONVERGENT B0 ;  /* 0x0000000000007941 */ /* 0x000fea0003800200 */
.L_x_317:
        /* <DEDUP_REMOVED lines=9> */
[----:B------:R-:W-:Y:S02]  /*24e0*/  IMAD.U32 R4, RZ, RZ, UR34 ;  /* 0x00000022ff047e24 */ /* 0x000fe4000f8e00ff */
[----:B------:R-:W-:Y:S02]  /*24f0*/  IMAD.U32 R0, RZ, RZ, UR7 ;  /* 0x00000007ff007e24 */ /* 0x000fe4000f8e00ff */
[----:B------:R-:W-:Y:S01]  /*2500*/  IMAD.U32 R5, RZ, RZ, UR35 ;  /* 0x00000023ff057e24 */ /* 0x000fe2000f8e00ff */
[----:B-1--4-:R-:W-:-:S04]  /*2510*/  LEA R2, P2, R4, R154, 0x1 ;  /* 0x0000009a04027211 */ /* 0x012fc800078408ff */
        /* <DEDUP_REMOVED lines=20> */
.L_x_322:
[----:B------:R4:W-:Y:S02]  /*2660*/  STS.128 [R232+0x8000], RZ ;  /* 0x008000ffe8007388 */ /* 0x0009e40000000c00 */
.L_x_321:
[----:B------:R-:W-:Y:S05]  /*2670*/  BSYNC.RECONVERGENT B0 ;  /* 0x0000000000007941 */ /* 0x000fea0003800200 */
.L_x_320:
[----:B------:R-:W-:Y:S01]  /*2680*/  ISETP.GE.AND P0, PT, R13, UR16, PT ;  /* 0x000000100d007c0c */ /* 0x000fe2000bf06270 */
[----:B------:R-:W-:Y:S01]  /*2690*/  USHF.L.U64.HI UR29, UR10, 0x5, UR11 ;  /* 0x000000050a1d7899 */ /* 0x000fe2000801020b */
[----:B------:R-:W-:Y:S01]  /*26a0*/  BSSY.RECONVERGENT B0, `(.L_x_323) ;  /* 0x000001e000007945 */ /* 0x000fe20003800200 */
[----:B------:R-:W-:-:S10]  /*26b0*/  USHF.L.U32 UR32, UR10, 0x5, URZ ;  /* 0x000000050a207899 */ /* 0x000fd400080006ff */
[----:B------:R-:W-:Y:S05]  /*26c0*/  @P0 BRA `(.L_x_324) ;  /* 0x00000000006c0947 */ /* 0x000fea0003800000 */
[----:B------:R-:W5:Y:S01]  /*26d0*/  LDCU UR6, c[0x0][0x440] ;  /* 0x00008800ff0677ac */ /* 0x000f620008000800 */
[----:B------:R-:W-:-:S04]  /*26e0*/  UIADD3 UR13, UP0, UPT, UR32, UR34, URZ ;  /* 0x00000022200d7290 */ /* 0x000fc8000ff1e0ff */
[----:B------:R-:W-:Y:S02]  /*26f0*/  UIADD3.X UR12, UPT, UPT, UR29, UR7, URZ, UP0, !UPT ;  /* 0x000000071d0c7290 */ /* 0x000fe400087fe4ff */
[----:B------:R-:W-:-:S04]  /*2700*/  IMAD.U32 R0, RZ, RZ, UR13 ;  /* 0x0000000dff007e24 */ /* 0x000fc8000f8e00ff */
[----:B-1--4-:R-:W-:Y:S01]  /*2710*/  IMAD.U32 R3, RZ, RZ, UR12 ;  /* 0x0000000cff037e24 */ /* 0x012fe2000f8e00ff */
        /* <DEDUP_REMOVED lines=21> */
.L_x_325:
[----:B------:R4:W-:Y:S02]  /*2870*/  STS.128 [R232+0x8800], RZ ;  /* 0x008800ffe8007388 */ /* 0x0009e40000000c00 */
.L_x_324:
[----:B------:R-:W-:Y:S05]  /*2880*/  BSYNC.RECONVERGENT B0 ;  /* 0x0000000000007941 */ /* 0x000fea0003800200 */
.L_x_323:
[----:B------:R-:W5:Y:S01]  /*2890*/  LDCU.64 UR12, c[0x0][0x538] ;  /* 0x0000a700ff0c77ac */ /* 0x000f620008000a00 */
[----:B------:R-:W0:Y:S01]  /*28a0*/  LDGDEPBAR ;  /* 0x00000000000079af */ /* 0x000e220000000000 */
[----:B-----5:R-:W-:-:S04]  /*28b0*/  UISETP.NE.U32.AND UP1, UPT, UR12, URZ, UPT ;  /* 0x000000ff0c00728c */ /* 0x020fc8000bf25070 */
[----:B------:R-:W-:Y:S01]  /*28c0*/  UISETP.NE.AND.EX UP1, UPT, UR13, URZ, UPT, UP1 ;  /* 0x000000ff0d00728c */ /* 0x000fe2000bf25310 */
[----:B------:R-:W-:Y:S01]  /*28d0*/  BSSY.RECONVERGENT B0, `(.L_x_326) ;  /* 0x0000039000007945 */ /* 0x000fe20003800200 */
[----:B------:R-:W-:-:S04]  /*28e0*/  DEPBAR.LE SB0, 0x0 ;  /* 0x000080000000791a */ /* 0x000fc80000000000 */
[----:B------:R-:W-:-:S05]  /*28f0*/  PLOP3.LUT P0, PT, PT, PT, UP1, 0x80, 0x8 ;  /* 0x000000000008781c */ /* 0x000fca0003f0f018 */
[----:B------:R-:W5:Y:S01]  /*2900*/  @UP1 LDCU.64 UR6, c[0x0][0x540] ;  /* 0x0000a800ff0617ac */ /* 0x000f620008000a00 */
[----:B------:R-:W-:Y:S01]  /*2910*/  @UP1 UMOV UR34, UR26 ;  /* 0x0000001a00221c82 */ /* 0x000fe20008000000 */
[----:B------:R-:W-:Y:S02]  /*2920*/  @UP1 UMOV UR35, URZ ;  /* 0x000000ff00231c82 */ /* 0x000fe40008000000 */
[----:B-----5:R-:W-:Y:S01]  /*2930*/  @UP1 UIMAD.WIDE.U32 UR34, UR20, UR6, UR34 ;  /* 0x00000006142212a5 */ /* 0x020fe2000f8e0022 */
[----:B------:R-:W5:Y:S03]  /*2940*/  @UP1 LDCU UR6, c[0x0][0x458] ;  /* 0x00008b00ff0617ac */ /* 0x000f660008000800 */
[----:B------:R-:W-:Y:S02]  /*2950*/  @UP1 UIMAD UR7, UR20, UR7, UR35 ;  /* 0x00000007140712a4 */ /* 0x000fe4000f8e0223 */
[----:B------:R-:W-:-:S04]  /*2960*/  @UP1 ULEA UR12, UP0, UR34, UR12, 0x2 ;  /* 0x0000000c220c1291 */ /* 0x000fc8000f8010ff */
[----:B------:R-:W-:Y:S02]  /*2970*/  @UP1 ULEA.HI.X UR13, UR34, UR13, UR7, 0x2, UP0 ;  /* 0x0000000d220d1291 */ /* 0x000fe400080f1407 */
[----:B-1--4-:R-:W-:-:S04]  /*2980*/  IMAD.U32 R2, RZ, RZ, UR12 ;  /* 0x0000000cff027e24 */ /* 0x012fc8000f8e00ff */
[----:B------:R-:W-:-:S05]  /*2990*/  IMAD.U32 R3, RZ, RZ, UR13 ;  /* 0x0000000dff037e24 */ /* 0x000fca000f8e00ff */
[----:B------:R-:W4:Y:S01]  /*29a0*/  @P0 LDG.E R2, desc[UR30][R2.64] ;  /* 0x0000001e02020981 */ /* 0x000f22000c1e1900 */
[----:B-----5:R-:W4:Y:S01]  /*29b0*/  @P0 MUFU.RCP R0, UR6 ;  /* 0x0000000600000d08 */ /* 0x020f220008001000 */
[----:B------:R-:W-:Y:S01]  /*29c0*/  USHF.L.U32 UR34, UR8, 0x6, URZ ;  /* 0x0000000608227899 */ /* 0x000fe200080006ff */
[----:B------:R-:W-:Y:S01]  /*29d0*/  LOP3.LUT R141, R225, 0x1f0, RZ, 0xc0, !PT ;  /* 0x000001f0e18d7812 */ /* 0x000fe200078ec0ff */
[----:B------:R-:W-:Y:S02]  /*29e0*/  USHF.L.U64.HI UR7, UR8, 0x6, UR9 ;  /* 0x0000000608077899 */ /* 0x000fe40008010209 */
[----:B------:R-:W-:Y:S02]  /*29f0*/  UIMAD.WIDE.U32 UR34, UR34, UR17, URZ ;  /* 0x00000011222272a5 */ /* 0x000fe4000f8e00ff */
[----:B------:R-:W-:Y:S01]  /*2a00*/  UIMAD UR7, UR7, UR17, URZ ;  /* 0x00000011070772a4 */ /* 0x000fe2000f8e02ff */
[----:B------:R-:W-:-:S03]  /*2a10*/  UMOV UR6, URZ ;  /* 0x000000ff00067c82 */ /* 0x000fc60008000000 */
[----:B------:R-:W-:Y:S01]  /*2a20*/  UIADD3 UR7, UPT, UPT, UR35, UR7, URZ ;  /* 0x0000000723077290 */ /* 0x000fe2000fffe0ff */
[----:B------:R-:W-:Y:S01]  /*2a30*/  BAR.SYNC.DEFER_BLOCKING 0x0 ;  /* 0x0000000000007b1d */ /* 0x000fe20000010000 */
[----:B----4-:R-:W-:-:S05]  /*2a40*/  @P0 FMUL.FTZ R0, R2, R0 ;  /* 0x0000000002000220 */ /* 0x010fca0000410000 */
[----:B------:R-:W-:-:S13]  /*2a50*/  @P0 R2UR UR12, R0 ;  /* 0x00000000000c02ca */ /* 0x000fda00000e0000 */
[----:B------:R-:W-:Y:S01]  /*2a60*/  @UP1 UMOV UR6, UR12 ;  /* 0x0000000c00061c82 */ /* 0x000fe20008000000 */
[----:B------:R-:W-:Y:S05]  /*2a70*/  @P3 BRA `(.L_x_327) ;  /* 0x00000000006c3947 */ /* 0x000fea0003800000 */
[----:B------:R-:W1:Y:S01]  /*2a80*/  LDCU UR12, c[0x0][0x440] ;  /* 0x00008800ff0c77ac */ /* 0x000e620008000800 */
[----:B------:R-:W-:Y:S02]  /*2a90*/  IMAD.U32 R4, RZ, RZ, UR34 ;  /* 0x00000022ff047e24 */ /* 0x000fe4000f8e00ff */
[----:B------:R-:W-:Y:S02]  /*2aa0*/  IMAD.U32 R0, RZ, RZ, UR7 ;  /* 0x00000007ff007e24 */ /* 0x000fe4000f8e00ff */
[----:B------:R-:W-:Y:S01]  /*2ab0*/  IMAD.U32 R5, RZ, RZ, UR35 ;  /* 0x00000023ff057e24 */ /* 0x000fe2000f8e00ff */
        /* <DEDUP_REMOVED lines=21> */
.L_x_328:
[----:B------:R4:W-:Y:S01]  /*2c10*/  STS.128 [R232+0xb000], RZ ;  /* 0x00b000ffe8007388 */ /* 0x0009e20000000c00 */
[----:B------:R-:W-:Y:S05]  /*2c20*/  BRA `(.L_x_329) ;  /* 0x00000000000c7947 */ /* 0x000fea0003800000 */
.L_x_327:
[----:B------:R1:W-:Y:S04]  /*2c30*/  STS.128 [R232+0x9000], RZ ;  /* 0x009000ffe8007388 */ /* 0x0003e80000000c00 */
[----:B------:R1:W-:Y:S04]  /*2c40*/  STS.128 [R232+0xa000], RZ ;  /* 0x00a000ffe8007388 */ /* 0x0003e80000000c00 */
[----:B------:R1:W-:Y:S02]  /*2c50*/  STS.128 [R232+0xb000], RZ ;  /* 0x00b000ffe8007388 */ /* 0x0003e40000000c00 */
.L_x_329:
[----:B------:R-:W-:Y:S05]  /*2c60*/  BSYNC.RECONVERGENT B0 ;  /* 0x0000000000007941 */ /* 0x000fea0003800200 */
.L_x_326:
[----:B------:R-:W-:Y:S01]  /*2c70*/  ISETP.GE.AND P0, PT, R13, UR16, PT ;  /* 0x000000100d007c0c */ /* 0x000fe2000bf06270 */
[----:B------:R-:W-:Y:S01]  /*2c80*/  BSSY.RECONVERGENT B0, `(.L_x_330) ;  /* 0x0000025000007945 */ /* 0x000fe20003800200 */
[----:B------:R-:W-:Y:S02]  /*2c90*/  LOP3.LUT R142, R12, 0x7, RZ, 0xc0, !PT ;  /* 0x000000070c8e7812 */ /* 0x000fe400078ec0ff */
[----:B------:R-:W-:Y:S02]  /*2ca0*/  LOP3.LUT R5, R231, 0x8, RZ, 0xc0, !PT ;  /* 0x00000008e7057812 */ /* 0x000fe400078ec0ff */
[----:B------:R-:W-:Y:S02]  /*2cb0*/  LOP3.LUT R4, R152, 0x120, RZ, 0xc0, !PT ;  /* 0x0000012098047812 */ /* 0x000fe400078ec0ff */
[----:B------:R-:W-:Y:S02]  /*2cc0*/  LOP3.LUT R208, R11, 0x8, R225, 0x78, !PT ;  /* 0x000000080bd07812 */ /* 0x000fe400078e78e1 */
[----:B------:R-:W-:-:S03]  /*2cd0*/  LOP3.LUT R226, R14, 0x3e00, RZ, 0xc0, !PT ;  /* 0x00003e000ee27812 */ /* 0x000fc600078ec0ff */
[----:B------:R1:W-:Y:S04]  /*2ce0*/  @P0 STS.128 [R232+0x9800], RZ ;  /* 0x009800ffe8000388 */ /* 0x0003e80000000c00 */
[----:B------:R1:W-:Y:S04]  /*2cf0*/  @P0 STS.128 [R232+0xa800], RZ ;  /* 0x00a800ffe8000388 */ /* 0x0003e80000000c00 */
[----:B------:R1:W-:Y:S01]  /*2d00*/  @P0 STS.128 [R232+0xb800], RZ ;  /* 0x00b800ffe8000388 */ /* 0x0003e20000000c00 */
[----:B------:R-:W-:Y:S05]  /*2d10*/  @P0 BRA `(.L_x_331) ;  /* 0x00000000006c0947 */ /* 0x000fea0003800000 */
[----:B------:R-:W5:Y:S01]  /*2d20*/  LDCU UR12, c[0x0][0x440] ;  /* 0x00008800ff0c77ac */ /* 0x000f620008000800 */
[----:B------:R-:W-:-:S04]  /*2d30*/  ULEA UR16, UP0, UR8, UR34, 0x5 ;  /* 0x0000002208107291 */ /* 0x000fc8000f8028ff */
[----:B------:R-:W-:Y:S02]  /*2d40*/  ULEA.HI.X UR13, UR8, UR7, UR9, 0x5, UP0 ;  /* 0x00000007080d7291 */ /* 0x000fe400080f2c09 */
        /* <DEDUP_REMOVED lines=23> */
.L_x_332:
[----:B------:R4:W-:Y:S02]  /*2ec0*/  STS.128 [R232+0xb800], RZ ;  /* 0x00b800ffe8007388 */ /* 0x0009e40000000c00 */
.L_x_331:
[----:B------:R-:W-:Y:S05]  /*2ed0*/  BSYNC.RECONVERGENT B0 ;  /* 0x0000000000007941 */ /* 0x000fea0003800200 */
.L_x_330:
[----:B------:R-:W-:Y:S01]  /*2ee0*/  LOP3.LUT R0, R14, 0x100, RZ, 0xc0, !PT ;  /* 0x000001000e007812 */ /* 0x000fe200078ec0ff */
[----:B------:R-:W-:Y:S01]  /*2ef0*/  UIADD3 UR24, UPT, UPT, UR28, UR24, -UR21 ;  /* 0x000000181c187290 */ /* 0x000fe2000fffe815 */
[----:B-1--4-:R-:W-:Y:S01]  /*2f00*/  LOP3.LUT R3, R11, R5, RZ, 0x3c, !PT ;  /* 0x000000050b037212 */ /* 0x012fe200078e3cff */
[----:B------:R-:W0:Y:S01]  /*2f10*/  LDGDEPBAR ;  /* 0x00000000000079af */ /* 0x000e220000000000 */
[----:B------:R-:W-:Y:S01]  /*2f20*/  LOP3.LUT R6, R0, 0x20, R152, 0xf8, !PT ;  /* 0x0000002000067812 */ /* 0x000fe200078ef898 */
[----:B------:R-:W-:Y:S01]  /*2f30*/  UISETP.GT.U32.AND UP0, UPT, UR17, UR18, UPT ;  /* 0x000000121100728c */ /* 0x000fe2000bf04070 */
[----:B------:R-:W-:Y:S01]  /*2f40*/  IADD3 R2, PT, PT, R208, R4, R226 ;  /* 0x00000004d0027210 */ /* 0x000fe20007ffe0e2 */
[----:B------:R1:W-:Y:S01]  /*2f50*/  STL [R1+0x4], R3 ;  /* 0x0000040301007387 */ /* 0x0003e20000100800 */
[----:B------:R-:W-:Y:S01]  /*2f60*/  LOP3.LUT P6, RZ, R231, 0x4, RZ, 0xc0, !PT ;  /* 0x00000004e7ff7812 */ /* 0x000fe200078cc0ff */
[----:B------:R-:W-:Y:S01]  /*2f70*/  IMAD.IADD R0, R3, 0x1, R6 ;  /* 0x0000000103007824 */ /* 0x000fe200078e0206 */
[----:B------:R-:W-:Y:S01]  /*2f80*/  LEA R140, R2, UR5, 0x1 ;  /* 0x00000005028c7c11 */ /* 0x000fe2000f8e08ff */
[----:B------:R-:W-:-:S03]  /*2f90*/  IMAD.MOV.U32 R2, RZ, RZ, 0x20 ;  /* 0x00000020ff027424 */ /* 0x000fc600078e00ff */
[----:B------:R-:W-:Y:S01]  /*2fa0*/  LEA R0, R0, UR5, 0x1 ;  /* 0x0000000500007c11 */ /* 0x000fe2000f8e08ff */
[----:B------:R-:W-:Y:S01]  /*2fb0*/  LDSM.16.M88.4 R4, [R140+0x1000] ;  /* 0x001000008c04783b */ /* 0x000fe20000000200 */
[----:B------:R-:W-:-:S03]  /*2fc0*/  SEL R143, R2, 0xffffffe0, !P6 ;  /* 0xffffffe0028f7807 */ /* 0x000fc60007000000 */
[----:B------:R-:W4:Y:S02]  /*2fd0*/  LDSM.16.M88.4 R12, [R0+0x6000] ;  /* 0x00600000000c783b */ /* 0x000f240000000200 */
[--C-:B------:R-:W-:Y:S02]  /*2fe0*/  IMAD.IADD R2, R0, 0x1, R143.reuse ;  /* 0x0000000100027824 */ /* 0x100fe400078e028f */
[----:B------:R-:W5:Y:S04]  /*2ff0*/  LDSM.16.M88.4 R20, [R0+0x6400] ;  /* 0x006400000014783b */ /* 0x000f680000000200 */
[----:B------:R-:W2:Y:S04]  /*3000*/  LDSM.16.M88.4 R24, [R0+0x6800] ;  /* 0x006800000018783b */ /* 0x000ea80000000200 */
[----:B------:R-:W3:Y:S01]  /*3010*/  LDSM.16.M88.4 R32, [R0+0x6c00] ;  /* 0x006c00000020783b */ /* 0x000ee20000000200 */
[----:B-1----:R-:W-:-:S03]  /*3020*/  IMAD.IADD R3, R140, 0x1, R143 ;  /* 0x000000018c037824 */ /* 0x002fc600078e028f */
[----:B------:R-:W1:Y:S04]  /*3030*/  LDSM.16.M88.4 R8, [R140] ;  /* 0x000000008c08783b */ /* 0x000e680000000200 */
[----:B------:R-:W-:Y:S04]  /*3040*/  LDSM.16.M88.4 R16, [R3+0x1000] ;  /* 0x001000000310783b */ /* 0x000fe80000000200 */
[----:B------:R-:W1:Y:S04]  /*3050*/  LDSM.16.M88.4 R28, [R2+0x6000] ;  /* 0x00600000021c783b */ /* 0x000e680000000200 */
[----:B------:R-:W1:Y:S04]  /*3060*/  LDSM.16.M88.4 R44, [R2+0x6400] ;  /* 0x00640000022c783b */ /* 0x000e680000000200 */
[----:B------:R-:W1:Y:S04]  /*3070*/  LDSM.16.M88.4 R40, [R2+0x6800] ;  /* 0x006800000228783b */ /* 0x000e680000000200 */
[----:B------:R-:W1:Y:S01]  /*3080*/  LDSM.16.M88.4 R36, [R2+0x6c00] ;  /* 0x006c00000224783b */ /* 0x000e620000000200 */
[C---:B----4-:R-:W-:Y:S03]  /*3090*/  HMMA.16816.F32 R72, R4.reuse, R12, RZ ;  /* 0x0000000c0448723c */ /* 0x050fe600000018ff */
[----:B------:R-:W-:Y:S04]  /*30a0*/  LDSM.16.M88.4 R48, [R0+0x7800] ;  /* 0x007800000030783b */ /* 0x000fe80000000200 */
[----:B------:R-:W-:Y:S01]  /*30b0*/  LDSM.16.M88.4 R64, [R0+0x7c00] ;  /* 0x007c00000040783b */ /* 0x000fe20000000200 */
[C---:B------:R-:W-:Y:S03]  /*30c0*/  HMMA.16816.F32 R68, R4.reuse, R14, RZ ;  /* 0x0000000e0444723c */ /* 0x040fe600000018ff */
[----:B------:R-:W-:Y:S05]  /*30d0*/  STL [R1], R143 ;  /* 0x0000008f01007387 */ /* 0x000fea0000100800 */
[C---:B-----5:R-:W-:Y:S08]  /*30e0*/  HMMA.16816.F32 R60, R4.reuse, R20, RZ ;  /* 0x00000014043c723c */ /* 0x060ff000000018ff */
[C---:B--2---:R-:W-:Y:S08]  /*30f0*/  HMMA.16816.F32 R56, R4.reuse, R24, RZ ;  /* 0x000000180438723c */ /* 0x044ff000000018ff */
[C---:B---3--:R-:W-:Y:S08]  /*3100*/  HMMA.16816.F32 R52, R4.reuse, R32, RZ ;  /* 0x000000200434723c */ /* 0x048ff000000018ff */
[C---:B------:R-:W-:Y:S08]  /*3110*/  HMMA.16816.F32 R84, R4.reuse, R22, RZ ;  /* 0x000000160454723c */ /* 0x040ff000000018ff */
[C---:B------:R-:W-:Y:S08]  /*3120*/  HMMA.16816.F32 R80, R4.reuse, R26, RZ ;  /* 0x0000001a0450723c */ /* 0x040ff000000018ff */
[----:B------:R-:W-:Y:S01]  /*3130*/  HMMA.16816.F32 R76, R4, R34, RZ ;  /* 0x00000022044c723c */ /* 0x000fe200000018ff */
[----:B------:R-:W2:Y:S07]  /*3140*/  LDSM.16.M88.4 R4, [R3] ;  /* 0x000000000304783b */ /* 0x000eae0000000200 */
[C---:B-1----:R-:W-:Y:S08]  /*3150*/  HMMA.16816.F32 R104, R8.reuse, R12, RZ ;  /* 0x0000000c0868723c */ /* 0x042ff000000018ff */
[C---:B------:R-:W-:Y:S01]  /*3160*/  HMMA.16816.F32 R136, R8.reuse, R14, RZ ;  /* 0x0000000e0888723c */ /* 0x040fe200000018ff */
[----:B------:R-:W-:Y:S07]  /*3170*/  LDSM.16.M88.4 R12, [R140+0x3000] ;  /* 0x003000008c0c783b */ /* 0x000fee0000000200 */
[C---:B------:R-:W-:Y:S08]  /*3180*/  HMMA.16816.F32 R96, R8.reuse, R20, RZ ;  /* 0x000000140860723c */ /* 0x040ff000000018ff */
[C---:B------:R-:W-:Y:S01]  /*3190*/  HMMA.16816.F32 R132, R8.reuse, R22, RZ ;  /* 0x000000160884723c */ /* 0x040fe200000018ff */
[----:B------:R-:W1:Y:S07]  /*31a0*/  LDSM.16.M88.4 R20, [R0+0x7400] ;  /* 0x007400000014783b */ /* 0x000e6e0000000200 */
[C---:B------:R-:W-:Y:S08]  /*31b0*/  HMMA.16816.F32 R92, R8.reuse, R24, RZ ;  /* 0x00000018085c723c */ /* 0x040ff000000018ff */
[C---:B------:R-:W-:Y:S01]  /*31c0*/  HMMA.16816.F32 R128, R8.reuse, R26, RZ ;  /* 0x0000001a0880723c */ /* 0x040fe200000018ff */
[----:B------:R-:W3:Y:S07]  /*31d0*/  LDSM.16.M88.4 R24, [R0+0x7000] ;  /* 0x007000000018783b */ /* 0x000eee0000000200 */
[C---:B------:R-:W-:Y:S08]  /*31e0*/  HMMA.16816.F32 R88, R8.reuse, R32, RZ ;  /* 0x000000200858723c */ /* 0x040ff000000018ff */
[----:B------:R-:W-:Y:S01]  /*31f0*/  HMMA.16816.F32 R116, R8, R34, RZ ;  /* 0x000000220874723c */ /* 0x000fe200000018ff */
[----:B------:R-:W4:Y:S07]  /*3200*/  LDSM.16.M88.4 R8, [R140+0x2000] ;  /* 0x002000008c08783b */ /* 0x000f2e0000000200 */
[C---:B------:R-:W-:Y:S08]  /*3210*/  HMMA.16816.F32 R112, R16.reuse, R28, R72 ;  /* 0x0000001c1070723c */ /* 0x040ff00000001848 */
[C---:B------:R-:W-:Y:S08]  /*3220*/  HMMA.16816.F32 R100, R16.reuse, R44, R60 ;  /* 0x0000002c1064723c */ /* 0x040ff0000000183c */
[C---:B------:R-:W-:Y:S08]  /*3230*/  HMMA.16816.F32 R72, R16.reuse, R40, R56 ;  /* 0x000000281048723c */ /* 0x040ff00000001838 */
[C---:B------:R-:W-:Y:S08]  /*3240*/  HMMA.16816.F32 R120, R16.reuse, R36, R52 ;  /* 0x000000241078723c */ /* 0x040ff00000001834 */
[C---:B------:R-:W-:Y:S08]  /*3250*/  HMMA.16816.F32 R124, R16.reuse, R30, R68 ;  /* 0x0000001e107c723c */ /* 0x040ff00000001844 */
[C---:B------:R-:W-:Y:S01]  /*3260*/  HMMA.16816.F32 R108, R16.reuse, R46, R84 ;  /* 0x0000002e106c723c */ /* 0x040fe20000001854 */
[----:B------:R-:W-:Y:S07]  /*3270*/  LDSM.16.M88.4 R84, [R2+0x7400] ;  /* 0x007400000254783b */ /* 0x000fee0000000200 */
[C---:B------:R-:W-:Y:S08]  /*3280*/  HMMA.16816.F32 R52, R16.reuse, R42, R80 ;  /* 0x0000002a1034723c */ /* 0x040ff00000001850 */
[----:B------:R-:W-:Y:S08]  /*3290*/  HMMA.16816.F32 R32, R16, R38, R76 ;  /* 0x000000261020723c */ /* 0x000ff0000000184c */
[C---:B--2---:R-:W-:Y:S08]  /*32a0*/  HMMA.16816.F32 R16, R4.reuse, R28, R104 ;  /* 0x0000001c0410723c */ /* 0x044ff00000001868 */
[C---:B------:R-:W-:Y:S01]  /*32b0*/  HMMA.16816.F32 R56, R4.reuse, R44, R96 ;  /* 0x0000002c0438723c */ /* 0x040fe20000001860 */
[----:B------:R-:W-:Y:S07]  /*32c0*/  LDSM.16.M88.4 R96, [R2+0x7c00] ;  /* 0x007c00000260783b */ /* 0x000fee0000000200 */
[C---:B------:R-:W-:Y:S08]  /*32d0*/  HMMA.16816.F32 R76, R4.reuse, R38, R116 ;  /* 0x00000026044c723c */ /* 0x040ff00000001874 */
[C---:B------:R-:W-:Y:S08]  /*32e0*/  HMMA.16816.F32 R68, R4.reuse, R40, R92 ;  /* 0x000000280444723c */ /* 0x040ff0000000185c */
[C---:B------:R-:W-:Y:S08]  /*32f0*/  HMMA.16816.F32 R88, R4.reuse, R36, R88 ;  /* 0x000000240458723c */ /* 0x040ff00000001858 */
[C---:B------:R-:W-:Y:S08]  /*3300*/  HMMA.16816.F32 R28, R4.reuse, R30, R136 ;  /* 0x0000001e041c723c */ /* 0x040ff00000001888 */
[C---:B------:R-:W-:Y:S08]  /*3310*/  HMMA.16816.F32 R44, R4.reuse, R46, R132 ;  /* 0x0000002e042c723c */ /* 0x040ff00000001884 */
[----:B------:R-:W-:Y:S01]  /*3320*/  HMMA.16816.F32 R60, R4, R42, R128 ;  /* 0x0000002a043c723c */ /* 0x000fe20000001880 */
[----:B------:R-:W-:Y:S07]  /*3330*/  LDSM.16.M88.4 R4, [R3+0x2000] ;  /* 0x002000000304783b */ /* 0x000fee0000000200 */
[C---:B-1----:R-:W-:Y:S01]  /*3340*/  HMMA.16816.F32 R116, R12.reuse, R20, R100 ;  /* 0x000000140c74723c */ /* 0x042fe20000001864 */
[----:B------:R-:W-:Y:S07]  /*3350*/  LDSM.16.M88.4 R100, [R2+0x7800] ;  /* 0x007800000264783b */ /* 0x000fee0000000200 */
[C---:B------:R-:W-:Y:S01]  /*3360*/  HMMA.16816.F32 R144, R12.reuse, R48, R72 ;  /* 0x000000300c90723c */ /* 0x040fe20000001848 */
[----:B------:R-:W1:Y:S07]  /*3370*/  LDSM.16.M88.4 R72, [R2+0x7000] ;  /* 0x007000000248783b */ /* 0x000e6e0000000200 */
[C---:B---3--:R-:W-:Y:S08]  /*3380*/  HMMA.16816.F32 R112, R12.reuse, R24, R112 ;  /* 0x000000180c70723c */ /* 0x048ff00000001870 */
[C---:B------:R-:W-:Y:S01]  /*3390*/  HMMA.16816.F32 R148, R12.reuse, R64, R120 ;  /* 0x000000400c94723c */ /* 0x040fe20000001878 */
[----:B------:R-:W-:Y:S07]  /*33a0*/  LDSM.16.M88.4 R120, [R2+0x8c00] ;  /* 0x008c00000278783b */ /* 0x000fee0000000200 */
[C---:B------:R-:W-:Y:S08]  /*33b0*/  HMMA.16816.F32 R124, R12.reuse, R26, R124 ;  /* 0x0000001a0c7c723c */ /* 0x040ff0000000187c */
[C---:B------:R-:W-:Y:S08]  /*33c0*/  HMMA.16816.F32 R128, R12.reuse, R22, R108 ;  /* 0x000000160c80723c */ /* 0x040ff0000000186c */
[C---:B------:R-:W-:Y:S08]  /*33d0*/  HMMA.16816.F32 R136, R12.reuse, R50, R52 ;  /* 0x000000320c88723c */ /* 0x040ff00000001834 */
[----:B------:R-:W-:Y:S08]  /*33e0*/  HMMA.16816.F32 R132, R12, R66, R32 ;  /* 0x000000420c84723c */ /* 0x000ff00000001820 */
[C---:B----4-:R-:W-:Y:S08]  /*33f0*/  HMMA.16816.F32 R36, R8.reuse, R26, R28 ;  /* 0x0000001a0824723c */ /* 0x050ff0000000181c */
[C---:B------:R-:W-:Y:S01]  /*3400*/  HMMA.16816.F32 R40, R8.reuse, R24, R16 ;  /* 0x000000180828723c */ /* 0x040fe20000001810 */
[----:B------:R-:W2:Y:S07]  /*3410*/  LDSM.16.M88.4 R16, [R3+0x3000] ;  /* 0x003000000310783b */ /* 0x000eae0000000200 */
[C---:B------:R-:W-:Y:S08]  /*3420*/  HMMA.16816.F32 R28, R8.reuse, R20, R56 ;  /* 0x00000014081c723c */ /* 0x040ff00000001838 */
[C---:B------:R-:W-:Y:S08]  /*3430*/  HMMA.16816.F32 R12, R8.reuse, R50, R60 ;  /* 0x00000032080c723c */ /* 0x040ff0000000183c */
[C---:B------:R-:W-:Y:S08]  /*3440*/  HMMA.16816.F32 R32, R8.reuse, R64, R88 ;  /* 0x000000400820723c */ /* 0x040ff00000001858 */
[C---:B------:R-:W-:Y:S01]  /*3450*/  HMMA.16816.F32 R24, R8.reuse, R22, R44 ;  /* 0x000000160818723c */ /* 0x040fe2000000182c */
[----:B------:R-:W-:Y:S07]  /*3460*/  LDSM.16.M88.4 R44, [R3+0x5000] ;  /* 0x00500000032c783b */ /* 0x000fee0000000200 */
[C---:B------:R-:W-:Y:S01]  /*3470*/  HMMA.16816.F32 R20, R8.reuse, R48, R68 ;  /* 0x000000300814723c */ /* 0x040fe20000001844 */
[----:B------:R-:W-:Y:S07]  /*3480*/  LDSM.16.M88.4 R48, [R2+0x8800] ;  /* 0x008800000230783b */ /* 0x000fee0000000200 */
[----:B------:R-:W-:Y:S01]  /*3490*/  HMMA.16816.F32 R52, R8, R66, R76 ;  /* 0x000000420834723c */ /* 0x000fe2000000184c */
[----:B------:R-:W-:Y:S07]  /*34a0*/  LDSM.16.M88.4 R8, [R140+0x5000] ;  /* 0x005000008c08783b */ /* 0x000fee0000000200 */
[C---:B-1----:R-:W-:Y:S01]  /*34b0*/  HMMA.16816.F32 R104, R4.reuse, R72, R40 ;  /* 0x000000480468723c */ /* 0x042fe20000001828 */
[----:B------:R-:W-:Y:S07]  /*34c0*/  LDSM.16.M88.4 R40, [R0+0x8800] ;  /* 0x008800000028783b */ /* 0x000fee0000000200 */
[C---:B------:R-:W-:Y:S01]  /*34d0*/  HMMA.16816.F32 R92, R4.reuse, R74, R36 ;  /* 0x0000004a045c723c */ /* 0x040fe20000001824 */
[----:B------:R-:W-:Y:S07]  /*34e0*/  LDSM.16.M88.4 R36, [R0+0x8c00] ;  /* 0x008c00000024783b */ /* 0x000fee0000000200 */
[C---:B------:R-:W-:Y:S01]  /*34f0*/  HMMA.16816.F32 R88, R4.reuse, R84, R28 ;  /* 0x000000540458723c */ /* 0x040fe2000000181c */
[----:B------:R-:W-:Y:S07]  /*3500*/  LDSM.16.M88.4 R28, [R0+0x8400] ;  /* 0x00840000001c783b */ /* 0x000fee0000000200 */
[C---:B------:R-:W-:Y:S01]  /*3510*/  HMMA.16816.F32 R68, R4.reuse, R102, R12 ;  /* 0x000000660444723c */ /* 0x040fe2000000180c */
[----:B------:R-:W-:Y:S07]  /*3520*/  LDSM.16.M88.4 R12, [R140+0x4000] ;  /* 0x004000008c0c783b */ /* 0x000fee0000000200 */
[C---:B------:R-:W-:Y:S01]  /*3530*/  HMMA.16816.F32 R64, R4.reuse, R96, R32 ;  /* 0x000000600440723c */ /* 0x040fe20000001820 */
[----:B------:R1:W3:Y:S07]  /*3540*/  LDSM.16.M88.4 R32, [R0+0x8000] ;  /* 0x008000000020783b */ /* 0x0002ee0000000200 */
[C---:B------:R-:W-:Y:S01]  /*3550*/  HMMA.16816.F32 R80, R4.reuse, R86, R24 ;  /* 0x000000560450723c */ /* 0x040fe20000001818 */
[----:B------:R-:W-:Y:S07]  /*3560*/  LDSM.16.M88.4 R24, [R2+0x8000] ;  /* 0x008000000218783b */ /* 0x000fee0000000200 */
[C---:B------:R-:W-:Y:S01]  /*3570*/  HMMA.16816.F32 R76, R4.reuse, R100, R20 ;  /* 0x00000064044c723c */ /* 0x040fe20000001814 */
[----:B------:R4:W-:Y:S07]  /*3580*/  LDSM.16.M88.4 R20, [R2+0x8400] ;  /* 0x008400000214783b */ /* 0x0009ee0000000200 */
[----:B------:R-:W-:Y:S01]  /*3590*/  HMMA.16816.F32 R52, R4, R98, R52 ;  /* 0x000000620434723c */ /* 0x000fe20000001834 */
[----:B------:R5:W3:Y:S01]  /*35a0*/  LDSM.16.M88.4 R4, [R3+0x4000] ;  /* 0x004000000304783b */ /* 0x000ae20000000200 */
[----:B-1----:R-:W-:Y:S01]  /*35b0*/  IADD3 R0, PT, PT, R142, UR27, R141 ;  /* 0x0000001b8e007c10 */ /* 0x002fe2000fffe08d */
[----:B------:R-:W-:-:S04]  /*35c0*/  DEPBAR.LE SB0, 0x0 ;  /* 0x000080000000791a */ /* 0x000fc80000000000 */
[C---:B------:R-:W-:Y:S01]  /*35d0*/  VIADD R233, R0.reuse, UR28 ;  /* 0x0000001c00e97c36 */ /* 0x040fe20008000000 */
[----:B--2---:R-:W-:Y:S01]  /*35e0*/  HMMA.16816.F32 R108, R16, R84, R116 ;  /* 0x00000054106c723c */ /* 0x004fe20000001874 */
[----:B------:R-:W-:-:S07]  /*35f0*/  VIADD R0, R0, UR24 ;  /* 0x0000001800007c36 */ /* 0x000fce0008000000 */
[----:B------:R-:W-:Y:S01]  /*3600*/  HMMA.16816.F32 R84, R16, R86, R128 ;  /* 0x000000561054723c */ /* 0x000fe20000001880 */
[----:B----4-:R-:W-:-:S05]  /*3610*/  IMAD.SHL.U32 R2, R231, 0x2, RZ ;  /* 0x00000002e7027824 */ /* 0x010fca00078e00ff */
[----:B------:R-:W-:Y:S01]  /*3620*/  LOP3.LUT R156, R2, 0x6, RZ, 0xc0, !PT ;  /* 0x00000006029c7812 */ /* 0x000fe200078ec0ff */
[----:B------:R-:W-:Y:S01]  /*3630*/  IMAD.U32 R2, RZ, RZ, UR28 ;  /* 0x0000001cff027e24 */ /* 0x000fe2000f8e00ff */
[C---:B------:R-:W-:Y:S01]  /*3640*/  HMMA.16816.F32 R60, R16.reuse, R72, R112 ;  /* 0x00000048103c723c */ /* 0x040fe20000001870 */
[----:B-----5:R-:W-:Y:S02]  /*3650*/  IMAD.U32 R3, RZ, RZ, UR17 ;  /* 0x00000011ff037e24 */ /* 0x020fe4000f8e00ff */
[----:B------:R1:W-:Y:S01]  /*3660*/  STL [R1+0x4c], R156 ;  /* 0x00004c9c01007387 */ /* 0x0003e20000100800 */
[C-C-:B------:R-:W-:Y:S02]  /*3670*/  VIADDMNMX R236, R0.reuse, 0x1, R2.reuse, PT ;  /* 0x0000000100ec7846 */ /* 0x140fe40003800102 */
[C-C-:B------:R-:W-:Y:S02]  /*3680*/  VIADDMNMX R239, R0.reuse, 0x9, R2.reuse, PT ;  /* 0x0000000900ef7846 */ /* 0x140fe40003800102 */
[----:B------:R-:W-:Y:S01]  /*3690*/  HMMA.16816.F32 R112, R16, R100, R144 ;  /* 0x000000641070723c */ /* 0x000fe20000001890 */
[----:B------:R-:W-:-:S02]  /*36a0*/  VIADDMNMX R235, R0, 0x41, R2, PT ;  /* 0x0000004100eb7846 */ /* 0x000fc40003800102 */
[----:B------:R-:W-:-:S05]  /*36b0*/  VIADDMNMX R238, R0, 0x49, R2, PT ;  /* 0x0000004900ee7846 */ /* 0x000fca0003800102 */
[C---:B------:R-:W-:Y:S08]  /*36c0*/  HMMA.16816.F32 R56, R16.reuse, R74, R124 ;  /* 0x0000004a1038723c */ /* 0x040ff0000000187c */
[C---:B------:R-:W-:Y:S08]  /*36d0*/  HMMA.16816.F32 R100, R16.reuse, R102, R136 ;  /* 0x000000661064723c */ /* 0x040ff00000001888 */
[----:B------:R-:W-:Y:S08]  /*36e0*/  HMMA.16816.F32 R116, R16, R96, R148 ;  /* 0x000000601074723c */ /* 0x000ff00000001894 */
[C---:B---3--:R-:W-:Y:S08]  /*36f0*/  HMMA.16816.F32 R72, R12.reuse, R32, R104 ;  /* 0x000000200c48723c */ /* 0x048ff00000001868 */
        /* <DEDUP_REMOVED lines=8> */
[----:B------:R-:W-:Y:S08]  /*3780*/  HMMA.16816.F32 R96, R16, R98, R132 ;  /* 0x000000621060723c */ /* 0x000ff00000001884 */
[C---:B------:R-:W-:Y:S08]  /*3790*/  HMMA.16816.F32 R60, R8.reuse, R32, R60 ;  /* 0x00000020083c723c */ /* 0x040ff0000000183c */
[C---:B------:R-:W-:Y:S08]  /*37a0*/  HMMA.16816.F32 R16, R8.reuse, R28, R108 ;  /* 0x0000001c0810723c */ /* 0x040ff0000000186c */
[C---:B------:R-:W-:Y:S08]  /*37b0*/  HMMA.16816.F32 R28, R8.reuse, R40, R112 ;  /* 0x00000028081c723c */ /* 0x040ff00000001870 */
[C---:B------:R-:W-:Y:S08]  /*37c0*/  HMMA.16816.F32 R32, R8.reuse, R34, R56 ;  /* 0x000000220820723c */ /* 0x040ff00000001838 */
[C---:B------:R-:W-:Y:S08]  /*37d0*/  HMMA.16816.F32 R40, R8.reuse, R42, R100 ;  /* 0x0000002a0828723c */ /* 0x040ff00000001864 */
[----:B------:R-:W-:Y:S08]  /*37e0*/  HMMA.16816.F32 R56, R8, R36, R116 ;  /* 0x000000240838723c */ /* 0x000ff00000001874 */
[-C--:B------:R-:W-:Y:S08]  /*37f0*/  HMMA.16816.F32 R80, R4, R22.reuse, R80 ;  /* 0x000000160450723c */ /* 0x080ff00000001850 */
[----:B------:R-:W-:Y:S01]  /*3800*/  HMMA.16816.F32 R116, R44, R22, R12 ;  /* 0x000000162c74723c */ /* 0x000fe2000000180c */
[----:B------:R-:W-:-:S02]  /*3810*/  IMAD R22, R3, 0x40, R156 ;  /* 0x0000004003167824 */ /* 0x000fc400078e029c */
[----:B------:R-:W-:Y:S02]  /*3820*/  VIADD R23, R233, 0x40 ;  /* 0x00000040e9177836 */ /* 0x000fe40000000000 */
[----:B------:R-:W-:-:S03]  /*3830*/  VIADD R84, R22, 0x38 ;  /* 0x0000003816547836 */ /* 0x000fc60000000000 */
[----:B------:R-:W-:Y:S01]  /*3840*/  HMMA.16816.F32 R104, R8, R38, R96 ;  /* 0x000000260868723c */ /* 0x000fe20000001860 */
[C---:B------:R-:W-:Y:S02]  /*3850*/  VIADD R38, R22.reuse, 0x10 ;  /* 0x0000001016267836 */ /* 0x040fe40000000000 */
[----:B------:R-:W-:-:S05]  /*3860*/  VIADD R39, R22, 0x11 ;  /* 0x0000001116277836 */ /* 0x000fca0000000000 */
[-C--:B------:R-:W-:Y:S08]  /*3870*/  HMMA.16816.F32 R72, R4, R24.reuse, R72 ;  /* 0x000000180448723c */ /* 0x080ff00000001848 */
[----:B------:R-:W-:Y:S01]  /*3880*/  HMMA.16816.F32 R96, R44, R24, R60 ;  /* 0x000000182c60723c */ /* 0x000fe2000000183c */
[C---:B------:R-:W-:Y:S02]  /*3890*/  VIADD R25, R22.reuse, UR21 ;  /* 0x0000001516197c36 */ /* 0x040fe40008000000 */
[----:B------:R-:W-:-:S02]  /*38a0*/  VIADD R60, R22, 0x19 ;  /* 0x00000019163c7836 */ /* 0x000fc40000000000 */
[C---:B------:R-:W-:Y:S02]  /*38b0*/  VIADD R61, R22.reuse, 0x20 ;  /* 0x00000020163d7836 */ /* 0x040fe40000000000 */
[C---:B------:R-:W-:Y:S01]  /*38c0*/  VIADD R62, R22.reuse, 0x21 ;  /* 0x00000021163e7836 */ /* 0x040fe20000000000 */
[----:B------:R-:W-:Y:S01]  /*38d0*/  HMMA.16816.F32 R108, R44, R20, R16 ;  /* 0x000000142c6c723c */ /* 0x000fe20000001810 */
[----:B------:R-:W-:Y:S02]  /*38e0*/  VIADD R19, R233, 0x8 ;  /* 0x00000008e9137836 */ /* 0x000fe40000000000 */
[----:B------:R-:W-:Y:S02]  /*38f0*/  VIADD R63, R22, 0x28 ;  /* 0x00000028163f7836 */ /* 0x000fe40000000000 */
[----:B------:R-:W-:-:S03]  /*3900*/  IMAD.IADD R3, R19, 0x1, -R25 ;  /* 0x0000000113037824 */ /* 0x000fc600078e0a19 */
[----:B------:R-:W-:Y:S01]  /*3910*/  HMMA.16816.F32 R88, R4, R20, R88 ;  /* 0x000000140458723c */ /* 0x000fe20000001858 */
[----:B------:R-:W-:Y:S01]  /*3920*/  VIADD R20, R84, UR21 ;  /* 0x0000001554147c36 */ /* 0x000fe20008000000 */
[----:B------:R-:W-:-:S06]  /*3930*/  IABS R0, R3 ;  /* 0x0000000300007213 */ /* 0x000fcc0000000000 */
[----:B------:R-:W-:Y:S01]  /*3940*/  HMMA.16816.F32 R128, R44, R48, R28 ;  /* 0x000000302c80723c */ /* 0x000fe2000000181c */
[----:B------:R-:W-:-:S04]  /*3950*/  VIADD R29, R20, 0xffffffc9 ;  /* 0xffffffc9141d7836 */ /* 0x000fc80000000000 */
[----:B------:R-:W-:-:S03]  /*3960*/  IMAD.IADD R2, R19, 0x1, -R29 ;  /* 0x0000000113027824 */ /* 0x000fc600078e0a1d */
[C---:B------:R-:W-:Y:S01]  /*3970*/  HMMA.16816.F32 R100, R44.reuse, R26, R32 ;  /* 0x0000001a2c64723c */ /* 0x040fe20000001820 */
[----:B------:R-:W-:Y:S01]  /*3980*/  VIADD R32, R20, 0xffffffd0 ;  /* 0xffffffd014207836 */ /* 0x000fe20000000000 */
[----:B------:R-:W-:Y:S01]  /*3990*/  IABS R2, R2 ;  /* 0x0000000200027213 */ /* 0x000fe20000000000 */
[C---:B------:R-:W-:Y:S02]  /*39a0*/  VIADD R33, R22.reuse, 0x8 ;  /* 0x0000000816217836 */ /* 0x040fe40000000000 */
[----:B------:R-:W-:Y:S02]  /*39b0*/  IMAD.IADD R3, R19, 0x1, -R32 ;  /* 0x0000000113037824 */ /* 0x000fe400078e0a20 */
[----:B------:R-:W-:Y:S01]  /*39c0*/  VIADD R35, R22, 0x9 ;  /* 0x0000000916237836 */ /* 0x000fe20000000000 */
[----:B------:R-:W-:Y:S01]  /*39d0*/  HMMA.16816.F32 R144, R44, R50, R40 ;  /* 0x000000322c90723c */ /* 0x000fe20000001828 */
[----:B------:R-:W-:-:S07]  /*39e0*/  VIADD R41, R20, 0xffffffd1 ;  /* 0xffffffd114297836 */ /* 0x000fce0000000000 */
[----:B------:R-:W-:Y:S01]  /*39f0*/  HMMA.16816.F32 R92, R4, R26, R92 ;  /* 0x0000001a045c723c */ /* 0x000fe2000000185c */
[----:B------:R-:W-:-:S07]  /*3a00*/  VIADD R26, R22, 0x1 ;  /* 0x00000001161a7836 */ /* 0x000fce0000000000 */
[----:B------:R-:W-:Y:S01]  /*3a10*/  HMMA.16816.F32 R76, R4, R48, R76 ;  /* 0x00000030044c723c */ /* 0x000fe2000000184c */
[----:B------:R-:W-:-:S07]  /*3a20*/  VIADD R48, R22, 0x18 ;  /* 0x0000001816307836 */ /* 0x000fce0000000000 */
[C---:B------:R-:W-:Y:S01]  /*3a30*/  HMMA.16816.F32 R112, R4.reuse, R50, R68 ;  /* 0x000000320470723c */ /* 0x040fe20000001844 */
[C---:B------:R-:W-:Y:S02]  /*3a40*/  VIADD R68, R20.reuse, 0xffffffd8 ;  /* 0xffffffd814447836 */ /* 0x040fe40000000000 */
[C---:B------:R-:W-:Y:S02]  /*3a50*/  VIADD R50, R20.reuse, 0xffffffd9 ;  /* 0xffffffd914327836 */ /* 0x040fe40000000000 */
[C---:B------:R-:W-:Y:S02]  /*3a60*/  VIADD R69, R20.reuse, 0xffffffe1 ;  /* 0xffffffe114457836 */ /* 0x040fe40000000000 */
[C---:B------:R-:W-:Y:S01]  /*3a70*/  VIADD R71, R20.reuse, 0xffffffe8 ;  /* 0xffffffe814477836 */ /* 0x040fe20000000000 */
[----:B------:R-:W-:Y:S01]  /*3a80*/  HMMA.16816.F32 R136, R4, R120, R64 ;  /* 0x000000780488723c */ /* 0x000fe20000001840 */
[----:B------:R-:W-:Y:S02]  /*3a90*/  VIADD R66, R20, 0xffffffe0 ;  /* 0xffffffe014427836 */ /* 0x000fe40000000000 */
[----:B------:R-:W-:-:S02]  /*3aa0*/  VIADD R64, R22, 0x29 ;  /* 0x0000002916407836 */ /* 0x000fc40000000000 */
[C---:B------:R-:W-:Y:S02]  /*3ab0*/  VIADD R65, R22.reuse, 0x30 ;  /* 0x0000003016417836 */ /* 0x040fe40000000000 */
[----:B------:R-:W-:Y:S01]  /*3ac0*/  VIADD R67, R22, 0x31 ;  /* 0x0000003116437836 */ /* 0x000fe20000000000 */
[----:B------:R-:W-:Y:S01]  /*3ad0*/  HMMA.16816.F32 R124, R4, R122, R52 ;  /* 0x0000007a047c723c */ /* 0x000fe20000001834 */
[C---:B------:R-:W-:Y:S01]  /*3ae0*/  IMAD.IADD R4, R19.reuse, 0x1, -R41 ;  /* 0x0000000113047824 */ /* 0x040fe200078e0a29 */
[----:B------:R-:W-:Y:S01]  /*3af0*/  I2FP.F32.S32 R6, R0 ;  /* 0x0000000000067245 */ /* 0x000fe20000201400 */
[C---:B------:R-:W-:Y:S01]  /*3b00*/  IMAD.IADD R5, R19.reuse, 0x1, -R68 ;  /* 0x0000000113057824 */ /* 0x040fe200078e0a44 */
[----:B------:R-:W-:Y:S01]  /*3b10*/  IABS R0, R3 ;  /* 0x0000000300007213 */ /* 0x000fe20000000000 */
[----:B------:R-:W-:Y:S01]  /*3b20*/  IMAD.MOV.U32 R3, RZ, RZ, R2 ;  /* 0x000000ffff037224 */ /* 0x000fe200078e0002 */
[----:B------:R-:W-:Y:S01]  /*3b30*/  IABS R4, R4 ;  /* 0x0000000400047213 */ /* 0x000fe20000000000 */
[----:B------:R-:W-:Y:S01]  /*3b40*/  FFMA.FTZ R12, R6, -UR6, R74 ;  /* 0x80000006060c7c23 */ /* 0x000fe2000801004a */
[----:B------:R-:W-:Y:S01]  /*3b50*/  IABS R5, R5 ;  /* 0x0000000500057213 */ /* 0x000fe20000000000 */
[----:B------:R-:W-:Y:S01]  /*3b60*/  IMAD.MOV.U32 R2, RZ, RZ, R0 ;  /* 0x000000ffff027224 */ /* 0x000fe200078e0000 */
[----:B------:R-:W-:Y:S01]  /*3b70*/  HMMA.16816.F32 R132, R44, R120, R56 ;  /* 0x000000782c84723c */ /* 0x000fe20000001838 */
[----:B------:R-:W-:Y:S01]  /*3b80*/  IMAD.MOV.U32 R0, RZ, RZ, R4 ;  /* 0x000000ffff007224 */ /* 0x000fe200078e0004 */
[----:B------:R-:W-:Y:S01]  /*3b90*/  I2FP.F32.S32 R4, R3 ;  /* 0x0000000300047245 */ /* 0x000fe20000201400 */
[----:B------:R-:W-:Y:S01]  /*3ba0*/  VIADD R70, R22, 0x39 ;  /* 0x0000003916467836 */ /* 0x000fe20000000000 */
[----:B------:R-:W-:Y:S01]  /*3bb0*/  I2FP.F32.S32 R3, R2 ;  /* 0x0000000200037245 */ /* 0x000fe20000201400 */
[----:B------:R-:W-:Y:S01]  /*3bc0*/  VIADD R57, R20, 0xfffffff0 ;  /* 0xfffffff014397836 */ /* 0x000fe20000000000 */
[----:B------:R-:W-:Y:S01]  /*3bd0*/  I2FP.F32.S32 R2, R0 ;  /* 0x0000000000027245 */ /* 0x000fe20000201400 */
[----:B------:R-:W-:Y:S01]  /*3be0*/  FFMA.FTZ R11, R4, -UR6, R75 ;  /* 0x80000006040b7c23 */ /* 0x000fe2000801004b */
[----:B------:R-:W-:Y:S01]  /*3bf0*/  I2FP.F32.S32 R0, R5 ;  /* 0x0000000500007245 */ /* 0x000fe20000201400 */
[----:B------:R-:W-:-:S02]  /*3c00*/  IMAD.IADD R4, R19, 0x1, -R69 ;  /* 0x0000000113047824 */ /* 0x000fc400078e0a45 */
[----:B------:R-:W-:Y:S01]  /*3c10*/  FFMA.FTZ R10, R3, -UR6, R94 ;  /* 0x80000006030a7c23 */ /* 0x000fe2000801005e */
[----:B------:R-:W-:Y:S01]  /*3c20*/  FFMA.FTZ R9, R2, -UR6, R95 ;  /* 0x8000000602097c23 */ /* 0x000fe2000801005f */
[C---:B------:R-:W-:Y:S02]  /*3c30*/  IMAD.IADD R2, R19.reuse, 0x1, -R50 ;  /* 0x0000000113027824 */ /* 0x040fe400078e0a32 */
[----:B------:R-:W-:Y:S01]  /*3c40*/  FFMA.FTZ R8, R0, -UR6, R90 ;  /* 0x8000000600087c23 */ /* 0x000fe2000801005a */
[C---:B------:R-:W-:Y:S01]  /*3c50*/  IMAD.IADD R0, R19.reuse, 0x1, -R66 ;  /* 0x0000000113007824 */ /* 0x040fe200078e0a42 */
[----:B------:R-:W-:Y:S01]  /*3c60*/  HMMA.16816.F32 R44, R44, R122, R104 ;  /* 0x0000007a2c2c723c */ /* 0x000fe20000001868 */
[C---:B------:R-:W-:Y:S01]  /*3c70*/  IMAD.IADD R5, R19.reuse, 0x1, -R71 ;  /* 0x0000000113057824 */ /* 0x040fe200078e0a47 */
[----:B------:R-:W-:Y:S01]  /*3c80*/  IABS R3, R2 ;  /* 0x0000000200037213 */ /* 0x000fe20000000000 */
[C---:B------:R-:W-:Y:S01]  /*3c90*/  VIADD R75, R20.reuse, 0xffffffe9 ;  /* 0xffffffe9144b7836 */ /* 0x040fe20000000000 */
[----:B------:R-:W-:Y:S01]  /*3ca0*/  IABS R2, R0 ;  /* 0x0000000000027213 */ /* 0x000fe20000000000 */
[----:B------:R-:W-:Y:S01]  /*3cb0*/  VIADD R52, R20, 0xfffffff1 ;  /* 0xfffffff114347836 */ /* 0x000fe20000000000 */
[----:B------:R-:W-:Y:S01]  /*3cc0*/  IABS R0, R4 ;  /* 0x0000000400007213 */ /* 0x000fe20000000000 */
[----:B------:R-:W-:Y:S01]  /*3cd0*/  IMAD.IADD R6, R19, 0x1, -R75 ;  /* 0x0000000113067824 */ /* 0x000fe200078e0a4b */
[----:B------:R-:W-:Y:S01]  /*3ce0*/  IABS R5, R5 ;  /* 0x0000000500057213 */ /* 0x000fe20000000000 */
[----:B------:R-:W-:-:S02]  /*3cf0*/  IMAD.MOV.U32 R4, RZ, RZ, R3 ;  /* 0x000000ffff047224 */ /* 0x000fc400078e0003 */
[----:B------:R-:W-:Y:S01]  /*3d00*/  IMAD.MOV.U32 R3, RZ, RZ, R2 ;  /* 0x000000ffff037224 */ /* 0x000fe200078e0002 */
[----:B------:R-:W-:Y:S01]  /*3d10*/  IABS R6, R6 ;  /* 0x0000000600067213 */ /* 0x000fe20000000000 */
[----:B------:R-:W-:Y:S02]  /*3d20*/  IMAD.MOV.U32 R2, RZ, RZ, R0 ;  /* 0x000000ffff027224 */ /* 0x000fe400078e0000 */
[----:B------:R-:W-:Y:S01]  /*3d30*/  IMAD.MOV.U32 R0, RZ, RZ, R5 ;  /* 0x000000ffff007224 */ /* 0x000fe200078e0005 */
[----:B------:R-:W-:Y:S01]  /*3d40*/  I2FP.F32.S32 R5, R4 ;  /* 0x0000000400057245 */ /* 0x000fe20000201400 */
[C---:B------:R-:W-:Y:S01]  /*3d50*/  VIADD R55, R20.reuse, 0xfffffff8 ;  /* 0xfffffff814377836 */ /* 0x040fe20000000000 */
[----:B------:R-:W-:Y:S01]  /*3d60*/  I2FP.F32.S32 R4, R3 ;  /* 0x0000000300047245 */ /* 0x000fe20000201400 */
[C---:B------:R-:W-:Y:S01]  /*3d70*/  VIADD R56, R20.reuse, 0xfffffff9 ;  /* 0xfffffff914387836 */ /* 0x040fe20000000000 */
[----:B------:R-:W-:Y:S01]  /*3d80*/  I2FP.F32.S32 R3, R2 ;  /* 0x0000000200037245 */ /* 0x000fe20000201400 */
[----:B------:R-:W-:Y:S01]  /*3d90*/  FFMA.FTZ R7, R5, -UR6, R91 ;  /* 0x8000000605077c23 */ /* 0x000fe2000801005b */
[----:B------:R-:W-:Y:S01]  /*3da0*/  I2FP.F32.S32 R2, R0 ;  /* 0x0000000000027245 */ /* 0x000fe20000201400 */
[----:B------:R-:W-:Y:S01]  /*3db0*/  VIADD R58, R20, 0x1 ;  /* 0x00000001143a7836 */ /* 0x000fe20000000000 */
[----:B------:R-:W-:Y:S01]  /*3dc0*/  I2FP.F32.S32 R0, R6 ;  /* 0x0000000600007245 */ /* 0x000fe20000201400 */
[----:B------:R-:W-:Y:S01]  /*3dd0*/  FFMA.FTZ R6, R4, -UR6, R82 ;  /* 0x8000000604067c23 */ /* 0x000fe20008010052 */
[----:B------:R-:W-:Y:S01]  /*3de0*/  FFMA.FTZ R5, R3, -UR6, R83 ;  /* 0x8000000603057c23 */ /* 0x000fe20008010053 */
[----:B------:R-:W-:Y:S01]  /*3df0*/  FFMA.FTZ R4, R2, -UR6, R78 ;  /* 0x8000000602047c23 */ /* 0x000fe2000801004e */
[----:B------:R-:W-:-:S02]  /*3e00*/  IMAD.IADD R2, R23, 0x1, -R25 ;  /* 0x0000000117027824 */ /* 0x000fc400078e0a19 */
[----:B------:R-:W-:Y:S01]  /*3e10*/  FFMA.FTZ R3, R0, -UR6, R79 ;  /* 0x8000000600037c23 */ /* 0x000fe2000801004f */
[----:B------:R-:W-:Y:S02]  /*3e20*/  VIADD R0, R19, -UR23 ;  /* 0x8000001713007c36 */ /* 0x000fe40008000000 */
[----:B------:R-:W-:Y:S01]  /*3e30*/  IABS R2, R2 ;  /* 0x0000000200027213 */ /* 0x000fe20000000000 */
[----:B------:R-:W-:Y:S02]  /*3e40*/  BAR.SYNC.DEFER_BLOCKING 0x0 ;  /* 0x0000000000007b1d */ /* 0x000fe40000010000 */
[C---:B------:R-:W-:Y:S02]  /*3e50*/  ISETP.GT.AND P0, PT, R0.reuse, R22, PT ;  /* 0x000000160000720c */ /* 0x040fe40003f04270 */
[C---:B------:R-:W-:Y:S02]  /*3e60*/  ISETP.GT.AND P5, PT, R0.reuse, R26, PT ;  /* 0x0000001a0000720c */ /* 0x040fe40003fa4270 */
[----:B------:R-:W-:-:S02]  /*3e70*/  ISETP.GT.AND P4, PT, R0, R33, PT ;  /* 0x000000210000720c */ /* 0x000fc40003f84270 */
[----:B------:R-:W-:Y:S02]  /*3e80*/  ISETP.GT.AND P3, PT, R0, R35, PT ;  /* 0x000000230000720c */ /* 0x000fe40003f64270 */
[----:B------:R-:W-:Y:S02]  /*3e90*/  FSEL R42, R12, -INF , !P0 ;  /* 0xff8000000c2a7808 */ /* 0x000fe40004000000 */
[----:B------:R-:W-:Y:S02]  /*3ea0*/  FSEL R43, R11, -INF , !P5 ;  /* 0xff8000000b2b7808 */ /* 0x000fe40006800000 */
[----:B------:R-:W-:Y:S02]  /*3eb0*/  FSEL R86, R10, -INF , !P4 ;  /* 0xff8000000a567808 */ /* 0x000fe40006000000 */
[----:B------:R-:W-:Y:S02]  /*3ec0*/  FSEL R91, R9, -INF , !P3 ;  /* 0xff800000095b7808 */ /* 0x000fe40005800000 */
[----:B------:R-:W-:-:S02]  /*3ed0*/  I2FP.F32.S32 R2, R2 ;  /* 0x0000000200027245 */ /* 0x000fc40000201400 */
[C---:B------:R-:W-:Y:S02]  /*3ee0*/  ISETP.GT.AND P1, PT, R0.reuse, R38, PT ;  /* 0x000000260000720c */ /* 0x040fe40003f24270 */
[----:B------:R-:W-:Y:S01]  /*3ef0*/  ISETP.GT.AND P2, PT, R0, R39, PT ;  /* 0x000000270000720c */ /* 0x000fe20003f44270 */
[----:B------:R-:W-:Y:S01]  /*3f00*/  FFMA.FTZ R21, R2, -UR6, R96 ;  /* 0x8000000602157c23 */ /* 0x000fe20008010060 */
[C---:B------:R-:W-:Y:S01]  /*3f10*/  ISETP.GT.AND P0, PT, R0.reuse, R48, PT ;  /* 0x000000300000720c */ /* 0x040fe20003f04270 */
[----:B------:R-:W-:Y:S01]  /*3f20*/  IMAD.IADD R2, R23, 0x1, -R29 ;  /* 0x0000000117027824 */ /* 0x000fe200078e0a1d */
[C---:B------:R-:W-:Y:S02]  /*3f30*/  ISETP.GT.AND P5, PT, R0.reuse, R60, PT ;  /* 0x0000003c0000720c */ /* 0x040fe40003fa4270 */
[C---:B------:R-:W-:Y:S02]  /*3f40*/  ISETP.GT.AND P4, PT, R0.reuse, R61, PT ;  /* 0x0000003d0000720c */ /* 0x040fe40003f84270 */
[----:B------:R-:W-:-:S02]  /*3f50*/  ISETP.GT.AND P3, PT, R0, R62, PT ;  /* 0x0000003e0000720c */ /* 0x000fc40003f64270 */
[----:B------:R-:W-:Y:S02]  /*3f60*/  FSEL R94, R8, -INF , !P1 ;  /* 0xff800000085e7808 */ /* 0x000fe40004800000 */
[----:B------:R-:W-:Y:S02]  /*3f70*/  FSEL R140, R7, -INF , !P2 ;  /* 0xff800000078c7808 */ /* 0x000fe40005000000 */
[----:B------:R-:W-:Y:S01]  /*3f80*/  FSEL R141, R6, -INF , !P0 ;  /* 0xff800000068d7808 */ /* 0x000fe20004000000 */
[----:B------:R-:W-:Y:S01]  /*3f90*/  IMAD.IADD R6, R23, 0x1, -R50 ;  /* 0x0000000117067824 */ /* 0x000fe200078e0a32 */
[----:B------:R-:W-:Y:S01]  /*3fa0*/  FSEL R142, R5, -INF , !P5 ;  /* 0xff800000058e7808 */ /* 0x000fe20006800000 */
[C---:B------:R-:W-:Y:S01]  /*3fb0*/  IMAD.IADD R5, R23.reuse, 0x1, -R68 ;  /* 0x0000000117057824 */ /* 0x040fe200078e0a44 */
[----:B------:R-:W-:Y:S01]  /*3fc0*/  FSEL R178, R4, -INF , !P4 ;  /* 0xff80000004b27808 */ /* 0x000fe20006000000 */
[----:B------:R-:W-:Y:S01]  /*3fd0*/  IMAD.IADD R4, R23, 0x1, -R41 ;  /* 0x0000000117047824 */ /* 0x000fe200078e0a29 */
[----:B------:R-:W-:-:S02]  /*3fe0*/  FSEL R177, R3, -INF , !P3 ;  /* 0xff80000003b17808 */ /* 0x000fc40005800000 */
[C---:B------:R-:W-:Y:S02]  /*3ff0*/  ISETP.GT.AND P1, PT, R0.reuse, R63, PT ;  /* 0x0000003f0000720c */ /* 0x040fe40003f24270 */
[C---:B------:R-:W-:Y:S02]  /*4000*/  ISETP.GT.AND P2, PT, R0.reuse, R64, PT ;  /* 0x000000400000720c */ /* 0x040fe40003f44270 */
[C---:B------:R-:W-:Y:S02]  /*4010*/  ISETP.GT.AND P0, PT, R0.reuse, R65, PT ;  /* 0x000000410000720c */ /* 0x040fe40003f04270 */
[C---:B------:R-:W-:Y:S02]  /*4020*/  ISETP.GT.AND P5, PT, R0.reuse, R67, PT ;  /* 0x000000430000720c */ /* 0x040fe40003fa4270 */
[C---:B------:R-:W-:Y:S02]  /*4030*/  ISETP.GT.AND P4, PT, R0.reuse, R84, PT ;  /* 0x000000540000720c */ /* 0x040fe40003f84270 */
[----:B------:R-:W-:Y:S01]  /*4040*/  ISETP.GT.AND P3, PT, R0, R70, PT ;  /* 0x000000460000720c */ /* 0x000fe20003f64270 */
[----:B------:R-:W-:Y:S01]  /*4050*/  IMAD.IADD R0, R23, 0x1, -R32 ;  /* 0x0000000117007824 */ /* 0x000fe200078e0a20 */
[----:B------:R-:W-:-:S02]  /*4060*/  IABS R3, R2 ;  /* 0x0000000200037213 */ /* 0x000fc40000000000 */
[----:B------:R-:W-:Y:S02]  /*4070*/  IABS R5, R5 ;  /* 0x0000000500057213 */ /* 0x000fe40000000000 */
[----:B------:R-:W-:Y:S02]  /*4080*/  IABS R2, R0 ;  /* 0x0000000000027213 */ /* 0x000fe40000000000 */
[----:B------:R-:W-:Y:S01]  /*4090*/  IABS R0, R4 ;  /* 0x0000000400007213 */ /* 0x000fe20000000000 */
[----:B------:R-:W-:Y:S01]  /*40a0*/  IMAD.MOV.U32 R4, RZ, RZ, R3 ;  /* 0x000000ffff047224 */ /* 0x000fe200078e0003 */
[----:B------:R-:W-:Y:S01]  /*40b0*/  IABS R6, R6 ;  /* 0x0000000600067213 */ /* 0x000fe20000000000 */
[----:B------:R-:W-:Y:S02]  /*40c0*/  IMAD.MOV.U32 R3, RZ, RZ, R2 ;  /* 0x000000ffff037224 */ /* 0x000fe400078e0002 */
[----:B------:R-:W-:Y:S02]  /*40d0*/  IMAD.MOV.U32 R2, RZ, RZ, R0 ;  /* 0x000000ffff027224 */ /* 0x000fe400078e0000 */
[----:B------:R-:W-:Y:S01]  /*40e0*/  IMAD.MOV.U32 R0, RZ, RZ, R5 ;  /* 0x000000ffff007224 */ /* 0x000fe200078e0005 */
[----:B------:R-:W-:-:S02]  /*40f0*/  I2FP.F32.S32 R5, R4 ;  /* 0x0000000400057245 */ /* 0x000fc40000201400 */
[----:B------:R-:W-:Y:S02]  /*4100*/  I2FP.F32.S32 R4, R3 ;  /* 0x0000000300047245 */ /* 0x000fe40000201400 */
[----:B------:R-:W-:Y:S01]  /*4110*/  I2FP.F32.S32 R3, R2 ;  /* 0x0000000200037245 */ /* 0x000fe20000201400 */
[----:B------:R-:W-:Y:S01]  /*4120*/  FFMA.FTZ R18, R5, -UR6, R97 ;  /* 0x8000000605127c23 */ /* 0x000fe20008010061 */
[----:B------:R-:W-:Y:S01]  /*4130*/  I2FP.F32.S32 R2, R0 ;  /* 0x0000000000027245 */ /* 0x000fe20000201400 */
[----:B------:R-:W-:Y:S01]  /*4140*/  FFMA.FTZ R17, R4, -UR6, R100 ;  /* 0x8000000604117c23 */ /* 0x000fe20008010064 */
[----:B------:R-:W-:Y:S01]  /*4150*/  I2FP.F32.S32 R0, R6 ;  /* 0x0000000600007245 */ /* 0x000fe20000201400 */
[----:B------:R-:W-:Y:S02]  /*4160*/  IMAD.IADD R4, R23, 0x1, -R71 ;  /* 0x0000000117047824 */ /* 0x000fe400078e0a47 */
[----:B------:R-:W-:Y:S01]  /*4170*/  FFMA.FTZ R16, R3, -UR6, R101 ;  /* 0x8000000603107c23 */ /* 0x000fe20008010065 */
[----:B------:R-:W-:Y:S01]  /*4180*/  FFMA.FTZ R15, R2, -UR6, R108 ;  /* 0x80000006020f7c23 */ /* 0x000fe2000801006c */
[----:B------:R-:W-:-:S02]  /*4190*/  IMAD.IADD R2, R23, 0x1, -R66 ;  /* 0x0000000117027824 */ /* 0x000fc400078e0a42 */
[----:B------:R-:W-:Y:S01]  /*41a0*/  FFMA.FTZ R14, R0, -UR6, R109 ;  /* 0x80000006000e7c23 */ /* 0x000fe2000801006d */
[C---:B------:R-:W-:Y:S02]  /*41b0*/  IMAD.IADD R0, R23.reuse, 0x1, -R69 ;  /* 0x0000000117007824 */ /* 0x040fe400078e0a45 */
[----:B------:R-:W-:Y:S01]  /*41c0*/  IMAD.IADD R5, R23, 0x1, -R75 ;  /* 0x0000000117057824 */ /* 0x000fe200078e0a4b */
[----:B------:R-:W-:Y:S01]  /*41d0*/  IABS R3, R2 ;  /* 0x0000000200037213 */ /* 0x000fe20000000000 */
[----:B------:R-:W-:Y:S01]  /*41e0*/  IMAD.IADD R6, R19, 0x1, -R57 ;  /* 0x0000000113067824 */ /* 0x000fe200078e0a39 */
[----:B------:R-:W-:Y:S02]  /*41f0*/  IABS R2, R0 ;  /* 0x0000000000027213 */ /* 0x000fe40000000000 */
[----:B------:R-:W-:Y:S01]  /*4200*/  IABS R0, R4 ;  /* 0x0000000400007213 */ /* 0x000fe20000000000 */
[----:B------:R-:W-:Y:S01]  /*4210*/  IMAD.MOV.U32 R4, RZ, RZ, R3 ;  /* 0x000000ffff047224 */ /* 0x000fe200078e0003 */
[----:B------:R-:W-:Y:S01]  /*4220*/  IABS R5, R5 ;  /* 0x0000000500057213 */ /* 0x000fe20000000000 */
[----:B------:R-:W-:Y:S01]  /*4230*/  IMAD.MOV.U32 R3, RZ, RZ, R2 ;  /* 0x000000ffff037224 */ /* 0x000fe200078e0002 */
[----:B------:R-:W-:Y:S01]  /*4240*/  IABS R6, R6 ;  /* 0x0000000600067213 */ /* 0x000fe20000000000 */
[----:B------:R-:W-:-:S02]  /*4250*/  IMAD.MOV.U32 R2, RZ, RZ, R0 ;  /* 0x000000ffff027224 */ /* 0x000fc400078e0000 */
[----:B------:R-:W-:Y:S01]  /*4260*/  IMAD.MOV.U32 R0, RZ, RZ, R5 ;  /* 0x000000ffff007224 */ /* 0x000fe200078e0005 */
[----:B------:R-:W-:Y:S02]  /*4270*/  I2FP.F32.S32 R5, R4 ;  /* 0x0000000400057245 */ /* 0x000fe40000201400 */
[----:B------:R-:W-:Y:S02]  /*4280*/  I2FP.F32.S32 R4, R3 ;  /* 0x0000000300047245 */ /* 0x000fe40000201400 */
[----:B------:R-:W-:Y:S01]  /*4290*/  I2FP.F32.S32 R0, R0 ;  /* 0x0000000000007245 */ /* 0x000fe20000201400 */
[----:B------:R-:W-:Y:S01]  /*42a0*/  FFMA.FTZ R13, R5, -UR6, R116 ;  /* 0x80000006050d7c23 */ /* 0x000fe20008010074 */
[----:B------:R-:W-:Y:S01]  /*42b0*/  I2FP.F32.S32 R3, R2 ;  /* 0x0000000200037245 */ /* 0x000fe20000201400 */
[----:B------:R-:W-:Y:S01]  /*42c0*/  FFMA.FTZ R12, R4, -UR6, R117 ;  /* 0x80000006040c7c23 */ /* 0x000fe20008010075 */
[----:B------:R-:W-:Y:S01]  /*42d0*/  I2FP.F32.S32 R2, R6 ;  /* 0x0000000600027245 */ /* 0x000fe20000201400 */
[----:B------:R-:W-:Y:S01]  /*42e0*/  FFMA.FTZ R10, R0, -UR6, R129 ;  /* 0x80000006000a7c23 */ /* 0x000fe20008010081 */
[----:B------:R-:W-:-:S02]  /*42f0*/  IMAD.IADD R0, R19, 0x1, -R20 ;  /* 0x0000000113007824 */ /* 0x000fc400078e0a14 */
[----:B------:R-:W-:Y:S01]  /*4300*/  FFMA.FTZ R11, R3, -UR6, R128 ;  /* 0x80000006030b7c23 */ /* 0x000fe20008010080 */
[C---:B------:R-:W-:Y:S02]  /*4310*/  IMAD.IADD R5, R19.reuse, 0x1, -R56 ;  /* 0x0000000113057824 */ /* 0x040fe400078e0a38 */
[----:B------:R-:W-:Y:S01]  /*4320*/  FFMA.FTZ R9, R2, -UR6, R114 ;  /* 0x8000000602097c23 */ /* 0x000fe20008010072 */
[C---:B------:R-:W-:Y:S01]  /*4330*/  IMAD.IADD R2, R19.reuse, 0x1, -R52 ;  /* 0x0000000113027824 */ /* 0x040fe200078e0a34 */
[----:B------:R-:W-:Y:S01]  /*4340*/  IABS R7, R0 ;  /* 0x0000000000077213 */ /* 0x000fe20000000000 */
[C---:B------:R-:W-:Y:S02]  /*4350*/  IMAD.IADD R0, R19.reuse, 0x1, -R55 ;  /* 0x0000000113007824 */ /* 0x040fe400078e0a37 */
[----:B------:R-:W-:Y:S01]  /*4360*/  IMAD.IADD R6, R19, 0x1, -R58 ;  /* 0x0000000113067824 */ /* 0x000fe200078e0a3a */
[----:B------:R-:W-:Y:S02]  /*4370*/  IABS R4, R2 ;  /* 0x0000000200047213 */ /* 0x000fe40000000000 */
[----:B------:R-:W-:-:S02]  /*4380*/  IABS R3, R0 ;  /* 0x0000000000037213 */ /* 0x000fc40000000000 */
        /* <DEDUP_REMOVED lines=8> */
[----:B------:R-:W-:Y:S02]  /*4410*/  I2FP.F32.S32 R0, R5 ;  /* 0x0000000500007245 */ /* 0x000fe40000201400 */
[----:B------:R-:W-:Y:S01]  /*4420*/  I2FP.F32.S32 R4, R4 ;  /* 0x0000000400047245 */ /* 0x000fe20000201400 */
[----:B------:R-:W-:Y:S01]  /*4430*/  FFMA.FTZ R8, R2, -UR6, R115 ;  /* 0x8000000602087c23 */ /* 0x000fe20008010073 */
[----:B------:R-:W-:Y:S01]  /*4440*/  I2FP.F32.S32 R2, R3 ;  /* 0x0000000300027245 */ /* 0x000fe20000201400 */
[----:B------:R-:W-:Y:S01]  /*4450*/  FFMA.FTZ R5, R0, -UR6, R138 ;  /* 0x8000000600057c23 */ /* 0x000fe2000801008a */
[----:B------:R-:W-:Y:S01]  /*4460*/  I2FP.F32.S32 R6, R7 ;  /* 0x0000000700067245 */ /* 0x000fe20000201400 */
[----:B------:R-:W-:Y:S01]  /*4470*/  FFMA.FTZ R4, R4, -UR6, R139 ;  /* 0x8000000604047c23 */ /* 0x000fe2000801008b */
[----:B------:R-:W-:-:S02]  /*4480*/  VIADD R0, R23, -UR23 ;  /* 0x8000001717007c36 */ /* 0x000fc40008000000 */
[----:B------:R-:W-:Y:S01]  /*4490*/  FFMA.FTZ R2, R2, -UR6, R127 ;  /* 0x8000000602027c23 */ /* 0x000fe2000801007f */
[----:B------:R-:W-:Y:S01]  /*44a0*/  FSEL R85, R8, -INF , !P2 ;  /* 0xff80000008557808 */ /* 0x000fe20005000000 */
[----:B------:R-:W-:Y:S01]  /*44b0*/  FFMA.FTZ R3, R6, -UR6, R126 ;  /* 0x8000000606037c23 */ /* 0x000fe2000801007e */
[----:B------:R-:W-:Y:S01]  /*44c0*/  FSEL R87, R5, -INF , !P0 ;  /* 0xff80000005577808 */ /* 0x000fe20004000000 */
[C---:B------:R-:W-:Y:S01]  /*44d0*/  IMAD.IADD R5, R233.reuse, 0x1, -R68 ;  /* 0x00000001e9057824 */ /* 0x040fe200078e0a44 */
[----:B------:R-:W-:Y:S01]  /*44e0*/  FSEL R96, R2, -INF , !P3 ;  /* 0xff80000002607808 */ /* 0x000fe20005800000 */
[C---:B------:R-:W-:Y:S01]  /*44f0*/  IMAD.IADD R2, R233.reuse, 0x1, -R25 ;  /* 0x00000001e9027824 */ /* 0x040fe200078e0a19 */
[----:B------:R-:W-:Y:S01]  /*4500*/  FSEL R90, R4, -INF , !P5 ;  /* 0xff800000045a7808 */ /* 0x000fe20006800000 */
[C---:B------:R-:W-:Y:S01]  /*4510*/  IMAD.IADD R4, R233.reuse, 0x1, -R41 ;  /* 0x00000001e9047824 */ /* 0x040fe200078e0a29 */
[C---:B------:R-:W-:Y:S01]  /*4520*/  ISETP.GT.AND P1, PT, R0.reuse, R22, PT ;  /* 0x000000160000720c */ /* 0x040fe20003f24270 */
[----:B------:R-:W-:Y:S01]  /*4530*/  IMAD.IADD R7, R233, 0x1, -R50 ;  /* 0x00000001e9077824 */ /* 0x000fe200078e0a32 */
[----:B------:R-:W-:-:S02]  /*4540*/  ISETP.GT.AND P2, PT, R0, R26, PT ;  /* 0x0000001a0000720c */ /* 0x000fc40003f44270 */
[C---:B------:R-:W-:Y:S02]  /*4550*/  ISETP.GT.AND P0, PT, R0.reuse, R33, PT ;  /* 0x000000210000720c */ /* 0x040fe40003f04270 */
[----:B------:R-:W-:Y:S02]  /*4560*/  ISETP.GT.AND P5, PT, R0, R35, PT ;  /* 0x000000230000720c */ /* 0x000fe40003fa4270 */
[----:B------:R-:W-:Y:S02]  /*4570*/  IABS R2, R2 ;  /* 0x0000000200027213 */ /* 0x000fe40000000000 */
[----:B------:R-:W-:Y:S02]  /*4580*/  FSEL R95, R3, -INF , !P4 ;  /* 0xff800000035f7808 */ /* 0x000fe40006000000 */
[----:B------:R-:W-:Y:S02]  /*4590*/  FSEL R27, R21, -INF , !P1 ;  /* 0xff800000151b7808 */ /* 0x000fe40004800000 */
[----:B------:R-:W-:-:S02]  /*45a0*/  FSEL R36, R18, -INF , !P2 ;  /* 0xff80000012247808 */ /* 0x000fc40005000000 */
[----:B------:R-:W-:Y:S02]  /*45b0*/  FSEL R40, R17, -INF , !P0 ;  /* 0xff80000011287808 */ /* 0x000fe40004000000 */
[----:B------:R-:W-:Y:S02]  /*45c0*/  FSEL R49, R16, -INF , !P5 ;  /* 0xff80000010317808 */ /* 0x000fe40006800000 */
[C---:B------:R-:W-:Y:S02]  /*45d0*/  ISETP.GT.AND P4, PT, R0.reuse, R38, PT ;  /* 0x000000260000720c */ /* 0x040fe40003f84270 */
[C---:B------:R-:W-:Y:S02]  /*45e0*/  ISETP.GT.AND P3, PT, R0.reuse, R39, PT ;  /* 0x000000270000720c */ /* 0x040fe40003f64270 */
[C---:B------:R-:W-:Y:S02]  /*45f0*/  ISETP.GT.AND P1, PT, R0.reuse, R48, PT ;  /* 0x000000300000720c */ /* 0x040fe40003f24270 */
[----:B------:R-:W-:-:S02]  /*4600*/  ISETP.GT.AND P2, PT, R0, R60, PT ;  /* 0x0000003c0000720c */ /* 0x000fc40003f44270 */
[C---:B------:R-:W-:Y:S02]  /*4610*/  ISETP.GT.AND P0, PT, R0.reuse, R61, PT ;  /* 0x0000003d0000720c */ /* 0x040fe40003f04270 */
[----:B------:R-:W-:Y:S02]  /*4620*/  ISETP.GT.AND P5, PT, R0, R62, PT ;  /* 0x0000003e0000720c */ /* 0x000fe40003fa4270 */
[----:B------:R-:W-:Y:S02]  /*4630*/  I2FP.F32.S32 R2, R2 ;  /* 0x0000000200027245 */ /* 0x000fe40000201400 */
[----:B------:R-:W-:Y:S02]  /*4640*/  FSEL R51, R15, -INF , !P4 ;  /* 0xff8000000f337808 */ /* 0x000fe40006000000 */
[----:B------:R-:W-:Y:S01]  /*4650*/  FSEL R59, R14, -INF , !P3 ;  /* 0xff8000000e3b7808 */ /* 0x000fe20005800000 */
[----:B------:R-:W-:Y:S01]  /*4660*/  FFMA.FTZ R14, R2, -UR6, R72 ;  /* 0x80000006020e7c23 */ /* 0x000fe20008010048 */
[----:B------:R-:W-:Y:S01]  /*4670*/  FSEL R74, R13, -INF , !P1 ;  /* 0xff8000000d4a7808 */ /* 0x000fe20004800000 */
[----:B------:R-:W-:Y:S01]  /*4680*/  IMAD.IADD R2, R233, 0x1, -R29 ;  /* 0x00000001e9027824 */ /* 0x000fe200078e0a1d */
        /* <DEDUP_REMOVED lines=8> */
[----:B------:R-:W-:Y:S01]  /*4710*/  ISETP.GT.AND P5, PT, R0, R70, PT ;  /* 0x000000460000720c */ /* 0x000fe20003fa4270 */
[----:B------:R-:W-:Y:S01]  /*4720*/  IMAD.IADD R0, R233, 0x1, -R32 ;  /* 0x00000001e9007824 */ /* 0x000fe200078e0a20 */
[----:B------:R-:W-:Y:S02]  /*4730*/  IABS R6, R2 ;  /* 0x0000000200067213 */ /* 0x000fe40000000000 */
[----:B------:R-:W-:Y:S02]  /*4740*/  IABS R2, R4 ;  /* 0x0000000400027213 */ /* 0x000fe40000000000 */
[----:B------:R-:W-:Y:S02]  /*4750*/  IABS R3, R0 ;  /* 0x0000000000037213 */ /* 0x000fe40000000000 */
[----:B------:R-:W-:-:S02]  /*4760*/  IABS R0, R5 ;  /* 0x0000000500007213 */ /* 0x000fc40000000000 */
[----:B------:R-:W-:Y:S01]  /*4770*/  IABS R4, R7 ;  /* 0x0000000700047213 */ /* 0x000fe20000000000 */
[----:B------:R-:W-:Y:S01]  /*4780*/  IMAD.MOV.U32 R5, RZ, RZ, R3 ;  /* 0x000000ffff057224 */ /* 0x000fe200078e0003 */
[----:B------:R-:W-:Y:S01]  /*4790*/  I2FP.F32.S32 R6, R6 ;  /* 0x0000000600067245 */ /* 0x000fe20000201400 */
[----:B------:R-:W-:Y:S02]  /*47a0*/  IMAD.MOV.U32 R3, RZ, RZ, R2 ;  /* 0x000000ffff037224 */ /* 0x000fe400078e0002 */
[----:B------:R-:W-:Y:S01]  /*47b0*/  IMAD.MOV.U32 R2, RZ, RZ, R0 ;  /* 0x000000ffff027224 */ /* 0x000fe200078e0000 */
[----:B------:R-:W-:Y:S01]  /*47c0*/  I2FP.F32.S32 R5, R5 ;  /* 0x0000000500057245 */ /* 0x000fe20000201400 */
[----:B------:R-:W-:Y:S01]  /*47d0*/  IMAD.MOV.U32 R0, RZ, RZ, R4 ;  /* 0x000000ffff007224 */ /* 0x000fe200078e0004 */
[----:B------:R-:W-:Y:S01]  /*47e0*/  I2FP.F32.S32 R3, R3 ;  /* 0x0000000300037245 */ /* 0x000fe20000201400 */
[----:B------:R-:W-:Y:S01]  /*47f0*/  IMAD.IADD R4, R233, 0x1, -R71 ;  /* 0x00000001e9047824 */ /* 0x000fe200078e0a47 */
        /* <DEDUP_REMOVED lines=8> */
[----:B------:R-:W-:Y:S02]  /*4880*/  IMAD.IADD R0, R233, 0x1, -R69 ;  /* 0x00000001e9007824 */ /* 0x000fe400078e0a45 */
[----:B------:R-:W-:Y:S01]  /*4890*/  FFMA.FTZ R15, R6, -UR6, R73 ;  /* 0x80000006060f7c23 */ /* 0x000fe20008010049 */
[----:B------:R-:W-:Y:S01]  /*48a0*/  IMAD.IADD R6, R23, 0x1, -R57 ;  /* 0x0000000117067824 */ /* 0x000fe200078e0a39 */
[----:B------:R-:W-:Y:S02]  /*48b0*/  IABS R3, R2 ;  /* 0x0000000200037213 */ /* 0x000fe40000000000 */
[----:B------:R-:W-:-:S02]  /*48c0*/  IABS R2, R0 ;  /* 0x0000000000027213 */ /* 0x000fc40000000000 */
[----:B------:R-:W-:Y:S02]  /*48d0*/  IABS R0, R4 ;  /* 0x0000000400007213 */ /* 0x000fe40000000000 */
[----:B------:R-:W-:Y:S01]  /*48e0*/  IABS R5, R5 ;  /* 0x0000000500057213 */ /* 0x000fe20000000000 */
[----:B------:R-:W-:Y:S01]  /*48f0*/  IMAD.MOV.U32 R4, RZ, RZ, R2 ;  /* 0x000000ffff047224 */ /* 0x000fe200078e0002 */
[----:B------:R-:W-:Y:S01]  /*4900*/  IABS R6, R6 ;  /* 0x0000000600067213 */ /* 0x000fe20000000000 */
        /* <DEDUP_REMOVED lines=15> */
[----:B------:R-:W-:Y:S01]  /*4a00*/  IABS R7, R3 ;  /* 0x0000000300077213 */ /* 0x000fe20000000000 */
[C---:B------:R-:W-:Y:S01]  /*4a10*/  IMAD.IADD R5, R23.reuse, 0x1, -R56 ;  /* 0x0000000117057824 */ /* 0x040fe200078e0a38 */
[----:B------:R-:W-:Y:S01]  /*4a20*/  IABS R4, R2 ;  /* 0x0000000200047213 */ /* 0x000fe20000000000 */
[----:B------:R-:W-:Y:S01]  /*4a30*/  IMAD.IADD R6, R23, 0x1, -R58 ;  /* 0x0000000117067824 */ /* 0x000fe200078e0a3a */
        /* <DEDUP_REMOVED lines=16> */
[----:B------:R-:W-:Y:S01]  /*4b40*/  FSEL R31, R8, -INF , !P3 ;  /* 0xff800000081f7808 */ /* 0x000fe20005800000 */
[----:B------:R-:W-:Y:S01]  /*4b50*/  FFMA.FTZ R2, R2, -UR6, R45 ;  /* 0x8000000602027c23 */ /* 0x000fe2000801002d */
[----:B------:R-:W-:Y:S01]  /*4b60*/  FSEL R53, R3, -INF , !P0 ;  /* 0xff80000003357808 */ /* 0x000fe20004000000 */
[----:B------:R-:W-:Y:S01]  /*4b70*/  FFMA.FTZ R5, R0, -UR6, R132 ;  /* 0x8000000600057c23 */ /* 0x000fe20008010084 */
[----:B------:R-:W-:Y:S01]  /*4b80*/  FSEL R37, R4, -INF , !P2 ;  /* 0xff80000004257808 */ /* 0x000fe20005000000 */
[C---:B------:R-:W-:Y:S01]  /*4b90*/  VIADD R0, R233.reuse, -UR23 ;  /* 0x80000017e9007c36 */ /* 0x040fe20008000000 */
[----:B------:R-:W-:Y:S01]  /*4ba0*/  FSEL R54, R2, -INF , !P5 ;  /* 0xff80000002367808 */ /* 0x000fe20006800000 */
[----:B------:R-:W-:Y:S01]  /*4bb0*/  IMAD.IADD R2, R233, 0x1, -R57 ;  /* 0x00000001e9027824 */ /* 0x000fe200078e0a39 */
[----:B------:R-:W-:Y:S01]  /*4bc0*/  FSEL R34, R5, -INF , !P1 ;  /* 0xff80000005227808 */ /* 0x000fe20004800000 */
[C---:B------:R-:W-:Y:S01]  /*4bd0*/  IMAD.IADD R4, R233.reuse, 0x1, -R52 ;  /* 0x00000001e9047824 */ /* 0x040fe200078e0a34 */
[----:B------:R-:W-:Y:S01]  /*4be0*/  ISETP.GT.AND P4, PT, R0, R22, PT ;  /* 0x000000160000720c */ /* 0x000fe20003f84270 */
[----:B------:R-:W-:Y:S01]  /*4bf0*/  IMAD.IADD R5, R233, 0x1, -R58 ;  /* 0x00000001e9057824 */ /* 0x000fe200078e0a3a */
[----:B------:R-:W-:-:S02]  /*4c00*/  IABS R3, R2 ;  /* 0x0000000200037213 */ /* 0x000fc40000000000 */
[C---:B------:R-:W-:Y:S02]  /*4c10*/  ISETP.GT.AND P3, PT, R0.reuse, R26, PT ;  /* 0x0000001a0000720c */ /* 0x040fe40003f64270 */
[C---:B------:R-:W-:Y:S02]  /*4c20*/  ISETP.GT.AND P1, PT, R0.reuse, R33, PT ;  /* 0x000000210000720c */ /* 0x040fe40003f24270 */
[----:B------:R-:W-:Y:S02]  /*4c30*/  ISETP.GT.AND P2, PT, R0, R35, PT ;  /* 0x000000230000720c */ /* 0x000fe40003f44270 */
[----:B------:R-:W-:Y:S02]  /*4c40*/  IABS R2, R4 ;  /* 0x0000000400027213 */ /* 0x000fe40000000000 */
[----:B------:R-:W-:Y:S02]  /*4c50*/  FSEL R14, R14, -INF , !P4 ;  /* 0xff8000000e0e7808 */ /* 0x000fe40006000000 */
[----:B------:R-:W-:-:S02]  /*4c60*/  FSEL R15, R15, -INF , !P3 ;  /* 0xff8000000f0f7808 */ /* 0x000fc40005800000 */
[----:B------:R-:W-:Y:S02]  /*4c70*/  FSEL R19, R19, -INF , !P1 ;  /* 0xff80000013137808 */ /* 0x000fe40004800000 */
[----:B------:R-:W-:Y:S02]  /*4c80*/  FSEL R18, R18, -INF , !P2 ;  /* 0xff80000012127808 */ /* 0x000fe40005000000 */
[----:B------:R-:W-:Y:S02]  /*4c90*/  I2FP.F32.S32 R2, R2 ;  /* 0x0000000200027245 */ /* 0x000fe40000201400 */
[C---:B------:R-:W-:Y:S02]  /*4ca0*/  ISETP.GT.AND P0, PT, R0.reuse, R38, PT ;  /* 0x000000260000720c */ /* 0x040fe40003f04270 */
[----:B------:R-:W-:Y:S01]  /*4cb0*/  ISETP.GT.AND P5, PT, R0, R39, PT ;  /* 0x000000270000720c */ /* 0x000fe20003fa4270 */
[----:B------:R-:W-:Y:S01]  /*4cc0*/  FFMA.FTZ R8, R2, -UR6, R113 ;  /* 0x8000000602087c23 */ /* 0x000fe20008010071 */
[C---:B------:R-:W-:Y:S01]  /*4cd0*/  ISETP.GT.AND P4, PT, R0.reuse, R48, PT ;  /* 0x000000300000720c */ /* 0x040fe20003f84270 */
[----:B------:R-:W-:Y:S01]  /*4ce0*/  IMAD.IADD R2, R233, 0x1, -R55 ;  /* 0x00000001e9027824 */ /* 0x000fe200078e0a37 */
        /* <DEDUP_REMOVED lines=11> */
[----:B------:R-:W-:Y:S01]  /*4da0*/  FSEL R28, R10, -INF , !P2 ;  /* 0xff8000000a1c7808 */ /* 0x000fe20005000000 */
[----:B------:R-:W-:Y:S01]  /*4db0*/  VIADD R10, R233, 0x48 ;  /* 0x00000048e90a7836 */ /* 0x000fe20000000000 */
        /* <DEDUP_REMOVED lines=11> */
[----:B------:R-:W-:Y:S01]  /*4e70*/  I2FP.F32.S32 R4, R4 ;  /* 0x0000000400047245 */ /* 0x000fe20000201400 */
[----:B------:R-:W-:Y:S01]  /*4e80*/  IMAD.MOV.U32 R5, RZ, RZ, R0 ;  /* 0x000000ffff057224 */ /* 0x000fe200078e0000 */
[----:B------:R-:W-:Y:S01]  /*4e90*/  FSEL R9, R9, -INF , !P0 ;  /* 0xff80000009097808 */ /* 0x000fe20004000000 */
[----:B------:R-:W-:Y:S01]  /*4ea0*/  IMAD.MOV.U32 R0, RZ, RZ, R3 ;  /* 0x000000ffff007224 */ /* 0x000fe200078e0003 */
[----:B------:R-:W-:Y:S01]  /*4eb0*/  I2FP.F32.S32 R3, R2 ;  /* 0x0000000200037245 */ /* 0x000fe20000201400 */
[----:B------:R-:W-:Y:S01]  /*4ec0*/  FFMA.FTZ R6, R4, -UR6, R136 ;  /* 0x8000000604067c23 */ /* 0x000fe20008010088 */
[----:B------:R-:W-:Y:S01]  /*4ed0*/  IMAD.IADD R4, R10, 0x1, -R25 ;  /* 0x000000010a047824 */ /* 0x000fe200078e0a19 */
[----:B------:R-:W-:Y:S02]  /*4ee0*/  I2FP.F32.S32 R2, R5 ;  /* 0x0000000500027245 */ /* 0x000fe40000201400 */
[----:B------:R-:W-:Y:S01]  /*4ef0*/  I2FP.F32.S32 R0, R0 ;  /* 0x0000000000007245 */ /* 0x000fe20000201400 */
[----:B------:R-:W-:Y:S01]  /*4f00*/  FFMA.FTZ R5, R3, -UR6, R137 ;  /* 0x8000000603057c23 */ /* 0x000fe20008010089 */
[----:B------:R-:W-:Y:S01]  /*4f10*/  FSEL R23, R6, -INF , !P4 ;  /* 0xff80000006177808 */ /* 0x000fe20006000000 */
[----:B------:R-:W-:Y:S01]  /*4f20*/  FFMA.FTZ R3, R2, -UR6, R124 ;  /* 0x8000000602037c23 */ /* 0x000fe2000801007c */
[----:B------:R-:W-:-:S02]  /*4f30*/  IMAD.IADD R2, R10, 0x1, -R29 ;  /* 0x000000010a027824 */ /* 0x000fc400078e0a1d */
[----:B------:R-:W-:Y:S01]  /*4f40*/  FFMA.FTZ R7, R0, -UR6, R125 ;  /* 0x8000000600077c23 */ /* 0x000fe2000801007d */
[----:B------:R-:W-:Y:S01]  /*4f50*/  IABS R0, R4 ;  /* 0x0000000400007213 */ /* 0x000fe20000000000 */
[C---:B------:R-:W-:Y:S01]  /*4f60*/  VIADD R6, R10.reuse, -UR23 ;  /* 0x800000170a067c36 */ /* 0x040fe20008000000 */
[----:B------:R-:W-:Y:S01]  /*4f70*/  FSEL R29, R3, -INF , !P1 ;  /* 0xff800000031d7808 */ /* 0x000fe20004800000 */
[----:B------:R-:W-:Y:S01]  /*4f80*/  IMAD.IADD R4, R10, 0x1, -R32 ;  /* 0x000000010a047824 */ /* 0x000fe200078e0a20 */
[----:B------:R-:W-:Y:S02]  /*4f90*/  I2FP.F32.S32 R0, R0 ;  /* 0x0000000000007245 */ /* 0x000fe40000201400 */
[----:B------:R-:W-:Y:S02]  /*4fa0*/  ISETP.GT.AND P1, PT, R6, R22, PT ;  /* 0x000000160600720c */ /* 0x000fe40003f24270 */
[----:B------:R-:W-:Y:S01]  /*4fb0*/  ISETP.GE.AND P4, PT, R22, R235, PT ;  /* 0x000000eb1600720c */ /* 0x000fe20003f86270 */
[----:B------:R-:W-:Y:S01]  /*4fc0*/  FFMA.FTZ R3, R0, -UR6, R98 ;  /* 0x8000000600037c23 */ /* 0x000fe20008010062 */
[----:B------:R-:W-:-:S02]  /*4fd0*/  IABS R0, R2 ;  /* 0x0000000200007213 */ /* 0x000fc40000000000 */
[----:B------:R-:W-:Y:S02]  /*4fe0*/  FSEL R5, R5, -INF , !P3 ;  /* 0xff80000005057808 */ /* 0x000fe40005800000 */
[----:B------:R-:W-:Y:S02]  /*4ff0*/  I2FP.F32.S32 R2, R0 ;  /* 0x0000000000027245 */ /* 0x000fe40000201400 */
[----:B------:R-:W-:Y:S02]  /*5000*/  ISETP.GE.AND P3, PT, R22, R238, PT ;  /* 0x000000ee1600720c */ /* 0x000fe40003f66270 */
[----:B------:R-:W-:Y:S01]  /*5010*/  FSEL R0, R3, -INF , !P1 ;  /* 0xff80000003007808 */ /* 0x000fe20004800000 */
[----:B------:R-:W-:Y:S01]  /*5020*/  FFMA.FTZ R3, R2, -UR6, R99 ;  /* 0x8000000602037c23 */ /* 0x000fe20008010063 */
[----:B------:R-:W-:Y:S02]  /*5030*/  IABS R4, R4 ;  /* 0x0000000400047213 */ /* 0x000fe40000000000 */
[----:B------:R-:W-:-:S02]  /*5040*/  FSEL R11, R8, -INF , !P5 ;  /* 0xff800000080b7808 */ /* 0x000fc40006800000 */
[C---:B------:R-:W-:Y:S02]  /*5050*/  ISETP.GE.AND P0, PT, R22.reuse, R236, PT ;  /* 0x000000ec1600720c */ /* 0x040fe40003f06270 */
[----:B------:R-:W-:Y:S02]  /*5060*/  ISETP.GE.AND P5, PT, R22, R239, PT ;  /* 0x000000ef1600720c */ /* 0x000fe40003fa6270 */
[----:B------:R-:W-:Y:S02]  /*5070*/  FSEL R22, R27, -INF , !P4 ;  /* 0xff8000001b167808 */ /* 0x000fe40006000000 */
[----:B------:R-:W-:Y:S01]  /*5080*/  FSEL R27, R0, -INF , !P3 ;  /* 0xff800000001b7808 */ /* 0x000fe20005800000 */
[----:B------:R-:W-:Y:S01]  /*5090*/  IMAD.MOV.U32 R0, RZ, RZ, R4 ;  /* 0x000000ffff007224 */ /* 0x000fe200078e0004 */
[----:B------:R-:W-:Y:S01]  /*50a0*/  ISETP.GT.AND P1, PT, R6, R26, PT ;  /* 0x0000001a0600720c */ /* 0x000fe20003f24270 */
[----:B------:R-:W-:Y:S01]  /*50b0*/  IMAD.IADD R4, R10, 0x1, -R41 ;  /* 0x000000010a047824 */ /* 0x000fe200078e0a29 */
[----:B------:R-:W-:-:S02]  /*50c0*/  ISETP.GE.AND P4, PT, R26, R238, PT ;  /* 0x000000ee1a00720c */ /* 0x000fc40003f86270 */
[----:B------:R-:W-:Y:S02]  /*50d0*/  I2FP.F32.S32 R2, R0 ;  /* 0x0000000000027245 */ /* 0x000fe40000201400 */
[----:B------:R-:W-:Y:S02]  /*50e0*/  FSEL R0, R3, -INF , !P1 ;  /* 0xff80000003007808 */ /* 0x000fe40004800000 */
[----:B------:R-:W-:Y:S01]  /*50f0*/  FSEL R7, R7, -INF , !P2 ;  /* 0xff80000007077808 */ /* 0x000fe20005000000 */
[----:B------:R-:W-:Y:S01]  /*5100*/  FFMA.FTZ R3, R2, -UR6, R102 ;  /* 0x8000000602037c23 */ /* 0x000fe20008010066 */
[----:B------:R-:W-:Y:S01]  /*5110*/  IABS R2, R4 ;  /* 0x0000000400027213 */ /* 0x000fe20000000000 */
[----:B------:R-:W-:Y:S01]  /*5120*/  IMAD.IADD R4, R10, 0x1, -R68 ;  /* 0x000000010a047824 */ /* 0x000fe200078e0a44 */
[----:B------:R-:W-:Y:S02]  /*5130*/  FSEL R25, R14, -INF , !P0 ;  /* 0xff8000000e197808 */ /* 0x000fe40004000000 */
[----:B------:R-:W-:-:S02]  /*5140*/  FSEL R44, R42, -INF , !P5 ;  /* 0xff8000002a2c7808 */ /* 0x000fc40006800000 */
[C---:B------:R-:W-:Y:S02]  /*5150*/  ISETP.GE.AND P2, PT, R26.reuse, R236, PT ;  /* 0x000000ec1a00720c */ /* 0x040fe40003f46270 */
[C---:B------:R-:W-:Y:S02]  /*5160*/  ISETP.GE.AND P0, PT, R26.reuse, R239, PT ;  /* 0x000000ef1a00720c */ /* 0x040fe40003f06270 */
[----:B------:R-:W-:Y:S02]  /*5170*/  ISETP.GE.AND P5, PT, R26, R235, PT ;  /* 0x000000eb1a00720c */ /* 0x000fe40003fa6270 */
[----:B------:R-:W-:Y:S01]  /*5180*/  FSEL R26, R0, -INF , !P4 ;  /* 0xff800000001a7808 */ /* 0x000fe20006000000 */
[----:B------:R-:W-:Y:S01]  /*5190*/  IMAD.MOV.U32 R0, RZ, RZ, R2 ;  /* 0x000000ffff007224 */ /* 0x000fe200078e0002 */
[----:B------:R-:W-:Y:S02]  /*51a0*/  ISETP.GT.AND P1, PT, R6, R33, PT ;  /* 0x000000210600720c */ /* 0x000fe40003f24270 */
[----:B------:R-:W-:-:S02]  /*51b0*/  FSEL R14, R36, -INF , !P5 ;  /* 0xff800000240e7808 */ /* 0x000fc40006800000 */
[----:B------:R-:W-:Y:S02]  /*51c0*/  I2FP.F32.S32 R2, R0 ;  /* 0x0000000000027245 */ /* 0x000fe40000201400 */
[----:B------:R-:W-:Y:S02]  /*51d0*/  ISETP.GE.AND P5, PT, R33, R238, PT ;  /* 0x000000ee2100720c */ /* 0x000fe40003fa6270 */
[----:B------:R-:W-:Y:S01]  /*51e0*/  FSEL R0, R3, -INF , !P1 ;  /* 0xff80000003007808 */ /* 0x000fe20004800000 */
[----:B------:R-:W-:Y:S01]  /*51f0*/  FFMA.FTZ R3, R2, -UR6, R103 ;  /* 0x8000000602037c23 */ /* 0x000fe20008010067 */
[----:B------:R-:W-:Y:S02]  /*5200*/  IABS R4, R4 ;  /* 0x0000000400047213 */ /* 0x000fe40000000000 */
[----:B------:R-:W-:Y:S02]  /*5210*/  FSEL R32, R15, -INF , !P2 ;  /* 0xff8000000f207808 */ /* 0x000fe40005000000 */
[----:B------:R-:W-:Y:S01]  /*5220*/  FSEL R15, R0, -INF , !P5 ;  /* 0xff800000000f7808 */ /* 0x000fe20006800000 */
[----:B------:R-:W-:Y:S01]  /*5230*/  IMAD.MOV.U32 R0, RZ, RZ, R4 ;  /* 0x000000ffff007224 */ /* 0x000fe200078e0004 */
[----:B------:R-:W-:Y:S01]  /*5240*/  FSEL R43, R43, -INF , !P0 ;  /* 0xff8000002b2b7808 */ /* 0x000fe20004000000 */
[----:B------:R-:W-:Y:S01]  /*5250*/  IMAD.IADD R4, R10, 0x1, -R50 ;  /* 0x000000010a047824 */ /* 0x000fe200078e0a32 */
[----:B------:R-:W-:-:S02]  /*5260*/  ISETP.GT.AND P1, PT, R6, R35, PT ;  /* 0x000000230600720c */ /* 0x000fc40003f24270 */
[----:B------:R-:W-:Y:S02]  /*5270*/  I2FP.F32.S32 R2, R0 ;  /* 0x0000000000027245 */ /* 0x000fe40000201400 */
[----:B------:R-:W-:Y:S02]  /*5280*/  ISETP.GE.AND P0, PT, R33, R235, PT ;  /* 0x000000eb2100720c */ /* 0x000fe40003f06270 */
[----:B------:R-:W-:Y:S01]  /*5290*/  FSEL R0, R3, -INF , !P1 ;  /* 0xff80000003007808 */ /* 0x000fe20004800000 */
[----:B------:R-:W-:Y:S01]  /*52a0*/  FFMA.FTZ R3, R2, -UR6, R110 ;  /* 0x8000000602037c23 */ /* 0x000fe2000801006e */
[C---:B------:R-:W-:Y:S02]  /*52b0*/  ISETP.GE.AND P4, PT, R35.reuse, R236, PT ;  /* 0x000000ec2300720c */ /* 0x040fe40003f86270 */
[----:B------:R-:W-:Y:S02]  /*52c0*/  FSEL R12, R40, -INF , !P0 ;  /* 0xff800000280c7808 */ /* 0x000fe40004000000 */
[----:B------:R-:W-:-:S02]  /*52d0*/  ISETP.GE.AND P0, PT, R35, R238, PT ;  /* 0x000000ee2300720c */ /* 0x000fc40003f06270 */
[----:B------:R-:W-:Y:S01]  /*52e0*/  IABS R2, R4 ;  /* 0x0000000400027213 */ /* 0x000fe20000000000 */
[----:B------:R-:W-:Y:S01]  /*52f0*/  IMAD.IADD R4, R10, 0x1, -R66 ;  /* 0x000000010a047824 */ /* 0x000fe200078e0a42 */
[----:B------:R-:W-:Y:S02]  /*5300*/  ISETP.GE.AND P2, PT, R33, R239, PT ;  /* 0x000000ef2100720c */ /* 0x000fe40003f46270 */
[----:B------:R-:W-:Y:S02]  /*5310*/  FSEL R40, R18, -INF , !P4 ;  /* 0xff80000012287808 */ /* 0x000fe40006000000 */
[----:B------:R-:W-:Y:S01]  /*5320*/  FSEL R18, R0, -INF , !P0 ;  /* 0xff80000000127808 */ /* 0x000fe20004000000 */
[----:B------:R-:W-:Y:S01]  /*5330*/  IMAD.MOV.U32 R0, RZ, RZ, R2 ;  /* 0x000000ffff007224 */ /* 0x000fe200078e0002 */
[----:B------:R-:W-:Y:S02]  /*5340*/  FSEL R42, R86, -INF , !P2 ;  /* 0xff800000562a7808 */ /* 0x000fe40005000000 */
[----:B------:R-:W-:-:S02]  /*5350*/  ISETP.GE.AND P2, PT, R35, R235, PT ;  /* 0x000000eb2300720c */ /* 0x000fc40003f46270 */
[----:B------:R-:W-:Y:S02]  /*5360*/  ISETP.GT.AND P1, PT, R6, R38, PT ;  /* 0x000000260600720c */ /* 0x000fe40003f24270 */
[----:B------:R-:W-:Y:S02]  /*5370*/  FSEL R8, R49, -INF , !P2 ;  /* 0xff80000031087808 */ /* 0x000fe40005000000 */
[----:B------:R-:W-:Y:S02]  /*5380*/  I2FP.F32.S32 R2, R0 ;  /* 0x0000000000027245 */ /* 0x000fe40000201400 */
[----:B------:R-:W-:Y:S02]  /*5390*/  ISETP.GE.AND P2, PT, R38, R238, PT ;  /* 0x000000ee2600720c */ /* 0x000fe40003f46270 */
[----:B------:R-:W-:Y:S01]  /*53a0*/  FSEL R0, R3, -INF , !P1 ;  /* 0xff80000003007808 */ /* 0x000fe20004800000 */
[----:B------:R-:W-:Y:S01]  /*53b0*/  FFMA.FTZ R3, R2, -UR6, R111 ;  /* 0x8000000602037c23 */ /* 0x000fe2000801006f */
[----:B------:R-:W-:-:S02]  /*53c0*/  IABS R4, R4 ;  /* 0x0000000400047213 */ /* 0x000fc40000000000 */
[----:B------:R-:W-:Y:S02]  /*53d0*/  ISETP.GE.AND P3, PT, R33, R236, PT ;  /* 0x000000ec2100720c */ /* 0x000fe40003f66270 */
[----:B------:R-:W-:Y:S01]  /*53e0*/  FSEL R107, R0, -INF , !P2 ;  /* 0xff800000006b7808 */ /* 0x000fe20005000000 */
[----:B------:R-:W-:Y:S01]  /*53f0*/  IMAD.MOV.U32 R0, RZ, RZ, R4 ;  /* 0x000000ffff007224 */ /* 0x000fe200078e0004 */
[----:B------:R-:W-:Y:S01]  /*5400*/  FSEL R36, R19, -INF , !P3 ;  /* 0xff80000013247808 */ /* 0x000fe20005800000 */
[----:B------:R-:W-:Y:S01]  /*5410*/  IMAD.IADD R4, R10, 0x1, -R69 ;  /* 0x000000010a047824 */ /* 0x000fe200078e0a45 */
[----:B------:R-:W-:Y:S02]  /*5420*/  ISETP.GE.AND P3, PT, R35, R239, PT ;  /* 0x000000ef2300720c */ /* 0x000fe40003f66270 */
[----:B------:R-:W-:Y:S02]  /*5430*/  ISETP.GT.AND P1, PT, R6, R39, PT ;  /* 0x000000270600720c */ /* 0x000fe40003f24270 */
[----:B------:R-:W-:-:S02]  /*5440*/  FSEL R41, R91, -INF , !P3 ;  /* 0xff8000005b297808 */ /* 0x000fc40005800000 */
[----:B------:R-:W-:Y:S02]  /*5450*/  I2FP.F32.S32 R2, R0 ;  /* 0x0000000000027245 */ /* 0x000fe40000201400 */
[----:B------:R-:W-:Y:S02]  /*5460*/  ISETP.GE.AND P3, PT, R38, R235, PT ;  /* 0x000000eb2600720c */ /* 0x000fe40003f66270 */
[----:B------:R-:W-:Y:S01]  /*5470*/  FSEL R0, R3, -INF , !P1 ;  /* 0xff80000003007808 */ /* 0x000fe20004800000 */
[----:B------:R-:W-:Y:S01]  /*5480*/  FFMA.FTZ R3, R2, -UR6, R118 ;  /* 0x8000000602037c23 */ /* 0x000fe20008010076 */
[----:B------:R-:W-:Y:S02]  /*5490*/  FSEL R51, R51, -INF , !P3 ;  /* 0xff80000033337808 */ /* 0x000fe40005800000 */
[----:B------:R-:W-:Y:S02]  /*54a0*/  ISETP.GE.AND P3, PT, R39, R238, PT ;  /* 0x000000ee2700720c */ /* 0x000fe40003f66270 */
[----:B------:R-:W-:Y:S01]  /*54b0*/  IABS R2, R4 ;  /* 0x0000000400027213 */ /* 0x000fe20000000000 */
[----:B------:R-:W-:Y:S01]  /*54c0*/  IMAD.IADD R4, R10, 0x1, -R71 ;  /* 0x000000010a047824 */ /* 0x000fe200078e0a47 */
[----:B------:R-:W-:-:S02]  /*54d0*/  ISETP.GE.AND P4, PT, R38, R239, PT ;  /* 0x000000ef2600720c */ /* 0x000fc40003f86270 */
[----:B------:R-:W-:Y:S01]  /*54e0*/  FSEL R100, R0, -INF , !P3 ;  /* 0xff80000000647808 */ /* 0x000fe20005800000 */
[----:B------:R-:W-:Y:S01]  /*54f0*/  IMAD.MOV.U32 R0, RZ, RZ, R2 ;  /* 0x000000ffff007224 */ /* 0x000fe200078e0002 */
[----:B------:R-:W-:Y:S02]  /*5500*/  FSEL R126, R94, -INF , !P4 ;  /* 0xff8000005e7e7808 */ /* 0x000fe40006000000 */
[----:B------:R-:W-:Y:S02]  /*5510*/  ISETP.GE.AND P4, PT, R39, R235, PT ;  /* 0x000000eb2700720c */ /* 0x000fe40003f86270 */
[----:B------:R-:W-:Y:S02]  /*5520*/  ISETP.GT.AND P1, PT, R6, R48, PT ;  /* 0x000000300600720c */ /* 0x000fe40003f24270 */
[----:B------:R-:W-:Y:S02]  /*5530*/  FSEL R49, R59, -INF , !P4 ;  /* 0xff8000003b317808 */ /* 0x000fe40006000000 */
[----:B------:R-:W-:-:S02]  /*5540*/  I2FP.F32.S32 R2, R0 ;  /* 0x0000000000027245 */ /* 0x000fc40000201400 */
[----:B------:R-:W-:Y:S02]  /*5550*/  ISETP.GE.AND P4, PT, R48, R238, PT ;  /* 0x000000ee3000720c */ /* 0x000fe40003f86270 */
[----:B------:R-:W-:Y:S01]  /*5560*/  FSEL R0, R3, -INF , !P1 ;  /* 0xff80000003007808 */ /* 0x000fe20004800000 */
[----:B------:R-:W-:Y:S01]  /*5570*/  FFMA.FTZ R3, R2, -UR6, R119 ;  /* 0x8000000602037c23 */ /* 0x000fe20008010077 */
[----:B------:R-:W-:Y:S02]  /*5580*/  IABS R4, R4 ;  /* 0x0000000400047213 */ /* 0x000fe40000000000 */
[----:B------:R-:W-:Y:S02]  /*5590*/  ISETP.GE.AND P5, PT, R38, R236, PT ;  /* 0x000000ec2600720c */ /* 0x000fe40003fa6270 */
[----:B------:R-:W-:Y:S01]  /*55a0*/  FSEL R106, R0, -INF , !P4 ;  /* 0xff800000006a7808 */ /* 0x000fe20006000000 */
[----:B------:R-:W-:Y:S01]  /*55b0*/  IMAD.MOV.U32 R0, RZ, RZ, R4 ;  /* 0x000000ffff007224 */ /* 0x000fe200078e0004 */
[----:B------:R-:W-:Y:S01]  /*55c0*/  FSEL R50, R16, -INF , !P5 ;  /* 0xff80000010327808 */ /* 0x000fe20006800000 */
[----:B------:R-:W-:Y:S01]  /*55d0*/  IMAD.IADD R4, R10, 0x1, -R75 ;  /* 0x000000010a047824 */ /* 0x000fe200078e0a4b */
[----:B------:R-:W-:-:S02]  /*55e0*/  ISETP.GE.AND P5, PT, R39, R239, PT ;  /* 0x000000ef2700720c */ /* 0x000fc40003fa6270 */
[----:B------:R-:W-:Y:S02]  /*55f0*/  ISETP.GE.AND P0, PT, R39, R236, PT ;  /* 0x000000ec2700720c */ /* 0x000fe40003f06270 */
[----:B------:R-:W-:Y:S02]  /*5600*/  FSEL R125, R140, -INF , !P5 ;  /* 0xff8000008c7d7808 */ /* 0x000fe40006800000 */
[----:B------:R-:W-:Y:S02]  /*5610*/  ISETP.GT.AND P1, PT, R6, R60, PT ;  /* 0x0000003c0600720c */ /* 0x000fe40003f24270 */
[----:B------:R-:W-:Y:S02]  /*5620*/  I2FP.F32.S32 R2, R0 ;  /* 0x0000000000027245 */ /* 0x000fe40000201400 */
[----:B------:R-:W-:Y:S02]  /*5630*/  ISETP.GE.AND P5, PT, R48, R235, PT ;  /* 0x000000eb3000720c */ /* 0x000fe40003fa6270 */
[----:B------:R-:W-:-:S02]  /*5640*/  FSEL R123, R17, -INF , !P0 ;  /* 0xff800000117b7808 */ /* 0x000fc40004000000 */
[C---:B------:R-:W-:Y:S02]  /*5650*/  ISETP.GE.AND P2, PT, R48.reuse, R236, PT ;  /* 0x000000ec3000720c */ /* 0x040fe40003f46270 */
[----:B------:R-:W-:Y:S02]  /*5660*/  ISETP.GE.AND P0, PT, R48, R239, PT ;  /* 0x000000ef3000720c */ /* 0x000fe40003f06270 */
[----:B------:R-:W-:Y:S01]  /*5670*/  FSEL R0, R3, -INF , !P1 ;  /* 0xff80000003007808 */ /* 0x000fe20004800000 */
[----:B------:R-:W-:Y:S01]  /*5680*/  FFMA.FTZ R3, R2, -UR6, R130 ;  /* 0x8000000602037c23 */ /* 0x000fe20008010082 */
[----:B------:R-:W-:Y:S02]  /*5690*/  FSEL R48, R74, -INF , !P5 ;  /* 0xff8000004a307808 */ /* 0x000fe40006800000 */
[----:B------:R-:W-:Y:S02]  /*56a0*/  ISETP.GE.AND P5, PT, R60, R238, PT ;  /* 0x000000ee3c00720c */ /* 0x000fe40003fa6270 */
[----:B------:R-:W-:Y:S01]  /*56b0*/  IABS R2, R4 ;  /* 0x0000000400027213 */ /* 0x000fe20000000000 */
[----:B------:R-:W-:Y:S01]  /*56c0*/  IMAD.IADD R4, R10, 0x1, -R57 ;  /* 0x000000010a047824 */ /* 0x000fe200078e0a39 */
[----:B------:R-:W-:-:S02]  /*56d0*/  FSEL R105, R0, -INF , !P5 ;  /* 0xff80000000697808 */ /* 0x000fc40006800000 */
[----:B------:R-:W-:Y:S01]  /*56e0*/  FSEL R124, R141, -INF , !P0 ;  /* 0xff8000008d7c7808 */ /* 0x000fe20004000000 */
[----:B------:R-:W-:Y:S01]  /*56f0*/  IMAD.MOV.U32 R0, RZ, RZ, R2 ;  /* 0x000000ffff007224 */ /* 0x000fe200078e0002 */
[----:B------:R-:W-:Y:S02]  /*5700*/  ISETP.GE.AND P0, PT, R60, R235, PT ;  /* 0x000000eb3c00720c */ /* 0x000fe40003f06270 */
[----:B------:R-:W-:Y:S02]  /*5710*/  ISETP.GT.AND P1, PT, R6, R61, PT ;  /* 0x0000003d0600720c */ /* 0x000fe40003f24270 */
[----:B------:R-:W-:Y:S02]  /*5720*/  FSEL R45, R78, -INF , !P0 ;  /* 0xff8000004e2d7808 */ /* 0x000fe40004000000 */
[----:B------:R-:W-:Y:S02]  /*5730*/  I2FP.F32.S32 R2, R0 ;  /* 0x0000000000027245 */ /* 0x000fe40000201400 */
[----:B------:R-:W-:-:S02]  /*5740*/  ISETP.GE.AND P0, PT, R61, R238, PT ;  /* 0x000000ee3d00720c */ /* 0x000fc40003f06270 */
[----:B------:R-:W-:Y:S01]  /*5750*/  FSEL R0, R3, -INF , !P1 ;  /* 0xff80000003007808 */ /* 0x000fe20004800000 */
[----:B------:R-:W-:Y:S01]  /*5760*/  FFMA.FTZ R3, R2, -UR6, R131 ;  /* 0x8000000602037c23 */ /* 0x000fe20008010083 */
[----:B------:R-:W-:Y:S02]  /*5770*/  IABS R4, R4 ;  /* 0x0000000400047213 */ /* 0x000fe40000000000 */
[----:B------:R-:W-:Y:S02]  /*5780*/  FSEL R171, R0, -INF , !P0 ;  /* 0xff80000000ab7808 */ /* 0x000fe40004000000 */
[----:B------:R-:W-:Y:S01]  /*5790*/  FSEL R121, R13, -INF , !P2 ;  /* 0xff8000000d797808 */ /* 0x000fe20005000000 */
[----:B------:R-:W-:Y:S01]  /*57a0*/  IMAD.MOV.U32 R0, RZ, RZ, R4 ;  /* 0x000000ffff007224 */ /* 0x000fe200078e0004 */
[----:B------:R-:W-:Y:S01]  /*57b0*/  ISETP.GE.AND P2, PT, R60, R239, PT ;  /* 0x000000ef3c00720c */ /* 0x000fe20003f46270 */
[----:B------:R-:W-:Y:S01]  /*57c0*/  IMAD.IADD R4, R10, 0x1, -R52 ;  /* 0x000000010a047824 */ /* 0x000fe200078e0a34 */
[----:B------:R-:W-:-:S02]  /*57d0*/  ISETP.GT.AND P1, PT, R6, R62, PT ;  /* 0x0000003e0600720c */ /* 0x000fc40003f24270 */
[----:B------:R-:W-:Y:S02]  /*57e0*/  FSEL R122, R142, -INF , !P2 ;  /* 0xff8000008e7a7808 */ /* 0x000fe40005000000 */
[----:B------:R-:W-:Y:S02]  /*57f0*/  I2FP.F32.S32 R2, R0 ;  /* 0x0000000000027245 */ /* 0x000fe40000201400 */
[----:B------:R-:W-:Y:S02]  /*5800*/  ISETP.GE.AND P2, PT, R61, R235, PT ;  /* 0x000000eb3d00720c */ /* 0x000fe40003f46270 */
[----:B------:R-:W-:Y:S02]  /*5810*/  ISETP.GE.AND P3, PT, R60, R236, PT ;  /* 0x000000ec3c00720c */ /* 0x000fe40003f66270 */
[----:B------:R-:W-:Y:S01]  /*5820*/  FSEL R0, R3, -INF , !P1 ;  /* 0xff80000003007808 */ /* 0x000fe20004800000 */
[----:B------:R-:W-:Y:S01]  /*5830*/  FFMA.FTZ R3, R2, -UR6, R146 ;  /* 0x8000000602037c23 */ /* 0x000fe20008010092 */
[----:B------:R-:W-:-:S02]  /*5840*/  FSEL R159, R79, -INF , !P2 ;  /* 0xff8000004f9f7808 */ /* 0x000fc40005000000 */
[----:B------:R-:W-:Y:S02]  /*5850*/  FSEL R120, R21, -INF , !P3 ;  /* 0xff80000015787808 */ /* 0x000fe40005800000 */
[----:B------:R-:W-:Y:S02]  /*5860*/  ISETP.GE.AND P2, PT, R62, R238, PT ;  /* 0x000000ee3e00720c */ /* 0x000fe40003f46270 */
[----:B------:R-:W-:Y:S01]  /*5870*/  IABS R2, R4 ;  /* 0x0000000400027213 */ /* 0x000fe20000000000 */
[----:B------:R-:W-:Y:S01]  /*5880*/  IMAD.IADD R4, R10, 0x1, -R55 ;  /* 0x000000010a047824 */ /* 0x000fe200078e0a37 */
[----:B------:R-:W-:Y:S02]  /*5890*/  ISETP.GE.AND P3, PT, R61, R239, PT ;  /* 0x000000ef3d00720c */ /* 0x000fe40003f66270 */
[----:B------:R-:W-:Y:S01]  /*58a0*/  FSEL R169, R0, -INF , !P2 ;  /* 0xff80000000a97808 */ /* 0x000fe20005000000 */
[----:B------:R-:W-:Y:S01]  /*58b0*/  IMAD.MOV.U32 R0, RZ, RZ, R2 ;  /* 0x000000ffff007224 */ /* 0x000fe200078e0002 */
[----:B------:R-:W-:-:S02]  /*58c0*/  FSEL R178, R178, -INF , !P3 ;  /* 0xff800000b2b27808 */ /* 0x000fc40005800000 */
[----:B------:R-:W-:Y:S02]  /*58d0*/  ISETP.GE.AND P3, PT, R62, R235, PT ;  /* 0x000000eb3e00720c */ /* 0x000fe40003f66270 */
        /* <DEDUP_REMOVED lines=19> */
[----:B-1----:R-:W-:Y:S02]  /*5a10*/  FSEL R156, R30, -INF , !P4 ;  /* 0xff8000001e9c7808 */ /* 0x002fe40006000000 */
[----:B------:R-:W-:Y:S02]  /*5a20*/  ISETP.GE.AND P5, PT, R62, R236, PT ;  /* 0x000000ec3e00720c */ /* 0x000fe40003fa6270 */
[----:B------:R-:W-:-:S02]  /*5a30*/  ISETP.GE.AND P4, PT, R64, R238, PT ;  /* 0x000000ee4000720c */ /* 0x000fc40003f86270 */
[----:B------:R-:W-:Y:S01]  /*5a40*/  IABS R2, R4 ;  /* 0x0000000400027213 */ /* 0x000fe20000000000 */
[----:B------:R-:W-:Y:S01]  /*5a50*/  IMAD.IADD R4, R10, 0x1, -R58 ;  /* 0x000000010a047824 */ /* 0x000fe200078e0a3a */
[----:B------:R-:W-:Y:S02]  /*5a60*/  FSEL R174, R28, -INF , !P5 ;  /* 0xff8000001cae7808 */ /* 0x000fe40006800000 */
[----:B------:R-:W-:Y:S01]  /*5a70*/  FSEL R170, R0, -INF , !P4 ;  /* 0xff80000000aa7808 */ /* 0x000fe20006000000 */
[----:B------:R-:W-:Y:S01]  /*5a80*/  IMAD.MOV.U32 R0, RZ, RZ, R2 ;  /* 0x000000ffff007224 */ /* 0x000fe200078e0002 */
[C---:B------:R-:W-:Y:S02]  /*5a90*/  ISETP.GE.AND P0, PT, R63.reuse, R236, PT ;  /* 0x000000ec3f00720c */ /* 0x040fe40003f06270 */
[----:B------:R-:W-:Y:S02]  /*5aa0*/  ISETP.GE.AND P5, PT, R63, R239, PT ;  /* 0x000000ef3f00720c */ /* 0x000fe40003fa6270 */
[----:B------:R-:W-:-:S02]  /*5ab0*/  FSEL R172, R9, -INF , !P0 ;  /* 0xff80000009ac7808 */ /* 0x000fc40004000000 */
[----:B------:R-:W-:Y:S02]  /*5ac0*/  FSEL R176, R83, -INF , !P5 ;  /* 0xff80000053b07808 */ /* 0x000fe40006800000 */
[C---:B------:R-:W-:Y:S02]  /*5ad0*/  ISETP.GE.AND P0, PT, R64.reuse, R239, PT ;  /* 0x000000ef4000720c */ /* 0x040fe40003f06270 */
[----:B------:R-:W-:Y:S02]  /*5ae0*/  ISETP.GE.AND P5, PT, R64, R235, PT ;  /* 0x000000eb4000720c */ /* 0x000fe40003fa6270 */
[----:B------:R-:W-:Y:S02]  /*5af0*/  ISETP.GT.AND P1, PT, R6, R65, PT ;  /* 0x000000410600720c */ /* 0x000fe40003f24270 */
[----:B------:R-:W-:Y:S02]  /*5b00*/  I2FP.F32.S32 R0, R0 ;  /* 0x0000000000007245 */ /* 0x000fe40000201400 */
[----:B------:R-:W-:-:S02]  /*5b10*/  FSEL R175, R85, -INF , !P0 ;  /* 0xff80000055af7808 */ /* 0x000fc40004000000 */
[----:B------:R-:W-:Y:S01]  /*5b20*/  FSEL R127, R31, -INF , !P5 ;  /* 0xff8000001f7f7808 */ /* 0x000fe20006800000 */
[----:B------:R-:W-:Y:S01]  /*5b30*/  FFMA.FTZ R0, R0, -UR6, R135 ;  /* 0x8000000600007c23 */ /* 0x000fe20008010087 */
[----:B------:R-:W-:Y:S01]  /*5b40*/  FSEL R2, R3, -INF , !P1 ;  /* 0xff80000003027808 */ /* 0x000fe20004800000 */
[----:B------:R-:W-:Y:S01]  /*5b50*/  IMAD.IADD R3, R10, 0x1, -R20 ;  /* 0x000000010a037824 */ /* 0x000fe200078e0a14 */
[C---:B------:R-:W-:Y:S02]  /*5b60*/  ISETP.GE.AND P0, PT, R65.reuse, R235, PT ;  /* 0x000000eb4100720c */ /* 0x040fe40003f06270 */
[----:B------:R-:W-:Y:S02]  /*5b70*/  ISETP.GE.AND P5, PT, R65, R238, PT ;  /* 0x000000ee4100720c */ /* 0x000fe40003fa6270 */
[----:B------:R-:W-:Y:S02]  /*5b80*/  ISETP.GT.AND P1, PT, R6, R67, PT ;  /* 0x000000430600720c */ /* 0x000fe40003f24270 */
[----:B------:R-:W-:-:S02]  /*5b90*/  FSEL R184, R34, -INF , !P0 ;  /* 0xff80000022b87808 */ /* 0x000fc40004000000 */
[----:B------:R-:W-:Y:S02]  /*5ba0*/  FSEL R188, R2, -INF , !P5 ;  /* 0xff80000002bc7808 */ /* 0x000fe40006800000 */
[-C--:B------:R-:W-:Y:S02]  /*5bb0*/  ISETP.GE.AND P2, PT, R64, R236.reuse, PT ;  /* 0x000000ec4000720c */ /* 0x080fe40003f46270 */
[----:B------:R-:W-:Y:S02]  /*5bc0*/  ISETP.GE.AND P3, PT, R65, R236, PT ;  /* 0x000000ec4100720c */ /* 0x000fe40003f66270 */
[----:B------:R-:W-:Y:S02]  /*5bd0*/  ISETP.GE.AND P0, PT, R67, R238, PT ;  /* 0x000000ee4300720c */ /* 0x000fe40003f06270 */
[----:B------:R-:W-:Y:S02]  /*5be0*/  IABS R2, R3 ;  /* 0x0000000300027213 */ /* 0x000fe40000000000 */
[----:B------:R-:W-:-:S02]  /*5bf0*/  FSEL R0, R0, -INF , !P1 ;  /* 0xff80000000007808 */ /* 0x000fc40004800000 */
[----:B------:R-:W-:Y:S02]  /*5c00*/  IABS R3, R4 ;  /* 0x0000000400037213 */ /* 0x000fe40000000000 */
[----:B------:R-:W-:Y:S02]  /*5c10*/  FSEL R173, R11, -INF , !P2 ;  /* 0xff8000000bad7808 */ /* 0x000fe40005000000 */
[----:B------:R-:W-:Y:S02]  /*5c20*/  FSEL R183, R23, -INF , !P3 ;  /* 0xff80000017b77808 */ /* 0x000fe40005800000 */
[----:B------:R-:W-:Y:S02]  /*5c30*/  FSEL R186, R0, -INF , !P0 ;  /* 0xff80000000ba7808 */ /* 0x000fe40004000000 */
[----:B------:R-:W-:Y:S02]  /*5c40*/  I2FP.F32.S32 R2, R2 ;  /* 0x0000000200027245 */ /* 0x000fe40000201400 */
[----:B------:R-:W-:-:S02]  /*5c50*/  ISETP.GE.AND P2, PT, R65, R239, PT ;  /* 0x000000ef4100720c */ /* 0x000fc40003f46270 */
[C---:B------:R-:W-:Y:S01]  /*5c60*/  ISETP.GE.AND P4, PT, R67.reuse, R236, PT ;  /* 0x000000ec4300720c */ /* 0x040fe20003f86270 */
[----:B------:R-:W-:Y:S01]  /*5c70*/  FFMA.FTZ R2, R2, -UR6, R46 ;  /* 0x8000000602027c23 */ /* 0x000fe2000801002e */
[----:B------:R-:W-:Y:S02]  /*5c80*/  ISETP.GE.AND P3, PT, R67, R239, PT ;  /* 0x000000ef4300720c */ /* 0x000fe40003f66270 */
[----:B------:R-:W-:Y:S02]  /*5c90*/  I2FP.F32.S32 R0, R3 ;  /* 0x0000000300007245 */ /* 0x000fe40000201400 */
[----:B------:R-:W-:Y:S02]  /*5ca0*/  FSEL R195, R87, -INF , !P2 ;  /* 0xff80000057c37808 */ /* 0x000fe40005000000 */
[----:B------:R-:W-:Y:S01]  /*5cb0*/  FSEL R190, R5, -INF , !P4 ;  /* 0xff80000005be7808 */ /* 0x000fe20006000000 */
[----:B------:R-:W-:Y:S01]  /*5cc0*/  FFMA.FTZ R0, R0, -UR6, R47 ;  /* 0x8000000600007c23 */ /* 0x000fe2000801002f */
[----:B------:R-:W-:-:S02]  /*5cd0*/  FSEL R194, R90, -INF , !P3 ;  /* 0xff8000005ac27808 */ /* 0x000fc40005800000 */
[----:B------:R-:W-:Y:S02]  /*5ce0*/  ISETP.GE.AND P2, PT, R67, R235, PT ;  /* 0x000000eb4300720c */ /* 0x000fe40003f46270 */
[C---:B------:R-:W-:Y:S02]  /*5cf0*/  ISETP.GE.AND P5, PT, R84.reuse, R236, PT ;  /* 0x000000ec5400720c */ /* 0x040fe40003fa6270 */
[C---:B------:R-:W-:Y:S02]  /*5d00*/  ISETP.GE.AND P4, PT, R84.reuse, R239, PT ;  /* 0x000000ef5400720c */ /* 0x040fe40003f86270 */
[----:B------:R-:W-:Y:S02]  /*5d10*/  ISETP.GE.AND P3, PT, R84, R235, PT ;  /* 0x000000eb5400720c */ /* 0x000fe40003f66270 */
[C---:B------:R-:W-:Y:S02]  /*5d20*/  ISETP.GT.AND P1, PT, R6.reuse, R84, PT ;  /* 0x000000540600720c */ /* 0x040fe40003f24270 */
[----:B------:R-:W-:-:S02]  /*5d30*/  ISETP.GT.AND P0, PT, R6, R70, PT ;  /* 0x000000460600720c */ /* 0x000fc40003f04270 */
[----:B------:R-:W-:Y:S02]  /*5d40*/  FSEL R182, R37, -INF , !P2 ;  /* 0xff80000025b67808 */ /* 0x000fe40005000000 */
[----:B------:R-:W-:Y:S02]  /*5d50*/  FSEL R189, R29, -INF , !P5 ;  /* 0xff8000001dbd7808 */ /* 0x000fe40006800000 */
[----:B------:R-:W-:Y:S02]  /*5d60*/  FSEL R193, R95, -INF , !P4 ;  /* 0xff8000005fc17808 */ /* 0x000fe40006000000 */
[----:B------:R-:W-:Y:S02]  /*5d70*/  FSEL R181, R53, -INF , !P3 ;  /* 0xff80000035b57808 */ /* 0x000fe40005800000 */
[----:B------:R-:W-:Y:S02]  /*5d80*/  FSEL R2, R2, -INF , !P1 ;  /* 0xff80000002027808 */ /* 0x000fe40004800000 */
[----:B------:R-:W-:-:S02]  /*5d90*/  ISETP.GE.AND P2, PT, R84, R238, PT ;  /* 0x000000ee5400720c */ /* 0x000fc40003f46270 */
[C---:B------:R-:W-:Y:S02]  /*5da0*/  ISETP.GE.AND P5, PT, R70.reuse, R236, PT ;  /* 0x000000ec4600720c */ /* 0x040fe40003fa6270 */
[C---:B------:R-:W-:Y:S02]  /*5db0*/  ISETP.GE.AND P4, PT, R70.reuse, R239, PT ;  /* 0x000000ef4600720c */ /* 0x040fe40003f86270 */
[C---:B------:R-:W-:Y:S02]  /*5dc0*/  ISETP.GE.AND P3, PT, R70.reuse, R235, PT ;  /* 0x000000eb4600720c */ /* 0x040fe40003f66270 */
[----:B------:R-:W-:Y:S02]  /*5dd0*/  ISETP.GE.AND P1, PT, R70, R238, PT ;  /* 0x000000ee4600720c */ /* 0x000fe40003f26270 */
[----:B------:R-:W-:Y:S02]  /*5de0*/  FSEL R0, R0, -INF , !P0 ;  /* 0xff80000000007808 */ /* 0x000fe40004000000 */
[----:B------:R-:W-:-:S02]  /*5df0*/  FSEL R185, R2, -INF , !P2 ;  /* 0xff80000002b97808 */ /* 0x000fc40005000000 */
[----:B------:R-:W-:Y:S02]  /*5e00*/  FSEL R191, R7, -INF , !P5 ;  /* 0xff80000007bf7808 */ /* 0x000fe40006800000 */
[----:B------:R-:W-:Y:S02]  /*5e10*/  FSEL R192, R96, -INF , !P4 ;  /* 0xff80000060c07808 */ /* 0x000fe40006000000 */
[----:B------:R-:W-:Y:S02]  /*5e20*/  FSEL R180, R54, -INF , !P3 ;  /* 0xff80000036b47808 */ /* 0x000fe40005800000 */
[----:B------:R-:W-:Y:S01]  /*5e30*/  FSEL R187, R0, -INF , !P1 ;  /* 0xff80000000bb7808 */ /* 0x000fe20004800000 */
[----:B------:R-:W-:Y:S06]  /*5e40*/  BRA.U !UP0, `(.L_x_333) ;  /* 0x0000000108d87547 */ /* 0x000fec000b800000 */
        /* <DEDUP_REMOVED lines=51> */
.L_x_335:
[----:B------:R3:W-:Y:S02]  /*6180*/  STS.128 [R232+0x8800], RZ ;  /* 0x008800ffe8007388 */ /* 0x0007e40000000c00 */
.L_x_336:
[----:B------:R-:W-:Y:S05]  /*6190*/  BSYNC.RECONVERGENT B0 ;  /* 0x0000000000007941 */ /* 0x000fea0003800200 */
.L_x_334:
[----:B------:R-:W0:Y:S02]  /*61a0*/  LDGDEPBAR ;  /* 0x00000000000079af */ /* 0x000e240000000000 */
.L_x_333:
[----:B------:R-:W-:Y:S01]  /*61b0*/  FMNMX3.FTZ R0, R22, R14, R12, !PT ;  /* 0x0000000e16007276 */ /* 0x000fe2000781000c */
[----:B------:R-:W4:Y:S01]  /*61c0*/  LDCU UR4, c[0x0][0x45c] ;  /* 0x00008b80ff0477ac */ /* 0x000f220008000800 */
[----:B-12---:R-:W-:Y:S02]  /*61d0*/  FMNMX3.FTZ R2, R25, R32, R36, !PT ;  /* 0x0000002019027276 */ /* 0x006fe40007810024 */
[----:B------:R-:W-:Y:S01]  /*61e0*/  FMNMX3.FTZ R0, R0, R8, R51, !PT ;  /* 0x0000000800007276 */ /* 0x000fe20007810033 */
[----:B------:R-:W-:Y:S01]  /*61f0*/  UISETP.GT.U32.AND UP0, UPT, UR17, UR18, UPT ;  /* 0x000000121100728c */ /* 0x000fe2000bf04070 */
        /* <DEDUP_REMOVED lines=14> */
[----:B------:R-:W1:Y:S01]  /*62e0*/  SHFL.BFLY PT, R3, R104, 0x2, 0x1f ;  /* 0x0c401f0068037f89 */ /* 0x000e6200000e0000 */
[----:B------:R-:W-:-:S02]  /*62f0*/  FMNMX3.FTZ R0, R0, R100, R106, !PT ;  /* 0x0000006400007276 */ /* 0x000fc4000781006a */
[----:B------:R-:W-:Y:S02]  /*6300*/  FMNMX.FTZ R2, R191, R2, !PT ;  /* 0x00000002bf027209 */ /* 0x000fe40007810000 */
[----:B------:R-:W-:-:S03]  /*6310*/  FMNMX3.FTZ R0, R0, R105, R171, !PT ;  /* 0x0000006900007276 */ /* 0x000fc600078100ab */
[----:B------:R-:W2:Y:S01]  /*6320*/  SHFL.BFLY PT, R103, R2, 0x2, 0x1f ;  /* 0x0c401f0002677f89 */ /* 0x000ea200000e0000 */
[----:B------:R-:W-:-:S04]  /*6330*/  FMNMX3.FTZ R0, R0, R169, R168, !PT ;  /* 0x000000a900007276 */ /* 0x000fc800078100a8 */
[----:B------:R-:W-:-:S04]  /*6340*/  FMNMX3.FTZ R0, R0, R170, R188, !PT ;  /* 0x000000aa00007276 */ /* 0x000fc800078100bc */
[----:B------:R-:W-:-:S04]  /*6350*/  FMNMX3.FTZ R0, R0, R186, R185, !PT ;  /* 0x000000ba00007276 */ /* 0x000fc800078100b9 */
[----:B------:R-:W-:Y:S02]  /*6360*/  FMNMX.FTZ R0, R187, R0, !PT ;  /* 0x00000000bb007209 */ /* 0x000fe40007810000 */
[----:B-1----:R-:W-:-:S03]  /*6370*/  FMNMX.FTZ R104, R104, R3, !PT ;  /* 0x0000000368687209 */ /* 0x002fc60007810000 */
[----:B------:R-:W1:Y:S04]  /*6380*/  SHFL.BFLY PT, R3, R0, 0x2, 0x1f ;  /* 0x0c401f0000037f89 */ /* 0x000e6800000e0000 */
[----:B------:R-:W5:Y:S01]  /*6390*/  SHFL.BFLY PT, R5, R104, 0x1, 0x1f ;  /* 0x0c201f0068057f89 */ /* 0x000f6200000e0000 */
[----:B--2---:R-:W-:Y:S02]  /*63a0*/  FMNMX.FTZ R103, R2, R103, !PT ;  /* 0x0000006702677209 */ /* 0x004fe40007810000 */
[----:B------:R-:W-:-:S03]  /*63b0*/  FMNMX3.FTZ R2, R44, R43, R42, !PT ;  /* 0x0000002b2c027276 */ /* 0x000fc6000781002a */
[----:B------:R-:W2:Y:S01]  /*63c0*/  SHFL.BFLY PT, R4, R103, 0x1, 0x1f ;  /* 0x0c201f0067047f89 */ /* 0x000ea200000e0000 */
[----:B------:R-:W-:-:S04]  /*63d0*/  FMNMX3.FTZ R2, R2, R41, R126, !PT ;  /* 0x0000002902027276 */ /* 0x000fc8000781007e */
[----:B------:R-:W-:Y:S02]  /*63e0*/  FMNMX3.FTZ R2, R2, R125, R124, !PT ;  /* 0x0000007d02027276 */ /* 0x000fe4000781007c */
[----:B-1----:R-:W-:Y:S02]  /*63f0*/  FMNMX.FTZ R101, R0, R3, !PT ;  /* 0x0000000300657209 */ /* 0x002fe40007810000 */
[----:B------:R-:W-:Y:S02]  /*6400*/  FMNMX3.FTZ R0, R2, R122, R178, !PT ;  /* 0x0000007a02007276 */ /* 0x000fe400078100b2 */
[----:B-----5:R-:W-:Y:S02]  /*6410*/  FMNMX.FTZ R104, R104, R5, !PT ;  /* 0x0000000568687209 */ /* 0x020fe40007810000 */
[----:B------:R-:W-:Y:S01]  /*6420*/  FMNMX3.FTZ R0, R0, R177, R176, !PT ;  /* 0x000000b100007276 */ /* 0x000fe200078100b0 */
[----:B------:R-:W1:Y:S01]  /*6430*/  SHFL.BFLY PT, R5, R101, 0x1, 0x1f ;  /* 0x0c201f0065057f89 */ /* 0x000e6200000e0000 */
[C---:B------:R-:W-:Y:S01]  /*6440*/  FSETP.NEU.FTZ.AND P0, PT, R104.reuse, -INF , PT ;  /* 0xff8000006800780b */ /* 0x040fe20003f1d000 */
[----:B----4-:R-:W-:Y:S01]  /*6450*/  FMUL.FTZ R2, R104, UR4 ;  /* 0x0000000468027c20 */ /* 0x010fe20008410000 */
[----:B------:R-:W-:-:S02]  /*6460*/  FMNMX3.FTZ R0, R0, R175, R195, !PT ;  /* 0x000000af00007276 */ /* 0x000fc400078100c3 */
[----:B--2---:R-:W-:Y:S02]  /*6470*/  FMNMX.FTZ R103, R103, R4, !PT ;  /* 0x0000000467677209 */ /* 0x004fe40007810000 */
[----:B------:R-:W-:Y:S02]  /*6480*/  FMNMX3.FTZ R4, R0, R194, R193, !PT ;  /* 0x000000c200047276 */ /* 0x000fe400078100c1 */
[C---:B------:R-:W-:Y:S01]  /*6490*/  FSETP.NEU.FTZ.AND P1, PT, R103.reuse, -INF , PT ;  /* 0xff8000006700780b */ /* 0x040fe20003f3d000 */
[----:B------:R-:W-:Y:S01]  /*64a0*/  FMUL.FTZ R3, R103, UR4 ;  /* 0x0000000467037c20 */ /* 0x000fe20008410000 */
[----:B------:R-:W-:Y:S02]  /*64b0*/  FMNMX.FTZ R4, R192, R4, !PT ;  /* 0x00000004c0047209 */ /* 0x000fe40007810000 */
[----:B------:R-:W-:Y:S02]  /*64c0*/  FSEL R2, R2, RZ, P0 ;  /* 0x000000ff02027208 */ /* 0x000fe40000000000 */
[----:B------:R-:W-:Y:S01]  /*64d0*/  FSEL R3, R3, RZ, P1 ;  /* 0x000000ff03037208 */ /* 0x000fe20000800000 */
[----:B------:R-:W2:Y:S04]  /*64e0*/  SHFL.BFLY PT, R6, R4, 0x2, 0x1f ;  /* 0x0c401f0004067f89 */ /* 0x000ea800000e0000 */
[----:B------:R-:W-:-:S04]  /*64f0*/  FFMA.FTZ R0, R25, UR4, -R3 ;  /* 0x0000000419007c23 */ /* 0x000fc80008010803 */
[----:B------:R4:W-:Y:S01]  /*6500*/  MUFU.EX2 R248, R0 ;  /* 0x0000000000f87308 */ /* 0x0009e20000000800 */
[----:B-1----:R-:W-:Y:S01]  /*6510*/  FMNMX.FTZ R101, R101, R5, !PT ;  /* 0x0000000565657209 */ /* 0x002fe20007810000 */
[----:B------:R-:W-:-:S03]  /*6520*/  FFMA.FTZ R5, R8, UR4, -R2 ;  /* 0x0000000408057c23 */ /* 0x000fc60008010802 */
[----:B------:R-:W-:-:S03]  /*6530*/  FSETP.NEU.FTZ.AND P0, PT, R101, -INF , PT ;  /* 0xff8000006500780b */ /* 0x000fc60003f1d000 */
[----:B------:R-:W-:Y:S01]  /*6540*/  MUFU.EX2 R252, R5 ;  /* 0x0000000500fc7308 */ /* 0x000fe20000000800 */
[----:B--2---:R-:W-:Y:S01]  /*6550*/  FMNMX.FTZ R4, R4, R6, !PT ;  /* 0x0000000604047209 */ /* 0x004fe20007810000 */
[----:B----4-:R-:W-:-:S06]  /*6560*/  FFMA.FTZ R0, R22, UR4, -R2 ;  /* 0x0000000416007c23 */ /* 0x010fcc0008010802 */
[----:B------:R1:W-:Y:S01]  /*6570*/  MUFU.EX2 R251, R0 ;  /* 0x0000000000fb7308 */ /* 0x0003e20000000800 */
[----:B------:R-:W2:Y:S01]  /*6580*/  SHFL.BFLY PT, R6, R4, 0x1, 0x1f ;  /* 0x0c201f0004067f89 */ /* 0x000ea200000e0000 */
[----:B-1----:R-:W-:-:S06]  /*6590*/  FFMA.FTZ R0, R14, UR4, -R2 ;  /* 0x000000040e007c23 */ /* 0x002fcc0008010802 */
[----:B------:R1:W4:Y:S01]  /*65a0*/  MUFU.EX2 R250, R0 ;  /* 0x0000000000fa7308 */ /* 0x0003220000000800 */
[----:B--2---:R-:W-:Y:S01]  /*65b0*/  FMNMX.FTZ R102, R4, R6, !PT ;  /* 0x0000000604667209 */ /* 0x004fe20007810000 */
[----:B------:R-:W-:-:S04]  /*65c0*/  FFMA.FTZ R4, R36, UR4, -R3 ;  /* 0x0000000424047c23 */ /* 0x000fc80008010803 */
[----:B------:R-:W-:Y:S02]  /*65d0*/  FMUL.FTZ R8, R102, UR4 ;  /* 0x0000000466087c20 */ /* 0x000fe40008410000 */
[----:B------:R4:W-:Y:S01]  /*65e0*/  MUFU.EX2 R242, R4 ;  /* 0x0000000400f27308 */ /* 0x0009e20000000800 */
[----:B-1----:R-:W-:Y:S01]  /*65f0*/  FFMA.FTZ R0, R12, UR4, -R2 ;  /* 0x000000040c007c23 */ /* 0x002fe20008010802 */
[----:B------:R-:W-:-:S06]  /*6600*/  LOP3.LUT R12, R208, 0x120, R152, 0xf8, !PT ;  /* 0x00000120d00c7812 */ /* 0x000fcc00078ef898 */
[----:B------:R1:W2:Y:S01]  /*6610*/  MUFU.EX2 R249, R0 ;  /* 0x0000000000f97308 */ /* 0x0002a20000000800 */
[----:B------:R-:W-:-:S04]  /*6620*/  LEA R12, R12, UR5, 0x1 ;  /* 0x000000050c0c7c11 */ /* 0x000fc8000f8e08ff */
[----:B------:R-:W-:Y:S01]  /*6630*/  IADD3 R13, PT, PT, R143, R12, RZ ;  /* 0x0000000c8f0d7210 */ /* 0x000fe20007ffe0ff */
[----:B------:R-:W5:Y:S01]  /*6640*/  LDSM.16.MT88.4 R28, [R12+0x9000] ;  /* 0x009000000c1c783b */ /* 0x000f620000004200 */
[----:B----4-:R-:W-:-:S03]  /*6650*/  F2FP.F16.F32.PACK_AB R4, R250, R251 ;  /* 0x000000fbfa04723e */ /* 0x010fc600000000ff */
[----:B------:R-:W-:Y:S04]  /*6660*/  LDSM.16.MT88.4 R20, [R12+0xa000] ;  /* 0x00a000000c14783b */ /* 0x000fe80000004200 */
[----:B------:R-:W-:Y:S01]  /*6670*/  LDSM.16.MT88.4 R36, [R13+0xb000] ;  /* 0x00b000000d24783b */ /* 0x000fe20000004200 */
[----:B-1----:R-:W-:Y:S01]  /*6680*/  FMUL.FTZ R0, R101, UR4 ;  /* 0x0000000465007c20 */ /* 0x002fe20008410000 */
[----:B--2---:R-:W-:-:S04]  /*6690*/  F2FP.F16.F32.PACK_AB R6, R252, R249 ;  /* 0x000000f9fc06723e */ /* 0x004fc800000000ff */
[----:B------:R-:W-:Y:S02]  /*66a0*/  FSEL R0, R0, RZ, P0 ;  /* 0x000000ff00007208 */ /* 0x000fe40000000000 */
[----:B------:R-:W-:-:S03]  /*66b0*/  FSETP.NEU.FTZ.AND P0, PT, R102, -INF , PT ;  /* 0xff8000006600780b */ /* 0x000fc60003f1d000 */
[--C-:B------:R-:W-:Y:S01]  /*66c0*/  FFMA.FTZ R5, R27, UR4, -R0.reuse ;  /* 0x000000041b057c23 */ /* 0x100fe20008010800 */
[----:B------:R-:W-:Y:S01]  /*66d0*/  FSEL R14, R8, RZ, P0 ;  /* 0x000000ff080e7208 */ /* 0x000fe20000000000 */
[----:B------:R-:W-:Y:S02]  /*66e0*/  FFMA.FTZ R8, R40, UR4, -R3 ;  /* 0x0000000428087c23 */ /* 0x000fe40008010803 */
[----:B------:R1:W-:Y:S08]  /*66f0*/  MUFU.EX2 R246, R5 ;  /* 0x0000000500f67308 */ /* 0x0003f00000000800 */
[----:B------:R2:W4:Y:S01]  /*6700*/  MUFU.EX2 R243, R8 ;  /* 0x0000000800f37308 */ /* 0x0005220000000800 */
[----:B-1----:R-:W-:-:S02]  /*6710*/  FFMA.FTZ R5, R26, UR4, -R0 ;  /* 0x000000041a057c23 */ /* 0x002fc40008010800 */
[----:B------:R-:W1:Y:S05]  /*6720*/  LDSM.16.MT88.4 R24, [R13+0x9000] ;  /* 0x009000000d18783b */ /* 0x000e6a0000004200 */
[----:B------:R3:W-:Y:S01]  /*6730*/  MUFU.EX2 R244, R5 ;  /* 0x0000000500f47308 */ /* 0x0007e20000000800 */
[----:B--2---:R-:W-:Y:S01]  /*6740*/  FFMA.FTZ R8, R44, UR4, -R14 ;  /* 0x000000042c087c23 */ /* 0x004fe2000801080e */
[----:B----4-:R-:W-:-:S06]  /*6750*/  F2FP.F16.F32.PACK_AB R10, R243, R242 ;  /* 0x000000f2f30a723e */ /* 0x010fcc00000000ff */
[----:B------:R2:W-:Y:S01]  /*6760*/  MUFU.EX2 R223, R8 ;  /* 0x0000000800df7308 */ /* 0x0005e20000000800 */
[--C-:B---3--:R-:W-:Y:S01]  /*6770*/  FFMA.FTZ R5, R15, UR4, -R0.reuse ;  /* 0x000000040f057c23 */ /* 0x108fe20008010800 */
[----:B------:R-:W-:-:S06]  /*6780*/  FFMA.FTZ R15, R168, UR4, -R0 ;  /* 0x00000004a80f7c23 */ /* 0x000fcc0008010800 */
[----:B------:R3:W-:Y:S01]  /*6790*/  MUFU.EX2 R245, R5 ;  /* 0x0000000500f57308 */ /* 0x0007e20000000800 */
[----:B--2---:R-:W-:-:S07]  /*67a0*/  FFMA.FTZ R8, R43, UR4, -R14 ;  /* 0x000000042b087c23 */ /* 0x004fce000801080e */
[----:B------:R2:W4:Y:S08]  /*67b0*/  MUFU.EX2 R222, R8 ;  /* 0x0000000800de7308 */ /* 0x0005300000000800 */
[----:B------:R5:W-:Y:S01]  /*67c0*/  MUFU.EX2 R202, R15 ;  /* 0x0000000f00ca7308 */ /* 0x000be20000000800 */
[----:B---3--:R-:W-:Y:S02]  /*67d0*/  FFMA.FTZ R5, R18, UR4, -R0 ;  /* 0x0000000412057c23 */ /* 0x008fe40008010800 */
[----:B------:R-:W3:Y:S05]  /*67e0*/  LDSM.16.MT88.4 R16, [R13+0xa000] ;  /* 0x00a000000d10783b */ /* 0x000eea0000004200 */
[----:B------:R1:W1:Y:S01]  /*67f0*/  MUFU.EX2 R247, R5 ;  /* 0x0000000500f77308 */ /* 0x0002620000000800 */
[----:B--2---:R-:W-:Y:S01]  /*6800*/  FFMA.FTZ R8, R42, UR4, -R14 ;  /* 0x000000042a087c23 */ /* 0x004fe2000801080e */
[----:B----4-:R-:W-:-:S06]  /*6810*/  F2FP.F16.F32.PACK_AB R9, R222, R223 ;  /* 0x000000dfde09723e */ /* 0x010fcc00000000ff */
[----:B------:R2:W-:Y:S01]  /*6820*/  MUFU.EX2 R229, R8 ;  /* 0x0000000800e57308 */ /* 0x0005e20000000800 */
[----:B-----5:R-:W-:-:S07]  /*6830*/  FFMA.FTZ R15, R170, UR4, -R0 ;  /* 0x00000004aa0f7c23 */ /* 0x020fce0008010800 */
[----:B------:R4:W-:Y:S01]  /*6840*/  MUFU.EX2 R201, R15 ;  /* 0x0000000f00c97308 */ /* 0x0009e20000000800 */
[----:B-1----:R-:W-:Y:S01]  /*6850*/  FFMA.FTZ R5, R32, UR4, -R3 ;  /* 0x0000000420057c23 */ /* 0x002fe20008010803 */
[----:B------:R-:W-:Y:S01]  /*6860*/  F2FP.F16.F32.PACK_AB R7, R247, R245 ;  /* 0x000000f5f707723e */ /* 0x000fe200000000ff */
[----:B------:R-:W1:Y:S05]  /*6870*/  LDSM.16.MT88.4 R32, [R12+0xb000] ;  /* 0x00b000000c20783b */ /* 0x000e6a0000004200 */
[----:B------:R5:W3:Y:S01]  /*6880*/  MUFU.EX2 R240, R5 ;  /* 0x0000000500f07308 */ /* 0x000ae20000000800 */
[----:B--2---:R-:W-:-:S07]  /*6890*/  FFMA.FTZ R8, R41, UR4, -R14 ;  /* 0x0000000429087c23 */ /* 0x004fce000801080e */
[----:B------:R3:W2:Y:S01]  /*68a0*/  MUFU.EX2 R241, R8 ;  /* 0x0000000800f17308 */ /* 0x0006a20000000800 */
[----:B----4-:R-:W-:-:S07]  /*68b0*/  FFMA.FTZ R15, R174, UR4, -R3 ;  /* 0x00000004ae0f7c23 */ /* 0x010fce0008010803 */
[----:B------:R4:W-:Y:S01]  /*68c0*/  MUFU.EX2 R200, R15 ;  /* 0x0000000f00c87308 */ /* 0x0009e20000000800 */
[----:B-----5:R-:W-:-:S07]  /*68d0*/  F2FP.F16.F32.PACK_AB R5, R244, R246 ;  /* 0x000000f6f405723e */ /* 0x020fce00000000ff */
[----:B------:R-:W-:Y:S01]  /*68e0*/  HMMA.16816.F32 R116, R4, R28, RZ ;  /* 0x0000001c0474723c */ /* 0x000fe200000018ff */
[----:B---3--:R-:W-:Y:S02]  /*68f0*/  F2FP.F16.F32.PACK_AB R8, R240, R248 ;  /* 0x000000f8f008723e */ /* 0x008fe400000000ff */
[----:B--2---:R-:W-:-:S05]  /*6900*/  F2FP.F16.F32.PACK_AB R11, R241, R229 ;  /* 0x000000e5f10b723e */ /* 0x004fca00000000ff */
[----:B------:R-:W-:Y:S01]  /*6910*/  HMMA.16816.F32 R112, R4, R24, RZ ;  /* 0x000000180470723c */ /* 0x000fe200000018ff */
[----:B----4-:R-:W-:-:S04]  /*6920*/  FFMA.FTZ R15, R172, UR4, -R3 ;  /* 0x00000004ac0f7c23 */ /* 0x010fc80008010803 */
[----:B------:R2:W-:Y:S03]  /*6930*/  MUFU.EX2 R199, R15 ;  /* 0x0000000f00c77308 */ /* 0x0005e60000000800 */
[C---:B------:R-:W-:Y:S08]  /*6940*/  HMMA.16816.F32 R108, R4.reuse, R20, RZ ;  /* 0x00000014046c723c */ /* 0x040ff000000018ff */
[----:B------:R-:W-:Y:S01]  /*6950*/  HMMA.16816.F32 R96, R4, R16, RZ ;  /* 0x000000100460723c */ /* 0x000fe200000018ff */
[----:B--2---:R-:W-:-:S07]  /*6960*/  FFMA.FTZ R15, R173, UR4, -R3 ;  /* 0x00000004ad0f7c23 */ /* 0x004fce0008010803 */
[C---:B-1----:R-:W-:Y:S01]  /*6970*/  HMMA.16816.F32 R92, R4.reuse, R32, RZ ;  /* 0x00000020045c723c */ /* 0x042fe200000018ff */
[----:B------:R1:W-:Y:S07]  /*6980*/  MUFU.EX2 R198, R15 ;  /* 0x0000000f00c67308 */ /* 0x0003ee0000000800 */
[C---:B------:R-:W-:Y:S08]  /*6990*/  HMMA.16816.F32 R68, R4.reuse, R36, RZ ;  /* 0x000000240444723c */ /* 0x040ff000000018ff */
[----:B------:R-:W-:Y:S01]  /*69a0*/  HMMA.16816.F32 R88, R4, R30, RZ ;  /* 0x0000001e0458723c */ /* 0x000fe200000018ff */
[----:B-1----:R-:W-:-:S04]  /*69b0*/  FFMA.FTZ R15, R178, UR4, -R14 ;  /* 0x00000004b20f7c23 */ /* 0x002fc8000801080e */
[----:B------:R1:W-:Y:S03]  /*69c0*/  MUFU.EX2 R197, R15 ;  /* 0x0000000f00c57308 */ /* 0x0003e60000000800 */
[C---:B------:R-:W-:Y:S08]  /*69d0*/  HMMA.16816.F32 R84, R4.reuse, R26, RZ ;  /* 0x0000001a0454723c */ /* 0x040ff000000018ff */
[C---:B------:R-:W-:Y:S08]  /*69e0*/  HMMA.16816.F32 R80, R4.reuse, R22, RZ ;  /* 0x000000160450723c */ /* 0x040ff000000018ff */
[----:B------:R-:W-:Y:S01]  /*69f0*/  HMMA.16816.F32 R76, R4, R18, RZ ;  /* 0x00000012044c723c */ /* 0x000fe200000018ff */
[----:B-1----:R-:W-:-:S04]  /*6a00*/  FFMA.FTZ R15, R177, UR4, -R14 ;  /* 0x00000004b10f7c23 */ /* 0x002fc8000801080e */
[----:B------:R1:W-:Y:S03]  /*6a10*/  MUFU.EX2 R196, R15 ;  /* 0x0000000f00c47308 */ /* 0x0003e60000000800 */
[C---:B------:R-:W-:Y:S08]  /*6a20*/  HMMA.16816.F32 R72, R4.reuse, R34, RZ ;  /* 0x000000220448723c */ /* 0x040ff000000018ff */
[----:B------:R-:W-:Y:S01]  /*6a30*/  HMMA.16816.F32 R60, R4, R38, RZ ;  /* 0x00000026043c723c */ /* 0x000fe200000018ff */
[----:B------:R-:W-:-:S04]  /*6a40*/  FFMA.FTZ R4, R50, UR4, -R3 ;  /* 0x0000000432047c23 */ /* 0x000fc80008010803 */
[----:B------:R2:W-:Y:S01]  /*6a50*/  MUFU.EX2 R228, R4 ;  /* 0x0000000400e47308 */ /* 0x0005e20000000800 */
[----:B-1----:R-:W-:Y:S02]  /*6a60*/  FFMA.FTZ R15, R176, UR4, -R14 ;  /* 0x00000004b00f7c23 */ /* 0x002fe4000801080e */
[C---:B------:R-:W-:Y:S08]  /*6a70*/  HMMA.16816.F32 R64, R8.reuse, R28, RZ ;  /* 0x0000001c0840723c */ /* 0x040ff000000018ff */
[----:B------:R-:W-:Y:S01]  /*6a80*/  HMMA.16816.F32 R144, R8, R30, RZ ;  /* 0x0000001e0890723c */ /* 0x000fe200000018ff */
[----:B------:R-:W-:Y:S01]  /*6a90*/  LDSM.16.MT88.4 R28, [R13+0xa400] ;  /* 0x00a400000d1c783b */ /* 0x000fe20000004200 */
[----:B--2---:R-:W-:-:S06]  /*6aa0*/  FFMA.FTZ R4, R51, UR4, -R2 ;  /* 0x0000000433047c23 */ /* 0x004fcc0008010802 */
        /* <DEDUP_REMOVED lines=12> */
[----:B------:R1:W-:Y:S07]  /*6b70*/  MUFU.EX2 R234, R4 ;  /* 0x0000000400ea7308 */ /* 0x0003ee0000000800 */
[C---:B------:R-:W-:Y:S01]  /*6b80*/  HMMA.16816.F32 R48, R8.reuse, R16, RZ ;  /* 0x000000100830723c */ /* 0x040fe200000018ff */
[----:B------:R-:W3:Y:S07]  /*6b90*/  LDSM.16.MT88.4 R16, [R13+0x9400] ;  /* 0x009400000d10783b */ /* 0x000eee0000004200 */
[----:B------:R-:W-:Y:S01]  /*6ba0*/  HMMA.16816.F32 R40, R8, R36, RZ ;  /* 0x000000240828723c */ /* 0x000fe200000018ff */
[----:B-1----:R-:W-:-:S07]  /*6bb0*/  FFMA.FTZ R4, R45, UR4, -R2 ;  /* 0x000000042d047c23 */ /* 0x002fce0008010802 */
[C---:B------:R-:W-:Y:S01]  /*6bc0*/  HMMA.16816.F32 R44, R8.reuse, R32, RZ ;  /* 0x00000020082c723c */ /* 0x040fe200000018ff */
[----:B------:R1:W4:Y:S01]  /*6bd0*/  MUFU.EX2 R230, R4 ;  /* 0x0000000400e67308 */ /* 0x0003220000000800 */
[----:B------:R-:W5:Y:S06]  /*6be0*/  LDSM.16.MT88.4 R32, [R12+0xb400] ;  /* 0x00b400000c20783b */ /* 0x000f6c0000004200 */
[----:B------:R-:W-:Y:S01]  /*6bf0*/  HMMA.16816.F32 R148, R8, R38, RZ ;  /* 0x000000260894723c */ /* 0x000fe200000018ff */
[----:B------:R-:W-:Y:S01]  /*6c00*/  FFMA.FTZ R8, R120, UR4, -R3 ;  /* 0x0000000478087c23 */ /* 0x000fe20008010803 */
[----:B------:R-:W5:Y:S03]  /*6c10*/  LDSM.16.MT88.4 R36, [R13+0xb400] ;  /* 0x00b400000d24783b */ /* 0x000f660000004200 */
[----:B------:R2:W-:Y:S01]  /*6c20*/  MUFU.EX2 R215, R8 ;  /* 0x0000000800d77308 */ /* 0x0005e20000000800 */
[----:B-1----:R-:W-:Y:S01]  /*6c30*/  FFMA.FTZ R4, R107, UR4, -R0 ;  /* 0x000000046b047c23 */ /* 0x002fe20008010800 */
[----:B----4-:R-:W-:-:S06]  /*6c40*/  F2FP.F16.F32.PACK_AB R6, R230, R234 ;  /* 0x000000eae606723e */ /* 0x010fcc00000000ff */
[----:B------:R1:W-:Y:S08]  /*6c50*/  MUFU.EX2 R107, R15 ;  /* 0x0000000f006b7308 */ /* 0x0003f00000000800 */
[----:B------:R4:W-:Y:S01]  /*6c60*/  MUFU.EX2 R218, R4 ;  /* 0x0000000400da7308 */ /* 0x0009e20000000800 */
[----:B--2---:R-:W-:-:S07]  /*6c70*/  FFMA.FTZ R8, R126, UR4, -R14 ;  /* 0x000000047e087c23 */ /* 0x004fce000801080e */
[----:B------:R2:W-:Y:S01]  /*6c80*/  MUFU.EX2 R213, R8 ;  /* 0x0000000800d57308 */ /* 0x0005e20000000800 */
[----:B-1----:R-:W-:Y:S02]  /*6c90*/  FFMA.FTZ R15, R175, UR4, -R14 ;  /* 0x00000004af0f7c23 */ /* 0x002fe4000801080e */
[----:B------:R-:W-:Y:S01]  /*6ca0*/  LDSM.16.MT88.4 R172, [R13+0xac00] ;  /* 0x00ac00000dac783b */ /* 0x000fe20000004200 */
[----:B----4-:R-:W-:-:S04]  /*6cb0*/  FFMA.FTZ R4, R100, UR4, -R0 ;  /* 0x0000000464047c23 */ /* 0x010fc80008010800 */
[----:B------:R1:W4:Y:S01]  /*6cc0*/  MUFU.EX2 R221, R4 ;  /* 0x0000000400dd7308 */ /* 0x0003220000000800 */
[----:B--2---:R-:W-:-:S07]  /*6cd0*/  FFMA.FTZ R8, R125, UR4, -R14 ;  /* 0x000000047d087c23 */ /* 0x004fce000801080e */
[----:B------:R2:W-:Y:S01]  /*6ce0*/  MUFU.EX2 R214, R8 ;  /* 0x0000000800d67308 */ /* 0x0005e20000000800 */
[----:B-1----:R-:W-:Y:S01]  /*6cf0*/  FFMA.FTZ R4, R106, UR4, -R0 ;  /* 0x000000046a047c23 */ /* 0x002fe20008010800 */
[----:B----4-:R-:W-:-:S06]  /*6d00*/  F2FP.F16.F32.PACK_AB R5, R221, R218 ;  /* 0x000000dadd05723e */ /* 0x010fcc00000000ff */
[----:B------:R1:W-:Y:S01]  /*6d10*/  MUFU.EX2 R106, R15 ;  /* 0x0000000f006a7308 */ /* 0x0003e20000000800 */
[----:B--2---:R-:W-:-:S07]  /*6d20*/  FFMA.FTZ R8, R124, UR4, -R14 ;  /* 0x000000047c087c23 */ /* 0x004fce000801080e */
[----:B------:R2:W-:Y:S08]  /*6d30*/  MUFU.EX2 R220, R4 ;  /* 0x0000000400dc7308 */ /* 0x0005f00000000800 */
[----:B------:R4:W-:Y:S01]  /*6d40*/  MUFU.EX2 R212, R8 ;  /* 0x0000000800d47308 */ /* 0x0009e20000000800 */
[----:B-1----:R-:W-:Y:S01]  /*6d50*/  FFMA.FTZ R15, R183, UR4, -R3 ;  /* 0x00000004b70f7c23 */ /* 0x002fe20008010803 */
[----:B--2---:R-:W-:-:S06]  /*6d60*/  FFMA.FTZ R4, R105, UR4, -R0 ;  /* 0x0000000469047c23 */ /* 0x004fcc0008010800 */
[----:B------:R-:W-:Y:S01]  /*6d70*/  MUFU.EX2 R105, R15 ;  /* 0x0000000f00697308 */ /* 0x000fe20000000800 */
[----:B----4-:R-:W-:-:S07]  /*6d80*/  FFMA.FTZ R8, R122, UR4, -R14 ;  /* 0x000000047a087c23 */ /* 0x010fce000801080e */
[----:B------:R1:W2:Y:S08]  /*6d90*/  MUFU.EX2 R219, R4 ;  /* 0x0000000400db7308 */ /* 0x0002b00000000800 */
[----:B------:R4:W-:Y:S01]  /*6da0*/  MUFU.EX2 R211, R8 ;  /* 0x0000000800d37308 */ /* 0x0009e20000000800 */
[----:B-1----:R-:W-:Y:S01]  /*6db0*/  FFMA.FTZ R4, R123, UR4, -R3 ;  /* 0x000000047b047c23 */ /* 0x002fe20008010803 */
[----:B--2---:R-:W-:-:S06]  /*6dc0*/  F2FP.F16.F32.PACK_AB R7, R219, R220 ;  /* 0x000000dcdb07723e */ /* 0x004fcc00000000ff */
[----:B------:R1:W2:Y:S01]  /*6dd0*/  MUFU.EX2 R217, R4 ;  /* 0x0000000400d97308 */ /* 0x0002a20000000800 */
[----:B----4-:R-:W-:-:S07]  /*6de0*/  FFMA.FTZ R8, R158, UR4, -R3 ;  /* 0x000000049e087c23 */ /* 0x010fce0008010803 */
[----:B------:R4:W-:Y:S01]  /*6df0*/  MUFU.EX2 R210, R8 ;  /* 0x0000000800d27308 */ /* 0x0009e20000000800 */
[----:B-1----:R-:W-:-:S07]  /*6e00*/  FFMA.FTZ R4, R121, UR4, -R3 ;  /* 0x0000000479047c23 */ /* 0x002fce0008010803 */
[----:B------:R1:W2:Y:S01]  /*6e10*/  MUFU.EX2 R216, R4 ;  /* 0x0000000400d87308 */ /* 0x0002a20000000800 */
[----:B----4-:R-:W-:-:S07]  /*6e20*/  FFMA.FTZ R8, R159, UR4, -R2 ;  /* 0x000000049f087c23 */ /* 0x010fce0008010802 */
[----:B------:R4:W-:Y:S01]  /*6e30*/  MUFU.EX2 R209, R8 ;  /* 0x0000000800d17308 */ /* 0x0009e20000000800 */
[----:B-1----:R-:W-:-:S07]  /*6e40*/  F2FP.F16.F32.PACK_AB R4, R237, R224 ;  /* 0x000000e0ed04723e */ /* 0x002fce00000000ff */
[----:B------:R-:W-:Y:S01]  /*6e50*/  HMMA.16816.F32 R160, R4, R24, R108 ;  /* 0x0000001804a0723c */ /* 0x000fe2000000186c */
[----:B----4-:R-:W-:-:S04]  /*6e60*/  FFMA.FTZ R8, R157, UR4, -R2 ;  /* 0x000000049d087c23 */ /* 0x010fc80008010802 */
[----:B------:R1:W4:Y:S03]  /*6e70*/  MUFU.EX2 R207, R8 ;  /* 0x0000000800cf7308 */ /* 0x0003260000000800 */
[C---:B---3--:R-:W-:Y:S08]  /*6e80*/  HMMA.16816.F32 R164, R4.reuse, R16, R112 ;  /* 0x0000001004a4723c */ /* 0x048ff00000001870 */
[----:B-----5:R-:W-:Y:S01]  /*6e90*/  HMMA.16816.F32 R108, R4, R32, R92 ;  /* 0x00000020046c723c */ /* 0x020fe2000000185c */
[----:B-1----:R-:W-:-:S07]  /*6ea0*/  FFMA.FTZ R8, R156, UR4, -R2 ;  /* 0x000000049c087c23 */ /* 0x002fce0008010802 */
[C---:B------:R-:W-:Y:S01]  /*6eb0*/  HMMA.16816.F32 R112, R4.reuse, R28, R96 ;  /* 0x0000001c0470723c */ /* 0x040fe20000001860 */
[----:B------:R1:W-:Y:S07]  /*6ec0*/  MUFU.EX2 R206, R8 ;  /* 0x0000000800ce7308 */ /* 0x0003ee0000000800 */
[C---:B------:R-:W-:Y:S08]  /*6ed0*/  HMMA.16816.F32 R120, R4.reuse, R22, R88 ;  /* 0x000000160478723c */ /* 0x040ff00000001858 */
[----:B------:R-:W-:Y:S01]  /*6ee0*/  HMMA.16816.F32 R136, R4, R18, R84 ;  /* 0x000000120488723c */ /* 0x000fe20000001854 */
[----:B-1----:R-:W-:-:S02]  /*6ef0*/  FFMA.FTZ R8, R127, UR4, -R2 ;  /* 0x000000047f087c23 */ /* 0x002fc40008010802 */
[----:B------:R-:W-:Y:S02]  /*6f00*/  LDSM.16.MT88.4 R124, [R12+0x9c00] ;  /* 0x009c00000c7c783b */ /* 0x000fe40000004200 */
[----:B------:R1:W-:Y:S03]  /*6f10*/  MUFU.EX2 R205, R8 ;  /* 0x0000000800cd7308 */ /* 0x0003e60000000800 */
[C---:B------:R-:W-:Y:S08]  /*6f20*/  HMMA.16816.F32 R92, R4.reuse, R26, R80 ;  /* 0x0000001a045c723c */ /* 0x040ff00000001850 */
[----:B------:R-:W-:Y:S01]  /*6f30*/  HMMA.16816.F32 R116, R4, R20, R116 ;  /* 0x000000140474723c */ /* 0x000fe20000001874 */
[----:B-1----:R-:W-:-:S07]  /*6f40*/  FFMA.FTZ R8, R171, UR4, -R0 ;  /* 0x00000004ab087c23 */ /* 0x002fce0008010800 */
[C---:B------:R-:W-:Y:S01]  /*6f50*/  HMMA.16816.F32 R96, R4.reuse, R36, R68 ;  /* 0x000000240460723c */ /* 0x040fe20000001844 */
[----:B------:R1:W-:Y:S07]  /*6f60*/  MUFU.EX2 R204, R8 ;  /* 0x0000000800cc7308 */ /* 0x0003ee0000000800 */
[C---:B------:R-:W-:Y:S08]  /*6f70*/  HMMA.16816.F32 R88, R4.reuse, R30, R76 ;  /* 0x0000001e0458723c */ /* 0x040ff0000000184c */
[----:B------:R-:W-:Y:S01]  /*6f80*/  HMMA.16816.F32 R84, R4, R34, R72 ;  /* 0x000000220454723c */ /* 0x000fe20000001848 */
[----:B-1----:R-:W-:-:S07]  /*6f90*/  FFMA.FTZ R8, R169, UR4, -R0 ;  /* 0x00000004a9087c23 */ /* 0x002fce0008010800 */
[----:B------:R-:W-:Y:S01]  /*6fa0*/  HMMA.16816.F32 R80, R4, R38, R60 ;  /* 0x000000260450723c */ /* 0x000fe2000000183c */
[----:B--2---:R-:W-:Y:S01]  /*6fb0*/  F2FP.F16.F32.PACK_AB R4, R217, R228 ;  /* 0x000000e4d904723e */ /* 0x004fe200000000ff */
[----:B------:R1:W2:Y:S01]  /*6fc0*/  MUFU.EX2 R203, R8 ;  /* 0x0000000800cb7308 */ /* 0x0002a20000000800 */
[----:B------:R-:W-:Y:S02]  /*6fd0*/  F2FP.F16.F32.PACK_AB R5, R214, R213 ;  /* 0x000000d5d605723e */ /* 0x000fe400000000ff */
[----:B------:R-:W-:Y:S02]  /*6fe0*/  F2FP.F16.F32.PACK_AB R6, R215, R216 ;  /* 0x000000d8d706723e */ /* 0x000fe400000000ff */
[----:B------:R-:W-:-:S07]  /*6ff0*/  F2FP.F16.F32.PACK_AB R7, R211, R212 ;  /* 0x000000d4d307723e */ /* 0x000fce00000000ff */
[C---:B------:R-:W-:Y:S01]  /*7000*/  HMMA.16816.F32 R76, R4.reuse, R20, R64 ;  /* 0x00000014044c723c */ /* 0x040fe20000001840 */
[----:B-1----:R-:W1:Y:S07]  /*7010*/  LDSM.16.MT88.4 R8, [R13+0x9800] ;  /* 0x009800000d08783b */ /* 0x002e6e0000004200 */
[C---:B------:R-:W-:Y:S08]  /*7020*/  HMMA.16816.F32 R68, R4.reuse, R24, R52 ;  /* 0x000000180444723c */ /* 0x040ff00000001834 */
[C---:B------:R-:W-:Y:S08]  /*7030*/  HMMA.16816.F32 R60, R4.reuse, R32, R44 ;  /* 0x00000020043c723c */ /* 0x040ff0000000182c */
[C---:B------:R-:W-:Y:S08]  /*7040*/  HMMA.16816.F32 R72, R4.reuse, R16, R56 ;  /* 0x000000100448723c */ /* 0x040ff00000001838 */
[C---:B------:R-:W-:Y:S08]  /*7050*/  HMMA.16816.F32 R64, R4.reuse, R28, R48 ;  /* 0x0000001c0440723c */ /* 0x040ff00000001830 */
[C---:B------:R-:W-:Y:S08]  /*7060*/  HMMA.16816.F32 R156, R4.reuse, R36, R40 ;  /* 0x00000024049c723c */ /* 0x040ff00000001828 */
[C---:B------:R-:W-:Y:S01]  /*7070*/  HMMA.16816.F32 R44, R4.reuse, R26, R132 ;  /* 0x0000001a042c723c */ /* 0x040fe20000001884 */
[----:B------:R-:W-:Y:S07]  /*7080*/  LDSM.16.MT88.4 R24, [R13+0xb800] ;  /* 0x00b800000d18783b */ /* 0x000fee0000004200 */
[C---:B------:R-:W-:Y:S01]  /*7090*/  HMMA.16816.F32 R52, R4.reuse, R34, R152 ;  /* 0x000000220434723c */ /* 0x040fe20000001898 */
[----:B------:R-:W3:Y:S07]  /*70a0*/  LDSM.16.MT88.4 R32, [R12+0xb800] ;  /* 0x00b800000c20783b */ /* 0x000eee0000004200 */
[C---:B------:R-:W-:Y:S01]  /*70b0*/  HMMA.16816.F32 R56, R4.reuse, R22, R144 ;  /* 0x000000160438723c */ /* 0x040fe20000001890 */
[----:B------:R-:W5:Y:S07]  /*70c0*/  LDSM.16.MT88.4 R20, [R12+0x9800] ;  /* 0x009800000c14783b */ /* 0x000f6e0000004200 */
[C---:B------:R-:W-:Y:S01]  /*70d0*/  HMMA.16816.F32 R48, R4.reuse, R18, R128 ;  /* 0x000000120430723c */ /* 0x040fe20000001880 */
[----:B------:R-:W5:Y:S07]  /*70e0*/  LDSM.16.MT88.4 R16, [R12+0xa800] ;  /* 0x00a800000c10783b */ /* 0x000f6e0000004200 */
[C---:B------:R-:W-:Y:S01]  /*70f0*/  HMMA.16816.F32 R40, R4.reuse, R30, R140 ;  /* 0x0000001e0428723c */ /* 0x040fe2000000188c */
[----:B------:R-:W5:Y:S04]  /*7100*/  LDSM.16.MT88.4 R28, [R13+0xa800] ;  /* 0x00a800000d1c783b */ /* 0x000f680000004200 */
[----:B------:R-:W5:Y:S03]  /*7110*/  LDSM.16.MT88.4 R140, [R13+0x9c00] ;  /* 0x009c00000d8c783b */ /* 0x000f660000004200 */
[----:B------:R-:W-:Y:S01]  /*7120*/  HMMA.16816.F32 R36, R4, R38, R148 ;  /* 0x000000260424723c */ /* 0x000fe20000001894 */
[----:B----4-:R-:W-:-:S02]  /*7130*/  F2FP.F16.F32.PACK_AB R4, R207, R209 ;  /* 0x000000d1cf04723e */ /* 0x010fc400000000ff */
[----:B--2---:R-:W-:Y:S02]  /*7140*/  F2FP.F16.F32.PACK_AB R5, R203, R204 ;  /* 0x000000cccb05723e */ /* 0x004fe400000000ff */
[----:B------:R-:W-:Y:S02]  /*7150*/  F2FP.F16.F32.PACK_AB R6, R205, R206 ;  /* 0x000000cecd06723e */ /* 0x000fe400000000ff */
[----:B------:R-:W-:-:S07]  /*7160*/  F2FP.F16.F32.PACK_AB R7, R201, R202 ;  /* 0x000000cac907723e */ /* 0x000fce00000000ff */
[C---:B-1----:R-:W-:Y:S08]  /*7170*/  HMMA.16816.F32 R132, R4.reuse, R8, R164 ;  /* 0x000000080484723c */ /* 0x042ff000000018a4 */
[C---:B---3--:R-:W-:Y:S08]  /*7180*/  HMMA.16816.F32 R144, R4.reuse, R32, R108 ;  /* 0x000000200490723c */ /* 0x048ff0000000186c */
[C---:B------:R-:W-:Y:S08]  /*7190*/  HMMA.16816.F32 R176, R4.reuse, R24, R96 ;  /* 0x0000001804b0723c */ /* 0x040ff00000001860 */
[C---:B-----5:R-:W-:Y:S08]  /*71a0*/  HMMA.16816.F32 R116, R4.reuse, R20, R116 ;  /* 0x000000140474723c */ /* 0x060ff00000001874 */
        /* <DEDUP_REMOVED lines=9> */
[----:B------:R-:W-:Y:S01]  /*7240*/  LDSM.16.MT88.4 R80, [R12+0xbc00] ;  /* 0x00bc00000c50783b */ /* 0x000fe20000004200 */
[----:B------:R-:W-:-:S02]  /*7250*/  F2FP.F16.F32.PACK_AB R5, R196, R197 ;  /* 0x000000c5c405723e */ /* 0x000fc400000000ff */
[----:B------:R-:W-:Y:S02]  /*7260*/  F2FP.F16.F32.PACK_AB R6, R198, R199 ;  /* 0x000000c7c606723e */ /* 0x000fe400000000ff */
[----:B------:R-:W-:-:S07]  /*7270*/  F2FP.F16.F32.PACK_AB R7, R106, R107 ;  /* 0x0000006b6a07723e */ /* 0x000fce00000000ff */
[----:B------:R-:W-:Y:S01]  /*7280*/  HMMA.16816.F32 R128, R4, R8, R72 ;  /* 0x000000080480723c */ /* 0x000fe20000001848 */
[----:B------:R-:W-:-:S04]  /*7290*/  FFMA.FTZ R8, R184, UR4, -R2 ;  /* 0x00000004b8087c23 */ /* 0x000fc80008010802 */
[----:B------:R1:W-:Y:S03]  /*72a0*/  MUFU.EX2 R100, R8 ;  /* 0x0000000800647308 */ /* 0x0003e60000000800 */
[C---:B------:R-:W-:Y:S08]  /*72b0*/  HMMA.16816.F32 R56, R4.reuse, R22, R56 ;  /* 0x000000160438723c */ /* 0x040ff00000001838 */
[----:B------:R-:W-:Y:S01]  /*72c0*/  HMMA.16816.F32 R112, R4, R20, R76 ;  /* 0x000000140470723c */ /* 0x000fe2000000184c */
[----:B-1----:R-:W-:-:S07]  /*72d0*/  FFMA.FTZ R8, R182, UR4, -R2 ;  /* 0x00000004b6087c23 */ /* 0x002fce0008010802 */
[C---:B------:R-:W-:Y:S01]  /*72e0*/  HMMA.16816.F32 R44, R4.reuse, R18, R44 ;  /* 0x00000012042c723c */ /* 0x040fe2000000182c */
[----:B------:R1:W2:Y:S07]  /*72f0*/  MUFU.EX2 R23, R8 ;  /* 0x0000000800177308 */ /* 0x0002ae0000000800 */
[C---:B------:R-:W-:Y:S08]  /*7300*/  HMMA.16816.F32 R68, R4.reuse, R16, R68 ;  /* 0x000000100444723c */ /* 0x040ff00000001844 */
[----:B------:R-:W-:Y:S01]  /*7310*/  HMMA.16816.F32 R48, R4, R10, R48 ;  /* 0x0000000a0430723c */ /* 0x000fe20000001830 */
[--C-:B-1----:R-:W-:Y:S01]  /*7320*/  FFMA.FTZ R8, R181, UR4, -R2.reuse ;  /* 0x00000004b5087c23 */ /* 0x102fe20008010802 */
[----:B------:R-:W-:Y:S01]  /*7330*/  FFMA.FTZ R2, R180, UR4, -R2 ;  /* 0x00000004b4027c23 */ /* 0x000fe20008010802 */
[----:B--2---:R-:W-:-:S02]  /*7340*/  F2FP.F16.F32.PACK_AB R92, R23, R100 ;  /* 0x00000064175c723e */ /* 0x004fc400000000ff */
[----:B------:R1:W-:Y:S03]  /*7350*/  MUFU.EX2 R22, R8 ;  /* 0x0000000800167308 */ /* 0x0003e60000000800 */
[C---:B------:R-:W-:Y:S05]  /*7360*/  HMMA.16816.F32 R64, R4.reuse, R28, R64 ;  /* 0x0000001c0440723c */ /* 0x040fea0000001840 */
[----:B------:R2:W3:Y:S03]  /*7370*/  MUFU.EX2 R21, R2 ;  /* 0x0000000200157308 */ /* 0x0004e60000000800 */
[C---:B------:R-:W-:Y:S08]  /*7380*/  HMMA.16816.F32 R40, R4.reuse, R30, R40 ;  /* 0x0000001e0428723c */ /* 0x040ff00000001828 */
[----:B------:R-:W-:Y:S01]  /*7390*/  HMMA.16816.F32 R60, R4, R32, R60 ;  /* 0x00000020043c723c */ /* 0x000fe2000000183c */
[----:B-1----:R-:W-:-:S04]  /*73a0*/  FADD.FTZ R8, R246, R244 ;  /* 0x000000f4f6087221 */ /* 0x002fc80000010000 */
[----:B------:R-:W-:Y:S01]  /*73b0*/  FADD.FTZ R8, R245, R8 ;  /* 0x00000008f5087221 */ /* 0x000fe20000010000 */
[--C-:B--2---:R-:W-:Y:S02]  /*73c0*/  FFMA.FTZ R2, R188, UR4, -R0.reuse ;  /* 0x00000004bc027c23 */ /* 0x104fe40008010800 */
[C---:B------:R-:W-:Y:S01]  /*73d0*/  HMMA.16816.F32 R52, R4.reuse, R34, R52 ;  /* 0x000000220434723c */ /* 0x040fe20000001834 */
[----:B---3--:R-:W-:Y:S01]  /*73e0*/  F2FP.F16.F32.PACK_AB R94, R21, R22 ;  /* 0x00000016155e723e */ /* 0x008fe200000000ff */
[----:B------:R1:W-:Y:S06]  /*73f0*/  MUFU.EX2 R20, R2 ;  /* 0x0000000200147308 */ /* 0x0003ec0000000800 */
[C---:B------:R-:W-:Y:S01]  /*7400*/  HMMA.16816.F32 R84, R4.reuse, R24, R156 ;  /* 0x000000180454723c */ /* 0x040fe2000000189c */
[----:B------:R-:W2:Y:S07]  /*7410*/  LDSM.16.MT88.4 R156, [R12+0xac00] ;  /* 0x00ac00000c9c783b */ /* 0x000eae0000004200 */
[----:B------:R-:W-:Y:S01]  /*7420*/  HMMA.16816.F32 R36, R4, R26, R36 ;  /* 0x0000001a0424723c */ /* 0x000fe20000001824 */
[----:B------:R3:W4:Y:S01]  /*7430*/  LDSM.16.MT88.4 R4, [R13+0xbc00] ;  /* 0x00bc00000d04783b */ /* 0x0007220000004200 */
[----:B-1----:R-:W-:-:S04]  /*7440*/  FFMA.FTZ R2, R186, UR4, -R0 ;  /* 0x00000004ba027c23 */ /* 0x002fc80008010800 */
[----:B------:R1:W5:Y:S02]  /*7450*/  MUFU.EX2 R19, R2 ;  /* 0x0000000200137308 */ /* 0x0003640000000800 */
[--C-:B-1----:R-:W-:Y:S01]  /*7460*/  FFMA.FTZ R2, R185, UR4, -R0.reuse ;  /* 0x00000004b9027c23 */ /* 0x102fe20008010800 */
[----:B------:R-:W-:Y:S01]  /*7470*/  FFMA.FTZ R0, R187, UR4, -R0 ;  /* 0x00000004bb007c23 */ /* 0x000fe20008010800 */
[----:B-----5:R-:W-:-:S04]  /*7480*/  F2FP.F16.F32.PACK_AB R93, R19, R20 ;  /* 0x00000014135d723e */ /* 0x020fc800000000ff */
[----:B------:R1:W-:Y:S08]  /*7490*/  MUFU.EX2 R18, R2 ;  /* 0x0000000200127308 */ /* 0x0003f00000000800 */
[----:B------:R5:W3:Y:S01]  /*74a0*/  MUFU.EX2 R17, R0 ;  /* 0x0000000000117308 */ /* 0x000ae20000000800 */
[----:B-1----:R-:W-:-:S04]  /*74b0*/  FADD.FTZ R2, R223, R222 ;  /* 0x000000dedf027221 */ /* 0x002fc80000010000 */
[----:B------:R-:W-:Y:S01]  /*74c0*/  FADD.FTZ R2, R229, R2 ;  /* 0x00000002e5027221 */ /* 0x000fe20000010000 */
[----:B-----5:R-:W-:Y:S01]  /*74d0*/  FFMA.FTZ R0, R190, UR4, -R3 ;  /* 0x00000004be007c23 */ /* 0x020fe20008010803 */
[----:B---3--:R-:W-:Y:S02]  /*74e0*/  F2FP.F16.F32.PACK_AB R95, R17, R18 ;  /* 0x00000012115f723e */ /* 0x008fe400000000ff */
[----:B------:R-:W-:Y:S01]  /*74f0*/  FADD.FTZ R2, R241, R2 ;  /* 0x00000002f1027221 */ /* 0x000fe20000010000 */
[----:B------:R1:W3:Y:S03]  /*7500*/  MUFU.EX2 R16, R0 ;  /* 0x0000000000107308 */ /* 0x0002e60000000800 */
[----:B------:R-:W-:Y:S01]  /*7510*/  FADD.FTZ R2, R213, R2 ;  /* 0x00000002d5027221 */ /* 0x000fe20000010000 */
[----:B------:R-:W-:Y:S03]  /*7520*/  HMMA.16816.F32 R168, R92, R174, R88 ;  /* 0x000000ae5ca8723c */ /* 0x000fe60000001858 */
[----:B------:R-:W-:-:S05]  /*7530*/  FADD.FTZ R2, R214, R2 ;  /* 0x00000002d6027221 */ /* 0x000fca0000010000 */
[----:B------:R-:W-:Y:S01]  /*7540*/  HMMA.16816.F32 R116, R92, R124, R116 ;  /* 0x0000007c5c74723c */ /* 0x000fe20000001874 */
[--C-:B-1----:R-:W-:Y:S01]  /*7550*/  FFMA.FTZ R0, R189, UR4, -R3.reuse ;  /* 0x00000004bd007c23 */ /* 0x102fe20008010803 */
[----:B------:R-:W-:-:S06]  /*7560*/  FFMA.FTZ R3, R191, UR4, -R3 ;  /* 0x00000004bf037c23 */ /* 0x000fcc0008010803 */
[C---:B------:R-:W-:Y:S01]  /*7570*/  HMMA.16816.F32 R120, R92.reuse, R126, R120 ;  /* 0x0000007e5c78723c */ /* 0x040fe20000001878 */
[----:B------:R1:W-:Y:S07]  /*7580*/  MUFU.EX2 R15, R0 ;  /* 0x00000000000f7308 */ /* 0x0003ee0000000800 */
[C---:B------:R-:W-:Y:S01]  /*7590*/  HMMA.16816.F32 R132, R92.reuse, R140, R132 ;  /* 0x0000008c5c84723c */ /* 0x040fe20000001884 */
[----:B------:R5:W-:Y:S07]  /*75a0*/  MUFU.EX2 R13, R3 ;  /* 0x00000003000d7308 */ /* 0x000bee0000000800 */
[----:B------:R-:W-:Y:S01]  /*75b0*/  HMMA.16816.F32 R136, R92, R142, R136 ;  /* 0x0000008e5c88723c */ /* 0x000fe20000001888 */
[----:B-1----:R-:W-:-:S04]  /*75c0*/  FFMA.FTZ R0, R195, UR4, -R14 ;  /* 0x00000004c3007c23 */ /* 0x002fc8000801080e */
[----:B------:R1:W-:Y:S03]  /*75d0*/  MUFU.EX2 R12, R0 ;  /* 0x00000000000c7308 */ /* 0x0003e60000000800 */
[----:B--2---:R-:W-:Y:S01]  /*75e0*/  HMMA.16816.F32 R148, R92, R156, R160 ;  /* 0x0000009c5c94723c */ /* 0x004fe200000018a0 */
[----:B-----5:R-:W-:-:S04]  /*75f0*/  FADD.FTZ R3, R248, R240 ;  /* 0x000000f0f8037221 */ /* 0x020fc80000010000 */
[----:B------:R-:W-:-:S03]  /*7600*/  FADD.FTZ R3, R242, R3 ;  /* 0x00000003f2037221 */ /* 0x000fc60000010000 */
[----:B------:R-:W-:Y:S01]  /*7610*/  HMMA.16816.F32 R152, R92, R158, R152 ;  /* 0x0000009e5c98723c */ /* 0x000fe20000001898 */
[----:B------:R-:W-:-:S04]  /*7620*/  FADD.FTZ R3, R243, R3 ;  /* 0x00000003f3037221 */ /* 0x000fc80000010000 */
[----:B------:R-:W-:Y:S01]  /*7630*/  FADD.FTZ R3, R228, R3 ;  /* 0x00000003e4037221 */ /* 0x000fe20000010000 */
[--C-:B-1----:R-:W-:Y:S02]  /*7640*/  FFMA.FTZ R0, R194, UR4, -R14.reuse ;  /* 0x00000004c2007c23 */ /* 0x102fe4000801080e */
[C---:B------:R-:W-:Y:S01]  /*7650*/  HMMA.16816.F32 R164, R92.reuse, R172, R164 ;  /* 0x000000ac5ca4723c */ /* 0x040fe200000018a4 */
[----:B------:R-:W-:Y:S01]  /*7660*/  FADD.FTZ R3, R217, R3 ;  /* 0x00000003d9037221 */ /* 0x000fe20000010000 */
[----:B------:R1:W2:Y:S06]  /*7670*/  MUFU.EX2 R11, R0 ;  /* 0x00000000000b7308 */ /* 0x0002ac0000000800 */
[C---:B------:R-:W-:Y:S08]  /*7680*/  HMMA.16816.F32 R72, R92.reuse, R80, R144 ;  /* 0x000000505c48723c */ /* 0x040ff00000001890 */
[----:B------:R-:W-:Y:S01]  /*7690*/  HMMA.16816.F32 R76, R92, R82, R108 ;  /* 0x000000525c4c723c */ /* 0x000fe2000000186c */
[----:B-1----:R-:W-:-:S04]  /*76a0*/  FFMA.FTZ R0, R193, UR4, -R14 ;  /* 0x00000004c1007c23 */ /* 0x002fc8000801080e */
[----:B------:R1:W-:Y:S03]  /*76b0*/  MUFU.EX2 R10, R0 ;  /* 0x00000000000a7308 */ /* 0x0003e60000000800 */
[C---:B----4-:R-:W-:Y:S08]  /*76c0*/  HMMA.16816.F32 R88, R92.reuse, R4, R176 ;  /* 0x000000045c58723c */ /* 0x050ff000000018b0 */
[----:B------:R-:W-:Y:S01]  /*76d0*/  HMMA.16816.F32 R92, R92, R6, R96 ;  /* 0x000000065c5c723c */ /* 0x000fe20000001860 */
[----:B---3--:R-:W-:-:S02]  /*76e0*/  F2FP.F16.F32.PACK_AB R96, R16, R105 ;  /* 0x000000691060723e */ /* 0x008fc400000000ff */
[----:B--2---:R-:W-:Y:S02]  /*76f0*/  F2FP.F16.F32.PACK_AB R97, R11, R12 ;  /* 0x0000000c0b61723e */ /* 0x004fe400000000ff */
[----:B------:R-:W-:Y:S01]  /*7700*/  F2FP.F16.F32.PACK_AB R98, R13, R15 ;  /* 0x0000000f0d62723e */ /* 0x000fe200000000ff */
[----:B-1----:R-:W-:-:S04]  /*7710*/  FFMA.FTZ R0, R192, UR4, -R14 ;  /* 0x00000004c0007c23 */ /* 0x002fc8000801080e */
[----:B------:R1:W2:Y:S02]  /*7720*/  MUFU.EX2 R9, R0 ;  /* 0x0000000000097308 */ /* 0x0002a40000000800 */
[----:B-1----:R-:W-:Y:S01]  /*7730*/  FADD.FTZ R0, R251, R250 ;  /* 0x000000fafb007221 */ /* 0x002fe20000010000 */
[----:B--2---:R-:W-:-:S03]  /*7740*/  F2FP.F16.F32.PACK_AB R99, R9, R10 ;  /* 0x0000000a0963723e */ /* 0x004fc600000000ff */
[----:B------:R-:W-:-:S04]  /*7750*/  FADD.FTZ R0, R249, R0 ;  /* 0x00000000f9007221 */ /* 0x000fc80000010000 */
[C---:B------:R-:W-:Y:S01]  /*7760*/  HMMA.16816.F32 R84, R96.reuse, R4, R84 ;  /* 0x000000046054723c */ /* 0x040fe20000001854 */
[----:B------:R-:W-:Y:S01]  /*7770*/  FADD.FTZ R0, R252, R0 ;  /* 0x00000000fc007221 */ /* 0x000fe20000010000 */
        /* <DEDUP_REMOVED lines=65> */
[----:B------:R-:W1:Y:S04]  /*7b90*/  LDL R29, [R1+0x1c] ;  /* 0x00001c00011d7983 */ /* 0x000e680000100800 */
[----:B------:R-:W3:Y:S04]  /*7ba0*/  LDL R180, [R1+0x48] ;  /* 0x0000480001b47983 */ /* 0x000ee80000100800 */
[----:B------:R-:W4:Y:S04]  /*7bb0*/  LDL R181, [R1+0x54] ;  /* 0x0000540001b57983 */ /* 0x000f280000100800 */
[----:B------:R-:W5:Y:S04]  /*7bc0*/  LDL R182, [R1+0x44] ;  /* 0x0000440001b67983 */ /* 0x000f680000100800 */
[----:B------:R-:W5:Y:S04]  /*7bd0*/  LDL R184, [R1+0x50] ;  /* 0x0000500001b87983 */ /* 0x000f680000100800 */
[----:B------:R-:W5:Y:S01]  /*7be0*/  LDL.LU R183, [R1] ;  /* 0x0000000001b77983 */ /* 0x000f620000300800 */
[----:B------:R-:W-:Y:S01]  /*7bf0*/  UIADD3 UR4, UPT, UPT, UR22, -0x2, URZ ;  /* 0xfffffffe16047890 */ /* 0x000fe2000fffe0ff */
[----:B------:R-:W-:-:S02]  /*7c00*/  IMAD.SHL.U32 R188, R231, 0x10, RZ ;  /* 0x00000010e7bc7824 */ /* 0x000fc400078e00ff */
[----:B------:R-:W-:Y:S01]  /*7c10*/  IMAD.SHL.U32 R28, R231, 0x20, RZ ;  /* 0x00000020e71c7824 */ /* 0x000fe200078e00ff */
[----:B------:R-:W-:Y:S02]  /*7c20*/  UIMAD.WIDE.U32 UR26, UR4, UR8, URZ ;  /* 0x00000008041a72a5 */ /* 0x000fe4000f8e00ff */
[----:B------:R-:W-:Y:S01]  /*7c30*/  UIMAD.WIDE.U32 UR16, UR4, UR8, URZ ;  /* 0x00000008041072a5 */ /* 0x000fe2000f8e00ff */
[----:B------:R-:W-:Y:S01]  /*7c40*/  LOP3.LUT R188, R188, 0x100, RZ, 0xc0, !PT ;  /* 0x00000100bcbc7812 */ /* 0x000fe200078ec0ff */
[----:B------:R-:W-:Y:S01]  /*7c50*/  UIMAD UR13, UR4, UR9, UR27 ;  /* 0x00000009040d72a4 */ /* 0x000fe2000f8e021b */
[--C-:B------:R-:W-:Y:S01]  /*7c60*/  LOP3.LUT R0, R226, 0x120, R28.reuse, 0xf8, !PT ;  /* 0x00000120e2007812 */ /* 0x100fe200078ef81c */
[----:B------:R-:W-:Y:S01]  /*7c70*/  USHF.L.U32 UR12, UR26, 0x6, URZ ;  /* 0x000000061a0c7899 */ /* 0x000fe200080006ff */
[----:B------:R-:W-:Y:S01]  /*7c80*/  LOP3.LUT R188, R188, 0x20, R28, 0xf8, !PT ;  /* 0x00000020bcbc7812 */ /* 0x000fe200078ef81c */
[----:B------:R-:W-:Y:S01]  /*7c90*/  UIMAD UR4, UR4, UR9, UR17 ;  /* 0x00000009040472a4 */ /* 0x000fe2000f8e0211 */
[----:B------:R-:W-:Y:S01]  /*7ca0*/  MOV R6, UR16 ;  /* 0x0000001000067c02 */ /* 0x000fe20008000f00 */
[----:B------:R-:W-:Y:S01]  /*7cb0*/  USHF.L.U64.HI UR13, UR26, 0x6, UR13 ;  /* 0x000000061a0d7899 */ /* 0x000fe2000801020d */
[----:B------:R-:W-:Y:S01]  /*7cc0*/  IMAD.U32 R7, RZ, RZ, UR17 ;  /* 0x00000011ff077e24 */ /* 0x000fe2000f8e00ff */
[----:B------:R-:W-:Y:S01]  /*7cd0*/  ULEA UR12, UP0, UR8, UR12, 0x5 ;  /* 0x0000000c080c7291 */ /* 0x000fe2000f8028ff */
[----:B------:R-:W-:Y:S01]  /*7ce0*/  LOP3.LUT R0, R0, R208, RZ, 0xfc, !PT ;  /* 0x000000d000007212 */ /* 0x000fe200078efcff */
[----:B------:R-:W-:Y:S01]  /*7cf0*/  UIADD3 UR17, UPT, UPT, UR22, -0x2, URZ ;  /* 0xfffffffe16117890 */ /* 0x000fe2000fffe0ff */
[----:B------:R-:W-:Y:S01]  /*7d00*/  MOV R3, UR4 ;  /* 0x0000000400037c02 */ /* 0x000fe20008000f00 */
[----:B------:R-:W-:Y:S01]  /*7d10*/  ULEA.HI.X UR13, UR8, UR13, UR9, 0x5, UP0 ;  /* 0x0000000d080d7291 */ /* 0x000fe200080f2c09 */
[----:B------:R-:W-:Y:S01]  /*7d20*/  LEA R32, R0, UR5, 0x1 ;  /* 0x0000000500207c11 */ /* 0x000fe2000f8e08ff */
[----:B------:R-:W-:Y:S01]  /*7d30*/  IMAD.U32 R5, RZ, RZ, UR12 ;  /* 0x0000000cff057e24 */ /* 0x000fe2000f8e00ff */
[----:B------:R-:W-:-:S03]  /*7d40*/  UISETP.GT.U32.AND UP0, UPT, UR17, UR18, UPT ;  /* 0x000000121100728c */ /* 0x000fc6000bf04070 */
[----:B------:R-:W-:-:S05]  /*7d50*/  IMAD.U32 R7, RZ, RZ, UR13 ;  /* 0x0000000dff077e24 */ /* 0x000fca000f8e00ff */
[----:B------:R-:W1:Y:S01]  /*7d60*/  LDCU.64 UR12, c[0x0][0x358] ;  /* 0x00006b00ff0c77ac */ /* 0x000e620008000a00 */
[----:B------:R-:W-:Y:S01]  /*7d70*/  BAR.SYNC.DEFER_BLOCKING 0x0 ;  /* 0x0000000000007b1d */ /* 0x000fe20000010000 */
[----:B--2---:R-:W-:Y:S02]  /*7d80*/  LOP3.LUT R8, R188, R31, RZ, 0xfc, !PT ;  /* 0x0000001fbc087212 */ /* 0x004fe400078efcff */
[----:B-1----:R-:W-:Y:S02]  /*7d90*/  ISETP.GE.AND P4, PT, R29, UR7, PT ;  /* 0x000000071d007c0c */ /* 0x002fe4000bf86270 */
[----:B---3--:R-:W-:Y:S02]  /*7da0*/  ISETP.GE.AND P3, PT, R180, UR7, PT ;  /* 0x00000007b4007c0c */ /* 0x008fe4000bf66270 */
[-C--:B----4-:R-:W-:Y:S02]  /*7db0*/  LEA R2, P1, R6, R181.reuse, 0x7 ;  /* 0x000000b506027211 */ /* 0x090fe400078238ff */
[----:B------:R-:W-:-:S02]  /*7dc0*/  LEA R4, P0, R5, R181, 0x1 ;  /* 0x000000b505047211 */ /* 0x000fc400078008ff */
[----:B-----5:R-:W-:Y:S02]  /*7dd0*/  ISETP.GE.AND P2, PT, R182, UR7, PT ;  /* 0x00000007b6007c0c */ /* 0x020fe4000bf46270 */
[-C--:B------:R-:W-:Y:S02]  /*7de0*/  LEA.HI.X R3, R6, R184.reuse, R3, 0x7, P1 ;  /* 0x000000b806037211 */ /* 0x080fe400008f3c03 */
[----:B------:R-:W-:Y:S01]  /*7df0*/  LEA.HI.X R5, R5, R184, R7, 0x1, P0 ;  /* 0x000000b805057211 */ /* 0x000fe200000f0c07 */
[----:B------:R-:W-:Y:S02]  /*7e00*/  IMAD.MOV.U32 R29, RZ, RZ, R183 ;  /* 0x000000ffff1d7224 */ /* 0x000fe400078e00b7 */
        /* <DEDUP_REMOVED lines=30> */
[----:B------:R-:W-:Y:S01]  /*7ff0*/  @P2 STS.128 [R232+0xb800], RZ ;  /* 0x00b800ffe8002388 */ /* 0x000fe20000000c00 */
[C---:B------:R-:W-:Y:S01]  /*8000*/  IMAD.IADD R3, R29.reuse, 0x1, R32 ;  /* 0x000000011d037824 */ /* 0x040fe200078e0220 */
[----:B------:R-:W-:Y:S02]  /*8010*/  IADD3 R0, PT, PT, R29, R2, RZ ;  /* 0x000000021d007210 */ /* 0x000fe40007ffe0ff */
[----:B------:R-:W-:Y:S04]  /*8020*/  LDSM.16.M88.4 R8, [R2+0x6000] ;  /* 0x006000000208783b */ /* 0x000fe80000000200 */
[----:B------:R-:W-:Y:S04]  /*8030*/  LDSM.16.M88.4 R16, [R2+0x6400] ;  /* 0x006400000210783b */ /* 0x000fe80000000200 */
[----:B------:R-:W-:Y:S04]  /*8040*/  LDSM.16.M88.4 R40, [R2+0x6800] ;  /* 0x006800000228783b */ /* 0x000fe80000000200 */
[----:B------:R-:W-:Y:S04]  /*8050*/  LDSM.16.M88.4 R44, [R2+0x6c00] ;  /* 0x006c0000022c783b */ /* 0x000fe80000000200 */
[----:B------:R-:W1:Y:S04]  /*8060*/  LDSM.16.M88.4 R12, [R32] ;  /* 0x00000000200c783b */ /* 0x000e680000000200 */
[----:B--2---:R-:W2:Y:S04]  /*8070*/  LDSM.16.M88.4 R4, [R32+0x1000] ;  /* 0x001000002004783b */ /* 0x004ea80000000200 */
[----:B------:R-:W-:Y:S04]  /*8080*/  LDSM.16.M88.4 R28, [R0+0x6400] ;  /* 0x00640000001c783b */ /* 0x000fe80000000200 */
        /* <DEDUP_REMOVED lines=8> */
[C---:B--2---:R-:W-:Y:S08]  /*8110*/  HMMA.16816.F32 R60, R4.reuse, R8, RZ ;  /* 0x00000008043c723c */ /* 0x044ff000000018ff */
[C---:B------:R-:W-:Y:S08]  /*8120*/  HMMA.16816.F32 R180, R4.reuse, R10, RZ ;  /* 0x0000000a04b4723c */ /* 0x040ff000000018ff */
[C---:B------:R-:W-:Y:S08]  /*8130*/  HMMA.16816.F32 R64, R4.reuse, R16, RZ ;  /* 0x000000100440723c */ /* 0x040ff000000018ff */
[C---:B------:R-:W-:Y:S08]  /*8140*/  HMMA.16816.F32 R108, R4.reuse, R40, RZ ;  /* 0x00000028046c723c */ /* 0x040ff000000018ff */
[C---:B------:R-:W-:Y:S08]  /*8150*/  HMMA.16816.F32 R176, R4.reuse, R44, RZ ;  /* 0x0000002c04b0723c */ /* 0x040ff000000018ff */
[C---:B------:R-:W-:Y:S08]  /*8160*/  HMMA.16816.F32 R184, R4.reuse, R18, RZ ;  /* 0x0000001204b8723c */ /* 0x040ff000000018ff */
[C---:B------:R-:W-:Y:S08]  /*8170*/  HMMA.16816.F32 R204, R4.reuse, R42, RZ ;  /* 0x0000002a04cc723c */ /* 0x040ff000000018ff */
[----:B------:R-:W-:Y:S01]  /*8180*/  HMMA.16816.F32 R200, R4, R46, RZ ;  /* 0x0000002e04c8723c */ /* 0x000fe200000018ff */
[----:B------:R-:W1:Y:S07]  /*8190*/  LDSM.16.M88.4 R4, [R3+0x1000] ;  /* 0x001000000304783b */ /* 0x000e6e0000000200 */
[C---:B------:R-:W-:Y:S01]  /*81a0*/  HMMA.16816.F32 R220, R12.reuse, R10, RZ ;  /* 0x0000000a0cdc723c */ /* 0x040fe200000018ff */
[----:B------:R-:W2:Y:S07]  /*81b0*/  LDSM.16.M88.4 R8, [R3] ;  /* 0x000000000308783b */ /* 0x000eae0000000200 */
[C---:B------:R-:W-:Y:S08]  /*81c0*/  HMMA.16816.F32 R212, R12.reuse, R16, RZ ;  /* 0x000000100cd4723c */ /* 0x040ff000000018ff */
[C---:B------:R-:W-:Y:S08]  /*81d0*/  HMMA.16816.F32 R188, R12.reuse, R44, RZ ;  /* 0x0000002c0cbc723c */ /* 0x040ff000000018ff */
[C---:B------:R-:W-:Y:S01]  /*81e0*/  HMMA.16816.F32 R216, R12.reuse, R18, RZ ;  /* 0x000000120cd8723c */ /* 0x040fe200000018ff */
[----:B------:R-:W3:Y:S07]  /*81f0*/  LDSM.16.M88.4 R16, [R32+0x3000] ;  /* 0x003000002010783b */ /* 0x000eee0000000200 */
[C---:B------:R-:W-:Y:S08]  /*8200*/  HMMA.16816.F32 R196, R12.reuse, R40, RZ ;  /* 0x000000280cc4723c */ /* 0x040ff000000018ff */
[C---:B------:R-:W-:Y:S01]  /*8210*/  HMMA.16816.F32 R208, R12.reuse, R42, RZ ;  /* 0x0000002a0cd0723c */ /* 0x040fe200000018ff */
[----:B------:R-:W4:Y:S07]  /*8220*/  LDSM.16.M88.4 R40, [R2+0x7c00] ;  /* 0x007c00000228783b */ /* 0x000f2e0000000200 */
[----:B------:R-:W-:Y:S08]  /*8230*/  HMMA.16816.F32 R192, R12, R46, RZ ;  /* 0x0000002e0cc0723c */ /* 0x000ff000000018ff */
[C---:B-1----:R-:W-:Y:S08]  /*8240*/  HMMA.16816.F32 R44, R4.reuse, R28, R64 ;  /* 0x0000001c042c723c */ /* 0x042ff00000001840 */
[C---:B------:R-:W-:Y:S08]  /*8250*/  HMMA.16816.F32 R12, R4.reuse, R24, R108 ;  /* 0x00000018040c723c */ /* 0x040ff0000000186c */
[C---:B------:R-:W-:Y:S08]  /*8260*/  HMMA.16816.F32 R64, R4.reuse, R20, R176 ;  /* 0x000000140440723c */ /* 0x040ff000000018b0 */
[C---:B------:R-:W-:Y:S08]  /*8270*/  HMMA.16816.F32 R108, R4.reuse, R38, R180 ;  /* 0x00000026046c723c */ /* 0x040ff000000018b4 */
[C---:B------:R-:W-:Y:S08]  /*8280*/  HMMA.16816.F32 R60, R4.reuse, R36, R60 ;  /* 0x00000024043c723c */ /* 0x040ff0000000183c */
[C---:B------:R-:W-:Y:S08]  /*8290*/  HMMA.16816.F32 R184, R4.reuse, R30, R184 ;  /* 0x0000001e04b8723c */ /* 0x040ff000000018b8 */
[C---:B------:R-:W-:Y:S08]  /*82a0*/  HMMA.16816.F32 R180, R4.reuse, R26, R204 ;  /* 0x0000001a04b4723c */ /* 0x040ff000000018cc */
[----:B------:R-:W-:Y:S08]  /*82b0*/  HMMA.16816.F32 R176, R4, R22, R200 ;  /* 0x0000001604b0723c */ /* 0x000ff000000018c8 */
[C---:B--2---:R-:W-:Y:S08]  /*82c0*/  HMMA.16816.F32 R4, R8.reuse, R28, R212 ;  /* 0x0000001c0804723c */ /* 0x044ff000000018d4 */
[C---:B------:R-:W-:Y:S08]  /*82d0*/  HMMA.16816.F32 R188, R8.reuse, R20, R188 ;  /* 0x0000001408bc723c */ /* 0x040ff000000018bc */
[----:B------:R-:W-:Y:S03]  /*82e0*/  HMMA.16816.F32 R196, R8, R24, R196 ;  /* 0x0000001808c4723c */ /* 0x000fe600000018c4 */
[----:B------:R-:W-:Y:S01]  /*82f0*/  MOV R100, R4 ;  /* 0x0000000400647202 */ /* 0x000fe20000000f00 */
[----:B------:R-:W-:Y:S01]  /*8300*/  IMAD.MOV.U32 R29, RZ, RZ, R6 ;  /* 0x000000ffff1d7224 */ /* 0x000fe200078e0006 */
[----:B------:R-:W-:-:S03]  /*8310*/  MOV R28, R7 ;  /* 0x00000007001c7202 */ /* 0x000fc60000000f00 */
[C---:B------:R-:W-:Y:S01]  /*8320*/  HMMA.16816.F32 R240, R8.reuse, R36, R240 ;  /* 0x0000002408f0723c */ /* 0x040fe200000018f0 */
[----:B------:R-:W-:Y:S02]  /*8330*/  IMAD.MOV.U32 R37, RZ, RZ, R5 ;  /* 0x000000ffff257224 */ /* 0x000fe400078e0005 */
[----:B------:R-:W-:Y:S01]  /*8340*/  IMAD.MOV.U32 R6, RZ, RZ, R188 ;  /* 0x000000ffff067224 */ /* 0x000fe200078e00bc */
[----:B------:R-:W-:Y:S01]  /*8350*/  MOV R5, R189 ;  /* 0x000000bd00057202 */ /* 0x000fe20000000f00 */
[----:B------:R-:W-:Y:S02]  /*8360*/  IMAD.MOV.U32 R4, RZ, RZ, R190 ;  /* 0x000000ffff047224 */ /* 0x000fe400078e00be */
[----:B------:R-:W-:Y:S01]  /*8370*/  IMAD.MOV.U32 R3, RZ, RZ, R191 ;  /* 0x000000ffff037224 */ /* 0x000fe200078e00bf */
[----:B------:R-:W-:Y:S03]  /*8380*/  HMMA.16816.F32 R200, R8, R30, R216 ;  /* 0x0000001e08c8723c */ /* 0x000fe600000018d8 */
[----:B------:R-:W-:Y:S01]  /*8390*/  IMAD.MOV.U32 R0, RZ, RZ, R199 ;  /* 0x000000ffff007224 */ /* 0x000fe200078e00c7 */
[----:B------:R-:W-:Y:S01]  /*83a0*/  MOV R7, R198 ;  /* 0x000000c600077202 */ /* 0x000fe20000000f00 */
[----:B------:R-:W-:-:S02]  /*83b0*/  IMAD.MOV.U32 R24, RZ, RZ, R197 ;  /* 0x000000ffff187224 */ /* 0x000fc400078e00c5 */
[----:B------:R-:W-:Y:S01]  /*83c0*/  IMAD.MOV.U32 R25, RZ, RZ, R196 ;  /* 0x000000ffff197224 */ /* 0x000fe200078e00c4 */
[C---:B------:R-:W-:Y:S03]  /*83d0*/  HMMA.16816.F32 R188, R8.reuse, R38, R220 ;  /* 0x0000002608bc723c */ /* 0x040fe600000018dc */
[----:B------:R-:W-:Y:S01]  /*83e0*/  MOV R35, R241 ;  /* 0x000000f100237202 */ /* 0x000fe20000000f00 */
[----:B------:R-:W-:Y:S02]  /*83f0*/  IMAD.MOV.U32 R34, RZ, RZ, R242 ;  /* 0x000000ffff227224 */ /* 0x000fe400078e00f2 */
[----:B------:R-:W-:Y:S02]  /*8400*/  IMAD.MOV.U32 R36, RZ, RZ, R240 ;  /* 0x000000ffff247224 */ /* 0x000fe400078e00f0 */
[----:B------:R-:W-:Y:S01]  /*8410*/  HMMA.16816.F32 R220, R8, R26, R208 ;  /* 0x0000001a08dc723c */ /* 0x000fe200000018d0 */
[----:B------:R-:W-:Y:S01]  /*8420*/  IMAD.MOV.U32 R33, RZ, RZ, R243 ;  /* 0x000000ffff217224 */ /* 0x000fe200078e00f3 */
[----:B------:R-:W-:Y:S01]  /*8430*/  MOV R198, R34 ;  /* 0x0000002200c67202 */ /* 0x000fe20000000f00 */
[----:B------:R-:W-:-:S02]  /*8440*/  IMAD.MOV.U32 R197, RZ, RZ, R35 ;  /* 0x000000ffffc57224 */ /* 0x000fc400078e0023 */
[----:B------:R-:W-:Y:S02]  /*8450*/  IMAD.MOV.U32 R199, RZ, RZ, R33 ;  /* 0x000000ffffc77224 */ /* 0x000fe400078e0021 */
[----:B------:R-:W-:Y:S01]  /*8460*/  IMAD.MOV.U32 R196, RZ, RZ, R36 ;  /* 0x000000ffffc47224 */ /* 0x000fe200078e0024 */
[----:B------:R-:W-:Y:S01]  /*8470*/  HMMA.16816.F32 R212, R8, R22, R192 ;  /* 0x0000001608d4723c */ /* 0x000fe200000018c0 */
[----:B------:R-:W-:Y:S01]  /*8480*/  MOV R192, R100 ;  /* 0x0000006400c07202 */ /* 0x000fe20000000f00 */
[----:B------:R-:W-:Y:S01]  /*8490*/  IMAD.MOV.U32 R193, RZ, RZ, R37 ;  /* 0x000000ffffc17224 */ /* 0x000fe200078e0025 */
[----:B------:R-:W-:Y:S01]  /*84a0*/  MOV R195, R28 ;  /* 0x0000001c00c37202 */ /* 0x000fe20000000f00 */
[----:B------:R-:W-:-:S04]  /*84b0*/  IMAD.MOV.U32 R194, RZ, RZ, R29 ;  /* 0x000000ffffc27224 */ /* 0x000fc800078e001d */
[C---:B---3--:R-:W-:Y:S01]  /*84c0*/  HMMA.16816.F32 R8, R16.reuse, R48, R12 ;  /* 0x000000301008723c */ /* 0x048fe2000000180c */
[----:B------:R-:W1:Y:S07]  /*84d0*/  LDSM.16.M88.4 R12, [R32+0x2000] ;  /* 0x00200000200c783b */ /* 0x000e6e0000000200 */
[----:B------:R-:W-:Y:S01]  /*84e0*/  HMMA.16816.F32 R248, R16, R52, R44 ;  /* 0x0000003410f8723c */ /* 0x000fe2000000182c */
[----:B------:R-:W-:Y:S01]  /*84f0*/  IMAD.MOV.U32 R47, RZ, RZ, R0 ;  /* 0x000000ffff2f7224 */ /* 0x000fe200078e0000 */
[----:B------:R-:W-:Y:S01]  /*8500*/  MOV R45, R24 ;  /* 0x00000018002d7202 */ /* 0x000fe20000000f00 */
[----:B------:R-:W-:-:S02]  /*8510*/  IMAD.MOV.U32 R0, RZ, RZ, 0x20 ;  /* 0x00000020ff007424 */ /* 0x000fc400078e00ff */
[----:B------:R-:W-:Y:S02]  /*8520*/  IMAD.MOV.U32 R46, RZ, RZ, R7 ;  /* 0x000000ffff2e7224 */ /* 0x000fe400078e0007 */
[----:B------:R-:W-:Y:S01]  /*8530*/  IMAD.MOV.U32 R44, RZ, RZ, R25 ;  /* 0x000000ffff2c7224 */ /* 0x000fe200078e0019 */
[----:B------:R-:W-:Y:S01]  /*8540*/  SEL R0, R0, 0xffffffe0, !P6 ;  /* 0xffffffe000007807 */ /* 0x000fe20007000000 */
[C---:B----4-:R-:W-:Y:S01]  /*8550*/  HMMA.16816.F32 R244, R16.reuse, R40, R64 ;  /* 0x0000002810f4723c */ /* 0x050fe20000001840 */
[----:B------:R-:W-:Y:S01]  /*8560*/  IMAD.MOV.U32 R67, RZ, RZ, R3 ;  /* 0x000000ffff437224 */ /* 0x000fe200078e0003 */
[----:B------:R-:W-:Y:S01]  /*8570*/  MOV R100, R8 ;  /* 0x0000000800647202 */ /* 0x000fe20000000f00 */
[----:B------:R-:W-:Y:S01]  /*8580*/  IMAD.MOV.U32 R35, RZ, RZ, R9 ;  /* 0x000000ffff237224 */ /* 0x000fe200078e0009 */
[C---:B------:R-:W-:Y:S01]  /*8590*/  IADD3 R3, PT, PT, R0.reuse, R32, RZ ;  /* 0x0000002000037210 */ /* 0x040fe20007ffe0ff */
[----:B------:R-:W-:Y:S01]  /*85a0*/  IMAD.IADD R0, R0, 0x1, R2 ;  /* 0x0000000100007824 */ /* 0x000fe200078e0202 */
[----:B------:R-:W-:Y:S01]  /*85b0*/  MOV R33, R11 ;  /* 0x0000000b00217202 */ /* 0x000fe20000000f00 */
[----:B------:R-:W-:Y:S01]  /*85c0*/  IMAD.MOV.U32 R34, RZ, RZ, R10 ;  /* 0x000000ffff227224 */ /* 0x000fe200078e000a */
[----:B------:R-:W-:Y:S01]  /*85d0*/  MOV R64, R6 ;  /* 0x0000000600407202 */ /* 0x000fe20000000f00 */
[----:B------:R-:W-:Y:S01]  /*85e0*/  LDSM.16.M88.4 R8, [R3+0x2000] ;  /* 0x002000000308783b */ /* 0x000fe20000000200 */
[----:B------:R-:W-:Y:S01]  /*85f0*/  IMAD.MOV.U32 R65, RZ, RZ, R5 ;  /* 0x000000ffff417224 */ /* 0x000fe200078e0005 */
[----:B------:R-:W-:Y:S01]  /*8600*/  MOV R66, R4 ;  /* 0x0000000400427202 */ /* 0x000fe20000000f00 */
[C---:B------:R-:W-:Y:S01]  /*8610*/  HMMA.16816.F32 R60, R16.reuse, R56, R60 ;  /* 0x00000038103c723c */ /* 0x040fe2000000183c */
[----:B------:R-:W2:Y:S04]  /*8620*/  LDSM.16.M88.4 R36, [R0+0x7000] ;  /* 0x007000000024783b */ /* 0x000ea80000000200 */
[----:B------:R-:W-:Y:S03]  /*8630*/  LDSM.16.M88.4 R4, [R3+0x3000] ;  /* 0x003000000304783b */ /* 0x000fe60000000200 */
[----:B------:R-:W-:Y:S01]  /*8640*/  HMMA.16816.F32 R208, R16, R58, R108 ;  /* 0x0000003a10d0723c */ /* 0x000fe2000000186c */
[----:B------:R-:W3:Y:S04]  /*8650*/  LDSM.16.M88.4 R28, [R0+0x7400] ;  /* 0x00740000001c783b */ /* 0x000ee80000000200 */
[----:B------:R-:W4:Y:S03]  /*8660*/  LDSM.16.M88.4 R24, [R0+0x7c00] ;  /* 0x007c00000018783b */ /* 0x000f260000000200 */
[----:B-1----:R-:W-:Y:S01]  /*8670*/  HMMA.16816.F32 R196, R12, R56, R196 ;  /* 0x000000380cc4723c */ /* 0x002fe200000018c4 */
[----:B------:R-:W1:Y:S07]  /*8680*/  LDSM.16.M88.4 R20, [R0+0x7800] ;  /* 0x007800000014783b */ /* 0x000e6e0000000200 */
[C---:B------:R-:W-:Y:S08]  /*8690*/  HMMA.16816.F32 R216, R16.reuse, R54, R184 ;  /* 0x0000003610d8723c */ /* 0x040ff000000018b8 */
[C---:B------:R-:W-:Y:S08]  /*86a0*/  HMMA.16816.F32 R240, R16.reuse, R50, R180 ;  /* 0x0000003210f0723c */ /* 0x040ff000000018b4 */
[----:B------:R-:W-:Y:S01]  /*86b0*/  HMMA.16816.F32 R204, R16, R42, R176 ;  /* 0x0000002a10cc723c */ /* 0x000fe200000018b0 */
[----:B------:R-:W-:Y:S07]  /*86c0*/  LDSM.16.M88.4 R16, [R32+0x5000] ;  /* 0x005000002010783b */ /* 0x000fee0000000200 */
[C---:B------:R-:W-:Y:S08]  /*86d0*/  HMMA.16816.F32 R188, R12.reuse, R58, R188 ;  /* 0x0000003a0cbc723c */ /* 0x040ff000000018bc */
[C---:B------:R-:W-:Y:S01]  /*86e0*/  HMMA.16816.F32 R176, R12.reuse, R48, R44 ;  /* 0x000000300cb0723c */ /* 0x040fe2000000182c */
[----:B------:R-:W5:Y:S07]  /*86f0*/  LDSM.16.M88.4 R44, [R2+0x8400] ;  /* 0x00840000022c783b */ /* 0x000f6e0000000200 */
[C---:B------:R-:W-:Y:S08]  /*8700*/  HMMA.16816.F32 R192, R12.reuse, R52, R192 ;  /* 0x000000340cc0723c */ /* 0x040ff000000018c0 */
[C---:B------:R-:W-:Y:S08]  /*8710*/  HMMA.16816.F32 R180, R12.reuse, R40, R64 ;  /* 0x000000280cb4723c */ /* 0x040ff00000001840 */
[----:B------:R-:W-:Y:S08]  /*8720*/  HMMA.16816.F32 R64, R12, R42, R212 ;  /* 0x0000002a0c40723c */ /* 0x000ff000000018d4 */
[----:B--2---:R-:W-:Y:S08]  /*8730*/  HMMA.16816.F32 R40, R8, R36, R196 ;  /* 0x000000240828723c */ /* 0x004ff000000018c4 */
[----:B------:R-:W-:Y:S01]  /*8740*/  HMMA.16816.F32 R184, R12, R54, R200 ;  /* 0x000000360cb8723c */ /* 0x000fe200000018c8 */
[----:B------:R-:W-:Y:S01]  /*8750*/  MOV R200, R100 ;  /* 0x0000006400c87202 */ /* 0x000fe20000000f00 */
[----:B------:R-:W-:Y:S01]  /*8760*/  IMAD.MOV.U32 R201, RZ, RZ, R35 ;  /* 0x000000ffffc97224 */ /* 0x000fe200078e0023 */
[----:B------:R-:W-:Y:S01]  /*8770*/  MOV R202, R34 ;  /* 0x0000002200ca7202 */ /* 0x000fe20000000f00 */
[----:B------:R-:W-:-:S04]  /*8780*/  IMAD.MOV.U32 R203, RZ, RZ, R33 ;  /* 0x000000ffffcb7224 */ /* 0x000fc800078e0021 */
[----:B---3--:R-:W-:Y:S03]  /*8790*/  HMMA.16816.F32 R52, R4, R28, R248 ;  /* 0x0000001c0434723c */ /* 0x008fe600000018f8 */
[----:B------:R-:W-:Y:S01]  /*87a0*/  MOV R196, R40 ;  /* 0x0000002800c47202 */ /* 0x000fe20000000f00 */
[----:B------:R-:W-:Y:S01]  /*87b0*/  IMAD.MOV.U32 R107, RZ, RZ, R41 ;  /* 0x000000ffff6b7224 */ /* 0x000fe200078e0029 */
[----:B------:R-:W-:Y:S01]  /*87c0*/  MOV R106, R42 ;  /* 0x0000002a006a7202 */ /* 0x000fe20000000f00 */
[----:B------:R-:W-:Y:S02]  /*87d0*/  IMAD.MOV.U32 R105, RZ, RZ, R43 ;  /* 0x000000ffff697224 */ /* 0x000fe400078e002b */
[----:B------:R-:W-:Y:S01]  /*87e0*/  HMMA.16816.F32 R108, R12, R50, R220 ;  /* 0x000000320c6c723c */ /* 0x000fe200000018dc */
[----:B------:R-:W2:Y:S04]  /*87f0*/  LDSM.16.M88.4 R48, [R2+0x8000] ;  /* 0x008000000230783b */ /* 0x000ea80000000200 */
[----:B------:R-:W3:Y:S03]  /*8800*/  LDSM.16.M88.4 R40, [R2+0x8800] ;  /* 0x008800000228783b */ /* 0x000ee60000000200 */
[C---:B----4-:R-:W-:Y:S08]  /*8810*/  HMMA.16816.F32 R248, R4.reuse, R24, R244 ;  /* 0x0000001804f8723c */ /* 0x050ff000000018f4 */
[C---:B------:R-:W-:Y:S08]  /*8820*/  HMMA.16816.F32 R60, R4.reuse, R36, R60 ;  /* 0x00000024043c723c */ /* 0x040ff0000000183c */
[C---:B------:R-:W-:Y:S08]  /*8830*/  HMMA.16816.F32 R56, R4.reuse, R38, R208 ;  /* 0x000000260438723c */ /* 0x040ff000000018d0 */
[C---:B------:R-:W-:Y:S08]  /*8840*/  HMMA.16816.F32 R12, R4.reuse, R30, R216 ;  /* 0x0000001e040c723c */ /* 0x040ff000000018d8 */
[C---:B-1----:R-:W-:Y:S08]  /*8850*/  HMMA.16816.F32 R200, R4.reuse, R20, R200 ;  /* 0x0000001404c8723c */ /* 0x042ff000000018c8 */
[C---:B------:R-:W-:Y:S08]  /*8860*/  HMMA.16816.F32 R212, R4.reuse, R22, R240 ;  /* 0x0000001604d4723c */ /* 0x040ff000000018f0 */
[----:B------:R-:W-:Y:S08]  /*8870*/  HMMA.16816.F32 R244, R4, R26, R204 ;  /* 0x0000001a04f4723c */ /* 0x000ff000000018cc */
[C---:B------:R-:W-:Y:S01]  /*8880*/  HMMA.16816.F32 R4, R8.reuse, R38, R188 ;  /* 0x000000260804723c */ /* 0x040fe200000018bc */
[----:B------:R-:W1:Y:S07]  /*8890*/  LDSM.16.M88.4 R36, [R2+0x8c00] ;  /* 0x008c00000224783b */ /* 0x000e6e0000000200 */
[C---:B------:R-:W-:Y:S08]  /*88a0*/  HMMA.16816.F32 R188, R8.reuse, R28, R192 ;  /* 0x0000001c08bc723c */ /* 0x040ff000000018c0 */
[----:B------:R-:W-:Y:S03]  /*88b0*/  HMMA.16816.F32 R184, R8, R30, R184 ;  /* 0x0000001e08b8723c */ /* 0x000fe600000018b8 */
[----:B------:R-:W-:Y:S01]  /*88c0*/  MOV R34, R6 ;  /* 0x0000000600227202 */ /* 0x000fe20000000f00 */
[----:B------:R-:W-:Y:S01]  /*88d0*/  IMAD.MOV.U32 R33, RZ, RZ, R7 ;  /* 0x000000ffff217224 */ /* 0x000fe200078e0007 */
[----:B------:R-:W-:Y:S01]  /*88e0*/  MOV R100, R4 ;  /* 0x0000000400647202 */ /* 0x000fe20000000f00 */
[----:B------:R-:W-:-:S02]  /*88f0*/  IMAD.MOV.U32 R35, RZ, RZ, R5 ;  /* 0x000000ffff237224 */ /* 0x000fc400078e0005 */
[C---:B-----5:R-:W-:Y:S03]  /*8900*/  HMMA.16816.F32 R192, R16.reuse, R44, R52 ;  /* 0x0000002c10c0723c */ /* 0x060fe60000001834 */
[----:B------:R-:W-:Y:S01]  /*8910*/  MOV R29, R188 ;  /* 0x000000bc001d7202 */ /* 0x000fe20000000f00 */
[----:B------:R-:W-:Y:S01]  /*8920*/  IMAD.MOV.U32 R28, RZ, RZ, R189 ;  /* 0x000000ffff1c7224 */ /* 0x000fe200078e00bd */
[----:B------:R-:W-:Y:S01]  /*8930*/  MOV R7, R190 ;  /* 0x000000be00077202 */ /* 0x000fe20000000f00 */
[----:B------:R-:W-:Y:S02]  /*8940*/  IMAD.MOV.U32 R6, RZ, RZ, R191 ;  /* 0x000000ffff067224 */ /* 0x000fe400078e00bf */
[----:B------:R-:W-:Y:S01]  /*8950*/  HMMA.16816.F32 R188, R16, R46, R12 ;  /* 0x0000002e10bc723c */ /* 0x000fe2000000180c */
[----:B------:R-:W4:Y:S02]  /*8960*/  LDSM.16.M88.4 R12, [R32+0x4000] ;  /* 0x00400000200c783b */ /* 0x000f240000000200 */
[----:B------:R-:W-:Y:S01]  /*8970*/  IMAD.MOV.U32 R0, RZ, RZ, R187 ;  /* 0x000000ffff007224 */ /* 0x000fe200078e00bb */
[----:B------:R-:W-:Y:S01]  /*8980*/  MOV R3, R186 ;  /* 0x000000ba00037202 */ /* 0x000fe20000000f00 */
[----:B------:R-:W-:Y:S01]  /*8990*/  IMAD.MOV.U32 R4, RZ, RZ, R185 ;  /* 0x000000ffff047224 */ /* 0x000fe200078e00b9 */
[----:B------:R-:W-:Y:S01]  /*89a0*/  MOV R5, R184 ;  /* 0x000000b800057202 */ /* 0x000fe20000000f00 */
[----:B------:R-:W-:Y:S01]  /*89b0*/  IMAD.MOV.U32 R55, RZ, RZ, R0 ;  /* 0x000000ffff377224 */ /* 0x000fe200078e0000 */
[----:B------:R-:W-:Y:S01]  /*89c0*/  MOV R0, 0x20 ;  /* 0x0000002000007802 */ /* 0x000fe20000000f00 */
[C---:B------:R-:W-:Y:S01]  /*89d0*/  HMMA.16816.F32 R208, R8.reuse, R26, R64 ;  /* 0x0000001a08d0723c */ /* 0x040fe20000001840 */
[----:B------:R-:W-:Y:S01]  /*89e0*/  MOV R54, R3 ;  /* 0x0000000300367202 */ /* 0x000fe20000000f00 */
[----:B------:R-:W-:Y:S01]  /*89f0*/  IMAD.MOV.U32 R53, RZ, RZ, R4 ;  /* 0x000000ffff357224 */ /* 0x000fe200078e0004 */
[----:B------:R-:W-:Y:S01]  /*8a00*/  SEL R0, R0, 0xffffffe0, !P6 ;  /* 0xffffffe000007807 */ /* 0x000fe20007000000 */
[----:B------:R-:W-:Y:S01]  /*8a10*/  IMAD.MOV.U32 R65, RZ, RZ, R107 ;  /* 0x000000ffff417224 */ /* 0x000fe200078e006b */
[----:B------:R-:W-:Y:S01]  /*8a20*/  MOV R64, R196 ;  /* 0x000000c400407202 */ /* 0x000fe20000000f00 */
[----:B------:R-:W-:Y:S01]  /*8a30*/  IMAD.MOV.U32 R67, RZ, RZ, R105 ;  /* 0x000000ffff437224 */ /* 0x000fe200078e0069 */
[----:B------:R-:W-:Y:S01]  /*8a40*/  MOV R52, R5 ;  /* 0x0000000500347202 */ /* 0x000fe20000000f00 */
[C---:B------:R-:W-:Y:S01]  /*8a50*/  IMAD.IADD R3, R0.reuse, 0x1, R32 ;  /* 0x0000000100037824 */ /* 0x040fe200078e0220 */
[----:B------:R-:W-:Y:S01]  /*8a60*/  IADD3 R0, PT, PT, R0, R2, RZ ;  /* 0x0000000200007210 */ /* 0x000fe20007ffe0ff */
[----:B------:R-:W-:Y:S01]  /*8a70*/  HMMA.16816.F32 R240, R8, R20, R176 ;  /* 0x0000001408f0723c */ /* 0x000fe200000018b0 */
[----:B------:R-:W-:-:S07]  /*8a80*/  MOV R66, R106 ;  /* 0x0000006a00427202 */ /* 0x000fce0000000f00 */
[C---:B------:R-:W-:Y:S01]  /*8a90*/  HMMA.16816.F32 R220, R8.reuse, R22, R108 ;  /* 0x0000001608dc723c */ /* 0x040fe2000000186c */
[----:B------:R-:W-:Y:S07]  /*8aa0*/  LDSM.16.M88.4 R20, [R0+0x8800] ;  /* 0x008800000014783b */ /* 0x000fee0000000200 */
[----:B------:R-:W-:Y:S01]  /*8ab0*/  HMMA.16816.F32 R216, R8, R24, R180 ;  /* 0x0000001808d8723c */ /* 0x000fe200000018b4 */
[----:B------:R-:W-:Y:S04]  /*8ac0*/  LDSM.16.M88.4 R24, [R0+0x8400] ;  /* 0x008400000018783b */ /* 0x000fe80000000200 */
[----:B------:R-:W-:Y:S03]  /*8ad0*/  LDSM.16.M88.4 R8, [R3+0x4000] ;  /* 0x004000000308783b */ /* 0x000fe60000000200 */
[C---:B--2---:R-:W-:Y:S01]  /*8ae0*/  HMMA.16816.F32 R196, R16.reuse, R50, R56 ;  /* 0x0000003210c4723c */ /* 0x044fe20000001838 */
[----:B------:R-:W-:Y:S01]  /*8af0*/  MOV R58, R7 ;  /* 0x00000007003a7202 */ /* 0x000fe20000000f00 */
[----:B------:R-:W-:Y:S01]  /*8b00*/  IMAD.MOV.U32 R59, RZ, RZ, R6 ;  /* 0x000000ffff3b7224 */ /* 0x000fe200078e0006 */
[----:B------:R-:W-:Y:S01]  /*8b10*/  MOV R56, R29 ;  /* 0x0000001d00387202 */ /* 0x000fe20000000f00 */
[----:B------:R-:W-:Y:S01]  /*8b20*/  IMAD.MOV.U32 R57, RZ, RZ, R28 ;  /* 0x000000ffff397224 */ /* 0x000fe200078e001c */
[----:B------:R-:W2:Y:S03]  /*8b30*/  LDSM.16.M88.4 R4, [R3+0x5000] ;  /* 0x005000000304783b */ /* 0x000ea60000000200 */
[----:B------:R-:W-:Y:S01]  /*8b40*/  HMMA.16816.F32 R204, R16, R48, R60 ;  /* 0x0000003010cc723c */ /* 0x000fe2000000183c */
[----:B------:R-:W-:Y:S01]  /*8b50*/  LDSM.16.M88.4 R28, [R0+0x8000] ;  /* 0x00800000001c783b */ /* 0x000fe20000000200 */
[----:B------:R-:W-:Y:S01]  /*8b60*/  MOV R60, R100 ;  /* 0x00000064003c7202 */ /* 0x000fe20000000f00 */
[----:B------:R-:W-:Y:S01]  /*8b70*/  IMAD.MOV.U32 R61, RZ, RZ, R35 ;  /* 0x000000ffff3d7224 */ /* 0x000fe200078e0023 */
[----:B------:R-:W-:Y:S01]  /*8b80*/  MOV R62, R34 ;  /* 0x00000022003e7202 */ /* 0x000fe20000000f00 */
[----:B------:R-:W-:-:S03]  /*8b90*/  IMAD.MOV.U32 R63, RZ, RZ, R33 ;  /* 0x000000ffff3f7224 */ /* 0x000fc600078e0021 */
[C---:B---3--:R-:W-:Y:S08]  /*8ba0*/  HMMA.16816.F32 R184, R16.reuse, R40, R200 ;  /* 0x0000002810b8723c */ /* 0x048ff000000018c8 */
[C---:B------:R-:W-:Y:S08]  /*8bb0*/  HMMA.16816.F32 R180, R16.reuse, R42, R212 ;  /* 0x0000002a10b4723c */ /* 0x040ff000000018d4 */
[C---:B-1----:R-:W-:Y:S08]  /*8bc0*/  HMMA.16816.F32 R176, R16.reuse, R36, R248 ;  /* 0x0000002410b0723c */ /* 0x042ff000000018f8 */
[----:B------:R-:W-:Y:S01]  /*8bd0*/  HMMA.16816.F32 R108, R16, R38, R244 ;  /* 0x00000026106c723c */ /* 0x000fe200000018f4 */
[----:B------:R-:W1:Y:S01]  /*8be0*/  LDSM.16.M88.4 R16, [R0+0x8c00] ;  /* 0x008c00000010783b */ /* 0x000e620000000200 */
[----:B------:R-:W-:-:S06]  /*8bf0*/  DEPBAR.LE SB0, 0x0 ;  /* 0x000080000000791a */ /* 0x000fcc0000000000 */
[C---:B----4-:R-:W-:Y:S08]  /*8c00*/  HMMA.16816.F32 R64, R12.reuse, R48, R64 ;  /* 0x000000300c40723c */ /* 0x050ff00000001840 */
        /* <DEDUP_REMOVED lines=9> */
[C---:B------:R-:W-:Y:S08]  /*8ca0*/  HMMA.16816.F32 R216, R4.reuse, R20, R184 ;  /* 0x0000001404d8723c */ /* 0x040ff000000018b8 */
[C---:B------:R-:W-:Y:S08]  /*8cb0*/  HMMA.16816.F32 R220, R4.reuse, R22, R180 ;  /* 0x0000001604dc723c */ /* 0x040ff000000018b4 */
[C---:B-1----:R-:W-:Y:S08]  /*8cc0*/  HMMA.16816.F32 R244, R4.reuse, R16, R176 ;  /* 0x0000001004f4723c */ /* 0x042ff000000018b0 */
        /* <DEDUP_REMOVED lines=11> */
[----:B------:R-:W-:Y:S06]  /*8d80*/  BAR.SYNC.DEFER_BLOCKING 0x0 ;  /* 0x0000000000007b1d */ /* 0x000fec0000010000 */
[----:B------:R-:W-:-:S13]  /*8d90*/  BRA.U !UP0, `(.L_x_338) ;  /* 0x0000000108fc7547 */ /* 0x000fda000b800000 */
[----:B------:R-:W2:Y:S04]  /*8da0*/  LDL R35, [R1+0x30] ;  /* 0x0000300001237983 */ /* 0x000ea80000100800 */
[----:B------:R-:W3:Y:S01]  /*8db0*/  LDL R33, [R1+0x20] ;  /* 0x0000200001217983 */ /* 0x000ee20000100800 */
[----:B------:R-:W-:Y:S01]  /*8dc0*/  UIADD3 UR5, UPT, UPT, UR22, -0x3, URZ ;  /* 0xfffffffd16057890 */ /* 0x000fe2000fffe0ff */
[----:B------:R-:W-:Y:S03]  /*8dd0*/  BSSY.RECONVERGENT B0, `(.L_x_339) ;  /* 0x000003a000007945 */ /* 0x000fe60003800200 */
[----:B------:R-:W-:-:S04]  /*8de0*/  UIMAD.WIDE.U32 UR26, UR5, UR10, URZ ;  /* 0x0000000a051a72a5 */ /* 0x000fc8000f8e00ff */
[----:B------:R-:W-:Y:S02]  /*8df0*/  USHF.L.U32 UR4, UR26, 0x6, URZ ;  /* 0x000000061a047899 */ /* 0x000fe400080006ff */
[----:B------:R-:W-:Y:S02]  /*8e00*/  UIMAD UR5, UR5, UR11, UR27 ;  /* 0x0000000b050572a4 */ /* 0x000fe4000f8e021b */
[----:B------:R-:W-:Y:S02]  /*8e10*/  ULEA UR7, UP0, UR10, UR4, 0x5 ;  /* 0x000000040a077291 */ /* 0x000fe4000f8028ff */
[----:B------:R-:W-:Y:S01]  /*8e20*/  USHF.L.U64.HI UR5, UR26, 0x6, UR5 ;  /* 0x000000061a057899 */ /* 0x000fe20008010205 */
[----:B------:R-:W-:Y:S02]  /*8e30*/  IMAD.U32 R0, RZ, RZ, UR4 ;  /* 0x00000004ff007e24 */ /* 0x000fe4000f8e00ff */
[----:B------:R-:W-:Y:S01]  /*8e40*/  IMAD.U32 R4, RZ, RZ, UR4 ;  /* 0x00000004ff047e24 */ /* 0x000fe2000f8e00ff */
[----:B------:R-:W-:Y:S01]  /*8e50*/  MOV R13, UR7 ;  /* 0x00000007000d7c02 */ /* 0x000fe20008000f00 */
[----:B------:R-:W-:-:S02]  /*8e60*/  IMAD.U32 R7, RZ, RZ, UR4 ;  /* 0x00000004ff077e24 */ /* 0x000fc4000f8e00ff */
[----:B------:R-:W-:Y:S02]  /*8e70*/  IMAD.U32 R3, RZ, RZ, UR5 ;  /* 0x00000005ff037e24 */ /* 0x000fe4000f8e00ff */
[----:B------:R-:W-:Y:S01]  /*8e80*/  IMAD.U32 R5, RZ, RZ, UR4 ;  /* 0x00000004ff057e24 */ /* 0x000fe2000f8e00ff */
[CC--:B--2---:R-:W-:Y:S02]  /*8e90*/  @!P4 LEA R10, P0, R0.reuse, R35.reuse, 0x1 ;  /* 0x00000023000ac211 */ /* 0x0c4fe400078008ff */
[----:B------:R-:W-:Y:S01]  /*8ea0*/  @!P3 LEA R8, P1, R0, R35, 0x1 ;  /* 0x000000230008b211 */ /* 0x000fe200078208ff */
[----:B------:R-:W-:Y:S01]  /*8eb0*/  IMAD.U32 R0, RZ, RZ, UR5 ;  /* 0x00000005ff007e24 */ /* 0x000fe2000f8e00ff */
[----:B---3--:R-:W-:Y:S02]  /*8ec0*/  @!P4 LEA.HI.X R11, R4, R33, R3, 0x1, P0 ;  /* 0x00000021040bc211 */ /* 0x008fe400000f0c03 */
[----:B------:R-:W-:Y:S01]  /*8ed0*/  MOV R3, UR4 ;  /* 0x0000000400037c02 */ /* 0x000fe20008000f00 */
[----:B------:R-:W-:Y:S01]  /*8ee0*/  ULEA.HI.X UR4, UR10, UR5, UR11, 0x5, UP0 ;  /* 0x000000050a047291 */ /* 0x000fe200080f2c0b */
[----:B------:R-:W-:Y:S01]  /*8ef0*/  MOV R4, UR7 ;  /* 0x0000000700047c02 */ /* 0x000fe20008000f00 */
[----:B------:R-:W-:Y:S01]  /*8f00*/  @!PT LDS RZ, [RZ] ;  /* 0x00000000fffff984 */ /* 0x000fe20000000800 */
[----:B------:R-:W-:Y:S01]  /*8f10*/  @!PT LDS RZ, [RZ] ;  /* 0x00000000fffff984 */ /* 0x000fe20000000800 */
[----:B------:R-:W-:Y:S01]  /*8f20*/  @!PT LDS RZ, [RZ] ;  /* 0x00000000fffff984 */ /* 0x000fe20000000800 */
[----:B------:R1:W-:Y:S01]  /*8f30*/  @!P4 LDGSTS.E.BYPASS.LTC128B.128 [R232+0x6000], desc[UR12][R10.64] ;  /* 0x060000000ae8cfae */ /* 0x0003e2000b981a0c */
[-C--:B------:R-:W-:Y:S01]  /*8f40*/  @!P2 LEA R6, P0, R3, R35.reuse, 0x1 ;  /* 0x000000230306a211 */ /* 0x080fe200078008ff */
[----:B------:R-:W-:Y:S01]  /*8f50*/  IMAD.U32 R3, RZ, RZ, UR5 ;  /* 0x00000005ff037e24 */ /* 0x000fe2000f8e00ff */
[----:B------:R-:W-:Y:S01]  /*8f60*/  LEA R4, P5, R4, R35, 0x1 ;  /* 0x0000002304047211 */ /* 0x000fe200078a08ff */
[----:B------:R-:W-:Y:S01]  /*8f70*/  IMAD.U32 R12, RZ, RZ, UR4 ;  /* 0x00000004ff0c7e24 */ /* 0x000fe2000f8e00ff */
[----:B------:R1:W-:Y:S02]  /*8f80*/  @P4 STS.128 [R232+0x6000], RZ ;  /* 0x006000ffe8004388 */ /* 0x0003e40000000c00 */
[----:B------:R-:W-:-:S02]  /*8f90*/  @!P3 LEA.HI.X R9, R7, R33, R3, 0x1, P1 ;  /* 0x000000210709b211 */ /* 0x000fc400008f0c03 */
[-C--:B------:R-:W-:Y:S02]  /*8fa0*/  @!P2 LEA.HI.X R7, R5, R33.reuse, R0, 0x1, P0 ;  /* 0x000000210507a211 */ /* 0x080fe400000f0c00 */
        /* <DEDUP_REMOVED lines=27> */
.L_x_340:
[----:B------:R2:W-:Y:S02]  /*9160*/  STS.128 [R232+0x8800], RZ ;  /* 0x008800ffe8007388 */ /* 0x0005e40000000c00 */
.L_x_341:
[----:B------:R-:W-:Y:S05]  /*9170*/  BSYNC.RECONVERGENT B0 ;  /* 0x0000000000007941 */ /* 0x000fea0003800200 */
.L_x_339:
[----:B------:R-:W0:Y:S02]  /*9180*/  LDGDEPBAR ;  /* 0x00000000000079af */ /* 0x000e240000000000 */
.L_x_338:
[----:B-1-3--:R-:W3:Y:S04]  /*9190*/  LDL R4, [R1+0x4c] ;  /* 0x00004c0001047983 */ /* 0x00aee80000100800 */
[----:B------:R-:W4:Y:S01]  /*91a0*/  LDL R3, [R1+0x10] ;  /* 0x0000100001037983 */ /* 0x000f220000100800 */
[----:B------:R-:W-:Y:S01]  /*91b0*/  IMAD.U32 R0, RZ, RZ, UR22 ;  /* 0x00000016ff007e24 */ /* 0x000fe2000f8e00ff */
[----:B------:R-:W-:Y:S01]  /*91c0*/  UIADD3 UR4, UPT, UPT, UR21, UR25, URZ ;  /* 0x0000001915047290 */ /* 0x000fe2000fffe0ff */
[C---:B------:R-:W-:Y:S01]  /*91d0*/  VIADD R37, R233.reuse, 0x8 ;  /* 0x00000008e9257836 */ /* 0x040fe20000000000 */
[----:B------:R-:W1:Y:S01]  /*91e0*/  S2UR UR5, SR_CgaCtaId ;  /* 0x00000000000579c3 */ /* 0x000e620000008800 */
[----:B------:R-:W-:Y:S01]  /*91f0*/  VIADD R43, R233, 0x40 ;  /* 0x00000040e92b7836 */ /* 0x000fe20000000000 */
[----:B------:R-:W-:Y:S01]  /*9200*/  UMOV UR7, 0x400 ;  /* 0x0000040000077882 */ /* 0x000fe20000000000 */
[----:B------:R-:W-:-:S02]  /*9210*/  UISETP.GT.U32.AND UP0, UPT, UR17, UR18, UPT ;  /* 0x000000121100728c */ /* 0x000fc4000bf04070 */
[----:B-1----:R-:W-:Y:S01]  /*9220*/  ULEA UR5, UR5, UR7, 0x18 ;  /* 0x0000000705057291 */ /* 0x002fe2000f8ec0ff */
[----:B---3--:R-:W-:Y:S02]  /*9230*/  IMAD R0, R0, 0x40, R4 ;  /* 0x0000004000007824 */ /* 0x008fe400078e0204 */
[----:B----4-:R-:W-:-:S03]  /*9240*/  IMAD.MOV.U32 R55, RZ, RZ, R3 ;  /* 0x000000ffff377224 */ /* 0x010fc600078e0003 */
[C---:B------:R-:W-:Y:S01]  /*9250*/  IADD3 R16, PT, PT, R0.reuse, -0x78, RZ ;  /* 0xffffff8800107810 */ /* 0x040fe20007ffe0ff */
[C---:B------:R-:W-:Y:S01]  /*9260*/  VIADD R3, R0.reuse, UR21 ;  /* 0x0000001500037c36 */ /* 0x040fe20008000000 */
[C---:B------:R-:W-:Y:S01]  /*9270*/  IADD3 R18, PT, PT, R0.reuse, -0x48, RZ ;  /* 0xffffffb800127810 */ /* 0x040fe20007ffe0ff */
[----:B------:R-:W-:Y:S02]  /*9280*/  VIADD R19, R0, 0xffffff80 ;  /* 0xffffff8000137836 */ /* 0x000fe40000000000 */
[C---:B------:R-:W-:Y:S01]  /*9290*/  VIADD R22, R3.reuse, 0xffffff81 ;  /* 0xffffff8103167836 */ /* 0x040fe20000000000 */
[C---:B------:R-:W-:Y:S01]  /*92a0*/  IADD3 R23, PT, PT, R3.reuse, -0x80, RZ ;  /* 0xffffff8003177810 */ /* 0x040fe20007ffe0ff */
[C---:B------:R-:W-:Y:S01]  /*92b0*/  VIADD R36, R3.reuse, 0xffffff88 ;  /* 0xffffff8803247836 */ /* 0x040fe20000000000 */
[C---:B------:R-:W-:Y:S01]  /*92c0*/  IADD3 R34, PT, PT, R3.reuse, -0x70, RZ ;  /* 0xffffff9003227810 */ /* 0x040fe20007ffe0ff */
[----:B------:R-:W-:Y:S02]  /*92d0*/  VIADD R35, R3, 0xffffff89 ;  /* 0xffffff8903237836 */ /* 0x000fe40000000000 */
[C---:B------:R-:W-:Y:S01]  /*92e0*/  IMAD.IADD R5, R37.reuse, 0x1, -R23 ;  /* 0x0000000125057824 */ /* 0x040fe200078e0a17 */
[----:B------:R-:W-:Y:S01]  /*92f0*/  IADD3 R6, PT, PT, -R36, R37, RZ ;  /* 0x0000002524067210 */ /* 0x000fe20007ffe1ff */
[----:B------:R-:W-:-:S02]  /*9300*/  IMAD.IADD R4, R37, 0x1, -R22 ;  /* 0x0000000125047824 */ /* 0x000fc400078e0a16 */
[----:B------:R-:W-:Y:S01]  /*9310*/  IMAD.IADD R8, R37, 0x1, -R35 ;  /* 0x0000000125087824 */ /* 0x000fe200078e0a23 */
[----:B------:R-:W-:Y:S01]  /*9320*/  IABS R7, R5 ;  /* 0x0000000500077213 */ /* 0x000fe20000000000 */
[C---:B------:R-:W-:Y:S01]  /*9330*/  VIADD R33, R3.reuse, 0xffffff91 ;  /* 0xffffff9103217836 */ /* 0x040fe20000000000 */
[----:B------:R-:W-:Y:S01]  /*9340*/  IABS R5, R4 ;  /* 0x0000000400057213 */ /* 0x000fe20000000000 */
[C---:B------:R-:W-:Y:S01]  /*9350*/  VIADD R31, R3.reuse, 0xffffff98 ;  /* 0xffffff98031f7836 */ /* 0x040fe20000000000 */
[----:B------:R-:W-:Y:S01]  /*9360*/  IABS R4, R6 ;  /* 0x0000000600047213 */ /* 0x000fe20000000000 */
[----:B------:R-:W-:Y:S01]  /*9370*/  VIADD R30, R3, 0xffffff99 ;  /* 0xffffff99031e7836 */ /* 0x000fe20000000000 */
[----:B------:R-:W-:Y:S01]  /*9380*/  IABS R6, R8 ;  /* 0x0000000800067213 */ /* 0x000fe20000000000 */
[----:B------:R-:W-:Y:S02]  /*9390*/  IMAD.MOV.U32 R8, RZ, RZ, R7 ;  /* 0x000000ffff087224 */ /* 0x000fe400078e0007 */
[----:B------:R-:W-:-:S02]  /*93a0*/  IMAD.MOV.U32 R7, RZ, RZ, R5 ;  /* 0x000000ffff077224 */ /* 0x000fc400078e0005 */
[----:B------:R-:W-:Y:S02]  /*93b0*/  IMAD.MOV.U32 R5, RZ, RZ, R4 ;  /* 0x000000ffff057224 */ /* 0x000fe400078e0004 */
[----:B------:R-:W-:Y:S01]  /*93c0*/  IMAD.MOV.U32 R4, RZ, RZ, R6 ;  /* 0x000000ffff047224 */ /* 0x000fe200078e0006 */
[----:B------:R-:W-:Y:S01]  /*93d0*/  I2FP.F32.S32 R7, R7 ;  /* 0x0000000700077245 */ /* 0x000fe20000201400 */
[C---:B------:R-:W-:Y:S01]  /*93e0*/  VIADD R29, R3.reuse, 0xffffffa0 ;  /* 0xffffffa0031d7836 */ /* 0x040fe20000000000 */
[----:B------:R-:W-:Y:S01]  /*93f0*/  I2FP.F32.S32 R5, R5 ;  /* 0x0000000500057245 */ /* 0x000fe20000201400 */
[----:B------:R-:W-:Y:S01]  /*9400*/  VIADD R28, R3, 0xffffffa1 ;  /* 0xffffffa1031c7836 */ /* 0x000fe20000000000 */
[----:B------:R-:W-:Y:S01]  /*9410*/  I2FP.F32.S32 R4, R4 ;  /* 0x0000000400047245 */ /* 0x000fe20000201400 */
[----:B------:R-:W-:Y:S01]  /*9420*/  FFMA.FTZ R48, R7, -UR6, R67 ;  /* 0x8000000607307c23 */ /* 0x000fe20008010043 */
[----:B------:R-:W-:Y:S01]  /*9430*/  I2FP.F32.S32 R6, R8 ;  /* 0x0000000800067245 */ /* 0x000fe20000201400 */
[----:B------:R-:W-:Y:S01]  /*9440*/  FFMA.FTZ R47, R5, -UR6, R62 ;  /* 0x80000006052f7c23 */ /* 0x000fe2000801003e */
[----:B------:R-:W-:-:S02]  /*9450*/  IMAD.IADD R5, R37, 0x1, -R34 ;  /* 0x0000000125057824 */ /* 0x000fc400078e0a22 */
[----:B------:R-:W-:Y:S01]  /*9460*/  FFMA.FTZ R46, R4, -UR6, R63 ;  /* 0x80000006042e7c23 */ /* 0x000fe2000801003f */
[----:B------:R-:W-:Y:S01]  /*9470*/  IADD3 R4, PT, PT, -R33, R37, RZ ;  /* 0x0000002521047210 */ /* 0x000fe20007ffe1ff */
[C---:B------:R-:W-:Y:S02]  /*9480*/  IMAD.IADD R7, R37.reuse, 0x1, -R31 ;  /* 0x0000000125077824 */ /* 0x040fe400078e0a1f */
[----:B------:R-:W-:Y:S01]  /*9490*/  FFMA.FTZ R49, R6, -UR6, R66 ;  /* 0x8000000606317c23 */ /* 0x000fe20008010042 */
[C---:B------:R-:W-:Y:S01]  /*94a0*/  IMAD.IADD R8, R37.reuse, 0x1, -R30 ;  /* 0x0000000125087824 */ /* 0x040fe200078e0a1e */
[----:B------:R-:W-:Y:S01]  /*94b0*/  IABS R9, R5 ;  /* 0x0000000500097213 */ /* 0x000fe20000000000 */
[----:B------:R-:W-:Y:S01]  /*94c0*/  IMAD.IADD R10, R37, 0x1, -R29 ;  /* 0x00000001250a7824 */ /* 0x000fe200078e0a1d */
[----:B------:R-:W-:Y:S01]  /*94d0*/  IABS R6, R4 ;  /* 0x0000000400067213 */ /* 0x000fe20000000000 */
[C---:B------:R-:W-:Y:S01]  /*94e0*/  VIADD R27, R3.reuse, 0xffffffa8 ;  /* 0xffffffa8031b7836 */ /* 0x040fe20000000000 */
[----:B------:R-:W-:Y:S01]  /*94f0*/  IABS R5, R7 ;  /* 0x0000000700057213 */ /* 0x000fe20000000000 */
[C---:B------:R-:W-:Y:S01]  /*9500*/  VIADD R26, R3.reuse, 0xffffffa9 ;  /* 0xffffffa9031a7836 */ /* 0x040fe20000000000 */
[----:B------:R-:W-:Y:S01]  /*9510*/  IABS R4, R8 ;  /* 0x0000000800047213 */ /* 0x000fe20000000000 */
[----:B------:R-:W-:Y:S01]  /*9520*/  IMAD.MOV.U32 R8, RZ, RZ, R6 ;  /* 0x000000ffff087224 */ /* 0x000fe200078e0006 */
[----:B------:R-:W-:Y:S01]  /*9530*/  IABS R7, R10 ;  /* 0x0000000a00077213 */ /* 0x000fe20000000000 */
[----:B------:R-:W-:Y:S01]  /*9540*/  IMAD.MOV.U32 R6, RZ, RZ, R5 ;  /* 0x000000ffff067224 */ /* 0x000fe200078e0005 */
[----:B------:R-:W-:Y:S01]  /*9550*/  MOV R5, R4 ;  /* 0x0000000400057202 */ /* 0x000fe20000000f00 */
[----:B------:R-:W-:Y:S01]  /*9560*/  VIADD R25, R3, 0xffffffb0 ;  /* 0xffffffb003197836 */ /* 0x000fe20000000000 */
[----:B------:R-:W-:Y:S01]  /*9570*/  I2FP.F32.S32 R9, R9 ;  /* 0x0000000900097245 */ /* 0x000fe20000201400 */
        /* <DEDUP_REMOVED lines=9> */
[----:B------:R-:W-:Y:S01]  /*9610*/  IADD3 R5, PT, PT, -R28, R37, RZ ;  /* 0x000000251c057210 */ /* 0x000fe20007ffe1ff */
[----:B------:R-:W-:Y:S01]  /*9620*/  FFMA.FTZ R41, R4, -UR6, R182 ;  /* 0x8000000604297c23 */ /* 0x000fe200080100b6 */
[----:B------:R-:W-:-:S02]  /*9630*/  IMAD.IADD R4, R37, 0x1, -R27 ;  /* 0x0000000125047824 */ /* 0x000fc400078e0a1b */
[----:B------:R-:W-:Y:S01]  /*9640*/  FFMA.FTZ R45, R7, -UR6, R111 ;  /* 0x80000006072d7c23 */ /* 0x000fe2000801006f */
[C---:B------:R-:W-:Y:S01]  /*9650*/  IMAD.IADD R6, R37.reuse, 0x1, -R26 ;  /* 0x0000000125067824 */ /* 0x040fe200078e0a1a */
[----:B------:R-:W-:Y:S01]  /*9660*/  IABS R7, R5 ;  /* 0x0000000500077213 */ /* 0x000fe20000000000 */
[----:B------:R-:W-:Y:S01]  /*9670*/  IMAD.IADD R8, R37, 0x1, -R25 ;  /* 0x0000000125087824 */ /* 0x000fe200078e0a19 */
[----:B------:R-:W-:Y:S01]  /*9680*/  IABS R5, R4 ;  /* 0x0000000400057213 */ /* 0x000fe20000000000 */
[C---:B------:R-:W-:Y:S01]  /*9690*/  VIADD R14, R0.reuse, 0xffffff90 ;  /* 0xffffff90000e7836 */ /* 0x040fe20000000000 */
[----:B------:R-:W-:Y:S01]  /*96a0*/  IABS R4, R6 ;  /* 0x0000000600047213 */ /* 0x000fe20000000000 */
[----:B------:R-:W-:Y:S01]  /*96b0*/  FFMA.FTZ R21, R9, -UR6, R110 ;  /* 0x8000000609157c23 */ /* 0x000fe2000801006e */
[----:B------:R-:W-:Y:S01]  /*96c0*/  IABS R6, R8 ;  /* 0x0000000800067213 */ /* 0x000fe20000000000 */
[----:B------:R-:W-:Y:S01]  /*96d0*/  IMAD.MOV.U32 R8, RZ, RZ, R7 ;  /* 0x000000ffff087224 */ /* 0x000fe200078e0007 */
[C---:B------:R-:W-:Y:S01]  /*96e0*/  IADD3 R10, PT, PT, R0.reuse, -0x60, RZ ;  /* 0xffffffa0000a7810 */ /* 0x040fe20007ffe0ff */
[----:B------:R-:W-:Y:S01]  /*96f0*/  IMAD.MOV.U32 R7, RZ, RZ, R5 ;  /* 0x000000ffff077224 */ /* 0x000fe200078e0005 */
[----:B------:R-:W-:Y:S01]  /*9700*/  MOV R5, R4 ;  /* 0x0000000400057202 */ /* 0x000fe20000000f00 */
[----:B------:R-:W-:Y:S01]  /*9710*/  IMAD.MOV.U32 R4, RZ, RZ, R6 ;  /* 0x000000ffff047224 */ /* 0x000fe200078e0006 */
[----:B------:R-:W-:Y:S01]  /*9720*/  I2FP.F32.S32 R6, R8 ;  /* 0x0000000800067245 */ /* 0x000fe20000201400 */
[C---:B------:R-:W-:Y:S01]  /*9730*/  VIADD R13, R0.reuse, 0xffffff91 ;  /* 0xffffff91000d7836 */ /* 0x040fe20000000000 */
[----:B------:R-:W-:Y:S01]  /*9740*/  I2FP.F32.S32 R7, R7 ;  /* 0x0000000700077245 */ /* 0x000fe20000201400 */
[C---:B------:R-:W-:Y:S01]  /*9750*/  VIADD R12, R0.reuse, 0xffffff98 ;  /* 0xffffff98000c7836 */ /* 0x040fe20000000000 */
[----:B------:R-:W-:Y:S01]  /*9760*/  I2FP.F32.S32 R4, R4 ;  /* 0x0000000400047245 */ /* 0x000fe20000201400 */
[C---:B------:R-:W-:Y:S01]  /*9770*/  VIADD R11, R0.reuse, 0xffffff99 ;  /* 0xffffff99000b7836 */ /* 0x040fe20000000000 */
[----:B------:R-:W-:Y:S01]  /*9780*/  I2FP.F32.S32 R5, R5 ;  /* 0x0000000500057245 */ /* 0x000fe20000201400 */
[----:B------:R-:W-:-:S02]  /*9790*/  VIADD R9, R0, 0xffffffa1 ;  /* 0xffffffa100097836 */ /* 0x000fc40000000000 */
[----:B------:R-:W-:Y:S01]  /*97a0*/  FFMA.FTZ R40, R6, -UR6, R183 ;  /* 0x8000000606287c23 */ /* 0x000fe200080100b7 */
[----:B------:R-:W-:Y:S01]  /*97b0*/  FFMA.FTZ R24, R4, -UR6, R190 ;  /* 0x8000000604187c23 */ /* 0x000fe200080100be */
[----:B------:R-:W-:Y:S02]  /*97c0*/  VIADD R4, R37, -UR4 ;  /* 0x8000000425047c36 */ /* 0x000fe40008000000 */
[----:B------:R-:W-:Y:S01]  /*97d0*/  FFMA.FTZ R39, R7, -UR6, R186 ;  /* 0x8000000607277c23 */ /* 0x000fe200080100ba */
[C---:B------:R-:W-:Y:S02]  /*97e0*/  VIADD R8, R0.reuse, 0xffffffa8 ;  /* 0xffffffa800087836 */ /* 0x040fe40000000000 */
[----:B------:R-:W-:Y:S01]  /*97f0*/  FFMA.FTZ R38, R5, -UR6, R187 ;  /* 0x8000000605267c23 */ /* 0x000fe200080100bb */
[----:B------:R-:W-:Y:S01]  /*9800*/  VIADD R7, R0, 0xffffffa9 ;  /* 0xffffffa900077836 */ /* 0x000fe20000000000 */
[----:B------:R-:W-:Y:S01]  /*9810*/  ISETP.GT.AND P0, PT, R4, R19, PT ;  /* 0x000000130400720c */ /* 0x000fe20003f04270 */
[----:B------:R-:W-:Y:S01]  /*9820*/  VIADD R6, R0, 0xffffffb0 ;  /* 0xffffffb000067836 */ /* 0x000fe20000000000 */
[----:B------:R-:W-:Y:S01]  /*9830*/  ISETP.GT.AND P5, PT, R4, R17, PT ;  /* 0x000000110400720c */ /* 0x000fe20003fa4270 */
[C---:B------:R-:W-:Y:S01]  /*9840*/  VIADD R5, R0.reuse, 0xffffffb1 ;  /* 0xffffffb100057836 */ /* 0x040fe20000000000 */
[----:B------:R-:W-:Y:S01]  /*9850*/  FSEL R58, R49, -INF , !P0 ;  /* 0xff800000313a7808 */ /* 0x000fe20004000000 */
[----:B------:R-:W-:Y:S01]  /*9860*/  VIADD R20, R0, 0xffffffb9 ;  /* 0xffffffb900147836 */ /* 0x000fe20000000000 */
[----:B------:R-:W-:-:S02]  /*9870*/  ISETP.GT.AND P1, PT, R4, R16, PT ;  /* 0x000000100400720c */ /* 0x000fc40003f24270 */
[----:B------:R-:W-:Y:S02]  /*9880*/  ISETP.GT.AND P0, PT, R4, R15, PT ;  /* 0x0000000f0400720c */ /* 0x000fe40003f04270 */
[----:B------:R-:W-:Y:S02]  /*9890*/  FSEL R59, R48, -INF , !P5 ;  /* 0xff800000303b7808 */ /* 0x000fe40006800000 */
[----:B------:R-:W-:Y:S02]  /*98a0*/  ISETP.GT.AND P5, PT, R4, R14, PT ;  /* 0x0000000e0400720c */ /* 0x000fe40003fa4270 */
[----:B------:R-:W-:Y:S02]  /*98b0*/  FSEL R190, R47, -INF , !P1 ;  /* 0xff8000002fbe7808 */ /* 0x000fe40004800000 */
[----:B------:R-:W-:Y:S02]  /*98c0*/  FSEL R196, R46, -INF , !P0 ;  /* 0xff8000002ec47808 */ /* 0x000fe40004000000 */
[----:B------:R-:W-:-:S02]  /*98d0*/  ISETP.GT.AND P1, PT, R4, R13, PT ;  /* 0x0000000d0400720c */ /* 0x000fc40003f24270 */
[----:B------:R-:W-:Y:S02]  /*98e0*/  ISETP.GT.AND P0, PT, R4, R12, PT ;  /* 0x0000000c0400720c */ /* 0x000fe40003f04270 */
[----:B------:R-:W-:Y:S01]  /*98f0*/  FSEL R197, R21, -INF , !P5 ;  /* 0xff80000015c57808 */ /* 0x000fe20006800000 */
[----:B------:R-:W-:Y:S01]  /*9900*/  IMAD.IADD R21, R43, 0x1, -R23 ;  /* 0x000000012b157824 */ /* 0x000fe200078e0a17 */
[----:B------:R-:W-:Y:S02]  /*9910*/  FSEL R198, R45, -INF , !P1 ;  /* 0xff8000002dc67808 */ /* 0x000fe40004800000 */
[----:B------:R-:W-:Y:S02]  /*9920*/  FSEL R225, R44, -INF , !P0 ;  /* 0xff8000002ce17808 */ /* 0x000fe40004000000 */
[C---:B------:R-:W-:Y:S02]  /*9930*/  ISETP.GT.AND P5, PT, R4.reuse, R11, PT ;  /* 0x0000000b0400720c */ /* 0x040fe40003fa4270 */
[----:B------:R-:W-:-:S02]  /*9940*/  ISETP.GT.AND P1, PT, R4, R10, PT ;  /* 0x0000000a0400720c */ /* 0x000fc40003f24270 */
[----:B------:R-:W-:Y:S02]  /*9950*/  ISETP.GT.AND P0, PT, R4, R9, PT ;  /* 0x000000090400720c */ /* 0x000fe40003f04270 */
[----:B------:R-:W-:Y:S02]  /*9960*/  IABS R21, R21 ;  /* 0x0000001500157213 */ /* 0x000fe40000000000 */
[----:B------:R-:W-:Y:S02]  /*9970*/  FSEL R228, R42, -INF , !P5 ;  /* 0xff8000002ae47808 */ /* 0x000fe40006800000 */
[----:B------:R-:W-:Y:S01]  /*9980*/  FSEL R234, R41, -INF , !P1 ;  /* 0xff80000029ea7808 */ /* 0x000fe20004800000 */
[----:B------:R-:W-:Y:S01]  /*9990*/  IMAD.IADD R41, R43, 0x1, -R33 ;  /* 0x000000012b297824 */ /* 0x000fe200078e0a21 */
[----:B------:R-:W-:Y:S02]  /*99a0*/  FSEL R229, R40, -INF , !P0 ;  /* 0xff80000028e57808 */ /* 0x000fe40004000000 */
        /* <DEDUP_REMOVED lines=8> */
[C---:B------:R-:W-:Y:S01]  /*9a30*/  IMAD.IADD R21, R43.reuse, 0x1, -R22 ;  /* 0x000000012b157824 */ /* 0x040fe200078e0a16 */
[C---:B------:R-:W-:Y:S01]  /*9a40*/  ISETP.GT.AND P5, PT, R4.reuse, R5, PT ;  /* 0x000000050400720c */ /* 0x040fe20003fa4270 */
[C---:B------:R-:W-:Y:S01]  /*9a50*/  IMAD.IADD R38, R43.reuse, 0x1, -R35 ;  /* 0x000000012b267824 */ /* 0x040fe200078e0a23 */
[C---:B------:R-:W-:Y:S01]  /*9a60*/  ISETP.GT.AND P1, PT, R4.reuse, R18, PT ;  /* 0x000000120400720c */ /* 0x040fe20003f24270 */
[----:B------:R-:W-:Y:S01]  /*9a70*/  IMAD.MOV.U32 R204, RZ, RZ, R224 ;  /* 0x000000ffffcc7224 */ /* 0x000fe200078e00e0 */
[----:B------:R-:W-:Y:S01]  /*9a80*/  ISETP.GT.AND P0, PT, R4, R20, PT ;  /* 0x000000140400720c */ /* 0x000fe20003f04270 */
[----:B------:R-:W-:Y:S01]  /*9a90*/  IMAD.IADD R4, R43, 0x1, -R36 ;  /* 0x000000012b047824 */ /* 0x000fe200078e0a24 */
[----:B------:R-:W-:-:S02]  /*9aa0*/  IADD3 R39, PT, PT, -R34, R43, RZ ;  /* 0x0000002b22277210 */ /* 0x000fc40007ffe1ff */
[----:B------:R-:W-:Y:S02]  /*9ab0*/  IABS R40, R21 ;  /* 0x0000001500287213 */ /* 0x000fe40000000000 */
[----:B------:R-:W-:Y:S02]  /*9ac0*/  IABS R24, R4 ;  /* 0x0000000400187213 */ /* 0x000fe40000000000 */
[----:B------:R-:W-:Y:S02]  /*9ad0*/  IABS R21, R38 ;  /* 0x0000002600157213 */ /* 0x000fe40000000000 */
[----:B------:R-:W-:Y:S01]  /*9ae0*/  IABS R4, R39 ;  /* 0x0000002700047213 */ /* 0x000fe20000000000 */
[----:B------:R-:W-:Y:S01]  /*9af0*/  IMAD.MOV.U32 R39, RZ, RZ, R24 ;  /* 0x000000ffff277224 */ /* 0x000fe200078e0018 */
[----:B------:R-:W-:Y:S01]  /*9b00*/  IABS R38, R41 ;  /* 0x0000002900267213 */ /* 0x000fe20000000000 */
        /* <DEDUP_REMOVED lines=18> */
[----:B------:R-:W-:Y:S01]  /*9c30*/  IMAD.IADD R39, R43, 0x1, -R28 ;  /* 0x000000012b277824 */ /* 0x000fe200078e0a1c */
[----:B------:R-:W-:Y:S01]  /*9c40*/  IABS R24, R4 ;  /* 0x0000000400187213 */ /* 0x000fe20000000000 */
[----:B------:R-:W-:Y:S01]  /*9c50*/  IMAD.SHL.U32 R205, R231, 0x20, RZ ;  /* 0x00000020e7cd7824 */ /* 0x000fe200078e00ff */
[----:B------:R-:W-:Y:S02]  /*9c60*/  IABS R21, R38 ;  /* 0x0000002600157213 */ /* 0x000fe40000000000 */
[----:B------:R-:W-:-:S02]  /*9c70*/  IABS R4, R39 ;  /* 0x0000002700047213 */ /* 0x000fc40000000000 */
[----:B------:R-:W-:Y:S01]  /*9c80*/  MOV R39, R24 ;  /* 0x0000001800277202 */ /* 0x000fe20000000f00 */
[----:B------:R-:W-:Y:S01]  /*9c90*/  IMAD.MOV.U32 R24, RZ, RZ, R21 ;  /* 0x000000ffff187224 */ /* 0x000fe200078e0015 */
[----:B------:R-:W-:Y:S01]  /*9ca0*/  IABS R38, R41 ;  /* 0x0000002900267213 */ /* 0x000fe20000000000 */
[----:B------:R-:W-:Y:S01]  /*9cb0*/  IMAD.MOV.U32 R21, RZ, RZ, R4 ;  /* 0x000000ffff157224 */ /* 0x000fe200078e0004 */
[----:B------:R-:W-:Y:S02]  /*9cc0*/  I2FP.F32.S32 R39, R39 ;  /* 0x0000002700277245 */ /* 0x000fe40000201400 */
[----:B------:R-:W-:Y:S01]  /*9cd0*/  I2FP.F32.S32 R24, R24 ;  /* 0x0000001800187245 */ /* 0x000fe20000201400 */
[----:B------:R-:W-:Y:S01]  /*9ce0*/  IMAD.MOV.U32 R4, RZ, RZ, R38 ;  /* 0x000000ffff047224 */ /* 0x000fe200078e0026 */
[----:B------:R-:W-:Y:S01]  /*9cf0*/  I2FP.F32.S32 R21, R21 ;  /* 0x0000001500157245 */ /* 0x000fe20000201400 */
[----:B------:R-:W-:Y:S01]  /*9d00*/  FFMA.FTZ R47, R39, -UR6, R213 ;  /* 0x80000006272f7c23 */ /* 0x000fe200080100d5 */
[----:B------:R-:W-:Y:S01]  /*9d10*/  I2FP.F32.S32 R38, R40 ;  /* 0x0000002800267245 */ /* 0x000fe20000201400 */
[----:B------:R-:W-:Y:S01]  /*9d20*/  FFMA.FTZ R46, R24, -UR6, R216 ;  /* 0x80000006182e7c23 */ /* 0x000fe200080100d8 */
[----:B------:R-:W-:Y:S01]  /*9d30*/  I2FP.F32.S32 R4, R4 ;  /* 0x0000000400047245 */ /* 0x000fe20000201400 */
[----:B------:R-:W-:Y:S01]  /*9d40*/  FFMA.FTZ R45, R21, -UR6, R217 ;  /* 0x80000006152d7c23 */ /* 0x000fe200080100d9 */
[----:B------:R-:W-:-:S02]  /*9d50*/  VIADD R21, R3, 0xffffffb1 ;  /* 0xffffffb103157836 */ /* 0x000fc40000000000 */
[----:B------:R-:W-:Y:S01]  /*9d60*/  FFMA.FTZ R48, R38, -UR6, R212 ;  /* 0x8000000626307c23 */ /* 0x000fe200080100d4 */
[C---:B------:R-:W-:Y:S02]  /*9d70*/  VIADD R24, R3.reuse, 0xffffffb8 ;  /* 0xffffffb803187836 */ /* 0x040fe40000000000 */
[----:B------:R-:W-:Y:S01]  /*9d80*/  FFMA.FTZ R44, R4, -UR6, R220 ;  /* 0x80000006042c7c23 */ /* 0x000fe200080100dc */
[----:B------:R-:W-:Y:S01]  /*9d90*/  VIADD R4, R3, 0xffffffb9 ;  /* 0xffffffb903047836 */ /* 0x000fe20000000000 */
[----:B------:R-:W-:Y:S01]  /*9da0*/  IADD3 R38, PT, PT, -R25, R43, RZ ;  /* 0x0000002b19267210 */ /* 0x000fe20007ffe1ff */
[C---:B------:R-:W-:Y:S01]  /*9db0*/  IMAD.IADD R39, R37.reuse, 0x1, -R21 ;  /* 0x0000000125277824 */ /* 0x040fe200078e0a15 */
[----:B------:R-:W-:Y:S01]  /*9dc0*/  MOV R209, R230 ;  /* 0x000000e600d17202 */ /* 0x000fe20000000f00 */
[C---:B------:R-:W-:Y:S01]  /*9dd0*/  IMAD.IADD R40, R37.reuse, 0x1, -R24 ;  /* 0x0000000125287824 */ /* 0x040fe200078e0a18 */
        /* <DEDUP_REMOVED lines=10> */
[----:B------:R-:W-:Y:S01]  /*9e80*/  MOV R208, R252 ;  /* 0x000000fc00d07202 */ /* 0x000fe20000000f00 */
[----:B------:R-:W-:Y:S01]  /*9e90*/  IMAD.MOV.U32 R37, RZ, RZ, R40 ;  /* 0x000000ffff257224 */ /* 0x000fe200078e0028 */
[----:B------:R-:W-:Y:S01]  /*9ea0*/  I2FP.F32.S32 R38, R3 ;  /* 0x0000000300267245 */ /* 0x000fe20000201400 */
[----:B------:R-:W-:Y:S01]  /*9eb0*/  IMAD.MOV.U32 R213, RZ, RZ, R237 ;  /* 0x000000ffffd57224 */ /* 0x000fe200078e00ed */
[----:B------:R-:W-:-:S02]  /*9ec0*/  I2FP.F32.S32 R40, R41 ;  /* 0x0000002900287245 */ /* 0x000fc40000201400 */
[----:B------:R-:W-:Y:S01]  /*9ed0*/  MOV R3, R42 ;  /* 0x0000002a00037202 */ /* 0x000fe20000000f00 */
[----:B------:R-:W-:Y:S01]  /*9ee0*/  FFMA.FTZ R41, R38, -UR6, R221 ;  /* 0x8000000626297c23 */ /* 0x000fe200080100dd */
[----:B------:R-:W-:Y:S01]  /*9ef0*/  I2FP.F32.S32 R39, R39 ;  /* 0x0000002700277245 */ /* 0x000fe20000201400 */
[----:B------:R-:W-:Y:S01]  /*9f00*/  FFMA.FTZ R40, R40, -UR6, R191 ;  /* 0x8000000628287c23 */ /* 0x000fe200080100bf */
[----:B------:R-:W-:Y:S01]  /*9f10*/  I2FP.F32.S32 R38, R3 ;  /* 0x0000000300267245 */ /* 0x000fe20000201400 */
[----:B------:R-:W-:Y:S01]  /*9f20*/  VIADD R3, R43, -UR4 ;  /* 0x800000042b037c36 */ /* 0x000fe20008000000 */
[----:B------:R-:W-:Y:S01]  /*9f30*/  I2FP.F32.S32 R37, R37 ;  /* 0x0000002500257245 */ /* 0x000fe20000201400 */
[----:B------:R-:W-:Y:S01]  /*9f40*/  FFMA.FTZ R39, R39, -UR6, R194 ;  /* 0x8000000627277c23 */ /* 0x000fe200080100c2 */
[----:B------:R-:W-:Y:S01]  /*9f50*/  FSEL R191, R40, -INF , !P5 ;  /* 0xff80000028bf7808 */ /* 0x000fe20006800000 */
[----:B------:R-:W-:Y:S01]  /*9f60*/  FFMA.FTZ R38, R38, -UR6, R244 ;  /* 0x8000000626267c23 */ /* 0x000fe200080100f4 */
[----:B------:R-:W-:Y:S01]  /*9f70*/  ISETP.GT.AND P5, PT, R3, R19, PT ;  /* 0x000000130300720c */ /* 0x000fe20003fa4270 */
[----:B------:R-:W-:Y:S01]  /*9f80*/  FFMA.FTZ R37, R37, -UR6, R195 ;  /* 0x8000000625257c23 */ /* 0x000fe200080100c3 */
[----:B------:R-:W-:Y:S01]  /*9f90*/  FSEL R199, R39, -INF , !P1 ;  /* 0xff80000027c77808 */ /* 0x000fe20004800000 */
[C---:B------:R-:W-:Y:S01]  /*9fa0*/  IMAD.IADD R40, R233.reuse, 0x1, -R34 ;  /* 0x00000001e9287824 */ /* 0x040fe200078e0a22 */
[----:B------:R-:W-:Y:S01]  /*9fb0*/  FSEL R55, R54, -INF , !P5 ;  /* 0xff80000036377808 */ /* 0x000fe20006800000 */
[----:B------:R-:W-:Y:S01]  /*9fc0*/  IMAD.IADD R42, R233, 0x1, -R33 ;  /* 0x00000001e92a7824 */ /* 0x000fe200078e0a21 */
[----:B------:R-:W-:Y:S01]  /*9fd0*/  FSEL R200, R37, -INF , !P0 ;  /* 0xff80000025c87808 */ /* 0x000fe20004000000 */
[----:B------:R-:W-:Y:S01]  /*9fe0*/  IMAD.IADD R37, R233, 0x1, -R23 ;  /* 0x00000001e9257824 */ /* 0x000fe200078e0a17 */
[----:B------:R-:W-:-:S02]  /*9ff0*/  ISETP.GT.AND P1, PT, R3, R17, PT ;  /* 0x000000110300720c */ /* 0x000fc40003f24270 */
[C---:B------:R-:W-:Y:S02]  /*a000*/  ISETP.GT.AND P0, PT, R3.reuse, R16, PT ;  /* 0x000000100300720c */ /* 0x040fe40003f04270 */
[----:B------:R-:W-:Y:S02]  /*a010*/  ISETP.GT.AND P5, PT, R3, R15, PT ;  /* 0x0000000f0300720c */ /* 0x000fe40003fa4270 */
[----:B------:R-:W-:Y:S02]  /*a020*/  FSEL R57, R53, -INF , !P1 ;  /* 0xff80000035397808 */ /* 0x000fe40004800000 */
[----:B------:R-:W-:Y:S02]  /*a030*/  FSEL R66, R52, -INF , !P0 ;  /* 0xff80000034427808 */ /* 0x000fe40004000000 */
[----:B------:R-:W-:Y:S02]  /*a040*/  FSEL R67, R51, -INF , !P5 ;  /* 0xff80000033437808 */ /* 0x000fe40006800000 */
        /* <DEDUP_REMOVED lines=9> */
[----:B------:R-:W-:Y:S02]  /*a0e0*/  IABS R37, R37 ;  /* 0x0000002500257213 */ /* 0x000fe40000000000 */
[----:B------:R-:W-:Y:S02]  /*a0f0*/  FSEL R179, R47, -INF , !P1 ;  /* 0xff8000002fb37808 */ /* 0x000fe40004800000 */
[----:B------:R-:W-:Y:S02]  /*a100*/  FSEL R187, R46, -INF , !P0 ;  /* 0xff8000002ebb7808 */ /* 0x000fe40004000000 */
[----:B------:R-:W-:-:S02]  /*a110*/  FSEL R186, R45, -INF , !P5 ;  /* 0xff8000002dba7808 */ /* 0x000fc40006800000 */
[C---:B------:R-:W-:Y:S02]  /*a120*/  ISETP.GT.AND P1, PT, R3.reuse, R8, PT ;  /* 0x000000080300720c */ /* 0x040fe40003f24270 */
        /* <DEDUP_REMOVED lines=8> */
[----:B------:R-:W-:-:S02]  /*a1b0*/  ISETP.GT.AND P1, PT, R3, R5, PT ;  /* 0x000000050300720c */ /* 0x000fc40003f24270 */
[C---:B------:R-:W-:Y:S02]  /*a1c0*/  ISETP.GT.AND P0, PT, R3.reuse, R18, PT ;  /* 0x000000120300720c */ /* 0x040fe40003f04270 */
[----:B------:R-:W-:Y:S01]  /*a1d0*/  ISETP.GT.AND P5, PT, R3, R20, PT ;  /* 0x000000140300720c */ /* 0x000fe20003fa4270 */
[C---:B------:R-:W-:Y:S01]  /*a1e0*/  IMAD.IADD R3, R233.reuse, 0x1, -R36 ;  /* 0x00000001e9037824 */ /* 0x040fe200078e0a24 */
[----:B------:R-:W-:Y:S02]  /*a1f0*/  IADD3 R39, PT, PT, R233, -R35, RZ ;  /* 0x80000023e9277210 */ /* 0x000fe40007ffe0ff */
[----:B------:R-:W-:Y:S02]  /*a200*/  IABS R41, R37 ;  /* 0x0000002500297213 */ /* 0x000fe40000000000 */
[----:B------:R-:W-:Y:S02]  /*a210*/  IABS R38, R3 ;  /* 0x0000000300267213 */ /* 0x000fe40000000000 */
[----:B------:R-:W-:-:S02]  /*a220*/  IABS R37, R39 ;  /* 0x0000002700257213 */ /* 0x000fc40000000000 */
[----:B------:R-:W-:Y:S01]  /*a230*/  IABS R3, R40 ;  /* 0x0000002800037213 */ /* 0x000fe20000000000 */
[----:B------:R-:W-:Y:S01]  /*a240*/  IMAD.MOV.U32 R40, RZ, RZ, R38 ;  /* 0x000000ffff287224 */ /* 0x000fe200078e0026 */
[----:B------:R-:W-:Y:S01]  /*a250*/  IABS R39, R42 ;  /* 0x0000002a00277213 */ /* 0x000fe20000000000 */
[----:B------:R-:W-:Y:S01]  /*a260*/  IMAD.MOV.U32 R38, RZ, RZ, R37 ;  /* 0x000000ffff267224 */ /* 0x000fe200078e0025 */
[----:B------:R-:W-:Y:S01]  /*a270*/  MOV R37, R3 ;  /* 0x0000000300257202 */ /* 0x000fe20000000f00 */
[----:B------:R-:W-:Y:S01]  /*a280*/  IMAD.IADD R42, R233, 0x1, -R27 ;  /* 0x00000001e92a7824 */ /* 0x000fe200078e0a1b */
        /* <DEDUP_REMOVED lines=11> */
[C---:B------:R-:W-:Y:S01]  /*a340*/  IMAD.IADD R3, R233.reuse, 0x1, -R30 ;  /* 0x00000001e9037824 */ /* 0x040fe200078e0a1e */
[C---:B------:R-:W-:Y:S01]  /*a350*/  IADD3 R40, PT, PT, R233.reuse, -R28, RZ ;  /* 0x8000001ce9287210 */ /* 0x040fe20007ffe0ff */
[----:B------:R-:W-:Y:S02]  /*a360*/  IMAD.IADD R39, R233, 0x1, -R29 ;  /* 0x00000001e9277824 */ /* 0x000fe400078e0a1d */
[----:B------:R-:W-:Y:S01]  /*a370*/  FFMA.FTZ R53, R38, -UR6, R61 ;  /* 0x8000000626357c23 */ /* 0x000fe2000801003d */
[----:B------:R-:W-:Y:S02]  /*a380*/  IABS R41, R37 ;  /* 0x0000002500297213 */ /* 0x000fe40000000000 */
[----:B------:R-:W-:Y:S02]  /*a390*/  IABS R38, R3 ;  /* 0x0000000300267213 */ /* 0x000fe40000000000 */
[----:B------:R-:W-:-:S02]  /*a3a0*/  IABS R37, R39 ;  /* 0x0000002700257213 */ /* 0x000fc40000000000 */
[----:B------:R-:W-:Y:S01]  /*a3b0*/  IABS R3, R40 ;  /* 0x0000002800037213 */ /* 0x000fe20000000000 */
[----:B------:R-:W-:Y:S01]  /*a3c0*/  IMAD.MOV.U32 R40, RZ, RZ, R38 ;  /* 0x000000ffff287224 */ /* 0x000fe200078e0026 */
[----:B------:R-:W-:Y:S01]  /*a3d0*/  IABS R39, R42 ;  /* 0x0000002a00277213 */ /* 0x000fe20000000000 */
[----:B------:R-:W-:Y:S01]  /*a3e0*/  IMAD.MOV.U32 R38, RZ, RZ, R37 ;  /* 0x000000ffff267224 */ /* 0x000fe200078e0025 */
[----:B------:R-:W-:Y:S01]  /*a3f0*/  I2FP.F32.S32 R41, R41 ;  /* 0x0000002900297245 */ /* 0x000fe20000201400 */
[----:B------:R-:W-:Y:S01]  /*a400*/  IMAD.MOV.U32 R37, RZ, RZ, R3 ;  /* 0x000000ffff257224 */ /* 0x000fe200078e0003 */
[----:B------:R-:W-:Y:S02]  /*a410*/  MOV R3, R39 ;  /* 0x0000002700037202 */ /* 0x000fe40000000f00 */
[----:B------:R-:W-:Y:S01]  /*a420*/  I2FP.F32.S32 R39, R40 ;  /* 0x0000002800277245 */ /* 0x000fe20000201400 */
[----:B------:R-:W-:Y:S01]  /*a430*/  FFMA.FTZ R48, R41, -UR6, R176 ;  /* 0x8000000629307c23 */ /* 0x000fe200080100b0 */
        /* <DEDUP_REMOVED lines=8> */
[----:B------:R-:W-:Y:S02]  /*a4c0*/  IMAD.IADD R3, R233, 0x1, -R25 ;  /* 0x00000001e9037824 */ /* 0x000fe400078e0a19 */
[----:B------:R-:W-:Y:S01]  /*a4d0*/  FFMA.FTZ R46, R38, -UR6, R180 ;  /* 0x80000006262e7c23 */ /* 0x000fe200080100b4 */
[----:B------:R-:W-:Y:S01]  /*a4e0*/  IMAD.IADD R39, R43, 0x1, -R21 ;  /* 0x000000012b277824 */ /* 0x000fe200078e0a15 */
[----:B------:R-:W-:Y:S02]  /*a4f0*/  IADD3 R42, PT, PT, -R4, R43, RZ ;  /* 0x0000002b042a7210 */ /* 0x000fe40007ffe1ff */
        /* <DEDUP_REMOVED lines=17> */
[----:B------:R-:W-:Y:S01]  /*a610*/  IADD3 R3, PT, PT, R233, -UR4, RZ ;  /* 0x80000004e9037c10 */ /* 0x000fe2000fffe0ff */
[----:B------:R-:W-:-:S02]  /*a620*/  FFMA.FTZ R39, R38, -UR6, R248 ;  /* 0x8000000626277c23 */ /* 0x000fc400080100f8 */
[----:B------:R-:W-:Y:S01]  /*a630*/  FFMA.FTZ R38, R37, -UR6, R249 ;  /* 0x8000000625267c23 */ /* 0x000fe200080100f9 */
[----:B------:R-:W-:Y:S01]  /*a640*/  FSEL R61, R40, -INF , !P1 ;  /* 0xff800000283d7808 */ /* 0x000fe20004800000 */
[----:B------:R-:W-:Y:S01]  /*a650*/  VIADD R37, R233, 0x48 ;  /* 0x00000048e9257836 */ /* 0x000fe20000000000 */
[----:B------:R-:W-:Y:S01]  /*a660*/  ISETP.GT.AND P1, PT, R3, R19, PT ;  /* 0x000000130300720c */ /* 0x000fe20003f24270 */
[----:B------:R-:W-:Y:S01]  /*a670*/  IMAD.IADD R40, R233, 0x1, -R24 ;  /* 0x00000001e9287824 */ /* 0x000fe200078e0a18 */
[----:B------:R-:W-:Y:S01]  /*a680*/  FSEL R63, R38, -INF , !P5 ;  /* 0xff800000263f7808 */ /* 0x000fe20006800000 */
[----:B------:R-:W-:Y:S01]  /*a690*/  IMAD.IADD R23, R37, 0x1, -R23 ;  /* 0x0000000125177824 */ /* 0x000fe200078e0a17 */
[----:B------:R-:W-:Y:S01]  /*a6a0*/  ISETP.GT.AND P5, PT, R3, R16, PT ;  /* 0x000000100300720c */ /* 0x000fe20003fa4270 */
[----:B------:R-:W-:Y:S01]  /*a6b0*/  IMAD.IADD R38, R233, 0x1, -R21 ;  /* 0x00000001e9267824 */ /* 0x000fe200078e0a15 */
[----:B------:R-:W-:Y:S01]  /*a6c0*/  FSEL R62, R39, -INF , !P0 ;  /* 0xff800000273e7808 */ /* 0x000fe20004000000 */
[C---:B------:R-:W-:Y:S01]  /*a6d0*/  IMAD.IADD R36, R37.reuse, 0x1, -R36 ;  /* 0x0000000125247824 */ /* 0x040fe200078e0a24 */
[----:B------:R-:W-:Y:S01]  /*a6e0*/  FSEL R50, R50, -INF , !P5 ;  /* 0xff80000032327808 */ /* 0x000fe20006800000 */
[----:B------:R-:W-:Y:S01]  /*a6f0*/  IMAD.IADD R35, R37, 0x1, -R35 ;  /* 0x0000000125237824 */ /* 0x000fe200078e0a23 */
[----:B------:R-:W-:Y:S01]  /*a700*/  ISETP.GT.AND P5, PT, R3, R13, PT ;  /* 0x0000000d0300720c */ /* 0x000fe20003fa4270 */
[C---:B------:R-:W-:Y:S01]  /*a710*/  IMAD.IADD R34, R37.reuse, 0x1, -R34 ;  /* 0x0000000125227824 */ /* 0x040fe200078e0a22 */
[----:B------:R-:W-:Y:S01]  /*a720*/  FSEL R43, R54, -INF , !P1 ;  /* 0xff800000362b7808 */ /* 0x000fe20004800000 */
[----:B------:R-:W-:Y:S01]  /*a730*/  IMAD.IADD R24, R37, 0x1, -R24 ;  /* 0x0000000125187824 */ /* 0x000fe200078e0a18 */
[----:B------:R-:W-:-:S02]  /*a740*/  FSEL R51, R51, -INF , !P5 ;  /* 0xff80000033337808 */ /* 0x000fc40006800000 */
[C---:B------:R-:W-:Y:S02]  /*a750*/  ISETP.GT.AND P5, PT, R3.reuse, R10, PT ;  /* 0x0000000a0300720c */ /* 0x040fe40003fa4270 */
[C---:B------:R-:W-:Y:S02]  /*a760*/  ISETP.GT.AND P0, PT, R3.reuse, R17, PT ;  /* 0x000000110300720c */ /* 0x040fe40003f04270 */
[----:B------:R-:W-:Y:S02]  /*a770*/  FSEL R177, R46, -INF , !P5 ;  /* 0xff8000002eb17808 */ /* 0x000fe40006800000 */
[C---:B------:R-:W-:Y:S02]  /*a780*/  ISETP.GT.AND P5, PT, R3.reuse, R7, PT ;  /* 0x000000070300720c */ /* 0x040fe40003fa4270 */
[----:B------:R-:W-:Y:S02]  /*a790*/  ISETP.GT.AND P1, PT, R3, R15, PT ;  /* 0x0000000f0300720c */ /* 0x000fe40003f24270 */
[----:B------:R-:W-:-:S02]  /*a7a0*/  FSEL R110, R41, -INF , !P5 ;  /* 0xff800000296e7808 */ /* 0x000fc40006800000 */
[----:B------:R-:W-:Y:S02]  /*a7b0*/  FSEL R49, R49, -INF , !P0 ;  /* 0xff80000031317808 */ /* 0x000fe40004000000 */
[----:B------:R-:W-:Y:S02]  /*a7c0*/  FSEL R53, R53, -INF , !P1 ;  /* 0xff80000035357808 */ /* 0x000fe40004800000 */
[----:B------:R-:W-:Y:S01]  /*a7d0*/  IADD3 R41, PT, PT, R233, -R4, RZ ;  /* 0x80000004e9297210 */ /* 0x000fe20007ffe0ff */
[----:B------:R-:W-:Y:S01]  /*a7e0*/  IMAD.IADD R4, R37, 0x1, -R4 ;  /* 0x0000000125047824 */ /* 0x000fe200078e0a04 */
[----:B------:R-:W-:Y:S02]  /*a7f0*/  IABS R39, R23 ;  /* 0x0000001700277213 */ /* 0x000fe40000000000 */
[C---:B------:R-:W-:Y:S02]  /*a800*/  ISETP.GT.AND P0, PT, R3.reuse, R14, PT ;  /* 0x0000000e0300720c */ /* 0x040fe40003f04270 */
[----:B------:R-:W-:-:S02]  /*a810*/  ISETP.GT.AND P1, PT, R3, R12, PT ;  /* 0x0000000c0300720c */ /* 0x000fc40003f24270 */
[----:B------:R-:W-:Y:S02]  /*a820*/  IABS R38, R38 ;  /* 0x0000002600267213 */ /* 0x000fe40000000000 */
[----:B------:R-:W-:Y:S02]  /*a830*/  IABS R23, R40 ;  /* 0x0000002800177213 */ /* 0x000fe40000000000 */
[----:B------:R-:W-:Y:S01]  /*a840*/  IABS R40, R41 ;  /* 0x0000002900287213 */ /* 0x000fe20000000000 */
[----:B------:R-:W-:Y:S01]  /*a850*/  IMAD.MOV.U32 R41, RZ, RZ, R39 ;  /* 0x000000ffff297224 */ /* 0x000fe200078e0027 */
[----:B------:R-:W-:Y:S01]  /*a860*/  FSEL R52, R52, -INF , !P0 ;  /* 0xff80000034347808 */ /* 0x000fe20004000000 */
[----:B------:R-:W-:Y:S01]  /*a870*/  IMAD.MOV.U32 R39, RZ, RZ, R38 ;  /* 0x000000ffff277224 */ /* 0x000fe200078e0026 */
[----:B------:R-:W-:Y:S01]  /*a880*/  FSEL R100, R48, -INF , !P1 ;  /* 0xff80000030647808 */ /* 0x000fe20004800000 */
[----:B------:R-:W-:Y:S01]  /*a890*/  IMAD.MOV.U32 R38, RZ, RZ, R23 ;  /* 0x000000ffff267224 */ /* 0x000fe200078e0017 */
[C---:B------:R-:W-:Y:S01]  /*a8a0*/  ISETP.GT.AND P0, PT, R3.reuse, R11, PT ;  /* 0x0000000b0300720c */ /* 0x040fe20003f04270 */
[----:B------:R-:W-:Y:S01]  /*a8b0*/  IMAD.MOV.U32 R23, RZ, RZ, R40 ;  /* 0x000000ffff177224 */ /* 0x000fe200078e0028 */
[----:B------:R-:W-:-:S02]  /*a8c0*/  ISETP.GT.AND P1, PT, R3, R9, PT ;  /* 0x000000090300720c */ /* 0x000fc40003f24270 */
[----:B------:R-:W-:Y:S02]  /*a8d0*/  FSEL R108, R47, -INF , !P0 ;  /* 0xff8000002f6c7808 */ /* 0x000fe40004000000 */
[----:B------:R-:W-:Y:S02]  /*a8e0*/  FSEL R176, R45, -INF , !P1 ;  /* 0xff8000002db07808 */ /* 0x000fe40004800000 */
[C---:B------:R-:W-:Y:S02]  /*a8f0*/  ISETP.GT.AND P0, PT, R3.reuse, R8, PT ;  /* 0x000000080300720c */ /* 0x040fe40003f04270 */
[----:B------:R-:W-:Y:S02]  /*a900*/  ISETP.GT.AND P1, PT, R3, R6, PT ;  /* 0x000000060300720c */ /* 0x000fe40003f24270 */
[----:B------:R-:W-:Y:S02]  /*a910*/  I2FP.F32.S32 R39, R39 ;  /* 0x0000002700277245 */ /* 0x000fe40000201400 */
[----:B------:R-:W-:-:S02]  /*a920*/  I2FP.F32.S32 R38, R38 ;  /* 0x0000002600267245 */ /* 0x000fc40000201400 */
[----:B------:R-:W-:Y:S01]  /*a930*/  FSEL R111, R44, -INF , !P0 ;  /* 0xff8000002c6f7808 */ /* 0x000fe20004000000 */
[----:B------:R-:W-:Y:S01]  /*a940*/  FFMA.FTZ R39, R39, -UR6, R189 ;  /* 0x8000000627277c23 */ /* 0x000fe200080100bd */
[----:B------:R-:W-:Y:S01]  /*a950*/  FSEL R48, R42, -INF , !P1 ;  /* 0xff8000002a307808 */ /* 0x000fe20004800000 */
[----:B------:R-:W-:Y:S01]  /*a960*/  FFMA.FTZ R38, R38, -UR6, R192 ;  /* 0x8000000626267c23 */ /* 0x000fe200080100c0 */
[C---:B------:R-:W-:Y:S02]  /*a970*/  ISETP.GT.AND P0, PT, R3.reuse, R5, PT ;  /* 0x000000050300720c */ /* 0x040fe40003f04270 */
[C---:B------:R-:W-:Y:S02]  /*a980*/  ISETP.GT.AND P5, PT, R3.reuse, R18, PT ;  /* 0x000000120300720c */ /* 0x040fe40003fa4270 */
[----:B------:R-:W-:Y:S02]  /*a990*/  ISETP.GT.AND P1, PT, R3, R20, PT ;  /* 0x000000140300720c */ /* 0x000fe40003f24270 */
[----:B------:R-:W-:-:S02]  /*a9a0*/  IADD3 R3, PT, PT, -R22, R37, RZ ;  /* 0x0000002516037210 */ /* 0x000fc40007ffe1ff */
[----:B------:R-:W-:Y:S02]  /*a9b0*/  I2FP.F32.S32 R23, R23 ;  /* 0x0000001700177245 */ /* 0x000fe40000201400 */
[----:B------:R-:W-:Y:S02]  /*a9c0*/  I2FP.F32.S32 R41, R41 ;  /* 0x0000002900297245 */ /* 0x000fe40000201400 */
[----:B------:R-:W-:Y:S01]  /*a9d0*/  IABS R22, R3 ;  /* 0x0000000300167213 */ /* 0x000fe20000000000 */
[----:B------:R-:W-:Y:S01]  /*a9e0*/  VIADD R3, R37, -UR4 ;  /* 0x8000000425037c36 */ /* 0x000fe20008000000 */
[----:B------:R-:W-:Y:S01]  /*a9f0*/  FSEL R44, R39, -INF , !P0 ;  /* 0xff800000272c7808 */ /* 0x000fe20004000000 */
[----:B------:R-:W-:Y:S01]  /*aa00*/  FFMA.FTZ R23, R23, -UR6, R193 ;  /* 0x8000000617177c23 */ /* 0x000fe200080100c1 */
[----:B------:R-:W-:Y:S01]  /*aa10*/  ISETP.GE.AND P0, PT, R19, R236, PT ;  /* 0x000000ec1300720c */ /* 0x000fe20003f06270 */
[----:B------:R-:W-:Y:S01]  /*aa20*/  FFMA.FTZ R41, R41, -UR6, R206 ;  /* 0x8000000629297c23 */ /* 0x000fe200080100ce */
[----:B------:R-:W-:Y:S01]  /*aa30*/  FSEL R45, R38, -INF , !P5 ;  /* 0xff800000262d7808 */ /* 0x000fe20006800000 */
[----:B------:R-:W1:Y:S01]  /*aa40*/  LDCU UR4, c[0x0][0x45c] ;  /* 0x00008b80ff0477ac */ /* 0x000e620008000800 */
[----:B------:R-:W-:-:S02]  /*aa50*/  ISETP.GE.AND P5, PT, R19, R239, PT ;  /* 0x000000ef1300720c */ /* 0x000fc40003fa6270 */
[----:B------:R-:W-:Y:S02]  /*aa60*/  I2FP.F32.S32 R22, R22 ;  /* 0x0000001600167245 */ /* 0x000fe40000201400 */
[----:B------:R-:W-:Y:S02]  /*aa70*/  FSEL R56, R43, -INF , !P0 ;  /* 0xff8000002b387808 */ /* 0x000fe40004000000 */
[----:B------:R-:W-:Y:S02]  /*aa80*/  ISETP.GT.AND P0, PT, R3, R19, PT ;  /* 0x000000130300720c */ /* 0x000fe40003f04270 */
[----:B------:R-:W-:Y:S01]  /*aa90*/  FSEL R54, R23, -INF , !P1 ;  /* 0xff80000017367808 */ /* 0x000fe20004800000 */
[----:B------:R-:W-:Y:S01]  /*aaa0*/  FFMA.FTZ R23, R22, -UR6, R207 ;  /* 0x8000000616177c23 */ /* 0x000fe200080100cf */
[----:B------:R-:W-:Y:S02]  /*aab0*/  FSEL R60, R58, -INF , !P5 ;  /* 0xff8000003a3c7808 */ /* 0x000fe40006800000 */
[----:B------:R-:W-:-:S02]  /*aac0*/  ISETP.GE.AND P1, PT, R19, R235, PT ;  /* 0x000000eb1300720c */ /* 0x000fc40003f26270 */
[----:B------:R-:W-:Y:S02]  /*aad0*/  ISETP.GE.AND P5, PT, R19, R238, PT ;  /* 0x000000ee1300720c */ /* 0x000fe40003fa6270 */
[----:B------:R-:W-:Y:S02]  /*aae0*/  IABS R19, R36 ;  /* 0x0000002400137213 */ /* 0x000fe40000000000 */
[----:B------:R-:W-:Y:S02]  /*aaf0*/  FSEL R22, R41, -INF , !P0 ;  /* 0xff80000029167808 */ /* 0x000fe40004000000 */
[----:B------:R-:W-:Y:S02]  /*ab00*/  ISETP.GE.AND P0, PT, R17, R236, PT ;  /* 0x000000ec1100720c */ /* 0x000fe40003f06270 */
[----:B------:R-:W-:Y:S02]  /*ab10*/  I2FP.F32.S32 R19, R19 ;  /* 0x0000001300137245 */ /* 0x000fe40000201400 */
[----:B------:R-:W-:-:S02]  /*ab20*/  FSEL R38, R55, -INF , !P1 ;  /* 0xff80000037267808 */ /* 0x000fc40004800000 */
[----:B------:R-:W-:Y:S02]  /*ab30*/  FSEL R47, R49, -INF , !P0 ;  /* 0xff800000312f7808 */ /* 0x000fe40004000000 */
[----:B------:R-:W-:Y:S02]  /*ab40*/  ISETP.GE.AND P1, PT, R17, R239, PT ;  /* 0x000000ef1100720c */ /* 0x000fe40003f26270 */
[----:B------:R-:W-:Y:S02]  /*ab50*/  ISETP.GT.AND P0, PT, R3, R17, PT ;  /* 0x000000110300720c */ /* 0x000fe40003f04270 */
[----:B------:R-:W-:Y:S01]  /*ab60*/  FSEL R42, R22, -INF , !P5 ;  /* 0xff800000162a7808 */ /* 0x000fe20006800000 */
[----:B------:R-:W-:Y:S01]  /*ab70*/  FFMA.FTZ R22, R19, -UR6, R202 ;  /* 0x8000000613167c23 */ /* 0x000fe200080100ca */
[----:B------:R-:W-:Y:S02]  /*ab80*/  ISETP.GE.AND P5, PT, R17, R235, PT ;  /* 0x000000eb1100720c */ /* 0x000fe40003fa6270 */
[----:B------:R-:W-:-:S02]  /*ab90*/  FSEL R59, R59, -INF , !P1 ;  /* 0xff8000003b3b7808 */ /* 0x000fc40004800000 */
[----:B------:R-:W-:Y:S02]  /*aba0*/  FSEL R19, R23, -INF , !P0 ;  /* 0xff80000017137808 */ /* 0x000fe40004000000 */
[----:B------:R-:W-:Y:S02]  /*abb0*/  ISETP.GE.AND P1, PT, R17, R238, PT ;  /* 0x000000ee1100720c */ /* 0x000fe40003f26270 */
[C---:B------:R-:W-:Y:S02]  /*abc0*/  ISETP.GE.AND P0, PT, R16.reuse, R236, PT ;  /* 0x000000ec1000720c */ /* 0x040fe40003f06270 */
[----:B------:R-:W-:Y:S02]  /*abd0*/  FSEL R36, R57, -INF , !P5 ;  /* 0xff80000039247808 */ /* 0x000fe40006800000 */
[----:B------:R-:W-:Y:S02]  /*abe0*/  ISETP.GE.AND P5, PT, R16, R239, PT ;  /* 0x000000ef1000720c */ /* 0x000fe40003fa6270 */
[----:B------:R-:W-:-:S02]  /*abf0*/  FSEL R41, R19, -INF , !P1 ;  /* 0xff80000013297808 */ /* 0x000fc40004800000 */
[----:B------:R-:W-:Y:S02]  /*ac00*/  FSEL R46, R50, -INF , !P0 ;  /* 0xff800000322e7808 */ /* 0x000fe40004000000 */
[----:B------:R-:W-:Y:S02]  /*ac10*/  IABS R17, R35 ;  /* 0x0000002300117213 */ /* 0x000fe40000000000 */
[----:B------:R-:W-:Y:S02]  /*ac20*/  ISETP.GE.AND P1, PT, R16, R235, PT ;  /* 0x000000eb1000720c */ /* 0x000fe40003f26270 */
[----:B------:R-:W-:Y:S02]  /*ac30*/  ISETP.GT.AND P0, PT, R3, R16, PT ;  /* 0x000000100300720c */ /* 0x000fe40003f04270 */
[----:B------:R-:W-:Y:S02]  /*ac40*/  FSEL R58, R190, -INF , !P5 ;  /* 0xff800000be3a7808 */ /* 0x000fe40006800000 */
[----:B------:R-:W-:-:S02]  /*ac50*/  ISETP.GE.AND P5, PT, R16, R238, PT ;  /* 0x000000ee1000720c */ /* 0x000fc40003fa6270 */
[----:B------:R-:W-:Y:S02]  /*ac60*/  I2FP.F32.S32 R17, R17 ;  /* 0x0000001100117245 */ /* 0x000fe40000201400 */
[----:B------:R-:W-:Y:S02]  /*ac70*/  FSEL R16, R22, -INF , !P0 ;  /* 0xff80000016107808 */ /* 0x000fe40004000000 */
[----:B------:R-:W-:Y:S01]  /*ac80*/  FSEL R35, R66, -INF , !P1 ;  /* 0xff80000042237808 */ /* 0x000fe20004800000 */
[----:B------:R-:W-:Y:S01]  /*ac90*/  FFMA.FTZ R17, R17, -UR6, R203 ;  /* 0x8000000611117c23 */ /* 0x000fe200080100cb */
[C---:B------:R-:W-:Y:S02]  /*aca0*/  ISETP.GE.AND P0, PT, R15.reuse, R236, PT ;  /* 0x000000ec0f00720c */ /* 0x040fe40003f06270 */
[----:B------:R-:W-:Y:S02]  /*acb0*/  ISETP.GE.AND P1, PT, R15, R239, PT ;  /* 0x000000ef0f00720c */ /* 0x000fe40003f26270 */
[----:B------:R-:W-:-:S02]  /*acc0*/  FSEL R40, R16, -INF , !P5 ;  /* 0xff80000010287808 */ /* 0x000fc40006800000 */
[----:B------:R-:W-:Y:S02]  /*acd0*/  FSEL R43, R53, -INF , !P0 ;  /* 0xff800000352b7808 */ /* 0x000fe40004000000 */
[----:B------:R-:W-:Y:S02]  /*ace0*/  FSEL R57, R196, -INF , !P1 ;  /* 0xff800000c4397808 */ /* 0x000fe40004800000 */
[----:B------:R-:W-:Y:S02]  /*acf0*/  ISETP.GE.AND P5, PT, R15, R235, PT ;  /* 0x000000eb0f00720c */ /* 0x000fe40003fa6270 */
[----:B------:R-:W-:Y:S02]  /*ad00*/  ISETP.GT.AND P0, PT, R3, R15, PT ;  /* 0x0000000f0300720c */ /* 0x000fe40003f04270 */
[----:B------:R-:W-:Y:S02]  /*ad10*/  ISETP.GE.AND P1, PT, R15, R238, PT ;  /* 0x000000ee0f00720c */ /* 0x000fe40003f26270 */
[----:B------:R-:W-:-:S02]  /*ad20*/  IABS R15, R34 ;  /* 0x00000022000f7213 */ /* 0x000fc40000000000 */
[----:B------:R-:W-:Y:S02]  /*ad30*/  FSEL R16, R17, -INF , !P0 ;  /* 0xff80000011107808 */ /* 0x000fe40004000000 */
[----:B------:R-:W-:Y:S02]  /*ad40*/  FSEL R34, R67, -INF , !P5 ;  /* 0xff80000043227808 */ /* 0x000fe40006800000 */
[C---:B------:R-:W-:Y:S02]  /*ad50*/  ISETP.GE.AND P0, PT, R14.reuse, R236, PT ;  /* 0x000000ec0e00720c */ /* 0x040fe40003f06270 */
[----:B------:R-:W-:Y:S02]  /*ad60*/  ISETP.GE.AND P5, PT, R14, R239, PT ;  /* 0x000000ef0e00720c */ /* 0x000fe40003fa6270 */
[----:B------:R-:W-:Y:S02]  /*ad70*/  I2FP.F32.S32 R15, R15 ;  /* 0x0000000f000f7245 */ /* 0x000fe40000201400 */
[----:B------:R-:W-:-:S02]  /*ad80*/  FSEL R39, R16, -INF , !P1 ;  /* 0xff80000010277808 */ /* 0x000fc40004800000 */
[----:B------:R-:W-:Y:S01]  /*ad90*/  FSEL R64, R52, -INF , !P0 ;  /* 0xff80000034407808 */ /* 0x000fe20004000000 */
[----:B------:R-:W-:Y:S01]  /*ada0*/  FFMA.FTZ R17, R15, -UR6, R210 ;  /* 0x800000060f117c23 */ /* 0x000fe200080100d2 */
[----:B------:R-:W-:Y:S01]  /*adb0*/  FSEL R193, R197, -INF , !P5 ;  /* 0xff800000c5c17808 */ /* 0x000fe20006800000 */
[----:B------:R-:W-:Y:S01]  /*adc0*/  IMAD.IADD R15, R37, 0x1, -R31 ;  /* 0x00000001250f7824 */ /* 0x000fe200078e0a1f */
[C---:B------:R-:W-:Y:S02]  /*add0*/  ISETP.GE.AND P1, PT, R14.reuse, R235, PT ;  /* 0x000000eb0e00720c */ /* 0x040fe40003f26270 */
[----:B------:R-:W-:Y:S02]  /*ade0*/  ISETP.GT.AND P0, PT, R3, R14, PT ;  /* 0x0000000e0300720c */ /* 0x000fe40003f04270 */
[----:B------:R-:W-:Y:S01]  /*adf0*/  ISETP.GE.AND P5, PT, R14, R238, PT ;  /* 0x000000ee0e00720c */ /* 0x000fe20003fa6270 */
[----:B------:R-:W-:Y:S01]  /*ae00*/  IMAD.IADD R14, R37, 0x1, -R30 ;  /* 0x00000001250e7824 */ /* 0x000fe200078e0a1e */
[----:B------:R-:W-:-:S02]  /*ae10*/  IADD3 R16, PT, PT, -R33, R37, RZ ;  /* 0x0000002521107210 */ /* 0x000fc40007ffe1ff */
[----:B------:R-:W-:Y:S02]  /*ae20*/  IABS R15, R15 ;  /* 0x0000000f000f7213 */ /* 0x000fe40000000000 */
[----:B------:R-:W-:Y:S02]  /*ae30*/  IABS R16, R16 ;  /* 0x0000001000107213 */ /* 0x000fe40000000000 */
[----:B------:R-:W-:Y:S02]  /*ae40*/  IABS R14, R14 ;  /* 0x0000000e000e7213 */ /* 0x000fe40000000000 */
[----:B------:R-:W-:Y:S02]  /*ae50*/  FSEL R17, R17, -INF , !P0 ;  /* 0xff80000011117808 */ /* 0x000fe40004000000 */
[----:B------:R-:W-:Y:S02]  /*ae60*/  I2FP.F32.S32 R16, R16 ;  /* 0x0000001000107245 */ /* 0x000fe40000201400 */
[----:B------:R-:W-:-:S02]  /*ae70*/  FSEL R65, R105, -INF , !P1 ;  /* 0xff80000069417808 */ /* 0x000fc40004800000 */
[----:B------:R-:W-:Y:S01]  /*ae80*/  I2FP.F32.S32 R15, R15 ;  /* 0x0000000f000f7245 */ /* 0x000fe20000201400 */
[----:B------:R-:W-:Y:S01]  /*ae90*/  FFMA.FTZ R30, R16, -UR6, R211 ;  /* 0x80000006101e7c23 */ /* 0x000fe200080100d3 */
[----:B------:R-:W-:Y:S01]  /*aea0*/  I2FP.F32.S32 R14, R14 ;  /* 0x0000000e000e7245 */ /* 0x000fe20000201400 */
[----:B------:R-:W-:Y:S01]  /*aeb0*/  IMAD.IADD R16, R37, 0x1, -R28 ;  /* 0x0000000125107824 */ /* 0x000fe200078e0a1c */
[----:B------:R-:W-:Y:S01]  /*aec0*/  ISETP.GE.AND P1, PT, R13, R236, PT ;  /* 0x000000ec0d00720c */ /* 0x000fe20003f26270 */
[----:B------:R-:W-:Y:S01]  /*aed0*/  FFMA.FTZ R23, R15, -UR6, R214 ;  /* 0x800000060f177c23 */ /* 0x000fe200080100d6 */
[----:B------:R-:W-:Y:S01]  /*aee0*/  ISETP.GE.AND P0, PT, R13, R239, PT ;  /* 0x000000ef0d00720c */ /* 0x000fe20003f06270 */
[----:B------:R-:W-:Y:S01]  /*aef0*/  FFMA.FTZ R22, R14, -UR6, R215 ;  /* 0x800000060e167c23 */ /* 0x000fe200080100d7 */
[----:B------:R-:W-:Y:S01]  /*af00*/  FSEL R109, R17, -INF , !P5 ;  /* 0xff800000116d7808 */ /* 0x000fe20006800000 */
[----:B------:R-:W-:Y:S01]  /*af10*/  IMAD.IADD R17, R37, 0x1, -R29 ;  /* 0x0000000125117824 */ /* 0x000fe200078e0a1d */
[----:B------:R-:W-:Y:S01]  /*af20*/  FSEL R181, R51, -INF , !P1 ;  /* 0xff80000033b57808 */ /* 0x000fe20004800000 */
[----:B------:R-:W-:Y:S01]  /*af30*/  IMAD.IADD R14, R37, 0x1, -R26 ;  /* 0x00000001250e7824 */ /* 0x000fe200078e0a1a */
[----:B------:R-:W-:-:S02]  /*af40*/  FSEL R192, R198, -INF , !P0 ;  /* 0xff800000c6c07808 */ /* 0x000fc40004000000 */
[----:B------:R-:W-:Y:S02]  /*af50*/  ISETP.GE.AND P5, PT, R13, R235, PT ;  /* 0x000000eb0d00720c */ /* 0x000fe40003fa6270 */
[----:B------:R-:W-:Y:S02]  /*af60*/  ISETP.GT.AND P1, PT, R3, R13, PT ;  /* 0x0000000d0300720c */ /* 0x000fe40003f24270 */
[----:B------:R-:W-:Y:S01]  /*af70*/  ISETP.GE.AND P0, PT, R13, R238, PT ;  /* 0x000000ee0d00720c */ /* 0x000fe20003f06270 */
[----:B------:R-:W-:Y:S01]  /*af80*/  IMAD.IADD R13, R37, 0x1, -R25 ;  /* 0x00000001250d7824 */ /* 0x000fe200078e0a19 */
[----:B------:R-:W-:Y:S02]  /*af90*/  IADD3 R15, PT, PT, -R27, R37, RZ ;  /* 0x000000251b0f7210 */ /* 0x000fe40007ffe1ff */
[----:B------:R-:W-:Y:S02]  /*afa0*/  IABS R17, R17 ;  /* 0x0000001100117213 */ /* 0x000fe40000000000 */
[----:B------:R-:W-:-:S02]  /*afb0*/  IABS R16, R16 ;  /* 0x0000001000107213 */ /* 0x000fc40000000000 */
[----:B------:R-:W-:Y:S02]  /*afc0*/  IABS R15, R15 ;  /* 0x0000000f000f7213 */ /* 0x000fe40000000000 */
[----:B------:R-:W-:Y:S02]  /*afd0*/  IABS R14, R14 ;  /* 0x0000000e000e7213 */ /* 0x000fe40000000000 */
[----:B------:R-:W-:Y:S02]  /*afe0*/  IABS R13, R13 ;  /* 0x0000000d000d7213 */ /* 0x000fe40000000000 */
        /* <DEDUP_REMOVED lines=10> */
[----:B------:R-:W-:Y:S01]  /*b090*/  ISETP.GE.AND P5, PT, R12, R235, PT ;  /* 0x000000eb0c00720c */ /* 0x000fe20003fa6270 */
[----:B------:R-:W-:Y:S01]  /*b0a0*/  FFMA.FTZ R14, R13, -UR6, R246 ;  /* 0x800000060d0e7c23 */ /* 0x000fe200080100f6 */
[----:B------:R-:W-:-:S02]  /*b0b0*/  FSEL R13, R30, -INF , !P1 ;  /* 0xff8000001e0d7808 */ /* 0x000fc40004800000 */
[----:B------:R-:W-:Y:S02]  /*b0c0*/  ISETP.GT.AND P1, PT, R3, R12, PT ;  /* 0x0000000c0300720c */ /* 0x000fe40003f24270 */
[----:B------:R-:W-:Y:S02]  /*b0d0*/  FSEL R31, R13, -INF , !P0 ;  /* 0xff8000000d1f7808 */ /* 0x000fe40004000000 */
[----:B------:R-:W-:Y:S02]  /*b0e0*/  ISETP.GE.AND P0, PT, R12, R238, PT ;  /* 0x000000ee0c00720c */ /* 0x000fe40003f06270 */
[----:B------:R-:W-:Y:S02]  /*b0f0*/  FSEL R13, R23, -INF , !P1 ;  /* 0xff800000170d7808 */ /* 0x000fe40004800000 */
[----:B------:R-:W-:Y:S02]  /*b100*/  ISETP.GT.AND P1, PT, R3, R11, PT ;  /* 0x0000000b0300720c */ /* 0x000fe40003f24270 */
[----:B------:R-:W-:-:S02]  /*b110*/  FSEL R105, R13, -INF , !P0 ;  /* 0xff8000000d697808 */ /* 0x000fc40004000000 */
[----:B------:R-:W-:Y:S02]  /*b120*/  ISETP.GE.AND P0, PT, R11, R238, PT ;  /* 0x000000ee0b00720c */ /* 0x000fe40003f06270 */
[----:B------:R-:W-:Y:S02]  /*b130*/  FSEL R13, R22, -INF , !P1 ;  /* 0xff800000160d7808 */ /* 0x000fe40004800000 */
[----:B------:R-:W-:Y:S02]  /*b140*/  ISETP.GT.AND P1, PT, R3, R10, PT ;  /* 0x0000000a0300720c */ /* 0x000fe40003f24270 */
[----:B------:R-:W-:Y:S02]  /*b150*/  FSEL R106, R13, -INF , !P0 ;  /* 0xff8000000d6a7808 */ /* 0x000fe40004000000 */
[----:B------:R-:W-:Y:S02]  /*b160*/  ISETP.GE.AND P0, PT, R10, R238, PT ;  /* 0x000000ee0a00720c */ /* 0x000fe40003f06270 */
        /* <DEDUP_REMOVED lines=9> */
[----:B------:R-:W-:Y:S02]  /*b200*/  FSEL R29, R107, -INF , !P5 ;  /* 0xff8000006b1d7808 */ /* 0x000fe40006800000 */
[----:B------:R-:W-:Y:S02]  /*b210*/  ISETP.GT.AND P1, PT, R3, R7, PT ;  /* 0x000000070300720c */ /* 0x000fe40003f24270 */
[----:B------:R-:W-:Y:S02]  /*b220*/  ISETP.GE.AND P5, PT, R11, R235, PT ;  /* 0x000000eb0b00720c */ /* 0x000fe40003fa6270 */
[----:B------:R-:W-:-:S02]  /*b230*/  FSEL R230, R13, -INF , !P0 ;  /* 0xff8000000de67808 */ /* 0x000fc40004000000 */
[----:B------:R-:W-:Y:S02]  /*b240*/  ISETP.GE.AND P0, PT, R7, R238, PT ;  /* 0x000000ee0700720c */ /* 0x000fe40003f06270 */
[----:B------:R-:W-:Y:S02]  /*b250*/  FSEL R13, R15, -INF , !P1 ;  /* 0xff8000000f0d7808 */ /* 0x000fe40004800000 */
[----:B------:R-:W-:Y:S02]  /*b260*/  FSEL R30, R179, -INF , !P5 ;  /* 0xff800000b31e7808 */ /* 0x000fe40006800000 */
[----:B------:R-:W-:Y:S02]  /*b270*/  ISETP.GT.AND P1, PT, R3, R6, PT ;  /* 0x000000060300720c */ /* 0x000fe40003f24270 */
[----:B------:R-:W-:Y:S02]  /*b280*/  ISETP.GE.AND P5, PT, R10, R235, PT ;  /* 0x000000eb0a00720c */ /* 0x000fe40003fa6270 */
[----:B------:R-:W-:-:S02]  /*b290*/  FSEL R237, R13, -INF , !P0 ;  /* 0xff8000000ded7808 */ /* 0x000fc40004000000 */
[----:B------:R-:W-:Y:S02]  /*b2a0*/  FSEL R13, R14, -INF , !P1 ;  /* 0xff8000000e0d7808 */ /* 0x000fe40004800000 */
[----:B------:R-:W-:Y:S02]  /*b2b0*/  FSEL R194, R187, -INF , !P5 ;  /* 0xff800000bbc27808 */ /* 0x000fe40006800000 */
[----:B------:R-:W-:Y:S02]  /*b2c0*/  FMNMX3.FTZ R14, R104, R38, R36, !PT ;  /* 0x00000026680e7276 */ /* 0x000fe40007810024 */
[----:B------:R-:W-:Y:S02]  /*b2d0*/  ISETP.GE.AND P5, PT, R9, R235, PT ;  /* 0x000000eb0900720c */ /* 0x000fe40003fa6270 */
[----:B------:R-:W-:Y:S02]  /*b2e0*/  FMNMX3.FTZ R14, R14, R35, R34, !PT ;  /* 0x000000230e0e7276 */ /* 0x000fe40007810022 */
[----:B------:R-:W-:-:S02]  /*b2f0*/  FSEL R195, R186, -INF , !P5 ;  /* 0xff800000bac37808 */ /* 0x000fc40006800000 */
[----:B------:R-:W-:Y:S02]  /*b300*/  ISETP.GE.AND P5, PT, R8, R235, PT ;  /* 0x000000eb0800720c */ /* 0x000fe40003fa6270 */
[----:B------:R-:W-:Y:S02]  /*b310*/  ISETP.GE.AND P0, PT, R6, R238, PT ;  /* 0x000000ee0600720c */ /* 0x000fe40003f06270 */
[----:B------:R-:W-:Y:S02]  /*b320*/  FMNMX3.FTZ R14, R14, R65, R28, !PT ;  /* 0x000000410e0e7276 */ /* 0x000fe4000781001c */
[----:B------:R-:W-:Y:S02]  /*b330*/  FSEL R183, R183, -INF , !P5 ;  /* 0xff800000b7b77808 */ /* 0x000fe40006800000 */
[-C--:B------:R-:W-:Y:S02]  /*b340*/  ISETP.GE.AND P5, PT, R7, R235.reuse, PT ;  /* 0x000000eb0700720c */ /* 0x080fe40003fa6270 */
[----:B------:R-:W-:-:S02]  /*b350*/  ISETP.GE.AND P1, PT, R5, R235, PT ;  /* 0x000000eb0500720c */ /* 0x000fc40003f26270 */
[----:B------:R-:W-:Y:S01]  /*b360*/  FSEL R215, R13, -INF , !P0 ;  /* 0xff8000000dd77808 */ /* 0x000fe20004000000 */
[----:B------:R-:W-:Y:S01]  /*b370*/  IMAD.IADD R13, R37, 0x1, -R21 ;  /* 0x00000001250d7824 */ /* 0x000fe200078e0a15 */
[----:B------:R-:W-:Y:S02]  /*b380*/  FMNMX3.FTZ R14, R14, R29, R30, !PT ;  /* 0x0000001d0e0e7276 */ /* 0x000fe4000781001e */
[----:B------:R-:W-:Y:S02]  /*b390*/  FSEL R216, R178, -INF , !P5 ;  /* 0xff800000b2d87808 */ /* 0x000fe40006800000 */
[----:B------:R-:W-:Y:S02]  /*b3a0*/  FSEL R61, R61, -INF , !P1 ;  /* 0xff8000003d3d7808 */ /* 0x000fe40004800000 */
[-C--:B------:R-:W-:Y:S02]  /*b3b0*/  ISETP.GE.AND P5, PT, R6, R235.reuse, PT ;  /* 0x000000eb0600720c */ /* 0x080fe40003fa6270 */
[----:B------:R-:W-:-:S02]  /*b3c0*/  ISETP.GE.AND P0, PT, R18, R235, PT ;  /* 0x000000eb1200720c */ /* 0x000fc40003f06270 */
[----:B------:R-:W-:Y:S02]  /*b3d0*/  ISETP.GE.AND P1, PT, R20, R235, PT ;  /* 0x000000eb1400720c */ /* 0x000fe40003f26270 */
[----:B------:R-:W-:Y:S02]  /*b3e0*/  FMNMX3.FTZ R14, R14, R194, R195, !PT ;  /* 0x000000c20e0e7276 */ /* 0x000fe400078100c3 */
[----:B------:R-:W-:Y:S02]  /*b3f0*/  IABS R13, R13 ;  /* 0x0000000d000d7213 */ /* 0x000fe40000000000 */
[----:B------:R-:W-:Y:S02]  /*b400*/  FSEL R201, R182, -INF , !P5 ;  /* 0xff800000b6c97808 */ /* 0x000fe40006800000 */
[----:B------:R-:W-:Y:S02]  /*b410*/  FSEL R203, R62, -INF , !P0 ;  /* 0xff8000003ecb7808 */ /* 0x000fe40004000000 */
[----:B------:R-:W-:-:S02]  /*b420*/  FSEL R63, R63, -INF , !P1 ;  /* 0xff8000003f3f7808 */ /* 0x000fc40004800000 */
[----:B------:R-:W-:Y:S02]  /*b430*/  FMNMX3.FTZ R15, R14, R183, R216, !PT ;  /* 0x000000b70e0f7276 */ /* 0x000fe400078100d8 */
[C---:B------:R-:W-:Y:S02]  /*b440*/  ISETP.GT.AND P5, PT, R3.reuse, R5, PT ;  /* 0x000000050300720c */ /* 0x040fe40003fa4270 */
[C---:B------:R-:W-:Y:S02]  /*b450*/  ISETP.GT.AND P0, PT, R3.reuse, R18, PT ;  /* 0x000000120300720c */ /* 0x040fe40003f04270 */
[----:B------:R-:W-:Y:S02]  /*b460*/  ISETP.GT.AND P1, PT, R3, R20, PT ;  /* 0x000000140300720c */ /* 0x000fe40003f24270 */
[----:B------:R-:W-:Y:S02]  /*b470*/  MOV R3, R13 ;  /* 0x0000000d00037202 */ /* 0x000fe40000000f00 */
[----:B------:R-:W-:-:S02]  /*b480*/  FMNMX3.FTZ R15, R15, R201, R61, !PT ;  /* 0x000000c90f0f7276 */ /* 0x000fc4000781003d */
[----:B------:R-:W-:Y:S02]  /*b490*/  I2FP.F32.S32 R16, R3 ;  /* 0x0000000300107245 */ /* 0x000fe40000201400 */
[----:B------:R-:W-:Y:S02]  /*b4a0*/  IABS R3, R4 ;  /* 0x0000000400037213 */ /* 0x000fe40000000000 */
[----:B------:R-:W-:Y:S01]  /*b4b0*/  FMNMX3.FTZ R4, R15, R203, R63, !PT ;  /* 0x000000cb0f047276 */ /* 0x000fe2000781003f */
[----:B------:R-:W-:Y:S01]  /*b4c0*/  FFMA.FTZ R16, R16, -UR6, R247 ;  /* 0x8000000610107c23 */ /* 0x000fe200080100f7 */
[----:B------:R-:W-:Y:S02]  /*b4d0*/  IABS R13, R24 ;  /* 0x00000018000d7213 */ /* 0x000fe40000000000 */
[----:B------:R-:W-:Y:S01]  /*b4e0*/  FMNMX3.FTZ R14, R101, R42, R41, !PT ;  /* 0x0000002a650e7276 */ /* 0x000fe20007810029 */
[----:B------:R-:W3:Y:S01]  /*b4f0*/  SHFL.BFLY PT, R17, R4, 0x2, 0x1f ;  /* 0x0c401f0004117f89 */ /* 0x000ee200000e0000 */
[----:B------:R-:W-:-:S02]  /*b500*/  I2FP.F32.S32 R15, R13 ;  /* 0x0000000d000f7245 */ /* 0x000fc40000201400 */
[----:B------:R-:W-:Y:S02]  /*b510*/  FMNMX3.FTZ R13, R14, R40, R39, !PT ;  /* 0x000000280e0d7276 */ /* 0x000fe40007810027 */
[----:B------:R-:W-:Y:S02]  /*b520*/  I2FP.F32.S32 R14, R3 ;  /* 0x00000003000e7245 */ /* 0x000fe40000201400 */
[----:B------:R-:W-:Y:S01]  /*b530*/  FMNMX3.FTZ R3, R13, R109, R31, !PT ;  /* 0x0000006d0d037276 */ /* 0x000fe2000781001f */
[----:B------:R-:W-:Y:S01]  /*b540*/  FFMA.FTZ R13, R15, -UR6, R250 ;  /* 0x800000060f0d7c23 */ /* 0x000fe200080100fa */
[----:B------:R-:W-:Y:S01]  /*b550*/  FSEL R16, R16, -INF , !P5 ;  /* 0xff80000010107808 */ /* 0x000fe20006800000 */
[----:B------:R-:W-:Y:S01]  /*b560*/  FFMA.FTZ R15, R14, -UR6, R251 ;  /* 0x800000060e0f7c23 */ /* 0x000fe200080100fb */
[----:B------:R-:W-:Y:S02]  /*b570*/  FMNMX3.FTZ R3, R3, R105, R106, !PT ;  /* 0x0000006903037276 */ /* 0x000fe4000781006a */
[----:B------:R-:W-:-:S02]  /*b580*/  ISETP.GE.AND P5, PT, R5, R238, PT ;  /* 0x000000ee0500720c */ /* 0x000fc40003fa6270 */
[----:B------:R-:W-:Y:S02]  /*b590*/  FMNMX3.FTZ R3, R3, R222, R224, !PT ;  /* 0x000000de03037276 */ /* 0x000fe400078100e0 */
[----:B------:R-:W-:Y:S02]  /*b5a0*/  FSEL R251, R16, -INF , !P5 ;  /* 0xff80000010fb7808 */ /* 0x000fe40006800000 */
[----:B------:R-:W-:Y:S02]  /*b5b0*/  FSEL R14, R13, -INF , !P0 ;  /* 0xff8000000d0e7808 */ /* 0x000fe40004000000 */
[-C--:B------:R-:W-:Y:S02]  /*b5c0*/  ISETP.GE.AND P5, PT, R18, R238.reuse, PT ;  /* 0x000000ee1200720c */ /* 0x080fe40003fa6270 */
[----:B------:R-:W-:Y:S02]  /*b5d0*/  ISETP.GE.AND P0, PT, R20, R238, PT ;  /* 0x000000ee1400720c */ /* 0x000fe40003f06270 */
[----:B------:R-:W-:-:S02]  /*b5e0*/  FSEL R13, R15, -INF , !P1 ;  /* 0xff8000000f0d7808 */ /* 0x000fc40004800000 */
[----:B------:R-:W-:Y:S02]  /*b5f0*/  FMNMX3.FTZ R3, R3, R230, R237, !PT ;  /* 0x000000e603037276 */ /* 0x000fe400078100ed */
[----:B------:R-:W-:Y:S02]  /*b600*/  FSEL R207, R14, -INF , !P5 ;  /* 0xff8000000ecf7808 */ /* 0x000fe40006800000 */
[----:B------:R-:W-:Y:S02]  /*b610*/  FSEL R66, R13, -INF , !P0 ;  /* 0xff8000000d427808 */ /* 0x000fe40004000000 */
[----:B------:R-:W-:Y:S02]  /*b620*/  FMNMX3.FTZ R3, R3, R215, R251, !PT ;  /* 0x000000d703037276 */ /* 0x000fe400078100fb */
[----:B---3--:R-:W-:Y:S02]  /*b630*/  FMNMX.FTZ R4, R4, R17, !PT ;  /* 0x0000001104047209 */ /* 0x008fe40007810000 */
[----:B------:R-:W-:-:S02]  /*b640*/  ISETP.GE.AND P1, PT, R12, R236, PT ;  /* 0x000000ec0c00720c */ /* 0x000fc40003f26270 */
[----:B------:R-:W-:Y:S02]  /*b650*/  FMNMX3.FTZ R3, R3, R207, R66, !PT ;  /* 0x000000cf03037276 */ /* 0x000fe40007810042 */
[-C--:B------:R-:W-:Y:S02]  /*b660*/  ISETP.GE.AND P5, PT, R12, R239.reuse, PT ;  /* 0x000000ef0c00720c */ /* 0x080fe40003fa6270 */
[----:B------:R-:W3:Y:S01]  /*b670*/  SHFL.BFLY PT, R12, R4, 0x1, 0x1f ;  /* 0x0c201f00040c7f89 */ /* 0x000ee200000e0000 */
[----:B------:R-:W-:Y:S02]  /*b680*/  FSEL R15, R100, -INF , !P1 ;  /* 0xff800000640f7808 */ /* 0x000fe40004800000 */
[C---:B------:R-:W-:Y:S02]  /*b690*/  ISETP.GE.AND P1, PT, R11.reuse, R236, PT ;  /* 0x000000ec0b00720c */ /* 0x040fe40003f26270 */
[----:B------:R-:W-:Y:S02]  /*b6a0*/  ISETP.GE.AND P0, PT, R11, R239, PT ;  /* 0x000000ef0b00720c */ /* 0x000fe40003f06270 */
[----:B------:R-:W4:Y:S01]  /*b6b0*/  SHFL.BFLY PT, R11, R3, 0x2, 0x1f ;  /* 0x0c401f00030b7f89 */ /* 0x000f2200000e0000 */
[----:B------:R-:W-:-:S02]  /*b6c0*/  FSEL R100, R108, -INF , !P1 ;  /* 0xff8000006c647808 */ /* 0x000fc40004800000 */
[----:B------:R-:W-:Y:S02]  /*b6d0*/  FSEL R107, R225, -INF , !P5 ;  /* 0xff800000e16b7808 */ /* 0x000fe40006800000 */
[C---:B------:R-:W-:Y:S02]  /*b6e0*/  ISETP.GE.AND P1, PT, R10.reuse, R239, PT ;  /* 0x000000ef0a00720c */ /* 0x040fe40003f26270 */
[----:B------:R-:W-:Y:S02]  /*b6f0*/  ISETP.GE.AND P5, PT, R10, R236, PT ;  /* 0x000000ec0a00720c */ /* 0x000fe40003fa6270 */
[----:B------:R-:W-:Y:S02]  /*b700*/  FSEL R108, R228, -INF , !P0 ;  /* 0xff800000e46c7808 */ /* 0x000fe40004000000 */
[----:B------:R-:W-:Y:S02]  /*b710*/  FSEL R228, R234, -INF , !P1 ;  /* 0xff800000eae47808 */ /* 0x000fe40004800000 */
[----:B------:R-:W-:-:S02]  /*b720*/  FSEL R180, R177, -INF , !P5 ;  /* 0xff800000b1b47808 */ /* 0x000fc40006800000 */
[-C--:B------:R-:W-:Y:S02]  /*b730*/  ISETP.GE.AND P1, PT, R8, R236.reuse, PT ;  /* 0x000000ec0800720c */ /* 0x080fe40003f26270 */
[C---:B------:R-:W-:Y:S02]  /*b740*/  ISETP.GE.AND P0, PT, R9.reuse, R236, PT ;  /* 0x000000ec0900720c */ /* 0x040fe40003f06270 */
[----:B------:R-:W-:Y:S02]  /*b750*/  ISETP.GE.AND P5, PT, R9, R239, PT ;  /* 0x000000ef0900720c */ /* 0x000fe40003fa6270 */
[----:B------:R-:W-:Y:S02]  /*b760*/  FSEL R214, R111, -INF , !P1 ;  /* 0xff8000006fd67808 */ /* 0x000fe40004800000 */
[----:B------:R-:W-:Y:S02]  /*b770*/  FSEL R206, R176, -INF , !P0 ;  /* 0xff800000b0ce7808 */ /* 0x000fe40004000000 */
[----:B------:R-:W-:-:S02]  /*b780*/  FSEL R229, R229, -INF , !P5 ;  /* 0xff800000e5e57808 */ /* 0x000fc40006800000 */
[----:B---3--:R-:W-:Y:S02]  /*b790*/  FMNMX.FTZ R111, R4, R12, !PT ;  /* 0x0000000c046f7209 */ /* 0x008fe40007810000 */
[----:B------:R-:W-:Y:S02]  /*b7a0*/  ISETP.GE.AND P0, PT, R8, R239, PT ;  /* 0x000000ef0800720c */ /* 0x000fe40003f06270 */
[----:B------:R-:W-:Y:S01]  /*b7b0*/  ISETP.GE.AND P5, PT, R7, R236, PT ;  /* 0x000000ec0700720c */ /* 0x000fe20003fa6270 */
[----:B-1----:R-:W-:Y:S01]  /*b7c0*/  FMUL.FTZ R8, R111, UR4 ;  /* 0x000000046f087c20 */ /* 0x002fe20008410000 */
[----:B------:R-:W-:Y:S01]  /*b7d0*/  FMNMX3.FTZ R4, R103, R56, R47, !PT ;  /* 0x0000003867047276 */ /* 0x000fe2000781002f */
[----:B------:R-:W-:Y:S01]  /*b7e0*/  STL [R1+0xc], R111 ;  /* 0x00000c6f01007387 */ /* 0x000fe20000100800 */
[----:B----4-:R-:W-:Y:S02]  /*b7f0*/  FMNMX.FTZ R3, R3, R11, !PT ;  /* 0x0000000b03037209 */ /* 0x010fe40007810000 */
[----:B------:R-:W-:-:S02]  /*b800*/  FSEL R234, R241, -INF , !P0 ;  /* 0xff800000f1ea7808 */ /* 0x000fc40004000000 */
[----:B------:R-:W-:Y:S02]  /*b810*/  FSEL R218, R110, -INF , !P5 ;  /* 0xff8000006eda7808 */ /* 0x000fe40006800000 */
[----:B------:R-:W-:Y:S02]  /*b820*/  FMNMX3.FTZ R4, R4, R46, R43, !PT ;  /* 0x0000002e04047276 */ /* 0x000fe4000781002b */
[C---:B------:R-:W-:Y:S02]  /*b830*/  ISETP.GE.AND P0, PT, R6.reuse, R236, PT ;  /* 0x000000ec0600720c */ /* 0x040fe40003f06270 */
[-C--:B------:R-:W-:Y:S02]  /*b840*/  ISETP.GE.AND P5, PT, R6, R239.reuse, PT ;  /* 0x000000ef0600720c */ /* 0x080fe40003fa6270 */
[----:B------:R-:W-:Y:S02]  /*b850*/  ISETP.GE.AND P1, PT, R7, R239, PT ;  /* 0x000000ef0700720c */ /* 0x000fe40003f26270 */
[----:B------:R-:W-:Y:S01]  /*b860*/  FMNMX3.FTZ R6, R102, R60, R59, !PT ;  /* 0x0000003c66067276 */ /* 0x000fe2000781003b */
[----:B------:R-:W1:Y:S01]  /*b870*/  SHFL.BFLY PT, R7, R3, 0x1, 0x1f ;  /* 0x0c201f0003077f89 */ /* 0x000e6200000e0000 */
[----:B------:R-:W-:-:S02]  /*b880*/  FMNMX3.FTZ R4, R4, R64, R181, !PT ;  /* 0x0000004004047276 */ /* 0x000fc400078100b5 */
[----:B------:R-:W-:Y:S02]  /*b890*/  FMNMX3.FTZ R6, R6, R58, R57, !PT ;  /* 0x0000003a06067276 */ /* 0x000fe40007810039 */
[----:B------:R-:W-:Y:S02]  /*b8a0*/  FMNMX3.FTZ R4, R4, R15, R100, !PT ;  /* 0x0000000f04047276 */ /* 0x000fe40007810064 */
[----:B------:R-:W-:Y:S02]  /*b8b0*/  FSEL R110, R243, -INF , !P5 ;  /* 0xff800000f36e7808 */ /* 0x000fe40006800000 */
[----:B------:R-:W-:Y:S02]  /*b8c0*/  FMNMX3.FTZ R6, R6, R193, R192, !PT ;  /* 0x000000c106067276 */ /* 0x000fe400078100c0 */
[----:B------:R-:W-:Y:S02]  /*b8d0*/  FSEL R240, R240, -INF , !P1 ;  /* 0xff800000f0f07808 */ /* 0x000fe40004800000 */
[----:B------:R-:W-:-:S02]  /*b8e0*/  ISETP.GE.AND P5, PT, R18, R236, PT ;  /* 0x000000ec1200720c */ /* 0x000fc40003fa6270 */
[C---:B------:R-:W-:Y:S02]  /*b8f0*/  ISETP.GE.AND P1, PT, R5.reuse, R236, PT ;  /* 0x000000ec0500720c */ /* 0x040fe40003f26270 */
[----:B------:R-:W-:Y:S02]  /*b900*/  FMNMX3.FTZ R4, R4, R180, R206, !PT ;  /* 0x000000b404047276 */ /* 0x000fe400078100ce */
[----:B------:R-:W-:Y:S02]  /*b910*/  FSEL R242, R48, -INF , !P0 ;  /* 0xff80000030f27808 */ /* 0x000fe40004000000 */
[----:B------:R-:W-:Y:S02]  /*b920*/  ISETP.GE.AND P0, PT, R5, R239, PT ;  /* 0x000000ef0500720c */ /* 0x000fe40003f06270 */
[----:B------:R-:W-:Y:S02]  /*b930*/  FMNMX3.FTZ R6, R6, R107, R108, !PT ;  /* 0x0000006b06067276 */ /* 0x000fe4000781006c */
[----:B------:R-:W-:-:S02]  /*b940*/  FSEL R252, R45, -INF , !P5 ;  /* 0xff8000002dfc7808 */ /* 0x000fc40006800000 */
[----:B------:R-:W-:Y:S02]  /*b950*/  FSEL R250, R44, -INF , !P1 ;  /* 0xff8000002cfa7808 */ /* 0x000fe40004800000 */
[----:B------:R-:W-:Y:S02]  /*b960*/  ISETP.GE.AND P5, PT, R20, R236, PT ;  /* 0x000000ec1400720c */ /* 0x000fe40003fa6270 */
[----:B------:R-:W-:Y:S02]  /*b970*/  FMNMX3.FTZ R4, R4, R214, R218, !PT ;  /* 0x000000d604047276 */ /* 0x000fe400078100da */
[----:B------:R-:W-:Y:S02]  /*b980*/  ISETP.GE.AND P1, PT, R18, R239, PT ;  /* 0x000000ef1200720c */ /* 0x000fe40003f26270 */
[----:B------:R-:W-:Y:S02]  /*b990*/  FSEL R212, R191, -INF , !P0 ;  /* 0xff800000bfd47808 */ /* 0x000fe40004000000 */
[----:B------:R-:W-:-:S02]  /*b9a0*/  FMNMX3.FTZ R6, R6, R228, R229, !PT ;  /* 0x000000e406067276 */ /* 0x000fc400078100e5 */
[----:B------:R-:W-:Y:S02]  /*b9b0*/  FSETP.NEU.FTZ.AND P0, PT, R111, -INF , PT ;  /* 0xff8000006f00780b */ /* 0x000fe40003f1d000 */
[----:B------:R-:W-:Y:S02]  /*b9c0*/  FSEL R67, R54, -INF , !P5 ;  /* 0xff80000036437808 */ /* 0x000fe40006800000 */
[----:B------:R-:W-:Y:S02]  /*b9d0*/  FMNMX3.FTZ R4, R4, R242, R250, !PT ;  /* 0x000000f204047276 */ /* 0x000fe400078100fa */
[----:B------:R-:W-:Y:S02]  /*b9e0*/  FSEL R223, R199, -INF , !P1 ;  /* 0xff800000c7df7808 */ /* 0x000fe40004800000 */
[----:B------:R-:W-:Y:S02]  /*b9f0*/  ISETP.GE.AND P1, PT, R20, R239, PT ;  /* 0x000000ef1400720c */ /* 0x000fe40003f26270 */
[----:B------:R-:W-:-:S02]  /*ba00*/  FMNMX3.FTZ R6, R6, R234, R240, !PT ;  /* 0x000000ea06067276 */ /* 0x000fc400078100f0 */
[----:B------:R-:W-:Y:S02]  /*ba10*/  FSEL R8, R8, RZ, P0 ;  /* 0x000000ff08087208 */ /* 0x000fe40000000000 */
[----:B------:R-:W-:Y:S02]  /*ba20*/  FMNMX3.FTZ R4, R4, R252, R67, !PT ;  /* 0x000000fc04047276 */ /* 0x000fe40007810043 */
[----:B------:R-:W-:Y:S01]  /*ba30*/  FSEL R184, R200, -INF , !P1 ;  /* 0xff800000c8b87808 */ /* 0x000fe20004800000 */
[----:B------:R-:W-:Y:S01]  /*ba40*/  FFMA.FTZ R5, R38, UR4, -R8 ;  /* 0x0000000426057c23 */ /* 0x000fe20008010808 */
[----:B------:R-:W-:Y:S01]  /*ba50*/  FMNMX3.FTZ R6, R6, R110, R212, !PT ;  /* 0x0000006e06067276 */ /* 0x000fe200078100d4 */
[----:B------:R-:W3:Y:S01]  /*ba60*/  SHFL.BFLY PT, R11, R4, 0x2, 0x1f ;  /* 0x0c401f00040b7f89 */ /* 0x000ee200000e0000 */
[----:B-1----:R-:W-:Y:S01]  /*ba70*/  FMNMX.FTZ R244, R3, R7, !PT ;  /* 0x0000000703f47209 */ /* 0x002fe20007810000 */
[----:B------:R-:W-:Y:S01]  /*ba80*/  FFMA.FTZ R3, R35, UR4, -R8 ;  /* 0x0000000423037c23 */ /* 0x000fe20008010808 */
[----:B------:R-:W-:Y:S01]  /*ba90*/  FMNMX3.FTZ R6, R6, R223, R184, !PT ;  /* 0x000000df06067276 */ /* 0x000fe200078100b8 */
[----:B------:R1:W4:Y:S01]  /*baa0*/  MUFU.EX2 R217, R5 ;  /* 0x0000000500d97308 */ /* 0x0003220000000800 */
[----:B------:R-:W-:Y:S01]  /*bab0*/  FSETP.NEU.FTZ.AND P1, PT, R244, -INF , PT ;  /* 0xff800000f400780b */ /* 0x000fe20003f3d000 */
[----:B------:R-:W-:Y:S01]  /*bac0*/  STL [R1+0x8], R244 ;  /* 0x000008f401007387 */ /* 0x000fe20000100800 */
[----:B------:R-:W-:-:S02]  /*bad0*/  SHF.R.U32.HI R225, RZ, 0x1, R231 ;  /* 0x00000001ffe17819 */ /* 0x000fc400000116e7 */
[----:B------:R-:W-:Y:S01]  /*bae0*/  LOP3.LUT R7, R220, 0xc0, R205, 0xf8, !PT ;  /* 0x000000c0dc077812 */ /* 0x000fe200078ef8cd */
[----:B------:R-:W5:Y:S01]  /*baf0*/  SHFL.BFLY PT, R10, R6, 0x2, 0x1f ;  /* 0x0c401f00060a7f89 */ /* 0x000f6200000e0000 */
[----:B------:R-:W-:Y:S01]  /*bb00*/  IMAD.MOV.U32 R220, RZ, RZ, R208 ;  /* 0x000000ffffdc7224 */ /* 0x000fe200078e00d0 */
[----:B------:R2:W-:Y:S01]  /*bb10*/  MUFU.EX2 R202, R3 ;  /* 0x0000000300ca7308 */ /* 0x0005e20000000800 */
[----:B-1----:R-:W-:-:S07]  /*bb20*/  FFMA.FTZ R5, R36, UR4, -R8 ;  /* 0x0000000424057c23 */ /* 0x002fce0008010808 */
[----:B------:R1:W-:Y:S01]  /*bb30*/  MUFU.EX2 R182, R5 ;  /* 0x0000000500b67308 */ /* 0x0003e20000000800 */
[----:B--2---:R-:W-:-:S05]  /*bb40*/  FMUL.FTZ R3, R244, UR4 ;  /* 0x00000004f4037c20 */ /* 0x004fca0008410000 */
[----:B------:R-:W-:-:S05]  /*bb50*/  FSEL R3, R3, RZ, P1 ;  /* 0x000000ff03037208 */ /* 0x000fca0000800000 */
[----:B------:R-:W-:Y:S01]  /*bb60*/  FFMA.FTZ R9, R41, UR4, -R3 ;  /* 0x0000000429097c23 */ /* 0x000fe20008010803 */
[----:B-1----:R-:W-:-:S03]  /*bb70*/  FFMA.FTZ R5, R34, UR4, -R8 ;  /* 0x0000000422057c23 */ /* 0x002fc60008010808 */
[----:B------:R-:W-:Y:S08]  /*bb80*/  MUFU.EX2 R200, R9 ;  /* 0x0000000900c87308 */ /* 0x000ff00000000800 */
[----:B------:R1:W-:Y:S02]  /*bb90*/  MUFU.EX2 R219, R5 ;  /* 0x0000000500db7308 */ /* 0x0003e40000000800 */
[----:B-1----:R-:W-:-:S06]  /*bba0*/  FFMA.FTZ R5, R42, UR4, -R3 ;  /* 0x000000042a057c23 */ /* 0x002fcc0008010803 */
[----:B------:R1:W-:Y:S02]  /*bbb0*/  MUFU.EX2 R221, R5 ;  /* 0x0000000500dd7308 */ /* 0x0003e40000000800 */
[----:B-1----:R-:W-:-:S04]  /*bbc0*/  LOP3.LUT R5, R225, 0x8, RZ, 0xc0, !PT ;  /* 0x00000008e1057812 */ /* 0x002fc800078ec0ff */
[----:B------:R-:W-:Y:S02]  /*bbd0*/  LOP3.LUT R7, R7, R5, RZ, 0x3c, !PT ;  /* 0x0000000507077212 */ /* 0x000fe400078e3cff */
[----:B---3--:R-:W-:Y:S01]  /*bbe0*/  FMNMX.FTZ R5, R4, R11, !PT ;  /* 0x0000000b04057209 */ /* 0x008fe20007810000 */
[----:B------:R-:W-:Y:S01]  /*bbf0*/  FFMA.FTZ R4, R40, UR4, -R3 ;  /* 0x0000000428047c23 */ /* 0x000fe20008010803 */
[----:B------:R-:W-:Y:S02]  /*bc00*/  LOP3.LUT R12, R7, 0x120, R205, 0xf8, !PT ;  /* 0x00000120070c7812 */ /* 0x000fe400078ef8cd */
[----:B------:R-:W-:Y:S01]  /*bc10*/  FSEL R7, R111, RZ, P0 ;  /* 0x000000ff6f077208 */ /* 0x000fe20000000000 */
[----:B------:R-:W1:Y:S01]  /*bc20*/  SHFL.BFLY PT, R11, R5, 0x1, 0x1f ;  /* 0x0c201f00050b7f89 */ /* 0x000e6200000e0000 */
[----:B------:R5:W-:Y:S01]  /*bc30*/  MUFU.EX2 R62, R4 ;  /* 0x00000004003e7308 */ /* 0x000be20000000800 */
[----:B------:R-:W-:Y:S02]  /*bc40*/  LEA R205, R12, UR5, 0x1 ;  /* 0x000000050ccd7c11 */ /* 0x000fe4000f8e08ff */
[----:B------:R2:W-:Y:S01]  /*bc50*/  STL [R1+0x14], R12 ;  /* 0x0000140c01007387 */ /* 0x0005e20000100800 */
[----:B------:R-:W-:Y:S01]  /*bc60*/  FADD.FTZ R7, R104, -R7 ;  /* 0x8000000768077221 */ /* 0x000fe20000010000 */
[----:B----4-:R-:W-:-:S02]  /*bc70*/  IMAD.MOV.U32 R104, RZ, RZ, R217 ;  /* 0x000000ffff687224 */ /* 0x010fc400078e00d9 */
[----:B------:R-:W-:Y:S01]  /*bc80*/  LDSM.16.MT88.4 R16, [R205+0x9000] ;  /* 0x00900000cd10783b */ /* 0x000fe20000004200 */
[----:B------:R-:W-:Y:S01]  /*bc90*/  FMUL.FTZ R7, R7, UR4 ;  /* 0x0000000407077c20 */ /* 0x000fe20008410000 */
[----:B------:R-:W-:Y:S02]  /*bca0*/  IMAD.MOV.U32 R217, RZ, RZ, R209 ;  /* 0x000000ffffd97224 */ /* 0x000fe400078e00d1 */
[----:B------:R-:W-:Y:S01]  /*bcb0*/  LDSM.16.MT88.4 R24, [R205+0xa000] ;  /* 0x00a00000cd18783b */ /* 0x000fe20000004200 */
[----:B------:R-:W3:Y:S03]  /*bcc0*/  MUFU.EX2 R45, R7 ;  /* 0x00000007002d7308 */ /* 0x000ee60000000800 */
[----:B------:R-:W-:Y:S01]  /*bcd0*/  LDSM.16.MT88.4 R48, [R205+0xb000] ;  /* 0x00b00000cd30783b */ /* 0x000fe20000004200 */
[----:B-----5:R-:W-:Y:S01]  /*bce0*/  FMNMX.FTZ R4, R6, R10, !PT ;  /* 0x0000000a06047209 */ /* 0x020fe20007810000 */
[----:B------:R-:W-:Y:S01]  /*bcf0*/  FFMA.FTZ R6, R39, UR4, -R3 ;  /* 0x0000000427067c23 */ /* 0x000fe20008010803 */
[----:B------:R-:W-:-:S03]  /*bd00*/  IMAD.MOV.U32 R10, RZ, RZ, 0x20 ;  /* 0x00000020ff0a7424 */ /* 0x000fc600078e00ff */
[----:B------:R4:W5:Y:S01]  /*bd10*/  MUFU.EX2 R13, R6 ;  /* 0x00000006000d7308 */ /* 0x0009620000000800 */
[----:B------:R-:W1:Y:S01]  /*bd20*/  SHFL.BFLY PT, R9, R4, 0x1, 0x1f ;  /* 0x0c201f0004097f89 */ /* 0x000e6200000e0000 */
[----:B--2---:R-:W-:Y:S01]  /*bd30*/  SEL R12, R10, 0xffffffe0, !P6 ;  /* 0xffffffe00a0c7807 */ /* 0x004fe20007000000 */
[-C--:B---3--:R-:W-:Y:S01]  /*bd40*/  FMUL.FTZ R136, R136, R45.reuse ;  /* 0x0000002d88887220 */ /* 0x088fe20000410000 */
[-C--:B------:R-:W-:Y:S01]  /*bd50*/  FMUL.FTZ R137, R137, R45.reuse ;  /* 0x0000002d89897220 */ /* 0x080fe20000410000 */
[-C--:B------:R-:W-:Y:S01]  /*bd60*/  FMUL.FTZ R116, R116, R45.reuse ;  /* 0x0000002d74747220 */ /* 0x080fe20000410000 */
[-C--:B------:R-:W-:Y:S01]  /*bd70*/  FMUL.FTZ R117, R117, R45.reuse ;  /* 0x0000002d75757220 */ /* 0x080fe20000410000 */
[----:B------:R-:W-:Y:S01]  /*bd80*/  IMAD.IADD R35, R12, 0x1, R205 ;  /* 0x000000010c237824 */ /* 0x000fe200078e02cd */
[----:B------:R2:W-:Y:S01]  /*bd90*/  STL [R1+0x18], R12 ;  /* 0x0000180c01007387 */ /* 0x0005e20000100800 */
[-C--:B------:R-:W-:Y:S01]  /*bda0*/  FMUL.FTZ R120, R120, R45.reuse ;  /* 0x0000002d78787220 */ /* 0x080fe20000410000 */
[-C--:B------:R-:W-:Y:S01]  /*bdb0*/  FMUL.FTZ R121, R121, R45.reuse ;  /* 0x0000002d79797220 */ /* 0x080fe20000410000 */
[-C--:B------:R-:W-:Y:S01]  /*bdc0*/  FMUL.FTZ R148, R148, R45.reuse ;  /* 0x0000002d94947220 */ /* 0x080fe20000410000 */
[----:B------:R-:W3:Y:S01]  /*bdd0*/  LDSM.16.MT88.4 R20, [R35+0x9000] ;  /* 0x009000002314783b */ /* 0x000ee20000004200 */
[----:B----4-:R-:W-:Y:S01]  /*bde0*/  FSEL R6, R244, RZ, P1 ;  /* 0x000000fff4067208 */ /* 0x010fe20000800000 */
[-C--:B------:R-:W-:Y:S01]  /*bdf0*/  FMUL.FTZ R149, R149, R45.reuse ;  /* 0x0000002d95957220 */ /* 0x080fe20000410000 */
[-C--:B------:R-:W-:Y:S01]  /*be00*/  FMUL.FTZ R152, R152, R45.reuse ;  /* 0x0000002d98987220 */ /* 0x080fe20000410000 */
[----:B------:R-:W4:Y:S01]  /*be10*/  LDSM.16.MT88.4 R52, [R35+0xa000] ;  /* 0x00a000002334783b */ /* 0x000f220000004200 */
[----:B------:R-:W-:Y:S01]  /*be20*/  FMUL.FTZ R153, R153, R45 ;  /* 0x0000002d99997220 */ /* 0x000fe20000410000 */
[----:B------:R-:W-:Y:S01]  /*be30*/  FADD.FTZ R6, R101, -R6 ;  /* 0x8000000665067221 */ /* 0x000fe20000010000 */
[----:B-----5:R-:W-:Y:S01]  /*be40*/  MOV R101, R13 ;  /* 0x0000000d00657202 */ /* 0x020fe20000000f00 */
[----:B------:R-:W5:Y:S01]  /*be50*/  LDSM.16.MT88.4 R36, [R35+0xb000] ;  /* 0x00b000002324783b */ /* 0x000f620000004200 */
[----:B-1----:R-:W-:Y:S01]  /*be60*/  FMNMX.FTZ R13, R5, R11, !PT ;  /* 0x0000000b050d7209 */ /* 0x002fe20007810000 */
[----:B------:R-:W-:Y:S01]  /*be70*/  FMUL.FTZ R6, R6, UR4 ;  /* 0x0000000406067c20 */ /* 0x000fe20008410000 */
[----:B------:R-:W-:Y:S01]  /*be80*/  F2FP.F16.F32.PACK_AB R7, R101, R62 ;  /* 0x0000003e6507723e */ /* 0x000fe200000000ff */
[-C--:B------:R-:W-:Y:S01]  /*be90*/  FMUL.FTZ R164, R164, R45.reuse ;  /* 0x0000002da4a47220 */ /* 0x080fe20000410000 */
[C---:B------:R-:W-:Y:S01]  /*bea0*/  FSETP.NEU.FTZ.AND P1, PT, R13.reuse, -INF , PT ;  /* 0xff8000000d00780b */ /* 0x040fe20003f3d000 */
[----:B------:R-:W-:Y:S01]  /*beb0*/  FMUL.FTZ R5, R13, UR4 ;  /* 0x000000040d057c20 */ /* 0x000fe20008410000 */
[----:B------:R-:W1:Y:S01]  /*bec0*/  MUFU.EX2 R44, R6 ;  /* 0x00000006002c7308 */ /* 0x000e620000000800 */
[-C--:B------:R-:W-:Y:S01]  /*bed0*/  FMUL.FTZ R165, R165, R45.reuse ;  /* 0x0000002da5a57220 */ /* 0x080fe20000410000 */
[-C--:B------:R-:W-:Y:S01]  /*bee0*/  FMUL.FTZ R168, R168, R45.reuse ;  /* 0x0000002da8a87220 */ /* 0x080fe20000410000 */
[-C--:B------:R-:W-:Y:S01]  /*bef0*/  FMUL.FTZ R169, R169, R45.reuse ;  /* 0x0000002da9a97220 */ /* 0x080fe20000410000 */
[----:B------:R-:W-:Y:S01]  /*bf00*/  FSEL R10, R5, RZ, P1 ;  /* 0x000000ff050a7208 */ /* 0x000fe20000800000 */
[----:B------:R-:W-:Y:S01]  /*bf10*/  FMUL.FTZ R132, R132, R45 ;  /* 0x0000002d84847220 */ /* 0x000fe20000410000 */
[----:B--2---:R-:W-:Y:S01]  /*bf20*/  FMNMX.FTZ R12, R4, R9, !PT ;  /* 0x00000009040c7209 */ /* 0x004fe20007810000 */
[----:B------:R-:W-:Y:S01]  /*bf30*/  FMUL.FTZ R133, R133, R45 ;  /* 0x0000002d85857220 */ /* 0x000fe20000410000 */
[----:B------:R-:W-:Y:S01]  /*bf40*/  F2FP.F16.F32.PACK_AB R4, R182, R104 ;  /* 0x00000068b604723e */ /* 0x000fe200000000ff */
[--C-:B------:R-:W-:Y:S01]  /*bf50*/  FFMA.FTZ R11, R47, UR4, -R10.reuse ;  /* 0x000000042f0b7c23 */ /* 0x100fe2000801080a */
[----:B------:R-:W-:Y:S01]  /*bf60*/  FFMA.FTZ R9, R56, UR4, -R10 ;  /* 0x0000000438097c23 */ /* 0x000fe2000801080a */
[----:B------:R-:W-:-:S02]  /*bf70*/  IMAD.MOV.U32 R56, RZ, RZ, R12 ;  /* 0x000000ffff387224 */ /* 0x000fc400078e000c */
[----:B------:R-:W-:Y:S01]  /*bf80*/  FFMA.FTZ R12, R46, UR4, -R10 ;  /* 0x000000042e0c7c23 */ /* 0x000fe2000801080a */
[----:B------:R2:W-:Y:S01]  /*bf90*/  MUFU.EX2 R248, R11 ;  /* 0x0000000b00f87308 */ /* 0x0005e20000000800 */
[----:B------:R-:W-:Y:S01]  /*bfa0*/  MOV R46, R13 ;  /* 0x0000000d002e7202 */ /* 0x000fe20000000f00 */
[----:B------:R-:W-:Y:S01]  /*bfb0*/  FMUL.FTZ R72, R72, R45 ;  /* 0x0000002d48487220 */ /* 0x000fe20000410000 */
[----:B------:R-:W-:Y:S01]  /*bfc0*/  FSETP.NEU.FTZ.AND P0, PT, R56, -INF , PT ;  /* 0xff8000003800780b */ /* 0x000fe20003f1d000 */
[----:B-1----:R-:W-:Y:S01]  /*bfd0*/  FMUL.FTZ R138, R138, R44 ;  /* 0x0000002c8a8a7220 */ /* 0x002fe20000410000 */
[----:B------:R-:W-:Y:S01]  /*bfe0*/  F2FP.F16.F32.PACK_AB R6, R219, R202 ;  /* 0x000000cadb06723e */ /* 0x000fe200000000ff */
[-C--:B------:R-:W-:Y:S01]  /*bff0*/  FMUL.FTZ R139, R139, R44.reuse ;  /* 0x0000002c8b8b7220 */ /* 0x080fe20000410000 */
[----:B------:R-:W-:Y:S01]  /*c000*/  F2FP.F16.F32.PACK_AB R5, R200, R221 ;  /* 0x000000ddc805723e */ /* 0x000fe200000000ff */
[----:B------:R1:W-:Y:S01]  /*c010*/  MUFU.EX2 R249, R9 ;  /* 0x0000000900f97308 */ /* 0x0003e20000000800 */
[-C--:B------:R-:W-:Y:S01]  /*c020*/  FMUL.FTZ R118, R118, R44.reuse ;  /* 0x0000002c76767220 */ /* 0x080fe20000410000 */
[-C--:B------:R-:W-:Y:S01]  /*c030*/  FMUL.FTZ R119, R119, R44.reuse ;  /* 0x0000002c77777220 */ /* 0x080fe20000410000 */
[-C--:B------:R-:W-:Y:S01]  /*c040*/  FMUL.FTZ R122, R122, R44.reuse ;  /* 0x0000002c7a7a7220 */ /* 0x080fe20000410000 */
[-C--:B------:R-:W-:Y:S01]  /*c050*/  FMUL.FTZ R123, R123, R44.reuse ;  /* 0x0000002c7b7b7220 */ /* 0x080fe20000410000 */
[-C--:B------:R-:W-:Y:S01]  /*c060*/  FMUL.FTZ R150, R150, R44.reuse ;  /* 0x0000002c96967220 */ /* 0x080fe20000410000 */
[C---:B---3--:R-:W-:Y:S01]  /*c070*/  HMMA.16816.F32 R188, R4.reuse, R22, R136 ;  /* 0x0000001604bc723c */ /* 0x048fe20000001888 */
[----:B------:R-:W-:Y:S01]  /*c080*/  IMAD.MOV.U32 R139, RZ, RZ, R244 ;  /* 0x000000ffff8b7224 */ /* 0x000fe200078e00f4 */
[----:B------:R3:W-:Y:S01]  /*c090*/  MUFU.EX2 R247, R12 ;  /* 0x0000000c00f77308 */ /* 0x0007e20000000800 */
[----:B--2---:R-:W-:Y:S01]  /*c0a0*/  FFMA.FTZ R11, R43, UR4, -R10 ;  /* 0x000000042b0b7c23 */ /* 0x004fe2000801080a */
[-C--:B------:R-:W-:Y:S01]  /*c0b0*/  FMUL.FTZ R151, R151, R44.reuse ;  /* 0x0000002c97977220 */ /* 0x080fe20000410000 */
[-C--:B------:R-:W-:Y:S01]  /*c0c0*/  FMUL.FTZ R154, R154, R44.reuse ;  /* 0x0000002c9a9a7220 */ /* 0x080fe20000410000 */
[-C--:B------:R-:W-:Y:S01]  /*c0d0*/  FMUL.FTZ R155, R155, R44.reuse ;  /* 0x0000002c9b9b7220 */ /* 0x080fe20000410000 */
[-C--:B------:R-:W-:Y:S01]  /*c0e0*/  FMUL.FTZ R166, R166, R44.reuse ;  /* 0x0000002ca6a67220 */ /* 0x080fe20000410000 */
[-C--:B------:R-:W-:Y:S01]  /*c0f0*/  FMUL.FTZ R167, R167, R44.reuse ;  /* 0x0000002ca7a77220 */ /* 0x080fe20000410000 */
[-C--:B------:R-:W-:Y:S01]  /*c100*/  FMUL.FTZ R170, R170, R44.reuse ;  /* 0x0000002caaaa7220 */ /* 0x080fe20000410000 */
[----:B------:R2:W-:Y:S01]  /*c110*/  MUFU.EX2 R246, R11 ;  /* 0x0000000b00f67308 */ /* 0x0005e20000000800 */
[----:B-1----:R-:W-:Y:S01]  /*c120*/  FMUL.FTZ R9, R56, UR4 ;  /* 0x0000000438097c20 */ /* 0x002fe20008410000 */
[-C--:B------:R-:W-:Y:S01]  /*c130*/  FMUL.FTZ R171, R171, R44.reuse ;  /* 0x0000002cabab7220 */ /* 0x080fe20000410000 */
[-C--:B------:R-:W-:Y:S01]  /*c140*/  FMUL.FTZ R134, R134, R44.reuse ;  /* 0x0000002c86867220 */ /* 0x080fe20000410000 */
[-C--:B------:R-:W-:Y:S01]  /*c150*/  FMUL.FTZ R135, R135, R44.reuse ;  /* 0x0000002c87877220 */ /* 0x080fe20000410000 */
[-C--:B------:R-:W-:Y:S01]  /*c160*/  FMUL.FTZ R73, R73, R45.reuse ;  /* 0x0000002d49497220 */ /* 0x080fe20000410000 */
[----:B------:R-:W-:Y:S01]  /*c170*/  FSEL R9, R9, RZ, P0 ;  /* 0x000000ff09097208 */ /* 0x000fe20000000000 */
[-C--:B------:R-:W-:Y:S01]  /*c180*/  FMUL.FTZ R74, R74, R44.reuse ;  /* 0x0000002c4a4a7220 */ /* 0x080fe20000410000 */
[-C--:B------:R-:W-:Y:S01]  /*c190*/  FMUL.FTZ R75, R75, R44.reuse ;  /* 0x0000002c4b4b7220 */ /* 0x080fe20000410000 */
[-C--:B------:R-:W-:Y:S01]  /*c1a0*/  FMUL.FTZ R76, R76, R45.reuse ;  /* 0x0000002d4c4c7220 */ /* 0x080fe20000410000 */
[-C--:B------:R-:W-:Y:S01]  /*c1b0*/  FMUL.FTZ R77, R77, R45.reuse ;  /* 0x0000002d4d4d7220 */ /* 0x080fe20000410000 */
[--C-:B---3--:R-:W-:Y:S01]  /*c1c0*/  FFMA.FTZ R12, R60, UR4, -R9.reuse ;  /* 0x000000043c0c7c23 */ /* 0x108fe20008010809 */
[----:B------:R-:W-:Y:S01]  /*c1d0*/  FFMA.FTZ R13, R59, UR4, -R9 ;  /* 0x000000043b0d7c23 */ /* 0x000fe20008010809 */
[-C--:B------:R-:W-:Y:S01]  /*c1e0*/  FMUL.FTZ R78, R78, R44.reuse ;  /* 0x0000002c4e4e7220 */ /* 0x080fe20000410000 */
[-C--:B------:R-:W-:Y:S01]  /*c1f0*/  FMUL.FTZ R79, R79, R44.reuse ;  /* 0x0000002c4f4f7220 */ /* 0x080fe20000410000 */
[----:B------:R1:W-:Y:S01]  /*c200*/  MUFU.EX2 R245, R12 ;  /* 0x0000000c00f57308 */ /* 0x0003e20000000800 */
[-C--:B------:R-:W-:Y:S01]  /*c210*/  FMUL.FTZ R88, R88, R45.reuse ;  /* 0x0000002d58587220 */ /* 0x080fe20000410000 */
[----:B--2---:R-:W-:Y:S01]  /*c220*/  FSEL R11, R46, RZ, P1 ;  /* 0x000000ff2e0b7208 */ /* 0x004fe20000800000 */
[-C--:B------:R-:W-:Y:S01]  /*c230*/  FMUL.FTZ R89, R89, R45.reuse ;  /* 0x0000002d59597220 */ /* 0x080fe20000410000 */
[-C--:B------:R-:W-:Y:S01]  /*c240*/  FMUL.FTZ R90, R90, R44.reuse ;  /* 0x0000002c5a5a7220 */ /* 0x080fe20000410000 */
[-C--:B------:R-:W-:Y:S01]  /*c250*/  FMUL.FTZ R91, R91, R44.reuse ;  /* 0x0000002c5b5b7220 */ /* 0x080fe20000410000 */
[-C--:B------:R-:W-:Y:S01]  /*c260*/  FMUL.FTZ R92, R92, R45.reuse ;  /* 0x0000002d5c5c7220 */ /* 0x080fe20000410000 */
[----:B------:R-:W-:Y:S01]  /*c270*/  FADD.FTZ R14, R103, -R11 ;  /* 0x8000000b670e7221 */ /* 0x000fe20000010000 */
[----:B------:R-:W-:Y:S01]  /*c280*/  FSEL R11, R56, RZ, P0 ;  /* 0x000000ff380b7208 */ /* 0x000fe20000000000 */
[----:B------:R2:W-:Y:S01]  /*c290*/  MUFU.EX2 R244, R13 ;  /* 0x0000000d00f47308 */ /* 0x0005e20000000800 */
[----:B------:R-:W-:Y:S01]  /*c2a0*/  FMUL.FTZ R93, R93, R45 ;  /* 0x0000002d5d5d7220 */ /* 0x000fe20000410000 */
[----:B------:R-:W-:Y:S01]  /*c2b0*/  FMUL.FTZ R14, R14, UR4 ;  /* 0x000000040e0e7c20 */ /* 0x000fe20008410000 */
[-C--:B------:R-:W-:Y:S01]  /*c2c0*/  FMUL.FTZ R94, R94, R44.reuse ;  /* 0x0000002c5e5e7220 */ /* 0x080fe20000410000 */
[----:B------:R-:W-:Y:S01]  /*c2d0*/  FADD.FTZ R11, R102, -R11 ;  /* 0x8000000b660b7221 */ /* 0x000fe20000010000 */
[----:B------:R-:W-:Y:S01]  /*c2e0*/  FMUL.FTZ R95, R95, R44 ;  /* 0x0000002c5f5f7220 */ /* 0x000fe20000410000 */
[----:B------:R-:W-:Y:S01]  /*c2f0*/  HMMA.16816.F32 R208, R4, R16, R116 ;  /* 0x0000001004d0723c */ /* 0x000fe20000001874 */
[----:B------:R-:W-:-:S02]  /*c300*/  IMAD.MOV.U32 R47, RZ, RZ, R184 ;  /* 0x000000ffff2f7224 */ /* 0x000fc400078e00b8 */
[----:B-1----:R-:W-:Y:S01]  /*c310*/  FFMA.FTZ R12, R58, UR4, -R9 ;  /* 0x000000043a0c7c23 */ /* 0x002fe20008010809 */
[----:B------:R-:W-:Y:S01]  /*c320*/  FMUL.FTZ R11, R11, UR4 ;  /* 0x000000040b0b7c20 */ /* 0x000fe20008410000 */
[----:B------:R-:W1:Y:S01]  /*c330*/  MUFU.EX2 R34, R14 ;  /* 0x0000000e00227308 */ /* 0x000e620000000800 */
[----:B------:R-:W-:Y:S01]  /*c340*/  IMAD.MOV.U32 R138, RZ, RZ, R223 ;  /* 0x000000ffff8a7224 */ /* 0x000fe200078e00df */
[----:B------:R-:W-:Y:S01]  /*c350*/  MOV R137, R217 ;  /* 0x000000d900897202 */ /* 0x000fe20000000f00 */
[----:B------:R-:W-:Y:S01]  /*c360*/  IMAD.MOV.U32 R136, RZ, RZ, R212 ;  /* 0x000000ffff887224 */ /* 0x000fe200078e00d4 */
[----:B------:R-:W-:Y:S01]  /*c370*/  HMMA.16816.F32 R196, R4, R18, R120 ;  /* 0x0000001204c4723c */ /* 0x000fe20000001878 */
[----:B------:R-:W-:Y:S02]  /*c380*/  IMAD.MOV.U32 R103, RZ, RZ, R46 ;  /* 0x000000ffff677224 */ /* 0x000fe400078e002e */
[----:B--2---:R-:W-:Y:S01]  /*c390*/  FFMA.FTZ R13, R57, UR4, -R9 ;  /* 0x00000004390d7c23 */ /* 0x004fe20008010809 */
[----:B------:R2:W-:Y:S01]  /*c3a0*/  MUFU.EX2 R243, R12 ;  /* 0x0000000c00f37308 */ /* 0x0005e20000000800 */
[----:B------:R-:W-:-:S03]  /*c3b0*/  IMAD.MOV.U32 R46, RZ, RZ, R63 ;  /* 0x000000ffff2e7224 */ /* 0x000fc600078e003f */
[C---:B------:R-:W-:Y:S04]  /*c3c0*/  HMMA.16816.F32 R184, R4.reuse, R24, R148 ;  /* 0x0000001804b8723c */ /* 0x040fe80000001894 */
[----:B------:R-:W-:Y:S01]  /*c3d0*/  MUFU.EX2 R241, R13 ;  /* 0x0000000d00f17308 */ /* 0x000fe20000000800 */
[-C--:B-1----:R-:W-:Y:S01]  /*c3e0*/  FMUL.FTZ R144, R144, R34.reuse ;  /* 0x0000002290907220 */ /* 0x082fe20000410000 */
[-C--:B------:R-:W-:Y:S01]  /*c3f0*/  FMUL.FTZ R145, R145, R34.reuse ;  /* 0x0000002291917220 */ /* 0x080fe20000410000 */
[-C--:B------:R-:W-:Y:S01]  /*c400*/  FMUL.FTZ R160, R160, R34.reuse ;  /* 0x00000022a0a07220 */ /* 0x080fe20000410000 */
[C---:B------:R-:W-:Y:S01]  /*c410*/  HMMA.16816.F32 R120, R4.reuse, R26, R152 ;  /* 0x0000001a0478723c */ /* 0x040fe20000001898 */
[-C--:B------:R-:W-:Y:S01]  /*c420*/  FMUL.FTZ R161, R161, R34.reuse ;  /* 0x00000022a1a17220 */ /* 0x080fe20000410000 */
[-C--:B------:R-:W-:Y:S01]  /*c430*/  FMUL.FTZ R172, R172, R34.reuse ;  /* 0x00000022acac7220 */ /* 0x080fe20000410000 */
[-C--:B------:R-:W-:Y:S01]  /*c440*/  FMUL.FTZ R173, R173, R34.reuse ;  /* 0x00000022adad7220 */ /* 0x080fe20000410000 */
[----:B------:R-:W1:Y:S01]  /*c450*/  MUFU.EX2 R33, R11 ;  /* 0x0000000b00217308 */ /* 0x000e620000000800 */
[----:B--2---:R-:W-:Y:S01]  /*c460*/  FFMA.FTZ R12, R28, UR4, -R8 ;  /* 0x000000041c0c7c23 */ /* 0x004fe20008010808 */
[-C--:B------:R-:W-:Y:S01]  /*c470*/  FMUL.FTZ R112, R112, R34.reuse ;  /* 0x0000002270707220 */ /* 0x080fe20000410000 */
[-C--:B------:R-:W-:Y:S01]  /*c480*/  FMUL.FTZ R113, R113, R34.reuse ;  /* 0x0000002271717220 */ /* 0x080fe20000410000 */
[C---:B----4-:R-:W-:Y:S01]  /*c490*/  HMMA.16816.F32 R116, R4.reuse, R52, R164 ;  /* 0x000000340474723c */ /* 0x050fe200000018a4 */
        /* <DEDUP_REMOVED lines=12> */
[-C--:B-1----:R-:W-:Y:S01]  /*c560*/  FMUL.FTZ R146, R146, R33.reuse ;  /* 0x0000002192927220 */ /* 0x082fe20000410000 */
[-C--:B------:R-:W-:Y:S01]  /*c570*/  FMUL.FTZ R147, R147, R33.reuse ;  /* 0x0000002193937220 */ /* 0x080fe20000410000 */
[----:B------:R-:W-:Y:S01]  /*c580*/  FFMA.FTZ R11, R64, UR4, -R10 ;  /* 0x00000004400b7c23 */ /* 0x000fe2000801080a */
[C---:B------:R-:W-:Y:S01]  /*c590*/  HMMA.16816.F32 R132, R4.reuse, R20, R132 ;  /* 0x000000140484723c */ /* 0x040fe20000001884 */
[-C--:B------:R-:W-:Y:S01]  /*c5a0*/  FMUL.FTZ R162, R162, R33.reuse ;  /* 0x00000021a2a27220 */ /* 0x080fe20000410000 */
[-C--:B------:R-:W-:Y:S01]  /*c5b0*/  FMUL.FTZ R163, R163, R33.reuse ;  /* 0x00000021a3a37220 */ /* 0x080fe20000410000 */
[-C--:B------:R-:W-:Y:S01]  /*c5c0*/  FMUL.FTZ R174, R174, R33.reuse ;  /* 0x00000021aeae7220 */ /* 0x080fe20000410000 */
[-C--:B------:R-:W-:Y:S01]  /*c5d0*/  FMUL.FTZ R175, R175, R33.reuse ;  /* 0x00000021afaf7220 */ /* 0x080fe20000410000 */
[----:B------:R1:W-:Y:S01]  /*c5e0*/  MUFU.EX2 R223, R11 ;  /* 0x0000000b00df7308 */ /* 0x0003e20000000800 */
        /* <DEDUP_REMOVED lines=16> */
[----:B-1----:R-:W-:Y:S01]  /*c6f0*/  FFMA.FTZ R11, R65, UR4, -R8 ;  /* 0x00000004410b7c23 */ /* 0x002fe20008010808 */
[-C--:B------:R-:W-:Y:S01]  /*c700*/  FMUL.FTZ R83, R83, R33.reuse ;  /* 0x0000002153537220 */ /* 0x080fe20000410000 */
[C---:B-----5:R-:W-:Y:S01]  /*c710*/  HMMA.16816.F32 R152, R4.reuse, R36, R88 ;  /* 0x000000240498723c */ /* 0x060fe20000001858 */
[-C--:B------:R-:W-:Y:S01]  /*c720*/  FMUL.FTZ R84, R84, R34.reuse ;  /* 0x0000002254547220 */ /* 0x080fe20000410000 */
[-C--:B------:R-:W-:Y:S01]  /*c730*/  FMUL.FTZ R85, R85, R34.reuse ;  /* 0x0000002255557220 */ /* 0x080fe20000410000 */
[-C--:B------:R-:W-:Y:S01]  /*c740*/  FMUL.FTZ R86, R86, R33.reuse ;  /* 0x0000002156567220 */ /* 0x080fe20000410000 */
[-C--:B------:R-:W-:Y:S01]  /*c750*/  FMUL.FTZ R87, R87, R33.reuse ;  /* 0x0000002157577220 */ /* 0x080fe20000410000 */
[-C--:B------:R-:W-:Y:S01]  /*c760*/  FMUL.FTZ R96, R96, R34.reuse ;  /* 0x0000002260607220 */ /* 0x080fe20000410000 */
[----:B------:R-:W-:Y:S01]  /*c770*/  FMUL.FTZ R97, R97, R34 ;  /* 0x0000002261617220 */ /* 0x000fe20000410000 */
[----:B------:R-:W-:Y:S01]  /*c780*/  FMUL.FTZ R98, R98, R33 ;  /* 0x0000002162627220 */ /* 0x000fe20000410000 */
[----:B------:R-:W-:Y:S01]  /*c790*/  HMMA.16816.F32 R148, R4, R38, R92 ;  /* 0x000000260494723c */ /* 0x000fe2000000185c */
[----:B------:R-:W-:Y:S01]  /*c7a0*/  F2FP.F16.F32.PACK_AB R4, R248, R249 ;  /* 0x000000f9f804723e */ /* 0x000fe200000000ff */
[----:B------:R-:W-:Y:S01]  /*c7b0*/  FMUL.FTZ R99, R99, R33 ;  /* 0x0000002163637220 */ /* 0x000fe20000410000 */
[----:B------:R-:W-:-:S02]  /*c7c0*/  F2FP.F16.F32.PACK_AB R5, R244, R245 ;  /* 0x000000f5f405723e */ /* 0x000fc400000000ff */
[----:B------:R-:W-:Y:S02]  /*c7d0*/  F2FP.F16.F32.PACK_AB R6, R246, R247 ;  /* 0x000000f7f606723e */ /* 0x000fe400000000ff */
[----:B------:R-:W-:-:S07]  /*c7e0*/  F2FP.F16.F32.PACK_AB R7, R241, R243 ;  /* 0x000000f3f107723e */ /* 0x000fce00000000ff */
[C---:B------:R-:W-:Y:S01]  /*c7f0*/  HMMA.16816.F32 R72, R4.reuse, R24, R144 ;  /* 0x000000180448723c */ /* 0x040fe20000001890 */
[----:B------:R-:W-:Y:S01]  /*c800*/  MOV R145, R56 ;  /* 0x0000003800917202 */ /* 0x000fe20000000f00 */
[----:B------:R-:W-:Y:S01]  /*c810*/  IMAD.MOV.U32 R146, RZ, RZ, R47 ;  /* 0x000000ffff927224 */ /* 0x000fe200078e002f */
[----:B------:R-:W-:Y:S01]  /*c820*/  MOV R47, R66 ;  /* 0x00000042002f7202 */ /* 0x000fe20000000f00 */
[----:B------:R-:W-:Y:S02]  /*c830*/  IMAD.MOV.U32 R144, RZ, RZ, R101 ;  /* 0x000000ffff907224 */ /* 0x000fe400078e0065 */
[----:B------:R-:W-:Y:S01]  /*c840*/  IMAD.MOV.U32 R56, RZ, RZ, R221 ;  /* 0x000000ffff387224 */ /* 0x000fe200078e00dd */
[----:B------:R-:W-:Y:S01]  /*c850*/  MOV R102, R47 ;  /* 0x0000002f00667202 */ /* 0x000fe20000000f00 */
[----:B------:R-:W-:Y:S01]  /*c860*/  IMAD.MOV.U32 R101, RZ, RZ, R67 ;  /* 0x000000ffff657224 */ /* 0x000fe200078e0043 */
[----:B------:R1:W-:Y:S01]  /*c870*/  MUFU.EX2 R221, R12 ;  /* 0x0000000c00dd7308 */ /* 0x0003e20000000800 */
[----:B------:R-:W-:Y:S01]  /*c880*/  IMAD.MOV.U32 R147, RZ, RZ, R139 ;  /* 0x000000ffff937224 */ /* 0x000fe200078e008b */
[----:B------:R-:W-:Y:S01]  /*c890*/  HMMA.16816.F32 R64, R4, R52, R160 ;  /* 0x000000340440723c */ /* 0x000fe200000018a0 */
[----:B------:R-:W-:-:S02]  /*c8a0*/  IMAD.MOV.U32 R139, RZ, RZ, R219 ;  /* 0x000000ffff8b7224 */ /* 0x000fc400078e00db */
[----:B------:R-:W-:Y:S02]  /*c8b0*/  IMAD.MOV.U32 R47, RZ, RZ, R207 ;  /* 0x000000ffff2f7224 */ /* 0x000fe400078e00cf */
[----:B------:R-:W-:Y:S01]  /*c8c0*/  IMAD.MOV.U32 R162, RZ, RZ, R46 ;  /* 0x000000ffffa27224 */ /* 0x000fe200078e002e */
[----:B------:R2:W-:Y:S01]  /*c8d0*/  MUFU.EX2 R219, R11 ;  /* 0x0000000b00db7308 */ /* 0x0005e20000000800 */
[----:B------:R-:W-:Y:S01]  /*c8e0*/  IMAD.MOV.U32 R46, RZ, RZ, R203 ;  /* 0x000000ffff2e7224 */ /* 0x000fe200078e00cb */
[----:B------:R-:W-:Y:S01]  /*c8f0*/  HMMA.16816.F32 R52, R4, R54, R172 ;  /* 0x000000360434723c */ /* 0x000fe200000018ac */
[----:B------:R-:W-:Y:S01]  /*c900*/  IMAD.MOV.U32 R173, RZ, RZ, R138 ;  /* 0x000000ffffad7224 */ /* 0x000fe200078e008a */
[----:B------:R-:W-:Y:S01]  /*c910*/  MOV R163, R47 ;  /* 0x0000002f00a37202 */ /* 0x000fe20000000f00 */
[----:B------:R-:W-:Y:S02]  /*c920*/  IMAD.MOV.U32 R138, RZ, RZ, R220 ;  /* 0x000000ffff8a7224 */ /* 0x000fe400078e00dc */
[----:B------:R-:W-:-:S02]  /*c930*/  IMAD.MOV.U32 R172, RZ, RZ, R139 ;  /* 0x000000ffffac7224 */ /* 0x000fc400078e008b */
[--C-:B-1----:R-:W-:Y:S01]  /*c940*/  FFMA.FTZ R12, R30, UR4, -R8.reuse ;  /* 0x000000041e0c7c23 */ /* 0x102fe20008010808 */
[C---:B------:R-:W-:Y:S01]  /*c950*/  HMMA.16816.F32 R92, R4.reuse, R16, R112 ;  /* 0x00000010045c723c */ /* 0x040fe20000001870 */
[----:B------:R-:W-:Y:S02]  /*c960*/  IMAD.MOV.U32 R114, RZ, RZ, R111 ;  /* 0x000000ffff727224 */ /* 0x000fe400078e006f */
[----:B------:R1:W-:Y:S01]  /*c970*/  MUFU.EX2 R220, R12 ;  /* 0x0000000c00dc7308 */ /* 0x0003e20000000800 */
[----:B------:R-:W-:Y:S02]  /*c980*/  IMAD.MOV.U32 R111, RZ, RZ, R213 ;  /* 0x000000ffff6f7224 */ /* 0x000fe400078e00d5 */
[----:B------:R-:W-:Y:S02]  /*c990*/  IMAD.MOV.U32 R113, RZ, RZ, R215 ;  /* 0x000000ffff717224 */ /* 0x000fe400078e00d7 */
[----:B--2---:R-:W-:Y:S01]  /*c9a0*/  FFMA.FTZ R11, R29, UR4, -R8 ;  /* 0x000000041d0b7c23 */ /* 0x004fe20008010808 */
[----:B------:R-:W-:Y:S01]  /*c9b0*/  IMAD.MOV.U32 R112, RZ, RZ, R62 ;  /* 0x000000ffff707224 */ /* 0x000fe200078e003e */
[C---:B------:R-:W-:Y:S01]  /*c9c0*/  HMMA.16816.F32 R88, R4.reuse, R18, R124 ;  /* 0x000000120458723c */ /* 0x040fe2000000187c */
[----:B------:R-:W-:Y:S01]  /*c9d0*/  IMAD.MOV.U32 R139, RZ, RZ, R61 ;  /* 0x000000ffff8b7224 */ /* 0x000fe200078e003d */
[----:B------:R2:W3:Y:S01]  /*c9e0*/  MUFU.EX2 R217, R11 ;  /* 0x0000000b00d97308 */ /* 0x0004e20000000800 */
[----:B------:R-:W-:Y:S01]  /*c9f0*/  IMAD.MOV.U32 R115, RZ, RZ, R56 ;  /* 0x000000ffff737224 */ /* 0x000fe200078e0038 */
[----:B------:R-:W-:Y:S01]  /*ca00*/  MOV R127, R202 ;  /* 0x000000ca007f7202 */ /* 0x000fe20000000f00 */
[----:B------:R-:W-:Y:S01]  /*ca10*/  IMAD.MOV.U32 R126, RZ, RZ, R204 ;  /* 0x000000ffff7e7224 */ /* 0x000fe200078e00cc */
[----:B------:R-:W-:Y:S01]  /*ca20*/  LDSM.16.MT88.4 R16, [R205+0xb400] ;  /* 0x00b40000cd10783b */ /* 0x000fe20000004200 */
[----:B------:R-:W-:Y:S01]  /*ca30*/  IMAD.MOV.U32 R161, RZ, RZ, R139 ;  /* 0x000000ffffa17224 */ /* 0x000fe200078e008b */
[C---:B------:R-:W-:Y:S01]  /*ca40*/  HMMA.16816.F32 R60, R4.reuse, R48, R68 ;  /* 0x00000030043c723c */ /* 0x040fe20000001844 */
[----:B------:R-:W-:Y:S01]  /*ca50*/  IMAD.MOV.U32 R47, RZ, RZ, R201 ;  /* 0x000000ffff2f7224 */ /* 0x000fe200078e00c9 */
[----:B------:R-:W-:Y:S01]  /*ca60*/  MOV R174, R113 ;  /* 0x0000007100ae7202 */ /* 0x000fe20000000f00 */
[----:B-1----:R-:W-:Y:S01]  /*ca70*/  FFMA.FTZ R12, R31, UR4, -R3 ;  /* 0x000000041f0c7c23 */ /* 0x002fe20008010803 */
[----:B------:R-:W-:Y:S01]  /*ca80*/  IMAD.MOV.U32 R160, RZ, RZ, R114 ;  /* 0x000000ffffa07224 */ /* 0x000fe200078e0072 */
[----:B------:R-:W1:Y:S01]  /*ca90*/  LDSM.16.MT88.4 R28, [R205+0x9400] ;  /* 0x00940000cd1c783b */ /* 0x000e620000004200 */
[----:B------:R-:W-:Y:S01]  /*caa0*/  IMAD.MOV.U32 R175, RZ, RZ, R103 ;  /* 0x000000ffffaf7224 */ /* 0x000fe200078e0067 */
[----:B------:R-:W-:Y:S01]  /*cab0*/  MUFU.EX2 R215, R12 ;  /* 0x0000000c00d77308 */ /* 0x000fe20000000800 */
[----:B------:R-:W-:Y:S01]  /*cac0*/  HMMA.16816.F32 R40, R4, R20, R128 ;  /* 0x000000140428723c */ /* 0x000fe20000001880 */
[----:B--2---:R-:W-:-:S06]  /*cad0*/  FFMA.FTZ R11, R109, UR4, -R3 ;  /* 0x000000046d0b7c23 */ /* 0x004fcc0008010803 */
[----:B------:R2:W4:Y:S01]  /*cae0*/  MUFU.EX2 R213, R11 ;  /* 0x0000000b00d57308 */ /* 0x0005220000000800 */
[C---:B------:R-:W-:Y:S01]  /*caf0*/  HMMA.16816.F32 R76, R4.reuse, R22, R140 ;  /* 0x00000016044c723c */ /* 0x040fe2000000188c */
[----:B------:R-:W-:Y:S07]  /*cb00*/  LDSM.16.MT88.4 R20, [R205+0xa400] ;  /* 0x00a40000cd14783b */ /* 0x000fee0000004200 */
[----:B------:R-:W-:Y:S01]  /*cb10*/  HMMA.16816.F32 R156, R4, R26, R156 ;  /* 0x0000001a049c723c */ /* 0x000fe2000000189c */
[----:B------:R-:W5:Y:S01]  /*cb20*/  LDSM.16.MT88.4 R24, [R35+0x9400] ;  /* 0x009400002318783b */ /* 0x000f620000004200 */
[----:B--2---:R-:W-:-:S06]  /*cb30*/  FFMA.FTZ R11, R105, UR4, -R3 ;  /* 0x00000004690b7c23 */ /* 0x004fcc0008010803 */
[C---:B------:R-:W-:Y:S01]  /*cb40*/  HMMA.16816.F32 R48, R4.reuse, R50, R80 ;  /* 0x000000320430723c */ /* 0x040fe20000001850 */
[----:B------:R2:W-:Y:S07]  /*cb50*/  MUFU.EX2 R212, R11 ;  /* 0x0000000b00d47308 */ /* 0x0005ee0000000800 */
[C---:B------:R-:W-:Y:S08]  /*cb60*/  HMMA.16816.F32 R56, R4.reuse, R36, R84 ;  /* 0x000000240438723c */ /* 0x040ff00000001854 */
[----:B------:R-:W-:Y:S01]  /*cb70*/  HMMA.16816.F32 R96, R4, R38, R96 ;  /* 0x000000260460723c */ /* 0x000fe20000001860 */
[--C-:B------:R-:W-:Y:S01]  /*cb80*/  FFMA.FTZ R4, R15, UR4, -R10.reuse ;  /* 0x000000040f047c23 */ /* 0x100fe2000801080a */
[----:B---3--:R-:W-:Y:S01]  /*cb90*/  F2FP.F16.F32.PACK_AB R6, R220, R217 ;  /* 0x000000d9dc06723e */ /* 0x008fe200000000ff */
[----:B------:R-:W3:Y:S01]  /*cba0*/  LDSM.16.MT88.4 R12, [R35+0xa400] ;  /* 0x00a40000230c783b */ /* 0x000ee20000004200 */
[----:B--2---:R-:W-:Y:S01]  /*cbb0*/  FFMA.FTZ R11, R106, UR4, -R3 ;  /* 0x000000046a0b7c23 */ /* 0x004fe20008010803 */
[----:B------:R2:W-:Y:S01]  /*cbc0*/  MUFU.EX2 R202, R4 ;  /* 0x0000000400ca7308 */ /* 0x0005e20000000800 */
[----:B----4-:R-:W-:Y:S01]  /*cbd0*/  F2FP.F16.F32.PACK_AB R5, R215, R213 ;  /* 0x000000d5d705723e */ /* 0x010fe200000000ff */
[----:B------:R-:W4:Y:S06]  /*cbe0*/  LDSM.16.MT88.4 R36, [R35+0xb400] ;  /* 0x00b400002324783b */ /* 0x000f2c0000004200 */
[----:B------:R1:W5:Y:S01]  /*cbf0*/  MUFU.EX2 R207, R11 ;  /* 0x0000000b00cf7308 */ /* 0x0003620000000800 */
[----:B--2---:R-:W-:Y:S01]  /*cc00*/  F2FP.F16.F32.PACK_AB R4, R221, R219 ;  /* 0x000000dbdd04723e */ /* 0x004fe200000000ff */
[----:B-1----:R-:W-:Y:S01]  /*cc10*/  FFMA.FTZ R11, R181, UR4, -R10 ;  /* 0x00000004b50b7c23 */ /* 0x002fe2000801080a */
[----:B-----5:R-:W-:Y:S01]  /*cc20*/  F2FP.F16.F32.PACK_AB R7, R207, R212 ;  /* 0x000000d4cf07723e */ /* 0x020fe200000000ff */
[----:B------:R-:W-:-:S04]  /*cc30*/  IMAD.MOV.U32 R181, RZ, RZ, R200 ;  /* 0x000000ffffb57224 */ /* 0x000fc800078e00c8 */
[----:B------:R1:W2:Y:S02]  /*cc40*/  MUFU.EX2 R204, R11 ;  /* 0x0000000b00cc7308 */ /* 0x0002a40000000800 */
[C---:B------:R-:W-:Y:S01]  /*cc50*/  HMMA.16816.F32 R140, R4.reuse, R28, R208 ;  /* 0x0000001c048c723c */ /* 0x040fe200000018d0 */
[----:B------:R-:W-:Y:S01]  /*cc60*/  MOV R210, R136 ;  /* 0x0000008800d27202 */ /* 0x000fe20000000f00 */
[----:B------:R-:W-:Y:S02]  /*cc70*/  IMAD.MOV.U32 R209, RZ, RZ, R137 ;  /* 0x000000ffffd17224 */ /* 0x000fe400078e0089 */
[----:B------:R-:W-:Y:S02]  /*cc80*/  IMAD.MOV.U32 R208, RZ, RZ, R138 ;  /* 0x000000ffffd07224 */ /* 0x000fe400078e008a */
[----:B------:R-:W-:Y:S02]  /*cc90*/  IMAD.MOV.U32 R211, RZ, RZ, R126 ;  /* 0x000000ffffd37224 */ /* 0x000fe400078e007e */
[----:B------:R-:W-:Y:S01]  /*cca0*/  HMMA.16816.F32 R136, R4, R30, R196 ;  /* 0x0000001e0488723c */ /* 0x000fe200000018c4 */
[----:B-1----:R-:W-:-:S07]  /*ccb0*/  FFMA.FTZ R11, R100, UR4, -R10 ;  /* 0x00000004640b7c23 */ /* 0x002fce000801080a */
[C---:B------:R-:W-:Y:S01]  /*ccc0*/  HMMA.16816.F32 R128, R4.reuse, R26, R188 ;  /* 0x0000001a0480723c */ /* 0x040fe200000018bc */
[----:B------:R1:W-:Y:S01]  /*ccd0*/  MUFU.EX2 R203, R11 ;  /* 0x0000000b00cb7308 */ /* 0x0003e20000000800 */
[----:B------:R-:W-:Y:S01]  /*cce0*/  IMAD.MOV.U32 R190, RZ, RZ, R127 ;  /* 0x000000ffffbe7224 */ /* 0x000fe200078e007f */
[----:B------:R-:W-:Y:S01]  /*ccf0*/  MOV R189, R101 ;  /* 0x0000006500bd7202 */ /* 0x000fe20000000f00 */
[----:B------:R-:W-:Y:S02]  /*cd00*/  IMAD.MOV.U32 R191, RZ, RZ, R102 ;  /* 0x000000ffffbf7224 */ /* 0x000fe400078e0066 */
[----:B------:R-:W-:Y:S02]  /*cd10*/  IMAD.MOV.U32 R188, RZ, RZ, R104 ;  /* 0x000000ffffbc7224 */ /* 0x000fe400078e0068 */
[----:B------:R-:W-:Y:S01]  /*cd20*/  HMMA.16816.F32 R124, R4, R20, R184 ;  /* 0x00000014047c723c */ /* 0x000fe200000018b8 */
[----:B------:R-:W-:Y:S01]  /*cd30*/  IMAD.MOV.U32 R186, RZ, RZ, R110 ;  /* 0x000000ffffba7224 */ /* 0x000fe200078e006e */
[----:B------:R-:W-:Y:S01]  /*cd40*/  MOV R185, R46 ;  /* 0x0000002e00b97202 */ /* 0x000fe20000000f00 */
[----:B------:R-:W-:-:S02]  /*cd50*/  IMAD.MOV.U32 R187, RZ, RZ, R111 ;  /* 0x000000ffffbb7224 */ /* 0x000fc400078e006f */
[----:B------:R-:W-:-:S03]  /*cd60*/  IMAD.MOV.U32 R184, RZ, RZ, R47 ;  /* 0x000000ffffb87224 */ /* 0x000fc600078e002f */
[----:B------:R-:W-:Y:S01]  /*cd70*/  HMMA.16816.F32 R132, R4, R24, R132 ;  /* 0x000000180484723c */ /* 0x000fe20000001884 */
[----:B-1----:R-:W-:Y:S01]  /*cd80*/  FFMA.FTZ R11, R193, UR4, -R9 ;  /* 0x00000004c10b7c23 */ /* 0x002fe20008010809 */
[----:B------:R-:W-:-:S03]  /*cd90*/  IMAD.MOV.U32 R193, RZ, RZ, R115 ;  /* 0x000000ffffc17224 */ /* 0x000fc600078e0073 */
[----:B------:R1:W-:Y:S03]  /*cda0*/  MUFU.EX2 R198, R11 ;  /* 0x0000000b00c67308 */ /* 0x0003e60000000800 */
[C---:B------:R-:W-:Y:S08]  /*cdb0*/  HMMA.16816.F32 R120, R4.reuse, R22, R120 ;  /* 0x000000160478723c */ /* 0x040ff00000001878 */
[----:B---3--:R-:W-:Y:S01]  /*cdc0*/  HMMA.16816.F32 R116, R4, R12, R116 ;  /* 0x0000000c0474723c */ /* 0x008fe20000001874 */
[----:B-1----:R-:W-:Y:S01]  /*cdd0*/  FFMA.FTZ R11, R192, UR4, -R9 ;  /* 0x00000004c00b7c23 */ /* 0x002fe20008010809 */
[----:B------:R-:W-:-:S06]  /*cde0*/  IMAD.MOV.U32 R192, RZ, RZ, R112 ;  /* 0x000000ffffc07224 */ /* 0x000fcc00078e0070 */
[C---:B----4-:R-:W-:Y:S01]  /*cdf0*/  HMMA.16816.F32 R100, R4.reuse, R36, R152 ;  /* 0x000000240464723c */ /* 0x050fe20000001898 */
[----:B------:R1:W3:Y:S07]  /*ce00*/  MUFU.EX2 R201, R11 ;  /* 0x0000000b00c97308 */ /* 0x0002ee0000000800 */
[C---:B------:R-:W-:Y:S08]  /*ce10*/  HMMA.16816.F32 R112, R4.reuse, R14, R176 ;  /* 0x0000000e0470723c */ /* 0x040ff000000018b0 */
[----:B------:R-:W-:Y:S01]  /*ce20*/  HMMA.16816.F32 R84, R4, R38, R148 ;  /* 0x000000260454723c */ /* 0x000fe20000001894 */
[----:B-1----:R-:W-:-:S04]  /*ce30*/  FFMA.FTZ R11, R107, UR4, -R9 ;  /* 0x000000046b0b7c23 */ /* 0x002fc80008010809 */
[----:B------:R1:W-:Y:S03]  /*ce40*/  MUFU.EX2 R200, R11 ;  /* 0x0000000b00c87308 */ /* 0x0003e60000000800 */
[----:B------:R-:W-:Y:S01]  /*ce50*/  HMMA.16816.F32 R104, R4, R18, R164 ;  /* 0x000000120468723c */ /* 0x000fe200000018a4 */
[----:B-1----:R-:W-:-:S07]  /*ce60*/  FFMA.FTZ R11, R108, UR4, -R9 ;  /* 0x000000046c0b7c23 */ /* 0x002fce0008010809 */
[----:B------:R-:W-:Y:S01]  /*ce70*/  HMMA.16816.F32 R108, R4, R16, R168 ;  /* 0x00000010046c723c */ /* 0x000fe200000018a8 */
[----:B--2---:R-:W-:Y:S01]  /*ce80*/  F2FP.F16.F32.PACK_AB R4, R204, R223 ;  /* 0x000000dfcc04723e */ /* 0x004fe200000000ff */
[----:B------:R1:W2:Y:S01]  /*ce90*/  MUFU.EX2 R199, R11 ;  /* 0x0000000b00c77308 */ /* 0x0002a20000000800 */
[----:B---3--:R-:W-:Y:S02]  /*cea0*/  F2FP.F16.F32.PACK_AB R5, R201, R198 ;  /* 0x000000c6c905723e */ /* 0x008fe400000000ff */
[----:B------:R-:W-:Y:S01]  /*ceb0*/  F2FP.F16.F32.PACK_AB R6, R203, R202 ;  /* 0x000000cacb06723e */ /* 0x000fe200000000ff */
[----:B-1----:R-:W-:Y:S01]  /*cec0*/  FFMA.FTZ R11, R180, UR4, -R10 ;  /* 0x00000004b40b7c23 */ /* 0x002fe2000801080a */
[----:B--2---:R-:W-:-:S03]  /*ced0*/  F2FP.F16.F32.PACK_AB R7, R199, R200 ;  /* 0x000000c8c707723e */ /* 0x004fc600000000ff */
[----:B------:R1:W-:Y:S04]  /*cee0*/  MUFU.EX2 R197, R11 ;  /* 0x0000000b00c57308 */ /* 0x0003e80000000800 */
[C---:B------:R-:W-:Y:S08]  /*cef0*/  HMMA.16816.F32 R64, R4.reuse, R12, R64 ;  /* 0x0000000c0440723c */ /* 0x040ff00000001840 */
[----:B------:R-:W-:Y:S01]  /*cf00*/  HMMA.16816.F32 R52, R4, R14, R52 ;  /* 0x0000000e0434723c */ /* 0x000fe20000001834 */
[----:B------:R-:W-:Y:S01]  /*cf10*/  LDSM.16.MT88.4 R12, [R205+0xb800] ;  /* 0x00b80000cd0c783b */ /* 0x000fe20000004200 */
[----:B-1----:R-:W-:-:S06]  /*cf20*/  FFMA.FTZ R11, R194, UR4, -R8 ;  /* 0x00000004c20b7c23 */ /* 0x002fcc0008010808 */
[C---:B------:R-:W-:Y:S01]  /*cf30*/  HMMA.16816.F32 R92, R4.reuse, R28, R92 ;  /* 0x0000001c045c723c */ /* 0x040fe2000000185c */
[----:B------:R1:W-:Y:S07]  /*cf40*/  MUFU.EX2 R196, R11 ;  /* 0x0000000b00c47308 */ /* 0x0003ee0000000800 */
[C---:B------:R-:W-:Y:S01]  /*cf50*/  HMMA.16816.F32 R88, R4.reuse, R30, R88 ;  /* 0x0000001e0458723c */ /* 0x040fe20000001858 */
[----:B------:R-:W-:Y:S07]  /*cf60*/  LDSM.16.MT88.4 R28, [R35+0x9800] ;  /* 0x00980000231c783b */ /* 0x000fee0000004200 */
[----:B------:R-:W-:Y:S01]  /*cf70*/  HMMA.16816.F32 R80, R4, R24, R40 ;  /* 0x000000180450723c */ /* 0x000fe20000001828 */
[----:B------:R-:W2:Y:S01]  /*cf80*/  LDSM.16.MT88.4 R40, [R205+0x9800] ;  /* 0x00980000cd28783b */ /* 0x000ea20000004200 */
[----:B-1----:R-:W-:-:S04]  /*cf90*/  FFMA.FTZ R11, R195, UR4, -R8 ;  /* 0x00000004c30b7c23 */ /* 0x002fc80008010808 */
[----:B------:R1:W-:Y:S02]  /*cfa0*/  MUFU.EX2 R195, R11 ;  /* 0x0000000b00c37308 */ /* 0x0003e40000000800 */
[C---:B------:R-:W-:Y:S01]  /*cfb0*/  HMMA.16816.F32 R76, R4.reuse, R26, R76 ;  /* 0x0000001a044c723c */ /* 0x040fe2000000184c */
[----:B------:R-:W3:Y:S07]  /*cfc0*/  LDSM.16.MT88.4 R24, [R205+0xa800] ;  /* 0x00a80000cd18783b */ /* 0x000eee0000004200 */
[----:B------:R-:W-:Y:S01]  /*cfd0*/  HMMA.16816.F32 R72, R4, R20, R72 ;  /* 0x000000140448723c */ /* 0x000fe20000001848 */
[----:B-1----:R-:W-:-:S07]  /*cfe0*/  FFMA.FTZ R11, R183, UR4, -R8 ;  /* 0x00000004b70b7c23 */ /* 0x002fce0008010808 */
[C---:B------:R-:W-:Y:S01]  /*cff0*/  HMMA.16816.F32 R68, R4.reuse, R22, R156 ;  /* 0x000000160444723c */ /* 0x040fe2000000189c */
[----:B------:R-:W-:Y:S01]  /*d000*/  LDSM.16.MT88.4 R20, [R35+0xb800] ;  /* 0x00b800002314783b */ /* 0x000fe20000004200 */
[----:B------:R-:W-:Y:S01]  /*d010*/  MOV R159, R186 ;  /* 0x000000ba009f7202 */ /* 0x000fe20000000f00 */
[----:B------:R1:W-:Y:S01]  /*d020*/  MUFU.EX2 R194, R11 ;  /* 0x0000000b00c27308 */ /* 0x0003e20000000800 */
[----:B------:R-:W-:Y:S02]  /*d030*/  IMAD.MOV.U32 R158, RZ, RZ, R187 ;  /* 0x000000ffff9e7224 */ /* 0x000fe400078e00bb */
[----:B------:R-:W-:Y:S02]  /*d040*/  IMAD.MOV.U32 R187, RZ, RZ, R162 ;  /* 0x000000ffffbb7224 */ /* 0x000fe400078e00a2 */
[----:B------:R-:W-:Y:S01]  /*d050*/  HMMA.16816.F32 R60, R4, R16, R60 ;  /* 0x00000010043c723c */ /* 0x000fe2000000183c */
[----:B------:R-:W-:Y:S02]  /*d060*/  IMAD.MOV.U32 R186, RZ, RZ, R163 ;  /* 0x000000ffffba7224 */ /* 0x000fe400078e00a3 */
[----:B------:R-:W-:-:S02]  /*d070*/  IMAD.MOV.U32 R157, RZ, RZ, R188 ;  /* 0x000000ffff9d7224 */ /* 0x000fc400078e00bc */
[----:B------:R-:W-:-:S03]  /*d080*/  IMAD.MOV.U32 R156, RZ, RZ, R189 ;  /* 0x000000ffff9c7224 */ /* 0x000fc600078e00bd */
[----:B------:R-:W-:Y:S01]  /*d090*/  HMMA.16816.F32 R48, R4, R18, R48 ;  /* 0x000000120430723c */ /* 0x000fe20000001830 */
[----:B------:R-:W4:Y:S01]  /*d0a0*/  LDSM.16.MT88.4 R16, [R35+0xa800] ;  /* 0x00a800002310783b */ /* 0x000f220000004200 */
[----:B-1----:R-:W-:Y:S01]  /*d0b0*/  FFMA.FTZ R11, R216, UR4, -R8 ;  /* 0x00000004d80b7c23 */ /* 0x002fe20008010808 */
[----:B------:R-:W-:-:S03]  /*d0c0*/  IMAD.MOV.U32 R216, RZ, RZ, R193 ;  /* 0x000000ffffd87224 */ /* 0x000fc600078e00c1 */
[----:B------:R1:W5:Y:S02]  /*d0d0*/  MUFU.EX2 R193, R11 ;  /* 0x0000000b00c17308 */ /* 0x0003640000000800 */
[C---:B------:R-:W-:Y:S08]  /*d0e0*/  HMMA.16816.F32 R56, R4.reuse, R36, R56 ;  /* 0x000000240438723c */ /* 0x040ff00000001838 */
[----:B------:R-:W-:Y:S01]  /*d0f0*/  HMMA.16816.F32 R36, R4, R38, R96 ;  /* 0x000000260424723c */ /* 0x000fe20000001860 */
[----:B------:R-:W-:Y:S01]  /*d100*/  FFMA.FTZ R4, R214, UR4, -R10 ;  /* 0x00000004d6047c23 */ /* 0x000fe2000801080a */
[----:B------:R-:W-:Y:S01]  /*d110*/  MOV R214, R174 ;  /* 0x000000ae00d67202 */ /* 0x000fe20000000f00 */
[----:B------:R-:W-:-:S02]  /*d120*/  IMAD.MOV.U32 R174, RZ, RZ, R160 ;  /* 0x000000ffffae7224 */ /* 0x000fc400078e00a0 */
[----:B------:R2:W-:Y:S01]  /*d130*/  MUFU.EX2 R179, R4 ;  /* 0x0000000400b37308 */ /* 0x0005e20000000800 */
[----:B-1----:R-:W-:Y:S01]  /*d140*/  FFMA.FTZ R11, R222, UR4, -R3 ;  /* 0x00000004de0b7c23 */ /* 0x002fe20008010803 */
[----:B------:R-:W-:Y:S02]  /*d150*/  MOV R222, R192 ;  /* 0x000000c000de7202 */ /* 0x000fe40000000f00 */
[----:B-----5:R-:W-:-:S04]  /*d160*/  F2FP.F16.F32.PACK_AB R6, R193, R194 ;  /* 0x000000c2c106723e */ /* 0x020fc800000000ff */
[----:B------:R1:W-:Y:S01]  /*d170*/  MUFU.EX2 R192, R11 ;  /* 0x0000000b00c07308 */ /* 0x0003e20000000800 */
[----:B--2---:R-:W-:Y:S01]  /*d180*/  F2FP.F16.F32.PACK_AB R4, R195, R196 ;  /* 0x000000c4c304723e */ /* 0x004fe200000000ff */
[----:B-1----:R-:W-:Y:S01]  /*d190*/  FFMA.FTZ R11, R224, UR4, -R3 ;  /* 0x00000004e00b7c23 */ /* 0x002fe20008010803 */
[----:B------:R-:W-:-:S05]  /*d1a0*/  IMAD.MOV.U32 R224, RZ, RZ, R190 ;  /* 0x000000ffffe07224 */ /* 0x000fca00078e00be */
[----:B------:R1:W2:Y:S02]  /*d1b0*/  MUFU.EX2 R183, R11 ;  /* 0x0000000b00b77308 */ /* 0x0002a40000000800 */
[----:B-1----:R-:W-:Y:S01]  /*d1c0*/  FFMA.FTZ R11, R230, UR4, -R3 ;  /* 0x00000004e60b7c23 */ /* 0x002fe20008010803 */
[----:B------:R-:W-:Y:S01]  /*d1d0*/  IMAD.MOV.U32 R230, RZ, RZ, R182 ;  /* 0x000000ffffe67224 */ /* 0x000fe200078e00b6 */
[----:B--2---:R-:W-:-:S04]  /*d1e0*/  F2FP.F16.F32.PACK_AB R5, R183, R192 ;  /* 0x000000c0b705723e */ /* 0x004fc800000000ff */
[----:B------:R1:W-:Y:S02]  /*d1f0*/  MUFU.EX2 R182, R11 ;  /* 0x0000000b00b67308 */ /* 0x0003e40000000800 */
[----:B-1----:R-:W-:Y:S01]  /*d200*/  FFMA.FTZ R11, R237, UR4, -R3 ;  /* 0x00000004ed0b7c23 */ /* 0x002fe20008010803 */
[----:B------:R-:W-:-:S05]  /*d210*/  IMAD.MOV.U32 R237, RZ, RZ, R181 ;  /* 0x000000ffffed7224 */ /* 0x000fca00078e00b5 */
[----:B------:R1:W2:Y:S02]  /*d220*/  MUFU.EX2 R181, R11 ;  /* 0x0000000b00b57308 */ /* 0x0002a40000000800 */
[----:B-1----:R-:W-:Y:S01]  /*d230*/  FFMA.FTZ R11, R206, UR4, -R10 ;  /* 0x00000004ce0b7c23 */ /* 0x002fe2000801080a */
[----:B--2---:R-:W-:Y:S01]  /*d240*/  F2FP.F16.F32.PACK_AB R7, R181, R182 ;  /* 0x000000b6b507723e */ /* 0x004fe200000000ff */
        /* <DEDUP_REMOVED lines=8> */
[----:B------:R-:W-:-:S02]  /*d2d0*/  IMAD.MOV.U32 R224, RZ, RZ, R222 ;  /* 0x000000ffffe07224 */ /* 0x000fc400078e00de */
[----:B------:R-:W-:Y:S01]  /*d2e0*/  IMAD.MOV.U32 R142, RZ, RZ, R156 ;  /* 0x000000ffff8e7224 */ /* 0x000fe200078e009c */
[----:B------:R-:W-:Y:S01]  /*d2f0*/  MOV R156, R208 ;  /* 0x000000d0009c7202 */ /* 0x000fe20000000f00 */
[----:B-1----:R-:W-:Y:S01]  /*d300*/  FFMA.FTZ R11, R218, UR4, -R10 ;  /* 0x00000004da0b7c23 */ /* 0x002fe2000801080a */
[----:B------:R-:W-:Y:S02]  /*d310*/  IMAD.MOV.U32 R218, RZ, RZ, R161 ;  /* 0x000000ffffda7224 */ /* 0x000fe400078e00a1 */
[C---:B------:R-:W-:Y:S01]  /*d320*/  HMMA.16816.F32 R160, R4.reuse, R12, R108 ;  /* 0x0000000c04a0723c */ /* 0x040fe2000000186c */
[----:B------:R1:W-:Y:S01]  /*d330*/  MUFU.EX2 R178, R11 ;  /* 0x0000000b00b27308 */ /* 0x0003e20000000800 */
[----:B------:R-:W-:Y:S02]  /*d340*/  IMAD.MOV.U32 R214, RZ, RZ, R157 ;  /* 0x000000ffffd67224 */ /* 0x000fe400078e009d */
[----:B------:R-:W-:Y:S02]  /*d350*/  IMAD.MOV.U32 R222, RZ, RZ, R158 ;  /* 0x000000ffffde7224 */ /* 0x000fe400078e009e */
[----:B------:R-:W-:Y:S01]  /*d360*/  IMAD.MOV.U32 R157, RZ, RZ, R209 ;  /* 0x000000ffff9d7224 */ /* 0x000fe200078e00d1 */
[----:B------:R-:W-:Y:S01]  /*d370*/  MOV R209, R173 ;  /* 0x000000ad00d17202 */ /* 0x000fe20000000f00 */
[----:B------:R-:W-:Y:S01]  /*d380*/  HMMA.16816.F32 R108, R4, R14, R104 ;  /* 0x0000000e046c723c */ /* 0x000fe20000001868 */
[----:B------:R-:W-:-:S02]  /*d390*/  IMAD.MOV.U32 R143, RZ, RZ, R186 ;  /* 0x000000ffff8f7224 */ /* 0x000fc400078e00ba */
[----:B------:R-:W-:Y:S02]  /*d3a0*/  IMAD.MOV.U32 R158, RZ, RZ, R210 ;  /* 0x000000ffff9e7224 */ /* 0x000fe400078e00d2 */
[----:B------:R-:W-:Y:S02]  /*d3b0*/  IMAD.MOV.U32 R208, RZ, RZ, R172 ;  /* 0x000000ffffd07224 */ /* 0x000fe400078e00ac */
[----:B------:R-:W-:Y:S01]  /*d3c0*/  IMAD.MOV.U32 R210, RZ, RZ, R144 ;  /* 0x000000ffffd27224 */ /* 0x000fe200078e0090 */
[C---:B------:R-:W-:Y:S01]  /*d3d0*/  HMMA.16816.F32 R132, R4.reuse, R28, R132 ;  /* 0x0000001c0484723c */ /* 0x040fe20000001884 */
[----:B------:R-:W-:Y:S02]  /*d3e0*/  IMAD.MOV.U32 R172, RZ, RZ, R146 ;  /* 0x000000ffffac7224 */ /* 0x000fe400078e0092 */
[----:B-1----:R-:W-:Y:S01]  /*d3f0*/  FFMA.FTZ R11, R228, UR4, -R9 ;  /* 0x00000004e40b7c23 */ /* 0x002fe20008010809 */
[----:B------:R-:W-:Y:S02]  /*d400*/  IMAD.MOV.U32 R228, RZ, RZ, R187 ;  /* 0x000000ffffe47224 */ /* 0x000fe400078e00bb */
[----:B------:R-:W-:Y:S01]  /*d410*/  IMAD.MOV.U32 R173, RZ, RZ, R147 ;  /* 0x000000ffffad7224 */ /* 0x000fe200078e0093 */
[----:B------:R1:W-:Y:S01]  /*d420*/  MUFU.EX2 R177, R11 ;  /* 0x0000000b00b17308 */ /* 0x0003e20000000800 */
[C---:B------:R-:W-:Y:S08]  /*d430*/  HMMA.16816.F32 R128, R4.reuse, R30, R128 ;  /* 0x0000001e0480723c */ /* 0x040ff00000001880 */
[----:B---3--:R-:W-:Y:S01]  /*d440*/  HMMA.16816.F32 R148, R4, R24, R124 ;  /* 0x000000180494723c */ /* 0x008fe2000000187c */
[----:B------:R-:W3:Y:S01]  /*d450*/  LDSM.16.MT88.4 R124, [R205+0x9c00] ;  /* 0x009c0000cd7c783b */ /* 0x000ee20000004200 */
[----:B-1----:R-:W-:-:S06]  /*d460*/  FFMA.FTZ R11, R229, UR4, -R9 ;  /* 0x00000004e50b7c23 */ /* 0x002fcc0008010809 */
[C---:B------:R-:W-:Y:S01]  /*d470*/  HMMA.16816.F32 R152, R4.reuse, R26, R120 ;  /* 0x0000001a0498723c */ /* 0x040fe20000001878 */
[----:B------:R-:W-:Y:S01]  /*d480*/  IMAD.MOV.U32 R229, RZ, RZ, R185 ;  /* 0x000000ffffe57224 */ /* 0x000fe200078e00b9 */
[----:B------:R1:W5:Y:S06]  /*d490*/  MUFU.EX2 R176, R11 ;  /* 0x0000000b00b07308 */ /* 0x00036c0000000800 */
[C---:B----4-:R-:W-:Y:S08]  /*d4a0*/  HMMA.16816.F32 R164, R4.reuse, R16, R116 ;  /* 0x0000001004a4723c */ /* 0x050ff00000001874 */
[----:B------:R-:W-:Y:S01]  /*d4b0*/  HMMA.16816.F32 R168, R4, R18, R112 ;  /* 0x0000001204a8723c */ /* 0x000fe20000001870 */
[----:B-1----:R-:W-:Y:S01]  /*d4c0*/  FFMA.FTZ R11, R234, UR4, -R9 ;  /* 0x00000004ea0b7c23 */ /* 0x002fe20008010809 */
[----:B------:R-:W-:-:S03]  /*d4d0*/  IMAD.MOV.U32 R234, RZ, RZ, R156 ;  /* 0x000000ffffea7224 */ /* 0x000fc600078e009c */
[----:B------:R1:W-:Y:S03]  /*d4e0*/  MUFU.EX2 R47, R11 ;  /* 0x0000000b002f7308 */ /* 0x0003e60000000800 */
[C---:B------:R-:W-:Y:S08]  /*d4f0*/  HMMA.16816.F32 R104, R4.reuse, R20, R100 ;  /* 0x000000140468723c */ /* 0x040ff00000001864 */
[----:B------:R-:W-:Y:S01]  /*d500*/  HMMA.16816.F32 R84, R4, R22, R84 ;  /* 0x000000160454723c */ /* 0x000fe20000001854 */
[----:B--2---:R-:W-:-:S02]  /*d510*/  F2FP.F16.F32.PACK_AB R4, R180, R197 ;  /* 0x000000c5b404723e */ /* 0x004fc400000000ff */
[----:B-----5:R-:W-:Y:S02]  /*d520*/  F2FP.F16.F32.PACK_AB R5, R176, R177 ;  /* 0x000000b1b005723e */ /* 0x020fe400000000ff */
[----:B------:R-:W-:Y:S01]  /*d530*/  F2FP.F16.F32.PACK_AB R6, R178, R179 ;  /* 0x000000b3b206723e */ /* 0x000fe200000000ff */
[----:B-1----:R-:W-:Y:S01]  /*d540*/  FFMA.FTZ R11, R240, UR4, -R9 ;  /* 0x00000004f00b7c23 */ /* 0x002fe20008010809 */
[----:B------:R-:W-:-:S03]  /*d550*/  IMAD.MOV.U32 R240, RZ, RZ, R157 ;  /* 0x000000fffff07224 */ /* 0x000fc600078e009d */
[----:B------:R-:W1:Y:S02]  /*d560*/  MUFU.EX2 R46, R11 ;  /* 0x0000000b002e7308 */ /* 0x000e640000000800 */
[----:B-1----:R-:W-:Y:S01]  /*d570*/  F2FP.F16.F32.PACK_AB R7, R46, R47 ;  /* 0x0000002f2e07723e */ /* 0x002fe200000000ff */
[----:B------:R-:W-:-:S06]  /*d580*/  FFMA.FTZ R11, R242, UR4, -R10 ;  /* 0x00000004f20b7c23 */ /* 0x000fcc000801080a */
        /* <DEDUP_REMOVED lines=9> */
[----:B-1----:R-:W-:Y:S01]  /*d620*/  FFMA.FTZ R11, R218, UR4, -R8 ;  /* 0x00000004da0b7c23 */ /* 0x002fe20008010808 */
[----:B------:R-:W-:Y:S01]  /*d630*/  MOV R218, R216 ;  /* 0x000000d800da7202 */ /* 0x000fe20000000f00 */
[----:B------:R-:W-:-:S05]  /*d640*/  IMAD.MOV.U32 R216, RZ, RZ, R159 ;  /* 0x000000ffffd87224 */ /* 0x000fca00078e009f */
[C---:B------:R-:W-:Y:S01]  /*d650*/  HMMA.16816.F32 R100, R4.reuse, R42, R88 ;  /* 0x0000002a0464723c */ /* 0x040fe20000001858 */
[----:B------:R1:W2:Y:S01]  /*d660*/  MUFU.EX2 R29, R11 ;  /* 0x0000000b001d7308 */ /* 0x0002a20000000800 */
[----:B------:R-:W-:Y:S02]  /*d670*/  IMAD.MOV.U32 R159, RZ, RZ, R211 ;  /* 0x000000ffff9f7224 */ /* 0x000fe400078e00d3 */
[----:B------:R-:W-:Y:S01]  /*d680*/  IMAD.MOV.U32 R211, RZ, RZ, R145 ;  /* 0x000000ffffd37224 */ /* 0x000fe200078e0091 */
[----:B------:R-:W-:Y:S01]  /*d690*/  MOV R123, R216 ;  /* 0x000000d8007b7202 */ /* 0x000fe20000000f00 */
[----:B------:R-:W-:Y:S02]  /*d6a0*/  IMAD.MOV.U32 R90, RZ, RZ, R209 ;  /* 0x000000ffff5a7224 */ /* 0x000fe400078e00d1 */
[----:B------:R-:W-:Y:S01]  /*d6b0*/  HMMA.16816.F32 R144, R4, R24, R72 ;  /* 0x000000180490723c */ /* 0x000fe20000001848 */
[----:B------:R-:W-:Y:S01]  /*d6c0*/  IMAD.MOV.U32 R216, RZ, RZ, R210 ;  /* 0x000000ffffd87224 */ /* 0x000fe200078e00d2 */
[----:B------:R-:W-:Y:S01]  /*d6d0*/  MOV R210, R173 ;  /* 0x000000ad00d27202 */ /* 0x000fe20000000f00 */
[----:B------:R-:W-:-:S02]  /*d6e0*/  IMAD.MOV.U32 R89, RZ, RZ, R158 ;  /* 0x000000ffff597224 */ /* 0x000fc400078e009e */
[----:B------:R-:W-:Y:S02]  /*d6f0*/  IMAD.MOV.U32 R91, RZ, RZ, R172 ;  /* 0x000000ffff5b7224 */ /* 0x000fe400078e00ac */
[----:B------:R-:W-:Y:S01]  /*d700*/  IMAD.MOV.U32 R209, RZ, RZ, R175 ;  /* 0x000000ffffd17224 */ /* 0x000fe200078e00af */
[C---:B------:R-:W-:Y:S01]  /*d710*/  HMMA.16816.F32 R184, R4.reuse, R30, R76 ;  /* 0x0000001e04b8723c */ /* 0x040fe2000000184c */
[--C-:B-1----:R-:W-:Y:S01]  /*d720*/  FFMA.FTZ R11, R229, UR4, -R8.reuse ;  /* 0x00000004e50b7c23 */ /* 0x102fe20008010808 */
[----:B------:R-:W-:Y:S01]  /*d730*/  FFMA.FTZ R8, R228, UR4, -R8 ;  /* 0x00000004e4087c23 */ /* 0x000fe20008010808 */
[----:B------:R-:W-:Y:S01]  /*d740*/  MOV R229, R141 ;  /* 0x0000008d00e57202 */ /* 0x000fe20000000f00 */
[----:B------:R-:W-:Y:S01]  /*d750*/  IMAD.MOV.U32 R228, RZ, RZ, R142 ;  /* 0x000000ffffe47224 */ /* 0x000fe200078e008e */
[----:B------:R-:W-:Y:S01]  /*d760*/  MUFU.EX2 R28, R11 ;  /* 0x0000000b001c7308 */ /* 0x000fe20000000800 */
[----:B--2---:R-:W-:Y:S02]  /*d770*/  F2FP.F16.F32.PACK_AB R92, R29, R40 ;  /* 0x000000281d5c723e */ /* 0x004fe400000000ff */
[----:B------:R-:W-:Y:S01]  /*d780*/  HMMA.16816.F32 R60, R4, R12, R60 ;  /* 0x0000000c043c723c */ /* 0x000fe2000000183c */
[----:B------:R-:W-:-:S02]  /*d790*/  IMAD.MOV.U32 R122, RZ, RZ, R228 ;  /* 0x000000ffff7a7224 */ /* 0x000fc400078e00e4 */
[----:B------:R-:W-:Y:S01]  /*d7a0*/  IMAD.MOV.U32 R228, RZ, RZ, R222 ;  /* 0x000000ffffe47224 */ /* 0x000fe200078e00de */
[----:B------:R-:W-:Y:S01]  /*d7b0*/  MOV R222, R208 ;  /* 0x000000d000de7202 */ /* 0x000fe20000000f00 */
[----:B------:R-:W-:Y:S01]  /*d7c0*/  IMAD.MOV.U32 R208, RZ, RZ, R211 ;  /* 0x000000ffffd07224 */ /* 0x000fe200078e00d3 */
[----:B------:R1:W2:Y:S01]  /*d7d0*/  MUFU.EX2 R27, R8 ;  /* 0x00000008001b7308 */ /* 0x0002a20000000800 */
[----:B------:R-:W-:Y:S01]  /*d7e0*/  IMAD.MOV.U32 R211, RZ, RZ, R174 ;  /* 0x000000ffffd37224 */ /* 0x000fe200078e00ae */
[C---:B------:R-:W-:Y:S01]  /*d7f0*/  HMMA.16816.F32 R48, R4.reuse, R14, R48 ;  /* 0x0000000e0430723c */ /* 0x040fe20000001830 */
[----:B------:R-:W-:Y:S07]  /*d800*/  LDSM.16.MT88.4 R172, [R35+0xac00] ;  /* 0x00ac000023ac783b */ /* 0x000fee0000004200 */
[----:B------:R-:W-:Y:S01]  /*d810*/  HMMA.16816.F32 R56, R4, R20, R56 ;  /* 0x000000140438723c */ /* 0x000fe20000001838 */
[----:B-1----:R-:W-:-:S07]  /*d820*/  FFMA.FTZ R8, R140, UR4, -R3 ;  /* 0x000000048c087c23 */ /* 0x002fce0008010803 */
[----:B------:R-:W-:Y:S01]  /*d830*/  HMMA.16816.F32 R36, R4, R22, R36 ;  /* 0x000000160424723c */ /* 0x000fe20000001824 */
[----:B------:R-:W-:Y:S01]  /*d840*/  LDSM.16.MT88.4 R4, [R35+0xbc00] ;  /* 0x00bc00002304783b */ /* 0x000fe20000004200 */
[----:B--2---:R-:W-:Y:S01]  /*d850*/  F2FP.F16.F32.PACK_AB R94, R27, R28 ;  /* 0x0000001c1b5e723e */ /* 0x004fe200000000ff */
[----:B------:R1:W-:Y:S02]  /*d860*/  MUFU.EX2 R26, R8 ;  /* 0x00000008001a7308 */ /* 0x0003e40000000800 */
[----:B-1----:R-:W-:-:S06]  /*d870*/  FFMA.FTZ R8, R251, UR4, -R3 ;  /* 0x00000004fb087c23 */ /* 0x002fcc0008010803 */
[----:B------:R1:W2:Y:S02]  /*d880*/  MUFU.EX2 R25, R8 ;  /* 0x0000000800197308 */ /* 0x0002a40000000800 */
[--C-:B-1----:R-:W-:Y:S01]  /*d890*/  FFMA.FTZ R8, R143, UR4, -R3.reuse ;  /* 0x000000048f087c23 */ /* 0x102fe20008010803 */
[----:B------:R-:W-:Y:S01]  /*d8a0*/  FFMA.FTZ R3, R229, UR4, -R3 ;  /* 0x00000004e5037c23 */ /* 0x000fe20008010803 */
[----:B------:R-:W-:Y:S01]  /*d8b0*/  IMAD.MOV.U32 R229, RZ, RZ, R214 ;  /* 0x000000ffffe57224 */ /* 0x000fe200078e00d6 */
[----:B------:R-:W1:Y:S01]  /*d8c0*/  LDSM.16.MT88.4 R140, [R35+0x9c00] ;  /* 0x009c0000238c783b */ /* 0x000e620000004200 */
[----:B------:R-:W-:Y:S02]  /*d8d0*/  IMAD.MOV.U32 R214, RZ, RZ, R159 ;  /* 0x000000ffffd67224 */ /* 0x000fe400078e009f */
[----:B------:R4:W-:Y:S01]  /*d8e0*/  MUFU.EX2 R19, R3 ;  /* 0x0000000300137308 */ /* 0x0009e20000000800 */
[----:B--2---:R-:W-:Y:S01]  /*d8f0*/  F2FP.F16.F32.PACK_AB R93, R25, R26 ;  /* 0x0000001a195d723e */ /* 0x004fe200000000ff */
[----:B------:R-:W2:Y:S06]  /*d900*/  LDSM.16.MT88.4 R156, [R205+0xac00] ;  /* 0x00ac0000cd9c783b */ /* 0x000eac0000004200 */
[----:B------:R-:W5:Y:S01]  /*d910*/  MUFU.EX2 R24, R8 ;  /* 0x0000000800187308 */ /* 0x000f620000000800 */
[----:B----4-:R-:W-:-:S07]  /*d920*/  FFMA.FTZ R3, R250, UR4, -R10 ;  /* 0x00000004fa037c23 */ /* 0x010fce000801080a */
[----:B------:R4:W1:Y:S01]  /*d930*/  MUFU.EX2 R18, R3 ;  /* 0x0000000300127308 */ /* 0x0008620000000800 */
[----:B-----5:R-:W-:Y:S01]  /*d940*/  F2FP.F16.F32.PACK_AB R95, R19, R24 ;  /* 0x00000018135f723e */ /* 0x020fe200000000ff */
[----:B------:R-:W-:-:S04]  /*d950*/  FFMA.FTZ R8, R240, R34, R249 ;  /* 0x00000022f0087223 */ /* 0x000fc800000100f9 */
[----:B------:R-:W-:Y:S02]  /*d960*/  FADD.FTZ R8, R248, R8 ;  /* 0x00000008f8087221 */ /* 0x000fe40000010000 */
[----:B---3--:R-:W-:Y:S02]  /*d970*/  HMMA.16816.F32 R116, R92, R124, R96 ;  /* 0x0000007c5c74723c */ /* 0x008fe40000001860 */
[----:B------:R-:W-:Y:S01]  /*d980*/  FADD.FTZ R8, R247, R8 ;  /* 0x00000008f7087221 */ /* 0x000fe20000010000 */
[----:B----4-:R-:W-:Y:S01]  /*d990*/  FFMA.FTZ R3, R252, UR4, -R10 ;  /* 0x00000004fc037c23 */ /* 0x010fe2000801080a */
[----:B-1----:R-:W-:-:S04]  /*d9a0*/  F2FP.F16.F32.PACK_AB R96, R18, R41 ;  /* 0x000000291260723e */ /* 0x002fc800000000ff */
[----:B------:R-:W-:Y:S01]  /*d9b0*/  HMMA.16816.F32 R132, R92, R140, R132 ;  /* 0x0000008c5c84723c */ /* 0x000fe20000001884 */
[----:B------:R-:W-:Y:S01]  /*d9c0*/  FADD.FTZ R11, R246, R8 ;  /* 0x00000008f60b7221 */ /* 0x000fe20000010000 */
[----:B------:R1:W-:Y:S01]  /*d9d0*/  MUFU.EX2 R16, R3 ;  /* 0x0000000300107308 */ /* 0x0003e20000000800 */
[----:B------:R-:W-:-:S05]  /*d9e0*/  IMAD.MOV.U32 R252, RZ, RZ, R209 ;  /* 0x000000fffffc7224 */ /* 0x000fca00078e00d1 */
        /* <DEDUP_REMOVED lines=16> */
[----:B------:R-:W-:Y:S01]  /*daf0*/  HMMA.16816.F32 R76, R92, R82, R108 ;  /* 0x000000525c4c723c */ /* 0x000fe2000000186c */
[----:B-1----:R-:W-:Y:S01]  /*db00*/  FFMA.FTZ R3, R90, UR4, -R9 ;  /* 0x000000045a037c23 */ /* 0x002fe20008010809 */
[----:B--2---:R-:W-:-:S03]  /*db10*/  F2FP.F16.F32.PACK_AB R97, R13, R12 ;  /* 0x0000000c0d61723e */ /* 0x004fc600000000ff */
[----:B------:R1:W-:Y:S02]  /*db20*/  MUFU.EX2 R14, R3 ;  /* 0x00000003000e7308 */ /* 0x0003e40000000800 */
[----:B-1----:R-:W-:Y:S01]  /*db30*/  FFMA.FTZ R3, R91, UR4, -R9 ;  /* 0x000000045b037c23 */ /* 0x002fe20008010809 */
[----:B------:R-:W-:Y:S01]  /*db40*/  FFMA.FTZ R9, R228, R45, R229 ;  /* 0x0000002de4097223 */ /* 0x000fe200000100e5 */
[----:B------:R-:W-:Y:S01]  /*db50*/  HMMA.16816.F32 R88, R92, R4, R104 ;  /* 0x000000045c58723c */ /* 0x000fe20000001868 */
[----:B------:R-:W-:-:S03]  /*db60*/  IMAD.MOV.U32 R104, RZ, RZ, R211 ;  /* 0x000000ffff687224 */ /* 0x000fc600078e00d3 */
[----:B------:R-:W1:Y:S01]  /*db70*/  MUFU.EX2 R15, R3 ;  /* 0x00000003000f7308 */ /* 0x000e620000000800 */
[----:B------:R-:W-:-:S03]  /*db80*/  FADD.FTZ R9, R206, R9 ;  /* 0x00000009ce097221 */ /* 0x000fc60000010000 */
[----:B------:R-:W-:Y:S01]  /*db90*/  HMMA.16816.F32 R92, R92, R6, R84 ;  /* 0x000000065c5c723c */ /* 0x000fe20000001854 */
[----:B-1----:R-:W-:Y:S01]  /*dba0*/  F2FP.F16.F32.PACK_AB R99, R15, R14 ;  /* 0x0000000e0f63723e */ /* 0x002fe200000000ff */
[----:B------:R-:W-:-:S04]  /*dbb0*/  FFMA.FTZ R3, R214, R44, R218 ;  /* 0x0000002cd6037223 */ /* 0x000fc800000100da */
[----:B------:R-:W-:Y:S01]  /*dbc0*/  FADD.FTZ R3, R237, R3 ;  /* 0x00000003ed037221 */ /* 0x000fe20000010000 */
[----:B------:R-:W-:Y:S01]  /*dbd0*/  IMAD.MOV.U32 R237, RZ, RZ, R208 ;  /* 0x000000ffffed7224 */ /* 0x000fe200078e00d0 */
        /* <DEDUP_REMOVED lines=10> */
[----:B------:R-:W-:-:S05]  /*dc80*/  FADD.FTZ R3, R219, R9 ;  /* 0x00000009db037221 */ /* 0x000fca0000010000 */
[C---:B------:R-:W-:Y:S08]  /*dc90*/  HMMA.16816.F32 R156, R96.reuse, R158, R68 ;  /* 0x0000009e609c723c */ /* 0x040ff00000001844 */
[C---:B------:R-:W-:Y:S08]  /*dca0*/  HMMA.16816.F32 R112, R96.reuse, R124, R112 ;  /* 0x0000007c6070723c */ /* 0x040ff00000001870 */
[C---:B------:R-:W-:Y:S08]  /*dcb0*/  HMMA.16816.F32 R68, R96.reuse, R80, R60 ;  /* 0x000000506044723c */ /* 0x040ff0000000183c */
[C---:B------:R-:W-:Y:S08]  /*dcc0*/  HMMA.16816.F32 R128, R96.reuse, R140, R188 ;  /* 0x0000008c6080723c */ /* 0x040ff000000018bc */
[C---:B------:R-:W-:Y:S08]  /*dcd0*/  HMMA.16816.F32 R160, R96.reuse, R172, R64 ;  /* 0x000000ac60a0723c */ /* 0x040ff00000001840 */
[----:B------:R-:W-:Y:S01]  /*dce0*/  HMMA.16816.F32 R124, R96, R126, R100 ;  /* 0x0000007e607c723c */ /* 0x000fe20000001864 */
[----:B------:R-:W-:Y:S01]  /*dcf0*/  MOV R101, R210 ;  /* 0x000000d200657202 */ /* 0x000fe20000000f00 */
[----:B------:R-:W-:-:S02]  /*dd00*/  IMAD.MOV.U32 R102, RZ, RZ, R237 ;  /* 0x000000ffff667224 */ /* 0x000fc400078e00ed */
[----:B------:R-:W-:-:S04]  /*dd10*/  IMAD.MOV.U32 R103, RZ, RZ, R252 ;  /* 0x000000ffff677224 */ /* 0x000fc800078e00fc */
        /* <DEDUP_REMOVED lines=53> */
[----:B------:R-:W-:Y:S05]  /*e070*/  BRA.U !UP0, `(.L_x_337) ;  /* 0x0000005908587547 */ /* 0x000fea000b800000 */
[----:B------:R-:W2:Y:S01]  /*e080*/  LDL R209, [R1+0x54] ;  /* 0x0000540001d17983 */ /* 0x000ea20000100800 */
[----:B------:R-:W-:Y:S01]  /*e090*/  UIADD3 UR4, UPT, UPT, UR22, -0x3, URZ ;  /* 0xfffffffd16047890 */ /* 0x000fe2000fffe0ff */
[----:B------:R-:W-:-:S04]  /*e0a0*/  DEPBAR.LE SB0, 0x0 ;  /* 0x000080000000791a */ /* 0x000fc80000000000 */
[----:B------:R-:W3:Y:S04]  /*e0b0*/  LDL.LU R210, [R1+0x18] ;  /* 0x0000180001d27983 */ /* 0x000ee80000300800 */
[----:B------:R-:W4:Y:S01]  /*e0c0*/  LDL R211, [R1+0x50] ;  /* 0x0000500001d37983 */ /* 0x000f220000100800 */
[----:B------:R-:W-:Y:S02]  /*e0d0*/  UIMAD.WIDE.U32 UR26, UR4, UR8, URZ ;  /* 0x00000008041a72a5 */ /* 0x000fe4000f8e00ff */
[----:B------:R-:W-:Y:S02]  /*e0e0*/  UIMAD.WIDE.U32 UR16, UR4, UR8, URZ ;  /* 0x00000008041072a5 */ /* 0x000fe4000f8e00ff */
[----:B------:R-:W-:Y:S02]  /*e0f0*/  UIMAD UR15, UR4, UR9, UR27 ;  /* 0x00000009040f72a4 */ /* 0x000fe4000f8e021b */
[----:B------:R-:W-:-:S02]  /*e100*/  USHF.L.U32 UR7, UR26, 0x6, URZ ;  /* 0x000000061a077899 */ /* 0x000fc400080006ff */
[----:B------:R-:W-:Y:S01]  /*e110*/  UIMAD UR4, UR4, UR9, UR17 ;  /* 0x00000009040472a4 */ /* 0x000fe2000f8e0211 */
[----:B------:R-:W-:Y:S01]  /*e120*/  IMAD.U32 R4, RZ, RZ, UR16 ;  /* 0x00000010ff047e24 */ /* 0x000fe2000f8e00ff */
[----:B------:R-:W-:Y:S01]  /*e130*/  USHF.L.U64.HI UR15, UR26, 0x6, UR15 ;  /* 0x000000061a0f7899 */ /* 0x000fe2000801020f */
[----:B------:R-:W-:Y:S01]  /*e140*/  IMAD.U32 R5, RZ, RZ, UR17 ;  /* 0x00000011ff057e24 */ /* 0x000fe2000f8e00ff */
[----:B------:R-:W-:Y:S02]  /*e150*/  ULEA UR7, UP0, UR8, UR7, 0x5 ;  /* 0x0000000708077291 */ /* 0x000fe4000f8028ff */
[----:B------:R-:W-:Y:S01]  /*e160*/  IMAD.U32 R3, RZ, RZ, UR4 ;  /* 0x00000004ff037e24 */ /* 0x000fe2000f8e00ff */
[----:B------:R-:W-:Y:S02]  /*e170*/  UIADD3 UR25, UPT, UPT, UR21, UR25, URZ ;  /* 0x0000001915197290 */ /* 0x000fe4000fffe0ff */
[----:B------:R-:W-:Y:S01]  /*e180*/  ULEA.HI.X UR15, UR8, UR15, UR9, 0x5, UP0 ;  /* 0x0000000f080f7291 */ /* 0x000fe200080f2c09 */
[----:B------:R-:W-:Y:S01]  /*e190*/  IMAD.U32 R5, RZ, RZ, UR7 ;  /* 0x00000007ff057e24 */ /* 0x000fe2000f8e00ff */
[----:B------:R-:W-:-:S04]  /*e1a0*/  UIADD3 UR17, UPT, UPT, UR22, -0x3, URZ ;  /* 0xfffffffd16117890 */ /* 0x000fc8000fffe0ff */
[----:B------:R-:W-:Y:S01]  /*e1b0*/  UISETP.GT.U32.AND UP0, UPT, UR17, UR18, UPT ;  /* 0x000000121100728c */ /* 0x000fe2000bf04070 */
[----:B------:R-:W-:Y:S01]  /*e1c0*/  BAR.SYNC.DEFER_BLOCKING 0x0 ;  /* 0x0000000000007b1d */ /* 0x000fe20000010000 */
[----:B--2---:R-:W-:Y:S01]  /*e1d0*/  LEA R6, P0, R4, R209, 0x7 ;  /* 0x000000d104067211 */ /* 0x004fe200078038ff */
[----:B---3--:R-:W-:-:S03]  /*e1e0*/  IMAD.MOV.U32 R222, RZ, RZ, R210 ;  /* 0x000000ffffde7224 */ /* 0x008fc600078e00d2 */
[----:B----4-:R-:W-:Y:S01]  /*e1f0*/  LEA.HI.X R7, R4, R211, R3, 0x7, P0 ;  /* 0x000000d304077211 */ /* 0x010fe200000f3c03 */
[----:B------:R-:W-:Y:S01]  /*e200*/  IMAD.U32 R3, RZ, RZ, UR15 ;  /* 0x0000000fff037e24 */ /* 0x000fe2000f8e00ff */
[----:B------:R-:W-:-:S03]  /*e210*/  LEA R4, P0, R5, R209, 0x1 ;  /* 0x000000d105047211 */ /* 0x000fc600078008ff */
[----:B------:R-:W-:Y:S01]  /*e220*/  @!PT LDS RZ, [RZ] ;  /* 0x00000000fffff984 */ /* 0x000fe20000000800 */
[----:B------:R-:W-:Y:S01]  /*e230*/  @!PT LDS RZ, [RZ] ;  /* 0x00000000fffff984 */ /* 0x000fe20000000800 */
[----:B------:R-:W-:Y:S01]  /*e240*/  @!PT LDS RZ, [RZ] ;  /* 0x00000000fffff984 */ /* 0x000fe20000000800 */
[----:B------:R-:W-:Y:S01]  /*e250*/  @!P4 LDGSTS.E.BYPASS.LTC128B.128 [R232+0x9000], desc[UR12][R6.64] ;  /* 0x0900000006e8cfae */ /* 0x000fe2000b981a0c */
[----:B------:R-:W-:Y:S01]  /*e260*/  LEA.HI.X R5, R5, R211, R3, 0x1, P0 ;  /* 0x000000d305057211 */ /* 0x000fe200000f0c03 */
[----:B------:R-:W-:Y:S02]  /*e270*/  IMAD.IADD R3, R222, 0x1, R2 ;  /* 0x00000001de037824 */ /* 0x000fe400078e0202 */
        /* <DEDUP_REMOVED lines=27> */
[----:B------:R-:W3:Y:S04]  /*e430*/  LDSM.16.M88.4 R8, [R2+0x6000] ;  /* 0x006000000208783b */ /* 0x000ee80000000200 */
[----:B------:R-:W-:Y:S04]  /*e440*/  LDSM.16.M88.4 R16, [R2+0x6400] ;  /* 0x006400000210783b */ /* 0x000fe80000000200 */
[----:B------:R-:W-:Y:S04]  /*e450*/  LDSM.16.M88.4 R36, [R2+0x6800] ;  /* 0x006800000224783b */ /* 0x000fe80000000200 */
[----:B------:R-:W-:Y:S04]  /*e460*/  LDSM.16.M88.4 R44, [R2+0x6c00] ;  /* 0x006c0000022c783b */ /* 0x000fe80000000200 */
[----:B--2---:R-:W2:Y:S04]  /*e470*/  LDSM.16.M88.4 R4, [R32+0x1000] ;  /* 0x001000002004783b */ /* 0x004ea80000000200 */
[----:B------:R-:W-:Y:S04]  /*e480*/  LDSM.16.M88.4 R24, [R3+0x6800] ;  /* 0x006800000318783b */ /* 0x000fe80000000200 */
[----:B------:R-:W-:Y:S04]  /*e490*/  LDSM.16.M88.4 R20, [R3+0x6c00] ;  /* 0x006c00000314783b */ /* 0x000fe80000000200 */
[----:B------:R-:W-:Y:S04]  /*e4a0*/  LDSM.16.M88.4 R28, [R3+0x6400] ;  /* 0x00640000031c783b */ /* 0x000fe80000000200 */
[----:B------:R4:W-:Y:S04]  /*e4b0*/  LDSM.16.M88.4 R40, [R3+0x6000] ;  /* 0x006000000328783b */ /* 0x0009e80000000200 */
[----:B------:R-:W-:Y:S01]  /*e4c0*/  LDSM.16.M88.4 R48, [R2+0x7800] ;  /* 0x007800000230783b */ /* 0x000fe20000000200 */
[C---:B---3--:R-:W-:Y:S03]  /*e4d0*/  HMMA.16816.F32 R216, R12.reuse, R8, RZ ;  /* 0x000000080cd8723c */ /* 0x048fe600000018ff */
[----:B------:R-:W-:Y:S04]  /*e4e0*/  LDSM.16.M88.4 R56, [R2+0x7000] ;  /* 0x007000000238783b */ /* 0x000fe80000000200 */
[----:B------:R-:W-:Y:S01]  /*e4f0*/  LDSM.16.M88.4 R52, [R2+0x7400] ;  /* 0x007400000234783b */ /* 0x000fe20000000200 */
[----:B------:R-:W-:Y:S03]  /*e500*/  HMMA.16816.F32 R208, R12, R10, RZ ;  /* 0x0000000a0cd0723c */ /* 0x000fe600000018ff */
[----:B------:R-:W0:Y:S01]  /*e510*/  LDGDEPBAR ;  /* 0x00000000000079af */ /* 0x000e220000000000 */
[----:B----4-:R-:W-:-:S04]  /*e520*/  IMAD.MOV.U32 R3, RZ, RZ, 0x20 ;  /* 0x00000020ff037424 */ /* 0x010fc800078e00ff */
[----:B--2---:R-:W-:Y:S01]  /*e530*/  HMMA.16816.F32 R60, R4, R8, RZ ;  /* 0x00000008043c723c */ /* 0x004fe200000018ff */
[----:B------:R-:W-:Y:S01]  /*e540*/  IMAD.IADD R8, R222, 0x1, R32 ;  /* 0x00000001de087824 */ /* 0x000fe200078e0220 */
[----:B------:R-:W-:-:S06]  /*e550*/  SEL R3, R3, 0xffffffe0, !P6 ;  /* 0xffffffe003037807 */ /* 0x000fcc0007000000 */
[C---:B------:R-:W-:Y:S08]  /*e560*/  HMMA.16816.F32 R212, R4.reuse, R10, RZ ;  /* 0x0000000a04d4723c */ /* 0x040ff000000018ff */
[C---:B------:R-:W-:Y:S08]  /*e570*/  HMMA.16816.F32 R100, R4.reuse, R16, RZ ;  /* 0x000000100464723c */ /* 0x040ff000000018ff */
[C---:B------:R-:W-:Y:S08]  /*e580*/  HMMA.16816.F32 R180, R4.reuse, R36, RZ ;  /* 0x0000002404b4723c */ /* 0x040ff000000018ff */
[C---:B------:R-:W-:Y:S08]  /*e590*/  HMMA.16816.F32 R196, R4.reuse, R44, RZ ;  /* 0x0000002c04c4723c */ /* 0x040ff000000018ff */
[C---:B------:R-:W-:Y:S08]  /*e5a0*/  HMMA.16816.F32 R204, R4.reuse, R18, RZ ;  /* 0x0000001204cc723c */ /* 0x040ff000000018ff */
[C---:B------:R-:W-:Y:S08]  /*e5b0*/  HMMA.16816.F32 R200, R4.reuse, R38, RZ ;  /* 0x0000002604c8723c */ /* 0x040ff000000018ff */
[----:B------:R-:W-:Y:S01]  /*e5c0*/  HMMA.16816.F32 R192, R4, R46, RZ ;  /* 0x0000002e04c0723c */ /* 0x000fe200000018ff */
[----:B------:R-:W2:Y:S04]  /*e5d0*/  LDSM.16.M88.4 R4, [R8+0x1000] ;  /* 0x001000000804783b */ /* 0x000ea80000000200 */
[----:B------:R-:W3:Y:S03]  /*e5e0*/  LDSM.16.M88.4 R8, [R8] ;  /* 0x000000000808783b */ /* 0x000ee60000000200 */
[C---:B------:R-:W-:Y:S08]  /*e5f0*/  HMMA.16816.F32 R188, R12.reuse, R16, RZ ;  /* 0x000000100cbc723c */ /* 0x040ff000000018ff */
[C---:B------:R-:W-:Y:S01]  /*e600*/  HMMA.16816.F32 R184, R12.reuse, R18, RZ ;  /* 0x000000120cb8723c */ /* 0x040fe200000018ff */
[----:B------:R-:W4:Y:S07]  /*e610*/  LDSM.16.M88.4 R16, [R32+0x3000] ;  /* 0x003000002010783b */ /* 0x000f2e0000000200 */
[C---:B------:R-:W-:Y:S08]  /*e620*/  HMMA.16816.F32 R104, R12.reuse, R44, RZ ;  /* 0x0000002c0c68723c */ /* 0x040ff000000018ff */
[C---:B------:R-:W-:Y:S01]  /*e630*/  HMMA.16816.F32 R64, R12.reuse, R46, RZ ;  /* 0x0000002e0c40723c */ /* 0x040fe200000018ff */
[----:B------:R-:W5:Y:S07]  /*e640*/  LDSM.16.M88.4 R44, [R2+0x7c00] ;  /* 0x007c0000022c783b */ /* 0x000f6e0000000200 */
[C---:B------:R-:W-:Y:S08]  /*e650*/  HMMA.16816.F32 R176, R12.reuse, R36, RZ ;  /* 0x000000240cb0723c */ /* 0x040ff000000018ff */
[----:B------:R-:W-:Y:S08]  /*e660*/  HMMA.16816.F32 R108, R12, R38, RZ ;  /* 0x000000260c6c723c */ /* 0x000ff000000018ff */
[----:B--2---:R-:W-:Y:S08]  /*e670*/  HMMA.16816.F32 R12, R4, R24, R180 ;  /* 0x00000018040c723c */ /* 0x004ff000000018b4 */
[----:B---3--:R-:W-:Y:S08]  /*e680*/  HMMA.16816.F32 R104, R8, R20, R104 ;  /* 0x000000140868723c */ /* 0x008ff00000001868 */
[C---:B------:R-:W-:Y:S08]  /*e690*/  HMMA.16816.F32 R36, R4.reuse, R28, R100 ;  /* 0x0000001c0424723c */ /* 0x040ff00000001864 */
[----:B------:R-:W-:Y:S08]  /*e6a0*/  HMMA.16816.F32 R100, R4, R20, R196 ;  /* 0x000000140464723c */ /* 0x000ff000000018c4 */
[----:B------:R-:W-:Y:S08]  /*e6b0*/  HMMA.16816.F32 R196, R8, R24, R176 ;  /* 0x0000001808c4723c */ /* 0x000ff000000018b0 */
[C---:B------:R-:W-:Y:S08]  /*e6c0*/  HMMA.16816.F32 R180, R4.reuse, R22, R192 ;  /* 0x0000001604b4723c */ /* 0x040ff000000018c0 */
[----:B------:R-:W-:Y:S03]  /*e6d0*/  HMMA.16816.F32 R60, R4, R40, R60 ;  /* 0x00000028043c723c */ /* 0x000fe6000000183c */
[----:B------:R-:W-:-:S02]  /*e6e0*/  IMAD.MOV.U32 R176, RZ, RZ, R196 ;  /* 0x000000ffffb07224 */ /* 0x000fc400078e00c4 */
[----:B------:R-:W-:Y:S02]  /*e6f0*/  IMAD.MOV.U32 R35, RZ, RZ, R197 ;  /* 0x000000ffff237224 */ /* 0x000fe400078e00c5 */
[----:B------:R-:W-:Y:S01]  /*e700*/  IMAD.MOV.U32 R34, RZ, RZ, R198 ;  /* 0x000000ffff227224 */ /* 0x000fe200078e00c6 */
[----:B------:R-:W-:Y:S01]  /*e710*/  HMMA.16816.F32 R220, R4, R42, R212 ;  /* 0x0000002a04dc723c */ /* 0x000fe200000018d4 */
[----:B------:R-:W-:-:S07]  /*e720*/  IMAD.MOV.U32 R33, RZ, RZ, R199 ;  /* 0x000000ffff217224 */ /* 0x000fce00078e00c7 */
[C---:B------:R-:W-:Y:S08]  /*e730*/  HMMA.16816.F32 R244, R4.reuse, R30, R204 ;  /* 0x0000001e04f4723c */ /* 0x040ff000000018cc */
[----:B------:R-:W-:Y:S01]  /*e740*/  HMMA.16816.F32 R240, R4, R26, R200 ;  /* 0x0000001a04f0723c */ /* 0x000fe200000018c8 */
[----:B------:R-:W-:Y:S02]  /*e750*/  IMAD.MOV.U32 R7, RZ, RZ, R104 ;  /* 0x000000ffff077224 */ /* 0x000fe400078e0068 */
[----:B------:R-:W-:-:S02]  /*e760*/  IMAD.MOV.U32 R6, RZ, RZ, R105 ;  /* 0x000000ffff067224 */ /* 0x000fc400078e0069 */
[----:B------:R-:W-:Y:S02]  /*e770*/  IMAD.MOV.U32 R5, RZ, RZ, R106 ;  /* 0x000000ffff057224 */ /* 0x000fe400078e006a */
[----:B------:R-:W-:Y:S01]  /*e780*/  IMAD.MOV.U32 R4, RZ, RZ, R107 ;  /* 0x000000ffff047224 */ /* 0x000fe200078e006b */
[----:B----4-:R-:W-:Y:S01]  /*e790*/  HMMA.16816.F32 R192, R16, R48, R12 ;  /* 0x0000003010c0723c */ /* 0x010fe2000000180c */
[C---:B------:R-:W-:Y:S02]  /*e7a0*/  IMAD.IADD R12, R3.reuse, 0x1, R32 ;  /* 0x00000001030c7824 */ /* 0x040fe400078e0220 */
[----:B------:R-:W-:-:S05]  /*e7b0*/  IMAD.IADD R3, R3, 0x1, R2 ;  /* 0x0000000103037824 */ /* 0x000fca00078e0202 */
[----:B-----5:R-:W-:Y:S01]  /*e7c0*/  HMMA.16816.F32 R196, R16, R44, R100 ;  /* 0x0000002c10c4723c */ /* 0x020fe20000001864 */
[----:B------:R-:W-:Y:S02]  /*e7d0*/  IMAD.MOV.U32 R100, RZ, RZ, R7 ;  /* 0x000000ffff647224 */ /* 0x000fe400078e0007 */
[----:B------:R-:W-:Y:S02]  /*e7e0*/  IMAD.MOV.U32 R101, RZ, RZ, R6 ;  /* 0x000000ffff657224 */ /* 0x000fe400078e0006 */
[----:B------:R-:W-:Y:S02]  /*e7f0*/  IMAD.MOV.U32 R102, RZ, RZ, R5 ;  /* 0x000000ffff667224 */ /* 0x000fe400078e0005 */
[----:B------:R-:W-:Y:S01]  /*e800*/  IMAD.MOV.U32 R103, RZ, RZ, R4 ;  /* 0x000000ffff677224 */ /* 0x000fe200078e0004 */
[C---:B------:R-:W-:Y:S01]  /*e810*/  HMMA.16816.F32 R216, R8.reuse, R40, R216 ;  /* 0x0000002808d8723c */ /* 0x040fe200000018d8 */
[----:B------:R-:W-:Y:S07]  /*e820*/  LDSM.16.M88.4 R4, [R12+0x3000] ;  /* 0x003000000c04783b */ /* 0x000fee0000000200 */
[C---:B------:R-:W-:Y:S08]  /*e830*/  HMMA.16816.F32 R248, R8.reuse, R28, R188 ;  /* 0x0000001c08f8723c */ /* 0x040ff000000018bc */
        /* <DEDUP_REMOVED lines=8> */
[----:B------:R-:W-:Y:S01]  /*e8c0*/  HMMA.16816.F32 R108, R16, R58, R220 ;  /* 0x0000003a106c723c */ /* 0x000fe200000018dc */
[----:B------:R-:W-:-:S02]  /*e8d0*/  IMAD.MOV.U32 R220, RZ, RZ, R176 ;  /* 0x000000ffffdc7224 */ /* 0x000fc400078e00b0 */
[----:B------:R-:W-:Y:S02]  /*e8e0*/  IMAD.MOV.U32 R221, RZ, RZ, R35 ;  /* 0x000000ffffdd7224 */ /* 0x000fe400078e0023 */
[----:B------:R-:W-:Y:S02]  /*e8f0*/  IMAD.MOV.U32 R222, RZ, RZ, R34 ;  /* 0x000000ffffde7224 */ /* 0x000fe400078e0022 */
[----:B------:R-:W-:Y:S01]  /*e900*/  IMAD.MOV.U32 R223, RZ, RZ, R33 ;  /* 0x000000ffffdf7224 */ /* 0x000fe200078e0021 */
[C---:B------:R-:W-:Y:S08]  /*e910*/  HMMA.16816.F32 R204, R16.reuse, R56, R60 ;  /* 0x0000003810cc723c */ /* 0x040ff0000000183c */
[C---:B------:R-:W-:Y:S01]  /*e920*/  HMMA.16816.F32 R200, R16.reuse, R52, R36 ;  /* 0x0000003410c8723c */ /* 0x040fe20000001824 */
[----:B------:R-:W-:Y:S07]  /*e930*/  LDSM.16.M88.4 R36, [R3+0x7c00] ;  /* 0x007c00000324783b */ /* 0x000fee0000000200 */
[C---:B------:R-:W-:Y:S08]  /*e940*/  HMMA.16816.F32 R104, R16.reuse, R54, R244 ;  /* 0x000000361068723c */ /* 0x040ff000000018f4 */
[C---:B------:R-:W-:Y:S08]  /*e950*/  HMMA.16816.F32 R188, R16.reuse, R50, R240 ;  /* 0x0000003210bc723c */ /* 0x040ff000000018f0 */
[----:B------:R-:W-:Y:S01]  /*e960*/  HMMA.16816.F32 R180, R16, R46, R180 ;  /* 0x0000002e10b4723c */ /* 0x000fe200000018b4 */
[----:B------:R3:W4:Y:S07]  /*e970*/  LDSM.16.M88.4 R16, [R12+0x2000] ;  /* 0x002000000c10783b */ /* 0x00072e0000000200 */
[C---:B--2---:R-:W-:Y:S08]  /*e980*/  HMMA.16816.F32 R176, R8.reuse, R56, R216 ;  /* 0x0000003808b0723c */ /* 0x044ff000000018d8 */
[----:B------:R-:W-:Y:S08]  /*e990*/  HMMA.16816.F32 R64, R8, R58, R40 ;  /* 0x0000003a0840723c */ /* 0x000ff00000001828 */
[----:B---3--:R-:W-:Y:S08]  /*e9a0*/  HMMA.16816.F32 R12, R4, R30, R108 ;  /* 0x0000001e040c723c */ /* 0x008ff0000000186c */
[C---:B------:R-:W-:Y:S08]  /*e9b0*/  HMMA.16816.F32 R60, R8.reuse, R52, R248 ;  /* 0x00000034083c723c */ /* 0x040ff000000018f8 */
[----:B------:R-:W-:Y:S03]  /*e9c0*/  HMMA.16816.F32 R56, R8, R54, R184 ;  /* 0x000000360838723c */ /* 0x000fe600000018b8 */
[----:B------:R-:W-:-:S05]  /*e9d0*/  IMAD.MOV.U32 R3, RZ, RZ, R15 ;  /* 0x000000ffff037224 */ /* 0x000fca00078e000f */
[C---:B------:R-:W-:Y:S08]  /*e9e0*/  HMMA.16816.F32 R40, R8.reuse, R50, R212 ;  /* 0x000000320828723c */ /* 0x040ff000000018d4 */
[C---:B------:R-:W-:Y:S08]  /*e9f0*/  HMMA.16816.F32 R184, R8.reuse, R44, R100 ;  /* 0x0000002c08b8723c */ /* 0x040ff00000001864 */
[C---:B------:R-:W-:Y:S01]  /*ea00*/  HMMA.16816.F32 R52, R8.reuse, R48, R220 ;  /* 0x000000300834723c */ /* 0x040fe200000018dc */
[----:B------:R-:W-:Y:S07]  /*ea10*/  LDSM.16.M88.4 R48, [R2+0x8000] ;  /* 0x008000000230783b */ /* 0x000fee0000000200 */
[----:B------:R-:W-:Y:S01]  /*ea20*/  HMMA.16816.F32 R100, R8, R46, R208 ;  /* 0x0000002e0864723c */ /* 0x000fe200000018d0 */
[----:B------:R-:W-:Y:S01]  /*ea30*/  IMAD.MOV.U32 R10, RZ, RZ, R12 ;  /* 0x000000ffff0a7224 */ /* 0x000fe200078e000c */
[----:B------:R-:W-:Y:S01]  /*ea40*/  LDSM.16.M88.4 R44, [R2+0x8400] ;  /* 0x00840000022c783b */ /* 0x000fe20000000200 */
[----:B------:R-:W-:-:S02]  /*ea50*/  IMAD.MOV.U32 R9, RZ, RZ, R13 ;  /* 0x000000ffff097224 */ /* 0x000fc400078e000d */
[----:B------:R-:W-:Y:S02]  /*ea60*/  IMAD.MOV.U32 R8, RZ, RZ, R14 ;  /* 0x000000ffff087224 */ /* 0x000fe400078e000e */
[----:B------:R-:W-:Y:S01]  /*ea70*/  LDSM.16.M88.4 R12, [R32+0x5000] ;  /* 0x00500000200c783b */ /* 0x000fe20000000200 */
[C---:B------:R-:W-:Y:S08]  /*ea80*/  HMMA.16816.F32 R220, R4.reuse, R28, R204 ;  /* 0x0000001c04dc723c */ /* 0x040ff000000018cc */
[C---:B------:R-:W-:Y:S08]  /*ea90*/  HMMA.16816.F32 R108, R4.reuse, R24, R200 ;  /* 0x00000018046c723c */ /* 0x040ff000000018c8 */
[----:B------:R-:W-:Y:S08]  /*eaa0*/  HMMA.16816.F32 R104, R4, R26, R104 ;  /* 0x0000001a0468723c */ /* 0x000ff00000001868 */
[----:B----4-:R-:W-:Y:S01]  /*eab0*/  HMMA.16816.F32 R212, R16, R28, R176 ;  /* 0x0000001c10d4723c */ /* 0x010fe200000018b0 */
[----:B------:R-:W-:-:S02]  /*eac0*/  IMAD.MOV.U32 R176, RZ, RZ, R10 ;  /* 0x000000ffffb07224 */ /* 0x000fc400078e000a */
[----:B------:R-:W-:Y:S02]  /*ead0*/  IMAD.MOV.U32 R177, RZ, RZ, R9 ;  /* 0x000000ffffb17224 */ /* 0x000fe400078e0009 */
[----:B------:R-:W-:Y:S02]  /*eae0*/  IMAD.MOV.U32 R178, RZ, RZ, R8 ;  /* 0x000000ffffb27224 */ /* 0x000fe400078e0008 */
[----:B------:R-:W-:Y:S01]  /*eaf0*/  LDSM.16.M88.4 R8, [R32+0x4000] ;  /* 0x004000002008783b */ /* 0x000fe20000000200 */
[----:B------:R-:W-:Y:S01]  /*eb00*/  HMMA.16816.F32 R204, R16, R24, R60 ;  /* 0x0000001810cc723c */ /* 0x000fe2000000183c */
[----:B------:R-:W-:-:S07]  /*eb10*/  IMAD.MOV.U32 R179, RZ, RZ, R3 ;  /* 0x000000ffffb37224 */ /* 0x000fce00078e0003 */
[----:B------:R-:W-:Y:S01]  /*eb20*/  HMMA.16816.F32 R200, R16, R26, R56 ;  /* 0x0000001a10c8723c */ /* 0x000fe20000001838 */
[----:B------:R-:W2:Y:S07]  /*eb30*/  LDSM.16.M88.4 R24, [R2+0x8c00] ;  /* 0x008c00000218783b */ /* 0x000eae0000000200 */
[C---:B------:R-:W-:Y:S08]  /*eb40*/  HMMA.16816.F32 R248, R4.reuse, R20, R192 ;  /* 0x0000001404f8723c */ /* 0x040ff000000018c0 */
[C---:B------:R-:W-:Y:S08]  /*eb50*/  HMMA.16816.F32 R244, R4.reuse, R22, R188 ;  /* 0x0000001604f4723c */ /* 0x040ff000000018bc */
[C---:B------:R-:W-:Y:S08]  /*eb60*/  HMMA.16816.F32 R240, R4.reuse, R36, R196 ;  /* 0x0000002404f0723c */ /* 0x040ff000000018c4 */
[----:B------:R-:W-:Y:S01]  /*eb70*/  HMMA.16816.F32 R216, R4, R38, R180 ;  /* 0x0000002604d8723c */ /* 0x000fe200000018b4 */
[----:B------:R-:W-:-:S05]  /*eb80*/  IMAD.MOV.U32 R4, RZ, RZ, 0x20 ;  /* 0x00000020ff047424 */ /* 0x000fca00078e00ff */
[----:B------:R-:W-:Y:S02]  /*eb90*/  SEL R4, R4, 0xffffffe0, !P6 ;  /* 0xffffffe004047807 */ /* 0x000fe40007000000 */
[----:B------:R-:W-:Y:S01]  /*eba0*/  HMMA.16816.F32 R192, R16, R22, R40 ;  /* 0x0000001610c0723c */ /* 0x000fe20000001828 */
[----:B------:R3:W4:Y:S02]  /*ebb0*/  LDSM.16.M88.4 R40, [R2+0x8800] ;  /* 0x008800000228783b */ /* 0x0007240000000200 */
[----:B------:R-:W-:-:S05]  /*ebc0*/  IMAD.IADD R3, R4, 0x1, R32 ;  /* 0x0000000104037824 */ /* 0x000fca00078e0220 */
[C---:B------:R-:W-:Y:S08]  /*ebd0*/  HMMA.16816.F32 R188, R16.reuse, R36, R184 ;  /* 0x0000002410bc723c */ /* 0x040ff000000018b8 */
[----:B------:R-:W-:Y:S01]  /*ebe0*/  HMMA.16816.F32 R208, R16, R30, R64 ;  /* 0x0000001e10d0723c */ /* 0x000fe20000001840 */
[----:B---3--:R-:W-:-:S07]  /*ebf0*/  IMAD.IADD R2, R4, 0x1, R2 ;  /* 0x0000000104027824 */ /* 0x008fce00078e0202 */
[C---:B------:R-:W-:Y:S01]  /*ec00*/  HMMA.16816.F32 R56, R16.reuse, R20, R52 ;  /* 0x000000141038723c */ /* 0x040fe20000001834 */
[----:B------:R-:W-:Y:S04]  /*ec10*/  LDSM.16.M88.4 R4, [R3+0x5000] ;  /* 0x005000000304783b */ /* 0x000fe80000000200 */
[----:B------:R-:W3:Y:S03]  /*ec20*/  LDSM.16.M88.4 R196, [R2+0x8c00] ;  /* 0x008c000002c4783b */ /* 0x000ee60000000200 */
[----:B------:R-:W-:Y:S01]  /*ec30*/  HMMA.16816.F32 R184, R16, R38, R100 ;  /* 0x0000002610b8723c */ /* 0x000fe20000001864 */
[----:B------:R-:W-:Y:S04]  /*ec40*/  LDSM.16.M88.4 R16, [R2+0x8000] ;  /* 0x008000000210783b */ /* 0x000fe80000000200 */
[----:B------:R-:W5:Y:S03]  /*ec50*/  LDSM.16.M88.4 R20, [R3+0x4000] ;  /* 0x004000000314783b */ /* 0x000f660000000200 */
[----:B--2---:R-:W-:Y:S01]  /*ec60*/  HMMA.16816.F32 R60, R12, R24, R240 ;  /* 0x000000180c3c723c */ /* 0x004fe200000018f0 */
[----:B------:R-:W2:Y:S04]  /*ec70*/  LDSM.16.M88.4 R28, [R2+0x8400] ;  /* 0x00840000021c783b */ /* 0x000ea80000000200 */
[----:B------:R1:W2:Y:S01]  /*ec80*/  LDSM.16.M88.4 R36, [R2+0x8800] ;  /* 0x008800000224783b */ /* 0x0002a20000000200 */
[----:B------:R-:W-:-:S04]  /*ec90*/  DEPBAR.LE SB0, 0x0 ;  /* 0x000080000000791a */ /* 0x000fc80000000000 */
[-C--:B------:R-:W-:Y:S08]  /*eca0*/  HMMA.16816.F32 R32, R8, R48.reuse, R212 ;  /* 0x000000300820723c */ /* 0x080ff000000018d4 */
[C---:B------:R-:W-:Y:S08]  /*ecb0*/  HMMA.16816.F32 R180, R12.reuse, R48, R220 ;  /* 0x000000300cb4723c */ /* 0x040ff000000018dc */
[----:B------:R-:W-:Y:S01]  /*ecc0*/  HMMA.16816.F32 R176, R12, R50, R176 ;  /* 0x000000320cb0723c */ /* 0x000fe200000018b0 */
[----:B-1----:R-:W-:-:S07]  /*ecd0*/  VIADD R2, R0, UR21 ;  /* 0x0000001500027c36 */ /* 0x002fce0008000000 */
[C---:B------:R-:W-:Y:S08]  /*ece0*/  HMMA.16816.F32 R108, R12.reuse, R44, R108 ;  /* 0x0000002c0c6c723c */ /* 0x040ff0000000186c */
[C---:B------:R-:W-:Y:S08]  /*ecf0*/  HMMA.16816.F32 R104, R12.reuse, R46, R104 ;  /* 0x0000002e0c68723c */ /* 0x040ff00000001868 */
[C---:B----4-:R-:W-:Y:S08]  /*ed00*/  HMMA.16816.F32 R100, R12.reuse, R40, R248 ;  /* 0x000000280c64723c */ /* 0x050ff000000018f8 */
[C---:B------:R-:W-:Y:S08]  /*ed10*/  HMMA.16816.F32 R64, R12.reuse, R42, R244 ;  /* 0x0000002a0c40723c */ /* 0x040ff000000018f4 */
[----:B------:R-:W-:Y:S08]  /*ed20*/  HMMA.16816.F32 R52, R12, R26, R216 ;  /* 0x0000001a0c34723c */ /* 0x000ff000000018d8 */
[----:B---3--:R-:W-:Y:S08]  /*ed30*/  HMMA.16816.F32 R240, R4, R196, R60 ;  /* 0x000000c404f0723c */ /* 0x008ff0000000183c */
[----:B------:R-:W-:Y:S01]  /*ed40*/  HMMA.16816.F32 R212, R8, R26, R184 ;  /* 0x0000001a08d4723c */ /* 0x000fe200000018b8 */
[----:B------:R-:W-:-:S02]  /*ed50*/  VIADD R26, R2, 0xffffff40 ;  /* 0xffffff40021a7836 */ /* 0x000fc40000000000 */
[----:B------:R-:W-:-:S05]  /*ed60*/  VIADD R27, R2, 0xffffff61 ;  /* 0xffffff61021b7836 */ /* 0x000fca0000000000 */
[----:B-----5:R-:W-:Y:S01]  /*ed70*/  HMMA.16816.F32 R60, R20, R16, R32 ;  /* 0x00000010143c723c */ /* 0x020fe20000001820 */
[----:B------:R-:W-:Y:S02]  /*ed80*/  VIADD R35, R233, 0x40 ;  /* 0x00000040e9237836 */ /* 0x000fe40000000000 */
[C---:B------:R-:W-:Y:S02]  /*ed90*/  VIADD R33, R2.reuse, 0xffffff48 ;  /* 0xffffff4802217836 */ /* 0x040fe40000000000 */
[----:B------:R-:W-:Y:S02]  /*eda0*/  IMAD.IADD R3, R35, 0x1, -R26 ;  /* 0x0000000123037824 */ /* 0x000fe400078e0a1a */
[C---:B------:R-:W-:Y:S01]  /*edb0*/  VIADD R32, R2.reuse, 0xffffff49 ;  /* 0xffffff4902207836 */ /* 0x040fe20000000000 */
[----:B------:R-:W-:Y:S01]  /*edc0*/  HMMA.16816.F32 R188, R8, R24, R188 ;  /* 0x0000001808bc723c */ /* 0x000fe200000018bc */
[C---:B------:R-:W-:Y:S01]  /*edd0*/  VIADD R25, R2.reuse, 0xffffff41 ;  /* 0xffffff4102197836 */ /* 0x040fe20000000000 */
[----:B------:R-:W-:Y:S01]  /*ede0*/  IABS R3, R3 ;  /* 0x0000000300037213 */ /* 0x000fe20000000000 */
[----:B------:R-:W-:-:S05]  /*edf0*/  VIADD R24, R2, 0xffffff71 ;  /* 0xffffff7102187836 */ /* 0x000fca0000000000 */
[C---:B------:R-:W-:Y:S08]  /*ee00*/  HMMA.16816.F32 R12, R8.reuse, R44, R204 ;  /* 0x0000002c080c723c */ /* 0x040ff000000018cc */
[C---:B------:R-:W-:Y:S08]  /*ee10*/  HMMA.16816.F32 R44, R8.reuse, R46, R200 ;  /* 0x0000002e082c723c */ /* 0x040ff000000018c8 */
[C---:B------:R-:W-:Y:S08]  /*ee20*/  HMMA.16816.F32 R56, R8.reuse, R40, R56 ;  /* 0x000000280838723c */ /* 0x040ff00000001838 */
[C---:B------:R-:W-:Y:S08]  /*ee30*/  HMMA.16816.F32 R48, R8.reuse, R50, R208 ;  /* 0x000000320830723c */ /* 0x040ff000000018d0 */
[----:B------:R-:W-:Y:S01]  /*ee40*/  HMMA.16816.F32 R40, R8, R42, R192 ;  /* 0x0000002a0828723c */ /* 0x000fe200000018c0 */
[----:B------:R-:W-:-:S02]  /*ee50*/  VIADD R11, R0, 0xffffff59 ;  /* 0xffffff59000b7836 */ /* 0x000fc40000000000 */
[----:B------:R-:W-:-:S05]  /*ee60*/  VIADD R10, R0, 0xffffff60 ;  /* 0xffffff60000a7836 */ /* 0x000fca0000000000 */
[----:B------:R-:W-:Y:S01]  /*ee70*/  HMMA.16816.F32 R192, R4, R16, R180 ;  /* 0x0000001004c0723c */ /* 0x000fe200000018b4 */
[C---:B------:R-:W-:Y:S02]  /*ee80*/  VIADD R17, R0.reuse, 0xffffff41 ;  /* 0xffffff4100117836 */ /* 0x040fe40000000000 */
[----:B------:R-:W-:-:S05]  /*ee90*/  VIADD R16, R0, 0xffffff48 ;  /* 0xffffff4800107836 */ /* 0x000fca0000000000 */
[C---:B------:R-:W-:Y:S08]  /*eea0*/  HMMA.16816.F32 R200, R4.reuse, R18, R176 ;  /* 0x0000001204c8723c */ /* 0x040ff000000018b0 */
[C---:B--2---:R-:W-:Y:S08]  /*eeb0*/  HMMA.16816.F32 R204, R4.reuse, R28, R108 ;  /* 0x0000001c04cc723c */ /* 0x044ff0000000186c */
[C---:B------:R-:W-:Y:S08]  /*eec0*/  HMMA.16816.F32 R208, R4.reuse, R30, R104 ;  /* 0x0000001e04d0723c */ /* 0x040ff00000001868 */
[C---:B------:R-:W-:Y:S08]  /*eed0*/  HMMA.16816.F32 R216, R4.reuse, R36, R100 ;  /* 0x0000002404d8723c */ /* 0x040ff00000001864 */
[C---:B------:R-:W-:Y:S08]  /*eee0*/  HMMA.16816.F32 R220, R4.reuse, R38, R64 ;  /* 0x0000002604dc723c */ /* 0x040ff00000001840 */
[----:B------:R-:W-:Y:S01]  /*eef0*/  HMMA.16816.F32 R244, R4, R198, R52 ;  /* 0x000000c604f4723c */ /* 0x000fe20000001834 */
[----:B------:R-:W-:-:S02]  /*ef00*/  IMAD.IADD R5, R35, 0x1, -R25 ;  /* 0x0000000123057824 */ /* 0x000fc400078e0a19 */
[----:B------:R-:W-:Y:S02]  /*ef10*/  IMAD.IADD R6, R35, 0x1, -R33 ;  /* 0x0000000123067824 */ /* 0x000fe400078e0a21 */
[----:B------:R-:W-:Y:S01]  /*ef20*/  IMAD.MOV.U32 R4, RZ, RZ, R3 ;  /* 0x000000ffff047224 */ /* 0x000fe200078e0003 */
[----:B------:R-:W-:Y:S02]  /*ef30*/  IABS R5, R5 ;  /* 0x0000000500057213 */ /* 0x000fe40000000000 */
[----:B------:R-:W-:Y:S01]  /*ef40*/  IABS R6, R6 ;  /* 0x0000000600067213 */ /* 0x000fe20000000000 */
[C---:B------:R-:W-:Y:S01]  /*ef50*/  HMMA.16816.F32 R108, R20.reuse, R30, R44 ;  /* 0x0000001e146c723c */ /* 0x040fe2000000182c */
[C---:B------:R-:W-:Y:S02]  /*ef60*/  VIADD R31, R2.reuse, 0xffffff50 ;  /* 0xffffff50021f7836 */ /* 0x040fe40000000000 */
[----:B------:R-:W-:Y:S02]  /*ef70*/  IMAD.MOV.U32 R3, RZ, RZ, R5 ;  /* 0x000000ffff037224 */ /* 0x000fe400078e0005 */
[----:B------:R-:W-:Y:S01]  /*ef80*/  IMAD.MOV.U32 R5, RZ, RZ, R6 ;  /* 0x000000ffff057224 */ /* 0x000fe200078e0006 */
[----:B------:R-:W-:Y:S01]  /*ef90*/  I2FP.F32.S32 R6, R4 ;  /* 0x0000000400067245 */ /* 0x000fe20000201400 */
[C---:B------:R-:W-:Y:S01]  /*efa0*/  VIADD R30, R2.reuse, 0xffffff51 ;  /* 0xffffff51021e7836 */ /* 0x040fe20000000000 */
[----:B------:R-:W-:Y:S01]  /*efb0*/  I2FP.F32.S32 R4, R3 ;  /* 0x0000000300047245 */ /* 0x000fe20000201400 */
[----:B------:R-:W-:Y:S01]  /*efc0*/  HMMA.16816.F32 R180, R20, R28, R12 ;  /* 0x0000001c14b4723c */ /* 0x000fe2000000180c */
[----:B------:R-:W-:Y:S01]  /*efd0*/  I2FP.F32.S32 R3, R5 ;  /* 0x0000000500037245 */ /* 0x000fe20000201400 */
[----:B------:R-:W-:-:S02]  /*efe0*/  VIADD R29, R2, 0xffffff58 ;  /* 0xffffff58021d7836 */ /* 0x000fc40000000000 */
[----:B------:R-:W-:Y:S02]  /*eff0*/  VIADD R28, R2, 0xffffff60 ;  /* 0xffffff60021c7836 */ /* 0x000fe40000000000 */
[----:B------:R-:W-:Y:S02]  /*f000*/  IMAD.IADD R7, R35, 0x1, -R29 ;  /* 0x0000000123077824 */ /* 0x000fe400078e0a1d */
[----:B------:R-:W-:Y:S01]  /*f010*/  HMMA.16816.F32 R104, R20, R18, R48 ;  /* 0x000000121468723c */ /* 0x000fe20000001830 */
[----:B------:R-:W-:Y:S01]  /*f020*/  FFMA.FTZ R50, R4, -UR6, R193 ;  /* 0x8000000604327c23 */ /* 0x000fe200080100c1 */
[----:B------:R-:W-:Y:S01]  /*f030*/  FFMA.FTZ R49, R3, -UR6, R200 ;  /* 0x8000000603317c23 */ /* 0x000fe200080100c8 */
[----:B------:R-:W-:Y:S01]  /*f040*/  FFMA.FTZ R51, R6, -UR6, R192 ;  /* 0x8000000606337c23 */ /* 0x000fe200080100c0 */
[C---:B------:R-:W-:Y:S02]  /*f050*/  IMAD.IADD R4, R35.reuse, 0x1, -R32 ;  /* 0x0000000123047824 */ /* 0x040fe400078e0a20 */
[----:B------:R-:W-:-:S02]  /*f060*/  IMAD.IADD R3, R35, 0x1, -R31 ;  /* 0x0000000123037824 */ /* 0x000fc400078e0a1f */
[C---:B------:R-:W-:Y:S01]  /*f070*/  HMMA.16816.F32 R176, R20.reuse, R38, R40 ;  /* 0x0000002614b0723c */ /* 0x040fe20000001828 */
[C---:B------:R-:W-:Y:S01]  /*f080*/  VIADD R42, R2.reuse, 0xffffff59 ;  /* 0xffffff59022a7836 */ /* 0x040fe20000000000 */
[----:B------:R-:W-:Y:S01]  /*f090*/  IABS R8, R4 ;  /* 0x0000000400087213 */ /* 0x000fe20000000000 */
[C---:B------:R-:W-:Y:S01]  /*f0a0*/  IMAD.IADD R6, R35.reuse, 0x1, -R30 ;  /* 0x0000000123067824 */ /* 0x040fe200078e0a1e */
[----:B------:R-:W-:Y:S01]  /*f0b0*/  IABS R5, R3 ;  /* 0x0000000300057213 */ /* 0x000fe20000000000 */
[----:B------:R-:W-:Y:S01]  /*f0c0*/  IMAD.IADD R9, R35, 0x1, -R42 ;  /* 0x0000000123097824 */ /* 0x000fe200078e0a2a */
[----:B------:R-:W-:Y:S01]  /*f0d0*/  IABS R3, R7 ;  /* 0x0000000700037213 */ /* 0x000fe20000000000 */
[C---:B------:R-:W-:Y:S01]  /*f0e0*/  VIADD R41, R2.reuse, 0xffffff68 ;  /* 0xffffff6802297836 */ /* 0x040fe20000000000 */
[----:B------:R-:W-:Y:S01]  /*f0f0*/  IABS R4, R6 ;  /* 0x0000000600047213 */ /* 0x000fe20000000000 */
[----:B------:R-:W-:Y:S01]  /*f100*/  IMAD.MOV.U32 R7, RZ, RZ, R5 ;  /* 0x000000ffff077224 */ /* 0x000fe200078e0005 */
[----:B------:R-:W-:Y:S01]  /*f110*/  IABS R6, R9 ;  /* 0x0000000900067213 */ /* 0x000fe20000000000 */
[----:B------:R-:W-:Y:S01]  /*f120*/  VIADD R43, R2, 0xffffff69 ;  /* 0xffffff69022b7836 */ /* 0x000fe20000000000 */
[----:B------:R-:W-:Y:S01]  /*f130*/  HMMA.16816.F32 R184, R20, R36, R56 ;  /* 0x0000002414b8723c */ /* 0x000fe20000001838 */
[----:B------:R-:W-:Y:S01]  /*f140*/  IMAD.MOV.U32 R5, RZ, RZ, R4 ;  /* 0x000000ffff057224 */ /* 0x000fe200078e0004 */
[----:B------:R-:W-:Y:S01]  /*f150*/  I2FP.F32.S32 R7, R7 ;  /* 0x0000000700077245 */ /* 0x000fe20000201400 */
[----:B------:R-:W-:-:S02]  /*f160*/  IMAD.MOV.U32 R4, RZ, RZ, R3 ;  /* 0x000000ffff047224 */ /* 0x000fc400078e0003 */
[----:B------:R-:W-:Y:S01]  /*f170*/  IMAD.MOV.U32 R3, RZ, RZ, R6 ;  /* 0x000000ffff037224 */ /* 0x000fe200078e0006 */
[----:B------:R-:W-:Y:S01]  /*f180*/  I2FP.F32.S32 R6, R8 ;  /* 0x0000000800067245 */ /* 0x000fe20000201400 */
[----:B------:R-:W-:Y:S01]  /*f190*/  VIADD R44, R2, 0xffffff70 ;  /* 0xffffff70022c7836 */ /* 0x000fe20000000000 */
[----:B------:R-:W-:Y:S01]  /*f1a0*/  I2FP.F32.S32 R4, R4 ;  /* 0x0000000400047245 */ /* 0x000fe20000201400 */
[----:B------:R-:W-:Y:S01]  /*f1b0*/  FFMA.FTZ R47, R7, -UR6, R204 ;  /* 0x80000006072f7c23 */ /* 0x000fe200080100cc */
[----:B------:R-:W-:Y:S01]  /*f1c0*/  I2FP.F32.S32 R3, R3 ;  /* 0x0000000300037245 */ /* 0x000fe20000201400 */
[----:B------:R-:W-:Y:S01]  /*f1d0*/  FFMA.FTZ R48, R6, -UR6, R201 ;  /* 0x8000000606307c23 */ /* 0x000fe200080100c9 */
[----:B------:R-:W-:Y:S01]  /*f1e0*/  I2FP.F32.S32 R5, R5 ;  /* 0x0000000500057245 */ /* 0x000fe20000201400 */
[----:B------:R-:W-:Y:S01]  /*f1f0*/  FFMA.FTZ R45, R4, -UR6, R208 ;  /* 0x80000006042d7c23 */ /* 0x000fe200080100d0 */
[----:B------:R-:W-:Y:S02]  /*f200*/  IMAD.IADD R4, R35, 0x1, -R28 ;  /* 0x0000000123047824 */ /* 0x000fe400078e0a1c */
[----:B------:R-:W-:Y:S01]  /*f210*/  FFMA.FTZ R40, R3, -UR6, R209 ;  /* 0x8000000603287c23 */ /* 0x000fe200080100d1 */
[----:B------:R-:W-:-:S02]  /*f220*/  IMAD.IADD R3, R35, 0x1, -R27 ;  /* 0x0000000123037824 */ /* 0x000fc400078e0a1b */
[----:B------:R-:W-:Y:S01]  /*f230*/  FFMA.FTZ R46, R5, -UR6, R205 ;  /* 0x80000006052e7c23 */ /* 0x000fe200080100cd */
[C---:B------:R-:W-:Y:S01]  /*f240*/  IMAD.IADD R6, R35.reuse, 0x1, -R41 ;  /* 0x0000000123067824 */ /* 0x040fe200078e0a29 */
        /* <DEDUP_REMOVED lines=9> */
[----:B------:R-:W-:Y:S01]  /*f2e0*/  IMAD.MOV.U32 R5, RZ, RZ, R4 ;  /* 0x000000ffff057224 */ /* 0x000fe200078e0004 */
[----:B------:R-:W-:Y:S01]  /*f2f0*/  HMMA.16816.F32 R56, R20, R196, R188 ;  /* 0x000000c41438723c */ /* 0x000fe200000018bc */
[----:B------:R-:W-:Y:S01]  /*f300*/  IMAD.MOV.U32 R4, RZ, RZ, R3 ;  /* 0x000000ffff047224 */ /* 0x000fe200078e0003 */
[----:B------:R-:W-:Y:S01]  /*f310*/  I2FP.F32.S32 R7, R7 ;  /* 0x0000000700077245 */ /* 0x000fe20000201400 */
        /* <DEDUP_REMOVED lines=13> */
[----:B------:R-:W-:Y:S02]  /*f3f0*/  VIADD R9, R0, 0xffffff61 ;  /* 0xffffff6100097836 */ /* 0x000fe40000000000 */
[----:B------:R-:W-:Y:S01]  /*f400*/  FFMA.FTZ R37, R5, -UR6, R220 ;  /* 0x8000000605257c23 */ /* 0x000fe200080100dc */
[----:B------:R-:W-:Y:S01]  /*f410*/  FFMA.FTZ R36, R4, -UR6, R221 ;  /* 0x8000000604247c23 */ /* 0x000fe200080100dd */
[C---:B------:R-:W-:Y:S01]  /*f420*/  ISETP.GT.AND P0, PT, R3.reuse, R19, PT ;  /* 0x000000130300720c */ /* 0x040fe20003f04270 */
[C---:B------:R-:W-:Y:S01]  /*f430*/  VIADD R8, R0.reuse, 0xffffff68 ;  /* 0xffffff6800087836 */ /* 0x040fe20000000000 */
[----:B------:R-:W-:Y:S01]  /*f440*/  ISETP.GT.AND P1, PT, R3, R17, PT ;  /* 0x000000110300720c */ /* 0x000fe20003f24270 */
[C---:B------:R-:W-:Y:S01]  /*f450*/  VIADD R7, R0.reuse, 0xffffff69 ;  /* 0xffffff6900077836 */ /* 0x040fe20000000000 */
[----:B------:R-:W-:Y:S01]  /*f460*/  FSEL R192, R51, -INF , !P0 ;  /* 0xff80000033c07808 */ /* 0x000fe20004000000 */
[C---:B------:R-:W-:Y:S01]  /*f470*/  VIADD R6, R0.reuse, 0xffffff70 ;  /* 0xffffff7000067836 */ /* 0x040fe20000000000 */
[----:B------:R-:W-:Y:S01]  /*f480*/  BAR.SYNC.DEFER_BLOCKING 0x0 ;  /* 0x0000000000007b1d */ /* 0x000fe20000010000 */
[C---:B------:R-:W-:Y:S01]  /*f490*/  ISETP.GT.AND P5, PT, R3.reuse, R16, PT ;  /* 0x000000100300720c */ /* 0x040fe20003fa4270 */
[C---:B------:R-:W-:Y:S01]  /*f4a0*/  VIADD R18, R0.reuse, 0xffffff78 ;  /* 0xffffff7800127836 */ /* 0x040fe20000000000 */
[----:B------:R-:W-:Y:S01]  /*f4b0*/  ISETP.GT.AND P0, PT, R3, R15, PT ;  /* 0x0000000f0300720c */ /* 0x000fe20003f04270 */
[----:B------:R-:W-:Y:S01]  /*f4c0*/  VIADD R5, R0, 0xffffff71 ;  /* 0xffffff7100057836 */ /* 0x000fe20000000000 */
[----:B------:R-:W-:Y:S01]  /*f4d0*/  FSEL R193, R50, -INF , !P1 ;  /* 0xff80000032c17808 */ /* 0x000fe20004800000 */
[----:B------:R-:W-:Y:S01]  /*f4e0*/  VIADD R4, R0, 0xffffff79 ;  /* 0xffffff7900047836 */ /* 0x000fe20000000000 */
[----:B------:R-:W-:Y:S01]  /*f4f0*/  FSEL R200, R49, -INF , !P5 ;  /* 0xff80000031c87808 */ /* 0x000fe20006800000 */
[----:B------:R-:W-:Y:S01]  /*f500*/  IMAD.IADD R0, R35, 0x1, -R24 ;  /* 0x0000000123007824 */ /* 0x000fe200078e0a18 */
[----:B------:R-:W-:-:S02]  /*f510*/  FSEL R201, R48, -INF , !P0 ;  /* 0xff80000030c97808 */ /* 0x000fc40004000000 */
[C---:B------:R-:W-:Y:S02]  /*f520*/  ISETP.GT.AND P1, PT, R3.reuse, R14, PT ;  /* 0x0000000e0300720c */ /* 0x040fe40003f24270 */
[C---:B------:R-:W-:Y:S02]  /*f530*/  ISETP.GT.AND P5, PT, R3.reuse, R13, PT ;  /* 0x0000000d0300720c */ /* 0x040fe40003fa4270 */
[----:B------:R-:W-:Y:S02]  /*f540*/  ISETP.GT.AND P0, PT, R3, R12, PT ;  /* 0x0000000c0300720c */ /* 0x000fe40003f04270 */
[----:B------:R-:W-:Y:S02]  /*f550*/  FSEL R204, R47, -INF , !P1 ;  /* 0xff8000002fcc7808 */ /* 0x000fe40004800000 */
[----:B------:R-:W-:Y:S02]  /*f560*/  FSEL R205, R46, -INF , !P5 ;  /* 0xff8000002ecd7808 */ /* 0x000fe40006800000 */
        /* <DEDUP_REMOVED lines=10> */
[----:B------:R-:W-:Y:S02]  /*f610*/  IABS R0, R0 ;  /* 0x0000000000007213 */ /* 0x000fe40000000000 */
[----:B------:R-:W-:Y:S02]  /*f620*/  FSEL R220, R37, -INF , !P1 ;  /* 0xff80000025dc7808 */ /* 0x000fe40004800000 */
[----:B------:R-:W-:-:S02]  /*f630*/  FSEL R221, R36, -INF , !P5 ;  /* 0xff80000024dd7808 */ /* 0x000fc40006800000 */
[----:B------:R-:W-:Y:S01]  /*f640*/  FSEL R224, R34, -INF , !P0 ;  /* 0xff80000022e07808 */ /* 0x000fe20004000000 */
[----:B------:R-:W-:Y:S01]  /*f650*/  VIADD R34, R233, 0x8 ;  /* 0x00000008e9227836 */ /* 0x000fe20000000000 */
[C---:B------:R-:W-:Y:S02]  /*f660*/  ISETP.GT.AND P1, PT, R3.reuse, R18, PT ;  /* 0x000000120300720c */ /* 0x040fe40003f24270 */
[C---:B------:R-:W-:Y:S01]  /*f670*/  ISETP.GT.AND P5, PT, R3.reuse, R5, PT ;  /* 0x000000050300720c */ /* 0x040fe20003fa4270 */
[----:B------:R-:W-:Y:S01]  /*f680*/  IMAD.IADD R37, R34, 0x1, -R25 ;  /* 0x0000000122257824 */ /* 0x000fe200078e0a19 */
[----:B------:R-:W-:Y:S01]  /*f690*/  ISETP.GT.AND P0, PT, R3, R4, PT ;  /* 0x000000040300720c */ /* 0x000fe20003f04270 */
[C---:B------:R-:W-:Y:S01]  /*f6a0*/  VIADD R3, R2.reuse, 0xffffff78 ;  /* 0xffffff7802037836 */ /* 0x040fe20000000000 */
[----:B------:R-:W-:Y:S01]  /*f6b0*/  I2FP.F32.S32 R0, R0 ;  /* 0x0000000000007245 */ /* 0x000fe20000201400 */
[----:B------:R-:W-:Y:S01]  /*f6c0*/  VIADD R2, R2, 0xffffff79 ;  /* 0xffffff7902027836 */ /* 0x000fe20000000000 */
[----:B------:R-:W-:Y:S01]  /*f6d0*/  IABS R37, R37 ;  /* 0x0000002500257213 */ /* 0x000fe20000000000 */
[----:B------:R-:W-:-:S02]  /*f6e0*/  IMAD.IADD R36, R35, 0x1, -R3 ;  /* 0x0000000123247824 */ /* 0x000fc400078e0a03 */
[----:B------:R-:W-:Y:S01]  /*f6f0*/  FFMA.FTZ R55, R0, -UR6, R241 ;  /* 0x8000000600377c23 */ /* 0x000fe200080100f1 */
[----:B------:R-:W-:Y:S02]  /*f700*/  IMAD.IADD R0, R35, 0x1, -R2 ;  /* 0x0000000123007824 */ /* 0x000fe400078e0a02 */
[C---:B------:R-:W-:Y:S01]  /*f710*/  IMAD.IADD R38, R34.reuse, 0x1, -R33 ;  /* 0x0000000122267824 */ /* 0x040fe200078e0a21 */
[----:B------:R-:W-:Y:S01]  /*f720*/  IABS R36, R36 ;  /* 0x0000002400247213 */ /* 0x000fe20000000000 */
[C---:B------:R-:W-:Y:S01]  /*f730*/  IMAD.IADD R35, R34.reuse, 0x1, -R26 ;  /* 0x0000000122237824 */ /* 0x040fe200078e0a1a */
[----:B------:R-:W-:Y:S01]  /*f740*/  IABS R0, R0 ;  /* 0x0000000000007213 */ /* 0x000fe20000000000 */
[----:B------:R-:W-:Y:S01]  /*f750*/  IMAD.IADD R40, R34, 0x1, -R42 ;  /* 0x0000000122287824 */ /* 0x000fe200078e0a2a */
[----:B------:R-:W-:Y:S01]  /*f760*/  IABS R38, R38 ;  /* 0x0000002600267213 */ /* 0x000fe20000000000 */
[----:B------:R-:W-:Y:S01]  /*f770*/  IMAD.MOV.U32 R39, RZ, RZ, R36 ;  /* 0x000000ffff277224 */ /* 0x000fe200078e0024 */
[----:B------:R-:W-:Y:S01]  /*f780*/  IABS R35, R35 ;  /* 0x0000002300237213 */ /* 0x000fe20000000000 */
[----:B------:R-:W-:-:S02]  /*f790*/  IMAD.MOV.U32 R36, RZ, RZ, R0 ;  /* 0x000000ffff247224 */ /* 0x000fc400078e0000 */
        /* <DEDUP_REMOVED lines=12> */
[----:B------:R-:W-:Y:S02]  /*f860*/  IMAD.IADD R35, R34, 0x1, -R32 ;  /* 0x0000000122237824 */ /* 0x000fe400078e0a20 */
[----:B------:R-:W-:Y:S01]  /*f870*/  FFMA.FTZ R50, R0, -UR6, R106 ;  /* 0x8000000600327c23 */ /* 0x000fe2000801006a */
[----:B------:R-:W-:Y:S01]  /*f880*/  IMAD.IADD R0, R34, 0x1, -R31 ;  /* 0x0000000122007824 */ /* 0x000fe200078e0a1f */
[----:B------:R-:W-:Y:S01]  /*f890*/  FSEL R191, R54, -INF , !P1 ;  /* 0xff80000036bf7808 */ /* 0x000fe20004800000 */
        /* <DEDUP_REMOVED lines=15> */
[----:B------:R-:W-:Y:S01]  /*f990*/  IMAD.IADD R37, R34, 0x1, -R43 ;  /* 0x0000000122257824 */ /* 0x000fe200078e0a2b */
[----:B------:R-:W-:Y:S01]  /*f9a0*/  I2FP.F32.S32 R0, R0 ;  /* 0x0000000000007245 */ /* 0x000fe20000201400 */
[----:B------:R-:W-:Y:S01]  /*f9b0*/  FFMA.FTZ R47, R36, -UR6, R183 ;  /* 0x80000006242f7c23 */ /* 0x000fe200080100b7 */
[----:B------:R-:W-:-:S02]  /*f9c0*/  IMAD.IADD R36, R34, 0x1, -R28 ;  /* 0x0000000122247824 */ /* 0x000fc400078e0a1c */
[----:B------:R-:W-:Y:S01]  /*f9d0*/  FFMA.FTZ R46, R35, -UR6, R110 ;  /* 0x80000006232e7c23 */ /* 0x000fe2000801006e */
[----:B------:R-:W-:Y:S02]  /*f9e0*/  IMAD.IADD R35, R34, 0x1, -R27 ;  /* 0x0000000122237824 */ /* 0x000fe400078e0a1b */
[----:B------:R-:W-:Y:S01]  /*f9f0*/  FFMA.FTZ R45, R0, -UR6, R111 ;  /* 0x80000006002d7c23 */ /* 0x000fe2000801006f */
[----:B------:R-:W-:Y:S02]  /*fa00*/  IMAD.IADD R0, R34, 0x1, -R41 ;  /* 0x0000000122007824 */ /* 0x000fe400078e0a29 */
[----:B------:R-:W-:Y:S01]  /*fa10*/  FFMA.FTZ R48, R38, -UR6, R182 ;  /* 0x8000000626307c23 */ /* 0x000fe200080100b6 */
[----:B------:R-:W-:Y:S01]  /*fa20*/  IMAD.IADD R39, R34, 0x1, -R44 ;  /* 0x0000000122277824 */ /* 0x000fe200078e0a2c */
[----:B------:R-:W-:Y:S02]  /*fa30*/  IABS R38, R35 ;  /* 0x0000002300267213 */ /* 0x000fe40000000000 */
[----:B------:R-:W-:-:S02]  /*fa40*/  IABS R35, R0 ;  /* 0x0000000000237213 */ /* 0x000fc40000000000 */
[----:B------:R-:W-:Y:S02]  /*fa50*/  IABS R36, R36 ;  /* 0x0000002400247213 */ /* 0x000fe40000000000 */
[----:B------:R-:W-:Y:S02]  /*fa60*/  IABS R0, R37 ;  /* 0x0000002500007213 */ /* 0x000fe40000000000 */
[----:B------:R-:W-:Y:S01]  /*fa70*/  IABS R37, R39 ;  /* 0x0000002700257213 */ /* 0x000fe20000000000 */
[----:B------:R-:W-:Y:S01]  /*fa80*/  IMAD.MOV.U32 R39, RZ, RZ, R38 ;  /* 0x000000ffff277224 */ /* 0x000fe200078e0026 */
[----:B------:R-:W-:Y:S01]  /*fa90*/  I2FP.F32.S32 R36, R36 ;  /* 0x0000002400247245 */ /* 0x000fe20000201400 */
[----:B------:R-:W-:Y:S01]  /*faa0*/  IMAD.MOV.U32 R38, RZ, RZ, R35 ;  /* 0x000000ffff267224 */ /* 0x000fe200078e0023 */
[----:B------:R-:W-:Y:S01]  /*fab0*/  FSEL R190, R53, -INF , !P0 ;  /* 0xff80000035be7808 */ /* 0x000fe20004000000 */
[----:B------:R-:W-:Y:S01]  /*fac0*/  IMAD.MOV.U32 R35, RZ, RZ, R0 ;  /* 0x000000ffff237224 */ /* 0x000fe200078e0000 */
[----:B------:R-:W-:Y:S01]  /*fad0*/  I2FP.F32.S32 R39, R39 ;  /* 0x0000002700277245 */ /* 0x000fe20000201400 */
[----:B------:R-:W-:-:S02]  /*fae0*/  IMAD.MOV.U32 R0, RZ, RZ, R37 ;  /* 0x000000ffff007224 */ /* 0x000fc400078e0025 */
[----:B------:R-:W-:Y:S01]  /*faf0*/  FFMA.FTZ R40, R36, -UR6, R186 ;  /* 0x8000000624287c23 */ /* 0x000fe200080100ba */
[----:B------:R-:W-:Y:S02]  /*fb00*/  I2FP.F32.S32 R37, R38 ;  /* 0x0000002600257245 */ /* 0x000fe40000201400 */
[----:B------:R-:W-:Y:S01]  /*fb10*/  I2FP.F32.S32 R36, R35 ;  /* 0x0000002300247245 */ /* 0x000fe20000201400 */
[----:B------:R-:W-:Y:S01]  /*fb20*/  FFMA.FTZ R39, R39, -UR6, R187 ;  /* 0x8000000627277c23 */ /* 0x000fe200080100bb */
[----:B------:R-:W-:Y:S01]  /*fb30*/  I2FP.F32.S32 R35, R0 ;  /* 0x0000000000237245 */ /* 0x000fe20000201400 */
[----:B------:R-:W-:Y:S01]  /*fb40*/  VIADD R0, R34, -UR25 ;  /* 0x8000001922007c36 */ /* 0x000fe20008000000 */
[----:B------:R-:W-:Y:S01]  /*fb50*/  FSEL R187, R55, -INF , !P5 ;  /* 0xff80000037bb7808 */ /* 0x000fe20006800000 */
[----:B------:R-:W-:Y:S01]  /*fb60*/  FFMA.FTZ R38, R37, -UR6, R178 ;  /* 0x8000000625267c23 */ /* 0x000fe200080100b2 */
[----:B------:R-:W-:Y:S01]  /*fb70*/  FFMA.FTZ R37, R36, -UR6, R179 ;  /* 0x8000000624257c23 */ /* 0x000fe200080100b3 */
[----:B------:R-:W-:Y:S01]  /*fb80*/  FFMA.FTZ R36, R35, -UR6, R58 ;  /* 0x8000000623247c23 */ /* 0x000fe2000801003a */
[----:B------:R-:W-:Y:S01]  /*fb90*/  ISETP.GT.AND P1, PT, R0, R19, PT ;  /* 0x000000130000720c */ /* 0x000fe20003f24270 */
[----:B------:R-:W-:Y:S01]  /*fba0*/  IMAD.IADD R35, R34, 0x1, -R24 ;  /* 0x0000000122237824 */ /* 0x000fe200078e0a18 */
[----:B------:R-:W-:-:S02]  /*fbb0*/  ISETP.GT.AND P5, PT, R0, R17, PT ;  /* 0x000000110000720c */ /* 0x000fc40003fa4270 */
[----:B------:R-:W-:Y:S02]  /*fbc0*/  FSEL R62, R52, -INF , !P1 ;  /* 0xff800000343e7808 */ /* 0x000fe40004800000 */
[C---:B------:R-:W-:Y:S01]  /*fbd0*/  ISETP.GT.AND P0, PT, R0.reuse, R16, PT ;  /* 0x000000100000720c */ /* 0x040fe20003f04270 */
[----:B------:R-:W-:Y:S01]  /*fbe0*/  HMMA.16816.F32 R52, R20, R198, R212 ;  /* 0x000000c61434723c */ /* 0x000fe200000018d4 */
[----:B------:R-:W-:Y:S01]  /*fbf0*/  ISETP.GT.AND P1, PT, R0, R15, PT ;  /* 0x0000000f0000720c */ /* 0x000fe20003f24270 */
        /* <DEDUP_REMOVED lines=26> */
[----:B------:R-:W-:Y:S01]  /*fda0*/  ISETP.GT.AND P1, PT, R0, R4, PT ;  /* 0x000000040000720c */ /* 0x000fe20003f24270 */
[----:B------:R-:W-:Y:S01]  /*fdb0*/  IMAD.IADD R0, R34, 0x1, -R2 ;  /* 0x0000000122007824 */ /* 0x000fe200078e0a02 */
[----:B------:R-:W-:Y:S01]  /*fdc0*/  IABS R21, R20 ;  /* 0x0000001400157213 */ /* 0x000fe20000000000 */
[----:B------:R-:W-:Y:S01]  /*fdd0*/  IMAD.IADD R34, R233, 0x1, -R33 ;  /* 0x00000001e9227824 */ /* 0x000fe200078e0a21 */
[----:B------:R-:W-:Y:S02]  /*fde0*/  IABS R20, R22 ;  /* 0x0000001600147213 */ /* 0x000fe40000000000 */
[----:B------:R-:W-:-:S02]  /*fdf0*/  IABS R0, R0 ;  /* 0x0000000000007213 */ /* 0x000fc40000000000 */
        /* <DEDUP_REMOVED lines=8> */
[----:B------:R-:W-:-:S02]  /*fe80*/  I2FP.F32.S32 R23, R21 ;  /* 0x0000001500177245 */ /* 0x000fc40000201400 */
[----:B------:R-:W-:Y:S01]  /*fe90*/  I2FP.F32.S32 R21, R20 ;  /* 0x0000001400157245 */ /* 0x000fe20000201400 */
[----:B------:R-:W-:Y:S01]  /*fea0*/  FFMA.FTZ R51, R35, -UR6, R59 ;  /* 0x8000000623337c23 */ /* 0x000fe2000801003b */
[----:B------:R-:W-:Y:S01]  /*feb0*/  I2FP.F32.S32 R20, R0 ;  /* 0x0000000000147245 */ /* 0x000fe20000201400 */
[----:B------:R-:W-:Y:S01]  /*fec0*/  FFMA.FTZ R49, R23, -UR6, R55 ;  /* 0x8000000617317c23 */ /* 0x000fe20008010037 */
[----:B------:R-:W-:Y:S01]  /*fed0*/  I2FP.F32.S32 R0, R22 ;  /* 0x0000001600007245 */ /* 0x000fe20000201400 */
[C---:B------:R-:W-:Y:S01]  /*fee0*/  IMAD.IADD R22, R233.reuse, 0x1, -R30 ;  /* 0x00000001e9167824 */ /* 0x040fe200078e0a1e */
[----:B------:R-:W-:Y:S01]  /*fef0*/  I2FP.F32.S32 R34, R34 ;  /* 0x0000002200227245 */ /* 0x000fe20000201400 */
[----:B------:R-:W-:Y:S01]  /*ff00*/  FFMA.FTZ R47, R20, -UR6, R61 ;  /* 0x80000006142f7c23 */ /* 0x000fe2000801003d */
[C---:B------:R-:W-:Y:S02]  /*ff10*/  IMAD.IADD R20, R233.reuse, 0x1, -R32 ;  /* 0x00000001e9147824 */ /* 0x040fe400078e0a20 */
[----:B------:R-:W-:Y:S01]  /*ff20*/  FFMA.FTZ R48, R0, -UR6, R104 ;  /* 0x8000000600307c23 */ /* 0x000fe20008010068 */
[----:B------:R-:W-:-:S02]  /*ff30*/  IMAD.IADD R0, R233, 0x1, -R31 ;  /* 0x00000001e9007824 */ /* 0x000fc400078e0a1f */
[----:B------:R-:W-:Y:S01]  /*ff40*/  FFMA.FTZ R50, R34, -UR6, R54 ;  /* 0x8000000622327c23 */ /* 0x000fe20008010036 */
[----:B------:R-:W-:Y:S02]  /*ff50*/  IMAD.IADD R23, R233, 0x1, -R29 ;  /* 0x00000001e9177824 */ /* 0x000fe400078e0a1d */
[----:B------:R-:W-:Y:S01]  /*ff60*/  FFMA.FTZ R46, R21, -UR6, R60 ;  /* 0x80000006152e7c23 */ /* 0x000fe2000801003c */
[----:B------:R-:W-:Y:S01]  /*ff70*/  IMAD.IADD R35, R233, 0x1, -R42 ;  /* 0x00000001e9237824 */ /* 0x000fe200078e0a2a */
[----:B------:R-:W-:Y:S02]  /*ff80*/  IABS R34, R20 ;  /* 0x0000001400227213 */ /* 0x000fe40000000000 */
[----:B------:R-:W-:Y:S02]  /*ff90*/  IABS R21, R0 ;  /* 0x0000000000157213 */ /* 0x000fe40000000000 */
        /* <DEDUP_REMOVED lines=36> */
[----:B------:R-:W-:Y:S01]  /*101e0*/  FSEL R61, R51, -INF , !P5 ;  /* 0xff800000333d7808 */ /* 0x000fe20006800000 */
[----:B------:R-:W-:Y:S01]  /*101f0*/  IMAD.MOV.U32 R21, RZ, RZ, R34 ;  /* 0x000000ffff157224 */ /* 0x000fe200078e0022 */
        /* <DEDUP_REMOVED lines=8> */
[----:B------:R-:W-:-:S02]  /*10280*/  VIADD R0, R233, -UR25 ;  /* 0x80000019e9007c36 */ /* 0x000fc40008000000 */
[----:B------:R-:W-:Y:S01]  /*10290*/  FFMA.FTZ R36, R23, -UR6, R56 ;  /* 0x8000000617247c23 */ /* 0x000fe20008010038 */
[C---:B------:R-:W-:Y:S02]  /*102a0*/  IMAD.IADD R23, R35.reuse, 0x1, -R26 ;  /* 0x0000000123177824 */ /* 0x040fe400078e0a1a */
[----:B------:R-:W-:Y:S01]  /*102b0*/  FFMA.FTZ R22, R22, -UR6, R185 ;  /* 0x8000000616167c23 */ /* 0x000fe200080100b9 */
[C---:B------:R-:W-:Y:S01]  /*102c0*/  IMAD.IADD R31, R35.reuse, 0x1, -R31 ;  /* 0x00000001231f7824 */ /* 0x040fe200078e0a1f */
[C---:B------:R-:W-:Y:S01]  /*102d0*/  ISETP.GT.AND P1, PT, R0.reuse, R16, PT ;  /* 0x000000100000720c */ /* 0x040fe20003f24270 */
[C---:B------:R-:W-:Y:S01]  /*102e0*/  IMAD.IADD R30, R35.reuse, 0x1, -R30 ;  /* 0x00000001231e7824 */ /* 0x040fe200078e0a1e */
[----:B------:R-:W-:Y:S01]  /*102f0*/  ISETP.GT.AND P0, PT, R0, R17, PT ;  /* 0x000000110000720c */ /* 0x000fe20003f04270 */
[C---:B------:R-:W-:Y:S01]  /*10300*/  IMAD.IADD R29, R35.reuse, 0x1, -R29 ;  /* 0x00000001231d7824 */ /* 0x040fe200078e0a1d */
[----:B------:R-:W-:Y:S01]  /*10310*/  FSEL R48, R48, -INF , !P1 ;  /* 0xff80000030307808 */ /* 0x000fe20004800000 */
[C---:B------:R-:W-:Y:S01]  /*10320*/  IMAD.IADD R28, R35.reuse, 0x1, -R28 ;  /* 0x00000001231c7824 */ /* 0x040fe200078e0a1c */
[----:B------:R-:W-:Y:S01]  /*10330*/  ISETP.GT.AND P5, PT, R0, R19, PT ;  /* 0x000000130000720c */ /* 0x000fe20003fa4270 */
[----:B------:R-:W-:Y:S01]  /*10340*/  IMAD.IADD R27, R35, 0x1, -R27 ;  /* 0x00000001231b7824 */ /* 0x000fe200078e0a1b */
[----:B------:R-:W-:-:S02]  /*10350*/  FSEL R47, R47, -INF , !P0 ;  /* 0xff8000002f2f7808 */ /* 0x000fc40004000000 */
[C---:B------:R-:W-:Y:S02]  /*10360*/  ISETP.GT.AND P1, PT, R0.reuse, R13, PT ;  /* 0x0000000d0000720c */ /* 0x040fe40003f24270 */
[----:B------:R-:W-:Y:S02]  /*10370*/  ISETP.GT.AND P0, PT, R0, R14, PT ;  /* 0x0000000e0000720c */ /* 0x000fe40003f04270 */
[----:B------:R-:W-:Y:S02]  /*10380*/  FSEL R46, R46, -INF , !P5 ;  /* 0xff8000002e2e7808 */ /* 0x000fe40006800000 */
[----:B------:R-:W-:Y:S02]  /*10390*/  FSEL R39, R39, -INF , !P1 ;  /* 0xff80000027277808 */ /* 0x000fe40004800000 */
[----:B------:R-:W-:Y:S02]  /*103a0*/  ISETP.GT.AND P5, PT, R0, R15, PT ;  /* 0x0000000f0000720c */ /* 0x000fe40003fa4270 */
[----:B------:R-:W-:-:S02]  /*103b0*/  FSEL R40, R40, -INF , !P0 ;  /* 0xff80000028287808 */ /* 0x000fc40004000000 */
[C---:B------:R-:W-:Y:S02]  /*103c0*/  ISETP.GT.AND P1, PT, R0.reuse, R10, PT ;  /* 0x0000000a0000720c */ /* 0x040fe40003f24270 */
[----:B------:R-:W-:Y:S02]  /*103d0*/  ISETP.GT.AND P0, PT, R0, R11, PT ;  /* 0x0000000b0000720c */ /* 0x000fe40003f04270 */
[----:B------:R-:W-:Y:S02]  /*103e0*/  FSEL R45, R45, -INF , !P5 ;  /* 0xff8000002d2d7808 */ /* 0x000fe40006800000 */
[----:B------:R-:W-:Y:S01]  /*103f0*/  FSEL R50, R34, -INF , !P1 ;  /* 0xff80000022327808 */ /* 0x000fe20004800000 */
[----:B------:R-:W-:Y:S01]  /*10400*/  IMAD.IADD R34, R233, 0x1, -R2 ;  /* 0x00000001e9227824 */ /* 0x000fe200078e0a02 */
[----:B------:R-:W-:Y:S02]  /*10410*/  ISETP.GT.AND P5, PT, R0, R12, PT ;  /* 0x0000000c0000720c */ /* 0x000fe40003fa4270 */
[----:B------:R-:W-:-:S02]  /*10420*/  FSEL R37, R37, -INF , !P0 ;  /* 0xff80000025257808 */ /* 0x000fc40004000000 */
[C---:B------:R-:W-:Y:S02]  /*10430*/  ISETP.GT.AND P1, PT, R0.reuse, R7, PT ;  /* 0x000000070000720c */ /* 0x040fe40003f24270 */
[----:B------:R-:W-:Y:S02]  /*10440*/  ISETP.GT.AND P0, PT, R0, R8, PT ;  /* 0x000000080000720c */ /* 0x000fe40003f04270 */
[----:B------:R-:W-:Y:S02]  /*10450*/  FSEL R38, R38, -INF , !P5 ;  /* 0xff80000026267808 */ /* 0x000fe40006800000 */
[----:B------:R-:W-:Y:S01]  /*10460*/  FSEL R60, R20, -INF , !P1 ;  /* 0xff800000143c7808 */ /* 0x000fe20004800000 */
[--C-:B------:R-:W-:Y:S01]  /*10470*/  IMAD.IADD R20, R233, 0x1, -R24.reuse ;  /* 0x00000001e9147824 */ /* 0x100fe200078e0a18 */
[----:B------:R-:W-:Y:S01]  /*10480*/  ISETP.GT.AND P5, PT, R0, R9, PT ;  /* 0x000000090000720c */ /* 0x000fe20003fa4270 */
[----:B------:R-:W-:Y:S01]  /*10490*/  IMAD.IADD R24, R35, 0x1, -R24 ;  /* 0x0000000123187824 */ /* 0x000fe200078e0a18 */
[----:B------:R-:W-:Y:S01]  /*104a0*/  FSEL R58, R21, -INF , !P0 ;  /* 0xff800000153a7808 */ /* 0x000fe20004000000 */
[--C-:B------:R-:W-:Y:S01]  /*104b0*/  IMAD.IADD R21, R233, 0x1, -R3.reuse ;  /* 0x00000001e9157824 */ /* 0x100fe200078e0a03 */
[----:B------:R-:W-:Y:S01]  /*104c0*/  FSEL R54, R22, -INF , !P5 ;  /* 0xff80000016367808 */ /* 0x000fe20006800000 */
[----:B------:R-:W-:Y:S01]  /*104d0*/  IMAD.IADD R3, R35, 0x1, -R3 ;  /* 0x0000000123037824 */ /* 0x000fe200078e0a03 */
[----:B------:R-:W-:-:S02]  /*104e0*/  IABS R22, R20 ;  /* 0x0000001400167213 */ /* 0x000fc40000000000 */
[----:B------:R-:W-:Y:S02]  /*104f0*/  IABS R21, R21 ;  /* 0x0000001500157213 */ /* 0x000fe40000000000 */
[----:B------:R-:W-:Y:S01]  /*10500*/  IABS R20, R34 ;  /* 0x0000002200147213 */ /* 0x000fe20000000000 */
[----:B------:R-:W-:Y:S01]  /*10510*/  IMAD.MOV.U32 R26, RZ, RZ, R22 ;  /* 0x000000ffff1a7224 */ /* 0x000fe200078e0016 */
[----:B------:R-:W-:Y:S01]  /*10520*/  ISETP.GT.AND P5, PT, R0, R6, PT ;  /* 0x000000060000720c */ /* 0x000fe20003fa4270 */
[----:B------:R-:W-:Y:S01]  /*10530*/  IMAD.MOV.U32 R22, RZ, RZ, R21 ;  /* 0x000000ffff167224 */ /* 0x000fe200078e0015 */
[----:B------:R-:W-:Y:S01]  /*10540*/  IABS R23, R23 ;  /* 0x0000001700177213 */ /* 0x000fe20000000000 */
[----:B------:R-:W-:Y:S01]  /*10550*/  IMAD.MOV.U32 R21, RZ, RZ, R20 ;  /* 0x000000ffff157224 */ /* 0x000fe200078e0014 */
[----:B------:R-:W-:Y:S02]  /*10560*/  FSEL R55, R36, -INF , !P5 ;  /* 0xff80000024377808 */ /* 0x000fe40006800000 */
[C---:B------:R-:W-:Y:S01]  /*10570*/  ISETP.GT.AND P0, PT, R0.reuse, R5, PT ;  /* 0x000000050000720c */ /* 0x040fe20003f04270 */
[----:B------:R-:W-:Y:S01]  /*10580*/  IMAD.MOV.U32 R20, RZ, RZ, R23 ;  /* 0x000000ffff147224 */ /* 0x000fe200078e0017 */
[----:B------:R-:W-:-:S02]  /*10590*/  ISETP.GT.AND P1, PT, R0, R18, PT ;  /* 0x000000120000720c */ /* 0x000fc40003f24270 */
[----:B------:R-:W-:Y:S01]  /*105a0*/  ISETP.GT.AND P5, PT, R0, R4, PT ;  /* 0x000000040000720c */ /* 0x000fe20003fa4270 */
[----:B------:R-:W-:Y:S01]  /*105b0*/  IMAD.IADD R0, R35, 0x1, -R25 ;  /* 0x0000000123007824 */ /* 0x000fe200078e0a19 */
[----:B------:R-:W-:Y:S02]  /*105c0*/  I2FP.F32.S32 R26, R26 ;  /* 0x0000001a001a7245 */ /* 0x000fe40000201400 */
[----:B------:R-:W-:Y:S02]  /*105d0*/  I2FP.F32.S32 R23, R22 ;  /* 0x0000001600177245 */ /* 0x000fe40000201400 */
[----:B------:R-:W-:Y:S01]  /*105e0*/  I2FP.F32.S32 R20, R20 ;  /* 0x0000001400147245 */ /* 0x000fe20000201400 */
[----:B------:R-:W-:Y:S01]  /*105f0*/  FFMA.FTZ R26, R26, -UR6, R57 ;  /* 0x800000061a1a7c23 */ /* 0x000fe20008010039 */
[----:B------:R-:W-:Y:S02]  /*10600*/  IABS R0, R0 ;  /* 0x0000000000007213 */ /* 0x000fe40000000000 */
[----:B------:R-:W-:Y:S01]  /*10610*/  I2FP.F32.S32 R22, R21 ;  /* 0x0000001500167245 */ /* 0x000fe20000201400 */
[----:B------:R-:W-:Y:S01]  /*10620*/  FFMA.FTZ R21, R23, -UR6, R52 ;  /* 0x8000000617157c23 */ /* 0x000fe20008010034 */
[----:B------:R-:W-:Y:S01]  /*10630*/  FFMA.FTZ R23, R20, -UR6, R194 ;  /* 0x8000000614177c23 */ /* 0x000fe200080100c2 */
[----:B------:R-:W-:Y:S01]  /*10640*/  IMAD.MOV.U32 R20, RZ, RZ, R0 ;  /* 0x000000ffff147224 */ /* 0x000fe200078e0000 */
[----:B------:R-:W-:Y:S01]  /*10650*/  FSEL R49, R26, -INF , !P0 ;  /* 0xff8000001a317808 */ /* 0x000fe20004000000 */
[----:B------:R-:W-:Y:S01]  /*10660*/  VIADD R0, R35, -UR25 ;  /* 0x8000001923007c36 */ /* 0x000fe20008000000 */
[----:B------:R-:W-:Y:S01]  /*10670*/  ISETP.GE.AND P0, PT, R19, R236, PT ;  /* 0x000000ec1300720c */ /* 0x000fe20003f06270 */
[----:B------:R-:W-:Y:S01]  /*10680*/  FFMA.FTZ R22, R22, -UR6, R53 ;  /* 0x8000000616167c23 */ /* 0x000fe20008010035 */
[----:B------:R-:W-:-:S02]  /*10690*/  FSEL R51, R21, -INF , !P1 ;  /* 0xff80000015337808 */ /* 0x000fc40004800000 */
[----:B------:R-:W-:Y:S02]  /*106a0*/  ISETP.GE.AND P1, PT, R19, R239, PT ;  /* 0x000000ef1300720c */ /* 0x000fe40003f26270 */
[----:B------:R-:W-:Y:S02]  /*106b0*/  I2FP.F32.S32 R20, R20 ;  /* 0x0000001400147245 */ /* 0x000fe40000201400 */
[----:B------:R-:W-:Y:S02]  /*106c0*/  FSEL R36, R46, -INF , !P0 ;  /* 0xff8000002e247808 */ /* 0x000fe40004000000 */
[----:B------:R-:W-:Y:S01]  /*106d0*/  ISETP.GT.AND P0, PT, R0, R19, PT ;  /* 0x000000130000720c */ /* 0x000fe20003f04270 */
[----:B------:R-:W-:Y:S01]  /*106e0*/  FFMA.FTZ R21, R20, -UR6, R195 ;  /* 0x8000000614157c23 */ /* 0x000fe200080100c3 */
[----:B------:R-:W-:Y:S02]  /*106f0*/  FSEL R52, R22, -INF , !P5 ;  /* 0xff80000016347808 */ /* 0x000fe40006800000 */
[----:B------:R-:W-:-:S02]  /*10700*/  FSEL R57, R62, -INF , !P1 ;  /* 0xff8000003e397808 */ /* 0x000fc40004800000 */
[C---:B------:R-:W-:Y:S02]  /*10710*/  ISETP.GE.AND P5, PT, R19.reuse, R235, PT ;  /* 0x000000eb1300720c */ /* 0x040fe40003fa6270 */
[----:B------:R-:W-:Y:S02]  /*10720*/  ISETP.GE.AND P1, PT, R19, R238, PT ;  /* 0x000000ee1300720c */ /* 0x000fe40003f26270 */
[----:B------:R-:W-:Y:S02]  /*10730*/  IABS R19, R33 ;  /* 0x0000002100137213 */ /* 0x000fe40000000000 */
[----:B------:R-:W-:Y:S02]  /*10740*/  FSEL R20, R23, -INF , !P0 ;  /* 0xff80000017147808 */ /* 0x000fe40004000000 */
[----:B------:R-:W-:Y:S02]  /*10750*/  ISETP.GE.AND P0, PT, R17, R236, PT ;  /* 0x000000ec1100720c */ /* 0x000fe40003f06270 */
[----:B------:R-:W-:-:S02]  /*10760*/  FSEL R22, R192, -INF , !P5 ;  /* 0xff800000c0167808 */ /* 0x000fc40006800000 */
[----:B------:R-:W-:Y:S02]  /*10770*/  ISETP.GE.AND P5, PT, R17, R239, PT ;  /* 0x000000ef1100720c */ /* 0x000fe40003fa6270 */
[----:B------:R-:W-:Y:S02]  /*10780*/  I2FP.F32.S32 R19, R19 ;  /* 0x0000001300137245 */ /* 0x000fe40000201400 */
[----:B------:R-:W-:Y:S02]  /*10790*/  FSEL R34, R47, -INF , !P0 ;  /* 0xff8000002f227808 */ /* 0x000fe40004000000 */
[----:B------:R-:W-:Y:S02]  /*107a0*/  ISETP.GT.AND P0, PT, R0, R17, PT ;  /* 0x000000110000720c */ /* 0x000fe40003f04270 */
[----:B------:R-:W-:Y:S01]  /*107b0*/  FSEL R33, R20, -INF , !P1 ;  /* 0xff80000014217808 */ /* 0x000fe20004800000 */
[----:B------:R-:W-:Y:S01]  /*107c0*/  FFMA.FTZ R20, R19, -UR6, R202 ;  /* 0x8000000613147c23 */ /* 0x000fe200080100ca */
        /* <DEDUP_REMOVED lines=33> */
[----:B------:R-:W-:Y:S02]  /*109e0*/  I2FP.F32.S32 R15, R15 ;  /* 0x0000000f000f7245 */ /* 0x000fe40000201400 */
[----:B------:R-:W-:Y:S02]  /*109f0*/  ISETP.GE.AND P1, PT, R14, R239, PT ;  /* 0x000000ef0e00720c */ /* 0x000fe40003f26270 */
[----:B------:R-:W-:Y:S02]  /*10a00*/  FSEL R62, R40, -INF , !P0 ;  /* 0xff800000283e7808 */ /* 0x000fe40004000000 */
[----:B------:R-:W-:Y:S02]  /*10a10*/  ISETP.GT.AND P0, PT, R0, R14, PT ;  /* 0x0000000e0000720c */ /* 0x000fe40003f04270 */
[----:B------:R-:W-:Y:S01]  /*10a20*/  FSEL R23, R16, -INF , !P5 ;  /* 0xff80000010177808 */ /* 0x000fe20006800000 */
[----:B------:R-:W-:Y:S01]  /*10a30*/  FFMA.FTZ R16, R15, -UR6, R207 ;  /* 0x800000060f107c23 */ /* 0x000fe200080100cf */
[----:B------:R-:W-:-:S02]  /*10a40*/  FSEL R177, R100, -INF , !P1 ;  /* 0xff80000064b17808 */ /* 0x000fc40004800000 */
[C---:B------:R-:W-:Y:S02]  /*10a50*/  ISETP.GE.AND P5, PT, R14.reuse, R235, PT ;  /* 0x000000eb0e00720c */ /* 0x040fe40003fa6270 */
[----:B------:R-:W-:Y:S02]  /*10a60*/  ISETP.GE.AND P1, PT, R14, R238, PT ;  /* 0x000000ee0e00720c */ /* 0x000fe40003f26270 */
[----:B------:R-:W-:Y:S02]  /*10a70*/  FSEL R15, R17, -INF , !P0 ;  /* 0xff800000110f7808 */ /* 0x000fe40004000000 */
[----:B------:R-:W-:Y:S02]  /*10a80*/  IABS R14, R29 ;  /* 0x0000001d000e7213 */ /* 0x000fe40000000000 */
[----:B------:R-:W-:Y:S02]  /*10a90*/  ISETP.GE.AND P0, PT, R13, R236, PT ;  /* 0x000000ec0d00720c */ /* 0x000fe40003f06270 */
[----:B------:R-:W-:-:S02]  /*10aa0*/  FSEL R30, R204, -INF , !P5 ;  /* 0xff800000cc1e7808 */ /* 0x000fc40006800000 */
[----:B------:R-:W-:Y:S02]  /*10ab0*/  FSEL R100, R15, -INF , !P1 ;  /* 0xff8000000f647808 */ /* 0x000fe40004800000 */
[----:B------:R-:W-:Y:S02]  /*10ac0*/  ISETP.GE.AND P5, PT, R13, R239, PT ;  /* 0x000000ef0d00720c */ /* 0x000fe40003fa6270 */
[----:B------:R-:W-:Y:S01]  /*10ad0*/  I2FP.F32.S32 R15, R14 ;  /* 0x0000000e000f7245 */ /* 0x000fe20000201400 */
[----:B------:R-:W-:Y:S01]  /*10ae0*/  IMAD.IADD R14, R35, 0x1, -R42 ;  /* 0x00000001230e7824 */ /* 0x000fe200078e0a2a */
[----:B------:R-:W-:Y:S02]  /*10af0*/  FSEL R106, R39, -INF , !P0 ;  /* 0xff800000276a7808 */ /* 0x000fe40004000000 */
[----:B------:R-:W-:Y:S01]  /*10b00*/  ISETP.GT.AND P0, PT, R0, R13, PT ;  /* 0x0000000d0000720c */ /* 0x000fe20003f04270 */
        /* <DEDUP_REMOVED lines=75> */
[----:B------:R-:W-:-:S02]  /*10fc0*/  I2FP.F32.S32 R8, R8 ;  /* 0x0000000800087245 */ /* 0x000fc40000201400 */
[----:B------:R-:W-:Y:S02]  /*10fd0*/  FSEL R192, R60, -INF , !P0 ;  /* 0xff8000003cc07808 */ /* 0x000fe40004000000 */
[----:B------:R-:W-:Y:S02]  /*10fe0*/  ISETP.GT.AND P0, PT, R0, R7, PT ;  /* 0x000000070000720c */ /* 0x000fe40003f04270 */
[----:B------:R-:W-:Y:S02]  /*10ff0*/  FSEL R111, R220, -INF , !P5 ;  /* 0xff800000dc6f7808 */ /* 0x000fe40006800000 */
[----:B------:R-:W-:Y:S01]  /*11000*/  FSEL R184, R9, -INF , !P1 ;  /* 0xff80000009b87808 */ /* 0x000fe20004800000 */
[----:B------:R-:W-:Y:S01]  /*11010*/  FFMA.FTZ R9, R8, -UR6, R242 ;  /* 0x8000000608097c23 */ /* 0x000fe200080100f2 */
[C---:B------:R-:W-:Y:S02]  /*11020*/  ISETP.GE.AND P5, PT, R7.reuse, R239, PT ;  /* 0x000000ef0700720c */ /* 0x040fe40003fa6270 */
[----:B------:R-:W-:-:S02]  /*11030*/  ISETP.GE.AND P1, PT, R7, R235, PT ;  /* 0x000000eb0700720c */ /* 0x000fc40003f26270 */
[----:B------:R-:W-:Y:S02]  /*11040*/  FSEL R8, R10, -INF , !P0 ;  /* 0xff8000000a087808 */ /* 0x000fe40004000000 */
[C---:B------:R-:W-:Y:S02]  /*11050*/  ISETP.GE.AND P0, PT, R6.reuse, R236, PT ;  /* 0x000000ec0600720c */ /* 0x040fe40003f06270 */
[----:B------:R-:W-:Y:S02]  /*11060*/  FSEL R179, R179, -INF , !P5 ;  /* 0xff800000b3b37808 */ /* 0x000fe40006800000 */
[----:B------:R-:W-:Y:S02]  /*11070*/  FSEL R110, R221, -INF , !P1 ;  /* 0xff800000dd6e7808 */ /* 0x000fe40004800000 */
[----:B------:R-:W-:Y:S02]  /*11080*/  ISETP.GE.AND P5, PT, R7, R238, PT ;  /* 0x000000ee0700720c */ /* 0x000fe40003fa6270 */
        /* <DEDUP_REMOVED lines=8> */
[----:B------:R-:W-:Y:S02]  /*11110*/  IABS R7, R24 ;  /* 0x0000001800077213 */ /* 0x000fe40000000000 */
[----:B------:R-:W-:Y:S01]  /*11120*/  FSEL R200, R6, -INF , !P1 ;  /* 0xff80000006c87808 */ /* 0x000fe20004800000 */
[----:B------:R-:W-:Y:S01]  /*11130*/  IMAD.IADD R6, R35, 0x1, -R2 ;  /* 0x0000000123067824 */ /* 0x000fe200078e0a02 */
[----:B------:R-:W-:Y:S02]  /*11140*/  I2FP.F32.S32 R7, R7 ;  /* 0x0000000700077245 */ /* 0x000fe40000201400 */
[----:B------:R-:W-:Y:S02]  /*11150*/  IABS R2, R3 ;  /* 0x0000000300027213 */ /* 0x000fe40000000000 */
[----:B------:R-:W-:Y:S01]  /*11160*/  ISETP.GE.AND P0, PT, R5, R236, PT ;  /* 0x000000ec0500720c */ /* 0x000fe20003f06270 */
[----:B------:R-:W-:Y:S01]  /*11170*/  FFMA.FTZ R7, R7, -UR6, R243 ;  /* 0x8000000607077c23 */ /* 0x000fe200080100f3 */
[----:B------:R-:W-:Y:S01]  /*11180*/  FSEL R182, R224, -INF , !P5 ;  /* 0xff800000e0b67808 */ /* 0x000fe20006800000 */
[----:B------:R-:W-:Y:S01]  /*11190*/  IMAD.MOV.U32 R3, RZ, RZ, R2 ;  /* 0x000000ffff037224 */ /* 0x000fe200078e0002 */
[----:B------:R-:W-:-:S02]  /*111a0*/  ISETP.GE.AND P5, PT, R5, R239, PT ;  /* 0x000000ef0500720c */ /* 0x000fc40003fa6270 */
[----:B------:R-:W-:Y:S02]  /*111b0*/  FSEL R202, R49, -INF , !P0 ;  /* 0xff80000031ca7808 */ /* 0x000fe40004000000 */
[----:B------:R-:W-:Y:S02]  /*111c0*/  ISETP.GT.AND P0, PT, R0, R5, PT ;  /* 0x000000050000720c */ /* 0x000fe40003f04270 */
[----:B------:R-:W-:Y:S02]  /*111d0*/  FSEL R206, R61, -INF , !P5 ;  /* 0xff8000003dce7808 */ /* 0x000fe40006800000 */
[C---:B------:R-:W-:Y:S02]  /*111e0*/  ISETP.GE.AND P1, PT, R5.reuse, R235, PT ;  /* 0x000000eb0500720c */ /* 0x040fe40003f26270 */
[----:B------:R-:W-:Y:S02]  /*111f0*/  ISETP.GE.AND P5, PT, R5, R238, PT ;  /* 0x000000ee0500720c */ /* 0x000fe40003fa6270 */
[----:B------:R-:W-:-:S02]  /*11200*/  FSEL R5, R7, -INF , !P0 ;  /* 0xff80000007057808 */ /* 0x000fc40004000000 */
[----:B------:R-:W-:Y:S02]  /*11210*/  I2FP.F32.S32 R3, R3 ;  /* 0x0000000300037245 */ /* 0x000fe40000201400 */
[C---:B------:R-:W-:Y:S02]  /*11220*/  ISETP.GE.AND P0, PT, R18.reuse, R239, PT ;  /* 0x000000ef1200720c */ /* 0x040fe40003f06270 */
[----:B------:R-:W-:Y:S01]  /*11230*/  FSEL R187, R187, -INF , !P1 ;  /* 0xff800000bbbb7808 */ /* 0x000fe20004800000 */
[----:B------:R-:W-:Y:S01]  /*11240*/  FFMA.FTZ R3, R3, -UR6, R246 ;  /* 0x8000000603037c23 */ /* 0x000fe200080100f6 */
[----:B------:R-:W-:Y:S02]  /*11250*/  ISETP.GE.AND P1, PT, R18, R236, PT ;  /* 0x000000ec1200720c */ /* 0x000fe40003f26270 */
[----:B------:R-:W-:Y:S02]  /*11260*/  FSEL R205, R63, -INF , !P0 ;  /* 0xff8000003fcd7808 */ /* 0x000fe40004000000 */
[----:B------:R-:W-:-:S02]  /*11270*/  IABS R2, R6 ;  /* 0x0000000600027213 */ /* 0x000fc40000000000 */
[----:B------:R-:W-:Y:S02]  /*11280*/  ISETP.GT.AND P0, PT, R0, R18, PT ;  /* 0x000000120000720c */ /* 0x000fe40003f04270 */
[----:B------:R-:W-:Y:S02]  /*11290*/  FSEL R199, R5, -INF , !P5 ;  /* 0xff80000005c77808 */ /* 0x000fe40006800000 */
[----:B------:R-:W-:Y:S02]  /*112a0*/  FSEL R201, R51, -INF , !P1 ;  /* 0xff80000033c97808 */ /* 0x000fe40004800000 */
[C---:B------:R-:W-:Y:S02]  /*112b0*/  ISETP.GE.AND P5, PT, R18.reuse, R235, PT ;  /* 0x000000eb1200720c */ /* 0x040fe40003fa6270 */
[----:B------:R-:W-:Y:S02]  /*112c0*/  ISETP.GE.AND P1, PT, R18, R238, PT ;  /* 0x000000ee1200720c */ /* 0x000fe40003f26270 */
[----:B------:R-:W-:-:S02]  /*112d0*/  I2FP.F32.S32 R2, R2 ;  /* 0x0000000200027245 */ /* 0x000fc40000201400 */
[----:B------:R-:W-:Y:S02]  /*112e0*/  FSEL R3, R3, -INF , !P0 ;  /* 0xff80000003037808 */ /* 0x000fe40004000000 */
[----:B------:R-:W-:Y:S02]  /*112f0*/  FSEL R191, R191, -INF , !P5 ;  /* 0xff800000bfbf7808 */ /* 0x000fe40006800000 */
[----:B------:R-:W-:Y:S01]  /*11300*/  ISETP.GT.AND P0, PT, R0, R4, PT ;  /* 0x000000040000720c */ /* 0x000fe20003f04270 */
[----:B------:R-:W-:Y:S01]  /*11310*/  FFMA.FTZ R0, R2, -UR6, R247 ;  /* 0x8000000602007c23 */ /* 0x000fe200080100f7 */
[----:B------:R-:W-:Y:S02]  /*11320*/  FSEL R197, R3, -INF , !P1 ;  /* 0xff80000003c57808 */ /* 0x000fe40004800000 */
[C---:B------:R-:W-:Y:S02]  /*11330*/  ISETP.GE.AND P5, PT, R4.reuse, R236, PT ;  /* 0x000000ec0400720c */ /* 0x040fe40003fa6270 */
[----:B------:R-:W-:-:S02]  /*11340*/  ISETP.GE.AND P1, PT, R4, R239, PT ;  /* 0x000000ef0400720c */ /* 0x000fc40003f26270 */
        /* <DEDUP_REMOVED lines=11> */
[----:B------:R-:W-:Y:S01]  /*11400*/  BSSY.RECONVERGENT B0, `(.L_x_343) ;  /* 0x000003b000007945 */ /* 0x000fe20003800200 */
[----:B------:R-:W1:Y:S02]  /*11410*/  LDCU.64 UR12, c[0x0][0x358] ;  /* 0x00006b00ff0c77ac */ /* 0x000e640008000a00 */
[----:B------:R-:W-:-:S04]  /*11420*/  UIMAD.WIDE.U32 UR8, UR7, UR10, URZ ;  /* 0x0000000a070872a5 */ /* 0x000fc8000f8e00ff */
[----:B------:R-:W-:Y:S02]  /*11430*/  UIMAD UR7, UR7, UR11, UR9 ;  /* 0x0000000b070772a4 */ /* 0x000fe4000f8e0209 */
[----:B------:R-:W-:Y:S02]  /*11440*/  USHF.L.U32 UR4, UR8, 0x6, URZ ;  /* 0x0000000608047899 */ /* 0x000fe400080006ff */
[----:B------:R-:W-:Y:S02]  /*11450*/  USHF.L.U64.HI UR7, UR8, 0x6, UR7 ;  /* 0x0000000608077899 */ /* 0x000fe40008010207 */
[----:B------:R-:W-:Y:S02]  /*11460*/  ULEA UR8, UP0, UR10, UR4, 0x5 ;  /* 0x000000040a087291 */ /* 0x000fe4000f8028ff */
        /* <DEDUP_REMOVED lines=9> */
[----:B------:R-:W-:Y:S02]  /*11500*/  IMAD.U32 R3, RZ, RZ, UR7 ;  /* 0x00000007ff037e24 */ /* 0x000fe4000f8e00ff */
        /* <DEDUP_REMOVED lines=10> */
[----:B-1----:R1:W-:Y:S01]  /*115b0*/  @!P4 LDGSTS.E.BYPASS.LTC128B.128 [R232+0x6000], desc[UR12][R8.64] ;  /* 0x0600000008e8cfae */ /* 0x0023e2000b981a0c */
        /* <DEDUP_REMOVED lines=30> */
.L_x_344:
[----:B------:R3:W-:Y:S02]  /*117a0*/  STS.128 [R232+0x8800], RZ ;  /* 0x008800ffe8007388 */ /* 0x0007e40000000c00 */
.L_x_345:
[----:B------:R-:W-:Y:S05]  /*117b0*/  BSYNC.RECONVERGENT B0 ;  /* 0x0000000000007941 */ /* 0x000fea0003800200 */
.L_x_343:
[----:B------:R-:W0:Y:S02]  /*117c0*/  LDGDEPBAR ;  /* 0x00000000000079af */ /* 0x000e240000000000 */
.L_x_342:
[----:B-1----:R-:W4:Y:S01]  /*117d0*/  LDL.LU R9, [R1+0xc] ;  /* 0x00000c0001097983 */ /* 0x002f220000300800 */
[----:B------:R-:W-:Y:S01]  /*117e0*/  MOV R13, R252 ;  /* 0x000000fc000d7202 */ /* 0x000fe20000000f00 */
[----:B------:R-:W1:Y:S02]  /*117f0*/  LDCU UR4, c[0x0][0x45c] ;  /* 0x00008b80ff0477ac */ /* 0x000e640008000800 */
[----:B------:R-:W5:Y:S04]  /*11800*/  LDL.LU R11, [R1+0x8] ;  /* 0x00000800010b7983 */ /* 0x000f680000300800 */
[----:B------:R-:W3:Y:S01]  /*11810*/  LDL.LU R10, [R1+0x14] ;  /* 0x00001400010a7983 */ /* 0x000ee20000300800 */
[----:B--2---:R-:W-:Y:S01]  /*11820*/  FMNMX3.FTZ R3, R13, R36, R34, !PT ;  /* 0x000000240d037276 */ /* 0x004fe20007810022 */
[----:B------:R-:W-:-:S03]  /*11830*/  UISETP.GT.U32.AND UP0, UPT, UR17, UR18, UPT ;  /* 0x000000121100728c */ /* 0x000fc6000bf04070 */
[----:B------:R-:W-:-:S04]  /*11840*/  FMNMX3.FTZ R3, R3, R32, R31, !PT ;  /* 0x0000002003037276 */ /* 0x000fc8000781001f */
[----:B------:R-:W-:-:S04]  /*11850*/  FMNMX3.FTZ R4, R3, R62, R106, !PT ;  /* 0x0000003e03047276 */ /* 0x000fc8000781006a */
[----:B------:R-:W-:Y:S01]  /*11860*/  FMNMX3.FTZ R4, R4, R38, R107, !PT ;  /* 0x0000002604047276 */ /* 0x000fe2000781006b */
[----:B------:R-:W-:-:S03]  /*11870*/  @UP0 UIADD3 UR22, UPT, UPT, UR22, -0x4, URZ ;  /* 0xfffffffc16160890 */ /* 0x000fc6000fffe0ff */
[----:B------:R-:W-:-:S04]  /*11880*/  FMNMX3.FTZ R4, R4, R183, R189, !PT ;  /* 0x000000b704047276 */ /* 0x000fc800078100bd */
[----:B------:R-:W-:-:S04]  /*11890*/  FMNMX3.FTZ R4, R4, R188, R192, !PT ;  /* 0x000000bc04047276 */ /* 0x000fc800078100c0 */
[----:B------:R-:W-:-:S04]  /*118a0*/  FMNMX3.FTZ R4, R4, R196, R202, !PT ;  /* 0x000000c404047276 */ /* 0x000fc800078100ca */
[----:B------:R-:W-:-:S05]  /*118b0*/  FMNMX3.FTZ R4, R4, R201, R203, !PT ;  /* 0x000000c904047276 */ /* 0x000fca00078100cb */
[----:B------:R-:W2:Y:S02]  /*118c0*/  SHFL.BFLY PT, R6, R4, 0x2, 0x1f ;  /* 0x0c401f0004067f89 */ /* 0x000ea400000e0000 */
[----:B--2---:R-:W-:-:S05]  /*118d0*/  FMNMX.FTZ R4, R4, R6, !PT ;  /* 0x0000000604047209 */ /* 0x004fca0007810000 */
[----:B------:R-:W2:Y:S02]  /*118e0*/  SHFL.BFLY PT, R8, R4, 0x1, 0x1f ;  /* 0x0c201f0004087f89 */ /* 0x000ea400000e0000 */
[----:B--2---:R-:W-:-:S05]  /*118f0*/  FMNMX.FTZ R103, R4, R8, !PT ;  /* 0x0000000804677209 */ /* 0x004fca0007810000 */
[----:B-1----:R-:W-:Y:S01]  /*11900*/  FMUL.FTZ R4, R103, UR4 ;  /* 0x0000000467047c20 */ /* 0x002fe20008410000 */
[----:B----4-:R-:W-:-:S04]  /*11910*/  FMNMX3.FTZ R0, R9, R22, R21, !PT ;  /* 0x0000001609007276 */ /* 0x010fc80007810015 */
[----:B------:R-:W-:-:S04]  /*11920*/  FMNMX3.FTZ R0, R0, R20, R19, !PT ;  /* 0x0000001400007276 */ /* 0x000fc80007810013 */
[----:B------:R-:W-:Y:S02]  /*11930*/  FMNMX3.FTZ R0, R0, R30, R29, !PT ;  /* 0x0000001e00007276 */ /* 0x000fe4000781001d */
[----:B---3--:R-:W-:Y:S02]  /*11940*/  LEA R105, R10, UR5, 0x1 ;  /* 0x000000050a697c11 */ /* 0x008fe4000f8e08ff */
[----:B------:R-:W-:Y:S02]  /*11950*/  FMNMX3.FTZ R0, R0, R15, R14, !PT ;  /* 0x0000000f00007276 */ /* 0x000fe4000781000e */
[----:B------:R-:W-:Y:S01]  /*11960*/  IADD3 R10, PT, PT, R105, 0x9020, RZ ;  /* 0x00009020690a7810 */ /* 0x000fe20007ffe0ff */
[----:B------:R-:W-:Y:S01]  /*11970*/  LDSM.16.MT88.4 R44, [R105+0xb000] ;  /* 0x00b00000692c783b */ /* 0x000fe20000004200 */
[----:B------:R-:W-:-:S04]  /*11980*/  FMNMX3.FTZ R0, R0, R181, R180, !PT ;  /* 0x000000b500007276 */ /* 0x000fc800078100b4 */
[----:B------:R-:W-:Y:S02]  /*11990*/  FMNMX3.FTZ R2, R0, R111, R110, !PT ;  /* 0x0000006f00027276 */ /* 0x000fe4000781006e */
[----:B-----5:R-:W-:Y:S02]  /*119a0*/  FMNMX3.FTZ R0, R11, R33, R25, !PT ;  /* 0x000000210b007276 */ /* 0x020fe40007810019 */
[----:B------:R-:W-:Y:S02]  /*119b0*/  FMNMX3.FTZ R2, R2, R182, R187, !PT ;  /* 0x000000b602027276 */ /* 0x000fe400078100bb */
[----:B------:R-:W-:Y:S02]  /*119c0*/  FMNMX3.FTZ R0, R0, R26, R23, !PT ;  /* 0x0000001a00007276 */ /* 0x000fe40007810017 */
[----:B------:R-:W-:Y:S02]  /*119d0*/  FMNMX3.FTZ R104, R2, R191, R190, !PT ;  /* 0x000000bf02687276 */ /* 0x000fe400078100be */
[----:B------:R-:W-:-:S03]  /*119e0*/  FMNMX3.FTZ R0, R0, R100, R39, !PT ;  /* 0x0000006400007276 */ /* 0x000fc60007810027 */
[----:B------:R-:W1:Y:S01]  /*119f0*/  SHFL.BFLY PT, R2, R104, 0x2, 0x1f ;  /* 0x0c401f0068027f89 */ /* 0x000e6200000e0000 */
[----:B------:R-:W-:-:S04]  /*11a00*/  FMNMX3.FTZ R0, R0, R28, R37, !PT ;  /* 0x0000001c00007276 */ /* 0x000fc80007810025 */
[----:B------:R-:W-:-:S04]  /*11a10*/  FMNMX3.FTZ R0, R0, R186, R185, !PT ;  /* 0x000000ba00007276 */ /* 0x000fc800078100b9 */
[----:B------:R-:W-:-:S04]  /*11a20*/  FMNMX3.FTZ R0, R0, R184, R178, !PT ;  /* 0x000000b800007276 */ /* 0x000fc800078100b2 */
[----:B------:R-:W-:-:S04]  /*11a30*/  FMNMX3.FTZ R0, R0, R200, R199, !PT ;  /* 0x000000c800007276 */ /* 0x000fc800078100c7 */
[----:B------:R-:W-:Y:S02]  /*11a40*/  FMNMX3.FTZ R0, R0, R197, R198, !PT ;  /* 0x000000c500007276 */ /* 0x000fe400078100c6 */
[----:B-1----:R-:W-:-:S03]  /*11a50*/  FMNMX.FTZ R104, R104, R2, !PT ;  /* 0x0000000268687209 */ /* 0x002fc60007810000 */
[----:B------:R-:W1:Y:S04]  /*11a60*/  SHFL.BFLY PT, R2, R0, 0x2, 0x1f ;  /* 0x0c401f0000027f89 */ /* 0x000e6800000e0000 */
[----:B------:R-:W2:Y:S01]  /*11a70*/  SHFL.BFLY PT, R5, R104, 0x1, 0x1f ;  /* 0x0c201f0068057f89 */ /* 0x000ea200000e0000 */
[----:B-1----:R-:W-:Y:S02]  /*11a80*/  FMNMX.FTZ R0, R0, R2, !PT ;  /* 0x0000000200007209 */ /* 0x002fe40007810000 */
[----:B------:R-:W-:Y:S02]  /*11a90*/  FMNMX3.FTZ R2, R237, R57, R53, !PT ;  /* 0x00000039ed027276 */ /* 0x000fe40007810035 */
[----:B--2---:R-:W-:Y:S01]  /*11aa0*/  FMNMX.FTZ R104, R104, R5, !PT ;  /* 0x0000000568687209 */ /* 0x004fe20007810000 */
[----:B------:R-:W1:Y:S01]  /*11ab0*/  SHFL.BFLY PT, R101, R0, 0x1, 0x1f ;  /* 0x0c201f0000657f89 */ /* 0x000e6200000e0000 */
[----:B------:R-:W-:-:S02]  /*11ac0*/  FMNMX3.FTZ R2, R2, R59, R56, !PT ;  /* 0x0000003b02027276 */ /* 0x000fc40007810038 */
[----:B------:R-:W-:Y:S02]  /*11ad0*/  FSETP.NEU.FTZ.AND P1, PT, R104, -INF , PT ;  /* 0xff8000006800780b */ /* 0x000fe40003f3d000 */
[----:B------:R-:W-:Y:S01]  /*11ae0*/  FMNMX3.FTZ R3, R2, R177, R176, !PT ;  /* 0x000000b102037276 */ /* 0x000fe200078100b0 */
[C---:B------:R-:W-:Y:S01]  /*11af0*/  FMUL.FTZ R2, R104.reuse, UR4 ;  /* 0x0000000468027c20 */ /* 0x040fe20008410000 */
[----:B------:R-:W-:Y:S02]  /*11b00*/  FSEL R6, R104, RZ, P1 ;  /* 0x000000ff68067208 */ /* 0x000fe40000800000 */
[----:B------:R-:W-:Y:S02]  /*11b10*/  FMNMX3.FTZ R3, R3, R109, R108, !PT ;  /* 0x0000006d03037276 */ /* 0x000fe4000781006c */
[----:B------:R-:W-:Y:S01]  /*11b20*/  FSEL R2, R2, RZ, P1 ;  /* 0x000000ff02027208 */ /* 0x000fe20000800000 */
[----:B------:R-:W-:Y:S01]  /*11b30*/  FADD.FTZ R6, R9, -R6 ;  /* 0x8000000609067221 */ /* 0x000fe20000010000 */
[----:B------:R-:W-:-:S02]  /*11b40*/  FMNMX3.FTZ R3, R3, R195, R194, !PT ;  /* 0x000000c303037276 */ /* 0x000fc400078100c2 */
[----:B------:R-:W-:Y:S01]  /*11b50*/  FSETP.NEU.FTZ.AND P1, PT, R103, -INF , PT ;  /* 0xff8000006700780b */ /* 0x000fe20003f3d000 */
[----:B------:R-:W-:Y:S01]  /*11b60*/  FFMA.FTZ R5, R22, UR4, -R2 ;  /* 0x0000000416057c23 */ /* 0x000fe20008010802 */
[----:B------:R-:W-:Y:S01]  /*11b70*/  FMNMX3.FTZ R3, R3, R193, R179, !PT ;  /* 0x000000c103037276 */ /* 0x000fe200078100b3 */
[----:B------:R-:W-:Y:S01]  /*11b80*/  FMUL.FTZ R6, R6, UR4 ;  /* 0x0000000406067c20 */ /* 0x000fe20008410000 */
[----:B------:R-:W-:Y:S01]  /*11b90*/  IADD3 R9, PT, PT, R105, 0x9000, RZ ;  /* 0x0000900069097810 */ /* 0x000fe20007ffe0ff */
[----:B------:R2:W-:Y:S01]  /*11ba0*/  MUFU.EX2 R54, R5 ;  /* 0x0000000500367308 */ /* 0x0005e20000000800 */
[----:B------:R-:W-:Y:S02]  /*11bb0*/  FSEL R8, R4, RZ, P1 ;  /* 0x000000ff04087208 */ /* 0x000fe40000800000 */
[----:B------:R-:W-:Y:S02]  /*11bc0*/  @P6 IADD3 R10, PT, PT, R9, -0x20, RZ ;  /* 0xffffffe0090a6810 */ /* 0x000fe40007ffe0ff */
[----:B-1----:R-:W-:Y:S01]  /*11bd0*/  FMNMX.FTZ R101, R0, R101, !PT ;  /* 0x0000006500657209 */ /* 0x002fe20007810000 */
[----:B------:R-:W-:-:S02]  /*11be0*/  FFMA.FTZ R9, R34, UR4, -R8 ;  /* 0x0000000422097c23 */ /* 0x000fc40008010808 */
[----:B------:R-:W-:Y:S01]  /*11bf0*/  LDSM.16.MT88.4 R48, [R10+0x1000] ;  /* 0x001000000a30783b */ /* 0x000fe20000004200 */
[C---:B------:R-:W-:Y:S01]  /*11c00*/  FSETP.NEU.FTZ.AND P0, PT, R101.reuse, -INF , PT ;  /* 0xff8000006500780b */ /* 0x040fe20003f1d000 */
[----:B------:R-:W-:Y:S01]  /*11c10*/  FMUL.FTZ R0, R101, UR4 ;  /* 0x0000000465007c20 */ /* 0x000fe20008410000 */
[----:B------:R1:W-:Y:S04]  /*11c20*/  MUFU.EX2 R245, R9 ;  /* 0x0000000900f57308 */ /* 0x0003e80000000800 */
[----:B------:R-:W-:Y:S02]  /*11c30*/  FSEL R0, R0, RZ, P0 ;  /* 0x000000ff00007208 */ /* 0x000fe40000000000 */
[----:B--2---:R-:W-:Y:S01]  /*11c40*/  FMNMX3.FTZ R5, R3, R207, R206, !PT ;  /* 0x000000cf03057276 */ /* 0x004fe200078100ce */
[----:B------:R-:W-:Y:S01]  /*11c50*/  FFMA.FTZ R3, R21, UR4, -R2 ;  /* 0x0000000415037c23 */ /* 0x000fe20008010802 */
[----:B------:R-:W2:Y:S08]  /*11c60*/  MUFU.EX2 R43, R6 ;  /* 0x00000006002b7308 */ /* 0x000eb00000000800 */
[----:B------:R3:W4:Y:S01]  /*11c70*/  MUFU.EX2 R251, R3 ;  /* 0x0000000300fb7308 */ /* 0x0007220000000800 */
[----:B-1----:R-:W-:-:S07]  /*11c80*/  FFMA.FTZ R9, R31, UR4, -R8 ;  /* 0x000000041f097c23 */ /* 0x002fce0008010808 */
[----:B------:R1:W-:Y:S01]  /*11c90*/  MUFU.EX2 R243, R9 ;  /* 0x0000000900f37308 */ /* 0x0003e20000000800 */
[-C--:B--2---:R-:W-:Y:S01]  /*11ca0*/  FMUL.FTZ R116, R116, R43.reuse ;  /* 0x0000002b74747220 */ /* 0x084fe20000410000 */
[-C--:B------:R-:W-:Y:S01]  /*11cb0*/  FMUL.FTZ R117, R117, R43.reuse ;  /* 0x0000002b75757220 */ /* 0x080fe20000410000 */
[-C--:B------:R-:W-:Y:S01]  /*11cc0*/  FMUL.FTZ R120, R120, R43.reuse ;  /* 0x0000002b78787220 */ /* 0x080fe20000410000 */
[-C--:B------:R-:W-:Y:S01]  /*11cd0*/  FMUL.FTZ R121, R121, R43.reuse ;  /* 0x0000002b79797220 */ /* 0x080fe20000410000 */
[-C--:B------:R-:W-:Y:S01]  /*11ce0*/  FMUL.FTZ R132, R132, R43.reuse ;  /* 0x0000002b84847220 */ /* 0x080fe20000410000 */
[-C--:B------:R-:W-:Y:S01]  /*11cf0*/  FMUL.FTZ R133, R133, R43.reuse ;  /* 0x0000002b85857220 */ /* 0x080fe20000410000 */
[-C--:B------:R-:W-:Y:S01]  /*11d00*/  FMUL.FTZ R136, R136, R43.reuse ;  /* 0x0000002b88887220 */ /* 0x080fe20000410000 */
[----:B------:R-:W-:Y:S01]  /*11d10*/  FMUL.FTZ R137, R137, R43 ;  /* 0x0000002b89897220 */ /* 0x000fe20000410000 */
[----:B---3--:R-:W-:Y:S01]  /*11d20*/  FMNMX3.FTZ R3, R5, R205, R204, !PT ;  /* 0x000000cd05037276 */ /* 0x008fe200078100cc */
[--C-:B------:R-:W-:Y:S01]  /*11d30*/  FFMA.FTZ R5, R20, UR4, -R2.reuse ;  /* 0x0000000414057c23 */ /* 0x100fe20008010802 */
[----:B----4-:R-:W-:Y:S01]  /*11d40*/  F2FP.F16.F32.PACK_AB R4, R251, R54 ;  /* 0x00000036fb04723e */ /* 0x010fe200000000ff */
[-C--:B------:R-:W-:Y:S01]  /*11d50*/  FMUL.FTZ R148, R148, R43.reuse ;  /* 0x0000002b94947220 */ /* 0x080fe20000410000 */
[-C--:B------:R-:W-:Y:S01]  /*11d60*/  FMUL.FTZ R149, R149, R43.reuse ;  /* 0x0000002b95957220 */ /* 0x080fe20000410000 */
[----:B------:R-:W2:Y:S01]  /*11d70*/  SHFL.BFLY PT, R7, R3, 0x2, 0x1f ;  /* 0x0c401f0003077f89 */ /* 0x000ea200000e0000 */
[----:B------:R3:W-:Y:S01]  /*11d80*/  MUFU.EX2 R252, R5 ;  /* 0x0000000500fc7308 */ /* 0x0007e20000000800 */
[-C--:B------:R-:W-:Y:S01]  /*11d90*/  FMUL.FTZ R152, R152, R43.reuse ;  /* 0x0000002b98987220 */ /* 0x080fe20000410000 */
[----:B-1----:R-:W-:Y:S01]  /*11da0*/  FSEL R9, R103, RZ, P1 ;  /* 0x000000ff67097208 */ /* 0x002fe20000800000 */
[-C--:B------:R-:W-:Y:S01]  /*11db0*/  FMUL.FTZ R153, R153, R43.reuse ;  /* 0x0000002b99997220 */ /* 0x080fe20000410000 */
[-C--:B------:R-:W-:Y:S01]  /*11dc0*/  FMUL.FTZ R164, R164, R43.reuse ;  /* 0x0000002ba4a47220 */ /* 0x080fe20000410000 */
[-C--:B------:R-:W-:Y:S01]  /*11dd0*/  FMUL.FTZ R165, R165, R43.reuse ;  /* 0x0000002ba5a57220 */ /* 0x080fe20000410000 */
[-C--:B------:R-:W-:Y:S01]  /*11de0*/  FMUL.FTZ R168, R168, R43.reuse ;  /* 0x0000002ba8a87220 */ /* 0x080fe20000410000 */
[----:B------:R-:W-:Y:S01]  /*11df0*/  FADD.FTZ R13, R13, -R9 ;  /* 0x800000090d0d7221 */ /* 0x000fe20000010000 */
[-C--:B------:R-:W-:Y:S01]  /*11e00*/  FMUL.FTZ R169, R169, R43.reuse ;  /* 0x0000002ba9a97220 */ /* 0x080fe20000410000 */
[-C--:B------:R-:W-:Y:S01]  /*11e10*/  FMUL.FTZ R72, R72, R43.reuse ;  /* 0x0000002b48487220 */ /* 0x080fe20000410000 */
[-C--:B------:R-:W-:Y:S01]  /*11e20*/  FMUL.FTZ R73, R73, R43.reuse ;  /* 0x0000002b49497220 */ /* 0x080fe20000410000 */
[----:B------:R-:W-:Y:S01]  /*11e30*/  FMUL.FTZ R13, R13, UR4 ;  /* 0x000000040d0d7c20 */ /* 0x000fe20008410000 */
[-C--:B------:R-:W-:Y:S01]  /*11e40*/  FMUL.FTZ R76, R76, R43.reuse ;  /* 0x0000002b4c4c7220 */ /* 0x080fe20000410000 */
[-C--:B------:R-:W-:Y:S01]  /*11e50*/  FMUL.FTZ R77, R77, R43.reuse ;  /* 0x0000002b4d4d7220 */ /* 0x080fe20000410000 */
[-C--:B------:R-:W-:Y:S01]  /*11e60*/  FMUL.FTZ R88, R88, R43.reuse ;  /* 0x0000002b58587220 */ /* 0x080fe20000410000 */
[----:B------:R-:W1:Y:S01]  /*11e70*/  MUFU.EX2 R41, R13 ;  /* 0x0000000d00297308 */ /* 0x000e620000000800 */
[-C--:B------:R-:W-:Y:S01]  /*11e80*/  FMUL.FTZ R89, R89, R43.reuse ;  /* 0x0000002b59597220 */ /* 0x080fe20000410000 */
[----:B---3--:R-:W-:Y:S01]  /*11e90*/  FFMA.FTZ R5, R19, UR4, -R2 ;  /* 0x0000000413057c23 */ /* 0x008fe20008010802 */
[-C--:B------:R-:W-:Y:S01]  /*11ea0*/  FMUL.FTZ R92, R92, R43.reuse ;  /* 0x0000002b5c5c7220 */ /* 0x080fe20000410000 */
[----:B------:R-:W-:Y:S01]  /*11eb0*/  LDSM.16.MT88.4 R16, [R105+0x9000] ;  /* 0x009000006910783b */ /* 0x000fe20000004200 */
[----:B------:R-:W-:Y:S01]  /*11ec0*/  FMUL.FTZ R93, R93, R43 ;  /* 0x0000002b5d5d7220 */ /* 0x000fe20000410000 */
[----:B--2---:R-:W-:-:S02]  /*11ed0*/  FMNMX.FTZ R3, R3, R7, !PT ;  /* 0x0000000703037209 */ /* 0x004fc40007810000 */
[----:B------:R2:W3:Y:S03]  /*11ee0*/  MUFU.EX2 R52, R5 ;  /* 0x0000000500347308 */ /* 0x0004e60000000800 */
[----:B------:R-:W4:Y:S01]  /*11ef0*/  SHFL.BFLY PT, R7, R3, 0x1, 0x1f ;  /* 0x0c201f0003077f89 */ /* 0x000f2200000e0000 */
        /* <DEDUP_REMOVED lines=9> */
[----:B--2---:R-:W-:Y:S01]  /*11f90*/  FFMA.FTZ R5, R33, UR4, -R0 ;  /* 0x0000000421057c23 */ /* 0x004fe20008010800 */
[----:B---3--:R-:W-:Y:S01]  /*11fa0*/  F2FP.F16.F32.PACK_AB R6, R52, R252 ;  /* 0x000000fc3406723e */ /* 0x008fe200000000ff */
[-C--:B------:R-:W-:Y:S01]  /*11fb0*/  FMUL.FTZ R129, R129, R41.reuse ;  /* 0x0000002981817220 */ /* 0x080fe20000410000 */
[-C--:B------:R-:W-:Y:S01]  /*11fc0*/  FMUL.FTZ R140, R140, R41.reuse ;  /* 0x000000298c8c7220 */ /* 0x080fe20000410000 */
[----:B------:R1:W-:Y:S01]  /*11fd0*/  MUFU.EX2 R249, R5 ;  /* 0x0000000500f97308 */ /* 0x0003e20000000800 */
[-C--:B------:R-:W-:Y:S01]  /*11fe0*/  FMUL.FTZ R141, R141, R41.reuse ;  /* 0x000000298d8d7220 */ /* 0x080fe20000410000 */
[-C--:B------:R-:W-:Y:S01]  /*11ff0*/  FMUL.FTZ R144, R144, R41.reuse ;  /* 0x0000002990907220 */ /* 0x080fe20000410000 */
[-C--:B------:R-:W-:Y:S01]  /*12000*/  FMUL.FTZ R145, R145, R41.reuse ;  /* 0x0000002991917220 */ /* 0x080fe20000410000 */
[-C--:B------:R-:W-:Y:S01]  /*12010*/  FMUL.FTZ R84, R84, R41.reuse ;  /* 0x0000002954547220 */ /* 0x080fe20000410000 */
[-C--:B------:R-:W-:Y:S01]  /*12020*/  FMUL.FTZ R85, R85, R41.reuse ;  /* 0x0000002955557220 */ /* 0x080fe20000410000 */
[----:B------:R-:W-:Y:S01]  /*12030*/  FMUL.FTZ R96, R96, R41 ;  /* 0x0000002960607220 */ /* 0x000fe20000410000 */
[----:B----4-:R-:W-:Y:S01]  /*12040*/  FMNMX.FTZ R102, R3, R7, !PT ;  /* 0x0000000703667209 */ /* 0x010fe20007810000 */
[----:B------:R-:W-:Y:S01]  /*12050*/  FFMA.FTZ R3, R36, UR4, -R8 ;  /* 0x0000000424037c23 */ /* 0x000fe20008010808 */
        /* <DEDUP_REMOVED lines=8> */
[----:B-1----:R-:W-:-:S04]  /*120e0*/  FFMA.FTZ R5, R25, UR4, -R0 ;  /* 0x0000000419057c23 */ /* 0x002fc80008010800 */
[----:B------:R1:W-:Y:S01]  /*120f0*/  MUFU.EX2 R248, R5 ;  /* 0x0000000500f87308 */ /* 0x0003e20000000800 */
[----:B--2---:R-:W-:Y:S01]  /*12100*/  FMUL.FTZ R3, R102, UR4 ;  /* 0x0000000466037c20 */ /* 0x004fe20008410000 */
[--C-:B-1----:R-:W-:Y:S02]  /*12110*/  FFMA.FTZ R5, R26, UR4, -R0.reuse ;  /* 0x000000041a057c23 */ /* 0x102fe40008010800 */
[----:B------:R-:W-:Y:S04]  /*12120*/  LDSM.16.MT88.4 R24, [R105+0xa000] ;  /* 0x00a000006918783b */ /* 0x000fe80000004200 */
[----:B------:R1:W-:Y:S02]  /*12130*/  MUFU.EX2 R250, R5 ;  /* 0x0000000500fa7308 */ /* 0x0003e40000000800 */
[----:B-1----:R-:W-:-:S02]  /*12140*/  FFMA.FTZ R5, R23, UR4, -R0 ;  /* 0x0000000417057c23 */ /* 0x002fc40008010800 */
[----:B------:R-:W1:Y:S04]  /*12150*/  LDSM.16.MT88.4 R20, [R10] ;  /* 0x000000000a14783b */ /* 0x000e680000004200 */
[----:B------:R2:W3:Y:S02]  /*12160*/  MUFU.EX2 R247, R5 ;  /* 0x0000000500f77308 */ /* 0x0004e40000000800 */
[----:B--2---:R-:W-:Y:S02]  /*12170*/  FSEL R5, R101, RZ, P0 ;  /* 0x000000ff65057208 */ /* 0x004fe40000000000 */
[----:B------:R-:W-:Y:S02]  /*12180*/  FSETP.NEU.FTZ.AND P0, PT, R102, -INF , PT ;  /* 0xff8000006600780b */ /* 0x000fe40003f1d000 */
[----:B---3--:R-:W-:Y:S01]  /*12190*/  F2FP.F16.F32.PACK_AB R7, R247, R250 ;  /* 0x000000faf707723e */ /* 0x008fe200000000ff */
[----:B------:R-:W-:Y:S01]  /*121a0*/  FADD.FTZ R5, R11, -R5 ;  /* 0x800000050b057221 */ /* 0x000fe20000010000 */
[----:B------:R-:W-:Y:S01]  /*121b0*/  FFMA.FTZ R11, R32, UR4, -R8 ;  /* 0x00000004200b7c23 */ /* 0x000fe20008010808 */
[----:B------:R-:W-:Y:S01]  /*121c0*/  FSEL R3, R3, RZ, P0 ;  /* 0x000000ff03037208 */ /* 0x000fe20000000000 */
[----:B------:R-:W2:Y:S01]  /*121d0*/  LDSM.16.MT88.4 R32, [R10+0x2000] ;  /* 0x002000000a20783b */ /* 0x000ea20000004200 */
[----:B------:R-:W-:Y:S01]  /*121e0*/  FSEL R9, R102, RZ, P0 ;  /* 0x000000ff66097208 */ /* 0x000fe20000000000 */
[----:B------:R-:W-:Y:S01]  /*121f0*/  FMUL.FTZ R5, R5, UR4 ;  /* 0x0000000405057c20 */ /* 0x000fe20008410000 */
[----:B------:R3:W-:Y:S01]  /*12200*/  MUFU.EX2 R244, R11 ;  /* 0x0000000b00f47308 */ /* 0x0007e20000000800 */
[----:B------:R-:W-:-:S02]  /*12210*/  FFMA.FTZ R12, R57, UR4, -R3 ;  /* 0x00000004390c7c23 */ /* 0x000fc40008010803 */
[----:B------:R-:W-:-:S04]  /*12220*/  FADD.FTZ R9, R237, -R9 ;  /* 0x80000009ed097221 */ /* 0x000fc80000010000 */
[----:B------:R-:W-:Y:S01]  /*12230*/  FMUL.FTZ R9, R9, UR4 ;  /* 0x0000000409097c20 */ /* 0x000fe20008410000 */
[----:B------:R4:W5:Y:S08]  /*12240*/  MUFU.EX2 R42, R5 ;  /* 0x00000005002a7308 */ /* 0x0009700000000800 */
[----:B------:R1:W-:Y:S01]  /*12250*/  MUFU.EX2 R242, R12 ;  /* 0x0000000c00f27308 */ /* 0x0003e20000000800 */
[----:B---3--:R-:W-:-:S07]  /*12260*/  FFMA.FTZ R11, R53, UR4, -R3 ;  /* 0x00000004350b7c23 */ /* 0x008fce0008010803 */
[----:B------:R3:W-:Y:S01]  /*12270*/  MUFU.EX2 R241, R11 ;  /* 0x0000000b00f17308 */ /* 0x0007e20000000800 */
[----:B----4-:R-:W-:Y:S01]  /*12280*/  F2FP.F16.F32.PACK_AB R5, R248, R249 ;  /* 0x000000f9f805723e */ /* 0x010fe200000000ff */
[-C--:B-----5:R-:W-:Y:S01]  /*12290*/  FMUL.FTZ R118, R118, R42.reuse ;  /* 0x0000002a76767220 */ /* 0x0a0fe20000410000 */
[-C--:B------:R-:W-:Y:S01]  /*122a0*/  FMUL.FTZ R119, R119, R42.reuse ;  /* 0x0000002a77777220 */ /* 0x080fe20000410000 */
[-C--:B------:R-:W-:Y:S01]  /*122b0*/  FMUL.FTZ R122, R122, R42.reuse ;  /* 0x0000002a7a7a7220 */ /* 0x080fe20000410000 */
[-C--:B------:R-:W-:Y:S01]  /*122c0*/  FMUL.FTZ R123, R123, R42.reuse ;  /* 0x0000002a7b7b7220 */ /* 0x080fe20000410000 */
[-C--:B------:R-:W-:Y:S01]  /*122d0*/  FMUL.FTZ R134, R134, R42.reuse ;  /* 0x0000002a86867220 */ /* 0x080fe20000410000 */
[-C--:B------:R-:W-:Y:S01]  /*122e0*/  FMUL.FTZ R135, R135, R42.reuse ;  /* 0x0000002a87877220 */ /* 0x080fe20000410000 */
[----:B------:R-:W4:Y:S01]  /*122f0*/  MUFU.EX2 R40, R9 ;  /* 0x0000000900287308 */ /* 0x000f220000000800 */
[--C-:B-1----:R-:W-:Y:S01]  /*12300*/  FFMA.FTZ R12, R59, UR4, -R3.reuse ;  /* 0x000000043b0c7c23 */ /* 0x102fe20008010803 */
[-C--:B------:R-:W-:Y:S01]  /*12310*/  FMUL.FTZ R138, R138, R42.reuse ;  /* 0x0000002a8a8a7220 */ /* 0x080fe20000410000 */
[-C--:B------:R-:W-:Y:S01]  /*12320*/  FMUL.FTZ R139, R139, R42.reuse ;  /* 0x0000002a8b8b7220 */ /* 0x080fe20000410000 */
[-C--:B------:R-:W-:Y:S01]  /*12330*/  FMUL.FTZ R150, R150, R42.reuse ;  /* 0x0000002a96967220 */ /* 0x080fe20000410000 */
[-C--:B------:R-:W-:Y:S01]  /*12340*/  FMUL.FTZ R151, R151, R42.reuse ;  /* 0x0000002a97977220 */ /* 0x080fe20000410000 */
[-C--:B------:R-:W-:Y:S01]  /*12350*/  FMUL.FTZ R154, R154, R42.reuse ;  /* 0x0000002a9a9a7220 */ /* 0x080fe20000410000 */
[-C--:B------:R-:W-:Y:S01]  /*12360*/  FMUL.FTZ R155, R155, R42.reuse ;  /* 0x0000002a9b9b7220 */ /* 0x080fe20000410000 */
[----:B------:R-:W-:Y:S01]  /*12370*/  MUFU.EX2 R240, R12 ;  /* 0x0000000c00f07308 */ /* 0x000fe20000000800 */
[----:B---3--:R-:W-:Y:S01]  /*12380*/  FFMA.FTZ R11, R56, UR4, -R3 ;  /* 0x00000004380b7c23 */ /* 0x008fe20008010803 */
[-C--:B------:R-:W-:Y:S01]  /*12390*/  FMUL.FTZ R166, R166, R42.reuse ;  /* 0x0000002aa6a67220 */ /* 0x080fe20000410000 */
[-C--:B------:R-:W-:Y:S01]  /*123a0*/  FMUL.FTZ R167, R167, R42.reuse ;  /* 0x0000002aa7a77220 */ /* 0x080fe20000410000 */
[-C--:B------:R-:W-:Y:S01]  /*123b0*/  FMUL.FTZ R170, R170, R42.reuse ;  /* 0x0000002aaaaa7220 */ /* 0x080fe20000410000 */
[-C--:B------:R-:W-:Y:S01]  /*123c0*/  FMUL.FTZ R171, R171, R42.reuse ;  /* 0x0000002aabab7220 */ /* 0x080fe20000410000 */
[-C--:B------:R-:W-:Y:S01]  /*123d0*/  FMUL.FTZ R74, R74, R42.reuse ;  /* 0x0000002a4a4a7220 */ /* 0x080fe20000410000 */
[-C--:B------:R-:W-:Y:S01]  /*123e0*/  FMUL.FTZ R75, R75, R42.reuse ;  /* 0x0000002a4b4b7220 */ /* 0x080fe20000410000 */
[----:B------:R1:W3:Y:S01]  /*123f0*/  MUFU.EX2 R237, R11 ;  /* 0x0000000b00ed7308 */ /* 0x0002e20000000800 */
[-C--:B------:R-:W-:Y:S01]  /*12400*/  FMUL.FTZ R78, R78, R42.reuse ;  /* 0x0000002a4e4e7220 */ /* 0x080fe20000410000 */
[-C--:B------:R-:W-:Y:S01]  /*12410*/  FMUL.FTZ R79, R79, R42.reuse ;  /* 0x0000002a4f4f7220 */ /* 0x080fe20000410000 */
[-C--:B------:R-:W-:Y:S01]  /*12420*/  FMUL.FTZ R90, R90, R42.reuse ;  /* 0x0000002a5a5a7220 */ /* 0x080fe20000410000 */
[-C--:B------:R-:W-:Y:S01]  /*12430*/  FMUL.FTZ R91, R91, R42.reuse ;  /* 0x0000002a5b5b7220 */ /* 0x080fe20000410000 */
[-C--:B------:R-:W-:Y:S01]  /*12440*/  FMUL.FTZ R94, R94, R42.reuse ;  /* 0x0000002a5e5e7220 */ /* 0x080fe20000410000 */
[----:B------:R-:W-:Y:S01]  /*12450*/  FMUL.FTZ R95, R95, R42 ;  /* 0x0000002a5f5f7220 */ /* 0x000fe20000410000 */
[C---:B------:R-:W-:Y:S01]  /*12460*/  HMMA.16816.F32 R116, R4.reuse, R16, R116 ;  /* 0x000000100474723c */ /* 0x040fe20000001874 */
[-C--:B----4-:R-:W-:Y:S01]  /*12470*/  FMUL.FTZ R158, R158, R40.reuse ;  /* 0x000000289e9e7220 */ /* 0x090fe20000410000 */
[-C--:B------:R-:W-:Y:S01]  /*12480*/  FMUL.FTZ R159, R159, R40.reuse ;  /* 0x000000289f9f7220 */ /* 0x080fe20000410000 */
[----:B------:R-:W-:Y:S01]  /*12490*/  FFMA.FTZ R9, R62, UR4, -R8 ;  /* 0x000000043e097c23 */ /* 0x000fe20008010808 */
        /* <DEDUP_REMOVED lines=20> */
[----:B------:R-:W-:Y:S01]  /*125e0*/  HMMA.16816.F32 R136, R4, R22, R136 ;  /* 0x000000160488723c */ /* 0x000fe20000001888 */
[-C--:B------:R-:W-:Y:S01]  /*125f0*/  FMUL.FTZ R71, R71, R40.reuse ;  /* 0x0000002847477220 */ /* 0x080fe20000410000 */
[-C--:B------:R-:W-:Y:S01]  /*12600*/  FMUL.FTZ R174, R174, R40.reuse ;  /* 0x00000028aeae7220 */ /* 0x080fe20000410000 */
[-C--:B------:R-:W-:Y:S01]  /*12610*/  FMUL.FTZ R175, R175, R40.reuse ;  /* 0x00000028afaf7220 */ /* 0x080fe20000410000 */
[-C--:B------:R-:W-:Y:S01]  /*12620*/  FMUL.FTZ R82, R82, R40.reuse ;  /* 0x0000002852527220 */ /* 0x080fe20000410000 */
[----:B------:R-:W-:-:S03]  /*12630*/  FMUL.FTZ R83, R83, R40 ;  /* 0x0000002853537220 */ /* 0x000fc60000410000 */
[C---:B------:R-:W-:Y:S08]  /*12640*/  HMMA.16816.F32 R148, R4.reuse, R24, R148 ;  /* 0x000000180494723c */ /* 0x040ff00000001894 */
[C---:B------:R-:W-:Y:S08]  /*12650*/  HMMA.16816.F32 R152, R4.reuse, R26, R152 ;  /* 0x0000001a0498723c */ /* 0x040ff00000001898 */
[C---:B------:R-:W-:Y:S08]  /*12660*/  HMMA.16816.F32 R164, R4.reuse, R48, R164 ;  /* 0x0000003004a4723c */ /* 0x040ff000000018a4 */
[C---:B------:R-:W-:Y:S08]  /*12670*/  HMMA.16816.F32 R168, R4.reuse, R50, R168 ;  /* 0x0000003204a8723c */ /* 0x040ff000000018a8 */
[C---:B------:R-:W-:Y:S08]  /*12680*/  HMMA.16816.F32 R72, R4.reuse, R44, R72 ;  /* 0x0000002c0448723c */ /* 0x040ff00000001848 */
[C---:B------:R-:W-:Y:S08]  /*12690*/  HMMA.16816.F32 R76, R4.reuse, R46, R76 ;  /* 0x0000002e044c723c */ /* 0x040ff0000000184c */
[C---:B--2---:R-:W-:Y:S08]  /*126a0*/  HMMA.16816.F32 R88, R4.reuse, R32, R88 ;  /* 0x000000200458723c */ /* 0x044ff00000001858 */
[----:B------:R-:W-:Y:S01]  /*126b0*/  HMMA.16816.F32 R92, R4, R34, R92 ;  /* 0x00000022045c723c */ /* 0x000fe2000000185c */
[----:B------:R-:W-:-:S02]  /*126c0*/  F2FP.F16.F32.PACK_AB R4, R245, R246 ;  /* 0x000000f6f504723e */ /* 0x000fc400000000ff */
[----:B------:R-:W-:Y:S02]  /*126d0*/  F2FP.F16.F32.PACK_AB R5, R241, R242 ;  /* 0x000000f2f105723e */ /* 0x000fe400000000ff */
[----:B------:R-:W-:Y:S02]  /*126e0*/  F2FP.F16.F32.PACK_AB R6, R243, R244 ;  /* 0x000000f4f306723e */ /* 0x000fe400000000ff */
[----:B---3--:R-:W-:-:S07]  /*126f0*/  F2FP.F16.F32.PACK_AB R7, R237, R240 ;  /* 0x000000f0ed07723e */ /* 0x008fce00000000ff */
[C---:B------:R-:W-:Y:S01]  /*12700*/  HMMA.16816.F32 R64, R4.reuse, R26, R156 ;  /* 0x0000001a0440723c */ /* 0x040fe2000000189c */
[----:B------:R-:W-:Y:S02]  /*12710*/  MOV R159, R234 ;  /* 0x000000ea009f7202 */ /* 0x000fe40000000f00 */
[----:B------:R1:W-:Y:S01]  /*12720*/  MUFU.EX2 R234, R9 ;  /* 0x0000000900ea7308 */ /* 0x0003e20000000800 */
[----:B------:R-:W-:Y:S02]  /*12730*/  MOV R158, R230 ;  /* 0x000000e6009e7202 */ /* 0x000fe40000000f00 */
[----:B------:R-:W-:Y:S02]  /*12740*/  MOV R157, R54 ;  /* 0x00000036009d7202 */ /* 0x000fe40000000f00 */
[----:B------:R-:W-:Y:S01]  /*12750*/  HMMA.16816.F32 R60, R4, R48, R160 ;  /* 0x00000030043c723c */ /* 0x000fe200000018a0 */
[----:B------:R-:W-:Y:S02]  /*12760*/  MOV R163, R228 ;  /* 0x000000e400a37202 */ /* 0x000fe40000000f00 */
[----:B------:R-:W-:Y:S01]  /*12770*/  MOV R162, R52 ;  /* 0x0000003400a27202 */ /* 0x000fe20000000f00 */
[----:B------:R2:W-:Y:S01]  /*12780*/  MUFU.EX2 R230, R11 ;  /* 0x0000000b00e67308 */ /* 0x0005e20000000800 */
[----:B------:R-:W-:-:S03]  /*12790*/  MOV R156, R229 ;  /* 0x000000e5009c7202 */ /* 0x000fc60000000f00 */
[----:B------:R-:W-:Y:S01]  /*127a0*/  HMMA.16816.F32 R112, R4, R16, R112 ;  /* 0x000000100470723c */ /* 0x000fe20000001870 */
[----:B-1----:R-:W-:-:S04]  /*127b0*/  FFMA.FTZ R9, R30, UR4, -R2 ;  /* 0x000000041e097c23 */ /* 0x002fc80008010802 */
[----:B------:R1:W-:Y:S03]  /*127c0*/  MUFU.EX2 R228, R9 ;  /* 0x0000000900e47308 */ /* 0x0003e60000000800 */
[----:B------:R-:W-:Y:S01]  /*127d0*/  HMMA.16816.F32 R124, R4, R18, R124 ;  /* 0x00000012047c723c */ /* 0x000fe2000000187c */
[----:B------:R-:W-:Y:S01]  /*127e0*/  LDSM.16.MT88.4 R16, [R105+0xb400] ;  /* 0x00b400006910783b */ /* 0x000fe20000004200 */
[----:B--2---:R-:W-:-:S06]  /*127f0*/  FFMA.FTZ R11, R14, UR4, -R2 ;  /* 0x000000040e0b7c23 */ /* 0x004fcc0008010802 */
[----:B------:R-:W-:Y:S01]  /*12800*/  HMMA.16816.F32 R128, R4, R20, R128 ;  /* 0x000000140480723c */ /* 0x000fe20000001880 */
[----:B------:R2:W-:Y:S01]  /*12810*/  MUFU.EX2 R229, R11 ;  /* 0x0000000b00e57308 */ /* 0x0005e20000000800 */
[----:B-1----:R-:W-:-:S06]  /*12820*/  FFMA.FTZ R9, R15, UR4, -R2 ;  /* 0x000000040f097c23 */ /* 0x002fcc0008010802 */
[C---:B------:R-:W-:Y:S01]  /*12830*/  HMMA.16816.F32 R140, R4.reuse, R22, R140 ;  /* 0x00000016048c723c */ /* 0x040fe2000000188c */
[----:B------:R-:W-:Y:S01]  /*12840*/  LDSM.16.MT88.4 R20, [R105+0xa400] ;  /* 0x00a400006914783b */ /* 0x000fe20000004200 */
[----:B------:R1:W-:Y:S03]  /*12850*/  MUFU.EX2 R224, R9 ;  /* 0x0000000900e07308 */ /* 0x0003e60000000800 */
[----:B------:R-:W-:Y:S03]  /*12860*/  LDSM.16.MT88.4 R12, [R10+0x1400] ;  /* 0x001400000a0c783b */ /* 0x000fe60000004200 */
[----:B------:R-:W-:Y:S01]  /*12870*/  HMMA.16816.F32 R144, R4, R24, R144 ;  /* 0x000000180490723c */ /* 0x000fe20000001890 */
[----:B------:R-:W-:Y:S01]  /*12880*/  LDSM.16.MT88.4 R24, [R10+0x400] ;  /* 0x000400000a18783b */ /* 0x000fe20000004200 */
[----:B--2---:R-:W-:-:S04]  /*12890*/  FFMA.FTZ R11, R39, UR4, -R0 ;  /* 0x00000004270b7c23 */ /* 0x004fc80008010800 */
[----:B------:R2:W-:Y:S02]  /*128a0*/  MUFU.EX2 R223, R11 ;  /* 0x0000000b00df7308 */ /* 0x0005e40000000800 */
[C---:B------:R-:W-:Y:S01]  /*128b0*/  HMMA.16816.F32 R52, R4.reuse, R32, R84 ;  /* 0x000000200434723c */ /* 0x040fe20000001854 */
[----:B------:R-:W-:Y:S02]  /*128c0*/  MOV R84, R159 ;  /* 0x0000009f00547202 */ /* 0x000fe40000000f00 */
[----:B------:R-:W-:Y:S01]  /*128d0*/  MOV R85, R158 ;  /* 0x0000009e00557202 */ /* 0x000fe20000000f00 */
[----:B-1----:R-:W-:Y:S01]  /*128e0*/  FFMA.FTZ R9, R100, UR4, -R0 ;  /* 0x0000000464097c23 */ /* 0x002fe20008010800 */
[----:B------:R-:W-:Y:S02]  /*128f0*/  MOV R87, R156 ;  /* 0x0000009c00577202 */ /* 0x000fe40000000f00 */
[----:B------:R-:W-:Y:S01]  /*12900*/  MOV R86, R157 ;  /* 0x0000009d00567202 */ /* 0x000fe20000000f00 */
[----:B------:R1:W3:Y:S01]  /*12910*/  MUFU.EX2 R222, R9 ;  /* 0x0000000900de7308 */ /* 0x0002e20000000800 */
[----:B------:R-:W-:Y:S01]  /*12920*/  HMMA.16816.F32 R96, R4, R34, R96 ;  /* 0x000000220460723c */ /* 0x000fe20000001860 */
[----:B------:R-:W-:Y:S04]  /*12930*/  LDSM.16.MT88.4 R32, [R10+0x2400] ;  /* 0x002400000a20783b */ /* 0x000fe80000004200 */
[----:B------:R-:W-:Y:S01]  /*12940*/  LDSM.16.MT88.4 R156, [R105+0xac00] ;  /* 0x00ac0000699c783b */ /* 0x000fe20000004200 */
[----:B--2---:R-:W-:-:S02]  /*12950*/  MOV R11, R163 ;  /* 0x000000a3000b7202 */ /* 0x004fc40000000f00 */
[----:B------:R-:W-:Y:S01]  /*12960*/  HMMA.16816.F32 R56, R4, R44, R68 ;  /* 0x0000002c0438723c */ /* 0x000fe20000001844 */
[----:B-1----:R-:W-:-:S07]  /*12970*/  FFMA.FTZ R9, R28, UR4, -R0 ;  /* 0x000000041c097c23 */ /* 0x002fce0008010800 */
[C---:B------:R-:W-:Y:S01]  /*12980*/  HMMA.16816.F32 R48, R4.reuse, R50, R172 ;  /* 0x000000320430723c */ /* 0x040fe200000018ac */
[----:B------:R-:W1:Y:S01]  /*12990*/  LDSM.16.MT88.4 R28, [R105+0x9400] ;  /* 0x00940000691c783b */ /* 0x000e620000004200 */
[----:B------:R2:W-:Y:S03]  /*129a0*/  MUFU.EX2 R221, R9 ;  /* 0x0000000900dd7308 */ /* 0x0005e60000000800 */
[----:B------:R-:W-:Y:S03]  /*129b0*/  LDSM.16.MT88.4 R172, [R10+0x1c00] ;  /* 0x001c00000aac783b */ /* 0x000fe60000004200 */
[----:B------:R-:W-:Y:S01]  /*129c0*/  HMMA.16816.F32 R44, R4, R46, R80 ;  /* 0x0000002e042c723c */ /* 0x000fe20000001850 */
[----:B------:R-:W-:Y:S01]  /*129d0*/  FFMA.FTZ R4, R38, UR4, -R8 ;  /* 0x0000000426047c23 */ /* 0x000fe20008010808 */
[----:B---3--:R-:W-:Y:S01]  /*129e0*/  F2FP.F16.F32.PACK_AB R5, R223, R222 ;  /* 0x000000dedf05723e */ /* 0x008fe200000000ff */
[----:B------:R-:W-:Y:S01]  /*129f0*/  LDSM.16.MT88.4 R80, [R105+0xbc00] ;  /* 0x00bc00006950783b */ /* 0x000fe20000004200 */
[----:B------:R-:W-:Y:S01]  /*12a00*/  F2FP.F16.F32.PACK_AB R6, R229, R224 ;  /* 0x000000e0e506723e */ /* 0x000fe200000000ff */
[----:B------:R3:W-:Y:S01]  /*12a10*/  MUFU.EX2 R218, R4 ;  /* 0x0000000400da7308 */ /* 0x0007e20000000800 */
[----:B--2---:R-:W-:-:S02]  /*12a20*/  FFMA.FTZ R9, R37, UR4, -R0 ;  /* 0x0000000425097c23 */ /* 0x004fc40008010800 */
[----:B------:R-:W2:Y:S05]  /*12a30*/  LDSM.16.MT88.4 R36, [R105+0x9800] ;  /* 0x009800006924783b */ /* 0x000eaa0000004200 */
[----:B------:R4:W5:Y:S01]  /*12a40*/  MUFU.EX2 R220, R9 ;  /* 0x0000000900dc7308 */ /* 0x0009620000000800 */
[----:B---3--:R-:W-:Y:S01]  /*12a50*/  F2FP.F16.F32.PACK_AB R4, R230, R228 ;  /* 0x000000e4e604723e */ /* 0x008fe200000000ff */
[----:B----4-:R-:W-:Y:S01]  /*12a60*/  FFMA.FTZ R9, R106, UR4, -R8 ;  /* 0x000000046a097c23 */ /* 0x010fe20008010808 */
[----:B-----5:R-:W-:-:S05]  /*12a70*/  F2FP.F16.F32.PACK_AB R7, R220, R221 ;  /* 0x000000dddc07723e */ /* 0x020fca00000000ff */
[----:B------:R3:W4:Y:S02]  /*12a80*/  MUFU.EX2 R219, R9 ;  /* 0x0000000900db7308 */ /* 0x0007240000000800 */
[C---:B-1----:R-:W-:Y:S08]  /*12a90*/  HMMA.16816.F32 R116, R4.reuse, R28, R116 ;  /* 0x0000001c0474723c */ /* 0x042ff00000001874 */
[----:B------:R-:W-:Y:S01]  /*12aa0*/  HMMA.16816.F32 R120, R4, R30, R120 ;  /* 0x0000001e0478723c */ /* 0x000fe20000001878 */
[----:B---3--:R-:W-:-:S07]  /*12ab0*/  FFMA.FTZ R9, R107, UR4, -R8 ;  /* 0x000000046b097c23 */ /* 0x008fce0008010808 */
[C---:B------:R-:W-:Y:S01]  /*12ac0*/  HMMA.16816.F32 R132, R4.reuse, R24, R132 ;  /* 0x000000180484723c */ /* 0x040fe20000001884 */
[----:B------:R1:W-:Y:S07]  /*12ad0*/  MUFU.EX2 R217, R9 ;  /* 0x0000000900d97308 */ /* 0x0003ee0000000800 */
[C---:B------:R-:W-:Y:S08]  /*12ae0*/  HMMA.16816.F32 R136, R4.reuse, R26, R136 ;  /* 0x0000001a0488723c */ /* 0x040ff00000001888 */
[----:B------:R-:W-:Y:S01]  /*12af0*/  HMMA.16816.F32 R148, R4, R20, R148 ;  /* 0x000000140494723c */ /* 0x000fe20000001894 */
[----:B-1----:R-:W-:-:S04]  /*12b00*/  FFMA.FTZ R9, R177, UR4, -R3 ;  /* 0x00000004b1097c23 */ /* 0x002fc80008010803 */
[----:B------:R1:W-:Y:S03]  /*12b10*/  MUFU.EX2 R216, R9 ;  /* 0x0000000900d87308 */ /* 0x0003e60000000800 */
[C---:B------:R-:W-:Y:S08]  /*12b20*/  HMMA.16816.F32 R152, R4.reuse, R22, R152 ;  /* 0x000000160498723c */ /* 0x040ff00000001898 */
[----:B------:R-:W-:Y:S01]  /*12b30*/  HMMA.16816.F32 R164, R4, R12, R164 ;  /* 0x0000000c04a4723c */ /* 0x000fe200000018a4 */
[----:B-1----:R-:W-:-:S07]  /*12b40*/  FFMA.FTZ R9, R176, UR4, -R3 ;  /* 0x00000004b0097c23 */ /* 0x002fce0008010803 */
[C---:B------:R-:W-:Y:S01]  /*12b50*/  HMMA.16816.F32 R168, R4.reuse, R14, R168 ;  /* 0x0000000e04a8723c */ /* 0x040fe200000018a8 */
[----:B------:R1:W3:Y:S07]  /*12b60*/  MUFU.EX2 R215, R9 ;  /* 0x0000000900d77308 */ /* 0x0002ee0000000800 */
[C---:B------:R-:W-:Y:S08]  /*12b70*/  HMMA.16816.F32 R72, R4.reuse, R16, R72 ;  /* 0x000000100448723c */ /* 0x040ff00000001848 */
[----:B------:R-:W-:Y:S01]  /*12b80*/  HMMA.16816.F32 R76, R4, R18, R76 ;  /* 0x00000012044c723c */ /* 0x000fe2000000184c */
[----:B-1----:R-:W-:-:S04]  /*12b90*/  FFMA.FTZ R9, R109, UR4, -R3 ;  /* 0x000000046d097c23 */ /* 0x002fc80008010803 */
[----:B------:R1:W-:Y:S03]  /*12ba0*/  MUFU.EX2 R214, R9 ;  /* 0x0000000900d67308 */ /* 0x0003e60000000800 */
[C---:B------:R-:W-:Y:S08]  /*12bb0*/  HMMA.16816.F32 R88, R4.reuse, R32, R88 ;  /* 0x000000200458723c */ /* 0x040ff00000001858 */
[----:B------:R-:W-:Y:S01]  /*12bc0*/  HMMA.16816.F32 R68, R4, R34, R92 ;  /* 0x000000220444723c */ /* 0x000fe2000000185c */
[----:B----4-:R-:W-:-:S02]  /*12bd0*/  F2FP.F16.F32.PACK_AB R4, R219, R234 ;  /* 0x000000eadb04723e */ /* 0x010fc400000000ff */
[----:B---3--:R-:W-:Y:S02]  /*12be0*/  F2FP.F16.F32.PACK_AB R5, R215, R216 ;  /* 0x000000d8d705723e */ /* 0x008fe400000000ff */
[----:B------:R-:W-:Y:S01]  /*12bf0*/  F2FP.F16.F32.PACK_AB R6, R217, R218 ;  /* 0x000000dad906723e */ /* 0x000fe200000000ff */
[----:B-1----:R-:W-:-:S04]  /*12c00*/  FFMA.FTZ R9, R108, UR4, -R3 ;  /* 0x000000046c097c23 */ /* 0x002fc80008010803 */
[----:B------:R1:W3:Y:S02]  /*12c10*/  MUFU.EX2 R213, R9 ;  /* 0x0000000900d57308 */ /* 0x0002e40000000800 */
[----:B-1----:R-:W-:Y:S01]  /*12c20*/  FFMA.FTZ R9, R183, UR4, -R8 ;  /* 0x00000004b7097c23 */ /* 0x002fe20008010808 */
[----:B---3--:R-:W-:-:S05]  /*12c30*/  F2FP.F16.F32.PACK_AB R7, R213, R214 ;  /* 0x000000d6d507723e */ /* 0x008fca00000000ff */
[----:B------:R1:W-:Y:S02]  /*12c40*/  MUFU.EX2 R212, R9 ;  /* 0x0000000900d47308 */ /* 0x0003e40000000800 */
[C---:B------:R-:W-:Y:S08]  /*12c50*/  HMMA.16816.F32 R112, R4.reuse, R28, R112 ;  /* 0x0000001c0470723c */ /* 0x040ff00000001870 */
[----:B------:R-:W-:Y:S01]  /*12c60*/  HMMA.16816.F32 R124, R4, R30, R124 ;  /* 0x0000001e047c723c */ /* 0x000fe2000000187c */
[----:B------:R-:W3:Y:S01]  /*12c70*/  LDSM.16.MT88.4 R28, [R10+0x800] ;  /* 0x000800000a1c783b */ /* 0x000ee20000004200 */
[----:B-1----:R-:W-:-:S06]  /*12c80*/  FFMA.FTZ R9, R181, UR4, -R2 ;  /* 0x00000004b5097c23 */ /* 0x002fcc0008010802 */
[C---:B------:R-:W-:Y:S01]  /*12c90*/  HMMA.16816.F32 R128, R4.reuse, R24, R128 ;  /* 0x000000180480723c */ /* 0x040fe20000001880 */
[----:B------:R1:W-:Y:S07]  /*12ca0*/  MUFU.EX2 R211, R9 ;  /* 0x0000000900d37308 */ /* 0x0003ee0000000800 */
[C---:B------:R-:W-:Y:S01]  /*12cb0*/  HMMA.16816.F32 R140, R4.reuse, R26, R140 ;  /* 0x0000001a048c723c */ /* 0x040fe2000000188c */
[----:B------:R-:W4:Y:S07]  /*12cc0*/  LDSM.16.MT88.4 R24, [R105+0xa800] ;  /* 0x00a800006918783b */ /* 0x000f2e0000004200 */
[----:B------:R-:W-:Y:S01]  /*12cd0*/  HMMA.16816.F32 R144, R4, R20, R144 ;  /* 0x000000140490723c */ /* 0x000fe20000001890 */
[----:B-1----:R-:W-:-:S04]  /*12ce0*/  FFMA.FTZ R9, R180, UR4, -R2 ;  /* 0x00000004b4097c23 */ /* 0x002fc80008010802 */
[----:B------:R1:W-:Y:S03]  /*12cf0*/  MUFU.EX2 R210, R9 ;  /* 0x0000000900d27308 */ /* 0x0003e60000000800 */
[C---:B------:R-:W-:Y:S01]  /*12d00*/  HMMA.16816.F32 R64, R4.reuse, R22, R64 ;  /* 0x000000160440723c */ /* 0x040fe20000001840 */
[----:B------:R-:W-:Y:S07]  /*12d10*/  LDSM.16.MT88.4 R20, [R10+0x2800] ;  /* 0x002800000a14783b */ /* 0x000fee0000004200 */
[----:B------:R-:W-:Y:S01]  /*12d20*/  HMMA.16816.F32 R60, R4, R12, R60 ;  /* 0x0000000c043c723c */ /* 0x000fe2000000183c */
[----:B-1----:R-:W-:-:S07]  /*12d30*/  FFMA.FTZ R9, R111, UR4, -R2 ;  /* 0x000000046f097c23 */ /* 0x002fce0008010802 */
        /* <DEDUP_REMOVED lines=11> */
[----:B-1----:R-:W-:Y:S01]  /*12df0*/  FFMA.FTZ R9, R186, UR4, -R0 ;  /* 0x00000004ba097c23 */ /* 0x002fe20008010800 */
[----:B--2---:R-:W-:-:S03]  /*12e00*/  F2FP.F16.F32.PACK_AB R6, R208, R209 ;  /* 0x000000d1d006723e */ /* 0x004fc600000000ff */
[----:B------:R1:W-:Y:S02]  /*12e10*/  MUFU.EX2 R186, R9 ;  /* 0x0000000900ba7308 */ /* 0x0003e40000000800 */
[----:B-1----:R-:W-:-:S06]  /*12e20*/  FFMA.FTZ R9, R185, UR4, -R0 ;  /* 0x00000004b9097c23 */ /* 0x002fcc0008010800 */
[----:B------:R1:W2:Y:S02]  /*12e30*/  MUFU.EX2 R185, R9 ;  /* 0x0000000900b97308 */ /* 0x0002a40000000800 */
[----:B-1----:R-:W-:Y:S01]  /*12e40*/  FFMA.FTZ R9, R184, UR4, -R0 ;  /* 0x00000004b8097c23 */ /* 0x002fe20008010800 */
[----:B--2---:R-:W-:Y:S02]  /*12e50*/  F2FP.F16.F32.PACK_AB R5, R185, R186 ;  /* 0x000000bab905723e */ /* 0x004fe400000000ff */
[----:B------:R-:W-:-:S03]  /*12e60*/  MOV R184, R162 ;  /* 0x000000a200b87202 */ /* 0x000fc60000000f00 */
[----:B------:R1:W-:Y:S02]  /*12e70*/  MUFU.EX2 R183, R9 ;  /* 0x0000000900b77308 */ /* 0x0003e40000000800 */
[----:B-1----:R-:W-:-:S06]  /*12e80*/  FFMA.FTZ R9, R178, UR4, -R0 ;  /* 0x00000004b2097c23 */ /* 0x002fcc0008010800 */
[----:B------:R1:W-:Y:S08]  /*12e90*/  MUFU.EX2 R178, R4 ;  /* 0x0000000400b27308 */ /* 0x0003f00000000800 */
[----:B------:R2:W3:Y:S01]  /*12ea0*/  MUFU.EX2 R181, R9 ;  /* 0x0000000900b57308 */ /* 0x0004e20000000800 */
[----:B-1----:R-:W-:Y:S01]  /*12eb0*/  F2FP.F16.F32.PACK_AB R4, R210, R211 ;  /* 0x000000d3d204723e */ /* 0x002fe200000000ff */
[----:B--2---:R-:W-:Y:S01]  /*12ec0*/  FFMA.FTZ R9, R189, UR4, -R8 ;  /* 0x00000004bd097c23 */ /* 0x004fe20008010808 */
[----:B---3--:R-:W-:-:S05]  /*12ed0*/  F2FP.F16.F32.PACK_AB R7, R181, R183 ;  /* 0x000000b7b507723e */ /* 0x008fca00000000ff */
[----:B------:R1:W2:Y:S02]  /*12ee0*/  MUFU.EX2 R180, R9 ;  /* 0x0000000900b47308 */ /* 0x0002a40000000800 */
[C---:B------:R-:W-:Y:S08]  /*12ef0*/  HMMA.16816.F32 R116, R4.reuse, R36, R116 ;  /* 0x000000240474723c */ /* 0x040ff00000001874 */
[----:B------:R-:W-:Y:S01]  /*12f00*/  HMMA.16816.F32 R120, R4, R38, R120 ;  /* 0x000000260478723c */ /* 0x000fe20000001878 */
[----:B-1----:R-:W-:-:S07]  /*12f10*/  FFMA.FTZ R9, R192, UR4, -R8 ;  /* 0x00000004c0097c23 */ /* 0x002fce0008010808 */
[C---:B------:R-:W-:Y:S01]  /*12f20*/  HMMA.16816.F32 R132, R4.reuse, R28, R132 ;  /* 0x0000001c0484723c */ /* 0x040fe20000001884 */
[----:B------:R1:W-:Y:S07]  /*12f30*/  MUFU.EX2 R177, R9 ;  /* 0x0000000900b17308 */ /* 0x0003ee0000000800 */
[C---:B------:R-:W-:Y:S08]  /*12f40*/  HMMA.16816.F32 R136, R4.reuse, R30, R136 ;  /* 0x0000001e0488723c */ /* 0x040ff00000001888 */
[----:B----4-:R-:W-:Y:S01]  /*12f50*/  HMMA.16816.F32 R148, R4, R24, R148 ;  /* 0x000000180494723c */ /* 0x010fe20000001894 */
[----:B-1----:R-:W-:-:S04]  /*12f60*/  FFMA.FTZ R9, R195, UR4, -R3 ;  /* 0x00000004c3097c23 */ /* 0x002fc80008010803 */
[----:B------:R1:W-:Y:S03]  /*12f70*/  MUFU.EX2 R176, R9 ;  /* 0x0000000900b07308 */ /* 0x0003e60000000800 */
[C---:B------:R-:W-:Y:S08]  /*12f80*/  HMMA.16816.F32 R152, R4.reuse, R26, R152 ;  /* 0x0000001a0498723c */ /* 0x040ff00000001898 */
[----:B-----5:R-:W-:Y:S01]  /*12f90*/  HMMA.16816.F32 R164, R4, R16, R164 ;  /* 0x0000001004a4723c */ /* 0x020fe200000018a4 */
        /* <DEDUP_REMOVED lines=28> */
[----:B------:R-:W-:Y:S01]  /*13160*/  LDSM.16.MT88.4 R124, [R105+0x9c00] ;  /* 0x009c0000697c783b */ /* 0x000fe20000004200 */
[--C-:B-1----:R-:W-:Y:S01]  /*13170*/  FFMA.FTZ R9, R191, UR4, -R2.reuse ;  /* 0x00000004bf097c23 */ /* 0x102fe20008010802 */
[----:B------:R-:W-:-:S05]  /*13180*/  FFMA.FTZ R2, R190, UR4, -R2 ;  /* 0x00000004be027c23 */ /* 0x000fca0008010802 */
[C---:B------:R-:W-:Y:S01]  /*13190*/  HMMA.16816.F32 R28, R4.reuse, R30, R140 ;  /* 0x0000001e041c723c */ /* 0x040fe2000000188c */
[----:B--2---:R-:W-:Y:S01]  /*131a0*/  F2FP.F16.F32.PACK_AB R92, R106, R107 ;  /* 0x0000006b6a5c723e */ /* 0x004fe200000000ff */
[----:B------:R-:W-:Y:S01]  /*131b0*/  MUFU.EX2 R100, R9 ;  /* 0x0000000900647308 */ /* 0x000fe20000000800 */
[----:B------:R-:W-:Y:S05]  /*131c0*/  LDSM.16.MT88.4 R140, [R10+0xc00] ;  /* 0x000c00000a8c783b */ /* 0x000fea0000004200 */
[C---:B------:R-:W-:Y:S02]  /*131d0*/  HMMA.16816.F32 R56, R4.reuse, R12, R56 ;  /* 0x0000000c0438723c */ /* 0x040fe40000001838 */
[----:B------:R1:W2:Y:S06]  /*131e0*/  MUFU.EX2 R27, R2 ;  /* 0x00000002001b7308 */ /* 0x0002ac0000000800 */
[C---:B------:R-:W-:Y:S08]  /*131f0*/  HMMA.16816.F32 R44, R4.reuse, R14, R44 ;  /* 0x0000000e042c723c */ /* 0x040ff0000000182c */
[----:B------:R-:W-:Y:S01]  /*13200*/  HMMA.16816.F32 R52, R4, R20, R52 ;  /* 0x000000140434723c */ /* 0x000fe20000001834 */
[----:B-1----:R-:W-:Y:S01]  /*13210*/  FFMA.FTZ R2, R200, UR4, -R0 ;  /* 0x00000004c8027c23 */ /* 0x002fe20008010800 */
[----:B--2---:R-:W-:-:S03]  /*13220*/  F2FP.F16.F32.PACK_AB R94, R27, R100 ;  /* 0x000000641b5e723e */ /* 0x004fc600000000ff */
[----:B------:R1:W-:Y:S03]  /*13230*/  MUFU.EX2 R26, R2 ;  /* 0x00000002001a7308 */ /* 0x0003e60000000800 */
[----:B------:R-:W-:Y:S01]  /*13240*/  HMMA.16816.F32 R32, R4, R22, R32 ;  /* 0x000000160420723c */ /* 0x000fe20000001820 */
[----:B------:R2:W3:Y:S01]  /*13250*/  LDSM.16.MT88.4 R4, [R10+0x2c00] ;  /* 0x002c00000a04783b */ /* 0x0004e20000004200 */
[----:B-1----:R-:W-:-:S04]  /*13260*/  FFMA.FTZ R2, R199, UR4, -R0 ;  /* 0x00000004c7027c23 */ /* 0x002fc80008010800 */
[----:B------:R1:W4:Y:S02]  /*13270*/  MUFU.EX2 R25, R2 ;  /* 0x0000000200197308 */ /* 0x0003240000000800 */
[--C-:B-1----:R-:W-:Y:S01]  /*13280*/  FFMA.FTZ R2, R197, UR4, -R0.reuse ;  /* 0x00000004c5027c23 */ /* 0x102fe20008010800 */
[----:B------:R-:W-:Y:S01]  /*13290*/  FFMA.FTZ R0, R198, UR4, -R0 ;  /* 0x00000004c6007c23 */ /* 0x000fe20008010800 */
[----:B----4-:R-:W-:-:S04]  /*132a0*/  F2FP.F16.F32.PACK_AB R93, R25, R26 ;  /* 0x0000001a195d723e */ /* 0x010fc800000000ff */
[----:B------:R1:W-:Y:S08]  /*132b0*/  MUFU.EX2 R24, R2 ;  /* 0x0000000200187308 */ /* 0x0003f00000000800 */
[----:B------:R4:W5:Y:S01]  /*132c0*/  MUFU.EX2 R19, R0 ;  /* 0x0000000000137308 */ /* 0x0009620000000800 */
[----:B-1----:R-:W-:-:S04]  /*132d0*/  FFMA.FTZ R2, R87, R43, R86 ;  /* 0x0000002b57027223 */ /* 0x002fc80000010056 */
[----:B--2---:R-:W-:Y:S01]  /*132e0*/  FADD.FTZ R10, R251, R2 ;  /* 0x00000002fb0a7221 */ /* 0x004fe20000010000 */
[----:B----4-:R-:W-:Y:S01]  /*132f0*/  FFMA.FTZ R0, R202, UR4, -R8 ;  /* 0x00000004ca007c23 */ /* 0x010fe20008010808 */
[----:B-----5:R-:W-:-:S03]  /*13300*/  F2FP.F16.F32.PACK_AB R95, R19, R24 ;  /* 0x00000018135f723e */ /* 0x020fc600000000ff */
[----:B------:R1:W2:Y:S04]  /*13310*/  MUFU.EX2 R18, R0 ;  /* 0x0000000000127308 */ /* 0x0002a80000000800 */
[C---:B---3--:R-:W-:Y:S08]  /*13320*/  HMMA.16816.F32 R88, R92.reuse, R4, R88 ;  /* 0x000000045c58723c */ /* 0x048ff00000001858 */
[----:B------:R-:W-:Y:S01]  /*13330*/  HMMA.16816.F32 R116, R92, R124, R116 ;  /* 0x0000007c5c74723c */ /* 0x000fe20000001874 */
[----:B-1----:R-:W-:Y:S01]  /*13340*/  FFMA.FTZ R0, R201, UR4, -R8 ;  /* 0x00000004c9007c23 */ /* 0x002fe20008010808 */
[----:B--2---:R-:W-:-:S06]  /*13350*/  F2FP.F16.F32.PACK_AB R96, R18, R108 ;  /* 0x0000006c1260723e */ /* 0x004fcc00000000ff */
[C---:B------:R-:W-:Y:S01]  /*13360*/  HMMA.16816.F32 R120, R92.reuse, R126, R120 ;  /* 0x0000007e5c78723c */ /* 0x040fe20000001878 */
[----:B------:R1:W-:Y:S07]  /*13370*/  MUFU.EX2 R17, R0 ;  /* 0x0000000000117308 */ /* 0x0003ee0000000800 */
[C---:B------:R-:W-:Y:S08]  /*13380*/  HMMA.16816.F32 R132, R92.reuse, R140, R132 ;  /* 0x0000008c5c84723c */ /* 0x040ff00000001884 */
        /* <DEDUP_REMOVED lines=22> */
[----:B-1----:R-:W-:-:S04]  /*134f0*/  FFMA.FTZ R0, R11, R42, R249 ;  /* 0x0000002a0b007223 */ /* 0x002fc800000100f9 */
[----:B------:R-:W-:Y:S01]  /*13500*/  FADD.FTZ R9, R248, R0 ;  /* 0x00000000f8097221 */ /* 0x000fe20000010000 */
[----:B------:R-:W-:Y:S01]  /*13510*/  FADD.FTZ R0, R252, R10 ;  /* 0x0000000afc007221 */ /* 0x000fe20000010000 */
[----:B--2---:R-:W-:Y:S01]  /*13520*/  FFMA.FTZ R3, R85, R40, R242 ;  /* 0x0000002855037223 */ /* 0x004fe200000100f2 */
[----:B---3--:R-:W-:Y:S02]  /*13530*/  F2FP.F16.F32.PACK_AB R99, R12, R13 ;  /* 0x0000000d0c63723e */ /* 0x008fe400000000ff */
[----:B------:R-:W-:Y:S01]  /*13540*/  FADD.FTZ R0, R184, R0 ;  /* 0x00000000b8007221 */ /* 0x000fe20000010000 */
[----:B------:R-:W-:Y:S01]  /*13550*/  FADD.FTZ R11, R241, R3 ;  /* 0x00000003f10b7221 */ /* 0x000fe20000010000 */
[----:B------:R-:W-:Y:S02]  /*13560*/  FADD.FTZ R3, R244, R8 ;  /* 0x00000008f4037221 */ /* 0x000fe40000010000 */
        /* <DEDUP_REMOVED lines=56> */
[----:B------:R2:W-:Y:S04]  /*138f0*/  STL [R1+0x3c], R4 ;  /* 0x00003c0401007387 */ /* 0x0005e80000100800 */
[----:B------:R2:W-:Y:S03]  /*13900*/  STL [R1+0x40], R3 ;  /* 0x0000400301007387 */ /* 0x0005e60000100800 */
[C---:B------:R-:W-:Y:S01]  /*13910*/  HMMA.16816.F32 R68, R96.reuse, R80, R56 ;  /* 0x000000506044723c */ /* 0x040fe20000001838 */
[----:B------:R2:W-:Y:S04]  /*13920*/  STL [R1+0x38], R2 ;  /* 0x0000380201007387 */ /* 0x0005e80000100800 */
[----:B------:R2:W-:Y:S03]  /*13930*/  STL [R1+0x34], R0 ;  /* 0x0000340001007387 */ /* 0x0005e60000100800 */
        /* <DEDUP_REMOVED lines=9> */
[----:B--2---:R-:W-:-:S15]  /*139d0*/  BRA.U UP0, `(.L_x_346) ;  /* 0x0000000100047547 */ /* 0x004fde000b800000 */
.L_x_337:
[----:B------:R-:W-:-:S12]  /*139e0*/  UIADD3 UR22, UPT, UPT, UR17, -0x1, URZ ;  /* 0xffffffff11167890 */ /* 0x000fd8000fffe0ff */
.L_x_346:
[----:B------:R-:W-:Y:S01]  /*139f0*/  UISETP.GE.AND UP0, UPT, UR22, UR18, UPT ;  /* 0x000000121600728c */ /* 0x000fe2000bf06270 */
[----:B------:R-:W2:Y:S08]  /*13a00*/  LDCU.64 UR8, c[0x0][0x358] ;  /* 0x00006b00ff0877ac */ /* 0x000eb00008000a00 */
[----:B------:R-:W-:Y:S05]  /*13a10*/  BRA.U !UP0, `(.L_x_347) ;  /* 0x0000005908dc7547 */ /* 0x000fea000b800000 */
[----:B------:R-:W3:Y:S01]  /*13a20*/  LDL.LU R0, [R1+0x1c] ;  /* 0x00001c0001007983 */ /* 0x000ee20000300800 */
[----:B------:R-:W4:Y:S01]  /*13a30*/  LDC.64 R4, c[0x0][0x3c0] ;  /* 0x0000f000ff047b82 */ /* 0x000f220000000a00 */
[----:B------:R-:W3:Y:S01]  /*13a40*/  LDCU UR4, c[0x0][0x440] ;  /* 0x00008800ff0477ac */ /* 0x000ee20008000800 */
[----:B-1----:R-:W-:Y:S01]  /*13a50*/  IMAD.MOV.U32 R230, RZ, RZ, 0x20 ;  /* 0x00000020ffe67424 */ /* 0x002fe200078e00ff */
[----:B------:R-:W1:Y:S01]  /*13a60*/  S2R R231, SR_TID.X ;  /* 0x0000000000e77919 */ /* 0x000e620000002100 */
[----:B------:R-:W-:Y:S01]  /*13a70*/  IMAD.MOV.U32 R106, RZ, RZ, R101 ;  /* 0x000000ffff6a7224 */ /* 0x000fe200078e0065 */
[----:B------:R-:W-:Y:S01]  /*13a80*/  MOV R105, R102 ;  /* 0x0000006600697202 */ /* 0x000fe20000000f00 */
[----:B------:R-:W-:Y:S01]  /*13a90*/  IMAD.MOV.U32 R3, RZ, RZ, R104 ;  /* 0x000000ffff037224 */ /* 0x000fe200078e0068 */
[C---:B------:R-:W-:Y:S01]  /*13aa0*/  IADD3 R237, PT, PT, R233.reuse, 0x8, RZ ;  /* 0x00000008e9ed7810 */ /* 0x040fe20007ffe0ff */
[----:B------:R-:W5:Y:S01]  /*13ab0*/  S2UR UR5, SR_CgaCtaId ;  /* 0x00000000000579c3 */ /* 0x000f620000008800 */
[----:B------:R-:W-:Y:S01]  /*13ac0*/  IMAD.MOV.U32 R100, RZ, RZ, R103 ;  /* 0x000000ffff647224 */ /* 0x000fe200078e0067 */
[C---:B------:R-:W-:Y:S01]  /*13ad0*/  IADD3 R240, PT, PT, R233.reuse, 0x48, RZ ;  /* 0x00000048e9f07810 */ /* 0x040fe20007ffe0ff */
[----:B------:R-:W-:Y:S01]  /*13ae0*/  VIADD R234, R233, 0x40 ;  /* 0x00000040e9ea7836 */ /* 0x000fe20000000000 */
[----:B------:R-:W-:Y:S01]  /*13af0*/  UMOV UR7, 0x400 ;  /* 0x0000040000077882 */ /* 0x000fe20000000000 */
[----:B------:R-:W1:Y:S01]  /*13b00*/  LDCU UR11, c[0x0][0x440] ;  /* 0x00008800ff0b77ac */ /* 0x000e620008000800 */
[----:B------:R-:W1:Y:S01]  /*13b10*/  LDCU UR10, c[0x0][0x504] ;  /* 0x0000a080ff0a77ac */ /* 0x000e620008000800 */
[----:B----4-:R4:W-:Y:S01]  /*13b20*/  STL.64 [R1+0x28], R4 ;  /* 0x0000280401007387 */ /* 0x0109e20000100a00 */
[----:B-----5:R-:W-:Y:S01]  /*13b30*/  ULEA UR5, UR5, UR7, 0x18 ;  /* 0x0000000705057291 */ /* 0x020fe2000f8ec0ff */
[----:B-1----:R-:W-:-:S02]  /*13b40*/  LOP3.LUT P4, RZ, R231, 0x4, RZ, 0xc0, !PT ;  /* 0x00000004e7ff7812 */ /* 0x002fc4000788c0ff */
[C---:B------:R-:W-:Y:S02]  /*13b50*/  SHF.L.U32 R229, R231.reuse, 0x5, RZ ;  /* 0x00000005e7e57819 */ /* 0x040fe400000006ff */
[----:B------:R-:W-:Y:S02]  /*13b60*/  SEL R230, R230, 0xffffffe0, !P4 ;  /* 0xffffffe0e6e67807 */ /* 0x000fe40006000000 */
[----:B---3--:R-:W-:Y:S01]  /*13b70*/  ISETP.GE.AND P5, PT, R0, UR4, PT ;  /* 0x0000000400007c0c */ /* 0x008fe2000bfa6270 */
[----:B------:R-:W-:Y:S01]  /*13b80*/  IMAD.SHL.U32 R0, R231, 0x10, RZ ;  /* 0x00000010e7007824 */ /* 0x000fe200078e00ff */
[----:B------:R-:W1:Y:S04]  /*13b90*/  LDCU UR4, c[0x0][0x45c] ;  /* 0x00008b80ff0477ac */ /* 0x000e680008000800 */
[----:B------:R-:W-:-:S04]  /*13ba0*/  LOP3.LUT R228, R0, 0x100, RZ, 0xc0, !PT ;  /* 0x0000010000e47812 */ /* 0x000fc800078ec0ff */
[----:B------:R-:W-:Y:S01]  /*13bb0*/  LOP3.LUT R228, R228, 0x20, R229, 0xf8, !PT ;  /* 0x00000020e4e47812 */ /* 0x000fe200078ef8e5 */
[----:B----4-:R-:W-:Y:S06]  /*13bc0*/  BRA `(.L_x_348) ;  /* 0x0000000000d47947 */ /* 0x010fec0003800000 */
.L_x_350:
        /* <DEDUP_REMOVED lines=12> */
[CC--:B------:R-:W-:Y:S04]  /*13c90*/  @!P2 LEA R178, P0, R108.reuse, R185.reuse, 0x1 ;  /* 0x000000b96cb2a211 */ /* 0x0c0fe800078008ff */
[CCC-:B------:R-:W-:Y:S02]  /*13ca0*/  @!P2 LEA.HI.X R179, R108.reuse, R184.reuse, R109.reuse, 0x1, P0 ;  /* 0x000000b86cb3a211 */ /* 0x1c0fe400000f0c6d */
[CC--:B------:R-:W-:Y:S04]  /*13cb0*/  @!P1 LEA R110, P0, R108.reuse, R185.reuse, 0x1 ;  /* 0x000000b96c6e9211 */ /* 0x0c0fe800078008ff */
[-C--:B------:R-:W-:Y:S02]  /*13cc0*/  @!P1 LEA.HI.X R111, R108, R184.reuse, R109, 0x1, P0 ;  /* 0x000000b86c6f9211 */ /* 0x080fe400000f0c6d */
[C---:B------:R-:W-:Y:S04]  /*13cd0*/  LEA R108, P0, R180.reuse, R185, 0x1 ;  /* 0x000000b9b46c7211 */ /* 0x040fe800078008ff */
[----:B------:R-:W-:Y:S01]  /*13ce0*/  LEA.HI.X R109, R180, R184, R183, 0x1, P0 ;  /* 0x000000b8b46d7211 */ /* 0x000fe200000f0cb7 */
[----:B------:R-:W-:Y:S05]  /*13cf0*/  @!P5 IMAD.MOV.U32 R180, RZ, RZ, R182 ;  /* 0x000000ffffb4d224 */ /* 0x000fea00078e00b6 */
[----:B------:R-:W-:Y:S01]  /*13d00*/  @!PT LDS RZ, [RZ] ;  /* 0x00000000fffff984 */ /* 0x000fe20000000800 */
[----:B------:R-:W-:Y:S01]  /*13d10*/  @!PT LDS RZ, [RZ] ;  /* 0x00000000fffff984 */ /* 0x000fe20000000800 */
[----:B------:R-:W-:Y:S01]  /*13d20*/  @!PT LDS RZ, [RZ] ;  /* 0x00000000fffff984 */ /* 0x000fe20000000800 */
[----:B------:R-:W-:Y:S04]  /*13d30*/  @!P5 LDGSTS.E.BYPASS.LTC128B.128 [R232+0x6000], desc[UR8][R180.64] ;  /* 0x06000000b4e8dfae */ /* 0x000fe8000b981a08 */
[----:B------:R1:W-:Y:S04]  /*13d40*/  @P5 STS.128 [R232+0x6000], RZ ;  /* 0x006000ffe8005388 */ /* 0x0003e80000000c00 */
        /* <DEDUP_REMOVED lines=23> */
[----:B------:R2:W-:Y:S04]  /*13ec0*/  @!P1 LDGSTS.E.BYPASS.LTC128B.128 [R232+0x8800], desc[UR8][R108.64+0x80] ;  /* 0x088000806ce89fae */ /* 0x0005e8000b981a08 */
[----:B------:R1:W-:Y:S04]  /*13ed0*/  @P1 STS.128 [R232+0x8800], RZ ;  /* 0x008800ffe8001388 */ /* 0x0003e80000000c00 */
[----:B------:R-:W0:Y:S01]  /*13ee0*/  LDGDEPBAR ;  /* 0x00000000000079af */ /* 0x000e220000000000 */
[----:B--2---:R-:W-:Y:S05]  /*13ef0*/  LOP3.LUT R108, R241, 0x20, RZ, 0xfc, !PT ;  /* 0x00000020f16c7812 */ /* 0x004fea00078efcff */
[----:B------:R1:W-:Y:S01]  /*13f00*/  STL [R1+0x48], R108 ;  /* 0x0000486c01007387 */ /* 0x0003e20000100800 */
[----:B------:R-:W-:Y:S05]  /*13f10*/  BRA `(.L_x_349) ;  /* 0x0000001000007947 */ /* 0x000fea0003800000 */
.L_x_348:
[----:B---3--:R-:W3:Y:S01]  /*13f20*/  LDL R9, [R1+0x28] ;  /* 0x0000280001097983 */ /* 0x008ee20000100800 */
[----:B------:R-:W-:Y:S05]  /*13f30*/  DEPBAR.LE SB0, 0x0 ;  /* 0x000080000000791a */ /* 0x000fea0000000000 */
[----:B------:R-:W4:Y:S01]  /*13f40*/  LDL R10, [R1+0x2c] ;  /* 0x00002c00010a7983 */ /* 0x000f220000100800 */
[C---:B------:R-:W-:Y:S01]  /*13f50*/  IMAD.SHL.U32 R227, R231.reuse, 0x4, RZ ;  /* 0x00000004e7e37824 */ /* 0x040fe200078e00ff */
[----:B------:R-:W-:Y:S01]  /*13f60*/  SHF.R.U32.HI R225, RZ, 0x1, R231 ;  /* 0x00000001ffe17819 */ /* 0x000fe200000116e7 */
[----:B------:R-:W-:Y:S03]  /*13f70*/  IMAD.SHL.U32 R103, R231, 0x2, RZ ;  /* 0x00000002e7677824 */ /* 0x000fe600078e00ff */
[----:B------:R-:W5:Y:S01]  /*13f80*/  LDL R8, [R1+0x54] ;  /* 0x0000540001087983 */ /* 0x000f620000100800 */
[----:B------:R-:W-:Y:S02]  /*13f90*/  UIADD3 UR7, UPT, UPT, UR21, UR10, URZ ;  /* 0x0000000a15077290 */ /* 0x000fe4000fffe0ff */
[----:B------:R-:W-:Y:S03]  /*13fa0*/  UISETP.GT.AND UP0, UPT, UR22, UR18, UPT ;  /* 0x000000121600728c */ /* 0x000fe6000bf04270 */
[----:B------:R-:W2:Y:S01]  /*13fb0*/  LDL R12, [R1+0x50] ;  /* 0x00005000010c7983 */ /* 0x000ea20000100800 */
[----:B------:R-:W-:Y:S05]  /*13fc0*/  LOP3.LUT R103, R103, 0x6, RZ, 0xc0, !PT ;  /* 0x0000000667677812 */ /* 0x000fea00078ec0ff */
[----:B------:R-:W3:Y:S01]  /*13fd0*/  LDL R11, [R1+0x48] ;  /* 0x00004800010b7983 */ /* 0x000ee20000100800 */
[----:B------:R-:W-:Y:S01]  /*13fe0*/  BAR.SYNC.DEFER_BLOCKING 0x0 ;  /* 0x0000000000007b1d */ /* 0x000fe20000010000 */
[----:B---3--:R-:W-:Y:S01]  /*13ff0*/  ISETP.GE.AND P2, PT, R11, UR11, PT ;  /* 0x0000000b0b007c0c */ /* 0x008fe2000bf46270 */
[C---:B------:R-:W-:Y:S04]  /*14000*/  IMAD.WIDE.U32 R4, R9.reuse, UR22, RZ ;  /* 0x0000001609047c25 */ /* 0x040fe8000f8e00ff */
[----:B----4-:R-:W-:Y:S01]  /*14010*/  IMAD R0, R10, UR22, R5 ;  /* 0x000000160a007c24 */ /* 0x010fe2000f8e0205 */
[C---:B-----5:R-:W-:Y:S01]  /*14020*/  LEA R6, P1, R4.reuse, R8, 0x7 ;  /* 0x0000000804067211 */ /* 0x060fe200078238ff */
[C---:B------:R-:W-:Y:S03]  /*14030*/  IMAD.SHL.U32 R2, R4.reuse, 0x40, RZ ;  /* 0x0000004004027824 */ /* 0x040fe600078e00ff */
[C-C-:B------:R-:W-:Y:S02]  /*14040*/  SHF.L.U64.HI R5, R4.reuse, 0x6, R0.reuse ;  /* 0x0000000604057819 */ /* 0x140fe40000010200 */
[C---:B------:R-:W-:Y:S02]  /*14050*/  LEA R2, P0, R9.reuse, R2, 0x5 ;  /* 0x0000000209027211 */ /* 0x040fe400078028ff */
[----:B--2---:R-:W-:Y:S02]  /*14060*/  LEA.HI.X R7, R4, R12, R0, 0x7, P1 ;  /* 0x0000000c04077211 */ /* 0x004fe400008f3c00 */
[----:B------:R-:W-:Y:S01]  /*14070*/  LEA.HI.X R5, R9, R5, R10, 0x5, P0 ;  /* 0x0000000509057211 */ /* 0x000fe200000f2c0a */
[----:B------:R-:W-:Y:S01]  /*14080*/  IMAD.SHL.U32 R10, R231, 0x8, RZ ;  /* 0x00000008e70a7824 */ /* 0x000fe200078e00ff */
[----:B------:R-:W-:Y:S01]  /*14090*/  LEA R8, P0, R2, R8, 0x1 ;  /* 0x0000000802087211 */ /* 0x000fe200078008ff */
[----:B------:R-:W-:Y:S01]  /*140a0*/  @!PT LDS RZ, [RZ] ;  /* 0x00000000fffff984 */ /* 0x000fe20000000800 */
[----:B------:R-:W-:Y:S01]  /*140b0*/  @!PT LDS RZ, [RZ] ;  /* 0x00000000fffff984 */ /* 0x000fe20000000800 */
[----:B------:R-:W-:Y:S01]  /*140c0*/  @!PT LDS RZ, [RZ] ;  /* 0x00000000fffff984 */ /* 0x000fe20000000800 */
[----:B------:R-:W-:Y:S01]  /*140d0*/  @!P5 LDGSTS.E.BYPASS.LTC128B.128 [R232+0x9000], desc[UR8][R6.64] ;  /* 0x0900000006e8dfae */ /* 0x000fe2000b981a08 */
[----:B------:R-:W-:Y:S02]  /*140e0*/  LOP3.LUT R0, R227, 0x18, RZ, 0xc0, !PT ;  /* 0x00000018e3007812 */ /* 0x000fe400078ec0ff */
[----:B------:R-:W-:Y:S03]  /*140f0*/  LOP3.LUT R241, R10, 0x18, RZ, 0xc0, !PT ;  /* 0x000000180af17812 */ /* 0x000fe600078ec0ff */
[----:B------:R2:W-:Y:S01]  /*14100*/  STL [R1+0x58], R10 ;  /* 0x0000580a01007387 */ /* 0x0005e20000100800 */
[----:B------:R-:W-:Y:S02]  /*14110*/  LEA.HI.X R9, R2, R12, R5, 0x1, P0 ;  /* 0x0000000c02097211 */ /* 0x000fe400000f0c05 */
[C---:B------:R-:W-:Y:S03]  /*14120*/  LOP3.LUT R2, R241.reuse, 0x40, RZ, 0xfc, !PT ;  /* 0x00000040f1027812 */ /* 0x040fe600078efcff */
[----:B------:R-:W-:Y:S01]  /*14130*/  STL [R1+0x1c], R241 ;  /* 0x00001cf101007387 */ /* 0x000fe20000100800 */
[--C-:B------:R-:W-:Y:S02]  /*14140*/  LOP3.LUT R0, R0, 0xc0, R229.reuse, 0xf8, !PT ;  /* 0x000000c000007812 */ /* 0x100fe400078ef8e5 */
[----:B------:R-:W-:Y:S03]  /*14150*/  ISETP.GE.AND P1, PT, R2, UR11, PT ;  /* 0x0000000b02007c0c */ /* 0x000fe6000bf26270 */
[----:B------:R-:W-:Y:S01]  /*14160*/  @P5 STS.128 [R232+0x9000], RZ ;  /* 0x009000ffe8005388 */ /* 0x000fe20000000c00 */
[----:B------:R-:W-:Y:S05]  /*14170*/  ISETP.GE.AND P5, PT, R241, UR11, PT ;  /* 0x0000000bf1007c0c */ /* 0x000fea000bfa6270 */
[----:B------:R3:W-:Y:S06]  /*14180*/  STL [R1+0x44], R2 ;  /* 0x0000440201007387 */ /* 0x0007ec0000100800 */
        /* <DEDUP_REMOVED lines=8> */
[----:B------:R4:W-:Y:S01]  /*14210*/  @!P1 LDGSTS.E.BYPASS.LTC128B.128 [R232+0xb000], desc[UR8][R6.64+0x80] ;  /* 0x0b00008006e89fae */ /* 0x0009e2000b981a08 */
[----:B--2---:R-:W-:Y:S05]  /*14220*/  IMAD.SHL.U32 R10, R231, 0x10, RZ ;  /* 0x00000010e70a7824 */ /* 0x004fea00078e00ff */
[----:B------:R-:W-:Y:S01]  /*14230*/  @P1 STS.128 [R232+0xb000], RZ ;  /* 0x00b000ffe8001388 */ /* 0x000fe20000000c00 */
[----:B------:R-:W-:Y:S05]  /*14240*/  LOP3.LUT R226, R10, 0x3e00, RZ, 0xc0, !PT ;  /* 0x00003e000ae27812 */ /* 0x000fea00078ec0ff */
[----:B------:R-:W-:Y:S01]  /*14250*/  @!PT LDS RZ, [RZ] ;  /* 0x00000000fffff984 */ /* 0x000fe20000000800 */
[----:B------:R-:W-:Y:S01]  /*14260*/  @!PT LDS RZ, [RZ] ;  /* 0x00000000fffff984 */ /* 0x000fe20000000800 */
[----:B------:R-:W-:Y:S01]  /*14270*/  @!PT LDS RZ, [RZ] ;  /* 0x00000000fffff984 */ /* 0x000fe20000000800 */
[----:B------:R-:W-:Y:S01]  /*14280*/  @!P5 LDGSTS.E.BYPASS.LTC128B.128 [R232+0x9800], desc[UR8][R8.64] ;  /* 0x0980000008e8dfae */ /* 0x000fe2000b981a08 */
[----:B------:R-:W-:Y:S05]  /*14290*/  LOP3.LUT R4, R226, 0x120, R229, 0xf8, !PT ;  /* 0x00000120e2047812 */ /* 0x000fea00078ef8e5 */
[----:B------:R-:W-:Y:S01]  /*142a0*/  @P5 STS.128 [R232+0x9800], RZ ;  /* 0x009800ffe8005388 */ /* 0x000fe20000000c00 */
[----:B---3--:R-:W-:Y:S05]  /*142b0*/  LOP3.LUT R2, R225, 0x8, RZ, 0xc0, !PT ;  /* 0x00000008e1027812 */ /* 0x008fea00078ec0ff */
[----:B------:R-:W-:Y:S01]  /*142c0*/  @!PT LDS RZ, [RZ] ;  /* 0x00000000fffff984 */ /* 0x000fe20000000800 */
[----:B------:R-:W-:Y:S01]  /*142d0*/  @!PT LDS RZ, [RZ] ;  /* 0x00000000fffff984 */ /* 0x000fe20000000800 */
[----:B------:R-:W-:Y:S01]  /*142e0*/  @!PT LDS RZ, [RZ] ;  /* 0x00000000fffff984 */ /* 0x000fe20000000800 */
[----:B------:R-:W-:Y:S01]  /*142f0*/  @!P2 LDGSTS.E.BYPASS.LTC128B.128 [R232+0xa800], desc[UR8][R8.64+0x40] ;  /* 0x0a80004008e8afae */ /* 0x000fe2000b981a08 */
[C---:B------:R-:W-:Y:S02]  /*14300*/  LOP3.LUT R224, R0.reuse, R2, RZ, 0x3c, !PT ;  /* 0x0000000200e07212 */ /* 0x040fe400078e3cff */
[----:B------:R-:W-:Y:S03]  /*14310*/  LOP3.LUT R0, R0, 0x8, R231, 0x78, !PT ;  /* 0x0000000800007812 */ /* 0x000fe600078e78e7 */
[----:B------:R-:W-:Y:S01]  /*14320*/  @P2 STS.128 [R232+0xa800], RZ ;  /* 0x00a800ffe8002388 */ /* 0x000fe20000000c00 */
[----:B------:R-:W-:Y:S02]  /*14330*/  LOP3.LUT R2, R4, R224, RZ, 0xfc, !PT ;  /* 0x000000e004027212 */ /* 0x000fe400078efcff */
[----:B------:R-:W-:Y:S03]  /*14340*/  LOP3.LUT R0, R228, R0, RZ, 0xfc, !PT ;  /* 0x00000000e4007212 */ /* 0x000fe600078efcff */
[----:B------:R-:W-:Y:S01]  /*14350*/  @!PT LDS RZ, [RZ] ;  /* 0x00000000fffff984 */ /* 0x000fe20000000800 */
[----:B------:R-:W-:Y:S01]  /*14360*/  @!PT LDS RZ, [RZ] ;  /* 0x00000000fffff984 */ /* 0x000fe20000000800 */
[----:B------:R-:W-:Y:S01]  /*14370*/  @!PT LDS RZ, [RZ] ;  /* 0x00000000fffff984 */ /* 0x000fe20000000800 */
[----:B------:R2:W-:Y:S01]  /*14380*/  @!P1 LDGSTS.E.BYPASS.LTC128B.128 [R232+0xb800], desc[UR8][R8.64+0x80] ;  /* 0x0b80008008e89fae */ /* 0x0005e2000b981a08 */
[----:B------:R-:W-:Y:S02]  /*14390*/  LEA R101, R2, UR5, 0x1 ;  /* 0x0000000502657c11 */ /* 0x000fe4000f8e08ff */
[----:B------:R-:W-:Y:S03]  /*143a0*/  LEA R0, R0, UR5, 0x1 ;  /* 0x0000000500007c11 */ /* 0x000fe6000f8e08ff */
[----:B------:R-:W-:Y:S01]  /*143b0*/  @P1 STS.128 [R232+0xb800], RZ ;  /* 0x00b800ffe8001388 */ /* 0x000fe20000000c00 */
[C---:B------:R-:W-:Y:S05]  /*143c0*/  IMAD.IADD R102, R230.reuse, 0x1, R101 ;  /* 0x00000001e6667824 */ /* 0x040fea00078e0265 */
[----:B------:R-:W-:Y:S01]  /*143d0*/  LDSM.16.M88.4 R64, [R101] ;  /* 0x000000006540783b */ /* 0x000fe20000000200 */
[----:B------:R-:W-:Y:S05]  /*143e0*/  IMAD.IADD R2, R230, 0x1, R0 ;  /* 0x00000001e6027824 */ /* 0x000fea00078e0200 */
[----:B------:R-:W4:Y:S06]  /*143f0*/  LDSM.16.M88.4 R16, [R0+0x6000] ;  /* 0x006000000010783b */ /* 0x000f2c0000000200 */
[----:B------:R-:W2:Y:S06]  /*14400*/  LDSM.16.M88.4 R60, [R101+0x1000] ;  /* 0x00100000653c783b */ /* 0x000eac0000000200 */
[----:B------:R-:W3:Y:S06]  /*14410*/  LDSM.16.M88.4 R32, [R0+0x6400] ;  /* 0x006400000020783b */ /* 0x000eec0000000200 */
[----:B------:R-:W0:Y:S06]  /*14420*/  LDGDEPBAR ;  /* 0x00000000000079af */ /* 0x000e2c0000000000 */
[----:B------:R-:W5:Y:S06]  /*14430*/  LDSM.16.M88.4 R48, [R0+0x6800] ;  /* 0x006800000030783b */ /* 0x000f6c0000000200 */
[----:B------:R-:W1:Y:S06]  /*14440*/  LDSM.16.M88.4 R108, [R0+0x6c00] ;  /* 0x006c0000006c783b */ /* 0x000e6c0000000200 */
[----:B------:R-:W-:Y:S01]  /*14450*/  LDSM.16.M88.4 R176, [R102] ;  /* 0x0000000066b0783b */ /* 0x000fe20000000200 */
[-C--:B----4-:R-:W-:Y:S05]  /*14460*/  HMMA.16816.F32 R4, R64, R16.reuse, RZ ;  /* 0x000000104004723c */ /* 0x090fea00000018ff */
[----:B------:R-:W4:Y:S06]  /*14470*/  LDSM.16.M88.4 R180, [R2+0x6000] ;  /* 0x0060000002b4783b */ /* 0x000f2c0000000200 */
[----:B------:R-:W4:Y:S01]  /*14480*/  LDSM.16.M88.4 R184, [R102+0x1000] ;  /* 0x0010000066b8783b */ /* 0x000f220000000200 */
        /* <DEDUP_REMOVED lines=12> */
[----:B------:R-:W-:Y:S06]  /*14550*/  LDSM.16.M88.4 R212, [R102+0x3000] ;  /* 0x0030000066d4783b */ /* 0x000fec0000000200 */
[----:B------:R-:W-:Y:S01]  /*14560*/  LDSM.16.M88.4 R216, [R2+0x7400] ;  /* 0x0074000002d8783b */ /* 0x000fe20000000200 */
[C---:B------:R-:W-:Y:S05]  /*14570*/  HMMA.16816.F32 R32, R64.reuse, R34, RZ ;  /* 0x000000224020723c */ /* 0x040fea00000018ff */
[----:B------:R-:W-:Y:S03]  /*14580*/  LDSM.16.M88.4 R220, [R2+0x8800] ;  /* 0x0088000002dc783b */ /* 0x000fe60000000200 */
[-C--:B-----5:R-:W-:Y:S03]  /*14590*/  HMMA.16816.F32 R36, R64, R48.reuse, RZ ;  /* 0x000000304024723c */ /* 0x0a0fe600000018ff */
[----:B------:R-:W-:Y:S05]  /*145a0*/  STL [R1+0x4c], R103 ;  /* 0x00004c6701007387 */ /* 0x000fea0000100800 */
[C---:B------:R-:W-:Y:S08]  /*145b0*/  HMMA.16816.F32 R40, R60.reuse, R48, RZ ;  /* 0x000000303c28723c */ /* 0x040ff000000018ff */
[-C--:B------:R-:W-:Y:S08]  /*145c0*/  HMMA.16816.F32 R44, R60, R50.reuse, RZ ;  /* 0x000000323c2c723c */ /* 0x080ff000000018ff */
[C---:B------:R-:W-:Y:S08]  /*145d0*/  HMMA.16816.F32 R48, R64.reuse, R50, RZ ;  /* 0x000000324030723c */ /* 0x040ff000000018ff */
[-C--:B-1----:R-:W-:Y:S08]  /*145e0*/  HMMA.16816.F32 R52, R64, R108.reuse, RZ ;  /* 0x0000006c4034723c */ /* 0x082ff000000018ff */
[C---:B------:R-:W-:Y:S08]  /*145f0*/  HMMA.16816.F32 R56, R60.reuse, R108, RZ ;  /* 0x0000006c3c38723c */ /* 0x040ff000000018ff */
[-C--:B------:R-:W-:Y:S08]  /*14600*/  HMMA.16816.F32 R60, R60, R110.reuse, RZ ;  /* 0x0000006e3c3c723c */ /* 0x080ff000000018ff */
[----:B------:R-:W-:Y:S01]  /*14610*/  HMMA.16816.F32 R64, R64, R110, RZ ;  /* 0x0000006e4040723c */ /* 0x000fe200000018ff */
[----:B------:R-:W-:Y:S07]  /*14620*/  LDSM.16.M88.4 R108, [R101+0x2000] ;  /* 0x00200000656c783b */ /* 0x000fee0000000200 */
[-C--:B----4-:R-:W-:Y:S08]  /*14630*/  HMMA.16816.F32 R4, R176, R180.reuse, R4 ;  /* 0x000000b4b004723c */ /* 0x090ff00000001804 */
        /* <DEDUP_REMOVED lines=20> */
[----:B------:R-:W-:Y:S01]  /*14780*/  LDSM.16.M88.4 R196, [R0+0x8400] ;  /* 0x0084000000c4783b */ /* 0x000fe20000000200 */
        /* <DEDUP_REMOVED lines=20> */
[----:B------:R-:W2:Y:S06]  /*148d0*/  LDSM.16.M88.4 R108, [R101+0x4000] ;  /* 0x00400000656c783b */ /* 0x000eac0000000200 */
[----:B------:R-:W3:Y:S01]  /*148e0*/  LDSM.16.M88.4 R192, [R101+0x5000] ;  /* 0x0050000065c0783b */ /* 0x000ee20000000200 */
[-C--:B----4-:R-:W-:Y:S08]  /*148f0*/  HMMA.16816.F32 R4, R184, R208.reuse, R4 ;  /* 0x000000d0b804723c */ /* 0x090ff00000001804 */
        /* <DEDUP_REMOVED lines=13> */
[----:B------:R4:W5:Y:S07]  /*149d0*/  LDSM.16.M88.4 R176, [R0+0x8c00] ;  /* 0x008c000000b0783b */ /* 0x00096e0000000200 */
[-C--:B-1----:R-:W-:Y:S08]  /*149e0*/  HMMA.16816.F32 R52, R184, R180.reuse, R52 ;  /* 0x000000b4b834723c */ /* 0x082ff00000001834 */
[C---:B------:R-:W-:Y:S08]  /*149f0*/  HMMA.16816.F32 R56, R212.reuse, R180, R56 ;  /* 0x000000b4d438723c */ /* 0x040ff00000001838 */
[-C--:B------:R-:W-:Y:S01]  /*14a00*/  HMMA.16816.F32 R60, R212, R182.reuse, R60 ;  /* 0x000000b6d43c723c */ /* 0x080fe2000000183c */
[----:B------:R-:W1:Y:S01]  /*14a10*/  LDSM.16.M88.4 R212, [R2+0x8400] ;  /* 0x0084000002d4783b */ /* 0x000e620000000200 */
[----:B----4-:R-:W-:Y:S04]  /*14a20*/  IMAD.U32 R0, RZ, RZ, UR22 ;  /* 0x00000016ff007e24 */ /* 0x010fe8000f8e00ff */
[----:B------:R-:W-:Y:S02]  /*14a30*/  IMAD R0, R0, 0x40, R103 ;  /* 0x0000004000007824 */ /* 0x000fe400078e0267 */
[----:B------:R-:W-:Y:S08]  /*14a40*/  HMMA.16816.F32 R64, R184, R182, R64 ;  /* 0x000000b6b840723c */ /* 0x000ff00000001840 */
[-C--:B--2---:R-:W-:Y:S08]  /*14a50*/  HMMA.16816.F32 R4, R108, R188.reuse, R4 ;  /* 0x000000bc6c04723c */ /* 0x084ff00000001804 */
[C---:B---3--:R-:W-:Y:S08]  /*14a60*/  HMMA.16816.F32 R8, R192.reuse, R188, R8 ;  /* 0x000000bcc008723c */ /* 0x048ff00000001808 */
        /* <DEDUP_REMOVED lines=10> */
[-C--:B-----5:R-:W-:Y:S08]  /*14b10*/  HMMA.16816.F32 R52, R108, R176.reuse, R52 ;  /* 0x000000b06c34723c */ /* 0x0a0ff00000001834 */
[C---:B------:R-:W-:Y:S04]  /*14b20*/  HMMA.16816.F32 R56, R192.reuse, R176, R56 ;  /* 0x000000b0c038723c */ /* 0x040fe80000001838 */
[----:B------:R-:W-:Y:S04]  /*14b30*/  VIADD R176, R0, 0x38 ;  /* 0x0000003800b07836 */ /* 0x000fe80000000000 */
[-C--:B------:R-:W-:Y:S03]  /*14b40*/  HMMA.16816.F32 R60, R192, R178.reuse, R60 ;  /* 0x000000b2c03c723c */ /* 0x080fe6000000183c */
[----:B------:R-:W-:Y:S04]  /*14b50*/  VIADD R104, R176, UR21 ;  /* 0x00000015b0687c36 */ /* 0x000fe80008000000 */
[----:B------:R-:W-:Y:S01]  /*14b60*/  VIADD R177, R104, 0xffffffc9 ;  /* 0xffffffc968b17836 */ /* 0x000fe20000000000 */
[----:B------:R-:W-:Y:S01]  /*14b70*/  HMMA.16816.F32 R64, R108, R178, R64 ;  /* 0x000000b26c40723c */ /* 0x000fe20000001840 */
[----:B------:R2:W3:Y:S01]  /*14b80*/  LDSM.16.M88.4 R108, [R2+0x8c00] ;  /* 0x008c0000026c783b */ /* 0x0004e20000000200 */
[----:B------:R-:W-:Y:S04]  /*14b90*/  DEPBAR.LE SB0, 0x0 ;  /* 0x000080000000791a */ /* 0x000fe80000000000 */
[C---:B------:R-:W-:Y:S01]  /*14ba0*/  IMAD.IADD R102, R233.reuse, 0x1, -R177 ;  /* 0x00000001e9667824 */ /* 0x040fe200078e0ab1 */
[----:B------:R-:W-:Y:S01]  /*14bb0*/  BAR.SYNC.DEFER_BLOCKING 0x0 ;  /* 0x0000000000007b1d */ /* 0x000fe20000010000 */
[-C--:B------:R-:W-:Y:S05]  /*14bc0*/  HMMA.16816.F32 R4, R204, R208.reuse, R4 ;  /* 0x000000d0cc04723c */ /* 0x080fea0000001804 */
[----:B------:R-:W-:Y:S03]  /*14bd0*/  IABS R102, R102 ;  /* 0x0000006600667213 */ /* 0x000fe60000000000 */
[C---:B------:R-:W-:Y:S04]  /*14be0*/  HMMA.16816.F32 R8, R216.reuse, R208, R8 ;  /* 0x000000d0d808723c */ /* 0x040fe80000001808 */
[----:B------:R-:W-:Y:S04]  /*14bf0*/  I2FP.F32.S32 R102, R102 ;  /* 0x0000006600667245 */ /* 0x000fe80000201400 */
[-C--:B------:R-:W-:Y:S03]  /*14c00*/  HMMA.16816.F32 R12, R216, R210.reuse, R12 ;  /* 0x000000d2d80c723c */ /* 0x080fe6000000180c */
[----:B--2---:R-:W-:Y:S02]  /*14c10*/  VIADD R2, R0, UR21 ;  /* 0x0000001500027c36 */ /* 0x004fe40008000000 */
[----:B------:R-:W-:Y:S02]  /*14c20*/  FFMA.FTZ R5, R102, -UR6, R5 ;  /* 0x8000000666057c23 */ /* 0x000fe40008010005 */
[--C-:B------:R-:W-:Y:S01]  /*14c30*/  IMAD.IADD R103, R233, 0x1, -R2.reuse ;  /* 0x00000001e9677824 */ /* 0x100fe200078e0a02 */
[C---:B------:R-:W-:Y:S04]  /*14c40*/  HMMA.16816.F32 R16, R204.reuse, R210, R16 ;  /* 0x000000d2cc10723c */ /* 0x040fe80000001810 */
[--C-:B------:R-:W-:Y:S01]  /*14c50*/  IMAD.IADD R101, R237, 0x1, -R2.reuse ;  /* 0x00000001ed657824 */ /* 0x100fe200078e0a02 */
[----:B------:R-:W-:Y:S01]  /*14c60*/  IABS R103, R103 ;  /* 0x0000006700677213 */ /* 0x000fe20000000000 */
[--C-:B------:R-:W-:Y:S02]  /*14c70*/  IMAD.IADD R102, R234, 0x1, -R2.reuse ;  /* 0x00000001ea667824 */ /* 0x100fe400078e0a02 */
[-C--:B-1----:R-:W-:Y:S03]  /*14c80*/  HMMA.16816.F32 R20, R204, R212.reuse, R20 ;  /* 0x000000d4cc14723c */ /* 0x082fe60000001814 */
[----:B------:R-:W-:Y:S01]  /*14c90*/  IABS R101, R101 ;  /* 0x0000006500657213 */ /* 0x000fe20000000000 */
[----:B------:R-:W-:Y:S01]  /*14ca0*/  IMAD.IADD R2, R240, 0x1, -R2 ;  /* 0x00000001f0027824 */ /* 0x000fe200078e0a02 */
[----:B------:R-:W-:Y:S02]  /*14cb0*/  I2FP.F32.S32 R103, R103 ;  /* 0x0000006700677245 */ /* 0x000fe40000201400 */
[----:B------:R-:W-:Y:S01]  /*14cc0*/  I2FP.F32.S32 R101, R101 ;  /* 0x0000006500657245 */ /* 0x000fe20000201400 */
[C---:B------:R-:W-:Y:S04]  /*14cd0*/  HMMA.16816.F32 R24, R216.reuse, R212, R24 ;  /* 0x000000d4d818723c */ /* 0x040fe80000001818 */
[----:B------:R-:W-:Y:S01]  /*14ce0*/  FFMA.FTZ R4, R103, -UR6, R4 ;  /* 0x8000000667047c23 */ /* 0x000fe20008010004 */
[--C-:B------:R-:W-:Y:S02]  /*14cf0*/  IMAD.IADD R103, R237, 0x1, -R177.reuse ;  /* 0x00000001ed677824 */ /* 0x100fe400078e0ab1 */
[----:B------:R-:W-:Y:S01]  /*14d00*/  FFMA.FTZ R6, R101, -UR6, R6 ;  /* 0x8000000665067c23 */ /* 0x000fe20008010006 */
[----:B------:R-:W-:Y:S01]  /*14d10*/  IMAD.IADD R101, R234, 0x1, -R177 ;  /* 0x00000001ea657824 */ /* 0x000fe200078e0ab1 */
[-C--:B------:R-:W-:Y:S03]  /*14d20*/  HMMA.16816.F32 R28, R216, R214.reuse, R28 ;  /* 0x000000d6d81c723c */ /* 0x080fe6000000181c */
[----:B------:R-:W-:Y:S02]  /*14d30*/  IABS R107, R102 ;  /* 0x00000066006b7213 */ /* 0x000fe40000000000 */
[----:B------:R-:W-:Y:S02]  /*14d40*/  IABS R102, R103 ;  /* 0x0000006700667213 */ /* 0x000fe40000000000 */
[----:B------:R-:W-:Y:S01]  /*14d50*/  IABS R103, R2 ;  /* 0x0000000200677213 */ /* 0x000fe20000000000 */
[C---:B------:R-:W-:Y:S04]  /*14d60*/  HMMA.16816.F32 R32, R204.reuse, R214, R32 ;  /* 0x000000d6cc20723c */ /* 0x040fe80000001820 */
[----:B------:R-:W-:Y:S01]  /*14d70*/  IABS R2, R101 ;  /* 0x0000006500027213 */ /* 0x000fe20000000000 */
[----:B------:R-:W-:Y:S01]  /*14d80*/  IMAD.MOV.U32 R101, RZ, RZ, R102 ;  /* 0x000000ffff657224 */ /* 0x000fe200078e0066 */
[----:B------:R-:W-:Y:S02]  /*14d90*/  I2FP.F32.S32 R103, R103 ;  /* 0x0000006700677245 */ /* 0x000fe40000201400 */
[-C--:B------:R-:W-:Y:S03]  /*14da0*/  HMMA.16816.F32 R36, R204, R220.reuse, R36 ;  /* 0x000000dccc24723c */ /* 0x080fe60000001824 */
[----:B------:R-:W-:Y:S01]  /*14db0*/  I2FP.F32.S32 R2, R2 ;  /* 0x0000000200027245 */ /* 0x000fe20000201400 */
[----:B------:R-:W-:Y:S01]  /*14dc0*/  FFMA.FTZ R10, R103, -UR6, R10 ;  /* 0x80000006670a7c23 */ /* 0x000fe2000801000a */
[----:B------:R-:W-:Y:S01]  /*14dd0*/  I2FP.F32.S32 R101, R101 ;  /* 0x0000006500657245 */ /* 0x000fe20000201400 */
[----:B------:R-:W-:Y:S01]  /*14de0*/  VIADD R103, R237, -UR7 ;  /* 0x80000007ed677c36 */ /* 0x000fe20008000000 */
[----:B------:R-:W-:Y:S01]  /*14df0*/  I2FP.F32.S32 R102, R107 ;  /* 0x0000006b00667245 */ /* 0x000fe20000201400 */
[C---:B------:R-:W-:Y:S04]  /*14e00*/  HMMA.16816.F32 R40, R216.reuse, R220, R40 ;  /* 0x000000dcd828723c */ /* 0x040fe80000001828 */
[----:B------:R-:W-:Y:S01]  /*14e10*/  FFMA.FTZ R9, R2, -UR6, R9 ;  /* 0x8000000602097c23 */ /* 0x000fe20008010009 */
[----:B------:R-:W-:Y:S02]  /*14e20*/  VIADD R2, R233, -UR7 ;  /* 0x80000007e9027c36 */ /* 0x000fe40008000000 */
[----:B------:R-:W-:Y:S01]  /*14e30*/  FFMA.FTZ R7, R101, -UR6, R7 ;  /* 0x8000000665077c23 */ /* 0x000fe20008010007 */
[----:B------:R-:W-:Y:S01]  /*14e40*/  FFMA.FTZ R8, R102, -UR6, R8 ;  /* 0x8000000666087c23 */ /* 0x000fe20008010008 */
[-C--:B------:R-:W-:Y:S03]  /*14e50*/  HMMA.16816.F32 R44, R216, R222.reuse, R44 ;  /* 0x000000ded82c723c */ /* 0x080fe6000000182c */
[----:B------:R-:W-:Y:S01]  /*14e60*/  VIADD R102, R234, -UR7 ;  /* 0x80000007ea667c36 */ /* 0x000fe20008000000 */
[-C--:B------:R-:W-:Y:S01]  /*14e70*/  ISETP.GT.AND P6, PT, R2, R0.reuse, PT ;  /* 0x000000000200720c */ /* 0x080fe20003fc4270 */
[----:B------:R-:W-:Y:S01]  /*14e80*/  VIADD R101, R240, -UR7 ;  /* 0x80000007f0657c36 */ /* 0x000fe20008000000 */
[----:B------:R-:W-:Y:S01]  /*14e90*/  ISETP.GT.AND P3, PT, R103, R0, PT ;  /* 0x000000006700720c */ /* 0x000fe20003f64270 */
[----:B------:R-:W-:Y:S01]  /*14ea0*/  VIADD R107, R0, 0x1 ;  /* 0x00000001006b7836 */ /* 0x000fe20000000000 */
[C---:B------:R-:W-:Y:S08]  /*14eb0*/  HMMA.16816.F32 R48, R204.reuse, R222, R48 ;  /* 0x000000decc30723c */ /* 0x040ff00000001830 */
[-C--:B---3--:R-:W-:Y:S08]  /*14ec0*/  HMMA.16816.F32 R52, R204, R108.reuse, R52 ;  /* 0x0000006ccc34723c */ /* 0x088ff00000001834 */
[C---:B------:R-:W-:Y:S08]  /*14ed0*/  HMMA.16816.F32 R56, R216.reuse, R108, R56 ;  /* 0x0000006cd838723c */ /* 0x040ff00000001838 */
[-C--:B------:R-:W-:Y:S08]  /*14ee0*/  HMMA.16816.F32 R60, R216, R110.reuse, R60 ;  /* 0x0000006ed83c723c */ /* 0x080ff0000000183c */
[----:B------:R-:W-:Y:S01]  /*14ef0*/  HMMA.16816.F32 R64, R204, R110, R64 ;  /* 0x0000006ecc40723c */ /* 0x000fe20000001840 */
[----:B------:R-:W-:Y:S08]  /*14f00*/  @!UPT UIADD3 URZ, UPT, UPT, URZ, URZ, URZ ;  /* 0x000000fffffff290 */ /* 0x000ff0000fffe0ff */
[----:B------:R-:W-:Y:S11]  /*14f10*/  BRA.U.ANY UP0, `(.L_x_350) ;  /* 0xffffffed002c7547 */ /* 0x000ff6000b93ffff */
.L_x_349:
[-C--:B------:R-:W-:Y:S01]  /*14f20*/  ISETP.GT.AND P2, PT, R2, R107.reuse, PT ;  /* 0x0000006b0200720c */ /* 0x080fe20003f44270 */
[----:B------:R-:W-:Y:S01]  /*14f30*/  IMAD.IADD R177, R240, 0x1, -R177 ;  /* 0x00000001f0b17824 */ /* 0x000fe200078e0ab1 */
[----:B-1----:R-:W-:Y:S01]  /*14f40*/  FSEL R108, R4, -INF , !P6 ;  /* 0xff800000046c7808 */ /* 0x002fe20007000000 */
[C---:B------:R-:W-:Y:S01]  /*14f50*/  VIADD R4, R104.reuse, 0xffffffd1 ;  /* 0xffffffd168047836 */ /* 0x040fe20000000000 */
[----:B------:R-:W-:Y:S01]  /*14f60*/  ISETP.GT.AND P6, PT, R103, R107, PT ;  /* 0x0000006b6700720c */ /* 0x000fe20003fc4270 */
[----:B------:R-:W-:Y:S01]  /*14f70*/  UISETP.GT.AND UP0, UPT, UR22, UR18, UPT ;  /* 0x000000121600728c */ /* 0x000fe2000bf04270 */
[----:B------:R-:W-:Y:S01]  /*14f80*/  FSEL R111, R5, -INF , !P2 ;  /* 0xff800000056f7808 */ /* 0x000fe20005000000 */
[----:B------:R-:W-:Y:S01]  /*14f90*/  VIADD R5, R104, 0xffffffd0 ;  /* 0xffffffd068057836 */ /* 0x000fe20000000000 */
[----:B------:R-:W-:Y:S01]  /*14fa0*/  ISETP.GT.AND P1, PT, R102, R0, PT ;  /* 0x000000006600720c */ /* 0x000fe20003f24270 */
[----:B------:R-:W-:Y:S01]  /*14fb0*/  UIADD3 UR22, UPT, UPT, UR22, -0x1, URZ ;  /* 0xffffffff16167890 */ /* 0x000fe2000fffe0ff */
[----:B------:R-:W-:Y:S01]  /*14fc0*/  FSEL R109, R7, -INF , !P6 ;  /* 0xff800000076d7808 */ /* 0x000fe20007000000 */
[--C-:B------:R-:W-:Y:S01]  /*14fd0*/  IMAD.IADD R7, R240, 0x1, -R5.reuse ;  /* 0x00000001f0077824 */ /* 0x100fe200078e0a05 */
[----:B------:R-:W-:Y:S01]  /*14fe0*/  FSEL R178, R8, -INF , !P1 ;  /* 0xff80000008b27808 */ /* 0x000fe20004800000 */
[--C-:B------:R-:W-:Y:S01]  /*14ff0*/  IMAD.IADD R8, R234, 0x1, -R5.reuse ;  /* 0x00000001ea087824 */ /* 0x100fe200078e0a05 */
[----:B------:R-:W-:Y:S01]  /*15000*/  FSEL R110, R6, -INF , !P3 ;  /* 0xff800000066e7808 */ /* 0x000fe20005800000 */
[----:B------:R-:W-:Y:S01]  /*15010*/  IMAD.IADD R6, R234, 0x1, -R4 ;  /* 0x00000001ea067824 */ /* 0x000fe200078e0a04 */
[----:B------:R-:W-:Y:S02]  /*15020*/  IABS R7, R7 ;  /* 0x0000000700077213 */ /* 0x000fe40000000000 */
[----:B------:R-:W-:Y:S02]  /*15030*/  IABS R8, R8 ;  /* 0x0000000800087213 */ /* 0x000fe40000000000 */
[----:B------:R-:W-:Y:S02]  /*15040*/  I2FP.F32.S32 R7, R7 ;  /* 0x0000000700077245 */ /* 0x000fe40000201400 */
[----:B------:R-:W-:Y:S02]  /*15050*/  I2FP.F32.S32 R8, R8 ;  /* 0x0000000800087245 */ /* 0x000fe40000201400 */
[----:B------:R-:W-:Y:S01]  /*15060*/  IABS R6, R6 ;  /* 0x0000000600067213 */ /* 0x000fe20000000000 */
[----:B------:R-:W-:Y:S01]  /*15070*/  FFMA.FTZ R14, R7, -UR6, R14 ;  /* 0x80000006070e7c23 */ /* 0x000fe2000801000e */
[----:B------:R-:W-:Y:S01]  /*15080*/  ISETP.GT.AND P0, PT, R101, R0, PT ;  /* 0x000000006500720c */ /* 0x000fe20003f04270 */
[----:B------:R-:W-:Y:S01]  /*15090*/  FFMA.FTZ R12, R8, -UR6, R12 ;  /* 0x80000006080c7c23 */ /* 0x000fe2000801000c */
[----:B------:R-:W-:Y:S01]  /*150a0*/  ISETP.GT.AND P2, PT, R102, R107, PT ;  /* 0x0000006b6600720c */ /* 0x000fe20003f44270 */
[--C-:B------:R-:W-:Y:S01]  /*150b0*/  IMAD.IADD R7, R240, 0x1, -R4.reuse ;  /* 0x00000001f0077824 */ /* 0x100fe200078e0a04 */
[----:B------:R-:W-:Y:S01]  /*150c0*/  IABS R177, R177 ;  /* 0x000000b100b17213 */ /* 0x000fe20000000000 */
[--C-:B------:R-:W-:Y:S01]  /*150d0*/  IMAD.IADD R8, R233, 0x1, -R5.reuse ;  /* 0x00000001e9087824 */ /* 0x100fe200078e0a05 */
[----:B------:R-:W-:Y:S01]  /*150e0*/  I2FP.F32.S32 R6, R6 ;  /* 0x0000000600067245 */ /* 0x000fe20000201400 */
[----:B------:R-:W-:Y:S01]  /*150f0*/  IMAD.IADD R5, R237, 0x1, -R5 ;  /* 0x00000001ed057824 */ /* 0x000fe200078e0a05 */
[----:B------:R-:W-:Y:S02]  /*15100*/  FSEL R9, R9, -INF , !P2 ;  /* 0xff80000009097808 */ /* 0x000fe40005000000 */
[----:B------:R-:W-:Y:S01]  /*15110*/  I2FP.F32.S32 R177, R177 ;  /* 0x000000b100b17245 */ /* 0x000fe20000201400 */
[----:B------:R-:W-:Y:S01]  /*15120*/  FFMA.FTZ R13, R6, -UR6, R13 ;  /* 0x80000006060d7c23 */ /* 0x000fe2000801000d */
[----:B------:R-:W-:Y:S01]  /*15130*/  FSEL R10, R10, -INF , !P0 ;  /* 0xff8000000a0a7808 */ /* 0x000fe20004000000 */
[--C-:B------:R-:W-:Y:S01]  /*15140*/  IMAD.IADD R6, R233, 0x1, -R4.reuse ;  /* 0x00000001e9067824 */ /* 0x100fe200078e0a04 */
[----:B------:R-:W-:Y:S01]  /*15150*/  ISETP.GT.AND P3, PT, R101, R107, PT ;  /* 0x0000006b6500720c */ /* 0x000fe20003f64270 */
[----:B------:R-:W-:Y:S01]  /*15160*/  FFMA.FTZ R11, R177, -UR6, R11 ;  /* 0x80000006b10b7c23 */ /* 0x000fe2000801000b */
[----:B------:R-:W-:Y:S01]  /*15170*/  ISETP.GE.AND P6, PT, R107, R236, PT ;  /* 0x000000ec6b00720c */ /* 0x000fe20003fc6270 */
[----:B------:R-:W-:Y:S01]  /*15180*/  IMAD.IADD R4, R237, 0x1, -R4 ;  /* 0x00000001ed047824 */ /* 0x000fe200078e0a04 */
[C---:B------:R-:W-:Y:S02]  /*15190*/  ISETP.GE.AND P1, PT, R107.reuse, R239, PT ;  /* 0x000000ef6b00720c */ /* 0x040fe40003f26270 */
[C---:B------:R-:W-:Y:S02]  /*151a0*/  ISETP.GE.AND P2, PT, R107.reuse, R235, PT ;  /* 0x000000eb6b00720c */ /* 0x040fe40003f46270 */
[----:B------:R-:W-:Y:S02]  /*151b0*/  ISETP.GE.AND P0, PT, R107, R238, PT ;  /* 0x000000ee6b00720c */ /* 0x000fe40003f06270 */
[----:B------:R-:W-:Y:S02]  /*151c0*/  IABS R107, R7 ;  /* 0x00000007006b7213 */ /* 0x000fe40000000000 */
[----:B------:R-:W-:Y:S02]  /*151d0*/  IABS R177, R5 ;  /* 0x0000000500b17213 */ /* 0x000fe40000000000 */
[----:B------:R-:W-:Y:S01]  /*151e0*/  IABS R7, R8 ;  /* 0x0000000800077213 */ /* 0x000fe20000000000 */
[----:B------:R-:W-:Y:S01]  /*151f0*/  IMAD.MOV.U32 R5, RZ, RZ, R107 ;  /* 0x000000ffff057224 */ /* 0x000fe200078e006b */
[----:B------:R-:W-:Y:S02]  /*15200*/  IABS R8, R4 ;  /* 0x0000000400087213 */ /* 0x000fe40000000000 */
[----:B------:R-:W-:Y:S02]  /*15210*/  FSEL R11, R11, -INF , !P3 ;  /* 0xff8000000b0b7808 */ /* 0x000fe40005800000 */
[----:B------:R-:W-:Y:S02]  /*15220*/  I2FP.F32.S32 R4, R5 ;  /* 0x0000000500047245 */ /* 0x000fe40000201400 */
[----:B------:R-:W-:Y:S01]  /*15230*/  I2FP.F32.S32 R5, R7 ;  /* 0x0000000700057245 */ /* 0x000fe20000201400 */
[----:B------:R-:W-:Y:S01]  /*15240*/  IMAD.MOV.U32 R7, RZ, RZ, R177 ;  /* 0x000000ffff077224 */ /* 0x000fe200078e00b1 */
[----:B------:R-:W-:Y:S01]  /*15250*/  ISETP.GE.AND P3, PT, R0, R236, PT ;  /* 0x000000ec0000720c */ /* 0x000fe20003f66270 */
[----:B------:R-:W-:Y:S01]  /*15260*/  FFMA.FTZ R15, R4, -UR6, R15 ;  /* 0x80000006040f7c23 */ /* 0x000fe2000801000f */
[----:B------:R-:W-:Y:S01]  /*15270*/  FSEL R183, R111, -INF , !P6 ;  /* 0xff8000006fb77808 */ /* 0x000fe20007000000 */
[----:B------:R-:W-:Y:S01]  /*15280*/  FFMA.FTZ R16, R5, -UR6, R16 ;  /* 0x8000000605107c23 */ /* 0x000fe20008010010 */
[----:B------:R-:W-:Y:S01]  /*15290*/  I2FP.F32.S32 R4, R7 ;  /* 0x0000000700047245 */ /* 0x000fe20000201400 */
[----:B------:R-:W-:Y:S01]  /*152a0*/  VIADD R7, R104, 0xffffffd8 ;  /* 0xffffffd868077836 */ /* 0x000fe20000000000 */
[----:B------:R-:W-:Y:S02]  /*152b0*/  I2FP.F32.S32 R5, R8 ;  /* 0x0000000800057245 */ /* 0x000fe40000201400 */
[----:B------:R-:W-:Y:S01]  /*152c0*/  FSEL R180, R108, -INF , !P3 ;  /* 0xff8000006cb47808 */ /* 0x000fe20005800000 */
[----:B------:R-:W-:Y:S01]  /*152d0*/  FFMA.FTZ R18, R4, -UR6, R18 ;  /* 0x8000000604127c23 */ /* 0x000fe20008010012 */
[C---:B------:R-:W-:Y:S01]  /*152e0*/  ISETP.GE.AND P3, PT, R0.reuse, R239, PT ;  /* 0x000000ef0000720c */ /* 0x040fe20003f66270 */
[----:B------:R-:W-:Y:S01]  /*152f0*/  FFMA.FTZ R19, R5, -UR6, R19 ;  /* 0x8000000605137c23 */ /* 0x000fe20008010013 */
[----:B------:R-:W-:Y:S01]  /*15300*/  IABS R6, R6 ;  /* 0x0000000600067213 */ /* 0x000fe20000000000 */
[----:B------:R-:W-:Y:S01]  /*15310*/  VIADD R5, R0, 0x8 ;  /* 0x0000000800057836 */ /* 0x000fe20000000000 */
[----:B------:R-:W-:Y:S01]  /*15320*/  FSEL R182, R110, -INF , !P3 ;  /* 0xff8000006eb67808 */ /* 0x000fe20005800000 */
[----:B------:R-:W-:Y:S01]  /*15330*/  VIADD R4, R0, 0x9 ;  /* 0x0000000900047836 */ /* 0x000fe20000000000 */
[----:B------:R-:W-:Y:S01]  /*15340*/  FSEL R181, R109, -INF , !P1 ;  /* 0xff8000006db57808 */ /* 0x000fe20004800000 */
[----:B------:R-:W-:Y:S01]  /*15350*/  IMAD.IADD R8, R237, 0x1, -R7 ;  /* 0x00000001ed087824 */ /* 0x000fe200078e0a07 */
[CC--:B------:R-:W-:Y:S02]  /*15360*/  ISETP.GT.AND P6, PT, R102.reuse, R5.reuse, PT ;  /* 0x000000056600720c */ /* 0x0c0fe40003fc4270 */
[----:B------:R-:W-:Y:S02]  /*15370*/  ISETP.GT.AND P3, PT, R102, R4, PT ;  /* 0x000000046600720c */ /* 0x000fe40003f64270 */
[----:B------:R-:W-:Y:S02]  /*15380*/  ISETP.GT.AND P1, PT, R101, R5, PT ;  /* 0x000000056500720c */ /* 0x000fe40003f24270 */
[----:B------:R-:W-:Y:S02]  /*15390*/  I2FP.F32.S32 R6, R6 ;  /* 0x0000000600067245 */ /* 0x000fe40000201400 */
[----:B------:R-:W-:Y:S02]  /*153a0*/  FSEL R12, R12, -INF , !P6 ;  /* 0xff8000000c0c7808 */ /* 0x000fe40007000000 */
[----:B------:R-:W-:Y:S01]  /*153b0*/  FSEL R13, R13, -INF , !P3 ;  /* 0xff8000000d0d7808 */ /* 0x000fe20005800000 */
[----:B------:R-:W-:Y:S01]  /*153c0*/  FFMA.FTZ R17, R6, -UR6, R17 ;  /* 0x8000000606117c23 */ /* 0x000fe20008010011 */
[----:B------:R-:W-:Y:S01]  /*153d0*/  ISETP.GT.AND P6, PT, R101, R4, PT ;  /* 0x000000046500720c */ /* 0x000fe20003fc4270 */
[--C-:B------:R-:W-:Y:S01]  /*153e0*/  IMAD.IADD R6, R233, 0x1, -R7.reuse ;  /* 0x00000001e9067824 */ /* 0x100fe200078e0a07 */
[----:B------:R-:W-:Y:S02]  /*153f0*/  ISETP.GE.AND P3, PT, R0, R235, PT ;  /* 0x000000eb0000720c */ /* 0x000fe40003f66270 */
[----:B------:R-:W-:Y:S02]  /*15400*/  FSEL R14, R14, -INF , !P1 ;  /* 0xff8000000e0e7808 */ /* 0x000fe40004800000 */
[----:B------:R-:W-:Y:S02]  /*15410*/  ISETP.GE.AND P1, PT, R0, R238, PT ;  /* 0x000000ee0000720c */ /* 0x000fe40003f26270 */
[----:B------:R-:W-:Y:S02]  /*15420*/  FSEL R15, R15, -INF , !P6 ;  /* 0xff8000000f0f7808 */ /* 0x000fe40007000000 */
[----:B------:R-:W-:Y:S02]  /*15430*/  FSEL R178, R178, -INF , !P3 ;  /* 0xff800000b2b27808 */ /* 0x000fe40005800000 */
[CC--:B------:R-:W-:Y:S02]  /*15440*/  ISETP.GT.AND P6, PT, R2.reuse, R5.reuse, PT ;  /* 0x000000050200720c */ /* 0x0c0fe40003fc4270 */
[-C--:B------:R-:W-:Y:S02]  /*15450*/  ISETP.GT.AND P3, PT, R2, R4.reuse, PT ;  /* 0x000000040200720c */ /* 0x080fe40003f64270 */
[----:B------:R-:W-:Y:S02]  /*15460*/  FSEL R177, R9, -INF , !P2 ;  /* 0xff80000009b17808 */ /* 0x000fe40005000000 */
[----:B------:R-:W-:Y:S02]  /*15470*/  FSEL R179, R10, -INF , !P1 ;  /* 0xff8000000ab37808 */ /* 0x000fe40004800000 */
[C---:B------:R-:W-:Y:S02]  /*15480*/  ISETP.GT.AND P2, PT, R103.reuse, R5, PT ;  /* 0x000000056700720c */ /* 0x040fe40003f44270 */
[----:B------:R-:W-:Y:S02]  /*15490*/  ISETP.GT.AND P1, PT, R103, R4, PT ;  /* 0x000000046700720c */ /* 0x000fe40003f24270 */
[----:B------:R-:W-:Y:S02]  /*154a0*/  FSEL R184, R11, -INF , !P0 ;  /* 0xff8000000bb87808 */ /* 0x000fe40004000000 */
[----:B------:R-:W-:Y:S02]  /*154b0*/  FSEL R16, R16, -INF , !P6 ;  /* 0xff80000010107808 */ /* 0x000fe40007000000 */
[----:B------:R-:W-:Y:S02]  /*154c0*/  FSEL R17, R17, -INF , !P3 ;  /* 0xff80000011117808 */ /* 0x000fe40005800000 */
[CC--:B------:R-:W-:Y:S02]  /*154d0*/  ISETP.GE.AND P0, PT, R5.reuse, R235.reuse, PT ;  /* 0x000000eb0500720c */ /* 0x0c0fe40003f06270 */
[----:B------:R-:W-:Y:S02]  /*154e0*/  ISETP.GE.AND P6, PT, R4, R235, PT ;  /* 0x000000eb0400720c */ /* 0x000fe40003fc6270 */
[----:B------:R-:W-:Y:S02]  /*154f0*/  ISETP.GE.AND P3, PT, R5, R238, PT ;  /* 0x000000ee0500720c */ /* 0x000fe40003f66270 */
[----:B------:R-:W-:Y:S02]  /*15500*/  FSEL R18, R18, -INF , !P2 ;  /* 0xff80000012127808 */ /* 0x000fe40005000000 */
[----:B------:R-:W-:Y:S02]  /*15510*/  FSEL R19, R19, -INF , !P1 ;  /* 0xff80000013137808 */ /* 0x000fe40004800000 */
[C---:B------:R-:W-:Y:S02]  /*15520*/  ISETP.GE.AND P2, PT, R5.reuse, R236, PT ;  /* 0x000000ec0500720c */ /* 0x040fe40003f46270 */
[-C--:B------:R-:W-:Y:S01]  /*15530*/  ISETP.GE.AND P1, PT, R5, R239.reuse, PT ;  /* 0x000000ef0500720c */ /* 0x080fe20003f26270 */
[----:B------:R-:W-:Y:S01]  /*15540*/  VIADD R5, R104, 0xffffffd9 ;  /* 0xffffffd968057836 */ /* 0x000fe20000000000 */
[----:B------:R-:W-:Y:S01]  /*15550*/  FSEL R109, R12, -INF , !P0 ;  /* 0xff8000000c6d7808 */ /* 0x000fe20004000000 */
[----:B------:R-:W-:Y:S01]  /*15560*/  IMAD.IADD R12, R234, 0x1, -R7 ;  /* 0x00000001ea0c7824 */ /* 0x000fe200078e0a07 */
[----:B------:R-:W-:Y:S01]  /*15570*/  FSEL R111, R13, -INF , !P6 ;  /* 0xff8000000d6f7808 */ /* 0x000fe20007000000 */
[--C-:B------:R-:W-:Y:S01]  /*15580*/  IMAD.IADD R10, R237, 0x1, -R5.reuse ;  /* 0x00000001ed0a7824 */ /* 0x100fe200078e0a05 */
[----:B------:R-:W-:Y:S02]  /*15590*/  FSEL R14, R14, -INF , !P3 ;  /* 0xff8000000e0e7808 */ /* 0x000fe40005800000 */
[C---:B------:R-:W-:Y:S02]  /*155a0*/  ISETP.GE.AND P0, PT, R4.reuse, R238, PT ;  /* 0x000000ee0400720c */ /* 0x040fe40003f06270 */
[C---:B------:R-:W-:Y:S02]  /*155b0*/  ISETP.GE.AND P6, PT, R4.reuse, R236, PT ;  /* 0x000000ec0400720c */ /* 0x040fe40003fc6270 */
[----:B------:R-:W-:Y:S01]  /*155c0*/  ISETP.GE.AND P3, PT, R4, R239, PT ;  /* 0x000000ef0400720c */ /* 0x000fe20003f66270 */
[----:B------:R-:W-:Y:S01]  /*155d0*/  IMAD.IADD R4, R233, 0x1, -R5 ;  /* 0x00000001e9047824 */ /* 0x000fe200078e0a05 */
[----:B------:R-:W-:Y:S02]  /*155e0*/  IABS R11, R6 ;  /* 0x00000006000b7213 */ /* 0x000fe40000000000 */
[----:B------:R-:W-:Y:S02]  /*155f0*/  IABS R8, R8 ;  /* 0x0000000800087213 */ /* 0x000fe40000000000 */
        /* <DEDUP_REMOVED lines=8> */
[----:B------:R-:W-:Y:S02]  /*15680*/  VIADD R4, R0, 0x10 ;  /* 0x0000001000047836 */ /* 0x000fe40000000000 */
[----:B------:R-:W-:Y:S01]  /*15690*/  FFMA.FTZ R22, R8, -UR6, R22 ;  /* 0x8000000608167c23 */ /* 0x000fe20008010016 */
[----:B------:R-:W-:Y:S01]  /*156a0*/  I2FP.F32.S32 R9, R9 ;  /* 0x0000000900097245 */ /* 0x000fe20000201400 */
[----:B------:R-:W-:Y:S01]  /*156b0*/  FFMA.FTZ R20, R11, -UR6, R20 ;  /* 0x800000060b147c23 */ /* 0x000fe20008010014 */
[----:B------:R-:W-:Y:S01]  /*156c0*/  FSEL R15, R15, -INF , !P0 ;  /* 0xff8000000f0f7808 */ /* 0x000fe20004000000 */
[----:B------:R-:W-:Y:S01]  /*156d0*/  FFMA.FTZ R24, R6, -UR6, R24 ;  /* 0x8000000606187c23 */ /* 0x000fe20008010018 */
[----:B------:R-:W-:Y:S01]  /*156e0*/  IMAD.IADD R8, R234, 0x1, -R5 ;  /* 0x00000001ea087824 */ /* 0x000fe200078e0a05 */
[----:B------:R-:W-:Y:S01]  /*156f0*/  ISETP.GT.AND P0, PT, R2, R4, PT ;  /* 0x000000040200720c */ /* 0x000fe20003f04270 */
[----:B------:R-:W-:Y:S02]  /*15700*/  VIADD R6, R0, 0x11 ;  /* 0x0000001100067836 */ /* 0x000fe40000000000 */
[----:B------:R-:W-:Y:S01]  /*15710*/  FFMA.FTZ R21, R9, -UR6, R21 ;  /* 0x8000000609157c23 */ /* 0x000fe20008010015 */
[----:B------:R-:W-:Y:S01]  /*15720*/  IMAD.IADD R5, R240, 0x1, -R5 ;  /* 0x00000001f0057824 */ /* 0x000fe200078e0a05 */
[----:B------:R-:W-:Y:S02]  /*15730*/  FSEL R20, R20, -INF , !P0 ;  /* 0xff80000014147808 */ /* 0x000fe40004000000 */
[----:B------:R-:W-:Y:S02]  /*15740*/  IABS R9, R8 ;  /* 0x0000000800097213 */ /* 0x000fe40000000000 */
[----:B------:R-:W-:Y:S02]  /*15750*/  ISETP.GT.AND P0, PT, R2, R6, PT ;  /* 0x000000060200720c */ /* 0x000fe40003f04270 */
[----:B------:R-:W-:Y:S01]  /*15760*/  IABS R8, R5 ;  /* 0x0000000500087213 */ /* 0x000fe20000000000 */
[----:B------:R-:W-:Y:S01]  /*15770*/  IMAD.MOV.U32 R5, RZ, RZ, R9 ;  /* 0x000000ffff057224 */ /* 0x000fe200078e0009 */
[----:B------:R-:W-:Y:S02]  /*15780*/  FSEL R21, R21, -INF , !P0 ;  /* 0xff80000015157808 */ /* 0x000fe40004000000 */
[C---:B------:R-:W-:Y:S02]  /*15790*/  ISETP.GT.AND P0, PT, R103.reuse, R4, PT ;  /* 0x000000046700720c */ /* 0x040fe40003f04270 */
[----:B------:R-:W-:Y:S02]  /*157a0*/  IADD3 R7, PT, PT, R240, -R7, RZ ;  /* 0x80000007f0077210 */ /* 0x000fe40007ffe0ff */
[----:B------:R-:W-:Y:S02]  /*157b0*/  FSEL R22, R22, -INF , !P0 ;  /* 0xff80000016167808 */ /* 0x000fe40004000000 */
[----:B------:R-:W-:Y:S02]  /*157c0*/  I2FP.F32.S32 R5, R5 ;  /* 0x0000000500057245 */ /* 0x000fe40000201400 */
[----:B------:R-:W-:Y:S02]  /*157d0*/  ISETP.GT.AND P0, PT, R103, R6, PT ;  /* 0x000000066700720c */ /* 0x000fe40003f04270 */
[----:B------:R-:W-:Y:S01]  /*157e0*/  IABS R7, R7 ;  /* 0x0000000700077213 */ /* 0x000fe20000000000 */
[----:B------:R-:W-:Y:S01]  /*157f0*/  FFMA.FTZ R25, R5, -UR6, R25 ;  /* 0x8000000605197c23 */ /* 0x000fe20008010019 */
[----:B------:R-:W-:Y:S01]  /*15800*/  FSEL R23, R23, -INF , !P0 ;  /* 0xff80000017177808 */ /* 0x000fe20004000000 */
[----:B------:R-:W-:Y:S01]  /*15810*/  VIADD R5, R104, 0xffffffe1 ;  /* 0xffffffe168057836 */ /* 0x000fe20000000000 */
[----:B------:R-:W-:Y:S02]  /*15820*/  FSEL R16, R16, -INF , !P2 ;  /* 0xff80000010107808 */ /* 0x000fe40005000000 */
[----:B------:R-:W-:Y:S01]  /*15830*/  ISETP.GT.AND P0, PT, R102, R4, PT ;  /* 0x000000046600720c */ /* 0x000fe20003f04270 */
[----:B------:R-:W-:Y:S01]  /*15840*/  IMAD.IADD R11, R240, 0x1, -R5 ;  /* 0x00000001f00b7824 */ /* 0x000fe200078e0a05 */
[----:B------:R-:W-:Y:S02]  /*15850*/  ISETP.GT.AND P2, PT, R102, R6, PT ;  /* 0x000000066600720c */ /* 0x000fe40003f44270 */
[----:B------:R-:W-:Y:S02]  /*15860*/  I2FP.F32.S32 R7, R7 ;  /* 0x0000000700077245 */ /* 0x000fe40000201400 */
[----:B------:R-:W-:Y:S02]  /*15870*/  I2FP.F32.S32 R8, R8 ;  /* 0x0000000800087245 */ /* 0x000fe40000201400 */
[----:B------:R-:W-:Y:S01]  /*15880*/  FSEL R19, R19, -INF , !P3 ;  /* 0xff80000013137808 */ /* 0x000fe20005800000 */
[----:B------:R-:W-:Y:S01]  /*15890*/  FFMA.FTZ R26, R7, -UR6, R26 ;  /* 0x80000006071a7c23 */ /* 0x000fe2000801001a */
[----:B------:R-:W-:Y:S01]  /*158a0*/  FSEL R24, R24, -INF , !P0 ;  /* 0xff80000018187808 */ /* 0x000fe20004000000 */
[----:B------:R-:W-:Y:S01]  /*158b0*/  FFMA.FTZ R27, R8, -UR6, R27 ;  /* 0x80000006081b7c23 */ /* 0x000fe2000801001b */
[----:B------:R-:W-:Y:S01]  /*158c0*/  FSEL R25, R25, -INF , !P2 ;  /* 0xff80000019197808 */ /* 0x000fe20005000000 */
[----:B------:R-:W-:Y:S01]  /*158d0*/  VIADD R7, R104, 0xffffffe0 ;  /* 0xffffffe068077836 */ /* 0x000fe20000000000 */
[----:B------:R-:W-:Y:S02]  /*158e0*/  FSEL R17, R17, -INF , !P6 ;  /* 0xff80000011117808 */ /* 0x000fe40007000000 */
[----:B------:R-:W-:Y:S01]  /*158f0*/  FSEL R18, R18, -INF , !P1 ;  /* 0xff80000012127808 */ /* 0x000fe20004800000 */
[--C-:B------:R-:W-:Y:S01]  /*15900*/  IMAD.IADD R9, R240, 0x1, -R7.reuse ;  /* 0x00000001f0097824 */ /* 0x100fe200078e0a07 */
[-C--:B------:R-:W-:Y:S01]  /*15910*/  ISETP.GE.AND P3, PT, R4, R236.reuse, PT ;  /* 0x000000ec0400720c */ /* 0x080fe20003f66270 */
[--C-:B------:R-:W-:Y:S01]  /*15920*/  IMAD.IADD R12, R233, 0x1, -R7.reuse ;  /* 0x00000001e90c7824 */ /* 0x100fe200078e0a07 */
[----:B------:R-:W-:Y:S02]  /*15930*/  ISETP.GE.AND P0, PT, R6, R236, PT ;  /* 0x000000ec0600720c */ /* 0x000fe40003f06270 */
[-C--:B------:R-:W-:Y:S02]  /*15940*/  ISETP.GE.AND P2, PT, R4, R239.reuse, PT ;  /* 0x000000ef0400720c */ /* 0x080fe40003f46270 */
[C---:B------:R-:W-:Y:S02]  /*15950*/  ISETP.GT.AND P6, PT, R101.reuse, R4, PT ;  /* 0x000000046500720c */ /* 0x040fe40003fc4270 */
[----:B------:R-:W-:Y:S02]  /*15960*/  ISETP.GT.AND P1, PT, R101, R6, PT ;  /* 0x000000066500720c */ /* 0x000fe40003f24270 */
[----:B------:R-:W-:Y:S02]  /*15970*/  FSEL R203, R20, -INF , !P3 ;  /* 0xff80000014cb7808 */ /* 0x000fe40005800000 */
[----:B------:R-:W-:Y:S02]  /*15980*/  FSEL R205, R21, -INF , !P0 ;  /* 0xff80000015cd7808 */ /* 0x000fe40004000000 */
[----:B------:R-:W-:Y:S02]  /*15990*/  FSEL R207, R22, -INF , !P2 ;  /* 0xff80000016cf7808 */ /* 0x000fe40005000000 */
[----:B------:R-:W-:Y:S02]  /*159a0*/  ISETP.GE.AND P3, PT, R6, R239, PT ;  /* 0x000000ef0600720c */ /* 0x000fe40003f66270 */
[----:B------:R-:W-:Y:S02]  /*159b0*/  FSEL R26, R26, -INF , !P6 ;  /* 0xff8000001a1a7808 */ /* 0x000fe40007000000 */
[----:B------:R-:W-:Y:S02]  /*159c0*/  FSEL R27, R27, -INF , !P1 ;  /* 0xff8000001b1b7808 */ /* 0x000fe40004800000 */
[CC--:B------:R-:W-:Y:S02]  /*159d0*/  ISETP.GE.AND P0, PT, R6.reuse, R235.reuse, PT ;  /* 0x000000eb0600720c */ /* 0x0c0fe40003f06270 */
[-C--:B------:R-:W-:Y:S01]  /*159e0*/  ISETP.GE.AND P2, PT, R6, R238.reuse, PT ;  /* 0x000000ee0600720c */ /* 0x080fe20003f46270 */
[--C-:B------:R-:W-:Y:S01]  /*159f0*/  IMAD.IADD R6, R234, 0x1, -R7.reuse ;  /* 0x00000001ea067824 */ /* 0x100fe200078e0a07 */
[C---:B------:R-:W-:Y:S01]  /*15a00*/  ISETP.GE.AND P6, PT, R4.reuse, R235, PT ;  /* 0x000000eb0400720c */ /* 0x040fe20003fc6270 */
[----:B------:R-:W-:Y:S01]  /*15a10*/  IMAD.IADD R7, R237, 0x1, -R7 ;  /* 0x00000001ed077824 */ /* 0x000fe200078e0a07 */
        /* <DEDUP_REMOVED lines=17> */
[----:B------:R-:W-:Y:S02]  /*15b30*/  VIADD R4, R0, 0x18 ;  /* 0x0000001800047836 */ /* 0x000fe40000000000 */
[----:B------:R-:W-:Y:S01]  /*15b40*/  FFMA.FTZ R31, R6, -UR6, R31 ;  /* 0x80000006061f7c23 */ /* 0x000fe2000801001f */
[--C-:B------:R-:W-:Y:S01]  /*15b50*/  IMAD.IADD R8, R233, 0x1, -R5.reuse ;  /* 0x00000001e9087824 */ /* 0x100fe200078e0a05 */
[----:B------:R-:W-:Y:S01]  /*15b60*/  IABS R7, R7 ;  /* 0x0000000700077213 */ /* 0x000fe20000000000 */
[----:B------:R-:W-:Y:S01]  /*15b70*/  VIADD R6, R0, 0x19 ;  /* 0x0000001900067836 */ /* 0x000fe20000000000 */
[----:B------:R-:W-:Y:S01]  /*15b80*/  ISETP.GT.AND P3, PT, R102, R4, PT ;  /* 0x000000046600720c */ /* 0x000fe20003f64270 */
[----:B------:R-:W-:Y:S01]  /*15b90*/  IMAD.IADD R5, R237, 0x1, -R5 ;  /* 0x00000001ed057824 */ /* 0x000fe200078e0a05 */
[----:B------:R-:W-:Y:S02]  /*15ba0*/  IABS R9, R8 ;  /* 0x0000000800097213 */ /* 0x000fe40000000000 */
[----:B------:R-:W-:Y:S02]  /*15bb0*/  FSEL R28, R28, -INF , !P3 ;  /* 0xff8000001c1c7808 */ /* 0x000fe40005800000 */
[----:B------:R-:W-:Y:S02]  /*15bc0*/  ISETP.GT.AND P3, PT, R102, R6, PT ;  /* 0x000000066600720c */ /* 0x000fe40003f64270 */
[----:B------:R-:W-:Y:S01]  /*15bd0*/  IABS R8, R5 ;  /* 0x0000000500087213 */ /* 0x000fe20000000000 */
[----:B------:R-:W-:Y:S01]  /*15be0*/  IMAD.MOV.U32 R5, RZ, RZ, R9 ;  /* 0x000000ffff057224 */ /* 0x000fe200078e0009 */
[----:B------:R-:W-:Y:S02]  /*15bf0*/  FSEL R29, R29, -INF , !P3 ;  /* 0xff8000001d1d7808 */ /* 0x000fe40005800000 */
[----:B------:R-:W-:Y:S02]  /*15c00*/  ISETP.GT.AND P3, PT, R101, R4, PT ;  /* 0x000000046500720c */ /* 0x000fe40003f64270 */
[----:B------:R-:W-:Y:S02]  /*15c10*/  I2FP.F32.S32 R5, R5 ;  /* 0x0000000500057245 */ /* 0x000fe40000201400 */
[----:B------:R-:W-:Y:S02]  /*15c20*/  FSEL R30, R30, -INF , !P3 ;  /* 0xff8000001e1e7808 */ /* 0x000fe40005800000 */
[----:B------:R-:W-:Y:S01]  /*15c30*/  I2FP.F32.S32 R7, R7 ;  /* 0x0000000700077245 */ /* 0x000fe20000201400 */
[----:B------:R-:W-:Y:S01]  /*15c40*/  FFMA.FTZ R33, R5, -UR6, R33 ;  /* 0x8000000605217c23 */ /* 0x000fe20008010021 */
[----:B------:R-:W-:Y:S01]  /*15c50*/  ISETP.GT.AND P3, PT, R101, R6, PT ;  /* 0x000000066500720c */ /* 0x000fe20003f64270 */
[----:B------:R-:W-:Y:S01]  /*15c60*/  VIADD R5, R104, 0xffffffe9 ;  /* 0xffffffe968057836 */ /* 0x000fe20000000000 */
[----:B------:R-:W-:Y:S01]  /*15c70*/  FSEL R186, R24, -INF , !P6 ;  /* 0xff80000018ba7808 */ /* 0x000fe20007000000 */
[----:B------:R-:W-:Y:S01]  /*15c80*/  FFMA.FTZ R34, R7, -UR6, R34 ;  /* 0x8000000607227c23 */ /* 0x000fe20008010022 */
[----:B------:R-:W-:Y:S01]  /*15c90*/  FSEL R31, R31, -INF , !P3 ;  /* 0xff8000001f1f7808 */ /* 0x000fe20005800000 */
[----:B------:R-:W-:Y:S01]  /*15ca0*/  VIADD R7, R104, 0xffffffe8 ;  /* 0xffffffe868077836 */ /* 0x000fe20000000000 */
[----:B------:R-:W-:Y:S02]  /*15cb0*/  FSEL R188, R25, -INF , !P0 ;  /* 0xff80000019bc7808 */ /* 0x000fe40004000000 */
[C---:B------:R-:W-:Y:S01]  /*15cc0*/  ISETP.GT.AND P3, PT, R2.reuse, R4, PT ;  /* 0x000000040200720c */ /* 0x040fe20003f64270 */
[----:B------:R-:W-:Y:S01]  /*15cd0*/  IMAD.IADD R10, R237, 0x1, -R7 ;  /* 0x00000001ed0a7824 */ /* 0x000fe200078e0a07 */
[----:B------:R-:W-:Y:S02]  /*15ce0*/  ISETP.GT.AND P6, PT, R2, R6, PT ;  /* 0x000000060200720c */ /* 0x000fe40003fc4270 */
[----:B------:R-:W-:Y:S02]  /*15cf0*/  ISETP.GT.AND P0, PT, R103, R4, PT ;  /* 0x000000046700720c */ /* 0x000fe40003f04270 */
[----:B------:R-:W-:Y:S02]  /*15d00*/  FSEL R192, R27, -INF , !P2 ;  /* 0xff8000001bc07808 */ /* 0x000fe40005000000 */
[----:B------:R-:W-:Y:S02]  /*15d10*/  FSEL R32, R32, -INF , !P3 ;  /* 0xff80000020207808 */ /* 0x000fe40005800000 */
[----:B------:R-:W-:Y:S02]  /*15d20*/  FSEL R33, R33, -INF , !P6 ;  /* 0xff80000021217808 */ /* 0x000fe40007000000 */
[----:B------:R-:W-:Y:S02]  /*15d30*/  FSEL R34, R34, -INF , !P0 ;  /* 0xff80000022227808 */ /* 0x000fe40004000000 */
[C---:B------:R-:W-:Y:S02]  /*15d40*/  ISETP.GE.AND P0, PT, R4.reuse, R239, PT ;  /* 0x000000ef0400720c */ /* 0x040fe40003f06270 */
[C---:B------:R-:W-:Y:S02]  /*15d50*/  ISETP.GE.AND P2, PT, R4.reuse, R235, PT ;  /* 0x000000eb0400720c */ /* 0x040fe40003f46270 */
[C---:B------:R-:W-:Y:S02]  /*15d60*/  ISETP.GE.AND P3, PT, R4.reuse, R238, PT ;  /* 0x000000ee0400720c */ /* 0x040fe40003f66270 */
[----:B------:R-:W-:Y:S01]  /*15d70*/  ISETP.GE.AND P6, PT, R4, R236, PT ;  /* 0x000000ec0400720c */ /* 0x000fe20003fc6270 */
[C---:B------:R-:W-:Y:S01]  /*15d80*/  IMAD.IADD R4, R233.reuse, 0x1, -R5 ;  /* 0x00000001e9047824 */ /* 0x040fe200078e0a05 */
[----:B------:R-:W-:Y:S02]  /*15d90*/  I2FP.F32.S32 R8, R8 ;  /* 0x0000000800087245 */ /* 0x000fe40000201400 */
[----:B------:R-:W-:Y:S02]  /*15da0*/  FSEL R190, R26, -INF , !P1 ;  /* 0xff8000001abe7808 */ /* 0x000fe40004800000 */
[----:B------:R-:W-:Y:S01]  /*15db0*/  IABS R9, R4 ;  /* 0x0000000400097213 */ /* 0x000fe20000000000 */
[----:B------:R-:W-:Y:S01]  /*15dc0*/  FFMA.FTZ R35, R8, -UR6, R35 ;  /* 0x8000000608237c23 */ /* 0x000fe20008010023 */
[----:B------:R-:W-:Y:S01]  /*15dd0*/  IABS R4, R10 ;  /* 0x0000000a00047213 */ /* 0x000fe20000000000 */
[----:B------:R-:W-:Y:S01]  /*15de0*/  IMAD.IADD R8, R233, 0x1, -R7 ;  /* 0x00000001e9087824 */ /* 0x000fe200078e0a07 */
[----:B------:R-:W-:Y:S02]  /*15df0*/  ISETP.GT.AND P1, PT, R103, R6, PT ;  /* 0x000000066700720c */ /* 0x000fe40003f24270 */
[----:B------:R-:W-:Y:S02]  /*15e00*/  I2FP.F32.S32 R4, R4 ;  /* 0x0000000400047245 */ /* 0x000fe40000201400 */
[----:B------:R-:W-:Y:S02]  /*15e10*/  IADD3 R12, PT, PT, R237, -R5, RZ ;  /* 0x80000005ed0c7210 */ /* 0x000fe40007ffe0ff */
[----:B------:R-:W-:Y:S01]  /*15e20*/  IABS R11, R8 ;  /* 0x00000008000b7213 */ /* 0x000fe20000000000 */
[----:B------:R-:W-:Y:S01]  /*15e30*/  FFMA.FTZ R38, R4, -UR6, R38 ;  /* 0x8000000604267c23 */ /* 0x000fe20008010026 */
[----:B------:R-:W-:Y:S01]  /*15e40*/  FSEL R35, R35, -INF , !P1 ;  /* 0xff80000023237808 */ /* 0x000fe20004800000 */
[----:B------:R-:W-:Y:S01]  /*15e50*/  VIADD R4, R0, 0x20 ;  /* 0x0000002000047836 */ /* 0x000fe20000000000 */
[----:B------:R-:W-:Y:S02]  /*15e60*/  I2FP.F32.S32 R9, R9 ;  /* 0x0000000900097245 */ /* 0x000fe40000201400 */
[----:B------:R-:W-:Y:S02]  /*15e70*/  IABS R8, R12 ;  /* 0x0000000c00087213 */ /* 0x000fe40000000000 */
[----:B------:R-:W-:Y:S01]  /*15e80*/  FSEL R187, R28, -INF , !P2 ;  /* 0xff8000001cbb7808 */ /* 0x000fe20005000000 */
[----:B------:R-:W-:Y:S01]  /*15e90*/  FFMA.FTZ R37, R9, -UR6, R37 ;  /* 0x8000000609257c23 */ /* 0x000fe20008010025 */
[----:B------:R-:W-:Y:S01]  /*15ea0*/  I2FP.F32.S32 R11, R11 ;  /* 0x0000000b000b7245 */ /* 0x000fe20000201400 */
[----:B------:R-:W-:Y:S01]  /*15eb0*/  IMAD.IADD R9, R234, 0x1, -R7 ;  /* 0x00000001ea097824 */ /* 0x000fe200078e0a07 */
[C---:B------:R-:W-:Y:S02]  /*15ec0*/  ISETP.GE.AND P1, PT, R6.reuse, R235, PT ;  /* 0x000000eb0600720c */ /* 0x040fe40003f26270 */
[----:B------:R-:W-:Y:S01]  /*15ed0*/  ISETP.GE.AND P2, PT, R6, R238, PT ;  /* 0x000000ee0600720c */ /* 0x000fe20003f46270 */
[----:B------:R-:W-:Y:S01]  /*15ee0*/  FFMA.FTZ R36, R11, -UR6, R36 ;  /* 0x800000060b247c23 */ /* 0x000fe20008010024 */
[----:B------:R-:W-:Y:S02]  /*15ef0*/  I2FP.F32.S32 R8, R8 ;  /* 0x0000000800087245 */ /* 0x000fe40000201400 */
[----:B------:R-:W-:Y:S02]  /*15f00*/  FSEL R189, R29, -INF , !P1 ;  /* 0xff8000001dbd7808 */ /* 0x000fe40004800000 */
[----:B------:R-:W-:Y:S01]  /*15f10*/  FSEL R191, R30, -INF , !P3 ;  /* 0xff8000001ebf7808 */ /* 0x000fe20005800000 */
[----:B------:R-:W-:Y:S01]  /*15f20*/  FFMA.FTZ R39, R8, -UR6, R39 ;  /* 0x8000000608277c23 */ /* 0x000fe20008010027 */
[----:B------:R-:W-:Y:S01]  /*15f30*/  ISETP.GE.AND P3, PT, R6, R239, PT ;  /* 0x000000ef0600720c */ /* 0x000fe20003f66270 */
[----:B------:R-:W-:Y:S01]  /*15f40*/  IMAD.IADD R8, R240, 0x1, -R7 ;  /* 0x00000001f0087824 */ /* 0x000fe200078e0a07 */
[----:B------:R-:W-:Y:S01]  /*15f50*/  FSEL R204, R31, -INF , !P2 ;  /* 0xff8000001fcc7808 */ /* 0x000fe20005000000 */
[--C-:B------:R-:W-:Y:S01]  /*15f60*/  IMAD.IADD R7, R234, 0x1, -R5.reuse ;  /* 0x00000001ea077824 */ /* 0x100fe200078e0a05 */
[----:B------:R-:W-:Y:S01]  /*15f70*/  ISETP.GE.AND P1, PT, R6, R236, PT ;  /* 0x000000ec0600720c */ /* 0x000fe20003f26270 */
        /* <DEDUP_REMOVED lines=9> */
[C---:B------:R-:W-:Y:S02]  /*16010*/  ISETP.GT.AND P2, PT, R103.reuse, R4, PT ;  /* 0x000000046700720c */ /* 0x040fe40003f44270 */
[----:B------:R-:W-:Y:S02]  /*16020*/  IABS R7, R7 ;  /* 0x0000000700077213 */ /* 0x000fe40000000000 */
[----:B------:R-:W-:Y:S02]  /*16030*/  FSEL R38, R38, -INF , !P2 ;  /* 0xff80000026267808 */ /* 0x000fe40005000000 */
[----:B------:R-:W-:Y:S02]  /*16040*/  I2FP.F32.S32 R8, R8 ;  /* 0x0000000800087245 */ /* 0x000fe40000201400 */
[----:B------:R-:W-:Y:S02]  /*16050*/  I2FP.F32.S32 R7, R7 ;  /* 0x0000000700077245 */ /* 0x000fe40000201400 */
[----:B------:R-:W-:Y:S01]  /*16060*/  ISETP.GT.AND P2, PT, R103, R6, PT ;  /* 0x000000066700720c */ /* 0x000fe20003f44270 */
[----:B------:R-:W-:Y:S01]  /*16070*/  FFMA.FTZ R40, R8, -UR6, R40 ;  /* 0x8000000608287c23 */ /* 0x000fe20008010028 */
[----:B------:R-:W-:Y:S01]  /*16080*/  IABS R5, R5 ;  /* 0x0000000500057213 */ /* 0x000fe20000000000 */
[----:B------:R-:W-:Y:S01]  /*16090*/  FFMA.FTZ R41, R7, -UR6, R41 ;  /* 0x8000000607297c23 */ /* 0x000fe20008010029 */
[----:B------:R-:W-:Y:S02]  /*160a0*/  FSEL R39, R39, -INF , !P2 ;  /* 0xff80000027277808 */ /* 0x000fe40005000000 */
[----:B------:R-:W-:Y:S02]  /*160b0*/  FSEL R193, R32, -INF , !P6 ;  /* 0xff80000020c17808 */ /* 0x000fe40007000000 */
[C---:B------:R-:W-:Y:S02]  /*160c0*/  ISETP.GT.AND P2, PT, R102.reuse, R4, PT ;  /* 0x000000046600720c */ /* 0x040fe40003f44270 */
[----:B------:R-:W-:Y:S02]  /*160d0*/  ISETP.GT.AND P6, PT, R102, R6, PT ;  /* 0x000000066600720c */ /* 0x000fe40003fc4270 */
[----:B------:R-:W-:Y:S01]  /*160e0*/  I2FP.F32.S32 R8, R9 ;  /* 0x0000000900087245 */ /* 0x000fe20000201400 */
[----:B------:R-:W-:Y:S01]  /*160f0*/  VIADD R9, R104, 0xfffffff1 ;  /* 0xfffffff168097836 */ /* 0x000fe20000000000 */
[----:B------:R-:W-:Y:S02]  /*16100*/  I2FP.F32.S32 R5, R5 ;  /* 0x0000000500057245 */ /* 0x000fe40000201400 */
[----:B------:R-:W-:Y:S01]  /*16110*/  FSEL R194, R33, -INF , !P1 ;  /* 0xff80000021c27808 */ /* 0x000fe20004800000 */
[----:B------:R-:W-:Y:S01]  /*16120*/  FFMA.FTZ R42, R8, -UR6, R42 ;  /* 0x80000006082a7c23 */ /* 0x000fe2000801002a */
[----:B------:R-:W-:Y:S01]  /*16130*/  FSEL R196, R34, -INF , !P0 ;  /* 0xff80000022c47808 */ /* 0x000fe20004000000 */
[----:B------:R-:W-:Y:S01]  /*16140*/  FFMA.FTZ R43, R5, -UR6, R43 ;  /* 0x80000006052b7c23 */ /* 0x000fe2000801002b */
[----:B------:R-:W-:Y:S01]  /*16150*/  FSEL R198, R35, -INF , !P3 ;  /* 0xff80000023c67808 */ /* 0x000fe20005800000 */
[----:B------:R-:W-:Y:S01]  /*16160*/  VIADD R5, R104, 0xfffffff0 ;  /* 0xfffffff068057836 */ /* 0x000fe20000000000 */
[----:B------:R-:W-:Y:S01]  /*16170*/  FSEL R40, R40, -INF , !P2 ;  /* 0xff80000028287808 */ /* 0x000fe20005000000 */
[----:B------:R-:W-:Y:S01]  /*16180*/  IMAD.IADD R11, R233, 0x1, -R9 ;  /* 0x00000001e90b7824 */ /* 0x000fe200078e0a09 */
[----:B------:R-:W-:Y:S01]  /*16190*/  FSEL R41, R41, -INF , !P6 ;  /* 0xff80000029297808 */ /* 0x000fe20007000000 */
[--C-:B------:R-:W-:Y:S01]  /*161a0*/  IMAD.IADD R8, R234, 0x1, -R5.reuse ;  /* 0x00000001ea087824 */ /* 0x100fe200078e0a05 */
[----:B------:R-:W-:Y:S01]  /*161b0*/  ISETP.GE.AND P0, PT, R4, R236, PT ;  /* 0x000000ec0400720c */ /* 0x000fe20003f06270 */
[----:B------:R-:W-:Y:S01]  /*161c0*/  IMAD.IADD R7, R240, 0x1, -R5 ;  /* 0x00000001f0077824 */ /* 0x000fe200078e0a05 */
[C---:B------:R-:W-:Y:S02]  /*161d0*/  ISETP.GE.AND P3, PT, R4.reuse, R239, PT ;  /* 0x000000ef0400720c */ /* 0x040fe40003f66270 */
[C---:B------:R-:W-:Y:S02]  /*161e0*/  ISETP.GT.AND P1, PT, R101.reuse, R4, PT ;  /* 0x000000046500720c */ /* 0x040fe40003f24270 */
[C---:B------:R-:W-:Y:S02]  /*161f0*/  ISETP.GE.AND P2, PT, R4.reuse, R235, PT ;  /* 0x000000eb0400720c */ /* 0x040fe40003f46270 */
[----:B------:R-:W-:Y:S01]  /*16200*/  ISETP.GE.AND P6, PT, R4, R238, PT ;  /* 0x000000ee0400720c */ /* 0x000fe20003fc6270 */
[----:B------:R-:W-:Y:S01]  /*16210*/  IMAD.IADD R4, R234, 0x1, -R9 ;  /* 0x00000001ea047824 */ /* 0x000fe200078e0a09 */
[----:B------:R-:W-:Y:S02]  /*16220*/  FSEL R42, R42, -INF , !P1 ;  /* 0xff8000002a2a7808 */ /* 0x000fe40004800000 */
[----:B------:R-:W-:Y:S02]  /*16230*/  ISETP.GT.AND P1, PT, R101, R6, PT ;  /* 0x000000066500720c */ /* 0x000fe40003f24270 */
[----:B------:R-:W-:Y:S02]  /*16240*/  IABS R4, R4 ;  /* 0x0000000400047213 */ /* 0x000fe40000000000 */
[----:B------:R-:W-:Y:S02]  /*16250*/  IABS R8, R8 ;  /* 0x0000000800087213 */ /* 0x000fe40000000000 */
[----:B------:R-:W-:Y:S02]  /*16260*/  I2FP.F32.S32 R4, R4 ;  /* 0x0000000400047245 */ /* 0x000fe40000201400 */
[----:B------:R-:W-:Y:S02]  /*16270*/  FSEL R43, R43, -INF , !P1 ;  /* 0xff8000002b2b7808 */ /* 0x000fe40004800000 */
[----:B------:R-:W-:Y:S01]  /*16280*/  FSEL R209, R36, -INF , !P0 ;  /* 0xff80000024d17808 */ /* 0x000fe20004000000 */
[----:B------:R-:W-:Y:S01]  /*16290*/  FFMA.FTZ R45, R4, -UR6, R45 ;  /* 0x80000006042d7c23 */ /* 0x000fe2000801002d */
[----:B------:R-:W-:Y:S01]  /*162a0*/  ISETP.GE.AND P1, PT, R6, R236, PT ;  /* 0x000000ec0600720c */ /* 0x000fe20003f26270 */
[----:B------:R-:W-:Y:S01]  /*162b0*/  VIADD R4, R0, 0x28 ;  /* 0x0000002800047836 */ /* 0x000fe20000000000 */
[----:B------:R-:W-:Y:S02]  /*162c0*/  I2FP.F32.S32 R8, R8 ;  /* 0x0000000800087245 */ /* 0x000fe40000201400 */
[----:B------:R-:W-:Y:S02]  /*162d0*/  ISETP.GE.AND P0, PT, R6, R239, PT ;  /* 0x000000ef0600720c */ /* 0x000fe40003f06270 */
[----:B------:R-:W-:Y:S01]  /*162e0*/  IABS R7, R7 ;  /* 0x0000000700077213 */ /* 0x000fe20000000000 */
[----:B------:R-:W-:Y:S01]  /*162f0*/  FFMA.FTZ R44, R8, -UR6, R44 ;  /* 0x80000006082c7c23 */ /* 0x000fe2000801002c */
[----:B------:R-:W-:Y:S01]  /*16300*/  FSEL R212, R37, -INF , !P1 ;  /* 0xff80000025d47808 */ /* 0x000fe20004800000 */
[----:B------:R-:W-:Y:S01]  /*16310*/  VIADD R8, R0, 0x29 ;  /* 0x0000002900087836 */ /* 0x000fe20000000000 */
[----:B------:R-:W-:Y:S02]  /*16320*/  FSEL R214, R38, -INF , !P3 ;  /* 0xff80000026d67808 */ /* 0x000fe40005800000 */
[----:B------:R-:W-:Y:S02]  /*16330*/  FSEL R215, R39, -INF , !P0 ;  /* 0xff80000027d77808 */ /* 0x000fe40004000000 */
[C---:B------:R-:W-:Y:S02]  /*16340*/  ISETP.GE.AND P1, PT, R6.reuse, R235, PT ;  /* 0x000000eb0600720c */ /* 0x040fe40003f26270 */
[----:B------:R-:W-:Y:S01]  /*16350*/  ISETP.GE.AND P3, PT, R6, R238, PT ;  /* 0x000000ee0600720c */ /* 0x000fe20003f66270 */
[--C-:B------:R-:W-:Y:S01]  /*16360*/  IMAD.IADD R6, R240, 0x1, -R9.reuse ;  /* 0x00000001f0067824 */ /* 0x100fe200078e0a09 */
[----:B------:R-:W-:Y:S01]  /*16370*/  I2FP.F32.S32 R7, R7 ;  /* 0x0000000700077245 */ /* 0x000fe20000201400 */
[----:B------:R-:W-:Y:S01]  /*16380*/  IMAD.IADD R9, R237, 0x1, -R9 ;  /* 0x00000001ed097824 */ /* 0x000fe200078e0a09 */
[----:B------:R-:W-:Y:S02]  /*16390*/  ISETP.GT.AND P0, PT, R102, R4, PT ;  /* 0x000000046600720c */ /* 0x000fe40003f04270 */
[----:B------:R-:W-:Y:S01]  /*163a0*/  IABS R10, R6 ;  /* 0x00000006000a7213 */ /* 0x000fe20000000000 */
[----:B------:R-:W-:Y:S01]  /*163b0*/  FFMA.FTZ R46, R7, -UR6, R46 ;  /* 0x80000006072e7c23 */ /* 0x000fe2000801002e */
[----:B------:R-:W-:Y:S01]  /*163c0*/  FSEL R44, R44, -INF , !P0 ;  /* 0xff8000002c2c7808 */ /* 0x000fe20004000000 */
[--C-:B------:R-:W-:Y:S01]  /*163d0*/  IMAD.IADD R7, R233, 0x1, -R5.reuse ;  /* 0x00000001e9077824 */ /* 0x100fe200078e0a05 */
[----:B------:R-:W-:Y:S01]  /*163e0*/  ISETP.GT.AND P0, PT, R102, R8, PT ;  /* 0x000000086600720c */ /* 0x000fe20003f04270 */
[----:B------:R-:W-:Y:S01]  /*163f0*/  IMAD.IADD R5, R237, 0x1, -R5 ;  /* 0x00000001ed057824 */ /* 0x000fe200078e0a05 */
[----:B------:R-:W-:Y:S02]  /*16400*/  I2FP.F32.S32 R10, R10 ;  /* 0x0000000a000a7245 */ /* 0x000fe40000201400 */
[----:B------:R-:W-:Y:S02]  /*16410*/  FSEL R45, R45, -INF , !P0 ;  /* 0xff8000002d2d7808 */ /* 0x000fe40004000000 */
[C---:B------:R-:W-:Y:S01]  /*16420*/  ISETP.GT.AND P0, PT, R101.reuse, R4, PT ;  /* 0x000000046500720c */ /* 0x040fe20003f04270 */
[----:B------:R-:W-:Y:S01]  /*16430*/  FFMA.FTZ R47, R10, -UR6, R47 ;  /* 0x800000060a2f7c23 */ /* 0x000fe2000801002f */
[----:B------:R-:W-:Y:S02]  /*16440*/  IABS R6, R11 ;  /* 0x0000000b00067213 */ /* 0x000fe40000000000 */
[----:B------:R-:W-:Y:S02]  /*16450*/  IABS R7, R7 ;  /* 0x0000000700077213 */ /* 0x000fe40000000000 */
[----:B------:R-:W-:Y:S02]  /*16460*/  FSEL R46, R46, -INF , !P0 ;  /* 0xff8000002e2e7808 */ /* 0x000fe40004000000 */
[----:B------:R-:W-:Y:S02]  /*16470*/  I2FP.F32.S32 R7, R7 ;  /* 0x0000000700077245 */ /* 0x000fe40000201400 */
[----:B------:R-:W-:Y:S02]  /*16480*/  I2FP.F32.S32 R6, R6 ;  /* 0x0000000600067245 */ /* 0x000fe40000201400 */
[----:B------:R-:W-:Y:S01]  /*16490*/  ISETP.GT.AND P0, PT, R101, R8, PT ;  /* 0x000000086500720c */ /* 0x000fe20003f04270 */
[----:B------:R-:W-:Y:S01]  /*164a0*/  FFMA.FTZ R48, R7, -UR6, R48 ;  /* 0x8000000607307c23 */ /* 0x000fe20008010030 */
[----:B------:R-:W-:Y:S01]  /*164b0*/  FSEL R200, R40, -INF , !P2 ;  /* 0xff80000028c87808 */ /* 0x000fe20005000000 */
[----:B------:R-:W-:Y:S01]  /*164c0*/  FFMA.FTZ R49, R6, -UR6, R49 ;  /* 0x8000000606317c23 */ /* 0x000fe20008010031 */
[----:B------:R-:W-:Y:S01]  /*164d0*/  FSEL R47, R47, -INF , !P0 ;  /* 0xff8000002f2f7808 */ /* 0x000fe20004000000 */
[C---:B------:R-:W-:Y:S01]  /*164e0*/  VIADD R7, R104.reuse, 0xfffffff8 ;  /* 0xfffffff868077836 */ /* 0x040fe20000000000 */
[----:B------:R-:W-:Y:S01]  /*164f0*/  IABS R5, R5 ;  /* 0x0000000500057213 */ /* 0x000fe20000000000 */
[----:B------:R-:W-:Y:S01]  /*16500*/  VIADD R6, R104, 0xfffffff9 ;  /* 0xfffffff968067836 */ /* 0x000fe20000000000 */
[C---:B------:R-:W-:Y:S01]  /*16510*/  ISETP.GT.AND P0, PT, R2.reuse, R4, PT ;  /* 0x000000040200720c */ /* 0x040fe20003f04270 */
[C---:B------:R-:W-:Y:S01]  /*16520*/  IMAD.IADD R11, R237.reuse, 0x1, -R7 ;  /* 0x00000001ed0b7824 */ /* 0x040fe200078e0a07 */
[----:B------:R-:W-:Y:S01]  /*16530*/  ISETP.GT.AND P2, PT, R2, R8, PT ;  /* 0x000000080200720c */ /* 0x000fe20003f44270 */
[----:B------:R-:W-:Y:S01]  /*16540*/  IMAD.IADD R12, R237, 0x1, -R6 ;  /* 0x00000001ed0c7824 */ /* 0x000fe200078e0a06 */
[----:B------:R-:W-:Y:S02]  /*16550*/  I2FP.F32.S32 R5, R5 ;  /* 0x0000000500057245 */ /* 0x000fe40000201400 */
[----:B------:R-:W-:Y:S02]  /*16560*/  FSEL R201, R41, -INF , !P1 ;  /* 0xff80000029c97808 */ /* 0x000fe40004800000 */
[----:B------:R-:W-:Y:S01]  /*16570*/  FSEL R208, R42, -INF , !P6 ;  /* 0xff8000002ad07808 */ /* 0x000fe20007000000 */
[----:B------:R-:W-:Y:S01]  /*16580*/  FFMA.FTZ R50, R5, -UR6, R50 ;  /* 0x8000000605327c23 */ /* 0x000fe20008010032 */
[----:B------:R-:W-:Y:S01]  /*16590*/  FSEL R206, R43, -INF , !P3 ;  /* 0xff8000002bce7808 */ /* 0x000fe20005800000 */
[----:B------:R-:W-:Y:S01]  /*165a0*/  IMAD.IADD R5, R233, 0x1, -R6 ;  /* 0x00000001e9057824 */ /* 0x000fe200078e0a06 */
[----:B------:R-:W-:Y:S02]  /*165b0*/  FSEL R48, R48, -INF , !P0 ;  /* 0xff80000030307808 */ /* 0x000fe40004000000 */
[----:B------:R-:W-:Y:S02]  /*165c0*/  FSEL R49, R49, -INF , !P2 ;  /* 0xff80000031317808 */ /* 0x000fe40005000000 */
[C---:B------:R-:W-:Y:S02]  /*165d0*/  ISETP.GE.AND P3, PT, R4.reuse, R238, PT ;  /* 0x000000ee0400720c */ /* 0x040fe40003f66270 */
[C---:B------:R-:W-:Y:S02]  /*165e0*/  ISETP.GE.AND P2, PT, R4.reuse, R239, PT ;  /* 0x000000ef0400720c */ /* 0x040fe40003f46270 */
[----:B------:R-:W-:Y:S02]  /*165f0*/  ISETP.GT.AND P1, PT, R103, R4, PT ;  /* 0x000000046700720c */ /* 0x000fe40003f24270 */
[C---:B------:R-:W-:Y:S02]  /*16600*/  ISETP.GE.AND P6, PT, R4.reuse, R235, PT ;  /* 0x000000eb0400720c */ /* 0x040fe40003fc6270 */
[----:B------:R-:W-:Y:S02]  /*16610*/  ISETP.GE.AND P0, PT, R4, R236, PT ;  /* 0x000000ec0400720c */ /* 0x000fe40003f06270 */
[----:B------:R-:W-:Y:S02]  /*16620*/  IADD3 R4, PT, PT, R233, -R7, RZ ;  /* 0x80000007e9047210 */ /* 0x000fe40007ffe0ff */
[----:B------:R-:W-:Y:S02]  /*16630*/  IABS R13, R9 ;  /* 0x00000009000d7213 */ /* 0x000fe40000000000 */
[----:B------:R-:W-:Y:S02]  /*16640*/  IABS R4, R4 ;  /* 0x0000000400047213 */ /* 0x000fe40000000000 */
[----:B------:R-:W-:Y:S01]  /*16650*/  IABS R9, R11 ;  /* 0x0000000b00097213 */ /* 0x000fe20000000000 */
[----:B------:R-:W-:Y:S01]  /*16660*/  IMAD.MOV.U32 R11, RZ, RZ, R13 ;  /* 0x000000ffff0b7224 */ /* 0x000fe200078e000d */
[----:B------:R-:W-:Y:S01]  /*16670*/  IABS R10, R5 ;  /* 0x00000005000a7213 */ /* 0x000fe20000000000 */
[----:B------:R-:W-:Y:S01]  /*16680*/  IMAD.MOV.U32 R5, RZ, RZ, R4 ;  /* 0x000000ffff057224 */ /* 0x000fe200078e0004 */
[----:B------:R-:W-:Y:S02]  /*16690*/  IABS R4, R12 ;  /* 0x0000000c00047213 */ /* 0x000fe40000000000 */
[----:B------:R-:W-:Y:S02]  /*166a0*/  I2FP.F32.S32 R12, R11 ;  /* 0x0000000b000c7245 */ /* 0x000fe40000201400 */
[----:B------:R-:W-:Y:S01]  /*166b0*/  I2FP.F32.S32 R11, R5 ;  /* 0x00000005000b7245 */ /* 0x000fe20000201400 */
[----:B------:R-:W-:Y:S01]  /*166c0*/  IMAD.MOV.U32 R5, RZ, RZ, R9 ;  /* 0x000000ffff057224 */ /* 0x000fe200078e0009 */
[----:B------:R-:W-:Y:S01]  /*166d0*/  I2FP.F32.S32 R4, R4 ;  /* 0x0000000400047245 */ /* 0x000fe20000201400 */
[----:B------:R-:W-:Y:S01]  /*166e0*/  FFMA.FTZ R51, R12, -UR6, R51 ;  /* 0x800000060c337c23 */ /* 0x000fe20008010033 */
[----:B------:R-:W-:Y:S01]  /*166f0*/  I2FP.F32.S32 R10, R10 ;  /* 0x0000000a000a7245 */ /* 0x000fe20000201400 */
[----:B------:R-:W-:Y:S01]  /*16700*/  VIADD R9, R0, 0x39 ;  /* 0x0000003900097836 */ /* 0x000fe20000000000 */
[----:B------:R-:W-:Y:S01]  /*16710*/  I2FP.F32.S32 R5, R5 ;  /* 0x0000000500057245 */ /* 0x000fe20000201400 */
[----:B------:R-:W-:Y:S01]  /*16720*/  FFMA.FTZ R55, R4, -UR6, R55 ;  /* 0x8000000604377c23 */ /* 0x000fe20008010037 */
[----:B------:R-:W-:Y:S01]  /*16730*/  FSEL R195, R44, -INF , !P6 ;  /* 0xff8000002cc37808 */ /* 0x000fe20007000000 */
[----:B------:R-:W-:Y:S01]  /*16740*/  VIADD R4, R0, 0x31 ;  /* 0x0000003100047836 */ /* 0x000fe20000000000 */
[----:B------:R-:W-:Y:S01]  /*16750*/  ISETP.GE.AND P6, PT, R8, R238, PT ;  /* 0x000000ee0800720c */ /* 0x000fe20003fc6270 */
[----:B------:R-:W-:Y:S01]  /*16760*/  FFMA.FTZ R54, R5, -UR6, R54 ;  /* 0x8000000605367c23 */ /* 0x000fe20008010036 */
[----:B------:R-:W-:Y:S02]  /*16770*/  VIADD R5, R0, 0x30 ;  /* 0x0000003000057836 */ /* 0x000fe40000000000 */
[----:B------:R-:W-:Y:S01]  /*16780*/  FFMA.FTZ R53, R10, -UR6, R53 ;  /* 0x800000060a357c23 */ /* 0x000fe20008010035 */
[----:B------:R-:W-:Y:S01]  /*16790*/  FSEL R199, R46, -INF , !P3 ;  /* 0xff8000002ec77808 */ /* 0x000fe20005800000 */
[--C-:B------:R-:W-:Y:S01]  /*167a0*/  IMAD.IADD R0, R234, 0x1, -R6.reuse ;  /* 0x00000001ea007824 */ /* 0x100fe200078e0a06 */
[----:B------:R-:W-:Y:S01]  /*167b0*/  FSEL R249, R47, -INF , !P6 ;  /* 0xff8000002ff97808 */ /* 0x000fe20007000000 */
[----:B------:R-:W-:Y:S01]  /*167c0*/  IMAD.IADD R6, R240, 0x1, -R6 ;  /* 0x00000001f0067824 */ /* 0x000fe200078e0a06 */
[----:B------:R-:W-:Y:S01]  /*167d0*/  FSEL R50, R50, -INF , !P1 ;  /* 0xff80000032327808 */ /* 0x000fe20004800000 */
[----:B------:R-:W-:Y:S01]  /*167e0*/  FFMA.FTZ R52, R11, -UR6, R52 ;  /* 0x800000060b347c23 */ /* 0x000fe20008010034 */
[----:B------:R-:W-:Y:S02]  /*167f0*/  ISETP.GT.AND P3, PT, R2, R4, PT ;  /* 0x000000040200720c */ /* 0x000fe40003f64270 */
[C---:B------:R-:W-:Y:S02]  /*16800*/  ISETP.GT.AND P6, PT, R103.reuse, R5, PT ;  /* 0x000000056700720c */ /* 0x040fe40003fc4270 */
[----:B------:R-:W-:Y:S02]  /*16810*/  ISETP.GT.AND P1, PT, R103, R8, PT ;  /* 0x000000086700720c */ /* 0x000fe40003f24270 */
[----:B------:R-:W-:Y:S02]  /*16820*/  FSEL R53, R53, -INF , !P3 ;  /* 0xff80000035357808 */ /* 0x000fe40005800000 */
[----:B------:R-:W-:Y:S02]  /*16830*/  FSEL R54, R54, -INF , !P6 ;  /* 0xff80000036367808 */ /* 0x000fe40007000000 */
[----:B------:R-:W-:Y:S02]  /*16840*/  FSEL R51, R51, -INF , !P1 ;  /* 0xff80000033337808 */ /* 0x000fe40004800000 */
[C---:B------:R-:W-:Y:S02]  /*16850*/  ISETP.GE.AND P1, PT, R8.reuse, R235, PT ;  /* 0x000000eb0800720c */ /* 0x040fe40003f26270 */
[C---:B------:R-:W-:Y:S02]  /*16860*/  ISETP.GE.AND P3, PT, R8.reuse, R236, PT ;  /* 0x000000ec0800720c */ /* 0x040fe40003f66270 */
[----:B------:R-:W-:Y:S01]  /*16870*/  ISETP.GE.AND P6, PT, R8, R239, PT ;  /* 0x000000ef0800720c */ /* 0x000fe20003fc6270 */
[--C-:B------:R-:W-:Y:S01]  /*16880*/  IMAD.IADD R8, R234, 0x1, -R7.reuse ;  /* 0x00000001ea087824 */ /* 0x100fe200078e0a07 */
[----:B------:R-:W-:Y:S01]  /*16890*/  IABS R10, R0 ;  /* 0x00000000000a7213 */ /* 0x000fe20000000000 */
[----:B------:R-:W-:Y:S01]  /*168a0*/  IMAD.IADD R7, R240, 0x1, -R7 ;  /* 0x00000001f0077824 */ /* 0x000fe200078e0a07 */
[----:B------:R-:W-:Y:S02]  /*168b0*/  FSEL R197, R45, -INF , !P1 ;  /* 0xff8000002dc57808 */ /* 0x000fe40004800000 */
[----:B------:R-:W-:Y:S02]  /*168c0*/  IABS R11, R8 ;  /* 0x00000008000b7213 */ /* 0x000fe40000000000 */
[----:B------:R-:W-:Y:S01]  /*168d0*/  IABS R8, R6 ;  /* 0x0000000600087213 */ /* 0x000fe20000000000 */
[----:B------:R-:W-:Y:S01]  /*168e0*/  IMAD.MOV.U32 R6, RZ, RZ, R10 ;  /* 0x000000ffff067224 */ /* 0x000fe200078e000a */
[----:B------:R-:W-:Y:S01]  /*168f0*/  IABS R7, R7 ;  /* 0x0000000700077213 */ /* 0x000fe20000000000 */
[----:B------:R-:W-:Y:S01]  /*16900*/  IMAD.MOV.U32 R0, RZ, RZ, R11 ;  /* 0x000000ffff007224 */ /* 0x000fe200078e000b */
[----:B------:R-:W-:Y:S02]  /*16910*/  I2FP.F32.S32 R8, R8 ;  /* 0x0000000800087245 */ /* 0x000fe40000201400 */
[----:B------:R-:W-:Y:S02]  /*16920*/  I2FP.F32.S32 R7, R7 ;  /* 0x0000000700077245 */ /* 0x000fe40000201400 */
[----:B------:R-:W-:Y:S01]  /*16930*/  I2FP.F32.S32 R0, R0 ;  /* 0x0000000000007245 */ /* 0x000fe20000201400 */
[----:B------:R-:W-:Y:S01]  /*16940*/  FFMA.FTZ R59, R8, -UR6, R59 ;  /* 0x80000006083b7c23 */ /* 0x000fe2000801003b */
[----:B------:R-:W-:Y:S01]  /*16950*/  VIADD R8, R104, 0x1 ;  /* 0x0000000168087836 */ /* 0x000fe20000000000 */
[----:B------:R-:W-:Y:S01]  /*16960*/  I2FP.F32.S32 R6, R6 ;  /* 0x0000000600067245 */ /* 0x000fe20000201400 */
[----:B------:R-:W-:Y:S01]  /*16970*/  FFMA.FTZ R58, R7, -UR6, R58 ;  /* 0x80000006073a7c23 */ /* 0x000fe2000801003a */
[----:B------:R-:W-:Y:S01]  /*16980*/  FFMA.FTZ R56, R0, -UR6, R56 ;  /* 0x8000000600387c23 */ /* 0x000fe20008010038 */
[----:B------:R-:W-:Y:S01]  /*16990*/  ISETP.GT.AND P1, PT, R2, R5, PT ;  /* 0x000000050200720c */ /* 0x000fe20003f24270 */
[----:B------:R-:W-:Y:S01]  /*169a0*/  IMAD.IADD R0, R234, 0x1, -R104 ;  /* 0x00000001ea007824 */ /* 0x000fe200078e0a68 */
[----:B------:R-:W-:Y:S01]  /*169b0*/  FSEL R247, R48, -INF , !P0 ;  /* 0xff80000030f77808 */ /* 0x000fe20004000000 */
[--C-:B------:R-:W-:Y:S01]  /*169c0*/  IMAD.IADD R7, R234, 0x1, -R8.reuse ;  /* 0x00000001ea077824 */ /* 0x100fe200078e0a08 */
[----:B------:R-:W-:Y:S01]  /*169d0*/  FSEL R52, R52, -INF , !P1 ;  /* 0xff80000034347808 */ /* 0x000fe20004800000 */
[----:B------:R-:W-:Y:S01]  /*169e0*/  FFMA.FTZ R57, R6, -UR6, R57 ;  /* 0x8000000606397c23 */ /* 0x000fe20008010039 */
[-C--:B------:R-:W-:Y:S02]  /*169f0*/  ISETP.GT.AND P1, PT, R103, R4.reuse, PT ;  /* 0x000000046700720c */ /* 0x080fe40003f24270 */
[----:B------:R-:W-:Y:S02]  /*16a00*/  ISETP.GT.AND P0, PT, R102, R4, PT ;  /* 0x000000046600720c */ /* 0x000fe40003f04270 */
[----:B------:R-:W-:Y:S02]  /*16a10*/  IABS R6, R0 ;  /* 0x0000000000067213 */ /* 0x000fe40000000000 */
[----:B------:R-:W-:Y:S01]  /*16a20*/  IABS R0, R7 ;  /* 0x0000000700007213 */ /* 0x000fe20000000000 */
[----:B------:R-:W-:Y:S01]  /*16a30*/  IMAD.IADD R7, R240, 0x1, -R8 ;  /* 0x00000001f0077824 */ /* 0x000fe200078e0a08 */
[----:B------:R-:W-:Y:S02]  /*16a40*/  FSEL R55, R55, -INF , !P1 ;  /* 0xff80000037377808 */ /* 0x000fe40004800000 */
[----:B------:R-:W-:Y:S02]  /*16a50*/  FSEL R57, R57, -INF , !P0 ;  /* 0xff80000039397808 */ /* 0x000fe40004000000 */
[----:B------:R-:W-:Y:S02]  /*16a60*/  I2FP.F32.S32 R6, R6 ;  /* 0x0000000600067245 */ /* 0x000fe40000201400 */
[----:B------:R-:W-:Y:S02]  /*16a70*/  ISETP.GE.AND P0, PT, R5, R236, PT ;  /* 0x000000ec0500720c */ /* 0x000fe40003f06270 */
[----:B------:R-:W-:Y:S01]  /*16a80*/  ISETP.GT.AND P1, PT, R102, R5, PT ;  /* 0x000000056600720c */ /* 0x000fe20003f24270 */
[----:B------:R-:W-:Y:S01]  /*16a90*/  FFMA.FTZ R60, R6, -UR6, R60 ;  /* 0x80000006063c7c23 */ /* 0x000fe2000801003c */
[----:B------:R-:W-:Y:S02]  /*16aa0*/  I2FP.F32.S32 R0, R0 ;  /* 0x0000000000007245 */ /* 0x000fe40000201400 */
[----:B------:R-:W-:Y:S02]  /*16ab0*/  FSEL R231, R52, -INF , !P0 ;  /* 0xff80000034e77808 */ /* 0x000fe40004000000 */
[----:B------:R-:W-:Y:S01]  /*16ac0*/  FSEL R248, R49, -INF , !P3 ;  /* 0xff80000031f87808 */ /* 0x000fe20005800000 */
[----:B------:R-:W-:Y:S01]  /*16ad0*/  FFMA.FTZ R61, R0, -UR6, R61 ;  /* 0x80000006003d7c23 */ /* 0x000fe2000801003d */
[----:B------:R-:W-:Y:S01]  /*16ae0*/  FSEL R56, R56, -INF , !P1 ;  /* 0xff80000038387808 */ /* 0x000fe20004800000 */
[----:B------:R-:W-:Y:S01]  /*16af0*/  IMAD.IADD R0, R240, 0x1, -R104 ;  /* 0x00000001f0007824 */ /* 0x000fe200078e0a68 */
[----:B------:R-:W-:Y:S02]  /*16b00*/  ISETP.GE.AND P0, PT, R4, R239, PT ;  /* 0x000000ef0400720c */ /* 0x000fe40003f06270 */
[----:B------:R-:W-:Y:S02]  /*16b10*/  ISETP.GT.AND P3, PT, R102, R176, PT ;  /* 0x000000b06600720c */ /* 0x000fe40003f64270 */
[----:B------:R-:W-:Y:S02]  /*16b20*/  ISETP.GT.AND P1, PT, R101, R4, PT ;  /* 0x000000046500720c */ /* 0x000fe40003f24270 */
[----:B------:R-:W-:Y:S02]  /*16b30*/  FMNMX3.FTZ R6, R3, R178, R177, !PT ;  /* 0x000000b203067276 */ /* 0x000fe400078100b1 */
[----:B------:R-:W-:Y:S02]  /*16b40*/  FSEL R220, R55, -INF , !P0 ;  /* 0xff80000037dc7808 */ /* 0x000fe40004000000 */
[----:B------:R-:W-:Y:S02]  /*16b50*/  FMNMX3.FTZ R6, R6, R109, R111, !PT ;  /* 0x0000006d06067276 */ /* 0x000fe4000781006f */
[----:B------:R-:W-:Y:S02]  /*16b60*/  FSEL R221, R50, -INF , !P2 ;  /* 0xff80000032dd7808 */ /* 0x000fe40005000000 */
[----:B------:R-:W-:Y:S02]  /*16b70*/  FSEL R246, R51, -INF , !P6 ;  /* 0xff80000033f67808 */ /* 0x000fe40007000000 */
[----:B------:R-:W-:Y:S02]  /*16b80*/  FSEL R59, R59, -INF , !P1 ;  /* 0xff8000003b3b7808 */ /* 0x000fe40004800000 */
[----:B------:R-:W-:Y:S02]  /*16b90*/  FSEL R60, R60, -INF , !P3 ;  /* 0xff8000003c3c7808 */ /* 0x000fe40005800000 */
[----:B------:R-:W-:Y:S02]  /*16ba0*/  ISETP.GT.AND P2, PT, R102, R9, PT ;  /* 0x000000096600720c */ /* 0x000fe40003f44270 */
[----:B------:R-:W-:Y:S02]  /*16bb0*/  ISETP.GE.AND P1, PT, R5, R239, PT ;  /* 0x000000ef0500720c */ /* 0x000fe40003f26270 */
[----:B------:R-:W-:Y:S02]  /*16bc0*/  ISETP.GT.AND P6, PT, R101, R5, PT ;  /* 0x000000056500720c */ /* 0x000fe40003fc4270 */
[C---:B------:R-:W-:Y:S02]  /*16bd0*/  ISETP.GE.AND P0, PT, R5.reuse, R235, PT ;  /* 0x000000eb0500720c */ /* 0x040fe40003f06270 */
[----:B------:R-:W-:Y:S02]  /*16be0*/  ISETP.GE.AND P3, PT, R5, R238, PT ;  /* 0x000000ee0500720c */ /* 0x000fe40003f66270 */
[----:B------:R-:W-:Y:S02]  /*16bf0*/  IABS R5, R0 ;  /* 0x0000000000057213 */ /* 0x000fe40000000000 */
[----:B------:R-:W-:Y:S02]  /*16c00*/  IABS R0, R7 ;  /* 0x0000000700007213 */ /* 0x000fe40000000000 */
[----:B------:R-:W-:Y:S02]  /*16c10*/  FMNMX3.FTZ R6, R6, R186, R188, !PT ;  /* 0x000000ba06067276 */ /* 0x000fe400078100bc */
[----:B------:R-:W-:Y:S02]  /*16c20*/  FSEL R218, R56, -INF , !P0 ;  /* 0xff80000038da7808 */ /* 0x000fe40004000000 */
[----:B------:R-:W-:Y:S02]  /*16c30*/  FSEL R58, R58, -INF , !P6 ;  /* 0xff8000003a3a7808 */ /* 0x000fe40007000000 */
[----:B------:R-:W-:Y:S02]  /*16c40*/  FSEL R61, R61, -INF , !P2 ;  /* 0xff8000003d3d7808 */ /* 0x000fe40005000000 */
[C---:B------:R-:W-:Y:S02]  /*16c50*/  ISETP.GE.AND P6, PT, R4.reuse, R236, PT ;  /* 0x000000ec0400720c */ /* 0x040fe40003fc6270 */
[C---:B------:R-:W-:Y:S02]  /*16c60*/  ISETP.GE.AND P2, PT, R4.reuse, R235, PT ;  /* 0x000000eb0400720c */ /* 0x040fe40003f46270 */
[----:B------:R-:W-:Y:S02]  /*16c70*/  ISETP.GE.AND P0, PT, R4, R238, PT ;  /* 0x000000ee0400720c */ /* 0x000fe40003f06270 */
[----:B------:R-:W-:Y:S02]  /*16c80*/  MOV R4, R0 ;  /* 0x0000000000047202 */ /* 0x000fe40000000f00 */
[----:B------:R-:W-:Y:S02]  /*16c90*/  FMNMX3.FTZ R0, R6, R187, R189, !PT ;  /* 0x000000bb06007276 */ /* 0x000fe400078100bd */
[----:B------:R-:W-:Y:S02]  /*16ca0*/  FSEL R216, R57, -INF , !P2 ;  /* 0xff80000039d87808 */ /* 0x000fe40005000000 */
[----:B------:R-:W-:Y:S02]  /*16cb0*/  ISETP.GE.AND P2, PT, R176, R235, PT ;  /* 0x000000ebb000720c */ /* 0x000fe40003f46270 */
[----:B------:R-:W-:Y:S02]  /*16cc0*/  FMNMX3.FTZ R0, R0, R200, R201, !PT ;  /* 0x000000c800007276 */ /* 0x000fe400078100c9 */
[----:B------:R-:W-:Y:S02]  /*16cd0*/  I2FP.F32.S32 R5, R5 ;  /* 0x0000000500057245 */ /* 0x000fe40000201400 */
[----:B------:R-:W-:Y:S02]  /*16ce0*/  FSEL R250, R60, -INF , !P2 ;  /* 0xff8000003cfa7808 */ /* 0x000fe40005000000 */
[----:B------:R-:W-:Y:S01]  /*16cf0*/  ISETP.GE.AND P2, PT, R9, R235, PT ;  /* 0x000000eb0900720c */ /* 0x000fe20003f46270 */
[----:B------:R-:W-:Y:S01]  /*16d00*/  FFMA.FTZ R62, R5, -UR6, R62 ;  /* 0x80000006053e7c23 */ /* 0x000fe2000801003e */
[----:B------:R-:W-:Y:S01]  /*16d10*/  FMNMX3.FTZ R0, R0, R195, R197, !PT ;  /* 0x000000c300007276 */ /* 0x000fe200078100c5 */
[----:B------:R-:W-:Y:S01]  /*16d20*/  IMAD.IADD R5, R233, 0x1, -R8 ;  /* 0x00000001e9057824 */ /* 0x000fe200078e0a08 */
[----:B------:R-:W-:Y:S02]  /*16d30*/  FSEL R243, R53, -INF , !P6 ;  /* 0xff80000035f37808 */ /* 0x000fe40007000000 */
[----:B------:R-:W-:Y:S02]  /*16d40*/  ISETP.GT.AND P6, PT, R101, R176, PT ;  /* 0x000000b06500720c */ /* 0x000fe40003fc4270 */
[----:B------:R-:W-:Y:S02]  /*16d50*/  FSEL R217, R61, -INF , !P2 ;  /* 0xff8000003dd97808 */ /* 0x000fe40005000000 */
[----:B------:R-:W-:Y:S02]  /*16d60*/  FMNMX3.FTZ R0, R0, R218, R216, !PT ;  /* 0x000000da00007276 */ /* 0x000fe400078100d8 */
[----:B------:R-:W-:Y:S02]  /*16d70*/  FSEL R62, R62, -INF , !P6 ;  /* 0xff8000003e3e7808 */ /* 0x000fe40007000000 */
[C---:B------:R-:W-:Y:S02]  /*16d80*/  ISETP.GT.AND P6, PT, R2.reuse, R9, PT ;  /* 0x000000090200720c */ /* 0x040fe40003fc4270 */
[----:B------:R-:W-:Y:S01]  /*16d90*/  ISETP.GT.AND P2, PT, R2, R176, PT ;  /* 0x000000b00200720c */ /* 0x000fe20003f44270 */
[--C-:B------:R-:W-:Y:S01]  /*16da0*/  IMAD.IADD R2, R233, 0x1, -R104.reuse ;  /* 0x00000001e9027824 */ /* 0x100fe200078e0a68 */
[----:B------:R-:W-:Y:S01]  /*16db0*/  FMNMX3.FTZ R0, R0, R250, R217, !PT ;  /* 0x000000fa00007276 */ /* 0x000fe200078100d9 */
[----:B------:R-:W-:Y:S01]  /*16dc0*/  IMAD.IADD R104, R237, 0x1, -R104 ;  /* 0x00000001ed687824 */ /* 0x000fe200078e0a68 */
[----:B------:R-:W-:Y:S02]  /*16dd0*/  I2FP.F32.S32 R4, R4 ;  /* 0x0000000400047245 */ /* 0x000fe40000201400 */
[----:B------:R-:W-:Y:S01]  /*16de0*/  FMNMX3.FTZ R6, R106, R179, R184, !PT ;  /* 0x000000b36a067276 */ /* 0x000fe200078100b8 */
[----:B------:R-:W1:Y:S01]  /*16df0*/  SHFL.BFLY PT, R7, R0, 0x2, 0x1f ;  /* 0x0c401f0000077f89 */ /* 0x000e6200000e0000 */
[----:B------:R-:W-:Y:S01]  /*16e00*/  FSEL R252, R59, -INF , !P0 ;  /* 0xff8000003bfc7808 */ /* 0x000fe20004000000 */
[----:B------:R-:W-:Y:S01]  /*16e10*/  FFMA.FTZ R63, R4, -UR6, R63 ;  /* 0x80000006043f7c23 */ /* 0x000fe2000801003f */
[----:B------:R-:W-:Y:S02]  /*16e20*/  IABS R4, R2 ;  /* 0x0000000200047213 */ /* 0x000fe40000000000 */
[----:B------:R-:W-:Y:S02]  /*16e30*/  IABS R2, R5 ;  /* 0x0000000500027213 */ /* 0x000fe40000000000 */
[----:B------:R-:W-:Y:S01]  /*16e40*/  FSEL R185, R54, -INF , !P1 ;  /* 0xff80000036b97808 */ /* 0x000fe20004800000 */
[----:B------:R-:W-:Y:S01]  /*16e50*/  IMAD.MOV.U32 R5, RZ, RZ, R4 ;  /* 0x000000ffff057224 */ /* 0x000fe200078e0004 */
[----:B------:R-:W-:Y:S02]  /*16e60*/  FMNMX3.FTZ R4, R6, R14, R15, !PT ;  /* 0x0000000e06047276 */ /* 0x000fe4000781000f */
[----:B------:R-:W-:Y:S01]  /*16e70*/  ISETP.GE.AND P0, PT, R176, R238, PT ;  /* 0x000000eeb000720c */ /* 0x000fe20003f06270 */
[----:B------:R-:W-:Y:S01]  /*16e80*/  IMAD.MOV.U32 R57, RZ, RZ, R185 ;  /* 0x000000ffff397224 */ /* 0x000fe200078e00b9 */
[----:B------:R-:W-:Y:S02]  /*16e90*/  I2FP.F32.S32 R6, R5 ;  /* 0x0000000500067245 */ /* 0x000fe40000201400 */
[----:B------:R-:W-:Y:S02]  /*16ea0*/  I2FP.F32.S32 R5, R2 ;  /* 0x0000000200057245 */ /* 0x000fe40000201400 */
[----:B------:R-:W-:Y:S01]  /*16eb0*/  FMNMX3.FTZ R2, R4, R190, R192, !PT ;  /* 0x000000be04027276 */ /* 0x000fe200078100c0 */
[----:B------:R-:W-:Y:S01]  /*16ec0*/  FFMA.FTZ R64, R6, -UR6, R64 ;  /* 0x8000000606407c23 */ /* 0x000fe20008010040 */
[----:B------:R-:W-:Y:S01]  /*16ed0*/  ISETP.GT.AND P1, PT, R101, R9, PT ;  /* 0x000000096500720c */ /* 0x000fe20003f24270 */
[----:B------:R-:W-:Y:S01]  /*16ee0*/  FFMA.FTZ R65, R5, -UR6, R65 ;  /* 0x8000000605417c23 */ /* 0x000fe20008010041 */
[----:B------:R-:W-:Y:S02]  /*16ef0*/  FMNMX3.FTZ R2, R2, R191, R204, !PT ;  /* 0x000000bf02027276 */ /* 0x000fe400078100cc */
[----:B------:R-:W-:Y:S02]  /*16f00*/  FSEL R107, R62, -INF , !P0 ;  /* 0xff8000003e6b7808 */ /* 0x000fe40004000000 */
[----:B------:R-:W-:Y:S02]  /*16f10*/  FMNMX3.FTZ R2, R2, R208, R206, !PT ;  /* 0x000000d002027276 */ /* 0x000fe400078100ce */
[----:B-1----:R-:W-:Y:S02]  /*16f20*/  FMNMX.FTZ R5, R0, R7, !PT ;  /* 0x0000000700057209 */ /* 0x002fe40007810000 */
[----:B------:R-:W-:Y:S02]  /*16f30*/  ISETP.GE.AND P0, PT, R9, R238, PT ;  /* 0x000000ee0900720c */ /* 0x000fe40003f06270 */
[----:B------:R-:W-:Y:S02]  /*16f40*/  FSEL R63, R63, -INF , !P1 ;  /* 0xff8000003f3f7808 */ /* 0x000fe40004800000 */
[----:B------:R-:W-:Y:S02]  /*16f50*/  FSEL R251, R58, -INF , !P3 ;  /* 0xff8000003afb7808 */ /* 0x000fe40005800000 */
[----:B------:R-:W-:Y:S01]  /*16f60*/  FMNMX3.FTZ R0, R2, R199, R249, !PT ;  /* 0x000000c702007276 */ /* 0x000fe200078100f9 */
[----:B------:R-:W-:Y:S01]  /*16f70*/  IMAD.IADD R2, R237, 0x1, -R8 ;  /* 0x00000001ed027824 */ /* 0x000fe200078e0a08 */
[----:B------:R-:W-:Y:S02]  /*16f80*/  FSEL R108, R63, -INF , !P0 ;  /* 0xff8000003f6c7808 */ /* 0x000fe40004000000 */
[----:B------:R-:W-:Y:S02]  /*16f90*/  FMNMX3.FTZ R0, R0, R251, R252, !PT ;  /* 0x000000fb00007276 */ /* 0x000fe400078100fc */
[----:B------:R-:W-:Y:S02]  /*16fa0*/  IABS R10, R2 ;  /* 0x00000002000a7213 */ /* 0x000fe40000000000 */
[----:B------:R-:W-:Y:S02]  /*16fb0*/  FMNMX3.FTZ R0, R0, R107, R108, !PT ;  /* 0x0000006b00007276 */ /* 0x000fe4000781006c */
[----:B------:R-:W-:Y:S02]  /*16fc0*/  IABS R8, R104 ;  /* 0x0000006800087213 */ /* 0x000fe40000000000 */
[----:B------:R-:W1:Y:S01]  /*16fd0*/  SHFL.BFLY PT, R104, R5, 0x1, 0x1f ;  /* 0x0c201f0005687f89 */ /* 0x000e6200000e0000 */
[C---:B------:R-:W-:Y:S02]  /*16fe0*/  ISETP.GT.AND P1, PT, R103.reuse, R176, PT ;  /* 0x000000b06700720c */ /* 0x040fe40003f24270 */
[----:B------:R-:W-:Y:S05]  /*16ff0*/  I2FP.F32.S32 R8, R8 ;  /* 0x0000000800087245 */ /* 0x000fea0000201400 */
[----:B------:R-:W2:Y:S01]  /*17000*/  SHFL.BFLY PT, R2, R0, 0x2, 0x1f ;  /* 0x0c401f0000027f89 */ /* 0x000ea200000e0000 */
[----:B------:R-:W-:Y:S02]  /*17010*/  I2FP.F32.S32 R10, R10 ;  /* 0x0000000a000a7245 */ /* 0x000fe40000201400 */
[----:B------:R-:W-:Y:S01]  /*17020*/  ISETP.GE.AND P0, PT, R176, R236, PT ;  /* 0x000000ecb000720c */ /* 0x000fe20003f06270 */
[----:B------:R-:W-:Y:S01]  /*17030*/  FFMA.FTZ R66, R8, -UR6, R66 ;  /* 0x8000000608427c23 */ /* 0x000fe20008010042 */
[----:B------:R-:W-:Y:S01]  /*17040*/  FSEL R64, R64, -INF , !P2 ;  /* 0xff80000040407808 */ /* 0x000fe20005000000 */
[----:B------:R-:W-:Y:S01]  /*17050*/  FFMA.FTZ R67, R10, -UR6, R67 ;  /* 0x800000060a437c23 */ /* 0x000fe20008010043 */
[----:B------:R-:W-:Y:S02]  /*17060*/  ISETP.GT.AND P3, PT, R103, R9, PT ;  /* 0x000000096700720c */ /* 0x000fe40003f64270 */
[----:B------:R-:W-:Y:S02]  /*17070*/  FSEL R66, R66, -INF , !P1 ;  /* 0xff80000042427808 */ /* 0x000fe40004800000 */
[----:B------:R-:W-:Y:S02]  /*17080*/  FMNMX3.FTZ R6, R100, R180, R183, !PT ;  /* 0x000000b464067276 */ /* 0x000fe400078100b7 */
[----:B------:R-:W-:Y:S02]  /*17090*/  FSEL R219, R64, -INF , !P0 ;  /* 0xff80000040db7808 */ /* 0x000fe40004000000 */
[----:B------:R-:W-:Y:S02]  /*170a0*/  FMNMX3.FTZ R4, R105, R182, R181, !PT ;  /* 0x000000b669047276 */ /* 0x000fe400078100b5 */
[----:B------:R-:W-:Y:S02]  /*170b0*/  ISETP.GE.AND P0, PT, R9, R239, PT ;  /* 0x000000ef0900720c */ /* 0x000fe40003f06270 */
[----:B------:R-:W-:Y:S02]  /*170c0*/  FSEL R67, R67, -INF , !P3 ;  /* 0xff80000043437808 */ /* 0x000fe40005800000 */
[----:B-1----:R-:W-:Y:S02]  /*170d0*/  FMNMX.FTZ R104, R5, R104, !PT ;  /* 0x0000006805687209 */ /* 0x002fe40007810000 */
[----:B------:R-:W-:Y:S02]  /*170e0*/  FMNMX3.FTZ R6, R6, R16, R17, !PT ;  /* 0x0000001006067276 */ /* 0x000fe40007810011 */
[----:B--2---:R-:W-:Y:S01]  /*170f0*/  FMNMX.FTZ R0, R0, R2, !PT ;  /* 0x0000000200007209 */ /* 0x004fe20007810000 */
[C---:B------:R-:W-:Y:S01]  /*17100*/  FMUL.FTZ R110, R104.reuse, UR4 ;  /* 0x00000004686e7c20 */ /* 0x040fe20008410000 */
[----:B------:R-:W-:Y:S02]  /*17110*/  FSETP.NEU.FTZ.AND P1, PT, R104, -INF , PT ;  /* 0xff8000006800780b */ /* 0x000fe40003f3d000 */
[----:B------:R-:W-:Y:S01]  /*17120*/  FMNMX3.FTZ R4, R4, R18, R19, !PT ;  /* 0x0000001204047276 */ /* 0x000fe20007810013 */
[----:B------:R-:W1:Y:S01]  /*17130*/  SHFL.BFLY PT, R2, R0, 0x1, 0x1f ;  /* 0x0c201f0000027f89 */ /* 0x000e6200000e0000 */
[----:B------:R-:W-:Y:S02]  /*17140*/  FSEL R110, R110, RZ, P1 ;  /* 0x000000ff6e6e7208 */ /* 0x000fe40000800000 */
[----:B------:R-:W-:Y:S02]  /*17150*/  FSEL R51, R67, -INF , !P0 ;  /* 0xff80000043337808 */ /* 0x000fe40004000000 */
[----:B------:R-:W-:Y:S01]  /*17160*/  FMNMX3.FTZ R6, R6, R203, R205, !PT ;  /* 0x000000cb06067276 */ /* 0x000fe200078100cd */
[----:B------:R-:W-:Y:S01]  /*17170*/  FFMA.FTZ R5, R178, UR4, -R110 ;  /* 0x00000004b2057c23 */ /* 0x000fe2000801086e */
[----:B------:R-:W-:Y:S01]  /*17180*/  FMNMX3.FTZ R7, R4, R207, R202, !PT ;  /* 0x000000cf04077276 */ /* 0x000fe200078100ca */
[----:B------:R-:W-:Y:S01]  /*17190*/  FFMA.FTZ R48, R187, UR4, -R110 ;  /* 0x00000004bb307c23 */ /* 0x000fe2000801086e */
[----:B------:R-:W-:Y:S01]  /*171a0*/  FMNMX3.FTZ R4, R6, R193, R194, !PT ;  /* 0x000000c106047276 */ /* 0x000fe200078100c2 */
[----:B------:R2:W-:Y:S01]  /*171b0*/  MUFU.EX2 R47, R5 ;  /* 0x00000005002f7308 */ /* 0x0005e20000000800 */
[----:B------:R-:W-:Y:S02]  /*171c0*/  FSEL R65, R65, -INF , !P6 ;  /* 0xff80000041417808 */ /* 0x000fe40007000000 */
[----:B------:R-:W-:Y:S02]  /*171d0*/  FMNMX3.FTZ R4, R4, R209, R212, !PT ;  /* 0x000000d104047276 */ /* 0x000fe400078100d4 */
[----:B------:R-:W-:Y:S02]  /*171e0*/  ISETP.GE.AND P6, PT, R9, R236, PT ;  /* 0x000000ec0900720c */ /* 0x000fe40003fc6270 */
[----:B------:R-:W-:Y:S02]  /*171f0*/  FMNMX3.FTZ R4, R4, R247, R248, !PT ;  /* 0x000000f704047276 */ /* 0x000fe400078100f8 */
[----:B------:R-:W-:Y:S02]  /*17200*/  FSEL R40, R65, -INF , !P6 ;  /* 0xff80000041287808 */ /* 0x000fe40007000000 */
[----:B------:R-:W-:Y:S02]  /*17210*/  FMNMX3.FTZ R4, R4, R231, R243, !PT ;  /* 0x000000e704047276 */ /* 0x000fe400078100f3 */
[----:B------:R-:W-:Y:S02]  /*17220*/  FMNMX3.FTZ R6, R7, R196, R198, !PT ;  /* 0x000000c407067276 */ /* 0x000fe400078100c6 */
[----:B-1----:R-:W-:Y:S01]  /*17230*/  FMNMX.FTZ R101, R0, R2, !PT ;  /* 0x0000000200657209 */ /* 0x002fe20007810000 */
[----:B------:R-:W-:Y:S01]  /*17240*/  FFMA.FTZ R0, R109, UR4, -R110 ;  /* 0x000000046d007c23 */ /* 0x000fe2000801086e */
[----:B------:R-:W-:Y:S01]  /*17250*/  FMNMX3.FTZ R4, R4, R219, R40, !PT ;  /* 0x000000db04047276 */ /* 0x000fe20007810028 */
[----:B--2---:R-:W-:Y:S01]  /*17260*/  FFMA.FTZ R5, R177, UR4, -R110 ;  /* 0x00000004b1057c23 */ /* 0x004fe2000801086e */
[C---:B------:R-:W-:Y:S01]  /*17270*/  FSETP.NEU.FTZ.AND P0, PT, R101.reuse, -INF , PT ;  /* 0xff8000006500780b */ /* 0x040fe20003f1d000 */
[----:B------:R1:W-:Y:S01]  /*17280*/  MUFU.EX2 R43, R0 ;  /* 0x00000000002b7308 */ /* 0x0003e20000000800 */
[----:B------:R-:W-:Y:S01]  /*17290*/  FMUL.FTZ R185, R101, UR4 ;  /* 0x0000000465b97c20 */ /* 0x000fe20008410000 */
[----:B------:R-:W2:Y:S01]  /*172a0*/  SHFL.BFLY PT, R7, R4, 0x2, 0x1f ;  /* 0x0c401f0004077f89 */ /* 0x000ea200000e0000 */
[----:B------:R-:W-:Y:S02]  /*172b0*/  FMNMX3.FTZ R6, R6, R214, R215, !PT ;  /* 0x000000d606067276 */ /* 0x000fe400078100d7 */
[----:B------:R-:W-:Y:S02]  /*172c0*/  ISETP.GE.AND P2, PT, R176, R239, PT ;  /* 0x000000efb000720c */ /* 0x000fe40003f46270 */
[----:B------:R-:W-:Y:S03]  /*172d0*/  FSEL R185, R185, RZ, P0 ;  /* 0x000000ffb9b97208 */ /* 0x000fe60000000000 */
[----:B------:R-:W3:Y:S01]  /*172e0*/  MUFU.EX2 R35, R5 ;  /* 0x0000000500237308 */ /* 0x000ee20000000800 */
[----:B------:R-:W-:Y:S02]  /*172f0*/  FMNMX3.FTZ R6, R6, R221, R246, !PT ;  /* 0x000000dd06067276 */ /* 0x000fe400078100f6 */
[----:B------:R-:W-:Y:S01]  /*17300*/  FSEL R42, R66, -INF , !P2 ;  /* 0xff800000422a7808 */ /* 0x000fe20005000000 */
[--C-:B------:R-:W-:Y:S01]  /*17310*/  FFMA.FTZ R60, R192, UR4, -R185.reuse ;  /* 0x00000004c03c7c23 */ /* 0x100fe200080108b9 */
[----:B------:R-:W-:Y:S01]  /*17320*/  FMNMX3.FTZ R6, R6, R57, R220, !PT ;  /* 0x0000003906067276 */ /* 0x000fe200078100dc */
[--C-:B------:R-:W-:Y:S01]  /*17330*/  FFMA.FTZ R64, R191, UR4, -R185.reuse ;  /* 0x00000004bf407c23 */ /* 0x100fe200080108b9 */
[----:B------:R-:W-:Y:S01]  /*17340*/  FFMA.FTZ R107, R107, UR4, -R185 ;  /* 0x000000046b6b7c23 */ /* 0x000fe200080108b9 */
[----:B-1----:R-:W-:Y:S01]  /*17350*/  FFMA.FTZ R0, R111, UR4, -R110 ;  /* 0x000000046f007c23 */ /* 0x002fe2000801086e */
[----:B------:R-:W-:Y:S02]  /*17360*/  FMNMX3.FTZ R102, R6, R42, R51, !PT ;  /* 0x0000002a06667276 */ /* 0x000fe40007810033 */
[----:B------:R-:W-:Y:S03]  /*17370*/  MUFU.EX2 R191, R107 ;  /* 0x0000006b00bf7308 */ /* 0x000fe60000000800 */
[----:B------:R-:W1:Y:S01]  /*17380*/  SHFL.BFLY PT, R6, R102, 0x2, 0x1f ;  /* 0x0c401f0066067f89 */ /* 0x000e6200000e0000 */
[----:B--2---:R-:W-:Y:S06]  /*17390*/  FMNMX.FTZ R4, R4, R7, !PT ;  /* 0x0000000704047209 */ /* 0x004fec0007810000 */
[----:B------:R2:W-:Y:S01]  /*173a0*/  MUFU.EX2 R241, R0 ;  /* 0x0000000000f17308 */ /* 0x0005e20000000800 */
[----:B------:R-:W4:Y:S01]  /*173b0*/  SHFL.BFLY PT, R103, R4, 0x1, 0x1f ;  /* 0x0c201f0004677f89 */ /* 0x000f2200000e0000 */
[--C-:B--2---:R-:W-:Y:S01]  /*173c0*/  FFMA.FTZ R0, R179, UR4, -R185.reuse ;  /* 0x00000004b3007c23 */ /* 0x104fe200080108b9 */
[----:B-1----:R-:W-:Y:S07]  /*173d0*/  FMNMX.FTZ R102, R102, R6, !PT ;  /* 0x0000000666667209 */ /* 0x002fee0007810000 */
[----:B------:R1:W-:Y:S01]  /*173e0*/  MUFU.EX2 R244, R0 ;  /* 0x0000000000f47308 */ /* 0x0003e20000000800 */
[----:B------:R-:W2:Y:S01]  /*173f0*/  SHFL.BFLY PT, R2, R102, 0x1, 0x1f ;  /* 0x0c201f0066027f89 */ /* 0x000ea200000e0000 */
[----:B----4-:R-:W-:Y:S04]  /*17400*/  FMNMX.FTZ R103, R4, R103, !PT ;  /* 0x0000006704677209 */ /* 0x010fe80007810000 */
[C---:B------:R-:W-:Y:S01]  /*17410*/  FSETP.NEU.FTZ.AND P3, PT, R103.reuse, -INF , PT ;  /* 0xff8000006700780b */ /* 0x040fe20003f7d000 */
[----:B------:R-:W-:Y:S01]  /*17420*/  FMUL.FTZ R111, R103, UR4 ;  /* 0x00000004676f7c20 */ /* 0x000fe20008410000 */
[----:B-1----:R-:W-:Y:S04]  /*17430*/  FFMA.FTZ R0, R184, UR4, -R185 ;  /* 0x00000004b8007c23 */ /* 0x002fe800080108b9 */
[----:B------:R-:W-:Y:S01]  /*17440*/  FSEL R111, R111, RZ, P3 ;  /* 0x000000ff6f6f7208 */ /* 0x000fe20001800000 */
[----:B------:R1:W-:Y:S04]  /*17450*/  MUFU.EX2 R213, R0 ;  /* 0x0000000000d57308 */ /* 0x0003e80000000800 */
[--C-:B------:R-:W-:Y:S01]  /*17460*/  FFMA.FTZ R4, R16, UR4, -R111.reuse ;  /* 0x0000000410047c23 */ /* 0x100fe2000801086f */
[----:B--2---:R-:W-:Y:S01]  /*17470*/  FMNMX.FTZ R102, R102, R2, !PT ;  /* 0x0000000266667209 */ /* 0x004fe20007810000 */
[----:B------:R-:W-:Y:S04]  /*17480*/  FFMA.FTZ R2, R180, UR4, -R111 ;  /* 0x00000004b4027c23 */ /* 0x000fe8000801086f */
[----:B------:R2:W-:Y:S01]  /*17490*/  MUFU.EX2 R211, R4 ;  /* 0x0000000400d37308 */ /* 0x0005e20000000800 */
[----:B---3--:R-:W-:Y:S01]  /*174a0*/  F2FP.F16.F32.PACK_AB R180, R35, R47 ;  /* 0x0000002f23b4723e */ /* 0x008fe200000000ff */
[C---:B------:R-:W-:Y:S01]  /*174b0*/  FMUL.FTZ R184, R102.reuse, UR4 ;  /* 0x0000000466b87c20 */ /* 0x040fe20008410000 */
[----:B------:R-:W-:Y:S01]  /*174c0*/  FSETP.NEU.FTZ.AND P2, PT, R102, -INF , PT ;  /* 0xff8000006600780b */ /* 0x000fe20003f5d000 */
[----:B-1----:R-:W-:Y:S03]  /*174d0*/  FFMA.FTZ R0, R14, UR4, -R185 ;  /* 0x000000040e007c23 */ /* 0x002fe600080108b9 */
[----:B------:R-:W-:Y:S03]  /*174e0*/  FSEL R184, R184, RZ, P2 ;  /* 0x000000ffb8b87208 */ /* 0x000fe60001000000 */
[----:B------:R1:W-:Y:S02]  /*174f0*/  MUFU.EX2 R56, R2 ;  /* 0x0000000200387308 */ /* 0x0003e40000000800 */
[--C-:B--2---:R-:W-:Y:S08]  /*17500*/  FFMA.FTZ R4, R19, UR4, -R184.reuse ;  /* 0x0000000413047c23 */ /* 0x104ff000080108b8 */
[----:B------:R2:W-:Y:S10]  /*17510*/  MUFU.EX2 R210, R0 ;  /* 0x0000000000d27308 */ /* 0x0005f40000000800 */
[----:B------:R3:W-:Y:S01]  /*17520*/  MUFU.EX2 R50, R4 ;  /* 0x0000000400327308 */ /* 0x0007e20000000800 */
[----:B-1----:R-:W-:Y:S04]  /*17530*/  LOP3.LUT R2, R224, 0x120, R229, 0xf8, !PT ;  /* 0x00000120e0027812 */ /* 0x002fe800078ef8e5 */
[----:B------:R-:W-:Y:S05]  /*17540*/  LEA R109, R2, UR5, 0x1 ;  /* 0x00000005026d7c11 */ /* 0x000fea000f8e08ff */
[----:B------:R-:W-:Y:S01]  /*17550*/  MUFU.EX2 R224, R64 ;  /* 0x0000004000e07308 */ /* 0x000fe20000000800 */
[----:B--2---:R-:W-:Y:S01]  /*17560*/  FFMA.FTZ R0, R15, UR4, -R185 ;  /* 0x000000040f007c23 */ /* 0x004fe200080108b9 */
[----:B------:R-:W1:Y:S08]  /*17570*/  LDSM.16.MT88.4 R20, [R109+0x9000] ;  /* 0x009000006d14783b */ /* 0x000e700000004200 */
[----:B------:R2:W4:Y:S01]  /*17580*/  MUFU.EX2 R242, R0 ;  /* 0x0000000000f27308 */ /* 0x0005220000000800 */
[----:B---3--:R-:W-:Y:S01]  /*17590*/  VIADD R4, R109, 0x9000 ;  /* 0x000090006d047836 */ /* 0x008fe20000000000 */
[----:B------:R-:W-:Y:S01]  /*175a0*/  LDSM.16.MT88.4 R52, [R109+0xa000] ;  /* 0x00a000006d34783b */ /* 0x000fe20000004200 */
[--C-:B--2---:R-:W-:Y:S01]  /*175b0*/  FFMA.FTZ R0, R183, UR4, -R111.reuse ;  /* 0x00000004b7007c23 */ /* 0x104fe2000801086f */
[----:B----4-:R-:W-:Y:S06]  /*175c0*/  F2FP.F16.F32.PACK_AB R183, R242, R210 ;  /* 0x000000d2f2b7723e */ /* 0x010fec00000000ff */
[----:B------:R2:W3:Y:S02]  /*175d0*/  MUFU.EX2 R223, R0 ;  /* 0x0000000000df7308 */ /* 0x0004e40000000800 */
[--C-:B--2---:R-:W-:Y:S01]  /*175e0*/  FFMA.FTZ R0, R182, UR4, -R184.reuse ;  /* 0x00000004b6007c23 */ /* 0x104fe200080108b8 */
[----:B---3--:R-:W-:Y:S02]  /*175f0*/  F2FP.F16.F32.PACK_AB R176, R223, R56 ;  /* 0x00000038dfb0723e */ /* 0x008fe400000000ff */
[----:B------:R-:W-:Y:S05]  /*17600*/  F2FP.F16.F32.PACK_AB R182, R241, R43 ;  /* 0x0000002bf1b6723e */ /* 0x000fea00000000ff */
[----:B------:R2:W-:Y:S02]  /*17610*/  MUFU.EX2 R34, R0 ;  /* 0x0000000000227308 */ /* 0x0005e40000000800 */
[--C-:B--2---:R-:W-:Y:S01]  /*17620*/  FFMA.FTZ R0, R181, UR4, -R184.reuse ;  /* 0x00000004b5007c23 */ /* 0x104fe200080108b8 */
[----:B------:R-:W-:Y:S07]  /*17630*/  F2FP.F16.F32.PACK_AB R181, R213, R244 ;  /* 0x000000f4d5b5723e */ /* 0x000fee00000000ff */
[----:B------:R2:W3:Y:S02]  /*17640*/  MUFU.EX2 R222, R0 ;  /* 0x0000000000de7308 */ /* 0x0004e40000000800 */
[----:B--2---:R-:W-:Y:S01]  /*17650*/  FFMA.FTZ R0, R17, UR4, -R111 ;  /* 0x0000000411007c23 */ /* 0x004fe2000801086f */
[----:B---3--:R-:W-:Y:S07]  /*17660*/  F2FP.F16.F32.PACK_AB R177, R222, R34 ;  /* 0x00000022deb1723e */ /* 0x008fee00000000ff */
[----:B------:R2:W3:Y:S02]  /*17670*/  MUFU.EX2 R49, R0 ;  /* 0x0000000000317308 */ /* 0x0004e40000000800 */
[----:B--2---:R-:W-:Y:S01]  /*17680*/  FFMA.FTZ R0, R18, UR4, -R184 ;  /* 0x0000000412007c23 */ /* 0x004fe200080108b8 */
[----:B---3--:R-:W-:Y:S02]  /*17690*/  F2FP.F16.F32.PACK_AB R178, R49, R211 ;  /* 0x000000d331b2723e */ /* 0x008fe400000000ff */
[----:B------:R-:W-:Y:S05]  /*176a0*/  MOV R187, R49 ;  /* 0x0000003100bb7202 */ /* 0x000fea0000000f00 */
[----:B------:R2:W3:Y:S02]  /*176b0*/  MUFU.EX2 R44, R0 ;  /* 0x00000000002c7308 */ /* 0x0004e40000000800 */
[----:B--2---:R-:W-:Y:S02]  /*176c0*/  FSEL R0, R104, RZ, P1 ;  /* 0x000000ff68007208 */ /* 0x004fe40000800000 */
[----:B---3--:R-:W-:Y:S03]  /*176d0*/  F2FP.F16.F32.PACK_AB R179, R50, R44 ;  /* 0x0000002c32b3723e */ /* 0x008fe600000000ff */
[----:B------:R-:W-:Y:S01]  /*176e0*/  FADD.FTZ R0, -R0, R3 ;  /* 0x0000000300007221 */ /* 0x000fe20000010100 */
[----:B------:R-:W-:Y:S03]  /*176f0*/  FSEL R3, R103, RZ, P3 ;  /* 0x000000ff67037208 */ /* 0x000fe60001800000 */
[----:B------:R-:W-:Y:S02]  /*17700*/  FMUL.FTZ R0, R0, UR4 ;  /* 0x0000000400007c20 */ /* 0x000fe40008410000 */
[----:B------:R-:W-:Y:S02]  /*17710*/  FADD.FTZ R3, -R3, R100 ;  /* 0x0000006403037221 */ /* 0x000fe40000010100 */
[----:B------:R2:W3:Y:S02]  /*17720*/  MUFU.EX2 R100, R0 ;  /* 0x0000000000647308 */ /* 0x0004e40000000800 */
[----:B------:R-:W-:Y:S08]  /*17730*/  FMUL.FTZ R3, R3, UR4 ;  /* 0x0000000403037c20 */ /* 0x000ff00008410000 */
[----:B------:R-:W4:Y:S01]  /*17740*/  MUFU.EX2 R3, R3 ;  /* 0x0000000300037308 */ /* 0x000f220000000800 */
[----:B--2---:R-:W-:Y:S01]  /*17750*/  FSEL R0, R102, RZ, P2 ;  /* 0x000000ff66007208 */ /* 0x004fe20001000000 */
[C---:B---3--:R-:W-:Y:S01]  /*17760*/  FMUL.FTZ R8, R100.reuse, R116 ;  /* 0x0000007464087220 */ /* 0x048fe20000410000 */
[C---:B------:R-:W-:Y:S01]  /*17770*/  FMUL.FTZ R9, R100.reuse, R117 ;  /* 0x0000007564097220 */ /* 0x040fe20000410000 */
[C---:B------:R-:W-:Y:S01]  /*17780*/  FMUL.FTZ R12, R100.reuse, R120 ;  /* 0x00000078640c7220 */ /* 0x040fe20000410000 */
[----:B------:R-:W-:Y:S01]  /*17790*/  FMUL.FTZ R13, R100, R121 ;  /* 0x00000079640d7220 */ /* 0x000fe20000410000 */
[----:B------:R-:W-:Y:S01]  /*177a0*/  FADD.FTZ R2, -R0, R105 ;  /* 0x0000006900027221 */ /* 0x000fe20000010100 */
[----:B------:R-:W-:Y:S01]  /*177b0*/  FSEL R0, R101, RZ, P0 ;  /* 0x000000ff65007208 */ /* 0x000fe20000000000 */
[----:B------:R-:W-:Y:S02]  /*177c0*/  VIADD R105, R109, 0x9020 ;  /* 0x000090206d697836 */ /* 0x000fe40000000000 */
[C---:B----4-:R-:W-:Y:S01]  /*177d0*/  FMUL.FTZ R5, R3.reuse, R113 ;  /* 0x0000007103057220 */ /* 0x050fe20000410000 */
[----:B------:R-:W-:Y:S01]  /*177e0*/  FMUL.FTZ R2, R2, UR4 ;  /* 0x0000000402027c20 */ /* 0x000fe20008410000 */
[----:B------:R-:W-:Y:S02]  /*177f0*/  @P4 VIADD R105, R4, 0xffffffe0 ;  /* 0xffffffe004694836 */ /* 0x000fe40000000000 */
[----:B------:R-:W-:Y:S01]  /*17800*/  FADD.FTZ R0, -R0, R106 ;  /* 0x0000006a00007221 */ /* 0x000fe20000010100 */
[C---:B------:R-:W-:Y:S01]  /*17810*/  FMUL.FTZ R4, R3.reuse, R112 ;  /* 0x0000007003047220 */ /* 0x040fe20000410000 */
[C---:B------:R-:W-:Y:S01]  /*17820*/  FMUL.FTZ R33, R3.reuse, R141 ;  /* 0x0000008d03217220 */ /* 0x040fe20000410000 */
[----:B------:R-:W-:Y:S01]  /*17830*/  IMAD.MOV.U32 R141, RZ, RZ, R40 ;  /* 0x000000ffff8d7224 */ /* 0x000fe200078e0028 */
[----:B------:R-:W2:Y:S01]  /*17840*/  MUFU.EX2 R2, R2 ;  /* 0x0000000200027308 */ /* 0x000ea20000000800 */
[----:B------:R-:W-:Y:S01]  /*17850*/  FMUL.FTZ R0, R0, UR4 ;  /* 0x0000000400007c20 */ /* 0x000fe20008410000 */
[----:B------:R-:W3:Y:S01]  /*17860*/  LDSM.16.MT88.4 R36, [R105] ;  /* 0x000000006924783b */ /* 0x000ee20000004200 */
[----:B------:R-:W-:Y:S01]  /*17870*/  FFMA.FTZ R40, R186, UR4, -R110 ;  /* 0x00000004ba287c23 */ /* 0x000fe2000801086e */
[C---:B------:R-:W-:Y:S01]  /*17880*/  FMUL.FTZ R16, R3.reuse, R124 ;  /* 0x0000007c03107220 */ /* 0x040fe20000410000 */
[----:B------:R-:W-:Y:S01]  /*17890*/  FMUL.FTZ R17, R3, R125 ;  /* 0x0000007d03117220 */ /* 0x000fe20000410000 */
[----:B------:R-:W-:Y:S01]  /*178a0*/  FFMA.FTZ R106, R203, UR4, -R111 ;  /* 0x00000004cb6a7c23 */ /* 0x000fe2000801086f */
[C---:B------:R-:W-:Y:S03]  /*178b0*/  FMUL.FTZ R24, R100.reuse, R132 ;  /* 0x0000008464187220 */ /* 0x040fe60000410000 */
[----:B------:R-:W4:Y:S01]  /*178c0*/  MUFU.EX2 R0, R0 ;  /* 0x0000000000007308 */ /* 0x000f220000000800 */
[C---:B------:R-:W-:Y:S01]  /*178d0*/  FMUL.FTZ R25, R100.reuse, R133 ;  /* 0x0000008564197220 */ /* 0x040fe20000410000 */
[C---:B------:R-:W-:Y:S01]  /*178e0*/  FMUL.FTZ R28, R100.reuse, R136 ;  /* 0x00000088641c7220 */ /* 0x040fe20000410000 */
[C---:B------:R-:W-:Y:S01]  /*178f0*/  FMUL.FTZ R29, R100.reuse, R137 ;  /* 0x00000089641d7220 */ /* 0x040fe20000410000 */
[C---:B------:R-:W-:Y:S01]  /*17900*/  FMUL.FTZ R32, R3.reuse, R140 ;  /* 0x0000008c03207220 */ /* 0x040fe20000410000 */
[----:B------:R-:W-:Y:S02]  /*17910*/  IMAD.MOV.U32 R140, RZ, RZ, R42 ;  /* 0x000000ffff8c7224 */ /* 0x000fe400078e002a */
[----:B------:R-:W-:Y:S01]  /*17920*/  FMUL.FTZ R41, R100, R149 ;  /* 0x0000009564297220 */ /* 0x000fe20000410000 */
[----:B------:R-:W-:Y:S02]  /*17930*/  IMAD.MOV.U32 R133, RZ, RZ, R217 ;  /* 0x000000ffff857224 */ /* 0x000fe400078e00d9 */
[----:B------:R5:W-:Y:S01]  /*17940*/  MUFU.EX2 R245, R40 ;  /* 0x0000002800f57308 */ /* 0x000be20000000800 */
[C---:B--2---:R-:W-:Y:S01]  /*17950*/  FMUL.FTZ R6, R2.reuse, R114 ;  /* 0x0000007202067220 */ /* 0x044fe20000410000 */
[C---:B------:R-:W-:Y:S01]  /*17960*/  FMUL.FTZ R7, R2.reuse, R115 ;  /* 0x0000007302077220 */ /* 0x040fe20000410000 */
[C---:B------:R-:W-:Y:S01]  /*17970*/  FMUL.FTZ R18, R2.reuse, R126 ;  /* 0x0000007e02127220 */ /* 0x040fe20000410000 */
[----:B------:R-:W2:Y:S01]  /*17980*/  LDSM.16.MT88.4 R112, [R105+0x1000] ;  /* 0x001000006970783b */ /* 0x000ea20000004200 */
[----:B------:R-:W-:Y:S01]  /*17990*/  FMUL.FTZ R19, R2, R127 ;  /* 0x0000007f02137220 */ /* 0x000fe20000410000 */
[----:B------:R-:W-:Y:S02]  /*179a0*/  IMAD.MOV.U32 R132, RZ, RZ, R216 ;  /* 0x000000ffff847224 */ /* 0x000fe400078e00d8 */
[C---:B------:R-:W-:Y:S01]  /*179b0*/  FMUL.FTZ R64, R3.reuse, R172 ;  /* 0x000000ac03407220 */ /* 0x040fe20000410000 */
[C---:B------:R-:W-:Y:S01]  /*179c0*/  FMUL.FTZ R65, R3.reuse, R173 ;  /* 0x000000ad03417220 */ /* 0x040fe20000410000 */
[-C--:B-1----:R-:W-:Y:S02]  /*179d0*/  HMMA.16816.F32 R4, R176, R20.reuse, R4 ;  /* 0x00000014b004723c */ /* 0x082fe40000001804 */
[----:B------:R-:W-:Y:S03]  /*179e0*/  LDSM.16.MT88.4 R124, [R105+0x400] ;  /* 0x00040000697c783b */ /* 0x000fe60000004200 */
[C---:B----4-:R-:W-:Y:S01]  /*179f0*/  FMUL.FTZ R10, R0.reuse, R118 ;  /* 0x00000076000a7220 */ /* 0x050fe20000410000 */
[----:B------:R-:W-:Y:S01]  /*17a00*/  FMUL.FTZ R11, R0, R119 ;  /* 0x00000077000b7220 */ /* 0x000fe20000410000 */
[C---:B------:R-:W-:Y:S01]  /*17a10*/  FMUL.FTZ R66, R2.reuse, R174 ;  /* 0x000000ae02427220 */ /* 0x040fe20000410000 */
[----:B------:R-:W-:Y:S01]  /*17a20*/  FMUL.FTZ R67, R2, R175 ;  /* 0x000000af02437220 */ /* 0x000fe20000410000 */
[C---:B------:R-:W-:Y:S01]  /*17a30*/  FMUL.FTZ R14, R0.reuse, R122 ;  /* 0x0000007a000e7220 */ /* 0x040fe20000410000 */
[----:B------:R-:W-:Y:S01]  /*17a40*/  FMUL.FTZ R15, R0, R123 ;  /* 0x0000007b000f7220 */ /* 0x000fe20000410000 */
[----:B------:R-:W1:Y:S01]  /*17a50*/  LDSM.16.MT88.4 R116, [R109+0xb000] ;  /* 0x00b000006d74783b */ /* 0x000e620000004200 */
[----:B-----5:R-:W-:Y:S01]  /*17a60*/  FMUL.FTZ R40, R100, R148 ;  /* 0x0000009464287220 */ /* 0x020fe20000410000 */
[C---:B------:R-:W-:Y:S04]  /*17a70*/  HMMA.16816.F32 R8, R180.reuse, R20, R8 ;  /* 0x00000014b408723c */ /* 0x040fe80000001808 */
[C---:B------:R-:W-:Y:S01]  /*17a80*/  FMUL.FTZ R20, R3.reuse, R128 ;  /* 0x0000008003147220 */ /* 0x040fe20000410000 */
[----:B------:R-:W-:Y:S01]  /*17a90*/  FMUL.FTZ R21, R3, R129 ;  /* 0x0000008103157220 */ /* 0x000fe20000410000 */
[----:B------:R-:W-:Y:S01]  /*17aa0*/  LDSM.16.MT88.4 R172, [R105+0x1c00] ;  /* 0x001c000069ac783b */ /* 0x000fe20000004200 */
[----:B------:R-:W-:Y:S01]  /*17ab0*/  IMAD.MOV.U32 R148, RZ, RZ, R47 ;  /* 0x000000ffff947224 */ /* 0x000fe200078e002f */
[-C--:B------:R-:W-:Y:S03]  /*17ac0*/  HMMA.16816.F32 R12, R180, R22.reuse, R12 ;  /* 0x00000016b40c723c */ /* 0x080fe6000000180c */
[C---:B------:R-:W-:Y:S01]  /*17ad0*/  FMUL.FTZ R47, R0.reuse, R155 ;  /* 0x0000009b002f7220 */ /* 0x040fe20000410000 */
[----:B------:R-:W-:Y:S02]  /*17ae0*/  IMAD.MOV.U32 R155, RZ, RZ, R221 ;  /* 0x000000ffff9b7224 */ /* 0x000fe400078e00dd */
[----:B------:R-:W-:Y:S01]  /*17af0*/  FMUL.FTZ R26, R0, R134 ;  /* 0x00000086001a7220 */ /* 0x000fe20000410000 */
[----:B------:R4:W-:Y:S01]  /*17b00*/  MUFU.EX2 R221, R106 ;  /* 0x0000006a00dd7308 */ /* 0x0009e20000000800 */
[----:B------:R-:W-:Y:S01]  /*17b10*/  IMAD.MOV.U32 R134, RZ, RZ, R218 ;  /* 0x000000ffff867224 */ /* 0x000fe200078e00da */
[C---:B------:R-:W-:Y:S04]  /*17b20*/  HMMA.16816.F32 R16, R176.reuse, R22, R16 ;  /* 0x00000016b010723c */ /* 0x040fe80000001810 */
[C---:B------:R-:W-:Y:S01]  /*17b30*/  FMUL.FTZ R22, R2.reuse, R130 ;  /* 0x0000008202167220 */ /* 0x040fe20000410000 */
[----:B------:R-:W-:Y:S01]  /*17b40*/  FMUL.FTZ R23, R2, R131 ;  /* 0x0000008302177220 */ /* 0x000fe20000410000 */
[C---:B------:R-:W-:Y:S01]  /*17b50*/  FMUL.FTZ R27, R0.reuse, R135 ;  /* 0x00000087001b7220 */ /* 0x040fe20000410000 */
[----:B------:R-:W-:Y:S01]  /*17b60*/  LDSM.16.MT88.4 R128, [R109+0xa400] ;  /* 0x00a400006d80783b */ /* 0x000fe20000004200 */
[----:B------:R-:W-:Y:S02]  /*17b70*/  IMAD.MOV.U32 R135, RZ, RZ, R219 ;  /* 0x000000ffff877224 */ /* 0x000fe400078e00db */
[C---:B------:R-:W-:Y:S01]  /*17b80*/  FMUL.FTZ R31, R0.reuse, R139 ;  /* 0x0000008b001f7220 */ /* 0x040fe20000410000 */
[C---:B------:R-:W-:Y:S01]  /*17b90*/  FMUL.FTZ R30, R0.reuse, R138 ;  /* 0x0000008a001e7220 */ /* 0x040fe20000410000 */
[----:B------:R-:W-:Y:S01]  /*17ba0*/  FMUL.FTZ R42, R0, R150 ;  /* 0x00000096002a7220 */ /* 0x000fe20000410000 */
[-C--:B---3--:R-:W-:Y:S03]  /*17bb0*/  HMMA.16816.F32 R20, R176, R36.reuse, R20 ;  /* 0x00000024b014723c */ /* 0x088fe60000001814 */
[----:B----4-:R-:W-:Y:S01]  /*17bc0*/  FFMA.FTZ R106, R205, UR4, -R111 ;  /* 0x00000004cd6a7c23 */ /* 0x010fe2000801086f */
[----:B------:R-:W-:Y:S01]  /*17bd0*/  FMUL.FTZ R45, R100, R153 ;  /* 0x00000099642d7220 */ /* 0x000fe20000410000 */
[C---:B------:R-:W-:Y:S01]  /*17be0*/  FMUL.FTZ R46, R0.reuse, R154 ;  /* 0x0000009a002e7220 */ /* 0x040fe20000410000 */
[----:B------:R-:W-:Y:S02]  /*17bf0*/  IMAD.MOV.U32 R153, RZ, RZ, R51 ;  /* 0x000000ffff997224 */ /* 0x000fe400078e0033 */
[C---:B------:R-:W-:Y:S01]  /*17c00*/  FMUL.FTZ R58, R0.reuse, R166 ;  /* 0x000000a6003a7220 */ /* 0x040fe20000410000 */
[C---:B------:R-:W-:Y:S04]  /*17c10*/  HMMA.16816.F32 R24, R180.reuse, R36, R24 ;  /* 0x00000024b418723c */ /* 0x040fe80000001818 */
[C---:B------:R-:W-:Y:S01]  /*17c20*/  FMUL.FTZ R37, R3.reuse, R145 ;  /* 0x0000009103257220 */ /* 0x040fe20000410000 */
[----:B------:R-:W-:Y:S02]  /*17c30*/  IMAD.MOV.U32 R145, RZ, RZ, R222 ;  /* 0x000000ffff917224 */ /* 0x000fe400078e00de */
[----:B------:R-:W-:Y:S01]  /*17c40*/  FMUL.FTZ R59, R0, R167 ;  /* 0x000000a7003b7220 */ /* 0x000fe20000410000 */
[----:B------:R3:W-:Y:S01]  /*17c50*/  MUFU.EX2 R222, R106 ;  /* 0x0000006a00de7308 */ /* 0x0007e20000000800 */
[-C--:B------:R-:W-:Y:S03]  /*17c60*/  HMMA.16816.F32 R28, R180, R38.reuse, R28 ;  /* 0x00000026b41c723c */ /* 0x080fe6000000181c */
[----:B------:R-:W-:Y:S02]  /*17c70*/  IMAD.MOV.U32 R139, RZ, RZ, R34 ;  /* 0x000000ffff8b7224 */ /* 0x000fe400078e0022 */
[C---:B------:R-:W-:Y:S01]  /*17c80*/  FMUL.FTZ R34, R2.reuse, R142 ;  /* 0x0000008e02227220 */ /* 0x040fe20000410000 */
[----:B------:R-:W-:Y:S02]  /*17c90*/  IMAD.MOV.U32 R142, RZ, RZ, R220 ;  /* 0x000000ffff8e7224 */ /* 0x000fe400078e00dc */
[C---:B------:R-:W-:Y:S01]  /*17ca0*/  FMUL.FTZ R36, R3.reuse, R144 ;  /* 0x0000009003247220 */ /* 0x040fe20000410000 */
[----:B------:R-:W-:Y:S02]  /*17cb0*/  IMAD.MOV.U32 R138, RZ, RZ, R35 ;  /* 0x000000ffff8a7224 */ /* 0x000fe400078e0023 */
[----:B------:R-:W-:Y:S01]  /*17cc0*/  FMUL.FTZ R35, R2, R143 ;  /* 0x0000008f02237220 */ /* 0x000fe20000410000 */
[----:B------:R-:W-:Y:S01]  /*17cd0*/  FMUL.FTZ R61, R100, R169 ;  /* 0x000000a9643d7220 */ /* 0x000fe20000410000 */
[C---:B------:R-:W-:Y:S01]  /*17ce0*/  FMUL.FTZ R62, R0.reuse, R170 ;  /* 0x000000aa003e7220 */ /* 0x040fe20000410000 */
[----:B------:R-:W-:Y:S01]  /*17cf0*/  FMUL.FTZ R63, R0, R171 ;  /* 0x000000ab003f7220 */ /* 0x000fe20000410000 */
[C---:B------:R-:W-:Y:S01]  /*17d00*/  FMUL.FTZ R68, R3.reuse, R68 ;  /* 0x0000004403447220 */ /* 0x040fe20000410000 */
[----:B------:R-:W-:Y:S01]  /*17d10*/  FMUL.FTZ R69, R3, R69 ;  /* 0x0000004503457220 */ /* 0x000fe20000410000 */
[----:B------:R-:W-:Y:S01]  /*17d20*/  FMUL.FTZ R70, R2, R70 ;  /* 0x0000004602467220 */ /* 0x000fe20000410000 */
[C---:B------:R-:W-:Y:S04]  /*17d30*/  HMMA.16816.F32 R32, R176.reuse, R38, R32 ;  /* 0x00000026b020723c */ /* 0x040fe80000001820 */
[----:B---3--:R-:W-:Y:S01]  /*17d40*/  FFMA.FTZ R106, R207, UR4, -R184 ;  /* 0x00000004cf6a7c23 */ /* 0x008fe200080108b8 */
[----:B------:R-:W-:Y:S02]  /*17d50*/  IMAD.MOV.U32 R150, RZ, RZ, R44 ;  /* 0x000000ffff967224 */ /* 0x000fe400078e002c */
[----:B------:R-:W-:Y:S01]  /*17d60*/  FFMA.FTZ R44, R188, UR4, -R110 ;  /* 0x00000004bc2c7c23 */ /* 0x000fe2000801086e */
[C---:B------:R-:W-:Y:S01]  /*17d70*/  FMUL.FTZ R38, R2.reuse, R146 ;  /* 0x0000009202267220 */ /* 0x040fe20000410000 */
[----:B------:R3:W-:Y:S01]  /*17d80*/  MUFU.EX2 R219, R106 ;  /* 0x0000006a00db7308 */ /* 0x0007e20000000800 */
[C---:B------:R-:W-:Y:S01]  /*17d90*/  FMUL.FTZ R39, R2.reuse, R147 ;  /* 0x0000009302277220 */ /* 0x040fe20000410000 */
[----:B------:R-:W-:Y:S02]  /*17da0*/  IMAD.MOV.U32 R149, RZ, RZ, R243 ;  /* 0x000000ffff957224 */ /* 0x000fe400078e00f3 */
[----:B------:R-:W-:Y:S01]  /*17db0*/  FMUL.FTZ R71, R2, R71 ;  /* 0x0000004702477220 */ /* 0x000fe20000410000 */
[----:B------:R-:W-:Y:S02]  /*17dc0*/  IMAD.MOV.U32 R147, RZ, RZ, R244 ;  /* 0x000000ffff937224 */ /* 0x000fe400078e00f4 */
[C---:B------:R-:W-:Y:S01]  /*17dd0*/  FMUL.FTZ R72, R100.reuse, R72 ;  /* 0x0000004864487220 */ /* 0x040fe20000410000 */
[----:B------:R-:W-:Y:S01]  /*17de0*/  FMUL.FTZ R73, R100, R73 ;  /* 0x0000004964497220 */ /* 0x000fe20000410000 */
[C---:B------:R-:W-:Y:S01]  /*17df0*/  FMUL.FTZ R74, R0.reuse, R74 ;  /* 0x0000004a004a7220 */ /* 0x040fe20000410000 */
[-C--:B------:R-:W-:Y:S01]  /*17e00*/  HMMA.16816.F32 R36, R176, R52.reuse, R36 ;  /* 0x00000034b024723c */ /* 0x080fe20000001824 */
[----:B------:R4:W5:Y:S02]  /*17e10*/  MUFU.EX2 R243, R44 ;  /* 0x0000002c00f37308 */ /* 0x0009640000000800 */
[----:B------:R-:W-:Y:S02]  /*17e20*/  IMAD.MOV.U32 R144, RZ, RZ, R43 ;  /* 0x000000ffff907224 */ /* 0x000fe400078e002b */
[C---:B------:R-:W-:Y:S01]  /*17e30*/  FMUL.FTZ R43, R0.reuse, R151 ;  /* 0x00000097002b7220 */ /* 0x040fe20000410000 */
[----:B------:R-:W-:Y:S01]  /*17e40*/  FMUL.FTZ R75, R0, R75 ;  /* 0x0000004b004b7220 */ /* 0x000fe20000410000 */
[C---:B------:R-:W-:Y:S01]  /*17e50*/  FMUL.FTZ R76, R100.reuse, R76 ;  /* 0x0000004c644c7220 */ /* 0x040fe20000410000 */
[----:B------:R-:W-:Y:S01]  /*17e60*/  FMUL.FTZ R77, R100, R77 ;  /* 0x0000004d644d7220 */ /* 0x000fe20000410000 */
[----:B------:R-:W-:Y:S01]  /*17e70*/  FMUL.FTZ R78, R0, R78 ;  /* 0x0000004e004e7220 */ /* 0x000fe20000410000 */
[----:B---3--:R-:W-:Y:S01]  /*17e80*/  FFMA.FTZ R106, R202, UR4, -R184 ;  /* 0x00000004ca6a7c23 */ /* 0x008fe200080108b8 */
[----:B------:R3:W-:Y:S01]  /*17e90*/  MUFU.EX2 R244, R48 ;  /* 0x0000003000f47308 */ /* 0x0007e20000000800 */
[C---:B------:R-:W-:Y:S04]  /*17ea0*/  HMMA.16816.F32 R40, R180.reuse, R52, R40 ;  /* 0x00000034b428723c */ /* 0x040fe80000001828 */
[----:B------:R-:W-:Y:S01]  /*17eb0*/  FFMA.FTZ R52, R189, UR4, -R110 ;  /* 0x00000004bd347c23 */ /* 0x000fe2000801086e */
[----:B------:R-:W-:Y:S02]  /*17ec0*/  IMAD.MOV.U32 R188, RZ, RZ, R242 ;  /* 0x000000ffffbc7224 */ /* 0x000fe400078e00f2 */
[C---:B------:R-:W-:Y:S02]  /*17ed0*/  FMUL.FTZ R49, R3.reuse, R157 ;  /* 0x0000009d03317220 */ /* 0x040fe40000410000 */
[----:B------:R2:W-:Y:S01]  /*17ee0*/  MUFU.EX2 R220, R106 ;  /* 0x0000006a00dc7308 */ /* 0x0005e20000000800 */
[----:B----4-:R-:W-:Y:S01]  /*17ef0*/  FMUL.FTZ R44, R100, R152 ;  /* 0x00000098642c7220 */ /* 0x010fe20000410000 */
[----:B------:R-:W-:Y:S02]  /*17f00*/  IMAD.MOV.U32 R136, RZ, RZ, R56 ;  /* 0x000000ffff887224 */ /* 0x000fe400078e0038 */
[----:B------:R-:W-:Y:S01]  /*17f10*/  FFMA.FTZ R56, R190, UR4, -R185 ;  /* 0x00000004be387c23 */ /* 0x000fe200080108b9 */
[----:B------:R-:W-:Y:S02]  /*17f20*/  IMAD.MOV.U32 R151, RZ, RZ, R241 ;  /* 0x000000ffff977224 */ /* 0x000fe400078e00f1 */
[C---:B------:R-:W-:Y:S01]  /*17f30*/  FMUL.FTZ R53, R3.reuse, R161 ;  /* 0x000000a103357220 */ /* 0x040fe20000410000 */
[----:B------:R-:W-:Y:S01]  /*17f40*/  FMUL.FTZ R79, R0, R79 ;  /* 0x0000004f004f7220 */ /* 0x000fe20000410000 */
[C---:B------:R-:W-:Y:S01]  /*17f50*/  FMUL.FTZ R80, R3.reuse, R80 ;  /* 0x0000005003507220 */ /* 0x040fe20000410000 */
[-C--:B------:R-:W-:Y:S01]  /*17f60*/  HMMA.16816.F32 R44, R180, R54.reuse, R44 ;  /* 0x00000036b42c723c */ /* 0x080fe2000000182c */
[----:B------:R4:W1:Y:S02]  /*17f70*/  MUFU.EX2 R242, R52 ;  /* 0x0000003400f27308 */ /* 0x0008640000000800 */
[----:B------:R-:W-:Y:S02]  /*17f80*/  IMAD.MOV.U32 R152, RZ, RZ, R50 ;  /* 0x000000ffff987224 */ /* 0x000fe400078e0032 */
[C---:B---3--:R-:W-:Y:S01]  /*17f90*/  FMUL.FTZ R48, R3.reuse, R156 ;  /* 0x0000009c03307220 */ /* 0x048fe20000410000 */
[C---:B------:R-:W-:Y:S01]  /*17fa0*/  FMUL.FTZ R50, R2.reuse, R158 ;  /* 0x0000009e02327220 */ /* 0x040fe20000410000 */
[C---:B------:R-:W-:Y:S01]  /*17fb0*/  FMUL.FTZ R51, R2.reuse, R159 ;  /* 0x0000009f02337220 */ /* 0x040fe20000410000 */
[----:B------:R-:W-:Y:S02]  /*17fc0*/  IMAD.MOV.U32 R146, RZ, RZ, R223 ;  /* 0x000000ffff927224 */ /* 0x000fe400078e00df */
[----:B------:R-:W-:Y:S01]  /*17fd0*/  FMUL.FTZ R81, R3, R81 ;  /* 0x0000005103517220 */ /* 0x000fe20000410000 */
[----:B--2---:R-:W-:Y:S01]  /*17fe0*/  FFMA.FTZ R106, R193, UR4, -R111 ;  /* 0x00000004c16a7c23 */ /* 0x004fe2000801086f */
[----:B------:R2:W-:Y:S01]  /*17ff0*/  MUFU.EX2 R241, R56 ;  /* 0x0000003800f17308 */ /* 0x0005e20000000800 */
[C---:B------:R-:W-:Y:S01]  /*18000*/  FMUL.FTZ R82, R2.reuse, R82 ;  /* 0x0000005202527220 */ /* 0x040fe20000410000 */
[C---:B------:R-:W-:Y:S01]  /*18010*/  FMUL.FTZ R83, R2.reuse, R83 ;  /* 0x0000005302537220 */ /* 0x040fe20000410000 */
[C---:B------:R-:W-:Y:S04]  /*18020*/  HMMA.16816.F32 R48, R176.reuse, R54, R48 ;  /* 0x00000036b030723c */ /* 0x040fe80000001830 */
[C---:B------:R-:W-:Y:S03]  /*18030*/  FMUL.FTZ R54, R2.reuse, R162 ;  /* 0x000000a202367220 */ /* 0x040fe60000410000 */
[----:B------:R3:W-:Y:S01]  /*18040*/  MUFU.EX2 R217, R106 ;  /* 0x0000006a00d97308 */ /* 0x0007e20000000800 */
[----:B----4-:R-:W-:Y:S01]  /*18050*/  FMUL.FTZ R52, R3, R160 ;  /* 0x000000a003347220 */ /* 0x010fe20000410000 */
[----:B------:R-:W-:Y:S01]  /*18060*/  FMUL.FTZ R55, R2, R163 ;  /* 0x000000a302377220 */ /* 0x000fe20000410000 */
[C---:B------:R-:W-:Y:S01]  /*18070*/  FMUL.FTZ R88, R100.reuse, R88 ;  /* 0x0000005864587220 */ /* 0x040fe20000410000 */
[----:B------:R-:W-:Y:S01]  /*18080*/  FMUL.FTZ R89, R100, R89 ;  /* 0x0000005964597220 */ /* 0x000fe20000410000 */
[C---:B------:R-:W-:Y:S01]  /*18090*/  FMUL.FTZ R90, R0.reuse, R90 ;  /* 0x0000005a005a7220 */ /* 0x040fe20000410000 */
[----:B------:R-:W-:Y:S01]  /*180a0*/  FMUL.FTZ R91, R0, R91 ;  /* 0x0000005b005b7220 */ /* 0x000fe20000410000 */
[C---:B------:R-:W-:Y:S03]  /*180b0*/  FMUL.FTZ R92, R100.reuse, R92 ;  /* 0x0000005c645c7220 */ /* 0x040fe60000410000 */
[----:B------:R4:W1:Y:S01]  /*180c0*/  MUFU.EX2 R223, R60 ;  /* 0x0000003c00df7308 */ /* 0x0008620000000800 */
[-C--:B------:R-:W-:Y:S03]  /*180d0*/  HMMA.16816.F32 R52, R176, R112.reuse, R52 ;  /* 0x00000070b034723c */ /* 0x080fe60000001834 */
[----:B------:R-:W-:Y:S02]  /*180e0*/  IMAD.MOV.U32 R154, RZ, RZ, R57 ;  /* 0x000000ffff9a7224 */ /* 0x000fe400078e0039 */
[C---:B--2---:R-:W-:Y:S01]  /*180f0*/  FMUL.FTZ R56, R100.reuse, R164 ;  /* 0x000000a464387220 */ /* 0x044fe20000410000 */
[C---:B------:R-:W-:Y:S01]  /*18100*/  FMUL.FTZ R57, R100.reuse, R165 ;  /* 0x000000a564397220 */ /* 0x040fe20000410000 */
[----:B------:R-:W-:Y:S01]  /*18110*/  FMUL.FTZ R93, R100, R93 ;  /* 0x0000005d645d7220 */ /* 0x000fe20000410000 */
[----:B------:R-:W-:Y:S01]  /*18120*/  FMUL.FTZ R94, R0, R94 ;  /* 0x0000005e005e7220 */ /* 0x000fe20000410000 */
[----:B---3--:R-:W-:Y:S01]  /*18130*/  FFMA.FTZ R106, R194, UR4, -R111 ;  /* 0x00000004c26a7c23 */ /* 0x008fe2000801086f */
[----:B------:R-:W-:Y:S01]  /*18140*/  FMUL.FTZ R95, R0, R95 ;  /* 0x0000005f005f7220 */ /* 0x000fe20000410000 */
[----:B------:R-:W-:Y:S01]  /*18150*/  IMAD.MOV.U32 R143, RZ, RZ, R210 ;  /* 0x000000ffff8f7224 */ /* 0x000fe200078e00d2 */
[----:B-----5:R-:W-:Y:S01]  /*18160*/  F2FP.F16.F32.PACK_AB R120, R243, R245 ;  /* 0x000000f5f378723e */ /* 0x020fe200000000ff */
[C---:B------:R-:W-:Y:S01]  /*18170*/  HMMA.16816.F32 R56, R180.reuse, R112, R56 ;  /* 0x00000070b438723c */ /* 0x040fe20000001838 */
[----:B------:R2:W3:Y:S03]  /*18180*/  MUFU.EX2 R218, R106 ;  /* 0x0000006a00da7308 */ /* 0x0004e60000000800 */
[----:B----4-:R-:W-:Y:S01]  /*18190*/  FMUL.FTZ R60, R100, R168 ;  /* 0x000000a8643c7220 */ /* 0x010fe20000410000 */
[----:B-1----:R-:W-:Y:S01]  /*181a0*/  F2FP.F16.F32.PACK_AB R122, R242, R244 ;  /* 0x000000f4f27a723e */ /* 0x002fe200000000ff */
[----:B------:R-:W-:Y:S01]  /*181b0*/  IMAD.MOV.U32 R159, RZ, RZ, R209 ;  /* 0x000000ffff9f7224 */ /* 0x000fe200078e00d1 */
[----:B------:R-:W-:Y:S01]  /*181c0*/  F2FP.F16.F32.PACK_AB R121, R223, R241 ;  /* 0x000000f1df79723e */ /* 0x000fe200000000ff */
[----:B------:R-:W-:Y:S02]  /*181d0*/  IMAD.MOV.U32 R156, RZ, RZ, R215 ;  /* 0x000000ffff9c7224 */ /* 0x000fe400078e00d7 */
[C---:B------:R-:W-:Y:S01]  /*181e0*/  FMUL.FTZ R84, R3.reuse, R84 ;  /* 0x0000005403547220 */ /* 0x040fe20000410000 */
[----:B------:R-:W-:Y:S01]  /*181f0*/  IMAD.MOV.U32 R157, RZ, RZ, R214 ;  /* 0x000000ffff9d7224 */ /* 0x000fe200078e00d6 */
[-C--:B------:R-:W-:Y:S03]  /*18200*/  HMMA.16816.F32 R60, R180, R114.reuse, R60 ;  /* 0x00000072b43c723c */ /* 0x080fe6000000183c */
[C---:B------:R-:W-:Y:S01]  /*18210*/  FMUL.FTZ R85, R3.reuse, R85 ;  /* 0x0000005503557220 */ /* 0x040fe20000410000 */
[C---:B------:R-:W-:Y:S01]  /*18220*/  FMUL.FTZ R86, R2.reuse, R86 ;  /* 0x0000005602567220 */ /* 0x040fe20000410000 */
[----:B------:R-:W-:Y:S01]  /*18230*/  FMUL.FTZ R87, R2, R87 ;  /* 0x0000005702577220 */ /* 0x000fe20000410000 */
[----:B------:R-:W-:Y:S02]  /*18240*/  IMAD.MOV.U32 R158, RZ, RZ, R212 ;  /* 0x000000ffff9e7224 */ /* 0x000fe400078e00d4 */
[--C-:B--2---:R-:W-:Y:S01]  /*18250*/  FFMA.FTZ R106, R196, UR4, -R184.reuse ;  /* 0x00000004c46a7c23 */ /* 0x104fe200080108b8 */
[C---:B------:R-:W-:Y:S01]  /*18260*/  HMMA.16816.F32 R64, R176.reuse, R114, R64 ;  /* 0x00000072b040723c */ /* 0x040fe20000001840 */
[----:B------:R-:W1:Y:S02]  /*18270*/  LDSM.16.MT88.4 R112, [R105+0x2000] ;  /* 0x002000006970783b */ /* 0x000e640000004200 */
[----:B------:R2:W-:Y:S01]  /*18280*/  MUFU.EX2 R216, R106 ;  /* 0x0000006a00d87308 */ /* 0x0005e20000000800 */
[C---:B------:R-:W-:Y:S01]  /*18290*/  FMUL.FTZ R96, R3.reuse, R96 ;  /* 0x0000006003607220 */ /* 0x040fe20000410000 */
[----:B------:R-:W-:Y:S01]  /*182a0*/  FMUL.FTZ R97, R3, R97 ;  /* 0x0000006103617220 */ /* 0x000fe20000410000 */
[C---:B------:R-:W-:Y:S01]  /*182b0*/  FMUL.FTZ R98, R2.reuse, R98 ;  /* 0x0000006202627220 */ /* 0x040fe20000410000 */
[----:B------:R-:W-:Y:S01]  /*182c0*/  FMUL.FTZ R99, R2, R99 ;  /* 0x0000006302637220 */ /* 0x000fe20000410000 */
[-C--:B------:R-:W-:Y:S03]  /*182d0*/  HMMA.16816.F32 R68, R176, R116.reuse, R68 ;  /* 0x00000074b044723c */ /* 0x080fe60000001844 */
[----:B------:R-:W-:Y:S02]  /*182e0*/  IMAD.MOV.U32 R186, RZ, RZ, R211 ;  /* 0x000000ffffba7224 */ /* 0x000fe400078e00d3 */
[----:B------:R-:W-:Y:S03]  /*182f0*/  IMAD.MOV.U32 R137, RZ, RZ, R213 ;  /* 0x000000ffff897224 */ /* 0x000fe600078e00d5 */
[C---:B------:R-:W-:Y:S04]  /*18300*/  HMMA.16816.F32 R72, R180.reuse, R116, R72 ;  /* 0x00000074b448723c */ /* 0x040fe80000001848 */
[----:B--2---:R-:W-:Y:S04]  /*18310*/  FFMA.FTZ R106, R198, UR4, -R184 ;  /* 0x00000004c66a7c23 */ /* 0x004fe800080108b8 */
[-C--:B------:R-:W-:Y:S01]  /*18320*/  HMMA.16816.F32 R76, R180, R118.reuse, R76 ;  /* 0x00000076b44c723c */ /* 0x080fe2000000184c */
[----:B------:R2:W4:Y:S07]  /*18330*/  MUFU.EX2 R215, R106 ;  /* 0x0000006a00d77308 */ /* 0x00052e0000000800 */
[C---:B------:R-:W-:Y:S01]  /*18340*/  HMMA.16816.F32 R80, R176.reuse, R118, R80 ;  /* 0x00000076b050723c */ /* 0x040fe20000001850 */
[----:B------:R-:W5:Y:S07]  /*18350*/  LDSM.16.MT88.4 R116, [R109+0x9400] ;  /* 0x009400006d74783b */ /* 0x000f6e0000004200 */
[-C--:B-1----:R-:W-:Y:S03]  /*18360*/  HMMA.16816.F32 R84, R176, R112.reuse, R84 ;  /* 0x00000070b054723c */ /* 0x082fe60000001854 */
[--C-:B--2---:R-:W-:Y:S04]  /*18370*/  FFMA.FTZ R106, R204, UR4, -R185.reuse ;  /* 0x00000004cc6a7c23 */ /* 0x104fe800080108b9 */
[----:B------:R1:W2:Y:S01]  /*18380*/  MUFU.EX2 R214, R106 ;  /* 0x0000006a00d67308 */ /* 0x0002a20000000800 */
[C---:B------:R-:W-:Y:S04]  /*18390*/  HMMA.16816.F32 R88, R180.reuse, R112, R88 ;  /* 0x00000070b458723c */ /* 0x040fe80000001858 */
[----:B------:R-:W-:Y:S02]  /*183a0*/  F2FP.F16.F32.PACK_AB R112, R222, R221 ;  /* 0x000000ddde70723e */ /* 0x000fe400000000ff */
[----:B------:R-:W-:Y:S02]  /*183b0*/  F2FP.F16.F32.PACK_AB R113, R220, R219 ;  /* 0x000000dbdc71723e */ /* 0x000fe400000000ff */
[-C--:B------:R-:W-:Y:S01]  /*183c0*/  HMMA.16816.F32 R92, R180, R114.reuse, R92 ;  /* 0x00000072b45c723c */ /* 0x080fe2000000185c */
[----:B------:R-:W-:Y:S07]  /*183d0*/  LDSM.16.MT88.4 R180, [R109+0xbc00] ;  /* 0x00bc00006db4783b */ /* 0x000fee0000004200 */
[----:B------:R-:W-:Y:S04]  /*183e0*/  HMMA.16816.F32 R96, R176, R114, R96 ;  /* 0x00000072b060723c */ /* 0x000fe80000001860 */
[--C-:B-1----:R-:W-:Y:S01]  /*183f0*/  FFMA.FTZ R106, R200, UR4, -R110.reuse ;  /* 0x00000004c86a7c23 */ /* 0x102fe2000801086e */
[----:B---3--:R-:W-:Y:S02]  /*18400*/  F2FP.F16.F32.PACK_AB R114, R218, R217 ;  /* 0x000000d9da72723e */ /* 0x008fe400000000ff */
[----:B----4-:R-:W-:Y:S01]  /*18410*/  F2FP.F16.F32.PACK_AB R115, R215, R216 ;  /* 0x000000d8d773723e */ /* 0x010fe200000000ff */
[----:B------:R1:W-:Y:S01]  /*18420*/  MUFU.EX2 R212, R106 ;  /* 0x0000006a00d47308 */ /* 0x0003e20000000800 */
[----:B--2---:R-:W-:Y:S05]  /*18430*/  F2FP.F16.F32.PACK_AB R123, R214, R224 ;  /* 0x000000e0d67b723e */ /* 0x004fea00000000ff */
[-C--:B-----5:R-:W-:Y:S08]  /*18440*/  HMMA.16816.F32 R4, R112, R116.reuse, R4 ;  /* 0x000000747004723c */ /* 0x0a0ff00000001804 */
[C---:B------:R-:W-:Y:S04]  /*18450*/  HMMA.16816.F32 R8, R120.reuse, R116, R8 ;  /* 0x000000747808723c */ /* 0x040fe80000001808 */
[--C-:B-1----:R-:W-:Y:S04]  /*18460*/  FFMA.FTZ R106, R201, UR4, -R110.reuse ;  /* 0x00000004c96a7c23 */ /* 0x102fe8000801086e */
[-C--:B------:R-:W-:Y:S01]  /*18470*/  HMMA.16816.F32 R12, R120, R118.reuse, R12 ;  /* 0x00000076780c723c */ /* 0x080fe2000000180c */
[----:B------:R1:W2:Y:S07]  /*18480*/  MUFU.EX2 R210, R106 ;  /* 0x0000006a00d27308 */ /* 0x0002ae0000000800 */
[C---:B------:R-:W-:Y:S01]  /*18490*/  HMMA.16816.F32 R16, R112.reuse, R118, R16 ;  /* 0x000000767010723c */ /* 0x040fe20000001810 */
[----:B------:R-:W3:Y:S07]  /*184a0*/  LDSM.16.MT88.4 R116, [R105+0x1400] ;  /* 0x001400006974783b */ /* 0x000eee0000004200 */
[-C--:B------:R-:W-:Y:S03]  /*184b0*/  HMMA.16816.F32 R20, R112, R124.reuse, R20 ;  /* 0x0000007c7014723c */ /* 0x080fe60000001814 */
[--C-:B-1----:R-:W-:Y:S04]  /*184c0*/  FFMA.FTZ R106, R195, UR4, -R110.reuse ;  /* 0x00000004c36a7c23 */ /* 0x102fe8000801086e */
[----:B------:R1:W-:Y:S01]  /*184d0*/  MUFU.EX2 R211, R106 ;  /* 0x0000006a00d37308 */ /* 0x0003e20000000800 */
[C---:B------:R-:W-:Y:S08]  /*184e0*/  HMMA.16816.F32 R24, R120.reuse, R124, R24 ;  /* 0x0000007c7818723c */ /* 0x040ff00000001818 */
[-C--:B------:R-:W-:Y:S08]  /*184f0*/  HMMA.16816.F32 R28, R120, R126.reuse, R28 ;  /* 0x0000007e781c723c */ /* 0x080ff0000000181c */
[C---:B------:R-:W-:Y:S01]  /*18500*/  HMMA.16816.F32 R32, R112.reuse, R126, R32 ;  /* 0x0000007e7020723c */ /* 0x040fe20000001820 */
[----:B------:R-:W4:Y:S03]  /*18510*/  LDSM.16.MT88.4 R124, [R109+0xb400] ;  /* 0x00b400006d7c783b */ /* 0x000f260000004200 */
        /* <DEDUP_REMOVED lines=8> */
[----:B------:R-:W5:Y:S07]  /*185a0*/  LDSM.16.MT88.4 R128, [R105+0x2400] ;  /* 0x002400006980783b */ /* 0x000f6e0000004200 */
[-C--:B---3--:R-:W-:Y:S08]  /*185b0*/  HMMA.16816.F32 R52, R112, R116.reuse, R52 ;  /* 0x000000747034723c */ /* 0x088ff00000001834 */
[C---:B------:R-:W-:Y:S04]  /*185c0*/  HMMA.16816.F32 R56, R120.reuse, R116, R56 ;  /* 0x000000747838723c */ /* 0x040fe80000001838 */
[----:B-1----:R-:W-:Y:S01]  /*185d0*/  FFMA.FTZ R106, R206, UR4, -R185 ;  /* 0x00000004ce6a7c23 */ /* 0x002fe200080108b9 */
[----:B------:R-:W-:Y:S01]  /*185e0*/  FFMA.FTZ R116, R159, UR4, -R111 ;  /* 0x000000049f747c23 */ /* 0x000fe2000801086f */
[----:B------:R-:W-:Y:S01]  /*185f0*/  IMAD.MOV.U32 R159, RZ, RZ, R158 ;  /* 0x000000ffff9f7224 */ /* 0x000fe200078e009e */
[----:B------:R-:W-:Y:S01]  /*18600*/  MOV R158, R157 ;  /* 0x0000009d009e7202 */ /* 0x000fe20000000f00 */
[-C--:B------:R-:W-:Y:S01]  /*18610*/  HMMA.16816.F32 R60, R120, R118.reuse, R60 ;  /* 0x00000076783c723c */ /* 0x080fe2000000183c */
[----:B------:R1:W-:Y:S02]  /*18620*/  MUFU.EX2 R209, R106 ;  /* 0x0000006a00d17308 */ /* 0x0003e40000000800 */
[----:B------:R-:W-:Y:S02]  /*18630*/  IMAD.MOV.U32 R157, RZ, RZ, R156 ;  /* 0x000000ffff9d7224 */ /* 0x000fe400078e009c */
[----:B------:R-:W-:Y:S02]  /*18640*/  IMAD.MOV.U32 R156, RZ, RZ, R155 ;  /* 0x000000ffff9c7224 */ /* 0x000fe400078e009b */
[----:B------:R-:W-:Y:S01]  /*18650*/  IMAD.MOV.U32 R155, RZ, RZ, R149 ;  /* 0x000000ffff9b7224 */ /* 0x000fe200078e0095 */
[C---:B------:R-:W-:Y:S03]  /*18660*/  HMMA.16816.F32 R64, R112.reuse, R118, R64 ;  /* 0x000000767040723c */ /* 0x040fe60000001840 */
[----:B------:R3:W-:Y:S01]  /*18670*/  MUFU.EX2 R205, R116 ;  /* 0x0000007400cd7308 */ /* 0x0007e20000000800 */
[----:B------:R-:W-:Y:S02]  /*18680*/  IMAD.MOV.U32 R149, RZ, RZ, R231 ;  /* 0x000000ffff957224 */ /* 0x000fe400078e00e7 */
[----:B------:R-:W2:Y:S02]  /*18690*/  S2R R231, SR_TID.X ;  /* 0x0000000000e77919 */ /* 0x000ea40000002100 */
[-C--:B----4-:R-:W-:Y:S03]  /*186a0*/  HMMA.16816.F32 R68, R112, R124.reuse, R68 ;  /* 0x0000007c7044723c */ /* 0x090fe60000001844 */
[----:B-1----:R-:W-:Y:S04]  /*186b0*/  FFMA.FTZ R106, R199, UR4, -R185 ;  /* 0x00000004c76a7c23 */ /* 0x002fe800080108b9 */
[----:B------:R1:W-:Y:S01]  /*186c0*/  MUFU.EX2 R207, R106 ;  /* 0x0000006a00cf7308 */ /* 0x0003e20000000800 */
[C---:B------:R-:W-:Y:S01]  /*186d0*/  HMMA.16816.F32 R72, R120.reuse, R124, R72 ;  /* 0x0000007c7848723c */ /* 0x040fe20000001848 */
[----:B---3--:R-:W3:Y:S07]  /*186e0*/  LDSM.16.MT88.4 R116, [R109+0x9800] ;  /* 0x009800006d74783b */ /* 0x008eee0000004200 */
[-C--:B------:R-:W-:Y:S08]  /*186f0*/  HMMA.16816.F32 R76, R120, R126.reuse, R76 ;  /* 0x0000007e784c723c */ /* 0x080ff0000000184c */
[C---:B------:R-:W-:Y:S01]  /*18700*/  HMMA.16816.F32 R80, R112.reuse, R126, R80 ;  /* 0x0000007e7050723c */ /* 0x040fe20000001850 */
[----:B------:R-:W4:Y:S03]  /*18710*/  LDSM.16.MT88.4 R124, [R105+0x800] ;  /* 0x00080000697c783b */ /* 0x000f260000004200 */
[----:B-1----:R-:W-:Y:S01]  /*18720*/  FFMA.FTZ R106, R159, UR4, -R111 ;  /* 0x000000049f6a7c23 */ /* 0x002fe2000801086f */
[----:B------:R-:W-:Y:S03]  /*18730*/  IMAD.MOV.U32 R159, RZ, RZ, R134 ;  /* 0x000000ffff9f7224 */ /* 0x000fe600078e0086 */
[-C--:B-----5:R-:W-:Y:S01]  /*18740*/  HMMA.16816.F32 R84, R112, R128.reuse, R84 ;  /* 0x000000807054723c */ /* 0x0a0fe20000001854 */
[----:B------:R1:W5:Y:S07]  /*18750*/  MUFU.EX2 R206, R106 ;  /* 0x0000006a00ce7308 */ /* 0x00036e0000000800 */
[C---:B------:R-:W-:Y:S08]  /*18760*/  HMMA.16816.F32 R88, R120.reuse, R128, R88 ;  /* 0x000000807858723c */ /* 0x040ff00000001858 */
[-C--:B------:R-:W-:Y:S03]  /*18770*/  HMMA.16816.F32 R92, R120, R130.reuse, R92 ;  /* 0x00000082785c723c */ /* 0x080fe6000000185c */
[----:B-1----:R-:W-:Y:S01]  /*18780*/  FFMA.FTZ R106, R158, UR4, -R184 ;  /* 0x000000049e6a7c23 */ /* 0x002fe200080108b8 */
[----:B------:R-:W-:Y:S01]  /*18790*/  IMAD.MOV.U32 R158, RZ, RZ, R132 ;  /* 0x000000ffff9e7224 */ /* 0x000fe200078e0084 */
[----:B--2---:R-:W-:Y:S02]  /*187a0*/  F2FP.F16.F32.PACK_AB R120, R210, R212 ;  /* 0x000000d4d278723e */ /* 0x004fe400000000ff */
[----:B------:R1:W-:Y:S01]  /*187b0*/  MUFU.EX2 R202, R106 ;  /* 0x0000006a00ca7308 */ /* 0x0003e20000000800 */
[----:B------:R-:W-:Y:S01]  /*187c0*/  HMMA.16816.F32 R96, R112, R130, R96 ;  /* 0x000000827060723c */ /* 0x000fe20000001860 */
[----:B------:R-:W-:Y:S03]  /*187d0*/  LDSM.16.MT88.4 R128, [R105+0x2800] ;  /* 0x002800006980783b */ /* 0x000fe60000004200 */
[----:B-----5:R-:W-:Y:S02]  /*187e0*/  F2FP.F16.F32.PACK_AB R112, R206, R205 ;  /* 0x000000cdce70723e */ /* 0x020fe400000000ff */
[----:B------:R-:W-:Y:S02]  /*187f0*/  F2FP.F16.F32.PACK_AB R122, R213, R211 ;  /* 0x000000d3d57a723e */ /* 0x000fe400000000ff */
[----:B------:R-:W-:Y:S01]  /*18800*/  F2FP.F16.F32.PACK_AB R121, R209, R208 ;  /* 0x000000d0d179723e */ /* 0x000fe200000000ff */
[--C-:B-1----:R-:W-:Y:S01]  /*18810*/  FFMA.FTZ R106, R157, UR4, -R184.reuse ;  /* 0x000000049d6a7c23 */ /* 0x102fe200080108b8 */
[----:B------:R-:W-:Y:S03]  /*18820*/  IMAD.MOV.U32 R157, RZ, RZ, R133 ;  /* 0x000000ffff9d7224 */ /* 0x000fe600078e0085 */
[----:B------:R1:W2:Y:S02]  /*18830*/  MUFU.EX2 R204, R106 ;  /* 0x0000006a00cc7308 */ /* 0x0002a40000000800 */
[--C-:B-1----:R-:W-:Y:S01]  /*18840*/  FFMA.FTZ R106, R247, UR4, -R111.reuse ;  /* 0x00000004f76a7c23 */ /* 0x102fe2000801086f */
[----:B--2---:R-:W-:Y:S07]  /*18850*/  F2FP.F16.F32.PACK_AB R113, R204, R202 ;  /* 0x000000cacc71723e */ /* 0x004fee00000000ff */
[----:B------:R1:W-:Y:S02]  /*18860*/  MUFU.EX2 R201, R106 ;  /* 0x0000006a00c97308 */ /* 0x0003e40000000800 */
[----:B-1----:R-:W-:Y:S08]  /*18870*/  FFMA.FTZ R106, R248, UR4, -R111 ;  /* 0x00000004f86a7c23 */ /* 0x002ff0000801086f */
[----:B------:R1:W2:Y:S02]  /*18880*/  MUFU.EX2 R203, R106 ;  /* 0x0000006a00cb7308 */ /* 0x0002a40000000800 */
[----:B-1----:R-:W-:Y:S01]  /*18890*/  FFMA.FTZ R106, R156, UR4, -R184 ;  /* 0x000000049c6a7c23 */ /* 0x002fe200080108b8 */
[----:B--2---:R-:W-:Y:S01]  /*188a0*/  F2FP.F16.F32.PACK_AB R114, R203, R201 ;  /* 0x000000c9cb72723e */ /* 0x004fe200000000ff */
[----:B------:R-:W-:Y:S06]  /*188b0*/  IMAD.MOV.U32 R156, RZ, RZ, R149 ;  /* 0x000000ffff9c7224 */ /* 0x000fec00078e0095 */
[----:B------:R1:W-:Y:S01]  /*188c0*/  MUFU.EX2 R199, R106 ;  /* 0x0000006a00c77308 */ /* 0x0003e20000000800 */
[----:B------:R-:W-:Y:S02]  /*188d0*/  IMAD.MOV.U32 R149, RZ, RZ, R186 ;  /* 0x000000ffff957224 */ /* 0x000fe400078e00ba */
[----:B------:R-:W-:Y:S02]  /*188e0*/  IMAD.MOV.U32 R186, RZ, RZ, R143 ;  /* 0x000000ffffba7224 */ /* 0x000fe400078e008f */
[----:B------:R-:W-:Y:S02]  /*188f0*/  IMAD.MOV.U32 R143, RZ, RZ, R142 ;  /* 0x000000ffff8f7224 */ /* 0x000fe400078e008e */
[----:B------:R-:W-:Y:S02]  /*18900*/  IMAD.MOV.U32 R142, RZ, RZ, R135 ;  /* 0x000000ffff8e7224 */ /* 0x000fe400078e0087 */
[----:B------:R-:W2:Y:S01]  /*18910*/  LDSM.16.MT88.4 R132, [R109+0xa800] ;  /* 0x00a800006d84783b */ /* 0x000ea20000004200 */
[----:B-1----:R-:W-:Y:S04]  /*18920*/  FFMA.FTZ R106, R246, UR4, -R184 ;  /* 0x00000004f66a7c23 */ /* 0x002fe800080108b8 */
[----:B------:R1:W5:Y:S02]  /*18930*/  MUFU.EX2 R200, R106 ;  /* 0x0000006a00c87308 */ /* 0x0003640000000800 */
[--C-:B-1----:R-:W-:Y:S01]  /*18940*/  FFMA.FTZ R106, R249, UR4, -R185.reuse ;  /* 0x00000004f96a7c23 */ /* 0x102fe200080108b9 */
[----:B-----5:R-:W-:Y:S07]  /*18950*/  F2FP.F16.F32.PACK_AB R115, R200, R199 ;  /* 0x000000c7c873723e */ /* 0x020fee00000000ff */
[----:B------:R1:W5:Y:S01]  /*18960*/  MUFU.EX2 R198, R106 ;  /* 0x0000006a00c67308 */ /* 0x0003620000000800 */
[-C--:B---3--:R-:W-:Y:S03]  /*18970*/  HMMA.16816.F32 R4, R112, R116.reuse, R4 ;  /* 0x000000747004723c */ /* 0x088fe60000001804 */
[--C-:B-1----:R-:W-:Y:S01]  /*18980*/  FFMA.FTZ R106, R159, UR4, -R110.reuse ;  /* 0x000000049f6a7c23 */ /* 0x102fe2000801086e */
[----:B-----5:R-:W-:Y:S05]  /*18990*/  F2FP.F16.F32.PACK_AB R123, R198, R207 ;  /* 0x000000cfc67b723e */ /* 0x020fea00000000ff */
[----:B------:R1:W-:Y:S02]  /*189a0*/  MUFU.EX2 R195, R106 ;  /* 0x0000006a00c37308 */ /* 0x0003e40000000800 */
[C---:B------:R-:W-:Y:S08]  /*189b0*/  HMMA.16816.F32 R8, R120.reuse, R116, R8 ;  /* 0x000000747808723c */ /* 0x040ff00000001808 */
[-C--:B------:R-:W-:Y:S03]  /*189c0*/  HMMA.16816.F32 R12, R120, R118.reuse, R12 ;  /* 0x00000076780c723c */ /* 0x080fe6000000180c */
[--C-:B-1----:R-:W-:Y:S05]  /*189d0*/  FFMA.FTZ R106, R158, UR4, -R110.reuse ;  /* 0x000000049e6a7c23 */ /* 0x102fea000801086e */
[C---:B------:R-:W-:Y:S01]  /*189e0*/  HMMA.16816.F32 R16, R112.reuse, R118, R16 ;  /* 0x000000767010723c */ /* 0x040fe20000001810 */
[----:B------:R1:W3:Y:S01]  /*189f0*/  MUFU.EX2 R197, R106 ;  /* 0x0000006a00c57308 */ /* 0x0002e20000000800 */
[----:B------:R-:W5:Y:S06]  /*18a00*/  LDSM.16.MT88.4 R116, [R105+0x1800] ;  /* 0x001800006974783b */ /* 0x000f6c0000004200 */
[-C--:B----4-:R-:W-:Y:S08]  /*18a10*/  HMMA.16816.F32 R20, R112, R124.reuse, R20 ;  /* 0x0000007c7014723c */ /* 0x090ff00000001814 */
[C---:B------:R-:W-:Y:S04]  /*18a20*/  HMMA.16816.F32 R24, R120.reuse, R124, R24 ;  /* 0x0000007c7818723c */ /* 0x040fe80000001818 */
[--C-:B-1----:R-:W-:Y:S01]  /*18a30*/  FFMA.FTZ R106, R250, UR4, -R110.reuse ;  /* 0x00000004fa6a7c23 */ /* 0x102fe2000801086e */
[----:B------:R-:W-:Y:S01]  /*18a40*/  FFMA.FTZ R110, R157, UR4, -R110 ;  /* 0x000000049d6e7c23 */ /* 0x000fe2000801086e */
[----:B---3--:R-:W-:Y:S02]  /*18a50*/  F2FP.F16.F32.PACK_AB R176, R197, R195 ;  /* 0x000000c3c5b0723e */ /* 0x008fe400000000ff */
[-C--:B------:R-:W-:Y:S01]  /*18a60*/  HMMA.16816.F32 R28, R120, R126.reuse, R28 ;  /* 0x0000007e781c723c */ /* 0x080fe2000000181c */
[----:B------:R1:W-:Y:S07]  /*18a70*/  MUFU.EX2 R194, R106 ;  /* 0x0000006a00c27308 */ /* 0x0003ee0000000800 */
[C---:B------:R-:W-:Y:S01]  /*18a80*/  HMMA.16816.F32 R32, R112.reuse, R126, R32 ;  /* 0x0000007e7020723c */ /* 0x040fe20000001820 */
[----:B------:R-:W3:Y:S02]  /*18a90*/  LDSM.16.MT88.4 R124, [R109+0xb800] ;  /* 0x00b800006d7c783b */ /* 0x000ee40000004200 */
[----:B------:R4:W5:Y:S05]  /*18aa0*/  MUFU.EX2 R196, R110 ;  /* 0x0000006e00c47308 */ /* 0x00096a0000000800 */
[-C--:B--2---:R-:W-:Y:S03]  /*18ab0*/  HMMA.16816.F32 R36, R112, R132.reuse, R36 ;  /* 0x000000847024723c */ /* 0x084fe60000001824 */
[----:B-1----:R-:W-:Y:S04]  /*18ac0*/  FFMA.FTZ R106, R251, UR4, -R185 ;  /* 0x00000004fb6a7c23 */ /* 0x002fe800080108b9 */
[----:B------:R1:W-:Y:S01]  /*18ad0*/  MUFU.EX2 R192, R106 ;  /* 0x0000006a00c07308 */ /* 0x0003e20000000800 */
[C---:B------:R-:W-:Y:S04]  /*18ae0*/  HMMA.16816.F32 R40, R120.reuse, R132, R40 ;  /* 0x000000847828723c */ /* 0x040fe80000001828 */
[----:B----4-:R-:W-:Y:S01]  /*18af0*/  FFMA.FTZ R110, R156, UR4, -R111 ;  /* 0x000000049c6e7c23 */ /* 0x010fe2000801086f */
[----:B------:R-:W-:Y:S01]  /*18b00*/  IMAD.MOV.U32 R156, RZ, RZ, R153 ;  /* 0x000000ffff9c7224 */ /* 0x000fe200078e0099 */
[----:B-----5:R-:W-:Y:S01]  /*18b10*/  F2FP.F16.F32.PACK_AB R178, R196, R194 ;  /* 0x000000c2c4b2723e */ /* 0x020fe200000000ff */
[----:B------:R-:W-:Y:S01]  /*18b20*/  IMAD.MOV.U32 R153, RZ, RZ, R188 ;  /* 0x000000ffff997224 */ /* 0x000fe200078e00bc */
[-C--:B------:R-:W-:Y:S01]  /*18b30*/  HMMA.16816.F32 R44, R120, R134.reuse, R44 ;  /* 0x00000086782c723c */ /* 0x080fe2000000182c */
[----:B------:R-:W-:Y:S02]  /*18b40*/  MUFU.EX2 R189, R110 ;  /* 0x0000006e00bd7308 */ /* 0x000fe40000000800 */
[----:B------:R-:W-:Y:S05]  /*18b50*/  IMAD.MOV.U32 R246, RZ, RZ, R153 ;  /* 0x000000fffff67224 */ /* 0x000fea00078e0099 */
[C---:B------:R-:W-:Y:S01]  /*18b60*/  HMMA.16816.F32 R48, R112.reuse, R134, R48 ;  /* 0x000000867030723c */ /* 0x040fe20000001830 */
[----:B------:R-:W2:Y:S03]  /*18b70*/  LDSM.16.MT88.4 R132, [R109+0x9c00] ;  /* 0x009c00006d84783b */ /* 0x000ea60000004200 */
[--C-:B-1----:R-:W-:Y:S01]  /*18b80*/  FFMA.FTZ R106, R252, UR4, -R185.reuse ;  /* 0x00000004fc6a7c23 */ /* 0x102fe200080108b9 */
[----:B------:R-:W-:Y:S03]  /*18b90*/  FFMA.FTZ R185, R108, UR4, -R185 ;  /* 0x000000046cb97c23 */ /* 0x000fe600080108b9 */
[-C--:B------:R-:W-:Y:S01]  /*18ba0*/  HMMA.16816.F32 R52, R112, R116.reuse, R52 ;  /* 0x000000747034723c */ /* 0x080fe20000001834 */
[----:B------:R1:W4:Y:S07]  /*18bb0*/  MUFU.EX2 R193, R106 ;  /* 0x0000006a00c17308 */ /* 0x00032e0000000800 */
[C---:B------:R-:W-:Y:S03]  /*18bc0*/  HMMA.16816.F32 R56, R120.reuse, R116, R56 ;  /* 0x000000747838723c */ /* 0x040fe60000001838 */
[----:B------:R-:W5:Y:S05]  /*18bd0*/  MUFU.EX2 R185, R185 ;  /* 0x000000b900b97308 */ /* 0x000f6a0000000800 */
[-C--:B------:R-:W-:Y:S03]  /*18be0*/  HMMA.16816.F32 R60, R120, R118.reuse, R60 ;  /* 0x00000076783c723c */ /* 0x080fe6000000183c */
[----:B-1----:R-:W-:Y:S01]  /*18bf0*/  FFMA.FTZ R106, R155, UR4, -R111 ;  /* 0x000000049b6a7c23 */ /* 0x002fe2000801086f */
[----:B------:R-:W-:Y:S01]  /*18c00*/  IMAD.MOV.U32 R155, RZ, RZ, R152 ;  /* 0x000000ffff9b7224 */ /* 0x000fe200078e0098 */
[----:B----4-:R-:W-:Y:S01]  /*18c10*/  F2FP.F16.F32.PACK_AB R177, R193, R192 ;  /* 0x000000c0c1b1723e */ /* 0x010fe200000000ff */
[----:B------:R-:W-:Y:S01]  /*18c20*/  IMAD.MOV.U32 R152, RZ, RZ, R151 ;  /* 0x000000ffff987224 */ /* 0x000fe200078e0097 */
[----:B------:R1:W4:Y:S01]  /*18c30*/  MUFU.EX2 R190, R106 ;  /* 0x0000006a00be7308 */ /* 0x0003220000000800 */
[C---:B------:R-:W-:Y:S04]  /*18c40*/  HMMA.16816.F32 R64, R112.reuse, R118, R64 ;  /* 0x000000767040723c */ /* 0x040fe80000001840 */
[----:B------:R-:W-:Y:S01]  /*18c50*/  IMAD.MOV.U32 R151, RZ, RZ, R150 ;  /* 0x000000ffff977224 */ /* 0x000fe200078e0096 */
[----:B-----5:R-:W-:Y:S01]  /*18c60*/  F2FP.F16.F32.PACK_AB R179, R185, R191 ;  /* 0x000000bfb9b3723e */ /* 0x020fe200000000ff */
[----:B------:R-:W-:Y:S01]  /*18c70*/  IMAD.MOV.U32 R150, RZ, RZ, R149 ;  /* 0x000000ffff967224 */ /* 0x000fe200078e0095 */
[----:B------:R-:W-:Y:S01]  /*18c80*/  MOV R247, R155 ;  /* 0x0000009b00f77202 */ /* 0x000fe20000000f00 */
[-C--:B---3--:R-:W-:Y:S03]  /*18c90*/  HMMA.16816.F32 R68, R112, R124.reuse, R68 ;  /* 0x0000007c7044723c */ /* 0x088fe60000001844 */
[----:B------:R-:W-:Y:S02]  /*18ca0*/  IMAD.MOV.U32 R149, RZ, RZ, R186 ;  /* 0x000000ffff957224 */ /* 0x000fe400078e00ba */
[----:B------:R-:W-:Y:S02]  /*18cb0*/  IMAD.MOV.U32 R250, RZ, RZ, R151 ;  /* 0x000000fffffa7224 */ /* 0x000fe400078e0097 */
[----:B------:R-:W-:Y:S01]  /*18cc0*/  IMAD.MOV.U32 R249, RZ, RZ, R152 ;  /* 0x000000fffff97224 */ /* 0x000fe200078e0098 */
[C---:B------:R-:W-:Y:S04]  /*18cd0*/  HMMA.16816.F32 R72, R120.reuse, R124, R72 ;  /* 0x0000007c7848723c */ /* 0x040fe80000001848 */
[----:B-1----:R-:W-:Y:S01]  /*18ce0*/  FFMA.FTZ R106, R154, UR4, -R184 ;  /* 0x000000049a6a7c23 */ /* 0x002fe200080108b8 */
[----:B------:R-:W-:Y:S01]  /*18cf0*/  IMAD.MOV.U32 R154, RZ, RZ, R187 ;  /* 0x000000ffff9a7224 */ /* 0x000fe200078e00bb */
[----:B----4-:R-:W-:Y:S01]  /*18d00*/  F2FP.F16.F32.PACK_AB R108, R190, R189 ;  /* 0x000000bdbe6c723e */ /* 0x010fe200000000ff */
[----:B------:R-:W-:Y:S01]  /*18d10*/  IMAD.MOV.U32 R252, RZ, RZ, R149 ;  /* 0x000000fffffc7224 */ /* 0x000fe200078e0095 */
[-C--:B------:R-:W-:Y:S01]  /*18d20*/  HMMA.16816.F32 R76, R120, R126.reuse, R76 ;  /* 0x0000007e784c723c */ /* 0x080fe2000000184c */
[----:B------:R1:W-:Y:S02]  /*18d30*/  MUFU.EX2 R188, R106 ;  /* 0x0000006a00bc7308 */ /* 0x0003e40000000800 */
[----:B------:R-:W-:Y:S02]  /*18d40*/  IMAD.MOV.U32 R248, RZ, RZ, R154 ;  /* 0x000000fffff87224 */ /* 0x000fe400078e009a */
[----:B------:R-:W-:Y:S03]  /*18d50*/  IMAD.MOV.U32 R251, RZ, RZ, R150 ;  /* 0x000000fffffb7224 */ /* 0x000fe600078e0096 */
[C---:B------:R-:W-:Y:S08]  /*18d60*/  HMMA.16816.F32 R80, R112.reuse, R126, R80 ;  /* 0x0000007e7050723c */ /* 0x040ff00000001850 */
[-C--:B------:R-:W-:Y:S03]  /*18d70*/  HMMA.16816.F32 R84, R112, R128.reuse, R84 ;  /* 0x000000807054723c */ /* 0x080fe60000001854 */
[--C-:B-1----:R-:W-:Y:S04]  /*18d80*/  FFMA.FTZ R106, R143, UR4, -R184.reuse ;  /* 0x000000048f6a7c23 */ /* 0x102fe800080108b8 */
[----:B------:R1:W-:Y:S01]  /*18d90*/  MUFU.EX2 R186, R106 ;  /* 0x0000006a00ba7308 */ /* 0x0003e20000000800 */
[C---:B------:R-:W-:Y:S08]  /*18da0*/  HMMA.16816.F32 R88, R120.reuse, R128, R88 ;  /* 0x000000807858723c */ /* 0x040ff00000001858 */
[-C--:B------:R-:W-:Y:S08]  /*18db0*/  HMMA.16816.F32 R92, R120, R130.reuse, R92 ;  /* 0x00000082785c723c */ /* 0x080ff0000000185c */
[----:B------:R-:W-:Y:S04]  /*18dc0*/  HMMA.16816.F32 R96, R112, R130, R96 ;  /* 0x000000827060723c */ /* 0x000fe80000001860 */
[--C-:B-1----:R-:W-:Y:S01]  /*18dd0*/  FFMA.FTZ R106, R142, UR4, -R111.reuse ;  /* 0x000000048e6a7c23 */ /* 0x102fe2000801086f */
[----:B------:R-:W-:Y:S03]  /*18de0*/  FFMA.FTZ R111, R141, UR4, -R111 ;  /* 0x000000048d6f7c23 */ /* 0x000fe6000801086f */
[----:B------:R1:W-:Y:S10]  /*18df0*/  MUFU.EX2 R187, R106 ;  /* 0x0000006a00bb7308 */ /* 0x0003f40000000800 */
[----:B------:R-:W3:Y:S01]  /*18e00*/  MUFU.EX2 R107, R111 ;  /* 0x0000006f006b7308 */ /* 0x000ee20000000800 */
[--C-:B-1----:R-:W-:Y:S01]  /*18e10*/  FFMA.FTZ R106, R140, UR4, -R184.reuse ;  /* 0x000000048c6a7c23 */ /* 0x102fe200080108b8 */
[----:B------:R-:W-:Y:S01]  /*18e20*/  FFMA.FTZ R184, R156, UR4, -R184 ;  /* 0x000000049cb87c23 */ /* 0x000fe200080108b8 */
[----:B------:R-:W1:Y:S07]  /*18e30*/  LDSM.16.MT88.4 R140, [R105+0xc00] ;  /* 0x000c0000698c783b */ /* 0x000e6e0000004200 */
[----:B------:R-:W-:Y:S01]  /*18e40*/  MUFU.EX2 R106, R106 ;  /* 0x0000006a006a7308 */ /* 0x000fe20000000800 */
[----:B---3--:R-:W-:Y:S01]  /*18e50*/  F2FP.F16.F32.PACK_AB R110, R107, R187 ;  /* 0x000000bb6b6e723e */ /* 0x008fe200000000ff */
[----:B------:R3:W4:Y:S08]  /*18e60*/  LDSM.16.MT88.4 R156, [R109+0xac00] ;  /* 0x00ac00006d9c783b */ /* 0x0007300000004200 */
[----:B------:R-:W5:Y:S02]  /*18e70*/  MUFU.EX2 R184, R184 ;  /* 0x000000b800b87308 */ /* 0x000f640000000800 */
[----:B-----5:R-:W-:Y:S02]  /*18e80*/  F2FP.F16.F32.PACK_AB R111, R184, R106 ;  /* 0x0000006ab86f723e */ /* 0x020fe400000000ff */
[----:B---3--:R-:W-:Y:S07]  /*18e90*/  F2FP.F16.F32.PACK_AB R109, R186, R188 ;  /* 0x000000bcba6d723e */ /* 0x008fee00000000ff */
[-C--:B--2---:R-:W-:Y:S01]  /*18ea0*/  HMMA.16816.F32 R112, R108, R132.reuse, R4 ;  /* 0x000000846c70723c */ /* 0x084fe20000001804 */
[----:B------:R-:W2:Y:S04]  /*18eb0*/  LDL.LU R5, [R1+0x38] ;  /* 0x0000380001057983 */ /* 0x000ea80000300800 */
[----:B------:R-:W3:Y:S01]  /*18ec0*/  LDL.LU R4, [R1+0x34] ;  /* 0x0000340001047983 */ /* 0x000ee20000300800 */
[----:B------:R-:W-:Y:S02]  /*18ed0*/  IMAD.MOV.U32 R7, RZ, RZ, R147 ;  /* 0x000000ffff077224 */ /* 0x000fe400078e0093 */
[C---:B------:R-:W-:Y:S04]  /*18ee0*/  HMMA.16816.F32 R116, R176.reuse, R132, R8 ;  /* 0x00000084b074723c */ /* 0x040fe80000001808 */
[----:B------:R-:W-:Y:S02]  /*18ef0*/  IMAD.MOV.U32 R6, RZ, RZ, R148 ;  /* 0x000000ffff067224 */ /* 0x000fe400078e0094 */
[----:B------:R-:W-:Y:S02]  /*18f00*/  IMAD.MOV.U32 R9, RZ, RZ, R146 ;  /* 0x000000ffff097224 */ /* 0x000fe400078e0092 */
[-C--:B------:R-:W-:Y:S01]  /*18f10*/  HMMA.16816.F32 R120, R176, R134.reuse, R12 ;  /* 0x00000086b078723c */ /* 0x080fe2000000180c */
[----:B------:R-:W5:Y:S02]  /*18f20*/  LDL.LU R12, [R1+0x40] ;  /* 0x00004000010c7983 */ /* 0x000f640000300800 */
[----:B------:R-:W-:Y:S02]  /*18f30*/  IMAD.MOV.U32 R10, RZ, RZ, R145 ;  /* 0x000000ffff0a7224 */ /* 0x000fe400078e0091 */
[----:B------:R-:W-:Y:S02]  /*18f40*/  IMAD.MOV.U32 R11, RZ, RZ, R144 ;  /* 0x000000ffff0b7224 */ /* 0x000fe400078e0090 */
[----:B------:R-:W-:Y:S01]  /*18f50*/  IMAD.MOV.U32 R14, RZ, RZ, R138 ;  /* 0x000000ffff0e7224 */ /* 0x000fe200078e008a */
[C---:B------:R-:W-:Y:S01]  /*18f60*/  HMMA.16816.F32 R124, R108.reuse, R134, R16 ;  /* 0x000000866c7c723c */ /* 0x040fe20000001810 */
[----:B------:R-:W5:Y:S03]  /*18f70*/  LDL.LU R19, [R1+0x3c] ;  /* 0x00003c0001137983 */ /* 0x000f660000300800 */
[----:B------:R-:W-:Y:S02]  /*18f80*/  IMAD.MOV.U32 R15, RZ, RZ, R137 ;  /* 0x000000ffff0f7224 */ /* 0x000fe400078e0089 */
[----:B------:R-:W-:Y:S02]  /*18f90*/  IMAD.MOV.U32 R13, RZ, RZ, R139 ;  /* 0x000000ffff0d7224 */ /* 0x000fe400078e008b */
[-C--:B-1----:R-:W-:Y:S03]  /*18fa0*/  HMMA.16816.F32 R128, R108, R140.reuse, R20 ;  /* 0x0000008c6c80723c */ /* 0x082fe60000001814 */
[----:B------:R-:W-:Y:S05]  /*18fb0*/  IMAD.MOV.U32 R18, RZ, RZ, R136 ;  /* 0x000000ffff127224 */ /* 0x000fea00078e0088 */
[C---:B------:R-:W-:Y:S08]  /*18fc0*/  HMMA.16816.F32 R132, R176.reuse, R140, R24 ;  /* 0x0000008cb084723c */ /* 0x040ff00000001818 */
[-C--:B------:R-:W-:Y:S08]  /*18fd0*/  HMMA.16816.F32 R136, R176, R142.reuse, R28 ;  /* 0x0000008eb088723c */ /* 0x080ff0000000181c */
[C---:B------:R-:W-:Y:S08]  /*18fe0*/  HMMA.16816.F32 R140, R108.reuse, R142, R32 ;  /* 0x0000008e6c8c723c */ /* 0x040ff00000001820 */
        /* <DEDUP_REMOVED lines=13> */
[----:B---3--:R-:W-:Y:S03]  /*190c0*/  FFMA.FTZ R8, R0, R4, R7 ;  /* 0x0000000400087223 */ /* 0x008fe60000010007 */
[----:B------:R-:W-:Y:S01]  /*190d0*/  FADD.FTZ R0, R14, R100 ;  /* 0x000000640e007221 */ /* 0x000fe20000010000 */
[----:B------:R1:W2:Y:S01]  /*190e0*/  LDSM.16.MT88.4 R4, [R105+0x2c00] ;  /* 0x002c00006904783b */ /* 0x0002a20000004200 */
[----:B------:R-:W-:Y:S02]  /*190f0*/  IMAD.MOV.U32 R100, RZ, RZ, R103 ;  /* 0x000000ffff647224 */ /* 0x000fe400078e0067 */
[----:B------:R-:W-:Y:S01]  /*19100*/  FADD.FTZ R8, R15, R8 ;  /* 0x000000080f087221 */ /* 0x000fe20000010000 */
[----:B-----5:R-:W-:Y:S04]  /*19110*/  FFMA.FTZ R2, R2, R12, R13 ;  /* 0x0000000c02027223 */ /* 0x020fe8000001000d */
[----:B------:R-:W-:Y:S04]  /*19120*/  FADD.FTZ R2, R10, R2 ;  /* 0x000000020a027221 */ /* 0x000fe80000010000 */
[----:B------:R-:W-:Y:S01]  /*19130*/  FADD.FTZ R2, R250, R2 ;  /* 0x00000002fa027221 */ /* 0x000fe20000010000 */
[----:B------:R-:W-:Y:S04]  /*19140*/  FFMA.FTZ R3, R3, R19, R18 ;  /* 0x0000001303037223 */ /* 0x000fe80000010012 */
[----:B------:R-:W-:Y:S01]  /*19150*/  FADD.FTZ R3, R9, R3 ;  /* 0x0000000309037221 */ /* 0x000fe20000010000 */
[----:B------:R-:W-:Y:S01]  /*19160*/  FADD.FTZ R9, R11, R0 ;  /* 0x000000000b097221 */ /* 0x000fe20000010000 */
[----:B------:R-:W-:Y:S01]  /*19170*/  FADD.FTZ R0, R252, R8 ;  /* 0x00000008fc007221 */ /* 0x000fe20000010000 */
[----:B-1----:R-:W-:Y:S02]  /*19180*/  IMAD.MOV.U32 R105, RZ, RZ, R102 ;  /* 0x000000ffff697224 */ /* 0x002fe400078e0066 */
        /* <DEDUP_REMOVED lines=56> */
[----:B------:R-:W-:Y:S02]  /*19510*/  IMAD.MOV.U32 R106, RZ, RZ, R101 ;  /* 0x000000ffff6a7224 */ /* 0x000fe400078e0065 */
[----:B------:R-:W-:Y:S01]  /*19520*/  FADD.FTZ R0, R184, R0 ;  /* 0x00000000b8007221 */ /* 0x000fe20000010000 */
[----:B------:R-:W-:Y:S04]  /*19530*/  STL [R1+0x38], R4 ;  /* 0x0000380401007387 */ /* 0x000fe80000100800 */
[----:B------:R1:W-:Y:S04]  /*19540*/  STL [R1+0x34], R3 ;  /* 0x0000340301007387 */ /* 0x0003e80000100800 */
[----:B------:R3:W-:Y:S04]  /*19550*/  STL [R1+0x3c], R2 ;  /* 0x00003c0201007387 */ /* 0x0007e80000100800 */
[----:B------:R3:W-:Y:S01]  /*19560*/  STL [R1+0x40], R0 ;  /* 0x0000400001007387 */ /* 0x0007e20000100800 */
[----:B-1----:R-:W-:Y:S01]  /*19570*/  IMAD.MOV.U32 R3, RZ, RZ, R104 ;  /* 0x000000ffff037224 */ /* 0x002fe200078e0068 */
[----:B------:R-:W-:Y:S06]  /*19580*/  BRA.U UP0, `(.L_x_348) ;  /* 0xffffffa900647547 */ /* 0x000fec000b83ffff */
.L_x_347:
[----:B------:R-:W3:Y:S04]  /*19590*/  LDL.LU R4, [R1+0x3c] ;  /* 0x00003c0001047983 */ /* 0x000ee80000300800 */
[----:B------:R-:W4:Y:S04]  /*195a0*/  LDL.LU R9, [R1+0x40] ;  /* 0x0000400001097983 */ /* 0x000f280000300800 */
[----:B------:R-:W5:Y:S04]  /*195b0*/  LDL.LU R8, [R1+0x38] ;  /* 0x0000380001087983 */ /* 0x000f680000300800 */
[----:B------:R-:W2:Y:S04]  /*195c0*/  LDL.LU R5, [R1+0x34] ;  /* 0x0000340001057983 */ /* 0x000ea80000300800 */
[----:B------:R-:W5:Y:S04]  /*195d0*/  LDL.LU R7, [R1+0x4c] ;  /* 0x00004c0001077983 */ /* 0x000f680000300800 */
[----:B------:R-:W5:Y:S01]  /*195e0*/  LDL.LU R6, [R1+0x58] ;  /* 0x0000580001067983 */ /* 0x000f620000300800 */
[----:B------:R-:W-:Y:S01]  /*195f0*/  UISETP.NE.AND UP3, UPT, UR19, -0x1, UPT ;  /* 0xffffffff1300788c */ /* 0x000fe2000bf65270 */
[----:B------:R-:W-:Y:S01]  /*19600*/  LOP3.LUT P6, RZ, R231, 0x3, RZ, 0xc0, !PT ;  /* 0x00000003e7ff7812 */ /* 0x000fe200078cc0ff */
[----:B------:R-:W1:Y:S01]  /*19610*/  LDCU.U8 UR12, c[0x0][0x549] ;  /* 0x0000a920ff0c77ac */ /* 0x000e620008000000 */
[----:B------:R-:W-:Y:S01]  /*19620*/  UISETP.NE.AND UP2, UPT, UR19, -0x1, UPT ;  /* 0xffffffff1300788c */ /* 0x000fe2000bf45270 */
[----:B------:R-:W5:Y:S07]  /*19630*/  LDCU UR16, c[0x0][0x434] ;  /* 0x00008680ff1077ac */ /* 0x000f6e0008000800 */
        /* <DEDUP_REMOVED lines=10> */
[----:B---3--:R-:W1:Y:S04]  /*196e0*/  SHFL.BFLY PT, R2, R4, 0x2, 0x1f ;  /* 0x0c401f0004027f89 */ /* 0x008e6800000e0000 */
[----:B----4-:R-:W3:Y:S04]  /*196f0*/  SHFL.BFLY PT, R0, R9, 0x2, 0x1f ;  /* 0x0c401f0009007f89 */ /* 0x010ee800000e0000 */
[----:B--2---:R-:W2:Y:S01]  /*19700*/  SHFL.BFLY PT, R3, R5, 0x2, 0x1f ;  /* 0x0c401f0005037f89 */ /* 0x004ea200000e0000 */
[----:B-----5:R-:W-:-:S04]  /*19710*/  LOP3.LUT R226, R7, R226, RZ, 0xfc, !PT ;  /* 0x000000e207e27212 */ /* 0x020fc800078efcff */
[----:B------:R-:W-:Y:S01]  /*19720*/  LOP3.LUT R226, R226, 0x20, R6, 0xf8, !PT ;  /* 0x00000020e2e27812 */ /* 0x000fe200078ef806 */
[----:B-1----:R-:W-:Y:S02]  /*19730*/  FADD.FTZ R2, R2, R4 ;  /* 0x0000000402027221 */ /* 0x002fe40000010000 */
[----:B------:R-:W1:Y:S01]  /*19740*/  SHFL.BFLY PT, R4, R8, 0x2, 0x1f ;  /* 0x0c401f0008047f89 */ /* 0x000e6200000e0000 */
[----:B---3--:R-:W-:-:S03]  /*19750*/  FADD.FTZ R0, R0, R9 ;  /* 0x0000000900007221 */ /* 0x008fc60000010000 */
[----:B------:R-:W3:Y:S04]  /*19760*/  SHFL.BFLY PT, R51, R2, 0x1, 0x1f ;  /* 0x0c201f0002337f89 */ /* 0x000ee800000e0000 */
[----:B------:R-:W4:Y:S01]  /*19770*/  SHFL.BFLY PT, R50, R0, 0x1, 0x1f ;  /* 0x0c201f0000327f89 */ /* 0x000f2200000e0000 */
[----:B--2---:R-:W-:-:S05]  /*19780*/  FADD.FTZ R3, R3, R5 ;  /* 0x0000000503037221 */ /* 0x004fca0000010000 */
[----:B------:R-:W2:Y:S01]  /*19790*/  SHFL.BFLY PT, R53, R3, 0x1, 0x1f ;  /* 0x0c201f0003357f89 */ /* 0x000ea200000e0000 */
[----:B-1----:R-:W-:Y:S01]  /*197a0*/  FADD.FTZ R4, R4, R8 ;  /* 0x0000000804047221 */ /* 0x002fe20000010000 */
[----:B---3--:R-:W-:-:S04]  /*197b0*/  FADD.FTZ R51, R2, R51 ;  /* 0x0000003302337221 */ /* 0x008fc80000010000 */
[----:B------:R-:W1:Y:S01]  /*197c0*/  SHFL.BFLY PT, R52, R4, 0x1, 0x1f ;  /* 0x0c201f0004347f89 */ /* 0x000e6200000e0000 */
[----:B------:R-:W3:Y:S01]  /*197d0*/  MUFU.RCP R2, R51 ;  /* 0x0000003300027308 */ /* 0x000ee20000001000 */
[----:B----4-:R-:W-:Y:S01]  /*197e0*/  FADD.FTZ R50, R0, R50 ;  /* 0x0000003200327221 */ /* 0x010fe20000010000 */
[----:B------:R-:W-:Y:S02]  /*197f0*/  LOP3.LUT R0, R6, 0xc0, RZ, 0xc0, !PT ;  /* 0x000000c006007812 */ /* 0x000fe400078ec0ff */
[----:B------:R-:W-:Y:S02]  /*19800*/  FSETP.NE.FTZ.AND P0, PT, R51, RZ, PT ;  /* 0x000000ff3300720b */ /* 0x000fe40003f15000 */
[----:B------:R-:W-:Y:S01]  /*19810*/  LOP3.LUT R6, R0, 0x18, R231, 0xf8, !PT ;  /* 0x0000001800067812 */ /* 0x000fe200078ef8e7 */
[----:B--2---:R-:W-:Y:S01]  /*19820*/  FADD.FTZ R53, R3, R53 ;  /* 0x0000003503357221 */ /* 0x004fe20000010000 */
[----:B------:R-:W2:Y:S01]  /*19830*/  MUFU.RCP R5, R50 ;  /* 0x0000003200057308 */ /* 0x000ea20000001000 */
[----:B------:R-:W-:-:S02]  /*19840*/  FSETP.NE.FTZ.AND P4, PT, R50, RZ, PT ;  /* 0x000000ff3200720b */ /* 0x000fc40003f95000 */
[----:B------:R-:W-:Y:S02]  /*19850*/  LOP3.LUT R226, R226, R6, RZ, 0xfc, !PT ;  /* 0x00000006e2e27212 */ /* 0x000fe400078efcff */
[----:B------:R-:W-:Y:S02]  /*19860*/  FSETP.NE.FTZ.AND P5, PT, R53, RZ, PT ;  /* 0x000000ff3500720b */ /* 0x000fe40003fb5000 */
[----:B---3--:R-:W-:Y:S01]  /*19870*/  FSEL R0, R2, 1, P0 ;  /* 0x3f80000002007808 */ /* 0x008fe20000000000 */
        /* <DEDUP_REMOVED lines=26> */
[----:B--2---:R-:W-:-:S02]  /*19a20*/  FSEL R3, R5, 1, P4 ;  /* 0x3f80000005037808 */ /* 0x004fc40002000000 */
        /* <DEDUP_REMOVED lines=111> */
[----:B------:R-:W5:Y:S01]  /*1a120*/  @UP1 LDCU UR5, c[0x0][0x430] ;  /* 0x00008600ff0517ac */ /* 0x000f620008000800 */
        /* <DEDUP_REMOVED lines=16> */
[----:B-----5:R-:W-:Y:S01]  /*1a230*/  @UP1 UIMAD UR16, UR5, UR6, URZ ;  /* 0x00000006051012a4 */ /* 0x020fe2000f8e02ff */
        /* <DEDUP_REMOVED lines=51> */
[----:B--2---:R-:W-:-:S03]  /*1a570*/  MOV R18, 0x7f800000 ;  /* 0x7f80000000127802 */ /* 0x004fc60000000f00 */
[----:B------:R2:W-:Y:S04]  /*1a580*/  STS [R3+0x5210], R11 ;  /* 0x0052100b03007388 */ /* 0x0005e80000000800 */
[----:B------:R3:W-:Y:S04]  /*1a590*/  STS [R2+0x4020], R10 ;  /* 0x0040200a02007388 */ /* 0x0007e80000000800 */
[----:B------:R4:W-:Y:S01]  /*1a5a0*/  STS [R2+0x4220], R9 ;  /* 0x0042200902007388 */ /* 0x0009e20000000800 */
[----:B------:R-:W1:Y:S03]  /*1a5b0*/  S2R R20, SR_CTAID.X ;  /* 0x0000000000147919 */ /* 0x000e660000002500 */
[----:B------:R5:W-:Y:S04]  /*1a5c0*/  STS [R0+0x4030], R7 ;  /* 0x0040300700007388 */ /* 0x000be80000000800 */
[----:B------:R-:W-:Y:S04]  /*1a5d0*/  STS [R0+0x4230], R6 ;  /* 0x0042300600007388 */ /* 0x000fe80000000800 */
[----:B------:R1:W-:Y:S01]  /*1a5e0*/  STS [R2+0x5020], R8 ;  /* 0x0050200802007388 */ /* 0x0003e20000000800 */
[----:B--2---:R-:W2:Y:S03]  /*1a5f0*/  @P0 LDC R3, c[0x0][0x458] ;  /* 0x00011600ff030b82 */ /* 0x004ea60000000800 */
[----:B------:R1:W-:Y:S04]  /*1a600*/  STS [R2+0x5220], R45 ;  /* 0x0052202d02007388 */ /* 0x0003e80000000800 */
[----:B------:R-:W-:Y:S01]  /*1a610*/  STS [R0+0x5030], R44 ;  /* 0x0050302c00007388 */ /* 0x000fe20000000800 */
[----:B---3--:R-:W3:Y:S03]  /*1a620*/  @P4 LDC R10, c[0x0][0x458] ;  /* 0x00011600ff0a4b82 */ /* 0x008ee60000000800 */
[----:B------:R1:W-:Y:S05]  /*1a630*/  STS [R0+0x5230], R43 ;  /* 0x0052302b00007388 */ /* 0x0003ea0000000800 */
[----:B----4-:R-:W4:Y:S01]  /*1a640*/  @P3 LDC R9, c[0x0][0x458] ;  /* 0x00011600ff093b82 */ /* 0x010f220000000800 */
[----:B-----5:R2:W2:Y:S08]  /*1a650*/  @P3 MUFU.LG2 R7, R52 ;  /* 0x0000003400073308 */ /* 0x0204b00000000c00 */
[----:B-1----:R1:W1:Y:S01]  /*1a660*/  @P4 MUFU.LG2 R8, R50 ;  /* 0x0000003200084308 */ /* 0x0022620000000c00 */
        /* <DEDUP_REMOVED lines=12> */
.L_x_351:
[----:B------:R-:W5:Y:S01]  /*1a730*/  LDL R27, [R1+0x1c] ;  /* 0x00001c00011b7983 */ /* 0x000f620000100800 */
[----:B--2---:R-:W-:Y:S01]  /*1a740*/  @P0 FFMA.FTZ R18, R103, R3, R5 ;  /* 0x0000000367120223 */ /* 0x004fe20000010005 */
[----:B------:R-:W2:Y:S01]  /*1a750*/  LDC.64 R16, c[0x0][0x410] ;  /* 0x00010400ff107b82 */ /* 0x000ea20000000a00 */
[----:B------:R-:W4:Y:S07]  /*1a760*/  @P5 MUFU.LG2 R5, R53 ;  /* 0x0000003500055308 */ /* 0x000f2e0000000c00 */
[----:B------:R-:W-:Y:S01]  /*1a770*/  BAR.SYNC.DEFER_BLOCKING 0x0 ;  /* 0x0000000000007b1d */ /* 0x000fe20000010000 */
[----:B------:R-:W-:Y:S01]  /*1a780*/  UIMAD UR16, UR12, UR16, URZ ;  /* 0x000000100c1072a4 */ /* 0x000fe2000f8e02ff */
[----:B------:R-:W-:Y:S01]  /*1a790*/  ISETP.GE.AND P2, PT, R4, UR14, PT ;  /* 0x0000000e04007c0c */ /* 0x000fe2000bf46270 */
[----:B------:R-:W-:Y:S01]  /*1a7a0*/  UIMAD UR6, UR4, UR15, URZ ;  /* 0x0000000f040672a4 */ /* 0x000fe2000f8e02ff */
[----:B-1----:R-:W-:Y:S01]  /*1a7b0*/  @P4 FMUL.FTZ R4, R8, 0.69314718246459960938 ;  /* 0x3f31721808044820 */ /* 0x002fe20000410000 */
        /* <DEDUP_REMOVED lines=8> */
[----:B---3--:R-:W-:Y:S01]  /*1a840*/  @P4 FFMA.FTZ R15, R102, R10, R4 ;  /* 0x0000000a660f4223 */ /* 0x008fe20000010004 */
[----:B------:R-:W-:Y:S01]  /*1a850*/  USEL UR5, UR5, URZ, UP0 ;  /* 0x000000ff05057287 */ /* 0x000fe20008000000 */
[----:B------:R-:W-:Y:S01]  /*1a860*/  MOV R14, 0x7f800000 ;  /* 0x7f800000000e7802 */ /* 0x000fe20000000f00 */
[----:B------:R-:W-:Y:S01]  /*1a870*/  USHF.R.S32.HI UR11, URZ, 0x1f, UR16 ;  /* 0x0000001fff0b7899 */ /* 0x000fe20008011410 */
[----:B------:R-:W-:Y:S01]  /*1a880*/  ISETP.GE.AND P0, PT, R0, UR14, PT ;  /* 0x0000000e00007c0c */ /* 0x000fe2000bf06270 */
[----:B------:R-:W-:Y:S01]  /*1a890*/  USHF.R.S32.HI UR6, URZ, 0x1f, UR13 ;  /* 0x0000001fff067899 */ /* 0x000fe2000801140d */
[----:B----4-:R-:W-:Y:S01]  /*1a8a0*/  @P3 FFMA.FTZ R14, R104, R9, R3 ;  /* 0x00000009680e3223 */ /* 0x010fe20000010003 */
[----:B------:R-:W-:Y:S01]  /*1a8b0*/  UIADD3 UR19, UP1, UP0, UR13, UR19, UR16 ;  /* 0x000000130d137290 */ /* 0x000fe2000f83e010 */
[----:B------:R-:W-:Y:S01]  /*1a8c0*/  @P5 FMUL.FTZ R0, R5, 0.69314718246459960938 ;  /* 0x3f31721805005820 */ /* 0x000fe20000410000 */
[----:B------:R-:W-:Y:S01]  /*1a8d0*/  MOV R3, RZ ;  /* 0x000000ff00037202 */ /* 0x000fe20000000f00 */
[----:B------:R-:W-:Y:S01]  /*1a8e0*/  BSSY.RECONVERGENT B0, `(.L_x_352) ;  /* 0x0000033000007945 */ /* 0x000fe20003800200 */
[----:B------:R3:W4:Y:S01]  /*1a8f0*/  LDS.128 R28, [R232+0x1800] ;  /* 0x00180000e81c7984 */ /* 0x0007220000000c00 */
[----:B------:R-:W-:Y:S01]  /*1a900*/  UIADD3.X UR5, UPT, UPT, UR6, UR5, UR11, UP1, UP0 ;  /* 0x0000000506057290 */ /* 0x000fe20008fe040b */
[----:B------:R-:W-:Y:S01]  /*1a910*/  MOV R12, 0x7f800000 ;  /* 0x7f800000000c7802 */ /* 0x000fe20000000f00 */
[----:B------:R-:W-:Y:S01]  /*1a920*/  IMAD.WIDE.U32 R20, R20, 0x80, R2 ;  /* 0x0000008014147825 */ /* 0x000fe200078e0002 */
[----:B------:R-:W-:-:S03]  /*1a930*/  ISETP.GE.AND P3, PT, R2, UR14, PT ;  /* 0x0000000e02007c0c */ /* 0x000fc6000bf66270 */
[----:B-1----:R-:W-:Y:S01]  /*1a940*/  @P5 FFMA.FTZ R12, R101, R6, R0 ;  /* 0x00000006650c5223 */ /* 0x002fe20000010000 */
[----:B-----5:R-:W-:-:S04]  /*1a950*/  IADD3 R4, P4, PT, R27, UR10, RZ ;  /* 0x0000000a1b047c10 */ /* 0x020fc8000ff9e0ff */
[----:B------:R-:W-:-:S03]  /*1a960*/  IADD3.X R5, PT, PT, RZ, UR7, RZ, P4, !PT ;  /* 0x00000007ff057c10 */ /* 0x000fc6000a7fe4ff */
[----:B--2---:R-:W-:Y:S01]  /*1a970*/  IMAD.WIDE.U32 R22, R16, UR12, R4 ;  /* 0x0000000c10167c25 */ /* 0x004fe2000f8e0004 */
[----:B---34-:R-:W-:Y:S06]  /*1a980*/  @P6 BRA `(.L_x_353) ;  /* 0x0000000000a06947 */ /* 0x018fec0003800000 */
        /* <DEDUP_REMOVED lines=40> */
.L_x_353:
[----:B------:R-:W-:Y:S05]  /*1ac10*/  BSYNC.RECONVERGENT B0 ;  /* 0x0000000000007941 */ /* 0x000fea0003800200 */
.L_x_352:
        /* <DEDUP_REMOVED lines=24> */
.L_x_355:
[----:B------:R-:W-:Y:S05]  /*1ada0*/  BSYNC.RECONVERGENT B0 ;  /* 0x0000000000007941 */ /* 0x000fea0003800200 */
.L_x_354:
        /* <DEDUP_REMOVED lines=24> */
.L_x_357:
[----:B------:R-:W-:Y:S05]  /*1af30*/  BSYNC.RECONVERGENT B0 ;  /* 0x0000000000007941 */ /* 0x000fea0003800200 */
.L_x_356:
        /* <DEDUP_REMOVED lines=24> */
.L_x_359:
[----:B------:R-:W-:Y:S05]  /*1b0c0*/  BSYNC.RECONVERGENT B0 ;  /* 0x0000000000007941 */ /* 0x000fea0003800200 */
.L_x_358:
        /* <DEDUP_REMOVED lines=24> */
.L_x_360:
        /* <DEDUP_REMOVED lines=11> */
.L_x_1353:


//--------------------- .text._ZN5flash16flash_fwd_kernelI23Flash_fwd_kernel_traitsILi96ELi128ELi64ELi4ELb0ELb0EN7cutlass6half_tE19Flash_kernel_traitsILi96ELi128ELi64ELi4ES3_EELb1ELb0ELb0ELb0ELb0ELb1ELb0ELb0EEEvNS_16Flash_fwd_paramsE --------------------------
	.section	.text._ZN5flash16flash_fwd_kernelI23Flash_fwd_kernel_traitsILi96ELi128ELi64ELi4ELb0ELb0EN7cutlass6half_tE19Flash_kernel_traitsILi96ELi128ELi64ELi4ES3_EELb1ELb0ELb0ELb0ELb0ELb1ELb0ELb0EEEvNS_16Flash_fwd_paramsE,"ax",@progbits
	.align	128
        .global         _ZN5flash16flash_fwd_kernelI23Flash_fwd_kernel_traitsILi96ELi128ELi64ELi4ELb0ELb0EN7cutlass6half_tE19Flash_kernel_traitsILi96ELi128ELi64ELi4ES3_EELb1ELb0ELb0ELb0ELb0ELb1ELb0ELb0EEEvNS_16Flash_fwd_paramsE
        .type           _ZN5flash16flash_fwd_kernelI23Flash_fwd_kernel_traitsILi96ELi128ELi64ELi4ELb0ELb0EN7cutlass6half_tE19Flash_kernel_traitsILi96ELi128ELi64ELi4ES3_EELb1ELb0ELb0ELb0ELb0ELb1ELb0ELb0EEEvNS_16Flash_fwd_paramsE,@function
        .size           _ZN5flash16flash_fwd_kernelI23Flash_fwd_kernel_traitsILi96ELi128ELi64ELi4ELb0ELb0EN7cutlass6half_tE19Flash_kernel_traitsILi96ELi128ELi64ELi4ES3_EELb1ELb0ELb0ELb0ELb0ELb1ELb0ELb0EEEvNS_16Flash_fwd_paramsE,(.L_x_1354 - _ZN5flash16flash_fwd_kernelI23Flash_fwd_kernel_traitsILi96ELi128ELi64ELi4ELb0ELb0EN7cutlass6half_tE19Flash_kernel_traitsILi96ELi128ELi64ELi4ES3_EELb1ELb0ELb0ELb0ELb0ELb1ELb0ELb0EEEvNS_16Flash_fwd_paramsE)
        .other          _ZN5flash16flash_fwd_kernelI23Flash_fwd_kernel_traitsILi96ELi128ELi64ELi4ELb0ELb0EN7cutlass6half_tE19Flash_kernel_traitsILi96ELi128ELi64ELi4ES3_EELb1ELb0ELb0ELb0ELb0ELb1ELb0ELb0EEEvNS_16Flash_fwd_paramsE,@"STO_CUDA_ENTRY STV_DEFAULT"
_ZN5flash16flash_fwd_kernelI23Flash_fwd_kernel_traitsILi96ELi128ELi64ELi4ELb0ELb0EN7cutlass6half_tE19Flash_kernel_traitsILi96ELi128ELi64ELi4ES3_EELb1ELb0ELb0ELb0ELb0ELb1ELb0ELb0EEEvNS_16Flash_fwd_paramsE:
.text._ZN5flash16flash_fwd_kernelI23Flash_fwd_kernel_traitsILi96ELi128ELi64ELi4ELb0ELb0EN7cutlass6half_tE19Flash_kernel_traitsILi96ELi128ELi64ELi4ES3_EELb1ELb0ELb0ELb0ELb0ELb1ELb0ELb0EEEvNS_16Flash_fwd_paramsE:
[----:B------:R-:W1:Y:S01]  /*0000*/  LDC R1, c[0x0][0x37c] ;  /* 0x0000df00ff017b82 */ /* 0x000e620000000800 */
[----:B------:R-:W2:Y:S07]  /*0010*/  LDCU.U8 UR4, c[0x0][0x524] ;  /* 0x0000a480ff0477ac */ /* 0x000eae0008000000 */
[----:B------:R-:W3:Y:S01]  /*0020*/  LDC R2, c[0x0][0x518] ;  /* 0x00014600ff027b82 */ /* 0x000ee20000000800 */
[----:B-1----:R-:W-:Y:S01]  /*0030*/  VIADD R1, R1, 0xffffffc0 ;  /* 0xffffffc001017836 */ /* 0x002fe20000000000 */
[----:B------:R-:W1:Y:S06]  /*0040*/  LDCU.64 UR16, c[0x0][0x358] ;  /* 0x00006b00ff1077ac */ /* 0x000e6c0008000a00 */
[----:B------:R-:W1:Y:S01]  /*0050*/  LDC R43, c[0x0][0x51c] ;  /* 0x00014700ff2b7b82 */ /* 0x000e620000000800 */
[----:B------:R-:W4:Y:S01]  /*0060*/  S2R R3, SR_CTAID.X ;  /* 0x0000000000037919 */ /* 0x000f220000002500 */
[----:B------:R-:W1:Y:S01]  /*0070*/  LDCU.64 UR8, c[0x0][0x460] ;  /* 0x00008c00ff0877ac */ /* 0x000e620008000a00 */
[----:B------:R-:W4:Y:S01]  /*0080*/  S2R R131, SR_CTAID.Y ;  /* 0x0000000000837919 */ /* 0x000f220000002600 */
[----:B------:R-:W4:Y:S04]  /*0090*/  LDCU.64 UR6, c[0x0][0x470] ;  /* 0x00008e00ff0677ac */ /* 0x000f280008000a00 */
[----:B------:R-:W4:Y:S01]  /*00a0*/  LDC.64 R14, c[0x0][0x460] ;  /* 0x00011800ff0e7b82 */ /* 0x000f220000000a00 */
[----:B--2---:R-:W-:Y:S01]  /*00b0*/  ISETP.NE.AND P5, PT, RZ, UR4, PT ;  /* 0x00000004ff007c0c */ /* 0x004fe2000bfa5270 */
[----:B------:R-:W2:-:S12]  /*00c0*/  LDCU.64 UR4, c[0x0][0x510] ;  /* 0x0000a200ff0477ac */ /* 0x000e980008000a00 */
[----:B---3--:R-:W-:Y:S01]  /*00d0*/  @P5 IMAD.MOV.U32 R42, RZ, RZ, R2 ;  /* 0x000000ffff2a5224 */ /* 0x008fe200078e0002 */
[----:B------:R-:W3:Y:S01]  /*00e0*/  S2R R40, SR_CTAID.Z ;  /* 0x0000000000287919 */ /* 0x000ee20000002700 */
[----:B------:R-:W3:Y:S03]  /*00f0*/  @P5 LDC R0, c[0x0][0x520] ;  /* 0x00014800ff005b82 */ /* 0x000ee60000000800 */
[----:B-1----:R-:W3:Y:S01]  /*0100*/  @P5 LDG.E.64 R6, desc[UR16][R42.64] ;  /* 0x000000102a065981 */ /* 0x002ee2000c1e1b00 */
[----:B--2---:R-:W-:Y:S02]  /*0110*/  IMAD.U32 R8, RZ, RZ, UR4 ;  /* 0x00000004ff087e24 */ /* 0x004fe4000f8e00ff */
[----:B------:R-:W-:Y:S01]  /*0120*/  IMAD.U32 R9, RZ, RZ, UR5 ;  /* 0x00000005ff097e24 */ /* 0x000fe2000f8e00ff */
[----:B------:R-:W1:Y:S01]  /*0130*/  S2R R185, SR_TID.X ;  /* 0x0000000000b97919 */ /* 0x000e620000002100 */
[----:B------:R-:W2:Y:S04]  /*0140*/  LDCU.64 UR4, c[0x0][0x478] ;  /* 0x00008f00ff0477ac */ /* 0x000ea80008000a00 */
[----:B------:R-:W3:Y:S01]  /*0150*/  @P5 LDG.E.64 R8, desc[UR16][R8.64] ;  /* 0x0000001008085981 */ /* 0x000ee2000c1e1b00 */
[----:B------:R-:W-:Y:S01]  /*0160*/  ISETP.NE.U32.AND P3, PT, RZ, UR8, PT ;  /* 0x00000008ff007c0c */ /* 0x000fe2000bf65070 */
[----:B------:R-:W-:Y:S01]  /*0170*/  IMAD.MOV.U32 R242, RZ, RZ, -0x1 ;  /* 0xfffffffffff27424 */ /* 0x000fe200078e00ff */
[----:B------:R-:W-:Y:S01]  /*0180*/  ISETP.NE.U32.AND P2, PT, RZ, UR8, PT ;  /* 0x00000008ff007c0c */ /* 0x000fe2000bf45070 */
[----:B----4-:R-:W-:Y:S01]  /*0190*/  IMAD.WIDE.U32 R14, R131, 0x4, R14 ;  /* 0x00000004830e7825 */ /* 0x010fe200078e000e */
[----:B------:R-:W-:-:S02]  /*01a0*/  ISETP.NE.AND.EX P3, PT, RZ, UR9, PT, P3 ;  /* 0x00000009ff007c0c */ /* 0x000fc4000bf65330 */
[----:B------:R-:W-:Y:S01]  /*01b0*/  ISETP.NE.AND.EX P2, PT, RZ, UR9, PT, P2 ;  /* 0x00000009ff007c0c */ /* 0x000fe2000bf45320 */
[----:B------:R-:W-:Y:S01]  /*01c0*/  IMAD.SHL.U32 R17, R131, 0x4, RZ ;  /* 0x0000000483117824 */ /* 0x000fe200078e00ff */
[----:B------:R-:W-:-:S04]  /*01d0*/  ISETP.NE.U32.AND P1, PT, RZ, UR6, PT ;  /* 0x00000006ff007c0c */ /* 0x000fc8000bf25070 */
[----:B------:R-:W-:Y:S02]  /*01e0*/  ISETP.NE.AND.EX P1, PT, RZ, UR7, PT, P1 ;  /* 0x00000007ff007c0c */ /* 0x000fe4000bf25310 */
[----:B--2---:R-:W-:Y:S02]  /*01f0*/  ISETP.NE.U32.AND P0, PT, RZ, UR4, PT ;  /* 0x00000004ff007c0c */ /* 0x004fe4000bf05070 */
[----:B---3--:R-:W-:Y:S02]  /*0200*/  LOP3.LUT R4, R40, R3, R131, 0xfe, !PT ;  /* 0x0000000328047212 */ /* 0x008fe400078efe83 */
[----:B------:R-:W-:Y:S02]  /*0210*/  ISETP.NE.AND.EX P0, PT, RZ, UR5, PT, P0 ;  /* 0x00000005ff007c0c */ /* 0x000fe4000bf05300 */
[----:B-1----:R-:W-:-:S13]  /*0220*/  LOP3.LUT P6, RZ, R4, R185, RZ, 0xfc, !PT ;  /* 0x000000b904ff7212 */ /* 0x002fda00078cfcff */
[----:B------:R-:W1:Y:S01]  /*0230*/  @!P6 LDC.64 R18, c[0x0][0x528] ;  /* 0x00014a00ff12eb82 */ /* 0x000e620000000a00 */
[----:B------:R-:W-:Y:S01]  /*0240*/  IMAD.MOV.U32 R11, RZ, RZ, RZ ;  /* 0x000000ffff0b7224 */ /* 0x000fe200078e00ff */
[----:B------:R-:W-:Y:S02]  /*0250*/  @P5 IADD3 R2, P4, PT, R6, R0, RZ ;  /* 0x0000000006025210 */ /* 0x000fe40007f9e0ff */
[----:B------:R-:W-:-:S03]  /*0260*/  SHF.R.U32.HI R0, RZ, 0x1e, R131 ;  /* 0x0000001eff007819 */ /* 0x000fc60000011683 */
[----:B------:R-:W-:Y:S01]  /*0270*/  @P5 IMAD.X R43, RZ, RZ, R7, P4 ;  /* 0x000000ffff2b5224 */ /* 0x000fe200020e0607 */
[C---:B------:R-:W-:Y:S01]  /*0280*/  @P1 IADD3 R4, P4, PT, R17.reuse, UR6, RZ ;  /* 0x0000000611041c10 */ /* 0x040fe2000ff9e0ff */
[----:B------:R-:W-:Y:S01]  /*0290*/  @!P6 IMAD.MOV.U32 R42, RZ, RZ, R2 ;  /* 0x000000ffff2ae224 */ /* 0x000fe200078e0002 */
[----:B------:R-:W2:Y:S01]  /*02a0*/  LDC.64 R6, c[0x0][0x468] ;  /* 0x00011a00ff067b82 */ /* 0x000ea20000000a00 */
[----:B------:R-:W-:Y:S04]  /*02b0*/  STL.64 [R1+0x18], R8 ;  /* 0x0000180801007387 */ /* 0x000fe80000100a00 */
[----:B-1----:R1:W-:Y:S04]  /*02c0*/  @!P6 STG.E.64 desc[UR16][R18.64], R8 ;  /* 0x000000081200e986 */ /* 0x0023e8000c101b10 */
[----:B------:R3:W-:Y:S04]  /*02d0*/  @!P6 STG.E.64 desc[UR16][R18.64+0x8], R42 ;  /* 0x0000082a1200e986 */ /* 0x0007e8000c101b10 */
[----:B------:R-:W4:Y:S01]  /*02e0*/  @P3 LDG.E R242, desc[UR16][R14.64] ;  /* 0x000000100ef23981 */ /* 0x000f22000c1e1900 */
[----:B------:R-:W-:-:S03]  /*02f0*/  @P0 IADD3 R12, P3, PT, R17, UR4, RZ ;  /* 0x00000004110c0c10 */ /* 0x000fc6000ff7e0ff */
[----:B-1----:R1:W4:Y:S01]  /*0300*/  @P2 LDG.E R9, desc[UR16][R14.64+0x4] ;  /* 0x000004100e092981 */ /* 0x002322000c1e1900 */
[C---:B------:R-:W-:Y:S02]  /*0310*/  @P1 IADD3.X R5, PT, PT, R0.reuse, UR7, RZ, P4, !PT ;  /* 0x0000000700051c10 */ /* 0x040fe4000a7fe4ff */
[----:B------:R-:W-:-:S03]  /*0320*/  @P0 IADD3.X R13, PT, PT, R0, UR5, RZ, P3, !PT ;  /* 0x00000005000d0c10 */ /* 0x000fc60009ffe4ff */
[----:B------:R3:W4:Y:S01]  /*0330*/  @P1 LDG.E R11, desc[UR16][R4.64] ;  /* 0x00000010040b1981 */ /* 0x000722000c1e1900 */
[----:B------:R-:W4:Y:S01]  /*0340*/  @!P2 LDC R231, c[0x0][0x434] ;  /* 0x00010d00ffe7ab82 */ /* 0x000f220000000800 */
[----:B------:R-:W3:Y:S02]  /*0350*/  LDCU.U8 UR4, c[0x0][0x532] ;  /* 0x0000a640ff0477ac */ /* 0x000ee40008000000 */
[----:B------:R3:W4:Y:S01]  /*0360*/  @P0 LDG.E R8, desc[UR16][R12.64] ;  /* 0x000000100c080981 */ /* 0x000722000c1e1900 */
[----:B--2---:R-:W-:Y:S02]  /*0370*/  IADD3 R16, P1, PT, R17, R6, RZ ;  /* 0x0000000611107210 */ /* 0x004fe40007f3e0ff */
[----:B------:R-:W-:-:S03]  /*0380*/  ISETP.EQ.U32.AND P4, PT, R6, RZ, PT ;  /* 0x000000ff0600720c */ /* 0x000fc60003f82070 */
[----:B------:R-:W-:Y:S01]  /*0390*/  IMAD.X R17, R0, 0x1, R7, P1 ;  /* 0x0000000100117824 */ /* 0x000fe200008e0607 */
[----:B------:R-:W-:Y:S01]  /*03a0*/  ISETP.NE.U32.AND P1, PT, R6, RZ, PT ;  /* 0x000000ff0600720c */ /* 0x000fe20003f25070 */
[----:B------:R-:W2:Y:S01]  /*03b0*/  @!P0 LDC R0, c[0x0][0x43c] ;  /* 0x00010f00ff008b82 */ /* 0x000ea20000000800 */
[----:B-1----:R-:W-:-:S07]  /*03c0*/  IMAD.MOV.U32 R14, RZ, RZ, -0x1 ;  /* 0xffffffffff0e7424 */ /* 0x002fce00078e00ff */
[----:B---3--:R-:W1:Y:S01]  /*03d0*/  @!P0 LDC.64 R4, c[0x0][0x488] ;  /* 0x00012200ff048b82 */ /* 0x008e620000000a00 */
[----:B------:R-:W-:Y:S02]  /*03e0*/  ISETP.NE.AND.EX P1, PT, R7, RZ, PT, P1 ;  /* 0x000000ff0700720c */ /* 0x000fe40003f25310 */
[----:B------:R-:W-:-:S04]  /*03f0*/  ISETP.NE.AND P3, PT, RZ, UR4, PT ;  /* 0x00000004ff007c0c */ /* 0x000fc8000bf65270 */
[----:B------:R-:W-:Y:S01]  /*0400*/  ISETP.EQ.OR.EX P4, PT, R7, RZ, !P3, P4 ;  /* 0x000000ff0700720c */ /* 0x000fe20005f82740 */
[----:B------:R-:W-:-:S12]  /*0410*/  IMAD.SHL.U32 R12, R3, 0x80, RZ ;  /* 0x00000080030c7824 */ /* 0x000fd800078e00ff */
[----:B------:R3:W5:Y:S01]  /*0420*/  @!P4 LDG.E R14, desc[UR16][R16.64] ;  /* 0x00000010100ec981 */ /* 0x000762000c1e1900 */
[----:B----4-:R-:W-:Y:S01]  /*0430*/  @P2 IMAD.IADD R231, R9, 0x1, -R242 ;  /* 0x0000000109e72824 */ /* 0x010fe200078e0af2 */
[----:B-1----:R-:W-:-:S04]  /*0440*/  @!P0 ISETP.NE.U32.AND P2, PT, R4, RZ, PT ;  /* 0x000000ff0400820c */ /* 0x002fc80003f45070 */
[----:B------:R-:W-:Y:S02]  /*0450*/  @!P0 ISETP.NE.AND.EX P2, PT, R5, RZ, PT, P2 ;  /* 0x000000ff0500820c */ /* 0x000fe40003f45320 */
[----:B------:R-:W1:Y:S01]  /*0460*/  @!P1 LDC R5, c[0x0][0x438] ;  /* 0x00010e00ff059b82 */ /* 0x000e620000000800 */
[----:B------:R-:W-:Y:S02]  /*0470*/  ISETP.GT.AND P4, PT, R231, R12, PT ;  /* 0x0000000ce700720c */ /* 0x000fe40003f84270 */
[----:B--2---:R-:W-:Y:S01]  /*0480*/  @!P0 SEL R4, R0, RZ, P2 ;  /* 0x000000ff00048207 */ /* 0x004fe20001000000 */
[----:B------:R-:W-:Y:S01]  /*0490*/  @P0 IMAD.IADD R0, R8, 0x1, -R11 ;  /* 0x0000000108000824 */ /* 0x000fe200078e0a0b */
[----:B---3--:R-:W-:Y:S09]  /*04a0*/  @!P1 BRA `(.L_x_361) ;  /* 0x00000000000c9947 */ /* 0x008ff20003800000 */
[----:B-1----:R-:W2:Y:S02]  /*04b0*/  @P3 LDG.E R5, desc[UR16][R16.64+0x4] ;  /* 0x0000041010053981 */ /* 0x002ea4000c1e1900 */
[----:B--2--5:R-:W-:-:S06]  /*04c0*/  @P3 IADD3 R5, PT, PT, R5, -R14, RZ ;  /* 0x8000000e05053210 */ /* 0x024fcc0007ffe0ff */
[----:B------:R2:W5:Y:S02]  /*04d0*/  @!P3 LDG.E R5, desc[UR16][R16.64] ;  /* 0x000000101005b981 */ /* 0x000564000c1e1900 */
.L_x_361:
[----:B-1---5:R-:W-:Y:S01]  /*04e0*/  @!P0 IADD3 R0, PT, PT, R4, R5, -R11 ;  /* 0x0000000504008210 */ /* 0x022fe20007ffe80b */
[----:B------:R-:W-:Y:S06]  /*04f0*/  @!P4 EXIT ;  /* 0x000000000000c94d */ /* 0x000fec0003800000 */
[C---:B------:R-:W-:Y:S01]  /*0500*/  ISETP.GT.AND P0, PT, R0.reuse, RZ, PT ;  /* 0x000000ff0000720c */ /* 0x040fe20003f04270 */
[----:B------:R-:W-:-:S05]  /*0510*/  VIADD R5, R0, 0x3f ;  /* 0x0000003f00057836 */ /* 0x000fca0000000000 */
[----:B------:R-:W-:-:S04]  /*0520*/  SHF.R.S32.HI R4, RZ, 0x1f, R5 ;  /* 0x0000001fff047819 */ /* 0x000fc80000011405 */
[----:B------:R-:W-:-:S04]  /*0530*/  LEA.HI R4, R4, R5, RZ, 0x6 ;  /* 0x0000000504047211 */ /* 0x000fc800078f30ff */
[----:B------:R-:W-:Y:S01]  /*0540*/  SHF.R.S32.HI R6, RZ, 0x6, R4 ;  /* 0x00000006ff067819 */ /* 0x000fe20000011404 */
[----:B------:R-:W-:Y:S06]  /*0550*/  @P0 BRA `(.L_x_362) ;  /* 0x0000000800c40947 */ /* 0x000fec0003800000 */
[----:B------:R-:W-:Y:S01]  /*0560*/  ISETP.NE.AND P1, PT, R242, -0x1, PT ;  /* 0xfffffffff200780c */ /* 0x000fe20003f25270 */
[----:B------:R-:W1:Y:S08]  /*0570*/  LDC.U8 R0, c[0x0][0x549] ;  /* 0x00015240ff007b82 */ /* 0x000e700000000000 */
[----:B------:R-:W3:Y:S08]  /*0580*/  LDC.U8 R2, c[0x0][0x548] ;  /* 0x00015200ff027b82 */ /* 0x000ef00000000000 */
[----:B------:R-:W4:Y:S08]  /*0590*/  @!P1 LDC.64 R8, c[0x0][0x400] ;  /* 0x00010000ff089b82 */ /* 0x000f300000000a00 */
[----:B------:R-:W5:Y:S01]  /*05a0*/  @P1 LDC.64 R6, c[0x0][0x408] ;  /* 0x00010200ff061b82 */ /* 0x000f620000000a00 */
[----:B-1----:R-:W-:-:S07]  /*05b0*/  ISETP.NE.AND P0, PT, R0, RZ, PT ;  /* 0x000000ff0000720c */ /* 0x002fce0003f05270 */
[----:B------:R-:W1:Y:S01]  /*05c0*/  LDC R0, c[0x0][0x434] ;  /* 0x00010d00ff007b82 */ /* 0x000e620000000800 */
[----:B---3--:R-:W-:Y:S01]  /*05d0*/  ISETP.NE.AND P5, PT, R2, RZ, !P0 ;  /* 0x000000ff0200720c */ /* 0x008fe200047a5270 */
[----:B----4-:R-:W-:-:S06]  /*05e0*/  @!P1 IMAD.WIDE.U32 R10, R131, R8, RZ ;  /* 0x00000008830a9225 */ /* 0x010fcc00078e00ff */
[----:B------:R-:W3:Y:S01]  /*05f0*/  @P0 LDC.64 R4, c[0x0][0x430] ;  /* 0x00010c00ff040b82 */ /* 0x000ee20000000a00 */
[----:B------:R-:W-:Y:S01]  /*0600*/  @!P1 IMAD R9, R131, R9, R11 ;  /* 0x0000000983099224 */ /* 0x000fe200078e020b */
[----:B------:R-:W-:Y:S01]  /*0610*/  @!P1 MOV R8, R10 ;  /* 0x0000000a00089202 */ /* 0x000fe20000000f00 */
[----:B-----5:R-:W-:-:S04]  /*0620*/  @P1 IMAD.WIDE.U32 R10, R242, R6, RZ ;  /* 0x00000006f20a1225 */ /* 0x020fc800078e00ff */
[----:B------:R-:W-:Y:S01]  /*0630*/  @P1 IMAD R9, R242, R7, R11 ;  /* 0x00000007f2091224 */ /* 0x000fe200078e020b */
[----:B------:R-:W-:Y:S01]  /*0640*/  @P1 MOV R8, R10 ;  /* 0x0000000a00081202 */ /* 0x000fe20000000f00 */
[----:B------:R-:W4:Y:S01]  /*0650*/  @P0 LDC R7, c[0x0][0x430] ;  /* 0x00010c00ff070b82 */ /* 0x000f220000000800 */
[----:B---3--:R-:W-:Y:S01]  /*0660*/  @P0 IMAD R5, R4, R5, RZ ;  /* 0x0000000504050224 */ /* 0x008fe200078e02ff */
[----:B------:R-:W-:Y:S01]  /*0670*/  @P0 MOV R4, 0x1 ;  /* 0x0000000100040802 */ /* 0x000fe20000000f00 */
[----:B-1----:R-:W-:Y:S06]  /*0680*/  @P0 BRA `(.L_x_363) ;  /* 0x0000000000280947 */ /* 0x002fec0003800000 */
[----:B------:R-:W-:Y:S01]  /*0690*/  ISETP.NE.AND P0, PT, R2, RZ, PT ;  /* 0x000000ff0200720c */ /* 0x000fe20003f05270 */
[----:B------:R-:W1:-:S12]  /*06a0*/  LDC R11, c[0x0][0x3e0] ;  /* 0x0000f800ff0b7b82 */ /* 0x000e580000000800 */
[----:B------:R-:W3:Y:S01]  /*06b0*/  @P0 LDC R5, c[0x0][0x454] ;  /* 0x00011500ff050b82 */ /* 0x000ee20000000800 */
[----:B----4-:R-:W-:Y:S02]  /*06c0*/  @P0 MOV R7, 0x1 ;  /* 0x0000000100070802 */ /* 0x010fe40000000f00 */
[----:B------:R-:W-:-:S05]  /*06d0*/  @!P0 MOV R7, 0x1 ;  /* 0x0000000100078802 */ /* 0x000fca0000000f00 */
[----:B------:R-:W1:Y:S08]  /*06e0*/  @P0 LDC R4, c[0x0][0x454] ;  /* 0x00011500ff040b82 */ /* 0x000e700000000800 */
[----:B------:R-:W4:Y:S08]  /*06f0*/  @!P0 LDC R2, c[0x0][0x434] ;  /* 0x00010d00ff028b82 */ /* 0x000f300000000800 */
[----:B------:R-:W2:Y:S01]  /*0700*/  @!P0 LDC R5, c[0x0][0x434] ;  /* 0x00010d00ff058b82 */ /* 0x000ea20000000800 */
[----:B-1----:R-:W-:-:S02]  /*0710*/  @P0 IMAD R4, R4, R11, RZ ;  /* 0x0000000b04040224 */ /* 0x002fc400078e02ff */
[----:B---34-:R-:W-:-:S07]  /*0720*/  @!P0 IMAD R4, R2, R11, RZ ;  /* 0x0000000b02048224 */ /* 0x018fce00078e02ff */
.L_x_363:
[----:B------:R-:W-:Y:S01]  /*0730*/  IMAD.SHL.U32 R11, R185, 0x8, RZ ;  /* 0x00000008b90b7824 */ /* 0x000fe200078e00ff */
[----:B------:R-:W1:Y:S01]  /*0740*/  LDCU.64 UR4, c[0x0][0x410] ;  /* 0x00008200ff0477ac */ /* 0x000e620008000a00 */
[----:B------:R-:W-:Y:S01]  /*0750*/  IMAD.IADD R231, R231, 0x1, -R12 ;  /* 0x00000001e7e77824 */ /* 0x000fe200078e0a0c */
[----:B------:R-:W-:Y:S01]  /*0760*/  SHF.R.U32.HI R10, RZ, 0x2, R185 ;  /* 0x00000002ff0a7819 */ /* 0x000fe200000116b9 */
[----:B------:R-:W-:Y:S01]  /*0770*/  IMAD R13, R131, R0, RZ ;  /* 0x00000000830d7224 */ /* 0x000fe200078e02ff */
[----:B------:R-:W-:Y:S01]  /*0780*/  LOP3.LUT R11, R11, 0x18, RZ, 0xc0, !PT ;  /* 0x000000180b0b7812 */ /* 0x000fe200078ec0ff */
[----:B--2---:R-:W-:Y:S01]  /*0790*/  IMAD R5, R40, R5, RZ ;  /* 0x0000000528057224 */ /* 0x004fe200078e02ff */
[CC--:B------:R-:W-:Y:S01]  /*07a0*/  ISETP.GE.AND P3, PT, R10.reuse, R231.reuse, PT ;  /* 0x000000e70a00720c */ /* 0x0c0fe20003f66270 */
[C---:B------:R-:W-:Y:S01]  /*07b0*/  VIADD R6, R10.reuse, 0x20 ;  /* 0x000000200a067836 */ /* 0x040fe20000000000 */
[----:B------:R-:W-:Y:S01]  /*07c0*/  IADD3 R14, P4, PT, R11, R8, RZ ;  /* 0x000000080b0e7210 */ /* 0x000fe20007f9e0ff */
[----:B------:R-:W-:Y:S01]  /*07d0*/  VIADD R2, R10, 0x40 ;  /* 0x000000400a027836 */ /* 0x000fe20000000000 */
[----:B------:R-:W-:Y:S01]  /*07e0*/  ISETP.NE.AND P0, PT, R242, -0x1, PT ;  /* 0xfffffffff200780c */ /* 0x000fe20003f05270 */
[----:B------:R-:W-:Y:S01]  /*07f0*/  VIADD R0, R10, 0x60 ;  /* 0x000000600a007836 */ /* 0x000fe20000000000 */
[----:B------:R-:W-:Y:S01]  /*0800*/  LOP3.LUT P6, R185, R185, 0x3, RZ, 0xc0, !PT ;  /* 0x00000003b9b97812 */ /* 0x000fe200078cc0ff */
[----:B------:R-:W-:Y:S01]  /*0810*/  IMAD.X R15, RZ, RZ, R9, P4 ;  /* 0x000000ffff0f7224 */ /* 0x000fe200020e0609 */
[----:B------:R-:W-:Y:S01]  /*0820*/  SEL R242, R13, R242, !P0 ;  /* 0x000000f20df27207 */ /* 0x000fe20004000000 */
[----:B------:R-:W-:Y:S01]  /*0830*/  IMAD.MOV.U32 R11, RZ, RZ, RZ ;  /* 0x000000ffff0b7224 */ /* 0x000fe200078e00ff */
[----:B------:R-:W-:Y:S01]  /*0840*/  ISETP.GE.AND P1, PT, R6, R231, PT ;  /* 0x000000e70600720c */ /* 0x000fe20003f26270 */
[----:B------:R-:W-:Y:S01]  /*0850*/  BSSY.RECONVERGENT B0, `(.L_x_364) ;  /* 0x000001a000007945 */ /* 0x000fe20003800200 */
[----:B-1----:R-:W-:Y:S01]  /*0860*/  IMAD.WIDE.U32 R14, R40, UR4, R14 ;  /* 0x00000004280e7c25 */ /* 0x002fe2000f8e000e */
[----:B------:R-:W-:-:S02]  /*0870*/  SHF.R.S32.HI R8, RZ, 0x1f, R242 ;  /* 0x0000001fff087819 */ /* 0x000fc400000114f2 */
[-C--:B------:R-:W-:Y:S01]  /*0880*/  ISETP.GE.AND P2, PT, R2, R231.reuse, PT ;  /* 0x000000e70200720c */ /* 0x080fe20003f46270 */
[----:B------:R-:W-:Y:S01]  /*0890*/  IMAD R41, R40, UR5, R15 ;  /* 0x0000000528297c24 */ /* 0x000fe2000f8e020f */
[----:B------:R-:W-:Y:S01]  /*08a0*/  SEL R242, R242, RZ, P5 ;  /* 0x000000fff2f27207 */ /* 0x000fe20002800000 */
[----:B------:R-:W-:Y:S01]  /*08b0*/  @!P5 IMAD R5, R131, R4, R5 ;  /* 0x000000048305d224 */ /* 0x000fe200078e0205 */
[----:B------:R-:W-:Y:S01]  /*08c0*/  SEL R8, R8, RZ, P5 ;  /* 0x000000ff08087207 */ /* 0x000fe20002800000 */
[----:B------:R-:W-:Y:S01]  /*08d0*/  IMAD.WIDE.U32 R16, R3, 0x80, R10 ;  /* 0x0000008003107825 */ /* 0x000fe200078e000a */
[-C--:B------:R-:W-:Y:S02]  /*08e0*/  ISETP.GE.OR P6, PT, R10, R231.reuse, P6 ;  /* 0x000000e70a00720c */ /* 0x080fe400037c6670 */
[----:B------:R-:W-:Y:S02]  /*08f0*/  ISETP.GE.AND P0, PT, R0, R231, PT ;  /* 0x000000e70000720c */ /* 0x000fe40003f06270 */
[----:B------:R-:W-:-:S02]  /*0900*/  ISETP.NE.OR P5, PT, R185, RZ, P1 ;  /* 0x000000ffb900720c */ /* 0x000fc40000fa5670 */
[----:B------:R-:W-:Y:S01]  /*0910*/  ISETP.NE.OR P4, PT, R185, RZ, P2 ;  /* 0x000000ffb900720c */ /* 0x000fe20001785670 */
[----:B------:R-:W-:-:S12]  /*0920*/  @P3 BRA `(.L_x_365) ;  /* 0x0000000000303947 */ /* 0x000fd80003800000 */
        /* <DEDUP_REMOVED lines=12> */
.L_x_365:
[----:B------:R-:W-:Y:S05]  /*09f0*/  BSYNC.RECONVERGENT B0 ;  /* 0x0000000000007941 */ /* 0x000fea0003800200 */
.L_x_364:
[----:B------:R-:W-:Y:S01]  /*0a00*/  BSSY.RECONVERGENT B0, `(.L_x_366) ;  /* 0x0000013000007945 */ /* 0x000fe20003800200 */
[----:B------:R-:W-:Y:S01]  /*0a10*/  ISETP.NE.OR P3, PT, R185, RZ, P0 ;  /* 0x000000ffb900720c */ /* 0x000fe20000765670 */
[----:B----4-:R-:W-:Y:S02]  /*0a20*/  IMAD R12, R12, R7, RZ ;  /* 0x000000070c0c7224 */ /* 0x010fe400078e02ff */
[----:B------:R-:W-:Y:S10]  /*0a30*/  @P1 BRA `(.L_x_367) ;  /* 0x00000000003c1947 */ /* 0x000ff40003800000 */
[----:B------:R-:W2:Y:S01]  /*0a40*/  LDCU.64 UR6, c[0x0][0x408] ;  /* 0x00008100ff0677ac */ /* 0x000ea20008000a00 */
[----:B------:R-:W-:Y:S01]  /*0a50*/  IADD3 R4, P1, PT, R16, 0x20, RZ ;  /* 0x0000002010047810 */ /* 0x000fe20007f3e0ff */
[----:B------:R-:W-:Y:S01]  /*0a60*/  IMAD.MOV.U32 R18, RZ, RZ, R14 ;  /* 0x000000ffff127224 */ /* 0x000fe200078e000e */
[----:B------:R-:W-:Y:S01]  /*0a70*/  MOV R19, R41 ;  /* 0x0000002900137202 */ /* 0x000fe20000000f00 */
[----:B------:R-:W1:Y:S02]  /*0a80*/  LDCU.64 UR4, c[0x0][0x3f0] ;  /* 0x00007e00ff0477ac */ /* 0x000e640008000a00 */
[----:B------:R-:W-:-:S04]  /*0a90*/  IMAD.X R3, RZ, RZ, R17, P1 ;  /* 0x000000ffff037224 */ /* 0x000fc800008e0611 */
[----:B--2---:R-:W-:Y:S02]  /*0aa0*/  IMAD R3, R3, UR6, RZ ;  /* 0x0000000603037c24 */ /* 0x004fe4000f8e02ff */
        /* <DEDUP_REMOVED lines=8> */
.L_x_367:
[----:B------:R-:W-:Y:S05]  /*0b30*/  BSYNC.RECONVERGENT B0 ;  /* 0x0000000000007941 */ /* 0x000fea0003800200 */
.L_x_366:
[----:B------:R-:W-:Y:S04]  /*0b40*/  BSSY.RECONVERGENT B0, `(.L_x_368) ;  /* 0x0000011000007945 */ /* 0x000fe80003800200 */
[----:B------:R-:W-:Y:S05]  /*0b50*/  @P2 BRA `(.L_x_369) ;  /* 0x00000000003c2947 */ /* 0x000fea0003800000 */
[----:B------:R-:W3:Y:S01]  /*0b60*/  LDCU.64 UR6, c[0x0][0x408] ;  /* 0x00008100ff0677ac */ /* 0x000ee20008000a00 */
[----:B------:R-:W-:Y:S01]  /*0b70*/  IADD3 R4, P1, PT, R16, 0x40, RZ ;  /* 0x0000004010047810 */ /* 0x000fe20007f3e0ff */
[----:B------:R-:W-:Y:S01]  /*0b80*/  IMAD.MOV.U32 R18, RZ, RZ, R14 ;  /* 0x000000ffff127224 */ /* 0x000fe200078e000e */
[----:B------:R-:W-:Y:S01]  /*0b90*/  MOV R19, R41 ;  /* 0x0000002900137202 */ /* 0x000fe20000000f00 */
[----:B------:R-:W1:Y:S02]  /*0ba0*/  LDCU.64 UR4, c[0x0][0x3f0] ;  /* 0x00007e00ff0477ac */ /* 0x000e640008000a00 */
[----:B------:R-:W-:-:S04]  /*0bb0*/  IMAD.X R3, RZ, RZ, R17, P1 ;  /* 0x000000ffff037224 */ /* 0x000fc800008e0611 */
[----:B---3--:R-:W-:Y:S02]  /*0bc0*/  IMAD R3, R3, UR6, RZ ;  /* 0x0000000603037c24 */ /* 0x008fe4000f8e02ff */
[----:B------:R-:W-:-:S04]  /*0bd0*/  IMAD.WIDE.U32 R18, R4, UR6, R18 ;  /* 0x0000000604127c25 */ /* 0x000fc8000f8e0012 */
[----:B------:R-:W-:Y:S01]  /*0be0*/  IMAD R3, R4, UR7, R3 ;  /* 0x0000000704037c24 */ /* 0x000fe2000f8e0203 */
[----:B-12---:R-:W-:-:S04]  /*0bf0*/  LEA R20, P1, R18, UR4, 0x1 ;  /* 0x0000000412147c11 */ /* 0x006fc8000f8208ff */
[----:B------:R-:W-:-:S04]  /*0c00*/  IADD3 R3, PT, PT, R19, R3, RZ ;  /* 0x0000000313037210 */ /* 0x000fc80007ffe0ff */
[----:B------:R-:W-:-:S05]  /*0c10*/  LEA.HI.X R21, R18, UR5, R3, 0x1, P1 ;  /* 0x0000000512157c11 */ /* 0x000fca00088f0c03 */
[----:B------:R3:W-:Y:S04]  /*0c20*/  STG.E.128 desc[UR16][R20.64], RZ ;  /* 0x000000ff14007986 */ /* 0x0007e8000c101d10 */
[----:B------:R3:W-:Y:S04]  /*0c30*/  STG.E.128 desc[UR16][R20.64+0x40], RZ ;  /* 0x000040ff14007986 */ /* 0x0007e8000c101d10 */
[----:B------:R3:W-:Y:S02]  /*0c40*/  STG.E.128 desc[UR16][R20.64+0x80], RZ ;  /* 0x000080ff14007986 */ /* 0x0007e4000c101d10 */
.L_x_369:
[----:B------:R-:W-:Y:S05]  /*0c50*/  BSYNC.RECONVERGENT B0 ;  /* 0x0000000000007941 */ /* 0x000fea0003800200 */
.L_x_368:
[----:B------:R-:W-:Y:S01]  /*0c60*/  BSSY.RECONVERGENT B0, `(.L_x_370) ;  /* 0x0000014000007945 */ /* 0x000fe20003800200 */
[--C-:B------:R-:W-:Y:S02]  /*0c70*/  IADD3 R242, P2, P1, R12, R242, R5.reuse ;  /* 0x000000f20cf27210 */ /* 0x100fe4000795e005 */
[----:B------:R-:W-:Y:S02]  /*0c80*/  SHF.R.S32.HI R3, RZ, 0x1f, R12 ;  /* 0x0000001fff037819 */ /* 0x000fe4000001140c */
[----:B------:R-:W-:Y:S01]  /*0c90*/  SHF.R.S32.HI R5, RZ, 0x1f, R5 ;  /* 0x0000001fff057819 */ /* 0x000fe20000011405 */
[----:B------:R-:W-:Y:S08]  /*0ca0*/  @P0 BRA `(.L_x_371) ;  /* 0x00000000003c0947 */ /* 0x000ff00003800000 */
[----:B------:R-:W4:Y:S01]  /*0cb0*/  LDCU.64 UR6, c[0x0][0x408] ;  /* 0x00008100ff0677ac */ /* 0x000f220008000a00 */
[----:B------:R-:W-:Y:S01]  /*0cc0*/  IADD3 R4, P0, PT, R16, 0x60, RZ ;  /* 0x0000006010047810 */ /* 0x000fe20007f1e0ff */
[----:B------:R-:W-:Y:S01]  /*0cd0*/  IMAD.MOV.U32 R12, RZ, RZ, R14 ;  /* 0x000000ffff0c7224 */ /* 0x000fe200078e000e */
[----:B------:R-:W-:Y:S01]  /*0ce0*/  MOV R13, R41 ;  /* 0x00000029000d7202 */ /* 0x000fe20000000f00 */
[----:B------:R-:W5:Y:S02]  /*0cf0*/  LDCU.64 UR4, c[0x0][0x3f0] ;  /* 0x00007e00ff0477ac */ /* 0x000f640008000a00 */
[----:B------:R-:W-:-:S04]  /*0d00*/  IMAD.X R9, RZ, RZ, R17, P0 ;  /* 0x000000ffff097224 */ /* 0x000fc800000e0611 */
[----:B----4-:R-:W-:Y:S02]  /*0d10*/  IMAD R9, R9, UR6, RZ ;  /* 0x0000000609097c24 */ /* 0x010fe4000f8e02ff */
[----:B------:R-:W-:-:S04]  /*0d20*/  IMAD.WIDE.U32 R12, R4, UR6, R12 ;  /* 0x00000006040c7c25 */ /* 0x000fc8000f8e000c */
[----:B------:R-:W-:Y:S01]  /*0d30*/  IMAD R9, R4, UR7, R9 ;  /* 0x0000000704097c24 */ /* 0x000fe2000f8e0209 */
[----:B-----5:R-:W-:-:S04]  /*0d40*/  LEA R14, P0, R12, UR4, 0x1 ;  /* 0x000000040c0e7c11 */ /* 0x020fc8000f8008ff */
[----:B------:R-:W-:-:S04]  /*0d50*/  IADD3 R9, PT, PT, R13, R9, RZ ;  /* 0x000000090d097210 */ /* 0x000fc80007ffe0ff */
[----:B------:R-:W-:-:S05]  /*0d60*/  LEA.HI.X R15, R12, UR5, R9, 0x1, P0 ;  /* 0x000000050c0f7c11 */ /* 0x000fca00080f0c09 */
[----:B------:R4:W-:Y:S04]  /*0d70*/  STG.E.128 desc[UR16][R14.64], RZ ;  /* 0x000000ff0e007986 */ /* 0x0009e8000c101d10 */
[----:B------:R4:W-:Y:S04]  /*0d80*/  STG.E.128 desc[UR16][R14.64+0x40], RZ ;  /* 0x000040ff0e007986 */ /* 0x0009e8000c101d10 */
[----:B------:R4:W-:Y:S02]  /*0d90*/  STG.E.128 desc[UR16][R14.64+0x80], RZ ;  /* 0x000080ff0e007986 */ /* 0x0009e4000c101d10 */
.L_x_371:
[----:B------:R-:W-:Y:S05]  /*0da0*/  BSYNC.RECONVERGENT B0 ;  /* 0x0000000000007941 */ /* 0x000fea0003800200 */
.L_x_370:
[----:B------:R-:W-:Y:S01]  /*0db0*/  BSSY.RECONVERGENT B0, `(.L_x_372) ;  /* 0x000000b000007945 */ /* 0x000fe20003800200 */
[----:B------:R-:W-:-:S03]  /*0dc0*/  IADD3.X R3, PT, PT, R3, R8, R5, P2, P1 ;  /* 0x0000000803037210 */ /* 0x000fc600017e2405 */
[----:B------:R-:W-:Y:S05]  /*0dd0*/  @P6 BRA `(.L_x_373) ;  /* 0x0000000000206947 */ /* 0x000fea0003800000 */
[----:B------:R-:W5:Y:S01]  /*0de0*/  LDCU.64 UR4, c[0x0][0x420] ;  /* 0x00008400ff0477ac */ /* 0x000f620008000a00 */
[----:B------:R-:W-:-:S05]  /*0df0*/  IMAD R4, R10, R7, RZ ;  /* 0x000000070a047224 */ /* 0x000fca00078e02ff */
[----:B------:R-:W-:-:S04]  /*0e00*/  IADD3 R5, P0, PT, R4, R242, RZ ;  /* 0x000000f204057210 */ /* 0x000fc80007f1e0ff */
[----:B------:R-:W-:Y:S02]  /*0e10*/  LEA.HI.X.SX32 R4, R4, R3, 0x1, P0 ;  /* 0x0000000304047211 */ /* 0x000fe400000f0eff */
[----:B-----5:R-:W-:-:S04]  /*0e20*/  LEA R8, P0, R5, UR4, 0x2 ;  /* 0x0000000405087c11 */ /* 0x020fc8000f8010ff */
[----:B------:R-:W-:Y:S01]  /*0e30*/  LEA.HI.X R9, R5, UR5, R4, 0x2, P0 ;  /* 0x0000000505097c11 */ /* 0x000fe200080f1404 */
[----:B------:R-:W-:-:S05]  /*0e40*/  IMAD.MOV.U32 R5, RZ, RZ, 0x7f800000 ;  /* 0x7f800000ff057424 */ /* 0x000fca00078e00ff */
[----:B------:R1:W-:Y:S03]  /*0e50*/  STG.E desc[UR16][R8.64], R5 ;  /* 0x0000000508007986 */ /* 0x0003e6000c101910 */
.L_x_373:
[----:B------:R-:W-:Y:S05]  /*0e60*/  BSYNC.RECONVERGENT B0 ;  /* 0x0000000000007941 */ /* 0x000fea0003800200 */
.L_x_372:
[----:B------:R-:W-:Y:S04]  /*0e70*/  BSSY.RECONVERGENT B0, `(.L_x_374) ;  /* 0x000000a000007945 */ /* 0x000fe80003800200 */
[----:B------:R-:W-:Y:S05]  /*0e80*/  @P5 BRA `(.L_x_375) ;  /* 0x0000000000205947 */ /* 0x000fea0003800000 */
[----:B------:R-:W5:Y:S01]  /*0e90*/  LDCU.64 UR4, c[0x0][0x420] ;  /* 0x00008400ff0477ac */ /* 0x000f620008000a00 */
[----:B------:R-:W-:-:S05]  /*0ea0*/  IMAD R4, R6, R7, RZ ;  /* 0x0000000706047224 */ /* 0x000fca00078e02ff */
[----:B-1----:R-:W-:-:S04]  /*0eb0*/  IADD3 R5, P0, PT, R4, R242, RZ ;  /* 0x000000f204057210 */ /* 0x002fc80007f1e0ff */
[----:B------:R-:W-:Y:S02]  /*0ec0*/  LEA.HI.X.SX32 R4, R4, R3, 0x1, P0 ;  /* 0x0000000304047211 */ /* 0x000fe400000f0eff */
[----:B-----5:R-:W-:-:S04]  /*0ed0*/  LEA R8, P0, R5, UR4, 0x2 ;  /* 0x0000000405087c11 */ /* 0x020fc8000f8010ff */
[----:B------:R-:W-:Y:S01]  /*0ee0*/  LEA.HI.X R9, R5, UR5, R4, 0x2, P0 ;  /* 0x0000000505097c11 */ /* 0x000fe200080f1404 */
[----:B------:R-:W-:-:S05]  /*0ef0*/  IMAD.MOV.U32 R5, RZ, RZ, 0x7f800000 ;  /* 0x7f800000ff057424 */ /* 0x000fca00078e00ff */
[----:B------:R1:W-:Y:S03]  /*0f00*/  STG.E desc[UR16][R8.64], R5 ;  /* 0x0000000508007986 */ /* 0x0003e6000c101910 */
.L_x_375:
[----:B------:R-:W-:Y:S05]  /*0f10*/  BSYNC.RECONVERGENT B0 ;  /* 0x0000000000007941 */ /* 0x000fea0003800200 */
.L_x_374:
[----:B------:R-:W-:Y:S04]  /*0f20*/  BSSY.RECONVERGENT B0, `(.L_x_376) ;  /* 0x000000a000007945 */ /* 0x000fe80003800200 */
[----:B------:R-:W-:Y:S05]  /*0f30*/  @P4 BRA `(.L_x_377) ;  /* 0x0000000000204947 */ /* 0x000fea0003800000 */
[----:B------:R-:W5:Y:S01]  /*0f40*/  LDCU.64 UR4, c[0x0][0x420] ;  /* 0x00008400ff0477ac */ /* 0x000f620008000a00 */
[----:B------:R-:W-:Y:S02]  /*0f50*/  IMAD R2, R2, R7, RZ ;  /* 0x0000000702027224 */ /* 0x000fe400078e02ff */
[----:B-1----:R-:W-:-:S03]  /*0f60*/  IMAD.MOV.U32 R9, RZ, RZ, 0x7f800000 ;  /* 0x7f800000ff097424 */ /* 0x002fc600078e00ff */
[----:B------:R-:W-:-:S04]  /*0f70*/  IADD3 R5, P0, PT, R2, R242, RZ ;  /* 0x000000f202057210 */ /* 0x000fc80007f1e0ff */
[----:B------:R-:W-:Y:S02]  /*0f80*/  LEA.HI.X.SX32 R2, R2, R3, 0x1, P0 ;  /* 0x0000000302027211 */ /* 0x000fe400000f0eff */
[----:B-----5:R-:W-:-:S04]  /*0f90*/  LEA R4, P0, R5, UR4, 0x2 ;  /* 0x0000000405047c11 */ /* 0x020fc8000f8010ff */
[----:B------:R-:W-:-:S05]  /*0fa0*/  LEA.HI.X R5, R5, UR5, R2, 0x2, P0 ;  /* 0x0000000505057c11 */ /* 0x000fca00080f1402 */
[----:B------:R1:W-:Y:S04]  /*0fb0*/  STG.E desc[UR16][R4.64], R9 ;  /* 0x0000000904007986 */ /* 0x0003e8000c101910 */
.L_x_377:
[----:B------:R-:W-:Y:S05]  /*0fc0*/  BSYNC.RECONVERGENT B0 ;  /* 0x0000000000007941 */ /* 0x000fea0003800200 */
.L_x_376:
[----:B------:R-:W-:Y:S05]  /*0fd0*/  @P3 EXIT ;  /* 0x000000000000394d */ /* 0x000fea0003800000 */
[----:B------:R-:W5:Y:S01]  /*0fe0*/  LDCU.64 UR4, c[0x0][0x420] ;  /* 0x00008400ff0477ac */ /* 0x000f620008000a00 */
[----:B------:R-:W-:Y:S02]  /*0ff0*/  IMAD R0, R0, R7, RZ ;  /* 0x0000000700007224 */ /* 0x000fe400078e02ff */
[----:B-1----:R-:W-:-:S03]  /*1000*/  IMAD.MOV.U32 R5, RZ, RZ, 0x7f800000 ;  /* 0x7f800000ff057424 */ /* 0x002fc600078e00ff */
[----:B------:R-:W-:-:S04]  /*1010*/  IADD3 R242, P0, PT, R0, R242, RZ ;  /* 0x000000f200f27210 */ /* 0x000fc80007f1e0ff */
[----:B------:R-:W-:Y:S02]  /*1020*/  LEA.HI.X.SX32 R3, R0, R3, 0x1, P0 ;  /* 0x0000000300037211 */ /* 0x000fe400000f0eff */
[----:B-----5:R-:W-:-:S04]  /*1030*/  LEA R2, P0, R242, UR4, 0x2 ;  /* 0x00000004f2027c11 */ /* 0x020fc8000f8010ff */
[----:B------:R-:W-:-:S05]  /*1040*/  LEA.HI.X R3, R242, UR5, R3, 0x2, P0 ;  /* 0x00000005f2037c11 */ /* 0x000fca00080f1403 */
[----:B------:R-:W-:Y:S01]  /*1050*/  STG.E desc[UR16][R2.64], R5 ;  /* 0x0000000502007986 */ /* 0x000fe2000c101910 */
[----:B------:R-:W-:Y:S05]  /*1060*/  EXIT ;  /* 0x000000000000794d */ /* 0x000fea0003800000 */
.L_x_362:
[----:B------:R-:W-:Y:S02]  /*1070*/  ISETP.NE.AND P0, PT, R242, -0x1, PT ;  /* 0xfffffffff200780c */ /* 0x000fe40003f05270 */
[----:B------:R-:W-:-:S11]  /*1080*/  ISETP.NE.AND P2, PT, R14, -0x1, PT ;  /* 0xffffffff0e00780c */ /* 0x000fd60003f45270 */
[----:B------:R-:W1:Y:S08]  /*1090*/  @!P0 LDC.64 R8, c[0x0][0x398] ;  /* 0x0000e600ff088b82 */ /* 0x000e700000000a00 */
[----:B------:R-:W2:Y:S01]  /*10a0*/  @P0 LDC.64 R4, c[0x0][0x3b0] ;  /* 0x0000ec00ff040b82 */ /* 0x000ea20000000a00 */
[----:B-1----:R-:W-:-:S03]  /*10b0*/  @!P0 IMAD.WIDE.U32 R18, R131, R8, RZ ;  /* 0x0000000883128225 */ /* 0x002fc600078e00ff */
[----:B------:R-:W-:Y:S01]  /*10c0*/  @!P0 MOV R10, R18 ;  /* 0x00000012000a8202 */ /* 0x000fe20000000f00 */
[----:B--2---:R-:W-:-:S04]  /*10d0*/  @P0 IMAD.WIDE.U32 R16, R242, R4, RZ ;  /* 0x00000004f2100225 */ /* 0x004fc800078e00ff */
[----:B------:R-:W-:Y:S01]  /*10e0*/  @!P0 IMAD R4, R131, R9, R19 ;  /* 0x0000000983048224 */ /* 0x000fe200078e0213 */
[----:B------:R-:W-:Y:S01]  /*10f0*/  @P0 MOV R10, R16 ;  /* 0x00000010000a0202 */ /* 0x000fe20000000f00 */
[----:B------:R-:W-:Y:S01]  /*1100*/  @P0 IMAD R4, R242, R5, R17 ;  /* 0x00000005f2040224 */ /* 0x000fe200078e0211 */
        /* <DEDUP_REMOVED lines=10> */
[----:B------:R-:W-:Y:S06]  /*11b0*/  BRA `(.L_x_379) ;  /* 0x0000000000147947 */ /* 0x000fec0003800000 */
.L_x_378:
[----:B------:R-:W1:Y:S01]  /*11c0*/  LDCU.64 UR12, c[0x0][0x3b8] ;  /* 0x00007700ff0c77ac */ /* 0x000e620008000a00 */
[----:B------:R-:W-:-:S05]  /*11d0*/  IADD3 R44, PT, PT, R11, R14, RZ ;  /* 0x0000000e0b2c7210 */ /* 0x000fca0007ffe0ff */
[C---:B-1----:R-:W-:Y:S02]  /*11e0*/  IMAD R5, R44.reuse, UR13, RZ ;  /* 0x0000000d2c057c24 */ /* 0x042fe4000f8e02ff */
[----:B------:R-:W-:-:S05]  /*11f0*/  IMAD.WIDE.U32 R44, R44, UR12, RZ ;  /* 0x0000000c2c2c7c25 */ /* 0x000fca000f8e00ff */
[----:B------:R-:W-:Y:S02]  /*1200*/  IADD3 R5, PT, PT, R45, R5, RZ ;  /* 0x000000052d057210 */ /* 0x000fe40007ffe0ff */
.L_x_379:
[----:B------:R-:W1:Y:S01]  /*1210*/  LDC R7, c[0x0][0x3e8] ;  /* 0x0000fa00ff077b82 */ /* 0x000e620000000800 */
[----:B------:R-:W-:Y:S02]  /*1220*/  MOV R16, RZ ;  /* 0x000000ff00107202 */ /* 0x000fe40000000f00 */
[----:B-1----:R-:W-:-:S04]  /*1230*/  IABS R13, R7 ;  /* 0x00000007000d7213 */ /* 0x002fc80000000000 */
[----:B------:R-:W1:Y:S08]  /*1240*/  I2F.RP R15, R13 ;  /* 0x0000000d000f7306 */ /* 0x000e700000209400 */
[----:B-1----:R-:W1:Y:S02]  /*1250*/  MUFU.RCP R17, R15 ;  /* 0x0000000f00117308 */ /* 0x002e640000001000 */
[----:B-1----:R-:W-:-:S06]  /*1260*/  VIADD R17, R17, 0xffffffe ;  /* 0x0ffffffe11117836 */ /* 0x002fcc0000000000 */
[----:B------:R-:W1:Y:S02]  /*1270*/  F2I.FTZ.U32.TRUNC.NTZ R17, R17 ;  /* 0x0000001100117305 */ /* 0x000e64000021f000 */
[----:B-1----:R-:W-:-:S04]  /*1280*/  IMAD.MOV R8, RZ, RZ, -R17 ;  /* 0x000000ffff087224 */ /* 0x002fc800078e0a11 */
[----:B------:R-:W-:Y:S01]  /*1290*/  IMAD R9, R8, R13, RZ ;  /* 0x0000000d08097224 */ /* 0x000fe200078e02ff */
[----:B------:R-:W-:-:S03]  /*12a0*/  IABS R8, R40 ;  /* 0x0000002800087213 */ /* 0x000fc60000000000 */
        /* <DEDUP_REMOVED lines=8> */
[----:B------:R-:W-:Y:S02]  /*1330*/  ISETP.NE.AND P1, PT, R7, RZ, PT ;  /* 0x000000ff0700720c */ /* 0x000fe40003f25270 */
[----:B------:R-:W-:Y:S02]  /*1340*/  ISETP.GE.U32.AND P3, PT, R8, R13, PT ;  /* 0x0000000d0800720c */ /* 0x000fe40003f66070 */
[----:B------:R-:W-:-:S04]  /*1350*/  LOP3.LUT R8, R40, R7, RZ, 0x3c, !PT ;  /* 0x0000000728087212 */ /* 0x000fc800078e3cff */
[----:B------:R-:W-:-:S07]  /*1360*/  ISETP.GE.AND P0, PT, R8, RZ, PT ;  /* 0x000000ff0800720c */ /* 0x000fce0003f06270 */
[----:B------:R-:W-:-:S06]  /*1370*/  @P3 VIADD R20, R20, 0x1 ;  /* 0x0000000114143836 */ /* 0x000fcc0000000000 */
        /* <DEDUP_REMOVED lines=15> */
.L_x_380:
[----:B------:R-:W1:Y:S01]  /*1470*/  LDC.64 R8, c[0x0][0x3c0] ;  /* 0x0000f000ff087b82 */ /* 0x000e620000000a00 */
[----:B------:R-:W-:-:S05]  /*1480*/  IADD3 R11, PT, PT, R11, R14, RZ ;  /* 0x0000000e0b0b7210 */ /* 0x000fca0007ffe0ff */
[C---:B-1----:R-:W-:Y:S02]  /*1490*/  IMAD R7, R11.reuse, R9, RZ ;  /* 0x000000090b077224 */ /* 0x042fe400078e02ff */
[----:B------:R-:W-:-:S05]  /*14a0*/  IMAD.WIDE.U32 R32, R11, R8, RZ ;  /* 0x000000080b207225 */ /* 0x000fca00078e00ff */
[----:B------:R-:W-:-:S07]  /*14b0*/  IADD3 R7, PT, PT, R33, R7, RZ ;  /* 0x0000000721077210 */ /* 0x000fce0007ffe0ff */
.L_x_381:
[----:B------:R-:W-:Y:S01]  /*14c0*/  IMAD.IADD R231, R231, 0x1, -R12 ;  /* 0x00000001e7e77824 */ /* 0x000fe200078e0a0c */
[----:B------:R-:W-:Y:S01]  /*14d0*/  SHF.R.U32.HI R34, RZ, 0x2, R185 ;  /* 0x00000002ff227819 */ /* 0x000fe200000116b9 */
[----:B------:R-:W-:Y:S01]  /*14e0*/  IMAD.SHL.U32 R244, R185, 0x8, RZ ;  /* 0x00000008b9f47824 */ /* 0x000fe200078e00ff */
[----:B------:R-:W1:Y:S01]  /*14f0*/  LDCU.64 UR4, c[0x0][0x3c8] ;  /* 0x00007900ff0477ac */ /* 0x000e620008000a00 */
[----:B------:R-:W-:Y:S01]  /*1500*/  IMAD.MOV.U32 R35, RZ, RZ, RZ ;  /* 0x000000ffff237224 */ /* 0x000fe200078e00ff */
[CC--:B------:R-:W-:Y:S01]  /*1510*/  ISETP.GE.AND P6, PT, R34.reuse, R231.reuse, PT ;  /* 0x000000e72200720c */ /* 0x0c0fe20003fc6270 */
[----:B------:R-:W-:Y:S01]  /*1520*/  VIADD R12, R34, 0x40 ;  /* 0x00000040220c7836 */ /* 0x000fe20000000000 */
[C---:B------:R-:W-:Y:S01]  /*1530*/  LOP3.LUT R11, R244.reuse, 0x18, RZ, 0xc0, !PT ;  /* 0x00000018f40b7812 */ /* 0x040fe200078ec0ff */
[----:B------:R-:W-:Y:S01]  /*1540*/  IMAD.WIDE.U32 R28, R3, 0x80, R34 ;  /* 0x00000080031c7825 */ /* 0x000fe200078e0022 */
[----:B------:R-:W-:Y:S01]  /*1550*/  LOP3.LUT R16, R244, 0xd8, RZ, 0xc0, !PT ;  /* 0x000000d8f4107812 */ /* 0x000fe200078ec0ff */
[----:B------:R-:W2:Y:S01]  /*1560*/  S2UR UR18, SR_CgaCtaId ;  /* 0x00000000001279c3 */ /* 0x000ea20000008800 */
[C---:B------:R-:W-:Y:S01]  /*1570*/  IADD3 R30, P2, PT, R11.reuse, R10, RZ ;  /* 0x0000000a0b1e7210 */ /* 0x040fe20007f5e0ff */
[----:B------:R-:W-:Y:S01]  /*1580*/  VIADD R10, R34, 0x60 ;  /* 0x00000060220a7836 */ /* 0x000fe20000000000 */
[C---:B------:R-:W-:Y:S01]  /*1590*/  IADD3 R44, P1, PT, R11.reuse, R44, RZ ;  /* 0x0000002c0b2c7210 */ /* 0x040fe20007f3e0ff */
[----:B------:R-:W-:Y:S01]  /*15a0*/  UMOV UR20, 0x400 ;  /* 0x0000040000147882 */ /* 0x000fe20000000000 */
[----:B------:R-:W-:Y:S01]  /*15b0*/  IADD3 R32, P0, PT, R11, R32, RZ ;  /* 0x000000200b207210 */ /* 0x000fe20007f1e0ff */
[----:B------:R-:W-:Y:S01]  /*15c0*/  IMAD.X R31, RZ, RZ, R4, P2 ;  /* 0x000000ffff1f7224 */ /* 0x000fe200010e0604 */
[----:B------:R-:W-:Y:S01]  /*15d0*/  LOP3.LUT R11, R16, 0x18, R185, 0x78, !PT ;  /* 0x00000018100b7812 */ /* 0x000fe200078e78b9 */
[----:B------:R-:W3:Y:S01]  /*15e0*/  @!P6 LDC.64 R14, c[0x0][0x3b0] ;  /* 0x0000ec00ff0eeb82 */ /* 0x000ee20000000a00 */
[----:B------:R-:W-:Y:S01]  /*15f0*/  VIADD R4, R34, 0x20 ;  /* 0x0000002022047836 */ /* 0x000fe20000000000 */
[-C--:B------:R-:W-:Y:S01]  /*1600*/  ISETP.GE.AND P3, PT, R10, R231.reuse, PT ;  /* 0x000000e70a00720c */ /* 0x080fe20003f66270 */
[----:B-1----:R-:W-:Y:S01]  /*1610*/  IMAD.WIDE.U32 R30, R40, UR4, R30 ;  /* 0x00000004281e7c25 */ /* 0x002fe2000f8e001e */
[----:B------:R-:W-:Y:S01]  /*1620*/  LOP3.LUT R244, R11, 0x1f20, R244, 0xf8, !PT ;  /* 0x00001f200bf47812 */ /* 0x000fe200078ef8f4 */
[----:B------:R-:W1:Y:S01]  /*1630*/  LDCU.64 UR10, c[0x0][0x388] ;  /* 0x00007100ff0a77ac */ /* 0x000e620008000a00 */
[-C--:B------:R-:W-:Y:S01]  /*1640*/  ISETP.GE.AND P4, PT, R12, R231.reuse, PT ;  /* 0x000000e70c00720c */ /* 0x080fe20003f86270 */
[----:B------:R-:W-:Y:S01]  /*1650*/  IMAD.X R45, RZ, RZ, R5, P1 ;  /* 0x000000ffff2d7224 */ /* 0x000fe200008e0605 */
[----:B------:R-:W-:Y:S01]  /*1660*/  ISETP.GE.AND P5, PT, R4, R231, PT ;  /* 0x000000e70400720c */ /* 0x000fe20003fa6270 */
[----:B------:R-:W4:Y:S01]  /*1670*/  @!P6 LDC.64 R10, c[0x0][0x380] ;  /* 0x0000e000ff0aeb82 */ /* 0x000f220000000a00 */
[----:B------:R-:W-:Y:S01]  /*1680*/  IMAD.X R33, RZ, RZ, R7, P0 ;  /* 0x000000ffff217224 */ /* 0x000fe200000e0607 */
[----:B------:R-:W5:Y:S01]  /*1690*/  LDCU.64 UR8, c[0x0][0x390] ;  /* 0x00007200ff0877ac */ /* 0x000f620008000a00 */
[----:B------:R-:W-:Y:S01]  /*16a0*/  IMAD R31, R40, UR5, R31 ;  /* 0x00000005281f7c24 */ /* 0x000fe2000f8e021f */
[----:B------:R-:W-:Y:S01]  /*16b0*/  SHF.R.U32.HI R184, RZ, 0x1, R185 ;  /* 0x00000001ffb87819 */ /* 0x000fe200000116b9 */
[----:B------:R-:W-:Y:S01]  /*16c0*/  VIADD R5, R6, 0xffffffff ;  /* 0xffffffff06057836 */ /* 0x000fe20000000000 */
[----:B------:R-:W-:Y:S01]  /*16d0*/  @!P3 IADD3 R18, P0, PT, R28, 0x60, RZ ;  /* 0x000000601c12b810 */ /* 0x000fe20007f1e0ff */
[----:B------:R-:W1:Y:S01]  /*16e0*/  LDCU.128 UR4, c[0x0][0x3d0] ;  /* 0x00007a00ff0477ac */ /* 0x000e620008000c00 */
[----:B------:R-:W-:-:S02]  /*16f0*/  @!P3 IMAD.MOV.U32 R23, RZ, RZ, R31 ;  /* 0x000000ffff17b224 */ /* 0x000fc400078e001f */
[C---:B------:R-:W-:Y:S01]  /*1700*/  @!P4 IADD3 R19, P1, PT, R28.reuse, 0x40, RZ ;  /* 0x000000401c13c810 */ /* 0x040fe20007f3e0ff */
[----:B------:R-:W-:Y:S01]  /*1710*/  @!P3 IMAD.X R7, RZ, RZ, R29, P0 ;  /* 0x000000ffff07b224 */ /* 0x000fe200000e061d */
[C---:B------:R-:W-:Y:S01]  /*1720*/  @!P5 IADD3 R38, P2, PT, R28.reuse, 0x20, RZ ;  /* 0x000000201c26d810 */ /* 0x040fe20007f5e0ff */
[----:B------:R-:W5:Y:S01]  /*1730*/  @!P5 LDC.64 R12, c[0x0][0x3b0] ;  /* 0x0000ec00ff0cdb82 */ /* 0x000f620000000a00 */
[----:B------:R-:W-:Y:S01]  /*1740*/  @!P5 IMAD.MOV.U32 R17, RZ, RZ, R31 ;  /* 0x000000ffff11d224 */ /* 0x000fe200078e001f */
[----:B--2---:R-:W-:Y:S01]  /*1750*/  ULEA UR19, UR18, UR20, 0x18 ;  /* 0x0000001412137291 */ /* 0x004fe2000f8ec0ff */
[----:B---3--:R-:W-:Y:S01]  /*1760*/  @!P6 IMAD R24, R29, R14, RZ ;  /* 0x0000000e1d18e224 */ /* 0x008fe200078e02ff */
[----:B------:R-:W-:Y:S01]  /*1770*/  USHF.L.U64.HI UR14, UR12, 0x6, UR13 ;  /* 0x000000060c0e7899 */ /* 0x000fe2000801020d */
[--C-:B------:R-:W-:Y:S01]  /*1780*/  @!P4 IMAD.X R25, RZ, RZ, R29.reuse, P1 ;  /* 0x000000ffff19c224 */ /* 0x100fe200008e061d */
[----:B------:R-:W-:Y:S01]  /*1790*/  USHF.L.U32 UR15, UR12, 0x6, URZ ;  /* 0x000000060c0f7899 */ /* 0x000fe200080006ff */
[----:B------:R-:W-:Y:S01]  /*17a0*/  @!P6 IMAD R24, R28, R15, R24 ;  /* 0x0000000f1c18e224 */ /* 0x000fe200078e0218 */
[----:B------:R-:W-:Y:S01]  /*17b0*/  LEA R244, R244, UR19, 0x1 ;  /* 0x00000013f4f47c11 */ /* 0x000fe2000f8e08ff */
[----:B------:R-:W-:-:S02]  /*17c0*/  @!P5 IMAD.X R15, RZ, RZ, R29, P2 ;  /* 0x000000ffff0fd224 */ /* 0x000fc400010e061d */
[----:B------:R-:W-:-:S04]  /*17d0*/  @!P6 IMAD.WIDE.U32 R28, R28, R14, R30 ;  /* 0x0000000e1c1ce225 */ /* 0x000fc800078e001e */
[----:B------:R-:W-:Y:S01]  /*17e0*/  @!P6 IMAD.IADD R24, R29, 0x1, R24 ;  /* 0x000000011d18e824 */ /* 0x000fe200078e0218 */
[C---:B----4-:R-:W-:Y:S01]  /*17f0*/  @!P6 LEA R36, P1, R28.reuse, R10, 0x1 ;  /* 0x0000000a1c24e211 */ /* 0x050fe200078208ff */
[----:B------:R-:W-:Y:S01]  /*1800*/  @!P4 IMAD.MOV.U32 R27, RZ, RZ, R31 ;  /* 0x000000ffff1bc224 */ /* 0x000fe200078e001f */
[----:B------:R-:W-:Y:S01]  /*1810*/  SHF.R.S32.HI R31, RZ, 0x1f, R20 ;  /* 0x0000001fff1f7819 */ /* 0x000fe20000011414 */
[----:B------:R-:W-:Y:S01]  /*1820*/  @!P5 IMAD.MOV.U32 R16, RZ, RZ, R30 ;  /* 0x000000ffff10d224 */ /* 0x000fe200078e001e */
[----:B------:R-:W-:Y:S01]  /*1830*/  @!P6 LEA.HI.X R37, R28, R11, R24, 0x1, P1 ;  /* 0x0000000b1c25e211 */ /* 0x000fe200008f0c18 */
[--C-:B------:R-:W-:Y:S01]  /*1840*/  @!P4 IMAD.MOV.U32 R26, RZ, RZ, R30.reuse ;  /* 0x000000ffff1ac224 */ /* 0x100fe200078e001e */
[----:B------:R-:W2:Y:S01]  /*1850*/  @!P5 LDC.64 R10, c[0x0][0x380] ;  /* 0x0000e000ff0adb82 */ /* 0x000ea20000000a00 */
[----:B------:R-:W-:Y:S01]  /*1860*/  @!P3 IMAD.MOV.U32 R22, RZ, RZ, R30 ;  /* 0x000000ffff16b224 */ /* 0x000fe200078e001e */
[----:B------:R-:W-:Y:S01]  /*1870*/  SHF.R.S32.HI R24, RZ, 0x1f, R5 ;  /* 0x0000001fff187819 */ /* 0x000fe20000011405 */
[----:B-----5:R-:W-:Y:S01]  /*1880*/  @!P5 IMAD R15, R15, R12, RZ ;  /* 0x0000000c0f0fd224 */ /* 0x020fe200078e02ff */
[----:B------:R-:W-:Y:S01]  /*1890*/  @!PT LDS RZ, [RZ] ;  /* 0x00000000fffff984 */ /* 0x000fe20000000800 */
[----:B------:R-:W-:Y:S01]  /*18a0*/  @!PT LDS RZ, [RZ] ;  /* 0x00000000fffff984 */ /* 0x000fe20000000800 */
[----:B------:R-:W-:Y:S01]  /*18b0*/  @!PT LDS RZ, [RZ] ;  /* 0x00000000fffff984 */ /* 0x000fe20000000800 */
[----:B------:R-:W-:Y:S01]  /*18c0*/  @!P6 LDGSTS.E.BYPASS.LTC128B.128 [R244], desc[UR16][R36.64] ;  /* 0x0000000024f4efae */ /* 0x000fe2000b981a10 */
[----:B------:R-:W-:-:S03]  /*18d0*/  IMAD.WIDE.U32 R44, R34, UR12, R44 ;  /* 0x0000000c222c7c25 */ /* 0x000fc6000f8e002c */
[----:B------:R-:W-:Y:S01]  /*18e0*/  @!P6 LDGSTS.E.BYPASS.LTC128B.128 [R244+0x2000], desc[UR16][R36.64+0x40] ;  /* 0x0200004024f4efae */ /* 0x000fe2000b981a10 */
[C---:B------:R-:W-:Y:S02]  /*18f0*/  @!P5 IMAD R30, R38.reuse, R13, R15 ;  /* 0x0000000d261ed224 */ /* 0x040fe400078e020f */
[----:B------:R-:W-:Y:S01]  /*1900*/  @!P5 IMAD.WIDE.U32 R38, R38, R12, R16 ;  /* 0x0000000c2626d225 */ /* 0x000fe200078e0010 */
[----:B------:R2:W-:Y:S01]  /*1910*/  @!P6 LDGSTS.E.BYPASS.LTC128B.128 [R244+0x4000], desc[UR16][R36.64+0x80] ;  /* 0x0400008024f4efae */ /* 0x0005e2000b981a10 */
[----:B------:R-:W3:Y:S02]  /*1920*/  @!P4 LDC.64 R16, c[0x0][0x3b0] ;  /* 0x0000ec00ff10cb82 */ /* 0x000ee40000000a00 */
[----:B-1----:R-:W-:Y:S02]  /*1930*/  IMAD R13, R31, UR4, RZ ;  /* 0x000000041f0d7c24 */ /* 0x002fe4000f8e02ff */
[----:B------:R-:W-:Y:S02]  /*1940*/  @!P5 IMAD.IADD R30, R39, 0x1, R30 ;  /* 0x00000001271ed824 */ /* 0x000fe400078e021e */
[----:B------:R-:W-:Y:S01]  /*1950*/  IMAD R240, R20, UR5, R13 ;  /* 0x0000000514f07c24 */ /* 0x000fe2000f8e020d */
[----:B------:R-:W1:Y:S01]  /*1960*/  LDCU UR5, c[0x0][0x3e0] ;  /* 0x00007c00ff0577ac */ /* 0x000e620008000800 */
[----:B------:R-:W4:Y:S01]  /*1970*/  @!P3 LDC.64 R12, c[0x0][0x3b0] ;  /* 0x0000ec00ff0cbb82 */ /* 0x000f220000000a00 */
[----:B------:R-:W-:-:S02]  /*1980*/  IMAD R21, R5, -0x40, R0 ;  /* 0xffffffc005157824 */ /* 0x000fc400078e0200 */
[----:B------:R-:W-:-:S03]  /*1990*/  IMAD.WIDE.U32 R32, R34, R8, R32 ;  /* 0x0000000822207225 */ /* 0x000fc600078e0020 */
[C---:B------:R-:W-:Y:S01]  /*19a0*/  ISETP.GE.AND P0, PT, R34.reuse, R21, PT ;  /* 0x000000152200720c */ /* 0x040fe20003f06270 */
[C---:B------:R-:W-:Y:S01]  /*19b0*/  IMAD R45, R34.reuse, UR13, R45 ;  /* 0x0000000d222d7c24 */ /* 0x040fe2000f8e022d */
[----:B------:R-:W5:Y:S01]  /*19c0*/  @!P4 LDC.64 R14, c[0x0][0x380] ;  /* 0x0000e000ff0ecb82 */ /* 0x000f620000000a00 */
[----:B------:R-:W-:Y:S01]  /*19d0*/  IMAD R35, R34, R9, R33 ;  /* 0x0000000922237224 */ /* 0x000fe200078e0221 */
[----:B------:R-:W-:Y:S01]  /*19e0*/  ISETP.GE.AND P6, PT, R4, R21, PT ;  /* 0x000000150400720c */ /* 0x000fe20003fc6270 */
[----:B------:R-:W-:Y:S02]  /*19f0*/  IMAD.MOV.U32 R34, RZ, RZ, R32 ;  /* 0x000000ffff227224 */ /* 0x000fe400078e0020 */
[----:B------:R-:W-:Y:S02]  /*1a00*/  IMAD R31, R31, UR6, RZ ;  /* 0x000000061f1f7c24 */ /* 0x000fe4000f8e02ff */
[----:B------:R-:W-:Y:S01]  /*1a10*/  IMAD.WIDE.U32 R44, R20, UR4, R44 ;  /* 0x00000004142c7c25 */ /* 0x000fe2000f8e002c */
[----:B------:R-:W-:Y:S01]  /*1a20*/  USHF.L.U32 UR4, UR12, 0x5, URZ ;  /* 0x000000050c047899 */ /* 0x000fe200080006ff */
[----:B--2---:R-:W-:-:S02]  /*1a30*/  @!P5 LEA R36, P1, R38, R10, 0x1 ;  /* 0x0000000a2624d211 */ /* 0x004fc400078208ff */
[----:B------:R-:W-:Y:S01]  /*1a40*/  IMAD R33, R5, UR14, RZ ;  /* 0x0000000e05217c24 */ /* 0x000fe2000f8e02ff */
[----:B------:R-:W-:Y:S01]  /*1a50*/  LEA R241, P2, R44, UR10, 0x1 ;  /* 0x0000000a2cf17c11 */ /* 0x000fe2000f8408ff */
[----:B------:R-:W-:Y:S01]  /*1a60*/  IMAD R31, R20, UR7, R31 ;  /* 0x00000007141f7c24 */ /* 0x000fe2000f8e021f */
[----:B------:R-:W-:Y:S01]  /*1a70*/  @!P5 LEA.HI.X R37, R38, R11, R30, 0x1, P1 ;  /* 0x0000000b2625d211 */ /* 0x000fe200008f0c1e */
[----:B------:R-:W-:Y:S01]  /*1a80*/  IMAD.IADD R240, R45, 0x1, R240 ;  /* 0x000000012df07824 */ /* 0x000fe200078e02f0 */
[----:B------:R-:W2:Y:S01]  /*1a90*/  @!P3 LDC.64 R10, c[0x0][0x380] ;  /* 0x0000e000ff0abb82 */ /* 0x000ea20000000a00 */
[----:B------:R-:W-:Y:S01]  /*1aa0*/  IMAD.WIDE.U32 R34, R20, UR6, R34 ;  /* 0x0000000614227c25 */ /* 0x000fe2000f8e0022 */
[----:B------:R-:W-:Y:S01]  /*1ab0*/  USHF.L.U64.HI UR12, UR12, 0x5, UR13 ;  /* 0x000000050c0c7899 */ /* 0x000fe2000801020d */
[----:B------:R-:W-:Y:S01]  /*1ac0*/  @!P5 LDGSTS.E.BYPASS.LTC128B.128 [R244+0x800], desc[UR16][R36.64] ;  /* 0x0080000024f4dfae */ /* 0x000fe2000b981a10 */
[----:B------:R-:W-:Y:S01]  /*1ad0*/  LEA.HI.X R240, R44, UR11, R240, 0x1, P2 ;  /* 0x0000000b2cf07c11 */ /* 0x000fe200090f0cf0 */
[----:B------:R-:W-:Y:S01]  /*1ae0*/  IMAD.WIDE.U32 R28, R5, UR15, RZ ;  /* 0x0000000f051c7c25 */ /* 0x000fe2000f8e00ff */
[----:B------:R-:W-:Y:S01]  /*1af0*/  LEA R239, P1, R34, UR8, 0x1 ;  /* 0x0000000822ef7c11 */ /* 0x000fe2000f8208ff */
[----:B------:R-:W-:Y:S02]  /*1b00*/  @!P5 LDGSTS.E.BYPASS.LTC128B.128 [R244+0x2800], desc[UR16][R36.64+0x40] ;  /* 0x0280004024f4dfae */ /* 0x000fe4000b981a10 */
[----:B------:R-:W-:Y:S01]  /*1b10*/  IMAD R33, R24, UR15, R33 ;  /* 0x0000000f18217c24 */ /* 0x000fe2000f8e0221 */
[----:B------:R-:W-:Y:S01]  /*1b20*/  @!P0 LEA R30, P2, R28, R241, 0x1 ;  /* 0x000000f11c1e8211 */ /* 0x000fe200078408ff */
[-C--:B---3--:R-:W-:Y:S01]  /*1b30*/  @!P4 IMAD R20, R25, R16.reuse, RZ ;  /* 0x000000101914c224 */ /* 0x088fe200078e02ff */
[----:B------:R-:W-:Y:S01]  /*1b40*/  @!P5 LDGSTS.E.BYPASS.LTC128B.128 [R244+0x4800], desc[UR16][R36.64+0x80] ;  /* 0x0480008024f4dfae */ /* 0x000fe2000b981a10 */
[----:B------:R-:W-:Y:S01]  /*1b50*/  IMAD.IADD R31, R35, 0x1, R31 ;  /* 0x00000001231f7824 */ /* 0x000fe200078e021f */
[----:B------:R-:W-:Y:S01]  /*1b60*/  ISETP.GE.AND P5, PT, R4, R21, PT ;  /* 0x000000150400720c */ /* 0x000fe20003fa6270 */
[----:B------:R-:W-:Y:S01]  /*1b70*/  IMAD.IADD R33, R29, 0x1, R33 ;  /* 0x000000011d217824 */ /* 0x000fe200078e0221 */
[----:B------:R-:W-:Y:S01]  /*1b80*/  LOP3.LUT R4, R185, 0x8, RZ, 0xc0, !PT ;  /* 0x00000008b9047812 */ /* 0x000fe200078ec0ff */
[C---:B------:R-:W-:Y:S01]  /*1b90*/  @!P4 IMAD R17, R19.reuse, R17, R20 ;  /* 0x000000111311c224 */ /* 0x040fe200078e0214 */
[----:B------:R-:W-:Y:S01]  /*1ba0*/  LEA.HI.X R238, R34, UR9, R31, 0x1, P1 ;  /* 0x0000000922ee7c11 */ /* 0x000fe200088f0c1f */
[----:B------:R-:W-:Y:S01]  /*1bb0*/  @!P4 IMAD.WIDE.U32 R26, R19, R16, R26 ;  /* 0x00000010131ac225 */ /* 0x000fe200078e001a */
[----:B------:R-:W-:-:S02]  /*1bc0*/  @!P6 IADD3 R25, P1, PT, R28, UR4, RZ ;  /* 0x000000041c19ec10 */ /* 0x000fc4000ff3e0ff */
[----:B------:R-:W-:Y:S01]  /*1bd0*/  @!P0 LEA.HI.X R31, R28, R240, R33, 0x1, P2 ;  /* 0x000000f01c1f8211 */ /* 0x000fe200010f0c21 */
[----:B----4-:R-:W-:Y:S01]  /*1be0*/  @!P3 IMAD R7, R7, R12, RZ ;  /* 0x0000000c0707b224 */ /* 0x010fe200078e02ff */
[----:B-----5:R-:W-:Y:S01]  /*1bf0*/  @!P4 LEA R28, P2, R26, R14, 0x1 ;  /* 0x0000000e1a1cc211 */ /* 0x020fe200078408ff */
[----:B------:R-:W-:Y:S01]  /*1c00*/  @!P4 IMAD.IADD R16, R27, 0x1, R17 ;  /* 0x000000011b10c824 */ /* 0x000fe200078e0211 */
[----:B------:R-:W-:Y:S01]  /*1c10*/  SHF.L.U64.HI R14, R8, 0x6, R9 ;  /* 0x00000006080e7819 */ /* 0x000fe20000010209 */
[C---:B------:R-:W-:Y:S01]  /*1c20*/  @!P3 IMAD R7, R18.reuse, R13, R7 ;  /* 0x0000000d1207b224 */ /* 0x040fe200078e0207 */
[----:B------:R-:W-:Y:S01]  /*1c30*/  @!P6 IADD3.X R33, PT, PT, R33, UR12, RZ, P1, !PT ;  /* 0x0000000c2121ec10 */ /* 0x000fe20008ffe4ff */
[----:B------:R-:W-:Y:S01]  /*1c40*/  @!P3 IMAD.WIDE.U32 R22, R18, R12, R22 ;  /* 0x0000000c1216b225 */ /* 0x000fe200078e0016 */
[----:B------:R-:W-:-:S03]  /*1c50*/  @!P4 LEA.HI.X R29, R26, R15, R16, 0x1, P2 ;  /* 0x0000000f1a1dc211 */ /* 0x000fc600010f0c10 */
[----:B------:R-:W-:Y:S01]  /*1c60*/  @!P3 IMAD.IADD R7, R23, 0x1, R7 ;  /* 0x000000011707b824 */ /* 0x000fe200078e0207 */
[----:B--2---:R-:W-:Y:S01]  /*1c70*/  @!P3 LEA R10, P2, R22, R10, 0x1 ;  /* 0x0000000a160ab211 */ /* 0x004fe200078408ff */
[----:B------:R-:W-:Y:S01]  /*1c80*/  IMAD R13, R14, R5, RZ ;  /* 0x000000050e0d7224 */ /* 0x000fe200078e02ff */
[----:B------:R-:W-:Y:S01]  /*1c90*/  @!P6 LEA R14, P1, R25, R241, 0x1 ;  /* 0x000000f1190ee211 */ /* 0x000fe200078208ff */
[----:B------:R-:W-:Y:S01]  /*1ca0*/  @!P4 LDGSTS.E.BYPASS.LTC128B.128 [R244+0x1000], desc[UR16][R28.64] ;  /* 0x010000001cf4cfae */ /* 0x000fe2000b981a10 */
[----:B------:R-:W-:Y:S01]  /*1cb0*/  @!P3 LEA.HI.X R11, R22, R11, R7, 0x1, P2 ;  /* 0x0000000b160bb211 */ /* 0x000fe200010f0c07 */
[----:B------:R-:W-:Y:S01]  /*1cc0*/  IMAD.SHL.U32 R186, R185, 0x4, RZ ;  /* 0x00000004b9ba7824 */ /* 0x000fe200078e00ff */
[----:B------:R-:W-:Y:S01]  /*1cd0*/  @!P6 LEA.HI.X R15, R25, R240, R33, 0x1, P1 ;  /* 0x000000f0190fe211 */ /* 0x000fe200008f0c21 */
[----:B------:R-:W-:Y:S01]  /*1ce0*/  @!P4 LDGSTS.E.BYPASS.LTC128B.128 [R244+0x3000], desc[UR16][R28.64+0x40] ;  /* 0x030000401cf4cfae */ /* 0x000fe2000b981a10 */
[----:B------:R-:W-:Y:S02]  /*1cf0*/  IMAD.SHL.U32 R12, R8, 0x40, RZ ;  /* 0x00000040080c7824 */ /* 0x000fe400078e00ff */
[----:B------:R-:W-:Y:S01]  /*1d00*/  IMAD.SHL.U32 R42, R185, 0x20, RZ ;  /* 0x00000020b92a7824 */ /* 0x000fe200078e00ff */
[----:B------:R-:W-:Y:S01]  /*1d10*/  @!P4 LDGSTS.E.BYPASS.LTC128B.128 [R244+0x5000], desc[UR16][R28.64+0x80] ;  /* 0x050000801cf4cfae */ /* 0x000fe2000b981a10 */
[----:B------:R-:W-:Y:S01]  /*1d20*/  LOP3.LUT R7, R186, 0x18, RZ, 0xc0, !PT ;  /* 0x00000018ba077812 */ /* 0x000fe200078ec0ff */
[----:B------:R-:W-:-:S02]  /*1d30*/  IMAD R13, R24, R12, R13 ;  /* 0x0000000c180d7224 */ /* 0x000fc400078e020d */
[----:B------:R-:W-:Y:S01]  /*1d40*/  @!P3 LDGSTS.E.BYPASS.LTC128B.128 [R244+0x1800], desc[UR16][R10.64] ;  /* 0x018000000af4bfae */ /* 0x000fe2000b981a10 */
[----:B------:R-:W-:Y:S01]  /*1d50*/  IMAD.WIDE.U32 R16, R12, R5, RZ ;  /* 0x000000050c107225 */ /* 0x000fe200078e00ff */
[----:B------:R-:W-:Y:S02]  /*1d60*/  LOP3.LUT R12, R184, 0x8, RZ, 0xc0, !PT ;  /* 0x00000008b80c7812 */ /* 0x000fe400078ec0ff */
[----:B------:R-:W-:Y:S01]  /*1d70*/  @!P3 LDGSTS.E.BYPASS.LTC128B.128 [R244+0x3800], desc[UR16][R10.64+0x40] ;  /* 0x038000400af4bfae */ /* 0x000fe2000b981a10 */
[----:B------:R-:W-:Y:S01]  /*1d80*/  IMAD.SHL.U32 R41, R185, 0x10, RZ ;  /* 0x00000010b9297824 */ /* 0x000fe200078e00ff */
[----:B------:R-:W-:Y:S01]  /*1d90*/  LOP3.LUT R7, R7, 0xc0, R42, 0xf8, !PT ;  /* 0x000000c007077812 */ /* 0x000fe200078ef82a */
[----:B------:R-:W-:Y:S01]  /*1da0*/  IMAD.IADD R13, R17, 0x1, R13 ;  /* 0x00000001110d7824 */ /* 0x000fe200078e020d */
[----:B------:R2:W-:Y:S02]  /*1db0*/  @!P3 LDGSTS.E.BYPASS.LTC128B.128 [R244+0x5800], desc[UR16][R10.64+0x80] ;  /* 0x058000800af4bfae */ /* 0x0005e4000b981a10 */
[----:B------:R-:W-:-:S02]  /*1dc0*/  LOP3.LUT R129, R7, R12, RZ, 0x3c, !PT ;  /* 0x0000000c07817212 */ /* 0x000fc400078e3cff */
[----:B------:R-:W-:Y:S01]  /*1dd0*/  @!P0 LDGSTS.E.BYPASS.LTC128B.128 [R244+0x6000], desc[UR16][R30.64] ;  /* 0x060000001ef48fae */ /* 0x000fe2000b981a10 */
[----:B------:R-:W-:Y:S02]  /*1de0*/  LOP3.LUT R4, R7, R4, RZ, 0x3c, !PT ;  /* 0x0000000407047212 */ /* 0x000fe400078e3cff */
[----:B------:R-:W-:Y:S01]  /*1df0*/  LOP3.LUT R7, R41, 0x100, RZ, 0xc0, !PT ;  /* 0x0000010029077812 */ /* 0x000fe200078ec0ff */
[----:B------:R-:W-:Y:S01]  /*1e00*/  @!P0 LDGSTS.E.BYPASS.LTC128B.128 [R244+0x7000], desc[UR16][R30.64+0x40] ;  /* 0x070000401ef48fae */ /* 0x000fe2000b981a10 */
[--C-:B------:R-:W-:Y:S02]  /*1e10*/  LOP3.LUT R177, R129, 0x120, R42.reuse, 0xf8, !PT ;  /* 0x0000012081b17812 */ /* 0x100fe400078ef82a */
[----:B------:R-:W-:Y:S01]  /*1e20*/  LOP3.LUT R7, R7, 0x20, R42, 0xf8, !PT ;  /* 0x0000002007077812 */ /* 0x000fe200078ef82a */
[----:B------:R-:W-:Y:S04]  /*1e30*/  @!P0 LDGSTS.E.BYPASS.LTC128B.128 [R244+0x8000], desc[UR16][R30.64+0x80] ;  /* 0x080000801ef48fae */ /* 0x000fe8000b981a10 */
[----:B------:R-:W-:Y:S01]  /*1e40*/  @!P6 LDGSTS.E.BYPASS.LTC128B.128 [R244+0x6800], desc[UR16][R14.64] ;  /* 0x068000000ef4efae */ /* 0x000fe2000b981a10 */
[----:B------:R-:W-:-:S03]  /*1e50*/  IMAD.IADD R4, R4, 0x1, R7 ;  /* 0x0000000104047824 */ /* 0x000fc600078e0207 */
[----:B------:R-:W-:Y:S02]  /*1e60*/  @!P6 LDGSTS.E.BYPASS.LTC128B.128 [R244+0x7800], desc[UR16][R14.64+0x40] ;  /* 0x078000400ef4efae */ /* 0x000fe4000b981a10 */
[----:B------:R-:W-:Y:S01]  /*1e70*/  LEA R135, R4, UR19, 0x1 ;  /* 0x0000001304877c11 */ /* 0x000fe2000f8e08ff */
[----:B------:R-:W-:Y:S01]  /*1e80*/  IMAD.MOV.U32 R4, RZ, RZ, 0x20 ;  /* 0x00000020ff047424 */ /* 0x000fe200078e00ff */
[----:B------:R3:W-:Y:S01]  /*1e90*/  @!P6 LDGSTS.E.BYPASS.LTC128B.128 [R244+0x8800], desc[UR16][R14.64+0x80] ;  /* 0x088000800ef4efae */ /* 0x0007e2000b981a10 */
[----:B--2---:R-:W-:-:S03]  /*1ea0*/  @!P5 LEA R10, P1, R8, R16, 0x5 ;  /* 0x00000010080ad211 */ /* 0x004fc600078228ff */
[----:B------:R-:W0:Y:S01]  /*1eb0*/  LDGDEPBAR ;  /* 0x00000000000079af */ /* 0x000e220000000000 */
[----:B------:R-:W-:Y:S02]  /*1ec0*/  LOP3.LUT R11, R41, 0x3e00, RZ, 0xc0, !PT ;  /* 0x00003e00290b7812 */ /* 0x000fe400078ec0ff */
[----:B------:R-:W-:Y:S02]  /*1ed0*/  @!P5 LEA.HI.X R9, R8, R13, R9, 0x5, P1 ;  /* 0x0000000d0809d211 */ /* 0x000fe400008f2c09 */
[----:B------:R-:W-:Y:S02]  /*1ee0*/  LOP3.LUT R8, R42, 0x120, RZ, 0xc0, !PT ;  /* 0x000001202a087812 */ /* 0x000fe400078ec0ff */
[----:B------:R-:W-:Y:S02]  /*1ef0*/  @!P5 LEA R12, P1, R10, R239, 0x1 ;  /* 0x000000ef0a0cd211 */ /* 0x000fe400078208ff */
[----:B------:R-:W-:-:S04]  /*1f00*/  IADD3 R8, PT, PT, R129, R8, R11 ;  /* 0x0000000881087210 */ /* 0x000fc80007ffe00b */
[----:B------:R-:W-:Y:S02]  /*1f10*/  LEA R133, R8, UR19, 0x1 ;  /* 0x0000001308857c11 */ /* 0x000fe4000f8e08ff */
[----:B---3--:R-:W-:Y:S01]  /*1f20*/  @!P0 LEA R14, P2, R16, R239, 0x1 ;  /* 0x000000ef100e8211 */ /* 0x008fe200078408ff */
[----:B------:R-:W-:-:S04]  /*1f30*/  DEPBAR.LE SB0, 0x0 ;  /* 0x000080000000791a */ /* 0x000fc80000000000 */
[-C--:B------:R-:W-:Y:S01]  /*1f40*/  @!P0 LEA.HI.X R15, R16, R238.reuse, R13, 0x1, P2 ;  /* 0x000000ee100f8211 */ /* 0x080fe200010f0c0d */
[----:B------:R-:W-:Y:S01]  /*1f50*/  BAR.SYNC.DEFER_BLOCKING 0x0 ;  /* 0x0000000000007b1d */ /* 0x000fe20000010000 */
[----:B------:R-:W-:Y:S02]  /*1f60*/  @!P5 LEA.HI.X R13, R10, R238, R9, 0x1, P1 ;  /* 0x000000ee0a0dd211 */ /* 0x000fe400008f0c09 */
[----:B------:R-:W-:-:S04]  /*1f70*/  LOP3.LUT P1, RZ, R185, 0x4, RZ, 0xc0, !PT ;  /* 0x00000004b9ff7812 */ /* 0x000fc8000782c0ff */
[----:B------:R-:W-:-:S05]  /*1f80*/  SEL R4, R4, 0xffffffe0, !P1 ;  /* 0xffffffe004047807 */ /* 0x000fca0004800000 */
[--C-:B------:R-:W-:Y:S02]  /*1f90*/  IMAD.IADD R128, R135, 0x1, R4.reuse ;  /* 0x0000000187807824 */ /* 0x100fe400078e0204 */
[----:B------:R-:W-:Y:S01]  /*1fa0*/  IMAD.IADD R130, R133, 0x1, R4 ;  /* 0x0000000185827824 */ /* 0x000fe200078e0204 */
[----:B------:R-:W-:Y:S01]  /*1fb0*/  @!PT LDS RZ, [RZ] ;  /* 0x00000000fffff984 */ /* 0x000fe20000000800 */
[----:B------:R-:W-:Y:S01]  /*1fc0*/  @!PT LDS RZ, [RZ] ;  /* 0x00000000fffff984 */ /* 0x000fe20000000800 */
[----:B------:R-:W-:Y:S01]  /*1fd0*/  @!PT LDS RZ, [RZ] ;  /* 0x00000000fffff984 */ /* 0x000fe20000000800 */
[----:B------:R-:W-:Y:S04]  /*1fe0*/  @!P0 LDGSTS.E.BYPASS.LTC128B.128 [R244+0x9000], desc[UR16][R14.64] ;  /* 0x090000000ef48fae */ /* 0x000fe8000b981a10 */
[----:B------:R-:W-:Y:S04]  /*1ff0*/  @!P0 LDGSTS.E.BYPASS.LTC128B.128 [R244+0xa000], desc[UR16][R14.64+0x40] ;  /* 0x0a0000400ef48fae */ /* 0x000fe8000b981a10 */
[----:B------:R-:W-:Y:S04]  /*2000*/  @!P0 LDGSTS.E.BYPASS.LTC128B.128 [R244+0xb000], desc[UR16][R14.64+0x80] ;  /* 0x0b0000800ef48fae */ /* 0x000fe8000b981a10 */
[----:B------:R-:W-:Y:S04]  /*2010*/  @P0 STS.128 [R244+0x9000], RZ ;  /* 0x009000fff4000388 */ /* 0x000fe80000000c00 */
[----:B------:R-:W-:Y:S04]  /*2020*/  @P0 STS.128 [R244+0xa000], RZ ;  /* 0x00a000fff4000388 */ /* 0x000fe80000000c00 */
[----:B------:R-:W-:Y:S04]  /*2030*/  @P0 STS.128 [R244+0xb000], RZ ;  /* 0x00b000fff4000388 */ /* 0x000fe80000000c00 */
[----:B------:R-:W-:Y:S04]  /*2040*/  @P5 STS.128 [R244+0x9800], RZ ;  /* 0x009800fff4005388 */ /* 0x000fe80000000c00 */
[----:B------:R-:W-:Y:S04]  /*2050*/  @P5 STS.128 [R244+0xa800], RZ ;  /* 0x00a800fff4005388 */ /* 0x000fe80000000c00 */
[----:B------:R-:W-:Y:S04]  /*2060*/  @P5 STS.128 [R244+0xb800], RZ ;  /* 0x00b800fff4005388 */ /* 0x000fe80000000c00 */
[----:B------:R-:W-:Y:S01]  /*2070*/  @!PT LDS RZ, [RZ] ;  /* 0x00000000fffff984 */ /* 0x000fe20000000800 */
[----:B------:R-:W-:Y:S01]  /*2080*/  @!PT LDS RZ, [RZ] ;  /* 0x00000000fffff984 */ /* 0x000fe20000000800 */
[----:B------:R-:W-:Y:S01]  /*2090*/  @!PT LDS RZ, [RZ] ;  /* 0x00000000fffff984 */ /* 0x000fe20000000800 */
[----:B------:R-:W-:Y:S04]  /*20a0*/  @!P5 LDGSTS.E.BYPASS.LTC128B.128 [R244+0x9800], desc[UR16][R12.64] ;  /* 0x098000000cf4dfae */ /* 0x000fe8000b981a10 */
[----:B------:R-:W-:Y:S04]  /*20b0*/  @!P5 LDGSTS.E.BYPASS.LTC128B.128 [R244+0xa800], desc[UR16][R12.64+0x40] ;  /* 0x0a8000400cf4dfae */ /* 0x000fe8000b981a10 */
[----:B------:R2:W-:Y:S04]  /*20c0*/  @!P5 LDGSTS.E.BYPASS.LTC128B.128 [R244+0xb800], desc[UR16][R12.64+0x80] ;  /* 0x0b8000800cf4dfae */ /* 0x0005e8000b981a10 */
[----:B------:R-:W-:Y:S04]  /*20d0*/  LDSM.16.M88.4 R116, [R133] ;  /* 0x000000008574783b */ /* 0x000fe80000000200 */
[----:B------:R-:W3:Y:S04]  /*20e0*/  LDSM.16.M88.4 R76, [R135+0x6000] ;  /* 0x00600000874c783b */ /* 0x000ee80000000200 */
[----:B------:R-:W4:Y:S04]  /*20f0*/  LDSM.16.M88.4 R28, [R133+0x1000] ;  /* 0x00100000851c783b */ /* 0x000f280000000200 */
[----:B------:R-:W5:Y:S04]  /*2100*/  LDSM.16.M88.4 R60, [R135+0x6400] ;  /* 0x00640000873c783b */ /* 0x000f680000000200 */
[----:B------:R-:W1:Y:S04]  /*2110*/  LDSM.16.M88.4 R44, [R135+0x6800] ;  /* 0x00680000872c783b */ /* 0x000e680000000200 */
[----:B------:R-:W1:Y:S04]  /*2120*/  LDSM.16.M88.4 R112, [R135+0x6c00] ;  /* 0x006c00008770783b */ /* 0x000e680000000200 */
[----:B------:R-:W-:Y:S04]  /*2130*/  LDSM.16.M88.4 R104, [R128+0x6000] ;  /* 0x006000008068783b */ /* 0x000fe80000000200 */
[----:B------:R-:W1:Y:S04]  /*2140*/  LDSM.16.M88.4 R108, [R130+0x1000] ;  /* 0x00100000826c783b */ /* 0x000e680000000200 */
[----:B------:R-:W1:Y:S04]  /*2150*/  LDSM.16.M88.4 R100, [R128+0x6400] ;  /* 0x006400008064783b */ /* 0x000e680000000200 */
[----:B------:R-:W1:Y:S04]  /*2160*/  LDSM.16.M88.4 R96, [R128+0x6800] ;  /* 0x006800008060783b */ /* 0x000e680000000200 */
[----:B------:R-:W1:Y:S04]  /*2170*/  LDSM.16.M88.4 R92, [R128+0x6c00] ;  /* 0x006c0000805c783b */ /* 0x000e680000000200 */
[----:B------:R-:W1:Y:S01]  /*2180*/  LDSM.16.M88.4 R24, [R130] ;  /* 0x000000008218783b */ /* 0x000e620000000200 */
[-C--:B---3--:R-:W-:Y:S03]  /*2190*/  HMMA.16816.F32 R88, R116, R76.reuse, RZ ;  /* 0x0000004c7458723c */ /* 0x088fe600000018ff */
[----:B------:R-:W-:Y:S04]  /*21a0*/  LDSM.16.M88.4 R20, [R133+0x3000] ;  /* 0x003000008514783b */ /* 0x000fe80000000200 */
[----:B------:R-:W3:Y:S01]  /*21b0*/  LDSM.16.M88.4 R16, [R135+0x7000] ;  /* 0x007000008710783b */ /* 0x000ee20000000200 */
[C---:B----4-:R-:W-:Y:S03]  /*21c0*/  HMMA.16816.F32 R84, R28.reuse, R76, RZ ;  /* 0x0000004c1c54723c */ /* 0x050fe600000018ff */
[----:B--2---:R-:W2:Y:S04]  /*21d0*/  LDSM.16.M88.4 R12, [R135+0x7400] ;  /* 0x00740000870c783b */ /* 0x004ea80000000200 */
[----:B------:R-:W4:Y:S01]  /*21e0*/  LDSM.16.M88.4 R8, [R135+0x7800] ;  /* 0x007800008708783b */ /* 0x000f220000000200 */
[C---:B------:R-:W-:Y:S03]  /*21f0*/  HMMA.16816.F32 R80, R28.reuse, R78, RZ ;  /* 0x0000004e1c50723c */ /* 0x040fe600000018ff */
[----:B------:R-:W4:Y:S04]  /*2200*/  LDSM.16.M88.4 R124, [R135+0x7c00] ;  /* 0x007c0000877c783b */ /* 0x000f280000000200 */
[----:B------:R-:W4:Y:S01]  /*2210*/  LDSM.16.M88.4 R120, [R133+0x2000] ;  /* 0x002000008578783b */ /* 0x000f220000000200 */
[C---:B-----5:R-:W-:Y:S03]  /*2220*/  HMMA.16816.F32 R68, R28.reuse, R60, RZ ;  /* 0x0000003c1c44723c */ /* 0x060fe600000018ff */
[----:B------:R-:W0:Y:S05]  /*2230*/  LDGDEPBAR ;  /* 0x00000000000079af */ /* 0x000e2a0000000000 */
[C---:B-1----:R-:W-:Y:S08]  /*2240*/  HMMA.16816.F32 R52, R28.reuse, R44, RZ ;  /* 0x0000002c1c34723c */ /* 0x042ff000000018ff */
        /* <DEDUP_REMOVED lines=11> */
[----:B------:R-:W-:Y:S07]  /*2300*/  LDSM.16.M88.4 R112, [R130+0x2000] ;  /* 0x002000008270783b */ /* 0x000fee0000000200 */
        /* <DEDUP_REMOVED lines=8> */
[----:B------:R-:W-:Y:S07]  /*2390*/  LDSM.16.M88.4 R108, [R130+0x3000] ;  /* 0x00300000826c783b */ /* 0x000fee0000000200 */
[C---:B------:R-:W-:Y:S08]  /*23a0*/  HMMA.16816.F32 R88, R24.reuse, R104, R88 ;  /* 0x000000681858723c */ /* 0x040ff00000001858 */
[C---:B------:R-:W-:Y:S08]  /*23b0*/  HMMA.16816.F32 R72, R24.reuse, R100, R72 ;  /* 0x000000641848723c */ /* 0x040ff00000001848 */
[C---:B------:R-:W-:Y:S08]  /*23c0*/  HMMA.16816.F32 R56, R24.reuse, R96, R56 ;  /* 0x000000601838723c */ /* 0x040ff00000001838 */
[C---:B------:R-:W-:Y:S08]  /*23d0*/  HMMA.16816.F32 R36, R24.reuse, R92, R36 ;  /* 0x0000005c1824723c */ /* 0x040ff00000001824 */
[C---:B------:R-:W-:Y:S01]  /*23e0*/  HMMA.16816.F32 R76, R24.reuse, R106, R76 ;  /* 0x0000006a184c723c */ /* 0x040fe2000000184c */
[----:B------:R-:W1:Y:S07]  /*23f0*/  LDSM.16.M88.4 R104, [R128+0x7000] ;  /* 0x007000008068783b */ /* 0x000e6e0000000200 */
[C---:B------:R-:W-:Y:S01]  /*2400*/  HMMA.16816.F32 R60, R24.reuse, R102, R60 ;  /* 0x00000066183c723c */ /* 0x040fe2000000183c */
[----:B------:R-:W5:Y:S07]  /*2410*/  LDSM.16.M88.4 R100, [R128+0x7400] ;  /* 0x007400008064783b */ /* 0x000f6e0000000200 */
[C---:B------:R-:W-:Y:S01]  /*2420*/  HMMA.16816.F32 R44, R24.reuse, R98, R44 ;  /* 0x00000062182c723c */ /* 0x040fe2000000182c */
[----:B------:R-:W5:Y:S07]  /*2430*/  LDSM.16.M88.4 R96, [R128+0x7800] ;  /* 0x007800008060783b */ /* 0x000f6e0000000200 */
[----:B------:R-:W-:Y:S01]  /*2440*/  HMMA.16816.F32 R116, R24, R94, R116 ;  /* 0x0000005e1874723c */ /* 0x000fe20000001874 */
[----:B------:R-:W5:Y:S04]  /*2450*/  LDSM.16.M88.4 R92, [R128+0x7c00] ;  /* 0x007c0000805c783b */ /* 0x000f680000000200 */
[----:B------:R-:W-:Y:S03]  /*2460*/  LDSM.16.M88.4 R24, [R133+0x5000] ;  /* 0x005000008518783b */ /* 0x000fe60000000200 */
[C---:B---3--:R-:W-:Y:S08]  /*2470*/  HMMA.16816.F32 R84, R20.reuse, R16, R84 ;  /* 0x000000101454723c */ /* 0x048ff00000001854 */
[C---:B--2---:R-:W-:Y:S08]  /*2480*/  HMMA.16816.F32 R68, R20.reuse, R12, R68 ;  /* 0x0000000c1444723c */ /* 0x044ff00000001844 */
[C---:B----4-:R-:W-:Y:S08]  /*2490*/  HMMA.16816.F32 R52, R20.reuse, R8, R52 ;  /* 0x000000081434723c */ /* 0x050ff00000001834 */
[C---:B------:R-:W-:Y:S08]  /*24a0*/  HMMA.16816.F32 R32, R20.reuse, R124, R32 ;  /* 0x0000007c1420723c */ /* 0x040ff00000001820 */
[C---:B------:R-:W-:Y:S08]  /*24b0*/  HMMA.16816.F32 R80, R20.reuse, R18, R80 ;  /* 0x000000121450723c */ /* 0x040ff00000001850 */
[C---:B------:R-:W-:Y:S08]  /*24c0*/  HMMA.16816.F32 R64, R20.reuse, R14, R64 ;  /* 0x0000000e1440723c */ /* 0x040ff00000001840 */
[C---:B------:R-:W-:Y:S08]  /*24d0*/  HMMA.16816.F32 R48, R20.reuse, R10, R48 ;  /* 0x0000000a1430723c */ /* 0x040ff00000001830 */
[----:B------:R-:W-:Y:S01]  /*24e0*/  HMMA.16816.F32 R28, R20, R126, R28 ;  /* 0x0000007e141c723c */ /* 0x000fe2000000181c */
[----:B------:R-:W2:Y:S07]  /*24f0*/  LDSM.16.M88.4 R20, [R135+0x8000] ;  /* 0x008000008714783b */ /* 0x000eae0000000200 */
[C---:B------:R-:W-:Y:S08]  /*2500*/  HMMA.16816.F32 R88, R120.reuse, R16, R88 ;  /* 0x000000107858723c */ /* 0x040ff00000001858 */
[C---:B------:R-:W-:Y:S01]  /*2510*/  HMMA.16816.F32 R76, R120.reuse, R18, R76 ;  /* 0x00000012784c723c */ /* 0x040fe2000000184c */
[----:B------:R-:W3:Y:S07]  /*2520*/  LDSM.16.M88.4 R16, [R135+0x8400] ;  /* 0x008400008710783b */ /* 0x000eee0000000200 */
[C---:B------:R-:W-:Y:S08]  /*2530*/  HMMA.16816.F32 R72, R120.reuse, R12, R72 ;  /* 0x0000000c7848723c */ /* 0x040ff00000001848 */
[C---:B------:R-:W-:Y:S01]  /*2540*/  HMMA.16816.F32 R60, R120.reuse, R14, R60 ;  /* 0x0000000e783c723c */ /* 0x040fe2000000183c */
[----:B------:R-:W4:Y:S07]  /*2550*/  LDSM.16.M88.4 R12, [R135+0x8800] ;  /* 0x00880000870c783b */ /* 0x000f2e0000000200 */
[C---:B------:R-:W-:Y:S08]  /*2560*/  HMMA.16816.F32 R56, R120.reuse, R8, R56 ;  /* 0x000000087838723c */ /* 0x040ff00000001838 */
[C---:B------:R-:W-:Y:S01]  /*2570*/  HMMA.16816.F32 R44, R120.reuse, R10, R44 ;  /* 0x0000000a782c723c */ /* 0x040fe2000000182c */
[----:B------:R-:W4:Y:S07]  /*2580*/  LDSM.16.M88.4 R8, [R135+0x8c00] ;  /* 0x008c00008708783b */ /* 0x000f2e0000000200 */
[C---:B------:R-:W-:Y:S08]  /*2590*/  HMMA.16816.F32 R36, R120.reuse, R124, R36 ;  /* 0x0000007c7824723c */ /* 0x040ff00000001824 */
[----:B------:R-:W-:Y:S08]  /*25a0*/  HMMA.16816.F32 R116, R120, R126, R116 ;  /* 0x0000007e7874723c */ /* 0x000ff00000001874 */
[C---:B-1----:R-:W-:Y:S08]  /*25b0*/  HMMA.16816.F32 R84, R108.reuse, R104, R84 ;  /* 0x000000686c54723c */ /* 0x042ff00000001854 */
[C---:B------:R-:W-:Y:S08]  /*25c0*/  HMMA.16816.F32 R80, R108.reuse, R106, R80 ;  /* 0x0000006a6c50723c */ /* 0x040ff00000001850 */
[C---:B-----5:R-:W-:Y:S08]  /*25d0*/  HMMA.16816.F32 R68, R108.reuse, R100, R68 ;  /* 0x000000646c44723c */ /* 0x060ff00000001844 */
[C---:B------:R-:W-:Y:S08]  /*25e0*/  HMMA.16816.F32 R64, R108.reuse, R102, R64 ;  /* 0x000000666c40723c */ /* 0x040ff00000001840 */
        /* <DEDUP_REMOVED lines=10> */
[----:B------:R-:W5:Y:S07]  /*2690*/  LDSM.16.M88.4 R92, [R130+0x5000] ;  /* 0x00500000825c783b */ /* 0x000f6e0000000200 */
[C---:B--2---:R-:W-:Y:S08]  /*26a0*/  HMMA.16816.F32 R84, R24.reuse, R20, R84 ;  /* 0x000000141854723c */ /* 0x044ff00000001854 */
[C---:B------:R-:W-:Y:S08]  /*26b0*/  HMMA.16816.F32 R80, R24.reuse, R22, R80 ;  /* 0x000000161850723c */ /* 0x040ff00000001850 */
[C---:B---3--:R-:W-:Y:S08]  /*26c0*/  HMMA.16816.F32 R68, R24.reuse, R16, R68 ;  /* 0x000000101844723c */ /* 0x048ff00000001844 */
[C---:B------:R-:W-:Y:S08]  /*26d0*/  HMMA.16816.F32 R64, R24.reuse, R18, R64 ;  /* 0x000000121840723c */ /* 0x040ff00000001840 */
[C---:B----4-:R-:W-:Y:S08]  /*26e0*/  HMMA.16816.F32 R52, R24.reuse, R12, R52 ;  /* 0x0000000c1834723c */ /* 0x050ff00000001834 */
[C---:B------:R-:W-:Y:S08]  /*26f0*/  HMMA.16816.F32 R48, R24.reuse, R14, R48 ;  /* 0x0000000e1830723c */ /* 0x040ff00000001830 */
[C---:B------:R-:W-:Y:S08]  /*2700*/  HMMA.16816.F32 R32, R24.reuse, R8, R32 ;  /* 0x000000081820723c */ /* 0x040ff00000001820 */
[----:B------:R-:W-:Y:S01]  /*2710*/  HMMA.16816.F32 R28, R24, R10, R28 ;  /* 0x0000000a181c723c */ /* 0x000fe2000000181c */
[----:B------:R-:W2:Y:S07]  /*2720*/  LDSM.16.M88.4 R24, [R130+0x4000] ;  /* 0x004000008218783b */ /* 0x000eae0000000200 */
[C---:B------:R-:W-:Y:S08]  /*2730*/  HMMA.16816.F32 R88, R112.reuse, R104, R88 ;  /* 0x000000687058723c */ /* 0x040ff00000001858 */
[C---:B------:R-:W-:Y:S08]  /*2740*/  HMMA.16816.F32 R76, R112.reuse, R106, R76 ;  /* 0x0000006a704c723c */ /* 0x040ff0000000184c */
[C---:B------:R-:W-:Y:S08]  /*2750*/  HMMA.16816.F32 R72, R112.reuse, R100, R72 ;  /* 0x000000647048723c */ /* 0x040ff00000001848 */
[----:B------:R-:W-:Y:S08]  /*2760*/  HMMA.16816.F32 R60, R112, R102, R60 ;  /* 0x00000066703c723c */ /* 0x000ff0000000183c */
[C---:B-1----:R-:W-:Y:S08]  /*2770*/  HMMA.16816.F32 R88, R108.reuse, R20, R88 ;  /* 0x000000146c58723c */ /* 0x042ff00000001858 */
[C---:B------:R-:W-:Y:S01]  /*2780*/  HMMA.16816.F32 R76, R108.reuse, R22, R76 ;  /* 0x000000166c4c723c */ /* 0x040fe2000000184c */
[----:B------:R-:W1:Y:S07]  /*2790*/  LDSM.16.M88.4 R20, [R128+0x8400] ;  /* 0x008400008014783b */ /* 0x000e6e0000000200 */
[C---:B------:R-:W-:Y:S08]  /*27a0*/  HMMA.16816.F32 R72, R108.reuse, R16, R72 ;  /* 0x000000106c48723c */ /* 0x040ff00000001848 */
[C---:B------:R-:W-:Y:S01]  /*27b0*/  HMMA.16816.F32 R60, R108.reuse, R18, R60 ;  /* 0x000000126c3c723c */ /* 0x040fe2000000183c */
[----:B------:R-:W3:Y:S07]  /*27c0*/  LDSM.16.M88.4 R16, [R128+0x8800] ;  /* 0x008800008010783b */ /* 0x000eee0000000200 */
[C---:B------:R-:W-:Y:S08]  /*27d0*/  HMMA.16816.F32 R36, R108.reuse, R8, R36 ;  /* 0x000000086c24723c */ /* 0x040ff00000001824 */
[----:B------:R-:W-:Y:S01]  /*27e0*/  HMMA.16816.F32 R116, R108, R10, R116 ;  /* 0x0000000a6c74723c */ /* 0x000fe20000001874 */
[----:B------:R4:W3:Y:S01]  /*27f0*/  LDSM.16.M88.4 R8, [R128+0x8c00] ;  /* 0x008c00008008783b */ /* 0x0008e20000000200 */
[----:B------:R-:W-:-:S06]  /*2800*/  DEPBAR.LE SB0, 0x0 ;  /* 0x000080000000791a */ /* 0x000fcc0000000000 */
[----:B------:R-:W-:Y:S01]  /*2810*/  HMMA.16816.F32 R56, R108, R12, R56 ;  /* 0x0000000c6c38723c */ /* 0x000fe20000001838 */
[----:B------:R-:W-:Y:S02]  /*2820*/  IMAD.SHL.U32 R12, R185, 0x2, RZ ;  /* 0x00000002b90c7824 */ /* 0x000fe400078e00ff */
[----:B------:R-:W-:Y:S01]  /*2830*/  IMAD R13, R131, UR5, R40 ;  /* 0x00000005830d7c24 */ /* 0x000fe2000f8e0228 */
[----:B------:R-:W-:Y:S02]  /*2840*/  ULEA UR5, UR18, UR20, 0x18 ;  /* 0x0000001412057291 */ /* 0x000fe4000f8ec0ff */
[----:B------:R-:W-:Y:S01]  /*2850*/  LOP3.LUT R12, R12, 0x6, RZ, 0xc0, !PT ;  /* 0x000000060c0c7812 */ /* 0x000fe200078ec0ff */
[----:B------:R-:W-:Y:S01]  /*2860*/  IMAD.SHL.U32 R13, R13, 0x20, RZ ;  /* 0x000000200d0d7824 */ /* 0x000fe200078e00ff */
[----:B-----5:R-:W-:Y:S02]  /*2870*/  HMMA.16816.F32 R84, R92, R96, R84 ;  /* 0x000000605c54723c */ /* 0x020fe40000001854 */
[----:B------:R-:W-:-:S05]  /*2880*/  LEA R177, R177, UR5, 0x1 ;  /* 0x00000005b1b17c11 */ /* 0x000fca000f8e08ff */
[----:B------:R-:W-:Y:S01]  /*2890*/  VIADD R173, R177, 0x9020 ;  /* 0x00009020b1ad7836 */ /* 0x000fe20000000000 */
[----:B--2---:R-:W-:Y:S01]  /*28a0*/  HMMA.16816.F32 R88, R24, R96, R88 ;  /* 0x000000601858723c */ /* 0x004fe20000001858 */
[----:B------:R-:W-:Y:S01]  /*28b0*/  IMAD R97, R5, 0x40, R12 ;  /* 0x0000004005617824 */ /* 0x000fe200078e020c */
[----:B------:R-:W-:-:S03]  /*28c0*/  LOP3.LUT R5, R185, 0x1f, RZ, 0xc0, !PT ;  /* 0x0000001fb9057812 */ /* 0x000fc600078ec0ff */
[----:B------:R-:W-:Y:S01]  /*28d0*/  VIADD R101, R97, 0x8 ;  /* 0x0000000861657836 */ /* 0x000fe20000000000 */
[----:B------:R-:W-:Y:S02]  /*28e0*/  IADD3 R5, P5, P4, R13, R2, R5 ;  /* 0x000000020d057210 */ /* 0x000fe40007cbe005 */
[----:B------:R-:W-:Y:S01]  /*28f0*/  HMMA.16816.F32 R44, R108, R14, R44 ;  /* 0x0000000e6c2c723c */ /* 0x000fe2000000182c */
[----:B------:R-:W-:Y:S01]  /*2900*/  VIADD R15, R97, 0x1 ;  /* 0x00000001610f7836 */ /* 0x000fe20000000000 */
[----:B------:R-:W-:Y:S02]  /*2910*/  SHF.R.S32.HI R2, RZ, 0x1f, R13 ;  /* 0x0000001fff027819 */ /* 0x000fe4000001140d */
[-C--:B------:R-:W-:Y:S02]  /*2920*/  ISETP.GE.AND P2, PT, R101, R0.reuse, PT ;  /* 0x000000006500720c */ /* 0x080fe40003f46270 */
[-C--:B------:R-:W-:Y:S01]  /*2930*/  ISETP.GE.AND P3, PT, R15, R0.reuse, PT ;  /* 0x000000000f00720c */ /* 0x080fe20003f66270 */
[----:B------:R-:W-:Y:S01]  /*2940*/  VIADD R15, R97, 0x10 ;  /* 0x00000010610f7836 */ /* 0x000fe20000000000 */
[----:B------:R-:W-:Y:S01]  /*2950*/  HMMA.16816.F32 R80, R92, R98, R80 ;  /* 0x000000625c50723c */ /* 0x000fe20000001850 */
[----:B------:R-:W-:Y:S01]  /*2960*/  IADD3.X R13, PT, PT, R2, R43, RZ, P5, P4 ;  /* 0x0000002b020d7210 */ /* 0x000fe20002fe84ff */
[----:B------:R-:W-:Y:S01]  /*2970*/  VIADD R2, R177, 0x9000 ;  /* 0x00009000b1027836 */ /* 0x000fe20000000000 */
[----:B------:R-:W-:-:S02]  /*2980*/  ISETP.GE.AND P4, PT, R97, R0, PT ;  /* 0x000000006100720c */ /* 0x000fc40003f86270 */
[-C--:B------:R-:W-:Y:S01]  /*2990*/  ISETP.GE.AND P6, PT, R15, R0.reuse, PT ;  /* 0x000000000f00720c */ /* 0x080fe20003fc6270 */
[C---:B------:R-:W-:Y:S01]  /*29a0*/  VIADD R15, R97.reuse, 0x11 ;  /* 0x00000011610f7836 */ /* 0x040fe20000000000 */
[----:B------:R-:W-:Y:S01]  /*29b0*/  FSEL R43, R86, -INF , !P4 ;  /* 0xff800000562b7808 */ /* 0x000fe20006000000 */
[----:B------:R-:W-:Y:S01]  /*29c0*/  HMMA.16816.F32 R76, R24, R98, R76 ;  /* 0x00000062184c723c */ /* 0x000fe2000000184c */
[----:B------:R-:W-:Y:S01]  /*29d0*/  FSEL R86, R90, -INF , !P4 ;  /* 0xff8000005a567808 */ /* 0x000fe20006000000 */
[----:B------:R-:W-:Y:S01]  /*29e0*/  VIADD R99, R97, 0x9 ;  /* 0x0000000961637836 */ /* 0x000fe20000000000 */
[----:B------:R-:W-:Y:S01]  /*29f0*/  ISETP.GE.AND P5, PT, R15, R0, PT ;  /* 0x000000000f00720c */ /* 0x000fe20003fa6270 */
[----:B------:R-:W-:Y:S01]  /*2a00*/  VIADD R15, R97, 0x18 ;  /* 0x00000018610f7836 */ /* 0x000fe20000000000 */
[----:B----4-:R-:W-:Y:S01]  /*2a10*/  FSEL R128, R88, -INF , !P4 ;  /* 0xff80000058807808 */ /* 0x010fe20006000000 */
[----:B------:R-:W-:Y:S01]  /*2a20*/  @P1 VIADD R173, R2, 0xffffffe0 ;  /* 0xffffffe002ad1836 */ /* 0x000fe20000000000 */
[----:B------:R-:W-:Y:S01]  /*2a30*/  FSEL R87, R87, -INF , !P3 ;  /* 0xff80000057577808 */ /* 0x000fe20005800000 */
[----:B-1----:R-:W-:Y:S01]  /*2a40*/  HMMA.16816.F32 R68, R92, R20, R68 ;  /* 0x000000145c44723c */ /* 0x002fe20000001844 */
[----:B------:R-:W-:-:S02]  /*2a50*/  FSEL R88, R85, -INF , !P3 ;  /* 0xff80000055587808 */ /* 0x000fc40005800000 */
[----:B------:R-:W-:Y:S02]  /*2a60*/  FSEL R136, R89, -INF , !P3 ;  /* 0xff80000059887808 */ /* 0x000fe40005800000 */
[----:B------:R-:W-:Y:S02]  /*2a70*/  FSEL R85, R82, -INF , !P2 ;  /* 0xff80000052557808 */ /* 0x000fe40005000000 */
[----:B------:R-:W-:Y:S01]  /*2a80*/  FSEL R80, R80, -INF , !P2 ;  /* 0xff80000050507808 */ /* 0x000fe20005000000 */
[----:B------:R-:W-:Y:S01]  /*2a90*/  HMMA.16816.F32 R64, R92, R22, R64 ;  /* 0x000000165c40723c */ /* 0x000fe20000001840 */
[----:B------:R-:W-:Y:S02]  /*2aa0*/  ISETP.GE.AND P0, PT, R99, R0, PT ;  /* 0x000000006300720c */ /* 0x000fe40003f06270 */
[----:B------:R-:W-:Y:S02]  /*2ab0*/  FSEL R100, R78, -INF , !P2 ;  /* 0xff8000004e647808 */ /* 0x000fe40005000000 */
[----:B------:R-:W-:-:S02]  /*2ac0*/  FSEL R130, R76, -INF , !P2 ;  /* 0xff8000004c827808 */ /* 0x000fc40005000000 */
[----:B------:R-:W-:Y:S01]  /*2ad0*/  FSEL R83, R83, -INF , !P0 ;  /* 0xff80000053537808 */ /* 0x000fe20004000000 */
[C---:B---3--:R-:W-:Y:S01]  /*2ae0*/  HMMA.16816.F32 R52, R92.reuse, R16, R52 ;  /* 0x000000105c34723c */ /* 0x048fe20000001834 */
[----:B------:R-:W-:Y:S02]  /*2af0*/  FSEL R102, R79, -INF , !P0 ;  /* 0xff8000004f667808 */ /* 0x000fe40004000000 */
[----:B------:R-:W-:Y:S02]  /*2b00*/  FSEL R138, R77, -INF , !P0 ;  /* 0xff8000004d8a7808 */ /* 0x000fe40004000000 */
[----:B------:R-:W-:Y:S02]  /*2b10*/  FSEL R68, R68, -INF , !P6 ;  /* 0xff80000044447808 */ /* 0x000fe40007000000 */
[----:B------:R-:W-:Y:S01]  /*2b20*/  ISETP.GE.U32.AND P1, PT, R0, 0x41, PT ;  /* 0x000000410000780c */ /* 0x000fe20003f26070 */
[----:B------:R-:W-:Y:S01]  /*2b30*/  HMMA.16816.F32 R48, R92, R18, R48 ;  /* 0x000000125c30723c */ /* 0x000fe20000001830 */
[----:B------:R-:W-:-:S02]  /*2b40*/  FSEL R71, R71, -INF , !P5 ;  /* 0xff80000047477808 */ /* 0x000fc40006800000 */
[----:B------:R-:W-:-:S05]  /*2b50*/  FSEL R14, R69, -INF , !P5 ;  /* 0xff800000450e7808 */ /* 0x000fca0006800000 */
[C---:B------:R-:W-:Y:S08]  /*2b60*/  HMMA.16816.F32 R32, R92.reuse, R8, R32 ;  /* 0x000000085c20723c */ /* 0x040ff00000001820 */
[----:B------:R-:W-:Y:S01]  /*2b70*/  HMMA.16816.F32 R28, R92, R10, R28 ;  /* 0x0000000a5c1c723c */ /* 0x000fe2000000181c */
[----:B------:R-:W-:Y:S01]  /*2b80*/  FSEL R92, R84, -INF , !P4 ;  /* 0xff800000545c7808 */ /* 0x000fe20006000000 */
[----:B------:R-:W-:Y:S01]  /*2b90*/  BAR.SYNC.DEFER_BLOCKING 0x0 ;  /* 0x0000000000007b1d */ /* 0x000fe20000010000 */
[----:B------:R-:W-:Y:S01]  /*2ba0*/  ISETP.GE.AND P4, PT, R15, R0, PT ;  /* 0x000000000f00720c */ /* 0x000fe20003f86270 */
[----:B------:R-:W-:Y:S01]  /*2bb0*/  VIADD R15, R97, 0x19 ;  /* 0x00000019610f7836 */ /* 0x000fe20000000000 */
[----:B------:R-:W-:-:S02]  /*2bc0*/  FSEL R84, R91, -INF , !P3 ;  /* 0xff8000005b547808 */ /* 0x000fc40005800000 */
[----:B------:R-:W-:Y:S01]  /*2bd0*/  FSEL R12, R64, -INF , !P4 ;  /* 0xff800000400c7808 */ /* 0x000fe20006000000 */
[C---:B------:R-:W-:Y:S01]  /*2be0*/  HMMA.16816.F32 R72, R24.reuse, R20, R72 ;  /* 0x000000141848723c */ /* 0x040fe20000001848 */
[-C--:B------:R-:W-:Y:S01]  /*2bf0*/  ISETP.GE.AND P3, PT, R15, R0.reuse, PT ;  /* 0x000000000f00720c */ /* 0x080fe20003f66270 */
[C---:B------:R-:W-:Y:S02]  /*2c00*/  VIADD R15, R97.reuse, 0x20 ;  /* 0x00000020610f7836 */ /* 0x040fe40000000000 */
[----:B------:R-:W-:Y:S01]  /*2c10*/  VIADD R21, R97, 0x28 ;  /* 0x0000002861157836 */ /* 0x000fe20000000000 */
[----:B------:R-:W-:Y:S02]  /*2c20*/  FSEL R20, R65, -INF , !P3 ;  /* 0xff80000041147808 */ /* 0x000fe40005800000 */
[----:B------:R-:W-:Y:S01]  /*2c30*/  ISETP.GE.AND P2, PT, R15, R0, PT ;  /* 0x000000000f00720c */ /* 0x000fe20003f46270 */
[----:B------:R-:W-:Y:S01]  /*2c40*/  HMMA.16816.F32 R60, R24, R22, R60 ;  /* 0x00000016183c723c */ /* 0x000fe2000000183c */
[----:B------:R-:W-:Y:S01]  /*2c50*/  VIADD R15, R97, 0x21 ;  /* 0x00000021610f7836 */ /* 0x000fe20000000000 */
[----:B------:R-:W-:-:S02]  /*2c60*/  FSEL R22, R81, -INF , !P0 ;  /* 0xff80000051167808 */ /* 0x000fc40004000000 */
[----:B------:R-:W-:Y:S02]  /*2c70*/  FSEL R23, R67, -INF , !P3 ;  /* 0xff80000043177808 */ /* 0x000fe40005800000 */
[-C--:B------:R-:W-:Y:S02]  /*2c80*/  ISETP.GE.AND P0, PT, R15, R0.reuse, PT ;  /* 0x000000000f00720c */ /* 0x080fe40003f06270 */
[C---:B------:R-:W-:Y:S01]  /*2c90*/  HMMA.16816.F32 R56, R24.reuse, R16, R56 ;  /* 0x000000101838723c */ /* 0x040fe20000001838 */
[----:B------:R-:W-:Y:S01]  /*2ca0*/  FSEL R15, R70, -INF , !P6 ;  /* 0xff800000460f7808 */ /* 0x000fe20007000000 */
[----:B------:R-:W-:Y:S01]  /*2cb0*/  VIADD R17, R97, 0x29 ;  /* 0x0000002961117836 */ /* 0x000fe20000000000 */
[----:B------:R-:W-:Y:S02]  /*2cc0*/  FSEL R190, R74, -INF , !P6 ;  /* 0xff8000004abe7808 */ /* 0x000fe40007000000 */
[----:B------:R-:W-:Y:S02]  /*2cd0*/  FSEL R180, R72, -INF , !P6 ;  /* 0xff80000048b47808 */ /* 0x000fe40007000000 */
[----:B------:R-:W-:Y:S01]  /*2ce0*/  ISETP.GE.AND P6, PT, R21, R0, PT ;  /* 0x000000001500720c */ /* 0x000fe20003fc6270 */
[----:B------:R-:W-:Y:S01]  /*2cf0*/  HMMA.16816.F32 R36, R24, R8, R36 ;  /* 0x000000081824723c */ /* 0x000fe20000001824 */
[----:B------:R-:W-:Y:S01]  /*2d00*/  VIADD R9, R97, 0x38 ;  /* 0x0000003861097836 */ /* 0x000fe20000000000 */
[----:B------:R-:W-:-:S02]  /*2d10*/  FSEL R224, R75, -INF , !P5 ;  /* 0xff8000004be07808 */ /* 0x000fc40006800000 */
[----:B------:R-:W-:Y:S02]  /*2d20*/  P2R R40, PR, RZ, 0x40 ;  /* 0x00000040ff287803 */ /* 0x000fe40000000000 */
[----:B------:R-:W-:Y:S02]  /*2d30*/  FSEL R230, R63, -INF , !P3 ;  /* 0xff8000003fe67808 */ /* 0x000fe40005800000 */
[----:B------:R-:W-:Y:S01]  /*2d40*/  FSEL R248, R61, -INF , !P3 ;  /* 0xff8000003df87808 */ /* 0x000fe20005800000 */
[----:B------:R-:W-:Y:S01]  /*2d50*/  HMMA.16816.F32 R116, R24, R10, R116 ;  /* 0x0000000a1874723c */ /* 0x000fe20000001874 */
[-C--:B------:R-:W-:Y:S01]  /*2d60*/  ISETP.GE.AND P6, PT, R17, R0.reuse, PT ;  /* 0x000000001100720c */ /* 0x080fe20003fc6270 */
[----:B------:R-:W-:Y:S01]  /*2d70*/  VIADD R17, R97, 0x30 ;  /* 0x0000003061117836 */ /* 0x000fe20000000000 */
[----:B------:R-:W-:Y:S02]  /*2d80*/  ISETP.GE.AND P3, PT, R9, R0, PT ;  /* 0x000000000900720c */ /* 0x000fe40003f66270 */
[----:B------:R-:W-:-:S02]  /*2d90*/  FMNMX3.FTZ R9, R92, R88, R80, !PT ;  /* 0x000000585c097276 */ /* 0x000fc40007810050 */
[----:B------:R-:W-:Y:S02]  /*2da0*/  FSEL R182, R73, -INF , !P5 ;  /* 0xff80000049b67808 */ /* 0x000fe40006800000 */
[----:B------:R-:W-:Y:S02]  /*2db0*/  FMNMX3.FTZ R9, R9, R22, R68, !PT ;  /* 0x0000001609097276 */ /* 0x000fe40007810044 */
[----:B------:R-:W-:Y:S02]  /*2dc0*/  ISETP.GE.AND P5, PT, R17, R0, PT ;  /* 0x000000001100720c */ /* 0x000fe40003fa6270 */
[----:B------:R-:W-:Y:S01]  /*2dd0*/  HMMA.16816.F32 R16, R24, R18, R44 ;  /* 0x000000121810723c */ /* 0x000fe2000000182c */
[C---:B------:R-:W-:Y:S01]  /*2de0*/  VIADD R45, R97.reuse, 0x31 ;  /* 0x00000031612d7836 */ /* 0x040fe20000000000 */
[----:B------:R-:W-:Y:S01]  /*2df0*/  FSEL R208, R58, -INF , !P2 ;  /* 0xff8000003ad07808 */ /* 0x000fe20005000000 */
[----:B------:R-:W-:Y:S01]  /*2e00*/  VIADD R97, R97, 0x39 ;  /* 0x0000003961617836 */ /* 0x000fe20000000000 */
[----:B------:R-:W-:-:S02]  /*2e10*/  FSEL R215, R54, -INF , !P2 ;  /* 0xff80000036d77808 */ /* 0x000fc40005000000 */
[----:B------:R-:W-:Y:S02]  /*2e20*/  FSEL R212, R52, -INF , !P2 ;  /* 0xff80000034d47808 */ /* 0x000fe40005000000 */
[----:B------:R-:W-:Y:S02]  /*2e30*/  FSEL R198, R56, -INF , !P2 ;  /* 0xff80000038c67808 */ /* 0x000fe40005000000 */
[----:B------:R-:W-:Y:S02]  /*2e40*/  ISETP.NE.AND P2, PT, R40, RZ, PT ;  /* 0x000000ff2800720c */ /* 0x000fe40003f45270 */
[----:B------:R-:W-:Y:S02]  /*2e50*/  FMNMX3.FTZ R11, R9, R14, R12, !PT ;  /* 0x0000000e090b7276 */ /* 0x000fe4000781000c */
[----:B------:R-:W-:Y:S02]  /*2e60*/  FSEL R21, R66, -INF , !P4 ;  /* 0xff80000042157808 */ /* 0x000fe40006000000 */
[----:B------:R-:W-:-:S02]  /*2e70*/  FSEL R226, R62, -INF , !P4 ;  /* 0xff8000003ee27808 */ /* 0x000fc40006000000 */
[----:B------:R-:W-:Y:S02]  /*2e80*/  FSEL R228, R60, -INF , !P4 ;  /* 0xff8000003ce47808 */ /* 0x000fe40006000000 */
[----:B------:R-:W-:Y:S02]  /*2e90*/  ISETP.GE.AND P4, PT, R45, R0, PT ;  /* 0x000000002d00720c */ /* 0x000fe40003f86270 */
[----:B------:R-:W-:Y:S02]  /*2ea0*/  FSEL R210, R59, -INF , !P0 ;  /* 0xff8000003bd27808 */ /* 0x000fe40004000000 */
[----:B------:R-:W-:Y:S02]  /*2eb0*/  FSEL R206, R57, -INF , !P0 ;  /* 0xff80000039ce7808 */ /* 0x000fe40004000000 */
[----:B------:R-:W-:Y:S02]  /*2ec0*/  FSEL R219, R55, -INF , !P0 ;  /* 0xff80000037db7808 */ /* 0x000fe40004000000 */
[----:B------:R-:W-:-:S02]  /*2ed0*/  FSEL R218, R53, -INF , !P0 ;  /* 0xff80000035da7808 */ /* 0x000fc40004000000 */
[----:B------:R-:W-:Y:S02]  /*2ee0*/  FSEL R216, R48, -INF , !P2 ;  /* 0xff80000030d87808 */ /* 0x000fe40005000000 */
[----:B------:R-:W-:Y:S02]  /*2ef0*/  FSEL R214, R49, -INF , !P6 ;  /* 0xff80000031d67808 */ /* 0x000fe40007000000 */
[----:B------:R-:W-:Y:S02]  /*2f00*/  FSEL R204, R32, -INF , !P5 ;  /* 0xff80000020cc7808 */ /* 0x000fe40006800000 */
[----:B------:R-:W-:Y:S01]  /*2f10*/  FMNMX3.FTZ R11, R11, R20, R212, !PT ;  /* 0x000000140b0b7276 */ /* 0x000fe200078100d4 */
[----:B------:R-:W-:Y:S06]  /*2f20*/  @!P1 BRA `(.L_x_382) ;  /* 0x0000000000509947 */ /* 0x000fec0003800000 */
[----:B------:R-:W-:-:S04]  /*2f30*/  VIADD R26, R6, 0xfffffffe ;  /* 0xfffffffe061a7836 */ /* 0x000fc80000000000 */
        /* <DEDUP_REMOVED lines=19> */
.L_x_382:
[----:B------:R-:W-:Y:S01]  /*3070*/  STL [R1+0x38], R242 ;  /* 0x000038f201007387 */ /* 0x000fe20000100800 */
[----:B------:R-:W-:Y:S01]  /*3080*/  FMNMX3.FTZ R11, R11, R218, R216, !PT ;  /* 0x000000da0b0b7276 */ /* 0x000fe200078100d8 */
[----:B------:R-:W2:Y:S02]  /*3090*/  LDCU UR4, c[0x0][0x45c] ;  /* 0x00008b80ff0477ac */ /* 0x000ea40008000800 */
[----:B------:R3:W-:Y:S01]  /*30a0*/  STL.64 [R1+0x30], R240 ;  /* 0x000030f001007387 */ /* 0x0007e20000100a00 */
[----:B------:R-:W-:Y:S02]  /*30b0*/  ISETP.GE.AND P2, PT, R97, R0, PT ;  /* 0x000000006100720c */ /* 0x000fe40003f46270 */
[----:B------:R-:W-:Y:S02]  /*30c0*/  FSEL R203, R33, -INF , !P4 ;  /* 0xff80000021cb7808 */ /* 0x000fe40006000000 */
[----:B------:R-:W-:Y:S02]  /*30d0*/  FSEL R202, R28, -INF , !P3 ;  /* 0xff8000001cca7808 */ /* 0x000fe40005800000 */
[----:B------:R-:W-:-:S02]  /*30e0*/  FSEL R221, R51, -INF , !P6 ;  /* 0xff80000033dd7808 */ /* 0x000fc40007000000 */
[----:B------:R-:W-:Y:S02]  /*30f0*/  FSEL R201, R34, -INF , !P5 ;  /* 0xff80000022c97808 */ /* 0x000fe40006800000 */
[----:B------:R-:W-:Y:S02]  /*3100*/  FSEL R199, R35, -INF , !P4 ;  /* 0xff80000023c77808 */ /* 0x000fe40006000000 */
[----:B------:R-:W-:Y:S02]  /*3110*/  FSEL R195, R30, -INF , !P3 ;  /* 0xff8000001ec37808 */ /* 0x000fe40005800000 */
[----:B------:R-:W-:Y:S01]  /*3120*/  SHF.R.U32.HI R46, RZ, 0x5, R185 ;  /* 0x00000005ff2e7819 */ /* 0x000fe200000116b9 */
[----:B------:R-:W-:Y:S01]  /*3130*/  IMAD.SHL.U32 R197, R6, 0x2, RZ ;  /* 0x0000000206c57824 */ /* 0x000fe200078e00ff */
[----:B------:R-:W-:Y:S01]  /*3140*/  FSEL R232, R17, -INF , !P6 ;  /* 0xff80000011e87808 */ /* 0x000fe20007000000 */
[----:B------:R-:W-:Y:S01]  /*3150*/  LDSM.16.MT88.4 R148, [R177+0x9000] ;  /* 0x00900000b194783b */ /* 0x000fe20000004200 */
[----:B------:R-:W-:-:S02]  /*3160*/  FSEL R188, R36, -INF , !P5 ;  /* 0xff80000024bc7808 */ /* 0x000fc40006800000 */
[----:B------:R-:W-:Y:S01]  /*3170*/  FSEL R178, R37, -INF , !P4 ;  /* 0xff80000025b27808 */ /* 0x000fe20006000000 */
[----:B------:R-:W-:Y:S01]  /*3180*/  LDSM.16.MT88.4 R96, [R177+0xa000] ;  /* 0x00a00000b160783b */ /* 0x000fe20000004200 */
[----:B------:R-:W-:-:S03]  /*3190*/  FSEL R175, R116, -INF , !P3 ;  /* 0xff80000074af7808 */ /* 0x000fc60005800000 */
[----:B------:R-:W-:Y:S04]  /*31a0*/  LDSM.16.MT88.4 R112, [R173+0x1000] ;  /* 0x00100000ad70783b */ /* 0x000fe80000004200 */
[----:B---3--:R-:W3:Y:S01]  /*31b0*/  LDL.64 R240, [R1+0x18] ;  /* 0x0000180001f07983 */ /* 0x008ee20000100a00 */
[----:B------:R-:W-:Y:S01]  /*31c0*/  FMNMX3.FTZ R11, R11, R214, R204, !PT ;  /* 0x000000d60b0b7276 */ /* 0x000fe200078100cc */
[----:B------:R-:W-:Y:S01]  /*31d0*/  IMAD R46, R3, 0x8, R46 ;  /* 0x00000008032e7824 */ /* 0x000fe200078e022e */
[----:B------:R-:W-:Y:S01]  /*31e0*/  FSEL R200, R29, -INF , !P2 ;  /* 0xff8000001dc87808 */ /* 0x000fe20005000000 */
[----:B------:R4:W-:Y:S01]  /*31f0*/  STL.64 [R1+0x28], R238 ;  /* 0x000028ee01007387 */ /* 0x0009e20000100a00 */
[----:B------:R-:W-:Y:S01]  /*3200*/  FMNMX3.FTZ R11, R11, R203, R202, !PT ;  /* 0x000000cb0b0b7276 */ /* 0x000fe200078100ca */
[----:B------:R-:W-:Y:S01]  /*3210*/  VIADD R44, R46, 0x4 ;  /* 0x000000042e2c7836 */ /* 0x000fe20000000000 */
[----:B------:R-:W-:Y:S01]  /*3220*/  FMNMX3.FTZ R0, R43, R87, R85, !PT ;  /* 0x000000572b007276 */ /* 0x000fe20007810055 */
[----:B------:R-:W-:Y:S01]  /*3230*/  VIADD R64, R197, 0xfffffffe ;  /* 0xfffffffec5407836 */ /* 0x000fe20000000000 */
[----:B-1----:R-:W-:Y:S01]  /*3240*/  FMNMX.FTZ R8, R200, R11, !PT ;  /* 0x0000000bc8087209 */ /* 0x002fe20007810000 */
[----:B------:R-:W-:Y:S01]  /*3250*/  IMAD.WIDE.U32 R44, R44, -0x326172a9, RZ ;  /* 0xcd9e8d572c2c7825 */ /* 0x000fe200078e00ff */
[----:B------:R-:W-:Y:S01]  /*3260*/  FMNMX3.FTZ R0, R0, R83, R15, !PT ;  /* 0x0000005300007276 */ /* 0x000fe2000781000f */
[----:B------:R-:W-:Y:S01]  /*3270*/  LDSM.16.MT88.4 R120, [R177+0xb000] ;  /* 0x00b00000b178783b */ /* 0x000fe20000004200 */
[----:B------:R-:W-:Y:S01]  /*3280*/  FSEL R194, R31, -INF , !P2 ;  /* 0xff8000001fc27808 */ /* 0x000fe20005000000 */
[----:B------:R-:W-:Y:S01]  /*3290*/  IMAD.WIDE.U32 R46, R46, -0x326172a9, RZ ;  /* 0xcd9e8d572e2e7825 */ /* 0x000fe200078e00ff */
[----:B------:R-:W-:Y:S01]  /*32a0*/  FMNMX3.FTZ R0, R0, R71, R21, !PT ;  /* 0x0000004700007276 */ /* 0x000fe20007810015 */
[----:B------:R-:W1:Y:S01]  /*32b0*/  SHFL.BFLY PT, R9, R8, 0x2, 0x1f ;  /* 0x0c401f0008097f89 */ /* 0x000e6200000e0000 */
[----:B------:R-:W-:-:S02]  /*32c0*/  FSEL R174, R117, -INF , !P2 ;  /* 0xff80000075ae7808 */ /* 0x000fc40005000000 */
[----:B------:R-:W-:Y:S01]  /*32d0*/  FMNMX3.FTZ R0, R0, R23, R215, !PT ;  /* 0x0000001700007276 */ /* 0x000fe200078100d7 */
[----:B------:R-:W-:Y:S01]  /*32e0*/  LDSM.16.MT88.4 R32, [R177+0x9400] ;  /* 0x00940000b120783b */ /* 0x000fe20000004200 */
[----:B------:R-:W-:Y:S02]  /*32f0*/  FMNMX3.FTZ R17, R86, R84, R100, !PT ;  /* 0x0000005456117276 */ /* 0x000fe40007810064 */
[----:B------:R-:W-:Y:S02]  /*3300*/  FSEL R220, R19, -INF , !P6 ;  /* 0xff80000013dc7808 */ /* 0x000fe40007000000 */
[----:B------:R-:W-:Y:S02]  /*3310*/  FMNMX3.FTZ R17, R17, R102, R190, !PT ;  /* 0x0000006611117276 */ /* 0x000fe400078100be */
[----:B------:R-:W-:Y:S02]  /*3320*/  FSEL R172, R38, -INF , !P5 ;  /* 0xff80000026ac7808 */ /* 0x000fe40006800000 */
[----:B------:R-:W-:Y:S01]  /*3330*/  FMNMX3.FTZ R17, R17, R224, R226, !PT ;  /* 0x000000e011117276 */ /* 0x000fe200078100e2 */
[----:B----4-:R-:W-:Y:S01]  /*3340*/  IMAD.WIDE.U32 R238, R5, -0x2daee0ad, RZ ;  /* 0xd2511f5305ee7825 */ /* 0x010fe200078e00ff */
[----:B------:R-:W-:-:S02]  /*3350*/  FSEL R171, R39, -INF , !P4 ;  /* 0xff80000027ab7808 */ /* 0x000fc40006000000 */
[----:B------:R-:W-:Y:S02]  /*3360*/  FMNMX3.FTZ R17, R17, R230, R208, !PT ;  /* 0x000000e611117276 */ /* 0x000fe400078100d0 */
[----:B------:R-:W-:Y:S01]  /*3370*/  FSEL R170, R118, -INF , !P3 ;  /* 0xff80000076aa7808 */ /* 0x000fe20005800000 */
[----:B------:R-:W-:Y:S01]  /*3380*/  STL.64 [R1+0x10], R238 ;  /* 0x000010ee01007387 */ /* 0x000fe20000100a00 */
[----:B------:R-:W-:Y:S02]  /*3390*/  FSEL R169, R119, -INF , !P2 ;  /* 0xff80000077a97808 */ /* 0x000fe40005000000 */
[----:B-1----:R-:W-:-:S05]  /*33a0*/  FMNMX.FTZ R9, R8, R9, !PT ;  /* 0x0000000908097209 */ /* 0x002fca0007810000 */
[----:B------:R-:W1:Y:S02]  /*33b0*/  SHFL.BFLY PT, R2, R9, 0x1, 0x1f ;  /* 0x0c201f0009027f89 */ /* 0x000e6400000e0000 */
[----:B-1----:R-:W-:-:S04]  /*33c0*/  FMNMX.FTZ R2, R9, R2, !PT ;  /* 0x0000000209027209 */ /* 0x002fc80007810000 */
[C---:B------:R-:W-:Y:S01]  /*33d0*/  FSETP.NEU.FTZ.AND P0, PT, R2.reuse, -INF , PT ;  /* 0xff8000000200780b */ /* 0x040fe20003f1d000 */
[----:B--2---:R-:W-:-:S05]  /*33e0*/  FMUL.FTZ R205, R2, UR4 ;  /* 0x0000000402cd7c20 */ /* 0x004fca0008410000 */
[----:B------:R-:W-:Y:S02]  /*33f0*/  FSEL R205, R205, RZ, P0 ;  /* 0x000000ffcdcd7208 */ /* 0x000fe40000000000 */
[----:B------:R-:W-:-:S03]  /*3400*/  ISETP.NE.AND P0, PT, R40, RZ, PT ;  /* 0x000000ff2800720c */ /* 0x000fc60003f05270 */
[--C-:B------:R-:W-:Y:S01]  /*3410*/  FFMA.FTZ R49, R20, UR4, -R205.reuse ;  /* 0x0000000414317c23 */ /* 0x100fe200080108cd */
[----:B------:R-:W-:Y:S01]  /*3420*/  FSEL R223, R50, -INF , !P0 ;  /* 0xff80000032df7808 */ /* 0x000fe20004000000 */
[--C-:B------:R-:W-:Y:S01]  /*3430*/  FFMA.FTZ R50, R12, UR4, -R205.reuse ;  /* 0x000000040c327c23 */ /* 0x100fe200080108cd */
[--C-:B------:R-:W-:Y:S01]  /*3440*/  FFMA.FTZ R53, R14, UR4, -R205.reuse ;  /* 0x000000040e357c23 */ /* 0x100fe200080108cd */
[----:B------:R-:W-:Y:S01]  /*3450*/  FFMA.FTZ R58, R80, UR4, -R205 ;  /* 0x00000004503a7c23 */ /* 0x000fe200080108cd */
[----:B------:R-:W-:Y:S01]  /*3460*/  FMNMX3.FTZ R0, R0, R219, R223, !PT ;  /* 0x000000db00007276 */ /* 0x000fe200078100df */
[----:B------:R-:W-:Y:S01]  /*3470*/  MUFU.EX2 R49, R49 ;  /* 0x0000003100317308 */ /* 0x000fe20000000800 */
[--C-:B------:R-:W-:Y:S01]  /*3480*/  FFMA.FTZ R57, R22, UR4, -R205.reuse ;  /* 0x0000000416397c23 */ /* 0x100fe200080108cd */
[----:B------:R-:W-:Y:S01]  /*3490*/  FFMA.FTZ R62, R92, UR4, -R205 ;  /* 0x000000045c3e7c23 */ /* 0x000fe200080108cd */
[----:B------:R-:W-:Y:S01]  /*34a0*/  FMNMX3.FTZ R0, R0, R221, R201, !PT ;  /* 0x000000dd00007276 */ /* 0x000fe200078100c9 */
[--C-:B------:R-:W-:Y:S01]  /*34b0*/  FFMA.FTZ R61, R88, UR4, -R205.reuse ;  /* 0x00000004583d7c23 */ /* 0x100fe200080108cd */
[----:B------:R-:W-:-:S02]  /*34c0*/  FFMA.FTZ R54, R68, UR4, -R205 ;  /* 0x0000000444367c23 */ /* 0x000fc400080108cd */
[----:B------:R-:W-:Y:S01]  /*34d0*/  FMNMX3.FTZ R9, R0, R199, R195, !PT ;  /* 0x000000c700097276 */ /* 0x000fe200078100c3 */
[----:B------:R-:W-:Y:S03]  /*34e0*/  MUFU.EX2 R50, R50 ;  /* 0x0000003200327308 */ /* 0x000fe60000000800 */
[----:B------:R-:W-:-:S05]  /*34f0*/  FMNMX.FTZ R8, R194, R9, !PT ;  /* 0x00000009c2087209 */ /* 0x000fca0007810000 */
[----:B------:R-:W1:Y:S01]  /*3500*/  SHFL.BFLY PT, R9, R8, 0x2, 0x1f ;  /* 0x0c401f0008097f89 */ /* 0x000e6200000e0000 */
[----:B------:R-:W-:Y:S08]  /*3510*/  MUFU.EX2 R58, R58 ;  /* 0x0000003a003a7308 */ /* 0x000ff00000000800 */
[----:B------:R-:W2:Y:S08]  /*3520*/  MUFU.EX2 R57, R57 ;  /* 0x0000003900397308 */ /* 0x000eb00000000800 */
[----:B------:R-:W-:Y:S01]  /*3530*/  MUFU.EX2 R62, R62 ;  /* 0x0000003e003e7308 */ /* 0x000fe20000000800 */
[----:B-1----:R-:W-:-:S07]  /*3540*/  FMNMX.FTZ R9, R8, R9, !PT ;  /* 0x0000000908097209 */ /* 0x002fce0007810000 */
[----:B------:R-:W-:Y:S01]  /*3550*/  MUFU.EX2 R61, R61 ;  /* 0x0000003d003d7308 */ /* 0x000fe20000000800 */
[----:B------:R-:W1:Y:S07]  /*3560*/  SHFL.BFLY PT, R0, R9, 0x1, 0x1f ;  /* 0x0c201f0009007f89 */ /* 0x000e6e00000e0000 */
[----:B------:R-:W-:Y:S08]  /*3570*/  MUFU.EX2 R54, R54 ;  /* 0x0000003600367308 */ /* 0x000ff00000000800 */
[----:B------:R-:W-:Y:S01]  /*3580*/  MUFU.EX2 R53, R53 ;  /* 0x0000003500357308 */ /* 0x000fe20000000800 */
[----:B-1----:R-:W-:-:S04]  /*3590*/  FMNMX.FTZ R0, R9, R0, !PT ;  /* 0x0000000009007209 */ /* 0x002fc80007810000 */
[C---:B------:R-:W-:Y:S01]  /*35a0*/  FSETP.NEU.FTZ.AND P0, PT, R0.reuse, -INF , PT ;  /* 0xff8000000000780b */ /* 0x040fe20003f1d000 */
[----:B------:R-:W-:-:S05]  /*35b0*/  FMUL.FTZ R196, R0, UR4 ;  /* 0x0000000400c47c20 */ /* 0x000fca0008410000 */
[----:B------:R-:W-:Y:S02]  /*35c0*/  FSEL R196, R196, RZ, P0 ;  /* 0x000000ffc4c47208 */ /* 0x000fe40000000000 */
[----:B------:R-:W-:-:S03]  /*35d0*/  ISETP.NE.AND P0, PT, R40, RZ, PT ;  /* 0x000000ff2800720c */ /* 0x000fc60003f05270 */
[--C-:B------:R-:W-:Y:S01]  /*35e0*/  FFMA.FTZ R52, R15, UR4, -R196.reuse ;  /* 0x000000040f347c23 */ /* 0x100fe200080108c4 */
[----:B------:R-:W-:Y:S01]  /*35f0*/  FSEL R252, R16, -INF , !P0 ;  /* 0xff80000010fc7808 */ /* 0x000fe20004000000 */
        /* <DEDUP_REMOVED lines=10> */
[----:B------:R-:W-:Y:S01]  /*36a0*/  FFMA.FTZ R51, R71, UR4, -R196 ;  /* 0x0000000447337c23 */ /* 0x000fe200080108c4 */
[----:B------:R-:W-:Y:S02]  /*36b0*/  LDSM.16.MT88.4 R80, [R173] ;  /* 0x00000000ad50783b */ /* 0x000fe40000004200 */
[----:B------:R-:W-:Y:S01]  /*36c0*/  FMNMX3.FTZ R14, R14, R171, R170, !PT ;  /* 0x000000ab0e0e7276 */ /* 0x000fe200078100aa */
[----:B------:R-:W1:Y:S08]  /*36d0*/  MUFU.EX2 R55, R55 ;  /* 0x0000003700377308 */ /* 0x000e700000000800 */
[----:B------:R-:W-:Y:S08]  /*36e0*/  MUFU.EX2 R60, R60 ;  /* 0x0000003c003c7308 */ /* 0x000ff00000000800 */
[----:B------:R-:W4:Y:S08]  /*36f0*/  MUFU.EX2 R59, R59 ;  /* 0x0000003b003b7308 */ /* 0x000f300000000800 */
[----:B------:R-:W-:Y:S08]  /*3700*/  MUFU.EX2 R48, R48 ;  /* 0x0000003000307308 */ /* 0x000ff00000000800 */
[----:B------:R-:W4:Y:S08]  /*3710*/  MUFU.EX2 R43, R43 ;  /* 0x0000002b002b7308 */ /* 0x000f300000000800 */
[----:B------:R-:W-:Y:S08]  /*3720*/  MUFU.EX2 R52, R52 ;  /* 0x0000003400347308 */ /* 0x000ff00000000800 */
[----:B------:R-:W4:Y:S01]  /*3730*/  MUFU.EX2 R51, R51 ;  /* 0x0000003300337308 */ /* 0x000f220000000800 */
[C---:B---3--:R-:W-:Y:S01]  /*3740*/  LOP3.LUT R250, R240.reuse, R13, R45, 0x96, !PT ;  /* 0x0000000df0fa7212 */ /* 0x048fe200078e962d */
[C---:B------:R-:W-:Y:S01]  /*3750*/  VIADD R63, R241.reuse, 0xbb67ae85 ;  /* 0xbb67ae85f13f7836 */ /* 0x040fe20000000000 */
[----:B------:R-:W-:Y:S01]  /*3760*/  LOP3.LUT R64, R241, R64, R239, 0x96, !PT ;  /* 0x00000040f1407212 */ /* 0x000fe200078e96ef */
[----:B------:R-:W-:-:S02]  /*3770*/  VIADD R40, R240, 0x9e3779b9 ;  /* 0x9e3779b9f0287836 */ /* 0x000fc40000000000 */
[----:B------:R-:W-:-:S04]  /*3780*/  IMAD.WIDE.U32 R250, R250, -0x2daee0ad, RZ ;  /* 0xd2511f53fafa7825 */ /* 0x000fc800078e00ff */
[----:B------:R-:W-:Y:S01]  /*3790*/  IMAD.WIDE.U32 R64, R64, -0x326172a9, RZ ;  /* 0xcd9e8d5740407825 */ /* 0x000fe200078e00ff */
[----:B------:R-:W-:-:S03]  /*37a0*/  LOP3.LUT R246, R63, R238, R251, 0x96, !PT ;  /* 0x000000ee3ff67212 */ /* 0x000fc600078e96fb */
[----:B------:R-:W-:Y:S01]  /*37b0*/  VIADD R5, R240, 0x3c6ef372 ;  /* 0x3c6ef372f0057836 */ /* 0x000fe20000000000 */
[----:B------:R-:W-:Y:S01]  /*37c0*/  LOP3.LUT R3, R40, R44, R65, 0x96, !PT ;  /* 0x0000002c28037212 */ /* 0x000fe200078e9641 */
[----:B------:R-:W-:-:S04]  /*37d0*/  IMAD.WIDE.U32 R246, R246, -0x326172a9, RZ ;  /* 0xcd9e8d57f6f67825 */ /* 0x000fc800078e00ff */
[----:B------:R-:W-:Y:S01]  /*37e0*/  IMAD.WIDE.U32 R26, R3, -0x2daee0ad, RZ ;  /* 0xd2511f53031a7825 */ /* 0x000fe200078e00ff */
[----:B------:R-:W-:-:S03]  /*37f0*/  LOP3.LUT R28, R5, R64, R247, 0x96, !PT ;  /* 0x00000040051c7212 */ /* 0x000fc600078e96f7 */
[----:B------:R-:W-:Y:S02]  /*3800*/  VIADD R209, R241, 0x76cf5d0a ;  /* 0x76cf5d0af1d17836 */ /* 0x000fe40000000000 */
[----:B------:R-:W-:-:S03]  /*3810*/  IMAD.WIDE.U32 R28, R28, -0x2daee0ad, RZ ;  /* 0xd2511f531c1c7825 */ /* 0x000fc600078e00ff */
[----:B------:R-:W-:Y:S01]  /*3820*/  LOP3.LUT R3, R209, R250, R27, 0x96, !PT ;  /* 0x000000fad1037212 */ /* 0x000fe200078e961b */
[----:B------:R-:W-:Y:S02]  /*3830*/  VIADD R207, R241, 0x32370b8f ;  /* 0x32370b8ff1cf7836 */ /* 0x000fe40000000000 */
[C---:B------:R-:W-:Y:S02]  /*3840*/  VIADD R237, R240.reuse, 0xdaa66d2b ;  /* 0xdaa66d2bf0ed7836 */ /* 0x040fe40000000000 */
[----:B------:R-:W-:Y:S01]  /*3850*/  IMAD.WIDE.U32 R24, R3, -0x326172a9, RZ ;  /* 0xcd9e8d5703187825 */ /* 0x000fe200078e00ff */
[----:B------:R-:W-:Y:S01]  /*3860*/  LOP3.LUT R26, R207, R26, R29, 0x96, !PT ;  /* 0x0000001acf1a7212 */ /* 0x000fe200078e961d */
[----:B------:R-:W3:Y:S02]  /*3870*/  LDC R3, c[0x0][0x4f8] ;  /* 0x00013e00ff037b82 */ /* 0x000ee40000000800 */
[----:B------:R-:W-:Y:S01]  /*3880*/  VIADD R236, R240, 0x78dde6e4 ;  /* 0x78dde6e4f0ec7836 */ /* 0x000fe20000000000 */
[----:B------:R-:W-:Y:S01]  /*3890*/  LOP3.LUT R8, R237, R246, R25, 0x96, !PT ;  /* 0x000000f6ed087212 */ /* 0x000fe200078e9619 */
[----:B------:R-:W-:-:S04]  /*38a0*/  IMAD.WIDE.U32 R26, R26, -0x326172a9, RZ ;  /* 0xcd9e8d571a1a7825 */ /* 0x000fc800078e00ff */
[----:B------:R-:W-:Y:S01]  /*38b0*/  IMAD.WIDE.U32 R8, R8, -0x2daee0ad, RZ ;  /* 0xd2511f5308087825 */ /* 0x000fe200078e00ff */
[----:B------:R-:W-:-:S03]  /*38c0*/  LOP3.LUT R24, R236, R24, R27, 0x96, !PT ;  /* 0x00000018ec187212 */ /* 0x000fc600078e961b */
[----:B------:R-:W-:Y:S02]  /*38d0*/  VIADD R211, R241, 0xa9066899 ;  /* 0xa9066899f1d37836 */ /* 0x000fe40000000000 */
[----:B------:R-:W-:-:S04]  /*38e0*/  IMAD.WIDE.U32 R24, R24, -0x2daee0ad, RZ ;  /* 0xd2511f5318187825 */ /* 0x000fc800078e00ff */
[----:B------:R-:W-:Y:S01]  /*38f0*/  VIADD R213, R241, 0xed9eba14 ;  /* 0xed9eba14f1d57836 */ /* 0x000fe20000000000 */
[----:B------:R-:W-:Y:S01]  /*3900*/  LOP3.LUT R30, R211, R8, R25, 0x96, !PT ;  /* 0x00000008d31e7212 */ /* 0x000fe200078e9619 */
[C---:B------:R-:W-:Y:S02]  /*3910*/  VIADD R234, R240.reuse, 0xb54cda56 ;  /* 0xb54cda56f0ea7836 */ /* 0x040fe40000000000 */
[----:B------:R-:W-:Y:S01]  /*3920*/  VIADD R235, R240, 0x1715609d ;  /* 0x1715609df0eb7836 */ /* 0x000fe20000000000 */
[----:B------:R-:W-:Y:S01]  /*3930*/  LOP3.LUT R28, R213, R28, R9, 0x96, !PT ;  /* 0x0000001cd51c7212 */ /* 0x000fe200078e9609 */
[----:B------:R-:W-:Y:S01]  /*3940*/  IMAD.WIDE.U32 R30, R30, -0x326172a9, RZ ;  /* 0xcd9e8d571e1e7825 */ /* 0x000fe200078e00ff */
[----:B---3--:R-:W-:-:S03]  /*3950*/  LOP3.LUT R3, R3, 0xff, RZ, 0xc0, !PT ;  /* 0x000000ff03037812 */ /* 0x008fc600078ec0ff */
[----:B------:R-:W-:Y:S01]  /*3960*/  IMAD.MOV.U32 R8, RZ, RZ, R30 ;  /* 0x000000ffff087224 */ /* 0x000fe200078e001e */
[----:B------:R-:W-:Y:S01]  /*3970*/  PRMT R9, R30, 0x7773, RZ ;  /* 0x000077731e097816 */ /* 0x000fe200000000ff */
[----:B------:R-:W-:Y:S01]  /*3980*/  IMAD.WIDE.U32 R28, R28, -0x326172a9, RZ ;  /* 0xcd9e8d571c1c7825 */ /* 0x000fe200078e00ff */
[----:B------:R-:W-:Y:S02]  /*3990*/  PRMT R10, R30, 0x7772, RZ ;  /* 0x000077721e0a7816 */ /* 0x000fe400000000ff */
[----:B------:R-:W-:Y:S01]  /*39a0*/  LOP3.LUT R11, R8, 0xff, RZ, 0xc0, !PT ;  /* 0x000000ff080b7812 */ /* 0x000fe200078ec0ff */
[----:B------:R-:W-:Y:S01]  /*39b0*/  IMAD R67, R3, 0x10000, R3 ;  /* 0x0001000003437824 */ /* 0x000fe200078e0203 */
[----:B------:R-:W-:Y:S01]  /*39c0*/  LOP3.LUT R8, R234, R28, R31, 0x96, !PT ;  /* 0x0000001cea087212 */ /* 0x000fe200078e961f */
[----:B------:R-:W-:Y:S01]  /*39d0*/  VIADD R176, R241, 0x646e171e ;  /* 0x646e171ef1b07836 */ /* 0x000fe20000000000 */
[----:B------:R-:W-:Y:S02]  /*39e0*/  PRMT R10, R10, 0x5410, R9 ;  /* 0x000054100a0a7816 */ /* 0x000fe40000000009 */
[----:B------:R-:W-:-:S02]  /*39f0*/  PRMT R3, R8, 0x7632, R3 ;  /* 0x0000763208037816 */ /* 0x000fc40000000003 */
[C---:B------:R-:W-:Y:S02]  /*3a00*/  LOP3.LUT R132, R8.reuse, 0xffff, RZ, 0xc0, !PT ;  /* 0x0000ffff08847812 */ /* 0x040fe400078ec0ff */
[----:B------:R-:W-:Y:S02]  /*3a10*/  LOP3.LUT R9, R8, 0xff, RZ, 0xc0, !PT ;  /* 0x000000ff08097812 */ /* 0x000fe400078ec0ff */
[----:B------:R-:W-:Y:S02]  /*3a20*/  SHF.R.U32.HI R8, RZ, 0x18, R8 ;  /* 0x00000018ff087819 */ /* 0x000fe40000011608 */
[----:B------:R-:W-:Y:S02]  /*3a30*/  LOP3.LUT R3, R3, 0xff, RZ, 0xc0, !PT ;  /* 0x000000ff03037812 */ /* 0x000fe400078ec0ff */
[----:B------:R-:W-:Y:S02]  /*3a40*/  LOP3.LUT R26, R235, R26, R29, 0x96, !PT ;  /* 0x0000001aeb1a7212 */ /* 0x000fe400078e961d */
[----:B------:R-:W-:-:S02]  /*3a50*/  PRMT R8, R3, 0x5410, R8 ;  /* 0x0000541003087816 */ /* 0x000fc40000000008 */
[----:B------:R-:W-:Y:S01]  /*3a60*/  FMNMX3.FTZ R3, R128, R136, R130, !PT ;  /* 0x0000008880037276 */ /* 0x000fe20007810082 */
[----:B------:R-:W-:Y:S01]  /*3a70*/  IMAD.WIDE.U32 R26, R26, -0x2daee0ad, RZ ;  /* 0xd2511f531a1a7825 */ /* 0x000fe200078e00ff */
[----:B------:R-:W-:Y:S02]  /*3a80*/  PRMT R134, R30, 0x7771, RZ ;  /* 0x000077711e867816 */ /* 0x000fe400000000ff */
[----:B------:R-:W-:Y:S01]  /*3a90*/  FMNMX3.FTZ R3, R3, R138, R180, !PT ;  /* 0x0000008a03037276 */ /* 0x000fe200078100b4 */
[----:B------:R-:W-:Y:S01]  /*3aa0*/  IMAD.MOV.U32 R18, RZ, RZ, R26 ;  /* 0x000000ffff127224 */ /* 0x000fe200078e001a */
[----:B------:R-:W-:Y:S01]  /*3ab0*/  PRMT R38, R26, 0x7771, RZ ;  /* 0x000077711a267816 */ /* 0x000fe200000000ff */
[----:B------:R-:W-:Y:S01]  /*3ac0*/  LDSM.16.MT88.4 R28, [R173+0x400] ;  /* 0x00040000ad1c783b */ /* 0x000fe20000004200 */
[----:B------:R-:W-:Y:S02]  /*3ad0*/  FMNMX3.FTZ R3, R3, R182, R228, !PT ;  /* 0x000000b603037276 */ /* 0x000fe400078100e4 */
[----:B------:R-:W-:-:S02]  /*3ae0*/  LOP3.LUT R19, R18, 0xff, RZ, 0xc0, !PT ;  /* 0x000000ff12137812 */ /* 0x000fc400078ec0ff */
[----:B------:R-:W-:Y:S02]  /*3af0*/  FMNMX3.FTZ R3, R3, R248, R198, !PT ;  /* 0x000000f803037276 */ /* 0x000fe400078100c6 */
[----:B------:R-:W-:Y:S02]  /*3b00*/  PRMT R38, R19, 0x5410, R38 ;  /* 0x0000541013267816 */ /* 0x000fe40000000026 */
[----:B------:R-:W-:Y:S02]  /*3b10*/  FMNMX3.FTZ R3, R3, R206, R252, !PT ;  /* 0x000000ce03037276 */ /* 0x000fe400078100fc */
[----:B------:R-:W-:Y:S02]  /*3b20*/  PRMT R17, R26, 0x7773, RZ ;  /* 0x000077731a117816 */ /* 0x000fe400000000ff */
[----:B------:R-:W-:Y:S02]  /*3b30*/  FMNMX3.FTZ R3, R3, R232, R188, !PT ;  /* 0x000000e803037276 */ /* 0x000fe400078100bc */
[----:B------:R-:W-:-:S02]  /*3b40*/  LOP3.LUT R12, R176, R24, R27, 0x96, !PT ;  /* 0x00000018b00c7212 */ /* 0x000fc400078e961b */
[----:B------:R-:W-:Y:S02]  /*3b50*/  FMNMX3.FTZ R3, R3, R178, R175, !PT ;  /* 0x000000b203037276 */ /* 0x000fe400078100af */
[----:B------:R-:W-:Y:S02]  /*3b60*/  HSET2.LE.AND R38, R38, R67, PT ;  /* 0x0000004326267233 */ /* 0x000fe40003803000 */
[----:B------:R-:W-:Y:S02]  /*3b70*/  FMNMX.FTZ R164, R174, R3, !PT ;  /* 0x00000003aea47209 */ /* 0x000fe40007810000 */
[C---:B------:R-:W-:Y:S02]  /*3b80*/  LOP3.LUT R18, R12.reuse, 0xffff, RZ, 0xc0, !PT ;  /* 0x0000ffff0c127812 */ /* 0x040fe400078ec0ff */
[----:B------:R-:W-:Y:S01]  /*3b90*/  LOP3.LUT R36, R12, 0xff, RZ, 0xc0, !PT ;  /* 0x000000ff0c247812 */ /* 0x000fe200078ec0ff */
[----:B------:R-:W3:Y:S01]  /*3ba0*/  SHFL.BFLY PT, R3, R164, 0x2, 0x1f ;  /* 0x0c401f00a4037f89 */ /* 0x000ee200000e0000 */
[----:B------:R-:W-:-:S02]  /*3bb0*/  PRMT R134, R11, 0x5410, R134 ;  /* 0x000054100b867816 */ /* 0x000fc40000000086 */
[----:B------:R-:W-:Y:S02]  /*3bc0*/  SHF.R.U32.HI R132, RZ, 0x8, R132 ;  /* 0x00000008ff847819 */ /* 0x000fe40000011684 */
[----:B------:R-:W-:Y:S02]  /*3bd0*/  LOP3.LUT R10, R10, 0xff00ff, RZ, 0xc0, !PT ;  /* 0x00ff00ff0a0a7812 */ /* 0x000fe400078ec0ff */
[----:B------:R-:W-:Y:S02]  /*3be0*/  PRMT R132, R9, 0x5410, R132 ;  /* 0x0000541009847816 */ /* 0x000fe40000000084 */
[--C-:B------:R-:W-:Y:S02]  /*3bf0*/  HSET2.LE.AND R134, R134, R67.reuse, PT ;  /* 0x0000004386867233 */ /* 0x100fe40003803000 */
[----:B--2---:R-:W-:Y:S02]  /*3c00*/  F2FP.F16.F32.PACK_AB R9, R57, R58 ;  /* 0x0000003a3909723e */ /* 0x004fe400000000ff */
[----:B------:R-:W-:-:S02]  /*3c10*/  HSET2.LE.AND R135, R10, R67, PT ;  /* 0x000000430a877233 */ /* 0x000fc40003803000 */
[----:B------:R-:W-:Y:S02]  /*3c20*/  LOP3.LUT R134, R9, R134, RZ, 0xc0, !PT ;  /* 0x0000008609867212 */ /* 0x000fe400078ec0ff */
[--C-:B------:R-:W-:Y:S02]  /*3c30*/  HSET2.LE.AND R133, R8, R67.reuse, PT ;  /* 0x0000004308857233 */ /* 0x100fe40003803000 */
[----:B-1----:R-:W-:Y:S02]  /*3c40*/  F2FP.F16.F32.PACK_AB R10, R55, R56 ;  /* 0x00000038370a723e */ /* 0x002fe400000000ff */
[----:B------:R-:W-:Y:S02]  /*3c50*/  HSET2.LE.AND R132, R132, R67, PT ;  /* 0x0000004384847233 */ /* 0x000fe40003803000 */
[----:B------:R-:W-:Y:S02]  /*3c60*/  F2FP.F16.F32.PACK_AB R9, R61, R62 ;  /* 0x0000003e3d09723e */ /* 0x000fe400000000ff */
[----:B---3--:R-:W-:-:S02]  /*3c70*/  FMNMX.FTZ R164, R164, R3, !PT ;  /* 0x00000003a4a47209 */ /* 0x008fc40007810000 */
[----:B------:R-:W-:Y:S02]  /*3c80*/  FMNMX.FTZ R3, R169, R14, !PT ;  /* 0x0000000ea9037209 */ /* 0x000fe40007810000 */
[----:B------:R-:W-:Y:S01]  /*3c90*/  PRMT R14, R26, 0x7772, RZ ;  /* 0x000077721a0e7816 */ /* 0x000fe200000000ff */
[----:B------:R-:W1:Y:S01]  /*3ca0*/  SHFL.BFLY PT, R15, R164, 0x1, 0x1f ;  /* 0x0c201f00a40f7f89 */ /* 0x000e6200000e0000 */
[----:B----4-:R-:W-:Y:S02]  /*3cb0*/  F2FP.F16.F32.PACK_AB R8, R59, R60 ;  /* 0x0000003c3b08723e */ /* 0x010fe400000000ff */
[--C-:B------:R-:W-:Y:S01]  /*3cc0*/  PRMT R14, R14, 0x5410, R17.reuse ;  /* 0x000054100e0e7816 */ /* 0x100fe20000000011 */
[----:B------:R-:W2:Y:S01]  /*3cd0*/  SHFL.BFLY PT, R16, R3, 0x2, 0x1f ;  /* 0x0c401f0003107f89 */ /* 0x000ea200000e0000 */
[----:B------:R-:W-:Y:S02]  /*3ce0*/  PRMT R17, R12, 0x7632, R17 ;  /* 0x000076320c117816 */ /* 0x000fe40000000011 */
[----:B------:R-:W-:Y:S01]  /*3cf0*/  SHF.R.U32.HI R12, RZ, 0x18, R12 ;  /* 0x00000018ff0c7819 */ /* 0x000fe2000001160c */
[----:B------:R-:W-:Y:S01]  /*3d00*/  LDSM.16.MT88.4 R24, [R177+0xa400] ;  /* 0x00a40000b118783b */ /* 0x000fe20000004200 */
[----:B------:R-:W-:-:S02]  /*3d10*/  LOP3.LUT R17, R17, 0xff, RZ, 0xc0, !PT ;  /* 0x000000ff11117812 */ /* 0x000fc400078ec0ff */
[----:B------:R-:W-:Y:S02]  /*3d20*/  LOP3.LUT R135, R10, R135, RZ, 0xc0, !PT ;  /* 0x000000870a877212 */ /* 0x000fe400078ec0ff */
[----:B------:R-:W-:Y:S02]  /*3d30*/  PRMT R12, R17, 0x5410, R12 ;  /* 0x00005410110c7816 */ /* 0x000fe4000000000c */
[----:B------:R-:W-:Y:S02]  /*3d40*/  LOP3.LUT R132, R9, R132, RZ, 0xc0, !PT ;  /* 0x0000008409847212 */ /* 0x000fe400078ec0ff */
[----:B------:R-:W-:Y:S02]  /*3d50*/  LOP3.LUT R133, R8, R133, RZ, 0xc0, !PT ;  /* 0x0000008508857212 */ /* 0x000fe400078ec0ff */
[----:B------:R-:W-:Y:S01]  /*3d60*/  HSET2.LE.AND R37, R12, R67, PT ;  /* 0x000000430c257233 */ /* 0x000fe20003803000 */
[----:B------:R-:W-:Y:S01]  /*3d70*/  LDSM.16.MT88.4 R8, [R173+0x2000] ;  /* 0x00200000ad08783b */ /* 0x000fe20000004200 */
[----:B------:R-:W-:-:S02]  /*3d80*/  LOP3.LUT R14, R14, 0xff00ff, RZ, 0xc0, !PT ;  /* 0x00ff00ff0e0e7812 */ /* 0x000fc400078ec0ff */
[----:B------:R-:W-:Y:S01]  /*3d90*/  SHF.R.U32.HI R21, RZ, 0x8, R18 ;  /* 0x00000008ff157819 */ /* 0x000fe20000011612 */
[C---:B------:R-:W-:Y:S01]  /*3da0*/  HMMA.16816.F32 R156, R132.reuse, R148, RZ ;  /* 0x00000094849c723c */ /* 0x040fe200000018ff */
[----:B-1----:R-:W-:Y:S02]  /*3db0*/  FMNMX.FTZ R164, R164, R15, !PT ;  /* 0x0000000fa4a47209 */ /* 0x002fe40007810000 */
[----:B------:R-:W-:Y:S02]  /*3dc0*/  F2FP.F16.F32.PACK_AB R15, R49, R50 ;  /* 0x00000032310f723e */ /* 0x000fe400000000ff */
[----:B--2---:R-:W-:Y:S01]  /*3dd0*/  FMNMX.FTZ R3, R3, R16, !PT ;  /* 0x0000001003037209 */ /* 0x004fe20007810000 */
[----:B------:R-:W-:Y:S01]  /*3de0*/  FMUL.FTZ R181, R164, UR4 ;  /* 0x00000004a4b57c20 */ /* 0x000fe20008410000 */
[----:B------:R-:W-:Y:S01]  /*3df0*/  LOP3.LUT R38, R15, R38, RZ, 0xc0, !PT ;  /* 0x000000260f267212 */ /* 0x000fe200078ec0ff */
[----:B------:R-:W-:Y:S01]  /*3e00*/  LDSM.16.MT88.4 R16, [R177+0xb400] ;  /* 0x00b40000b110783b */ /* 0x000fe20000004200 */
[----:B------:R-:W-:Y:S01]  /*3e10*/  LOP3.LUT R15, R240, R13, R47, 0x96, !PT ;  /* 0x0000000df00f7212 */ /* 0x000fe200078e962f */
[----:B------:R-:W-:Y:S01]  /*3e20*/  HMMA.16816.F32 R72, R132, R80, RZ ;  /* 0x000000508448723c */ /* 0x000fe200000018ff */
[----:B------:R-:W-:Y:S01]  /*3e30*/  FSETP.NEU.FTZ.AND P0, PT, R164, -INF , PT ;  /* 0xff800000a400780b */ /* 0x000fe20003f1d000 */
[----:B------:R-:W1:Y:S01]  /*3e40*/  SHFL.BFLY PT, R66, R3, 0x1, 0x1f ;  /* 0x0c201f0003427f89 */ /* 0x000e6200000e0000 */
[----:B------:R-:W-:Y:S01]  /*3e50*/  HSET2.LE.AND R39, R14, R67, PT ;  /* 0x000000430e277233 */ /* 0x000fe20003803000 */
[----:B------:R-:W-:Y:S01]  /*3e60*/  IMAD.WIDE.U32 R192, R15, -0x2daee0ad, RZ ;  /* 0xd2511f530fc07825 */ /* 0x000fe200078e00ff */
[----:B------:R-:W-:-:S02]  /*3e70*/  FSEL R181, R181, RZ, P0 ;  /* 0x000000ffb5b57208 */ /* 0x000fc40000000000 */
[----:B------:R-:W-:Y:S01]  /*3e80*/  PRMT R36, R36, 0x5410, R21 ;  /* 0x0000541024247816 */ /* 0x000fe20000000015 */
[C---:B------:R-:W-:Y:S01]  /*3e90*/  HMMA.16816.F32 R88, R132.reuse, R96, RZ ;  /* 0x000000608458723c */ /* 0x040fe200000018ff */
[----:B------:R-:W-:Y:S01]  /*3ea0*/  LOP3.LUT R12, R63, R238, R193, 0x96, !PT ;  /* 0x000000ee3f0c7212 */ /* 0x000fe200078e96c1 */
[----:B------:R-:W2:Y:S01]  /*3eb0*/  LDSM.16.MT88.4 R20, [R173+0x1400] ;  /* 0x00140000ad14783b */ /* 0x000ea20000004200 */
[----:B------:R-:W-:Y:S01]  /*3ec0*/  LOP3.LUT R63, R40, R46, R65, 0x96, !PT ;  /* 0x0000002e283f7212 */ /* 0x000fe200078e9641 */
[--C-:B------:R-:W-:Y:S01]  /*3ed0*/  FFMA.FTZ R191, R182, UR4, -R181.reuse ;  /* 0x00000004b6bf7c23 */ /* 0x100fe200080108b5 */
[----:B------:R-:W-:Y:S01]  /*3ee0*/  F2FP.F16.F32.PACK_AB R14, R43, R48 ;  /* 0x000000302b0e723e */ /* 0x000fe200000000ff */
[----:B------:R-:W-:Y:S01]  /*3ef0*/  IMAD.WIDE.U32 R242, R12, -0x326172a9, RZ ;  /* 0xcd9e8d570cf27825 */ /* 0x000fe200078e00ff */
[----:B------:R-:W-:Y:S01]  /*3f00*/  HSET2.LE.AND R36, R36, R67, PT ;  /* 0x0000004324247233 */ /* 0x000fe20003803000 */
[----:B------:R-:W-:Y:S01]  /*3f10*/  HMMA.16816.F32 R104, R132, R112, RZ ;  /* 0x000000708468723c */ /* 0x000fe200000018ff */
[----:B------:R-:W-:Y:S01]  /*3f20*/  LOP3.LUT R39, R14, R39, RZ, 0xc0, !PT ;  /* 0x000000270e277212 */ /* 0x000fe200078ec0ff */
[----:B------:R-:W-:Y:S01]  /*3f30*/  FFMA.FTZ R187, R228, UR4, -R181 ;  /* 0x00000004e4bb7c23 */ /* 0x000fe200080108b5 */
[----:B------:R-:W-:Y:S01]  /*3f40*/  LOP3.LUT R68, R5, R64, R243, 0x96, !PT ;  /* 0x0000004005447212 */ /* 0x000fe200078e96f3 */
[----:B------:R-:W-:Y:S01]  /*3f50*/  IMAD.WIDE.U32 R64, R63, -0x2daee0ad, RZ ;  /* 0xd2511f533f407825 */ /* 0x000fe200078e00ff */
[----:B------:R-:W-:-:S03]  /*3f60*/  F2FP.F16.F32.PACK_AB R13, R53, R54 ;  /* 0x00000036350d723e */ /* 0x000fc600000000ff */
[----:B------:R-:W-:Y:S01]  /*3f70*/  FFMA.FTZ R63, R128, UR4, -R181 ;  /* 0x00000004803f7c23 */ /* 0x000fe200080108b5 */
[----:B------:R-:W-:Y:S01]  /*3f80*/  F2FP.F16.F32.PACK_AB R14, R51, R52 ;  /* 0x00000034330e723e */ /* 0x000fe200000000ff */
[----:B------:R-:W-:Y:S01]  /*3f90*/  IMAD.WIDE.U32 R68, R68, -0x2daee0ad, RZ ;  /* 0xd2511f5344447825 */ /* 0x000fe200078e00ff */
[----:B------:R-:W-:Y:S01]  /*3fa0*/  LOP3.LUT R70, R209, R192, R65, 0x96, !PT ;  /* 0x000000c0d1467212 */ /* 0x000fe200078e9641 */
[----:B------:R-:W-:Y:S01]  /*3fb0*/  HMMA.16816.F32 R116, R132, R120, RZ ;  /* 0x000000788474723c */ /* 0x000fe200000018ff */
[----:B-1----:R-:W-:Y:S01]  /*3fc0*/  FMNMX.FTZ R3, R3, R66, !PT ;  /* 0x0000004203037209 */ /* 0x002fe20007810000 */
[----:B------:R-:W-:Y:S01]  /*3fd0*/  FFMA.FTZ R66, R130, UR4, -R181 ;  /* 0x0000000482427c23 */ /* 0x000fe200080108b5 */
[----:B------:R-:W-:Y:S01]  /*3fe0*/  LOP3.LUT R137, R207, R64, R69, 0x96, !PT ;  /* 0x00000040cf897212 */ /* 0x000fe200078e9645 */
[----:B------:R-:W-:Y:S01]  /*3ff0*/  FFMA.FTZ R64, R136, UR4, -R181 ;  /* 0x0000000488407c23 */ /* 0x000fe200080108b5 */
[----:B------:R-:W-:-:S04]  /*4000*/  IMAD.WIDE.U32 R70, R70, -0x326172a9, RZ ;  /* 0xcd9e8d5746467825 */ /* 0x000fc800078e00ff */
[----:B------:R-:W-:Y:S01]  /*4010*/  FMUL.FTZ R179, R3, UR4 ;  /* 0x0000000403b37c20 */ /* 0x000fe20008410000 */
[----:B------:R-:W-:Y:S01]  /*4020*/  LOP3.LUT R36, R13, R36, RZ, 0xc0, !PT ;  /* 0x000000240d247212 */ /* 0x000fe200078ec0ff */
[----:B------:R-:W-:Y:S01]  /*4030*/  MUFU.EX2 R66, R66 ;  /* 0x0000004200427308 */ /* 0x000fe20000000800 */
[----:B------:R-:W-:Y:S01]  /*4040*/  IMAD.WIDE.U32 R136, R137, -0x326172a9, RZ ;  /* 0xcd9e8d5789887825 */ /* 0x000fe200078e00ff */
[----:B------:R-:W-:Y:S01]  /*4050*/  LOP3.LUT R65, R237, R242, R71, 0x96, !PT ;  /* 0x000000f2ed417212 */ /* 0x000fe200078e9647 */
[C---:B------:R-:W-:Y:S01]  /*4060*/  HMMA.16816.F32 R124, R132.reuse, R8, RZ ;  /* 0x00000008847c723c */ /* 0x040fe200000018ff */
[----:B------:R-:W-:Y:S01]  /*4070*/  LOP3.LUT R37, R14, R37, RZ, 0xc0, !PT ;  /* 0x000000250e257212 */ /* 0x000fe200078ec0ff */
[----:B------:R-:W-:Y:S01]  /*4080*/  FFMA.FTZ R182, R248, UR4, -R181 ;  /* 0x00000004f8b67c23 */ /* 0x000fe200080108b5 */
[----:B------:R-:W-:Y:S01]  /*4090*/  LOP3.LUT R69, R236, R70, R137, 0x96, !PT ;  /* 0x00000046ec457212 */ /* 0x000fe200078e9689 */
[----:B------:R-:W-:Y:S01]  /*40a0*/  IMAD.WIDE.U32 R70, R65, -0x2daee0ad, RZ ;  /* 0xd2511f5341467825 */ /* 0x000fe200078e00ff */
[----:B------:R-:W-:Y:S01]  /*40b0*/  FSETP.NEU.FTZ.AND P0, PT, R3, -INF , PT ;  /* 0xff8000000300780b */ /* 0x000fe20003f1d000 */
[----:B------:R-:W1:Y:S02]  /*40c0*/  LDSM.16.MT88.4 R12, [R173+0x2400] ;  /* 0x00240000ad0c783b */ /* 0x000e640000004200 */
[----:B------:R-:W-:Y:S01]  /*40d0*/  FFMA.FTZ R65, R138, UR4, -R181 ;  /* 0x000000048a417c23 */ /* 0x000fe200080108b5 */
[----:B------:R-:W-:Y:S01]  /*40e0*/  IMAD.WIDE.U32 R144, R69, -0x2daee0ad, RZ ;  /* 0xd2511f5345907825 */ /* 0x000fe200078e00ff */
[----:B------:R-:W-:Y:S01]  /*40f0*/  FSEL R179, R179, RZ, P0 ;  /* 0x000000ffb3b37208 */ /* 0x000fe20000000000 */
[----:B------:R-:W-:Y:S01]  /*4100*/  MUFU.EX2 R63, R63 ;  /* 0x0000003f003f7308 */ /* 0x000fe20000000800 */
[----:B------:R-:W-:Y:S01]  /*4110*/  LOP3.LUT R138, R213, R68, R71, 0x96, !PT ;  /* 0x00000044d58a7212 */ /* 0x000fe200078e9647 */
[----:B------:R-:W-:Y:S01]  /*4120*/  HMMA.16816.F32 R152, R132, R150, RZ ;  /* 0x000000968498723c */ /* 0x000fe200000018ff */
[----:B------:R-:W-:Y:S01]  /*4130*/  LOP3.LUT R70, R211, R70, R145, 0x96, !PT ;  /* 0x00000046d3467212 */ /* 0x000fe200078e9691 */
[--C-:B------:R-:W-:Y:S01]  /*4140*/  FFMA.FTZ R165, R86, UR4, -R179.reuse ;  /* 0x0000000456a57c23 */ /* 0x100fe200080108b3 */
[----:B------:R-:W-:Y:S01]  /*4150*/  FFMA.FTZ R167, R100, UR4, -R179 ;  /* 0x0000000464a77c23 */ /* 0x000fe200080108b3 */
[----:B------:R-:W-:-:S04]  /*4160*/  IMAD.WIDE.U32 R138, R138, -0x326172a9, RZ ;  /* 0xcd9e8d578a8a7825 */ /* 0x000fc800078e00ff */
[--C-:B------:R-:W-:Y:S01]  /*4170*/  FFMA.FTZ R166, R102, UR4, -R179.reuse ;  /* 0x0000000466a67c23 */ /* 0x100fe200080108b3 */
[----:B------:R-:W-:Y:S01]  /*4180*/  FFMA.FTZ R168, R84, UR4, -R179 ;  /* 0x0000000454a87c23 */ /* 0x000fe200080108b3 */
[----:B------:R-:W3:Y:S01]  /*4190*/  MUFU.EX2 R65, R65 ;  /* 0x0000004100417308 */ /* 0x000ee20000000800 */
[----:B------:R-:W-:Y:S01]  /*41a0*/  IMAD.WIDE.U32 R70, R70, -0x326172a9, RZ ;  /* 0xcd9e8d5746467825 */ /* 0x000fe200078e00ff */
[C---:B------:R-:W-:Y:S01]  /*41b0*/  HMMA.16816.F32 R76, R132.reuse, R82, RZ ;  /* 0x00000052844c723c */ /* 0x040fe200000018ff */
[----:B------:R4:W-:Y:S02]  /*41c0*/  STL.64 [R1+0x8], R192 ;  /* 0x000008c001007387 */ /* 0x0009e40000100a00 */
[----:B------:R-:W-:Y:S01]  /*41d0*/  IMAD.MOV.U32 R86, RZ, RZ, R70 ;  /* 0x000000ffff567224 */ /* 0x000fe200078e0046 */
[----:B------:R-:W-:Y:S02]  /*41e0*/  PRMT R68, R70, 0x7771, RZ ;  /* 0x0000777146447816 */ /* 0x000fe400000000ff */
[----:B------:R-:W-:Y:S01]  /*41f0*/  MUFU.EX2 R64, R64 ;  /* 0x0000004000407308 */ /* 0x000fe20000000800 */
[----:B------:R-:W-:Y:S01]  /*4200*/  LOP3.LUT R71, R234, R138, R71, 0x96, !PT ;  /* 0x0000008aea477212 */ /* 0x000fe200078e9647 */
[----:B------:R-:W-:Y:S01]  /*4210*/  HMMA.16816.F32 R92, R132, R98, RZ ;  /* 0x00000062845c723c */ /* 0x000fe200000018ff */
[----:B------:R-:W-:-:S05]  /*4220*/  LOP3.LUT R69, R86, 0xff, RZ, 0xc0, !PT ;  /* 0x000000ff56457812 */ /* 0x000fca00078ec0ff */
[----:B------:R-:W-:Y:S01]  /*4230*/  MUFU.EX2 R187, R187 ;  /* 0x000000bb00bb7308 */ /* 0x000fe20000000800 */
[----:B------:R-:W-:Y:S01]  /*4240*/  PRMT R85, R70, 0x7773, RZ ;  /* 0x0000777346557816 */ /* 0x000fe200000000ff */
[----:B------:R-:W-:Y:S01]  /*4250*/  HMMA.16816.F32 R108, R132, R114, RZ ;  /* 0x00000072846c723c */ /* 0x000fe200000018ff */
[----:B------:R-:W-:-:S05]  /*4260*/  PRMT R68, R69, 0x5410, R68 ;  /* 0x0000541045447816 */ /* 0x000fca0000000044 */
[----:B------:R-:W-:Y:S01]  /*4270*/  MUFU.EX2 R182, R182 ;  /* 0x000000b600b67308 */ /* 0x000fe20000000800 */
[----:B------:R-:W-:Y:S01]  /*4280*/  PRMT R70, R70, 0x7772, RZ ;  /* 0x0000777246467816 */ /* 0x000fe200000000ff */
[----:B------:R-:W-:Y:S01]  /*4290*/  HMMA.16816.F32 R140, R132, R122, RZ ;  /* 0x0000007a848c723c */ /* 0x000fe200000018ff */
[----:B------:R-:W-:-:S05]  /*42a0*/  LOP3.LUT R69, R71, 0xffff, RZ, 0xc0, !PT ;  /* 0x0000ffff47457812 */ /* 0x000fca00078ec0ff */
[----:B------:R-:W-:Y:S01]  /*42b0*/  MUFU.EX2 R191, R191 ;  /* 0x000000bf00bf7308 */ /* 0x000fe20000000800 */
[C---:B------:R-:W-:Y:S01]  /*42c0*/  PRMT R86, R71.reuse, 0x7632, R86 ;  /* 0x0000763247567816 */ /* 0x040fe20000000056 */
[----:B------:R-:W-:Y:S01]  /*42d0*/  HMMA.16816.F32 R132, R132, R10, RZ ;  /* 0x0000000a8484723c */ /* 0x000fe200000018ff */
[----:B------:R-:W-:-:S07]  /*42e0*/  LOP3.LUT R84, R71, 0xff, RZ, 0xc0, !PT ;  /* 0x000000ff47547812 */ /* 0x000fce00078ec0ff */
[----:B------:R-:W-:Y:S01]  /*42f0*/  HMMA.16816.F32 R156, R36, R32, R156 ;  /* 0x00000020249c723c */ /* 0x000fe2000000189c */
[----:B------:R-:W-:Y:S01]  /*4300*/  MUFU.EX2 R165, R165 ;  /* 0x000000a500a57308 */ /* 0x000fe20000000800 */
[----:B------:R-:W-:-:S06]  /*4310*/  PRMT R70, R70, 0x5410, R85 ;  /* 0x0000541046467816 */ /* 0x000fcc0000000055 */
[----:B------:R-:W-:Y:S01]  /*4320*/  HMMA.16816.F32 R72, R36, R28, R72 ;  /* 0x0000001c2448723c */ /* 0x000fe20000001848 */
[----:B------:R-:W-:Y:S01]  /*4330*/  MUFU.EX2 R167, R167 ;  /* 0x000000a700a77308 */ /* 0x000fe20000000800 */
[----:B------:R-:W-:-:S06]  /*4340*/  SHF.R.U32.HI R71, RZ, 0x18, R71 ;  /* 0x00000018ff477819 */ /* 0x000fcc0000011647 */
[----:B------:R-:W-:Y:S01]  /*4350*/  HMMA.16816.F32 R88, R36, R24, R88 ;  /* 0x000000182458723c */ /* 0x000fe20000001858 */
[----:B------:R-:W4:Y:S01]  /*4360*/  MUFU.EX2 R166, R166 ;  /* 0x000000a600a67308 */ /* 0x000f220000000800 */
[----:B------:R-:W-:-:S06]  /*4370*/  SHF.R.U32.HI R69, RZ, 0x8, R69 ;  /* 0x00000008ff457819 */ /* 0x000fcc0000011645 */
[----:B--2---:R-:W-:Y:S01]  /*4380*/  HMMA.16816.F32 R104, R36, R20, R104 ;  /* 0x000000142468723c */ /* 0x004fe20000001868 */
[----:B------:R-:W2:Y:S01]  /*4390*/  MUFU.EX2 R168, R168 ;  /* 0x000000a800a87308 */ /* 0x000ea20000000800 */
[----:B------:R-:W-:-:S06]  /*43a0*/  LOP3.LUT R86, R86, 0xff, RZ, 0xc0, !PT ;  /* 0x000000ff56567812 */ /* 0x000fcc00078ec0ff */
[----:B------:R-:W-:Y:S01]  /*43b0*/  HMMA.16816.F32 R116, R36, R16, R116 ;  /* 0x000000102474723c */ /* 0x000fe20000001874 */
[----:B------:R-:W-:-:S07]  /*43c0*/  LOP3.LUT R70, R70, 0xff00ff, RZ, 0xc0, !PT ;  /* 0x00ff00ff46467812 */ /* 0x000fce00078ec0ff */
[C---:B-1----:R-:W-:Y:S01]  /*43d0*/  HMMA.16816.F32 R124, R36.reuse, R12, R124 ;  /* 0x0000000c247c723c */ /* 0x042fe2000000187c */
[--C-:B------:R-:W-:Y:S01]  /*43e0*/  HSET2.LE.AND R68, R68, R67.reuse, PT ;  /* 0x0000004344447233 */ /* 0x100fe20003803000 */
[----:B------:R-:W-:Y:S01]  /*43f0*/  FFMA.FTZ R183, R226, UR4, -R179 ;  /* 0x00000004e2b77c23 */ /* 0x000fe200080108b3 */
[----:B------:R-:W-:Y:S01]  /*4400*/  PRMT R84, R84, 0x5410, R69 ;  /* 0x0000541054547816 */ /* 0x000fe20000000045 */
[----:B------:R-:W-:Y:S01]  /*4410*/  FFMA.FTZ R190, R190, UR4, -R179 ;  /* 0x00000004bebe7c23 */ /* 0x000fe200080108b3 */
[----:B------:R-:W-:Y:S01]  /*4420*/  PRMT R86, R86, 0x5410, R71 ;  /* 0x0000541056567816 */ /* 0x000fe20000000047 */
[----:B------:R-:W-:Y:S01]  /*4430*/  FFMA.FTZ R189, R224, UR4, -R179 ;  /* 0x00000004e0bd7c23 */ /* 0x000fe200080108b3 */
[----:B---3--:R-:W-:Y:S01]  /*4440*/  F2FP.F16.F32.PACK_AB R85, R65, R66 ;  /* 0x000000424155723e */ /* 0x008fe200000000ff */
[C---:B------:R-:W-:Y:S01]  /*4450*/  HMMA.16816.F32 R152, R36.reuse, R34, R152 ;  /* 0x000000222498723c */ /* 0x040fe20000001898 */
[--C-:B------:R-:W-:Y:S01]  /*4460*/  HSET2.LE.AND R70, R70, R67.reuse, PT ;  /* 0x0000004346467233 */ /* 0x100fe20003803000 */
[----:B------:R-:W-:Y:S01]  /*4470*/  IMAD.MOV.U32 R227, RZ, RZ, R241 ;  /* 0x000000ffffe37224 */ /* 0x000fe200078e00f1 */
[----:B------:R-:W-:Y:S01]  /*4480*/  LOP3.LUT R130, R85, R68, RZ, 0xc0, !PT ;  /* 0x0000004455827212 */ /* 0x000fe200078ec0ff */
[----:B------:R-:W-:Y:S01]  /*4490*/  FFMA.FTZ R210, R210, UR4, -R179 ;  /* 0x00000004d2d27c23 */ /* 0x000fe200080108b3 */
[--C-:B------:R-:W-:Y:S01]  /*44a0*/  HSET2.LE.AND R84, R84, R67.reuse, PT ;  /* 0x0000004354547233 */ /* 0x100fe20003803000 */
[----:B------:R-:W-:Y:S01]  /*44b0*/  FFMA.FTZ R212, R212, UR4, -R205 ;  /* 0x00000004d4d47c23 */ /* 0x000fe200080108cd */
[----:B------:R-:W-:Y:S01]  /*44c0*/  HSET2.LE.AND R129, R86, R67, PT ;  /* 0x0000004356817233 */ /* 0x000fe20003803000 */
[C---:B------:R-:W-:Y:S01]  /*44d0*/  HMMA.16816.F32 R76, R36.reuse, R30, R76 ;  /* 0x0000001e244c723c */ /* 0x040fe2000000184c */
[----:B----4-:R-:W-:Y:S01]  /*44e0*/  F2FP.F16.F32.PACK_AB R131, R166, R167 ;  /* 0x000000a7a683723e */ /* 0x010fe200000000ff */
[----:B------:R-:W-:Y:S01]  /*44f0*/  FFMA.FTZ R222, R222, UR4, -R179 ;  /* 0x00000004dede7c23 */ /* 0x000fe200080108b3 */
[----:B------:R-:W-:Y:S01]  /*4500*/  F2FP.F16.F32.PACK_AB R69, R64, R63 ;  /* 0x0000003f4045723e */ /* 0x000fe200000000ff */
[----:B------:R-:W-:Y:S01]  /*4510*/  FFMA.FTZ R218, R218, UR4, -R205 ;  /* 0x00000004dada7c23 */ /* 0x000fe200080108cd */
[----:B--2---:R-:W-:Y:S01]  /*4520*/  F2FP.F16.F32.PACK_AB R68, R168, R165 ;  /* 0x000000a5a844723e */ /* 0x004fe200000000ff */
[----:B------:R-:W-:Y:S01]  /*4530*/  FFMA.FTZ R217, R215, UR4, -R196 ;  /* 0x00000004d7d97c23 */ /* 0x000fe200080108c4 */
[----:B------:R-:W-:Y:S01]  /*4540*/  LOP3.LUT R131, R131, R70, RZ, 0xc0, !PT ;  /* 0x0000004683837212 */ /* 0x000fe200078ec0ff */
[C---:B------:R-:W-:Y:S01]  /*4550*/  HMMA.16816.F32 R92, R36.reuse, R26, R92 ;  /* 0x0000001a245c723c */ /* 0x040fe2000000185c */
[----:B------:R-:W-:Y:S01]  /*4560*/  LOP3.LUT R128, R69, R84, RZ, 0xc0, !PT ;  /* 0x0000005445807212 */ /* 0x000fe200078ec0ff */
[----:B------:R-:W-:Y:S01]  /*4570*/  FFMA.FTZ R208, R208, UR4, -R179 ;  /* 0x00000004d0d07c23 */ /* 0x000fe200080108b3 */
[----:B------:R-:W-:Y:S01]  /*4580*/  LOP3.LUT R129, R68, R129, RZ, 0xc0, !PT ;  /* 0x0000008144817212 */ /* 0x000fe200078ec0ff */
[----:B------:R-:W-:Y:S01]  /*4590*/  FFMA.FTZ R216, R216, UR4, -R205 ;  /* 0x00000004d8d87c23 */ /* 0x000fe200080108cd */
[----:B------:R-:W-:Y:S01]  /*45a0*/  FFMA.FTZ R170, R170, UR4, -R179 ;  /* 0x00000004aaaa7c23 */ /* 0x000fe200080108b3 */
[----:B------:R-:W-:Y:S01]  /*45b0*/  FFMA.FTZ R188, R188, UR4, -R181 ;  /* 0x00000004bcbc7c23 */ /* 0x000fe200080108b5 */
[----:B------:R-:W-:Y:S01]  /*45c0*/  FFMA.FTZ R172, R172, UR4, -R179 ;  /* 0x00000004acac7c23 */ /* 0x000fe200080108b3 */
[C---:B------:R-:W-:Y:S01]  /*45d0*/  HMMA.16816.F32 R108, R36.reuse, R22, R108 ;  /* 0x00000016246c723c */ /* 0x040fe2000000186c */
[----:B------:R-:W-:Y:S01]  /*45e0*/  FADD.FTZ R61, R62, R61 ;  /* 0x0000003d3e3d7221 */ /* 0x000fe20000010000 */
[----:B------:R-:W-:Y:S01]  /*45f0*/  FADD.FTZ R59, R60, R59 ;  /* 0x0000003b3c3b7221 */ /* 0x000fe20000010000 */
[----:B------:R1:W-:Y:S05]  /*4600*/  STL.64 [R1], R242 ;  /* 0x000000f201007387 */ /* 0x0003ea0000100a00 */
[C---:B------:R-:W-:Y:S08]  /*4610*/  HMMA.16816.F32 R140, R36.reuse, R18, R140 ;  /* 0x00000012248c723c */ /* 0x040ff0000000188c */
[----:B------:R-:W-:Y:S01]  /*4620*/  HMMA.16816.F32 R132, R36, R14, R132 ;  /* 0x0000000e2484723c */ /* 0x000fe20000001884 */
[----:B------:R-:W-:Y:S01]  /*4630*/  LOP3.LUT R36, R235, R136, R139, 0x96, !PT ;  /* 0x00000088eb247212 */ /* 0x000fe200078e968b */
[----:B------:R-:W-:-:S02]  /*4640*/  IMAD.MOV.U32 R38, RZ, RZ, R144 ;  /* 0x000000ffff267224 */ /* 0x000fc400078e0090 */
[----:B------:R-:W-:Y:S02]  /*4650*/  IMAD.MOV.U32 R39, RZ, RZ, R145 ;  /* 0x000000ffff277224 */ /* 0x000fe400078e0091 */
[----:B------:R-:W-:Y:S02]  /*4660*/  IMAD.WIDE.U32 R228, R36, -0x2daee0ad, RZ ;  /* 0xd2511f5324e47825 */ /* 0x000fe400078e00ff */
[C---:B------:R-:W-:Y:S02]  /*4670*/  HMMA.16816.F32 R136, R128.reuse, R8, RZ ;  /* 0x000000088088723c */ /* 0x040fe400000018ff */
[----:B------:R-:W-:Y:S02]  /*4680*/  IMAD.MOV.U32 R8, RZ, RZ, R192 ;  /* 0x000000ffff087224 */ /* 0x000fe400078e00c0 */
[----:B------:R-:W-:Y:S01]  /*4690*/  FFMA.FTZ R192, R180, UR4, -R181 ;  /* 0x00000004b4c07c23 */ /* 0x000fe200080108b5 */
[----:B------:R-:W-:Y:S01]  /*46a0*/  IMAD.MOV.U32 R9, RZ, RZ, R193 ;  /* 0x000000ffff097224 */ /* 0x000fe200078e00c1 */
[----:B------:R-:W-:Y:S01]  /*46b0*/  LOP3.LUT R36, R176, R38, R229, 0x96, !PT ;  /* 0x00000026b0247212 */ /* 0x000fe200078e96e5 */
[----:B------:R-:W-:Y:S01]  /*46c0*/  IMAD.MOV.U32 R248, RZ, RZ, R8 ;  /* 0x000000fffff87224 */ /* 0x000fe200078e0008 */
[----:B------:R-:W-:Y:S01]  /*46d0*/  HMMA.16816.F32 R160, R128, R148, RZ ;  /* 0x0000009480a0723c */ /* 0x000fe200000018ff */
[----:B------:R-:W-:Y:S01]  /*46e0*/  IMAD.MOV.U32 R8, RZ, RZ, R228 ;  /* 0x000000ffff087224 */ /* 0x000fe200078e00e4 */
[----:B------:R-:W2:Y:S01]  /*46f0*/  MUFU.EX2 R192, R192 ;  /* 0x000000c000c07308 */ /* 0x000ea20000000800 */
[----:B------:R-:W-:-:S05]  /*4700*/  IMAD.MOV.U32 R249, RZ, RZ, R9 ;  /* 0x000000fffff97224 */ /* 0x000fca00078e0009 */
[----:B------:R-:W-:Y:S01]  /*4710*/  HMMA.16816.F32 R68, R128, R80, RZ ;  /* 0x000000508044723c */ /* 0x000fe200000018ff */
[----:B------:R-:W-:Y:S01]  /*4720*/  FFMA.FTZ R180, R230, UR4, -R179 ;  /* 0x00000004e6b47c23 */ /* 0x000fe200080108b3 */
[C---:B------:R-:W-:Y:S01]  /*4730*/  PRMT R38, R228.reuse, 0x7773, RZ ;  /* 0x00007773e4267816 */ /* 0x040fe200000000ff */
[----:B------:R-:W-:Y:S01]  /*4740*/  MUFU.EX2 R183, R183 ;  /* 0x000000b700b77308 */ /* 0x000fe20000000800 */
[----:B------:R-:W-:Y:S01]  /*4750*/  PRMT R9, R228, 0x7772, RZ ;  /* 0x00007772e4097816 */ /* 0x000fe200000000ff */
[----:B------:R-:W-:-:S03]  /*4760*/  IMAD.MOV.U32 R229, RZ, RZ, R243 ;  /* 0x000000ffffe57224 */ /* 0x000fc600078e00f3 */
[C---:B------:R-:W-:Y:S08]  /*4770*/  HMMA.16816.F32 R84, R128.reuse, R96, RZ ;  /* 0x000000608054723c */ /* 0x040ff000000018ff */
[C---:B------:R-:W-:Y:S08]  /*4780*/  HMMA.16816.F32 R100, R128.reuse, R112, RZ ;  /* 0x000000708064723c */ /* 0x040ff000000018ff */
[C---:B------:R-:W-:Y:S08]  /*4790*/  HMMA.16816.F32 R144, R128.reuse, R120, RZ ;  /* 0x000000788090723c */ /* 0x040ff000000018ff */
[C---:B------:R-:W-:Y:S08]  /*47a0*/  HMMA.16816.F32 R148, R128.reuse, R150, RZ ;  /* 0x000000968094723c */ /* 0x040ff000000018ff */
[C---:B------:R-:W-:Y:S08]  /*47b0*/  HMMA.16816.F32 R80, R128.reuse, R82, RZ ;  /* 0x000000528050723c */ /* 0x040ff000000018ff */
[C---:B------:R-:W-:Y:S08]  /*47c0*/  HMMA.16816.F32 R96, R128.reuse, R98, RZ ;  /* 0x000000628060723c */ /* 0x040ff000000018ff */
[C---:B------:R-:W-:Y:S08]  /*47d0*/  HMMA.16816.F32 R112, R128.reuse, R114, RZ ;  /* 0x000000728070723c */ /* 0x040ff000000018ff */
[C---:B------:R-:W-:Y:S08]  /*47e0*/  HMMA.16816.F32 R120, R128.reuse, R122, RZ ;  /* 0x0000007a8078723c */ /* 0x040ff000000018ff */
[----:B------:R-:W-:Y:S01]  /*47f0*/  HMMA.16816.F32 R128, R128, R10, RZ ;  /* 0x0000000a8080723c */ /* 0x000fe200000018ff */
[----:B------:R-:W-:Y:S01]  /*4800*/  PRMT R10, R228, 0x7771, RZ ;  /* 0x00007771e40a7816 */ /* 0x000fe200000000ff */
[----:B------:R-:W3:Y:S01]  /*4810*/  MUFU.EX2 R180, R180 ;  /* 0x000000b400b47308 */ /* 0x000ee20000000800 */
[----:B------:R-:W-:-:S07]  /*4820*/  LOP3.LUT R11, R8, 0xff, RZ, 0xc0, !PT ;  /* 0x000000ff080b7812 */ /* 0x000fce00078ec0ff */
[----:B------:R-:W-:Y:S01]  /*4830*/  MUFU.EX2 R190, R190 ;  /* 0x000000be00be7308 */ /* 0x000fe20000000800 */
[----:B------:R-:W-:-:S07]  /*4840*/  PRMT R10, R11, 0x5410, R10 ;  /* 0x000054100b0a7816 */ /* 0x000fce000000000a */
[----:B------:R-:W4:Y:S01]  /*4850*/  MUFU.EX2 R189, R189 ;  /* 0x000000bd00bd7308 */ /* 0x000f220000000800 */
[C---:B------:R-:W-:Y:S01]  /*4860*/  LOP3.LUT R11, R36.reuse, 0xffff, RZ, 0xc0, !PT ;  /* 0x0000ffff240b7812 */ /* 0x040fe200078ec0ff */
[----:B------:R-:W-:Y:S01]  /*4870*/  IMAD.MOV.U32 R226, RZ, RZ, R240 ;  /* 0x000000ffffe27224 */ /* 0x000fe200078e00f0 */
[----:B------:R-:W-:Y:S01]  /*4880*/  PRMT R9, R9, 0x5410, R38 ;  /* 0x0000541009097816 */ /* 0x000fe20000000026 */
[----:B------:R-:W-:Y:S01]  /*4890*/  IMAD.MOV.U32 R38, RZ, RZ, R238 ;  /* 0x000000ffff267224 */ /* 0x000fe200078e00ee */
[----:B------:R-:W-:Y:S01]  /*48a0*/  LOP3.LUT R8, R36, 0xff, RZ, 0xc0, !PT ;  /* 0x000000ff24087812 */ /* 0x000fe200078ec0ff */
[----:B------:R-:W-:Y:S01]  /*48b0*/  FFMA.FTZ R193, R198, UR4, -R181 ;  /* 0x00000004c6c17c23 */ /* 0x000fe200080108b5 */
[----:B------:R-:W-:Y:S01]  /*48c0*/  SHF.R.U32.HI R39, RZ, 0x8, R11 ;  /* 0x00000008ff277819 */ /* 0x000fe2000001160b */
[----:B------:R-:W-:Y:S01]  /*48d0*/  IMAD.MOV.U32 R224, RZ, RZ, R38 ;  /* 0x000000ffffe07224 */ /* 0x000fe200078e0026 */
[----:B------:R-:W-:Y:S01]  /*48e0*/  PRMT R37, R36, 0x7632, R37 ;  /* 0x0000763224257816 */ /* 0x000fe20000000025 */
[----:B------:R-:W-:Y:S01]  /*48f0*/  IMAD.MOV.U32 R228, RZ, RZ, R242 ;  /* 0x000000ffffe47224 */ /* 0x000fe200078e00f2 */
[----:B------:R-:W-:-:S02]  /*4900*/  PRMT R8, R8, 0x5410, R39 ;  /* 0x0000541008087816 */ /* 0x000fc40000000027 */
[----:B------:R-:W-:Y:S01]  /*4910*/  HSET2.LE.AND R10, R10, R67, PT ;  /* 0x000000430a0a7233 */ /* 0x000fe20003803000 */
[----:B------:R-:W-:Y:S01]  /*4920*/  FFMA.FTZ R198, R206, UR4, -R181 ;  /* 0x00000004cec67c23 */ /* 0x000fe200080108b5 */
[----:B------:R-:W-:Y:S01]  /*4930*/  LOP3.LUT R38, R9, 0xff00ff, RZ, 0xc0, !PT ;  /* 0x00ff00ff09267812 */ /* 0x000fe200078ec0ff */
[----:B------:R-:W-:Y:S01]  /*4940*/  MUFU.EX2 R193, R193 ;  /* 0x000000c100c17308 */ /* 0x000fe20000000800 */
[----:B------:R-:W-:Y:S01]  /*4950*/  F2FP.F16.F32.PACK_AB R9, R182, R187 ;  /* 0x000000bbb609723e */ /* 0x000fe200000000ff */
[----:B------:R-:W-:Y:S01]  /*4960*/  FFMA.FTZ R215, R223, UR4, -R196 ;  /* 0x00000004dfd77c23 */ /* 0x000fe200080108c4 */
[----:B------:R-:W-:-:S05]  /*4970*/  SHF.R.U32.HI R36, RZ, 0x18, R36 ;  /* 0x00000018ff247819 */ /* 0x000fca0000011624 */
[----:B------:R-:W-:Y:S01]  /*4980*/  MUFU.EX2 R218, R218 ;  /* 0x000000da00da7308 */ /* 0x000fe20000000800 */
[----:B------:R-:W-:-:S07]  /*4990*/  LOP3.LUT R11, R37, 0xff, RZ, 0xc0, !PT ;  /* 0x000000ff250b7812 */ /* 0x000fce00078ec0ff */
[----:B------:R-:W-:Y:S01]  /*49a0*/  MUFU.EX2 R208, R208 ;  /* 0x000000d000d07308 */ /* 0x000fe20000000800 */
[----:B------:R-:W-:-:S07]  /*49b0*/  LOP3.LUT R10, R9, R10, RZ, 0xc0, !PT ;  /* 0x0000000a090a7212 */ /* 0x000fce00078ec0ff */
[----:B------:R-:W-:Y:S01]  /*49c0*/  MUFU.EX2 R216, R216 ;  /* 0x000000d800d87308 */ /* 0x000fe20000000800 */
[----:B------:R-:W-:-:S07]  /*49d0*/  HSET2.LE.AND R8, R8, R67, PT ;  /* 0x0000004308087233 */ /* 0x000fce0003803000 */
[----:B------:R-:W-:Y:S01]  /*49e0*/  MUFU.EX2 R217, R217 ;  /* 0x000000d900d97308 */ /* 0x000fe20000000800 */
[----:B------:R-:W-:Y:S01]  /*49f0*/  PRMT R36, R11, 0x5410, R36 ;  /* 0x000054100b247816 */ /* 0x000fe20000000024 */
[----:B------:R-:W-:Y:S01]  /*4a00*/  FADD.FTZ R63, R63, R64 ;  /* 0x000000403f3f7221 */ /* 0x000fe20000010000 */
[----:B--2---:R-:W-:Y:S01]  /*4a10*/  F2FP.F16.F32.PACK_AB R9, R191, R192 ;  /* 0x000000c0bf09723e */ /* 0x004fe200000000ff */
[----:B------:R-:W-:Y:S01]  /*4a20*/  FADD.FTZ R168, R165, R168 ;  /* 0x000000a8a5a87221 */ /* 0x000fe20000010000 */
[----:B------:R-:W-:-:S03]  /*4a30*/  HSET2.LE.AND R11, R38, R67, PT ;  /* 0x00000043260b7233 */ /* 0x000fc60003803000 */
[----:B------:R-:W-:Y:S01]  /*4a40*/  MUFU.EX2 R170, R170 ;  /* 0x000000aa00aa7308 */ /* 0x000fe20000000800 */
[----:B------:R-:W-:Y:S01]  /*4a50*/  LOP3.LUT R8, R9, R8, RZ, 0xc0, !PT ;  /* 0x0000000809087212 */ /* 0x000fe200078ec0ff */
[----:B------:R-:W-:Y:S01]  /*4a60*/  FADD.FTZ R58, R58, R61 ;  /* 0x0000003d3a3a7221 */ /* 0x000fe20000010000 */
[----:B------:R-:W-:Y:S01]  /*4a70*/  HSET2.LE.AND R9, R36, R67, PT ;  /* 0x0000004324097233 */ /* 0x000fe20003803000 */
[----:B------:R-:W-:Y:S01]  /*4a80*/  FADD.FTZ R56, R56, R59 ;  /* 0x0000003b38387221 */ /* 0x000fe20000010000 */
[----:B---3--:R-:W-:Y:S01]  /*4a90*/  F2FP.F16.F32.PACK_AB R38, R180, R183 ;  /* 0x000000b7b426723e */ /* 0x008fe200000000ff */
[----:B-1----:R1:W5:Y:S01]  /*4aa0*/  LDL.LU R242, [R1+0x38] ;  /* 0x0000380001f27983 */ /* 0x0023620000300800 */
[----:B----4-:R-:W-:Y:S02]  /*4ab0*/  F2FP.F16.F32.PACK_AB R36, R189, R190 ;  /* 0x000000bebd24723e */ /* 0x010fe400000000ff */
[----:B------:R-:W-:Y:S01]  /*4ac0*/  LOP3.LUT R11, R38, R11, RZ, 0xc0, !PT ;  /* 0x0000000b260b7212 */ /* 0x000fe200078ec0ff */
[----:B------:R-:W-:Y:S01]  /*4ad0*/  IMAD.MOV.U32 R39, RZ, RZ, R239 ;  /* 0x000000ffff277224 */ /* 0x000fe200078e00ef */
[----:B------:R-:W-:Y:S01]  /*4ae0*/  LOP3.LUT R9, R36, R9, RZ, 0xc0, !PT ;  /* 0x0000000924097212 */ /* 0x000fe200078ec0ff */
[----:B------:R-:W-:Y:S01]  /*4af0*/  FFMA.FTZ R206, R232, UR4, -R181 ;  /* 0x00000004e8ce7c23 */ /* 0x000fe200080108b5 */
[----:B------:R-:W-:Y:S01]  /*4b00*/  MUFU.EX2 R198, R198 ;  /* 0x000000c600c67308 */ /* 0x000fe20000000800 */
[----:B------:R-:W-:-:S07]  /*4b10*/  IMAD.MOV.U32 R225, RZ, RZ, R39 ;  /* 0x000000ffffe17224 */ /* 0x000fce00078e0027 */
[----:B------:R-:W-:Y:S01]  /*4b20*/  MUFU.EX2 R215, R215 ;  /* 0x000000d700d77308 */ /* 0x000fe20000000800 */
[----:B------:R-:W-:Y:S01]  /*4b30*/  HMMA.16816.F32 R136, R8, R12, R136 ;  /* 0x0000000c0888723c */ /* 0x000fe20000001888 */
[----:B------:R-:W-:Y:S02]  /*4b40*/  VIADD R12, R197, 0xffffffff ;  /* 0xffffffffc50c7836 */ /* 0x000fe40000000000 */
[----:B------:R-:W-:Y:S01]  /*4b50*/  FADD.FTZ R66, R66, R63 ;  /* 0x0000003f42427221 */ /* 0x000fe20000010000 */
[----:B------:R-:W-:-:S03]  /*4b60*/  FADD.FTZ R167, R167, R168 ;  /* 0x000000a8a7a77221 */ /* 0x000fc60000010000 */
[----:B------:R-:W-:Y:S01]  /*4b70*/  MUFU.EX2 R188, R188 ;  /* 0x000000bc00bc7308 */ /* 0x000fe20000000800 */
[----:B------:R-:W-:Y:S01]  /*4b80*/  LOP3.LUT R12, R227, R12, R225, 0x96, !PT ;  /* 0x0000000ce30c7212 */ /* 0x000fe200078e96e1 */
[C---:B------:R-:W-:Y:S06]  /*4b90*/  HMMA.16816.F32 R144, R8.reuse, R16, R144 ;  /* 0x000000100890723c */ /* 0x040fec0000001890 */
[----:B------:R-:W-:Y:S01]  /*4ba0*/  MUFU.EX2 R172, R172 ;  /* 0x000000ac00ac7308 */ /* 0x000fe20000000800 */
[----:B------:R-:W-:Y:S01]  /*4bb0*/  IMAD.WIDE.U32 R16, R12, -0x326172a9, RZ ;  /* 0xcd9e8d570c107825 */ /* 0x000fe200078e00ff */
[----:B------:R-:W-:Y:S03]  /*4bc0*/  HMMA.16816.F32 R100, R8, R20, R100 ;  /* 0x000000140864723c */ /* 0x000fe60000001864 */
[----:B------:R-:W-:Y:S01]  /*4bd0*/  FADD.FTZ R57, R57, R58 ;  /* 0x0000003a39397221 */ /* 0x000fe20000010000 */
[----:B------:R-:W-:Y:S01]  /*4be0*/  FADD.FTZ R55, R55, R56 ;  /* 0x0000003837377221 */ /* 0x000fe20000010000 */
[----:B------:R1:W5:Y:S01]  /*4bf0*/  LDL.LU.64 R240, [R1+0x30] ;  /* 0x0000300001f07983 */ /* 0x0003620000300a00 */
[----:B------:R-:W-:-:S02]  /*4c00*/  LOP3.LUT R13, R40, R46, R17, 0x96, !PT ;  /* 0x0000002e280d7212 */ /* 0x000fc400078e9611 */
[C---:B------:R-:W-:Y:S02]  /*4c10*/  LOP3.LUT R20, R5.reuse, R16, R229, 0x96, !PT ;  /* 0x0000001005147212 */ /* 0x040fe400078e96e5 */
[----:B------:R-:W-:Y:S01]  /*4c20*/  LOP3.LUT R12, R40, R44, R17, 0x96, !PT ;  /* 0x0000002c280c7212 */ /* 0x000fe200078e9611 */
[----:B------:R-:W-:Y:S01]  /*4c30*/  HMMA.16816.F32 R120, R8, R18, R120 ;  /* 0x000000120878723c */ /* 0x000fe20000001878 */
[----:B------:R-:W-:Y:S01]  /*4c40*/  LOP3.LUT R16, R5, R16, R247, 0x96, !PT ;  /* 0x0000001005107212 */ /* 0x000fe200078e96f7 */
[----:B------:R-:W-:-:S06]  /*4c50*/  IMAD.WIDE.U32 R226, R13, -0x2daee0ad, RZ ;  /* 0xd2511f530de27825 */ /* 0x000fcc00078e00ff */
[----:B------:R-:W-:Y:S01]  /*4c60*/  HMMA.16816.F32 R112, R8, R22, R112 ;  /* 0x000000160870723c */ /* 0x000fe20000001870 */
[----:B------:R-:W-:-:S04]  /*4c70*/  IMAD.WIDE.U32 R20, R20, -0x2daee0ad, RZ ;  /* 0xd2511f5314147825 */ /* 0x000fc800078e00ff */
[----:B------:R-:W-:Y:S01]  /*4c80*/  FFMA.FTZ R197, R252, UR4, -R181 ;  /* 0x00000004fcc57c23 */ /* 0x000fe200080108b5 */
[----:B------:R-:W-:Y:S02]  /*4c90*/  MUFU.EX2 R206, R206 ;  /* 0x000000ce00ce7308 */ /* 0x000fe40000000800 */
[----:B------:R-:W-:Y:S01]  /*4ca0*/  HMMA.16816.F32 R84, R8, R24, R84 ;  /* 0x000000180854723c */ /* 0x000fe20000001854 */
[----:B------:R-:W-:Y:S01]  /*4cb0*/  IMAD.WIDE.U32 R232, R12, -0x2daee0ad, RZ ;  /* 0xd2511f530ce87825 */ /* 0x000fe200078e00ff */
[----:B------:R-:W-:-:S06]  /*4cc0*/  LOP3.LUT R12, R209, R248, R227, 0x96, !PT ;  /* 0x000000f8d10c7212 */ /* 0x000fcc00078e96e3 */
[----:B------:R-:W-:Y:S01]  /*4cd0*/  HMMA.16816.F32 R128, R8, R14, R128 ;  /* 0x0000000e0880723c */ /* 0x000fe20000001880 */
[----:B------:R-:W-:Y:S01]  /*4ce0*/  IMAD.WIDE.U32 R16, R16, -0x2daee0ad, RZ ;  /* 0xd2511f5310107825 */ /* 0x000fe200078e00ff */
[----:B------:R-:W-:-:S06]  /*4cf0*/  LOP3.LUT R226, R207, R226, R21, 0x96, !PT ;  /* 0x000000e2cfe27212 */ /* 0x000fcc00078e9615 */
[----:B------:R-:W-:Y:S01]  /*4d00*/  HMMA.16816.F32 R160, R8, R32, R160 ;  /* 0x0000002008a0723c */ /* 0x000fe200000018a0 */
[----:B------:R-:W-:-:S07]  /*4d10*/  LOP3.LUT R209, R209, R250, R233, 0x96, !PT ;  /* 0x000000fad1d17212 */ /* 0x000fce00078e96e9 */
[----:B------:R-:W-:Y:S01]  /*4d20*/  HMMA.16816.F32 R68, R8, R28, R68 ;  /* 0x0000001c0844723c */ /* 0x000fe20000001844 */
[----:B------:R-:W-:Y:S01]  /*4d30*/  LOP3.LUT R232, R207, R232, R17, 0x96, !PT ;  /* 0x000000e8cfe87212 */ /* 0x000fe200078e9611 */
[----:B------:R-:W-:-:S06]  /*4d40*/  IMAD.WIDE.U32 R12, R12, -0x326172a9, RZ ;  /* 0xcd9e8d570c0c7825 */ /* 0x000fcc00078e00ff */
[----:B------:R-:W-:Y:S01]  /*4d50*/  HMMA.16816.F32 R148, R8, R34, R148 ;  /* 0x000000220894723c */ /* 0x000fe20000001894 */
[----:B------:R-:W-:Y:S01]  /*4d60*/  IMAD.WIDE.U32 R226, R226, -0x326172a9, RZ ;  /* 0xcd9e8d57e2e27825 */ /* 0x000fe200078e00ff */
[----:B------:R-:W-:-:S06]  /*4d70*/  LOP3.LUT R13, R237, R228, R13, 0x96, !PT ;  /* 0x000000e4ed0d7212 */ /* 0x000fcc00078e960d */
[C---:B------:R-:W-:Y:S01]  /*4d80*/  HMMA.16816.F32 R80, R8.reuse, R30, R80 ;  /* 0x0000001e0850723c */ /* 0x040fe20000001850 */
[----:B------:R-:W-:Y:S01]  /*4d90*/  IMAD.WIDE.U32 R248, R209, -0x326172a9, RZ ;  /* 0xcd9e8d57d1f87825 */ /* 0x000fe200078e00ff */
[----:B------:R-:W-:Y:S01]  /*4da0*/  LOP3.LUT R224, R236, R12, R227, 0x96, !PT ;  /* 0x0000000cece07212 */ /* 0x000fe200078e96e3 */
[----:B------:R2:W-:Y:S01]  /*4db0*/  MUFU.EX2 R207, R210 ;  /* 0x000000d200cf7308 */ /* 0x0005e20000000800 */
[----:B------:R-:W3:Y:S01]  /*4dc0*/  LDSM.16.MT88.4 R32, [R177+0x9800] ;  /* 0x00980000b120783b */ /* 0x000ee20000004200 */
[----:B------:R-:W-:Y:S01]  /*4dd0*/  IMAD.WIDE.U32 R232, R232, -0x326172a9, RZ ;  /* 0xcd9e8d57e8e87825 */ /* 0x000fe200078e00ff */
[----:B------:R-:W-:Y:S02]  /*4de0*/  LOP3.LUT R12, R237, R246, R249, 0x96, !PT ;  /* 0x000000f6ed0c7212 */ /* 0x000fe400078e96f9 */
[----:B------:R-:W-:Y:S01]  /*4df0*/  HMMA.16816.F32 R96, R8, R26, R96 ;  /* 0x0000001a0860723c */ /* 0x000fe20000001860 */
[----:B------:R-:W-:Y:S01]  /*4e00*/  IMAD.WIDE.U32 R18, R13, -0x2daee0ad, RZ ;  /* 0xd2511f530d127825 */ /* 0x000fe200078e00ff */
[----:B------:R-:W-:Y:S01]  /*4e10*/  LOP3.LUT R248, R236, R248, R233, 0x96, !PT ;  /* 0x000000f8ecf87212 */ /* 0x000fe200078e96e9 */
[----:B------:R-:W4:Y:S01]  /*4e20*/  MUFU.EX2 R197, R197 ;  /* 0x000000c500c57308 */ /* 0x000f220000000800 */
[----:B------:R-:W-:Y:S01]  /*4e30*/  LDSM.16.MT88.4 R28, [R173+0x800] ;  /* 0x00080000ad1c783b */ /* 0x000fe20000004200 */
[----:B------:R-:W-:Y:S01]  /*4e40*/  IMAD.WIDE.U32 R224, R224, -0x2daee0ad, RZ ;  /* 0xd2511f53e0e07825 */ /* 0x000fe200078e00ff */
[----:B------:R-:W-:-:S03]  /*4e50*/  LOP3.LUT R228, R213, R20, R19, 0x96, !PT ;  /* 0x00000014d5e47212 */ /* 0x000fc600078e9613 */
[----:B------:R-:W-:Y:S01]  /*4e60*/  FADD.FTZ R65, R65, R66 ;  /* 0x0000004241417221 */ /* 0x000fe20000010000 */
[----:B------:R-:W-:Y:S01]  /*4e70*/  FADD.FTZ R167, R166, R167 ;  /* 0x000000a7a6a77221 */ /* 0x000fe20000010000 */
[----:B------:R-:W-:Y:S01]  /*4e80*/  IMAD.WIDE.U32 R22, R12, -0x2daee0ad, RZ ;  /* 0xd2511f530c167825 */ /* 0x000fe200078e00ff */
[----:B------:R-:W-:-:S03]  /*4e90*/  LOP3.LUT R13, R211, R18, R225, 0x96, !PT ;  /* 0x00000012d30d7212 */ /* 0x000fc600078e96e1 */
[----:B------:R-:W-:Y:S01]  /*4ea0*/  FADD.FTZ R54, R54, R57 ;  /* 0x0000003936367221 */ /* 0x000fe20000010000 */
[----:B------:R-:W-:Y:S01]  /*4eb0*/  FADD.FTZ R52, R52, R55 ;  /* 0x0000003734347221 */ /* 0x000fe20000010000 */
[----:B------:R-:W-:Y:S01]  /*4ec0*/  IMAD.WIDE.U32 R248, R248, -0x2daee0ad, RZ ;  /* 0xd2511f53f8f87825 */ /* 0x000fe200078e00ff */
[----:B------:R-:W-:Y:S01]  /*4ed0*/  LOP3.LUT R16, R213, R16, R23, 0x96, !PT ;  /* 0x00000010d5107212 */ /* 0x000fe200078e9617 */
[----:B------:R1:W5:Y:S02]  /*4ee0*/  LDL.LU.64 R238, [R1+0x28] ;  /* 0x0000280001ee7983 */ /* 0x0003640000300a00 */
[----:B--2---:R-:W-:Y:S01]  /*4ef0*/  FFMA.FTZ R210, R220, UR4, -R179 ;  /* 0x00000004dcd27c23 */ /* 0x004fe200080108b3 */
[----:B------:R-:W-:Y:S01]  /*4f00*/  IMAD.WIDE.U32 R228, R228, -0x326172a9, RZ ;  /* 0xcd9e8d57e4e47825 */ /* 0x000fe200078e00ff */
[----:B------:R-:W-:Y:S01]  /*4f10*/  LOP3.LUT R12, R211, R22, R249, 0x96, !PT ;  /* 0x00000016d30c7212 */ /* 0x000fe200078e96f9 */
[----:B------:R2:W-:Y:S02]  /*4f20*/  MUFU.EX2 R209, R222 ;  /* 0x000000de00d17308 */ /* 0x0005e40000000800 */
[----:B------:R-:W-:Y:S01]  /*4f30*/  FFMA.FTZ R213, R214, UR4, -R205 ;  /* 0x00000004d6d57c23 */ /* 0x000fe200080108cd */
[----:B------:R-:W-:-:S04]  /*4f40*/  IMAD.WIDE.U32 R20, R13, -0x326172a9, RZ ;  /* 0xcd9e8d570d147825 */ /* 0x000fc800078e00ff */
[--C-:B------:R-:W-:Y:S01]  /*4f50*/  FFMA.FTZ R214, R219, UR4, -R196.reuse ;  /* 0x00000004dbd67c23 */ /* 0x100fe200080108c4 */
[----:B------:R-:W-:Y:S01]  /*4f60*/  FFMA.FTZ R249, R200, UR4, -R205 ;  /* 0x00000004c8f97c23 */ /* 0x000fe200080108cd */
[----:B------:R-:W-:Y:S01]  /*4f70*/  FFMA.FTZ R200, R199, UR4, -R196 ;  /* 0x00000004c7c87c23 */ /* 0x000fe200080108c4 */
[----:B------:R-:W-:Y:S01]  /*4f80*/  IMAD.WIDE.U32 R24, R16, -0x326172a9, RZ ;  /* 0xcd9e8d5710187825 */ /* 0x000fe200078e00ff */
[----:B------:R-:W-:Y:S01]  /*4f90*/  LOP3.LUT R14, R234, R228, R21, 0x96, !PT ;  /* 0x000000e4ea0e7212 */ /* 0x000fe200078e9615 */
[----:B------:R4:W-:Y:S01]  /*4fa0*/  MUFU.EX2 R211, R212 ;  /* 0x000000d400d37308 */ /* 0x0009e20000000800 */
[----:B------:R-:W-:Y:S01]  /*4fb0*/  PRMT R10, R20, 0x7773, RZ ;  /* 0x00007773140a7816 */ /* 0x000fe200000000ff */
[----:B------:R-:W-:Y:S01]  /*4fc0*/  IMAD.WIDE.U32 R12, R12, -0x326172a9, RZ ;  /* 0xcd9e8d570c0c7825 */ /* 0x000fe200078e00ff */
[----:B------:R-:W-:-:S03]  /*4fd0*/  PRMT R15, R20, 0x7772, RZ ;  /* 0x00007772140f7816 */ /* 0x000fc600000000ff */
[----:B------:R-:W-:Y:S01]  /*4fe0*/  FFMA.FTZ R199, R178, UR4, -R181 ;  /* 0x00000004b2c77c23 */ /* 0x000fe200080108b5 */
[----:B------:R-:W-:Y:S01]  /*4ff0*/  LOP3.LUT R17, R14, 0xffff, RZ, 0xc0, !PT ;  /* 0x0000ffff0e117812 */ /* 0x000fe200078ec0ff */
[----:B------:R-:W-:Y:S01]  /*5000*/  IMAD.MOV.U32 R16, RZ, RZ, R12 ;  /* 0x000000ffff107224 */ /* 0x000fe200078e000c */
[----:B------:R-:W-:Y:S01]  /*5010*/  LOP3.LUT R9, R234, R24, R13, 0x96, !PT ;  /* 0x00000018ea097212 */ /* 0x000fe200078e960d */
[----:B------:R-:W-:Y:S01]  /*5020*/  IMAD.MOV.U32 R18, RZ, RZ, R20 ;  /* 0x000000ffff127224 */ /* 0x000fe200078e0014 */
[C---:B------:R-:W-:Y:S01]  /*5030*/  PRMT R13, R12.reuse, 0x7773, RZ ;  /* 0x000077730c0d7816 */ /* 0x040fe200000000ff */
[----:B------:R-:W3:Y:S01]  /*5040*/  MUFU.EX2 R210, R210 ;  /* 0x000000d200d27308 */ /* 0x000ee20000000800 */
[----:B------:R-:W-:Y:S01]  /*5050*/  PRMT R8, R12, 0x7772, RZ ;  /* 0x000077720c087816 */ /* 0x000fe200000000ff */
[----:B--2---:R-:W-:Y:S01]  /*5060*/  IMAD.MOV.U32 R222, RZ, RZ, R24 ;  /* 0x000000ffffde7224 */ /* 0x004fe200078e0018 */
[----:B------:R-:W-:Y:S01]  /*5070*/  LOP3.LUT R19, R16, 0xff, RZ, 0xc0, !PT ;  /* 0x000000ff10137812 */ /* 0x000fe200078ec0ff */
[----:B------:R-:W-:Y:S01]  /*5080*/  IMAD.MOV.U32 R223, RZ, RZ, R25 ;  /* 0x000000ffffdf7224 */ /* 0x000fe200078e0019 */
[----:B------:R-:W-:Y:S01]  /*5090*/  PRMT R8, R8, 0x5410, R13 ;  /* 0x0000541008087816 */ /* 0x000fe2000000000d */
[----:B------:R-:W-:Y:S01]  /*50a0*/  FADD.FTZ R192, R192, R65 ;  /* 0x00000041c0c07221 */ /* 0x000fe20000010000 */
[----:B----4-:R-:W-:Y:S01]  /*50b0*/  FFMA.FTZ R212, R221, UR4, -R196 ;  /* 0x00000004ddd47c23 */ /* 0x010fe200080108c4 */
[----:B------:R-:W-:Y:S01]  /*50c0*/  PRMT R11, R20, 0x7771, RZ ;  /* 0x00007771140b7816 */ /* 0x000fe200000000ff */
[----:B------:R-:W2:Y:S01]  /*50d0*/  MUFU.EX2 R213, R213 ;  /* 0x000000d500d57308 */ /* 0x000ea20000000800 */
[----:B------:R-:W-:Y:S01]  /*50e0*/  PRMT R10, R15, 0x5410, R10 ;  /* 0x000054100f0a7816 */ /* 0x000fe2000000000a */
[----:B------:R-:W-:Y:S01]  /*50f0*/  FADD.FTZ R190, R190, R167 ;  /* 0x000000a7bebe7221 */ /* 0x000fe20000010000 */
[----:B------:R-:W-:Y:S01]  /*5100*/  LOP3.LUT R18, R18, 0xff, RZ, 0xc0, !PT ;  /* 0x000000ff12127812 */ /* 0x000fe200078ec0ff */
[----:B------:R-:W-:Y:S01]  /*5110*/  FADD.FTZ R192, R191, R192 ;  /* 0x000000c0bfc07221 */ /* 0x000fe20000010000 */
[C---:B------:R-:W-:Y:S01]  /*5120*/  LOP3.LUT R13, R14.reuse, 0xff, RZ, 0xc0, !PT ;  /* 0x000000ff0e0d7812 */ /* 0x040fe200078ec0ff */
[----:B------:R-:W-:Y:S01]  /*5130*/  FADD.FTZ R190, R189, R190 ;  /* 0x000000bebdbe7221 */ /* 0x000fe20000010000 */
[----:B------:R-:W-:Y:S01]  /*5140*/  SHF.R.U32.HI R16, RZ, 0x8, R17 ;  /* 0x00000008ff107819 */ /* 0x000fe20000011611 */
[----:B------:R-:W4:Y:S01]  /*5150*/  MUFU.EX2 R212, R212 ;  /* 0x000000d400d47308 */ /* 0x000f220000000800 */
[----:B------:R-:W-:Y:S01]  /*5160*/  PRMT R15, R14, 0x7632, R15 ;  /* 0x000076320e0f7816 */ /* 0x000fe2000000000f */
[----:B------:R-:W-:Y:S01]  /*5170*/  FADD.FTZ R187, R187, R192 ;  /* 0x000000c0bbbb7221 */ /* 0x000fe20000010000 */
[----:B------:R-:W-:Y:S01]  /*5180*/  PRMT R18, R18, 0x5410, R11 ;  /* 0x0000541012127816 */ /* 0x000fe2000000000b */
[----:B------:R-:W-:Y:S01]  /*5190*/  FADD.FTZ R183, R183, R190 ;  /* 0x000000beb7b77221 */ /* 0x000fe20000010000 */
[----:B------:R-:W-:Y:S01]  /*51a0*/  PRMT R16, R13, 0x5410, R16 ;  /* 0x000054100d107816 */ /* 0x000fe20000000010 */
[----:B------:R-:W-:Y:S01]  /*51b0*/  FADD.FTZ R182, R182, R187 ;  /* 0x000000bbb6b67221 */ /* 0x000fe20000010000 */
[----:B------:R-:W-:Y:S01]  /*51c0*/  SHF.R.U32.HI R14, RZ, 0x18, R14 ;  /* 0x00000018ff0e7819 */ /* 0x000fe2000001160e */
[----:B------:R-:W1:Y:S01]  /*51d0*/  MUFU.EX2 R214, R214 ;  /* 0x000000d600d67308 */ /* 0x000e620000000800 */
[----:B------:R-:W-:Y:S01]  /*51e0*/  LOP3.LUT R15, R15, 0xff, RZ, 0xc0, !PT ;  /* 0x000000ff0f0f7812 */ /* 0x000fe200078ec0ff */
[----:B------:R-:W-:Y:S01]  /*51f0*/  FADD.FTZ R183, R180, R183 ;  /* 0x000000b7b4b77221 */ /* 0x000fe20000010000 */
[----:B------:R-:W-:Y:S01]  /*5200*/  PRMT R13, R9, 0x7632, R13 ;  /* 0x00007632090d7816 */ /* 0x000fe2000000000d */
[----:B------:R-:W-:Y:S01]  /*5210*/  FADD.FTZ R53, R53, R54 ;  /* 0x0000003635357221 */ /* 0x000fe20000010000 */
[----:B------:R-:W-:Y:S01]  /*5220*/  LOP3.LUT R24, R9, 0xffff, RZ, 0xc0, !PT ;  /* 0x0000ffff09187812 */ /* 0x000fe200078ec0ff */
[----:B------:R-:W-:Y:S01]  /*5230*/  FADD.FTZ R51, R51, R52 ;  /* 0x0000003433337221 */ /* 0x000fe20000010000 */
[----:B------:R-:W-:Y:S01]  /*5240*/  LOP3.LUT R11, R9, 0xff, RZ, 0xc0, !PT ;  /* 0x000000ff090b7812 */ /* 0x000fe200078ec0ff */
[----:B------:R-:W-:Y:S01]  /*5250*/  MUFU.EX2 R249, R249 ;  /* 0x000000f900f97308 */ /* 0x000fe20000000800 */
[----:B------:R-:W-:Y:S01]  /*5260*/  SHF.R.U32.HI R20, RZ, 0x18, R9 ;  /* 0x00000018ff147819 */ /* 0x000fe20000011609 */
[----:B------:R-:W-:Y:S01]  /*5270*/  FADD.FTZ R50, R50, R53 ;  /* 0x0000003532327221 */ /* 0x000fe20000010000 */
[----:B------:R-:W-:Y:S01]  /*5280*/  LOP3.LUT R22, R10, 0xff00ff, RZ, 0xc0, !PT ;  /* 0x00ff00ff0a167812 */ /* 0x000fe200078ec0ff */
[----:B------:R-:W-:Y:S01]  /*5290*/  FADD.FTZ R48, R48, R51 ;  /* 0x0000003330307221 */ /* 0x000fe20000010000 */
[----:B------:R-:W-:Y:S01]  /*52a0*/  PRMT R14, R15, 0x5410, R14 ;  /* 0x000054100f0e7816 */ /* 0x000fe2000000000e */
[----:B------:R-:W-:Y:S01]  /*52b0*/  FADD.FTZ R50, R49, R50 ;  /* 0x0000003231327221 */ /* 0x000fe20000010000 */
[----:B------:R-:W-:Y:S01]  /*52c0*/  LOP3.LUT R9, R13, 0xff, RZ, 0xc0, !PT ;  /* 0x000000ff0d097812 */ /* 0x000fe200078ec0ff */
[----:B------:R-:W-:Y:S01]  /*52d0*/  MUFU.EX2 R200, R200 ;  /* 0x000000c800c87308 */ /* 0x000fe20000000800 */
[----:B------:R-:W-:Y:S01]  /*52e0*/  HSET2.LE.AND R10, R18, R67, PT ;  /* 0x00000043120a7233 */ /* 0x000fe20003803000 */
[----:B------:R-:W-:Y:S01]  /*52f0*/  FADD.FTZ R48, R43, R48 ;  /* 0x000000302b307221 */ /* 0x000fe20000010000 */
[----:B------:R-:W-:-:S02]  /*5300*/  SHF.R.U32.HI R24, RZ, 0x8, R24 ;  /* 0x00000008ff187819 */ /* 0x000fc40000011618 */
[----:B------:R-:W-:Y:S02]  /*5310*/  F2FP.F16.F32.PACK_AB R13, R206, R197 ;  /* 0x000000c5ce0d723e */ /* 0x000fe400000000ff */
[----:B------:R-:W-:Y:S01]  /*5320*/  PRMT R12, R12, 0x7771, RZ ;  /* 0x000077710c0c7816 */ /* 0x000fe200000000ff */
[----:B------:R-:W-:Y:S01]  /*5330*/  MUFU.EX2 R199, R199 ;  /* 0x000000c700c77308 */ /* 0x000fe20000000800 */
[----:B------:R-:W-:Y:S02]  /*5340*/  PRMT R20, R9, 0x5410, R20 ;  /* 0x0000541009147816 */ /* 0x000fe40000000014 */
[----:B------:R-:W-:Y:S02]  /*5350*/  PRMT R18, R11, 0x5410, R24 ;  /* 0x000054100b127816 */ /* 0x000fe40000000018 */
[----:B------:R-:W-:Y:S02]  /*5360*/  LOP3.LUT R10, R13, R10, RZ, 0xc0, !PT ;  /* 0x0000000a0d0a7212 */ /* 0x000fe400078ec0ff */
[----:B------:R-:W-:-:S02]  /*5370*/  HSET2.LE.AND R16, R16, R67, PT ;  /* 0x0000004310107233 */ /* 0x000fc40003803000 */
[--C-:B------:R-:W-:Y:S02]  /*5380*/  HSET2.LE.AND R9, R14, R67.reuse, PT ;  /* 0x000000430e097233 */ /* 0x100fe40003803000 */
[----:B------:R-:W-:Y:S02]  /*5390*/  HSET2.LE.AND R11, R22, R67, PT ;  /* 0x00000043160b7233 */ /* 0x000fe40003803000 */
[----:B---3--:R-:W-:Y:S02]  /*53a0*/  F2FP.F16.F32.PACK_AB R24, R210, R209 ;  /* 0x000000d1d218723e */ /* 0x008fe400000000ff */
[----:B------:R-:W-:Y:S01]  /*53b0*/  F2FP.F16.F32.PACK_AB R13, R198, R193 ;  /* 0x000000c1c60d723e */ /* 0x000fe200000000ff */
[----:B------:R-:W-:Y:S01]  /*53c0*/  FADD.FTZ R193, R193, R182 ;  /* 0x000000b6c1c17221 */ /* 0x000fe20000010000 */
[----:B------:R-:W-:Y:S02]  /*53d0*/  LOP3.LUT R14, R8, 0xff00ff, RZ, 0xc0, !PT ;  /* 0x00ff00ff080e7812 */ /* 0x000fe400078ec0ff */
[----:B------:R-:W-:Y:S01]  /*53e0*/  PRMT R12, R19, 0x5410, R12 ;  /* 0x00005410130c7816 */ /* 0x000fe2000000000c */
[----:B------:R-:W-:Y:S01]  /*53f0*/  FADD.FTZ R198, R198, R193 ;  /* 0x000000c1c6c67221 */ /* 0x000fe20000010000 */
[----:B------:R-:W-:-:S02]  /*5400*/  LOP3.LUT R8, R13, R16, RZ, 0xc0, !PT ;  /* 0x000000100d087212 */ /* 0x000fc400078ec0ff */
[--C-:B------:R-:W-:Y:S01]  /*5410*/  HSET2.LE.AND R18, R18, R67.reuse, PT ;  /* 0x0000004312127233 */ /* 0x100fe20003803000 */
[----:B------:R-:W-:Y:S01]  /*5420*/  FADD.FTZ R197, R197, R198 ;  /* 0x000000c6c5c57221 */ /* 0x000fe20000010000 */
[----:B------:R-:W-:Y:S02]  /*5430*/  LOP3.LUT R11, R24, R11, RZ, 0xc0, !PT ;  /* 0x0000000b180b7212 */ /* 0x000fe400078ec0ff */
[--C-:B------:R-:W-:Y:S01]  /*5440*/  HSET2.LE.AND R39, R14, R67.reuse, PT ;  /* 0x000000430e277233 */ /* 0x100fe20003803000 */
[----:B------:R-:W3:Y:S01]  /*5450*/  LDSM.16.MT88.4 R24, [R177+0xa800] ;  /* 0x00a80000b118783b */ /* 0x000ee20000004200 */
[----:B------:R-:W-:Y:S01]  /*5460*/  F2FP.F16.F32.PACK_AB R13, R218, R211 ;  /* 0x000000d3da0d723e */ /* 0x000fe200000000ff */
[----:B------:R-:W-:Y:S01]  /*5470*/  FADD.FTZ R197, R206, R197 ;  /* 0x000000c5cec57221 */ /* 0x000fe20000010000 */
[----:B------:R-:W-:Y:S01]  /*5480*/  F2FP.F16.F32.PACK_AB R22, R207, R208 ;  /* 0x000000d0cf16723e */ /* 0x000fe200000000ff */
[----:B------:R-:W-:Y:S01]  /*5490*/  FADD.FTZ R208, R208, R183 ;  /* 0x000000b7d0d07221 */ /* 0x000fe20000010000 */
[--C-:B------:R-:W-:Y:S01]  /*54a0*/  HSET2.LE.AND R12, R12, R67.reuse, PT ;  /* 0x000000430c0c7233 */ /* 0x100fe20003803000 */
[----:B------:R-:W-:Y:S01]  /*54b0*/  FADD.FTZ R211, R211, R50 ;  /* 0x00000032d3d37221 */ /* 0x000fe20000010000 */
[----:B------:R-:W-:Y:S01]  /*54c0*/  HSET2.LE.AND R20, R20, R67, PT ;  /* 0x0000004314147233 */ /* 0x000fe20003803000 */
[----:B------:R-:W-:Y:S01]  /*54d0*/  FADD.FTZ R208, R207, R208 ;  /* 0x000000d0cfd07221 */ /* 0x000fe20000010000 */
[----:B--2---:R-:W-:Y:S01]  /*54e0*/  F2FP.F16.F32.PACK_AB R15, R213, R216 ;  /* 0x000000d8d50f723e */ /* 0x004fe200000000ff */
[----:B------:R-:W-:Y:S01]  /*54f0*/  FADD.FTZ R211, R218, R211 ;  /* 0x000000d3dad37221 */ /* 0x000fe20000010000 */
[----:B----4-:R-:W-:Y:S01]  /*5500*/  F2FP.F16.F32.PACK_AB R14, R212, R215 ;  /* 0x000000d7d40e723e */ /* 0x010fe200000000ff */
[----:B------:R-:W-:Y:S01]  /*5510*/  FADD.FTZ R209, R209, R208 ;  /* 0x000000d0d1d17221 */ /* 0x000fe20000010000 */
[----:B-1----:R-:W-:Y:S01]  /*5520*/  F2FP.F16.F32.PACK_AB R37, R214, R217 ;  /* 0x000000d9d625723e */ /* 0x002fe200000000ff */
[----:B------:R-:W-:Y:S01]  /*5530*/  FADD.FTZ R217, R217, R48 ;  /* 0x00000030d9d97221 */ /* 0x000fe20000010000 */
[----:B------:R-:W-:Y:S01]  /*5540*/  LOP3.LUT R36, R13, R18, RZ, 0xc0, !PT ;  /* 0x000000120d247212 */ /* 0x000fe200078ec0ff */
[----:B------:R-:W-:Y:S01]  /*5550*/  FADD.FTZ R209, R210, R209 ;  /* 0x000000d1d2d17221 */ /* 0x000fe20000010000 */
[----:B------:R-:W1:Y:S01]  /*5560*/  LDSM.16.MT88.4 R16, [R177+0xb800] ;  /* 0x00b80000b110783b */ /* 0x000e620000004200 */
[----:B------:R-:W-:Y:S01]  /*5570*/  LOP3.LUT R9, R22, R9, RZ, 0xc0, !PT ;  /* 0x0000000916097212 */ /* 0x000fe200078ec0ff */
[----:B------:R-:W-:Y:S01]  /*5580*/  FADD.FTZ R214, R214, R217 ;  /* 0x000000d9d6d67221 */ /* 0x000fe20000010000 */
[----:B------:R-:W-:Y:S01]  /*5590*/  LOP3.LUT R38, R15, R12, RZ, 0xc0, !PT ;  /* 0x0000000c0f267212 */ /* 0x000fe200078ec0ff */
[----:B------:R-:W-:Y:S01]  /*55a0*/  FADD.FTZ R216, R216, R211 ;  /* 0x000000d3d8d87221 */ /* 0x000fe20000010000 */
[----:B------:R-:W-:Y:S01]  /*55b0*/  LOP3.LUT R39, R14, R39, RZ, 0xc0, !PT ;  /* 0x000000270e277212 */ /* 0x000fe200078ec0ff */
[----:B------:R-:W-:Y:S01]  /*55c0*/  FADD.FTZ R215, R215, R214 ;  /* 0x000000d6d7d77221 */ /* 0x000fe20000010000 */
[----:B------:R-:W-:Y:S01]  /*55d0*/  LOP3.LUT R37, R37, R20, RZ, 0xc0, !PT ;  /* 0x0000001425257212 */ /* 0x000fe200078ec0ff */
[----:B------:R-:W-:Y:S01]  /*55e0*/  LDSM.16.MT88.4 R12, [R173+0x2800] ;  /* 0x00280000ad0c783b */ /* 0x000fe20000004200 */
[----:B------:R-:W-:Y:S01]  /*55f0*/  LOP3.LUT R232, R235, R232, R223, 0x96, !PT ;  /* 0x000000e8ebe87212 */ /* 0x000fe200078e96df */
[----:B------:R-:W-:Y:S01]  /*5600*/  HMMA.16816.F32 R160, R8, R32, R160 ;  /* 0x0000002008a0723c */ /* 0x000fe200000018a0 */
[----:B------:R-:W-:Y:S01]  /*5610*/  FADD.FTZ R216, R213, R216 ;  /* 0x000000d8d5d87221 */ /* 0x000fe20000010000 */
[----:B------:R-:W2:Y:S01]  /*5620*/  LDSM.16.MT88.4 R20, [R173+0x1800] ;  /* 0x00180000ad14783b */ /* 0x000ea20000004200 */
[----:B------:R-:W-:Y:S01]  /*5630*/  FADD.FTZ R212, R212, R215 ;  /* 0x000000d7d4d47221 */ /* 0x000fe20000010000 */
[----:B------:R-:W-:-:S04]  /*5640*/  IMAD.WIDE.U32 R232, R232, -0x2daee0ad, RZ ;  /* 0xd2511f53e8e87825 */ /* 0x000fc800078e00ff */
[----:B------:R-:W-:Y:S01]  /*5650*/  HMMA.16816.F32 R156, R36, R32, R156 ;  /* 0x00000020249c723c */ /* 0x000fe2000000189c */
[----:B------:R-:W-:-:S07]  /*5660*/  LOP3.LUT R248, R176, R248, R233, 0x96, !PT ;  /* 0x000000f8b0f87212 */ /* 0x000fce00078e96e9 */
[-C--:B---3--:R-:W-:Y:S08]  /*5670*/  HMMA.16816.F32 R88, R36, R24.reuse, R88 ;  /* 0x000000182458723c */ /* 0x088ff00000001858 */
[----:B------:R-:W-:Y:S01]  /*5680*/  HMMA.16816.F32 R84, R8, R24, R84 ;  /* 0x000000180854723c */ /* 0x000fe20000001854 */
[--C-:B------:R-:W-:Y:S01]  /*5690*/  FFMA.FTZ R25, R195, UR4, -R196.reuse ;  /* 0x00000004c3197c23 */ /* 0x100fe200080108c4 */
[----:B------:R-:W-:Y:S01]  /*56a0*/  FFMA.FTZ R195, R194, UR4, -R196 ;  /* 0x00000004c2c37c23 */ /* 0x000fe200080108c4 */
[----:B------:R-:W-:-:S02]  /*56b0*/  PRMT R24, R248, 0x7632, R24 ;  /* 0x00007632f8187816 */ /* 0x000fc40000000018 */
[----:B------:R-:W-:Y:S03]  /*56c0*/  MUFU.EX2 R194, R25 ;  /* 0x0000001900c27308 */ /* 0x000fe60000000800 */
[C---:B-1----:R-:W-:Y:S05]  /*56d0*/  HMMA.16816.F32 R116, R36.reuse, R16, R116 ;  /* 0x000000102474723c */ /* 0x042fea0000001874 */
[----:B------:R-:W-:Y:S03]  /*56e0*/  MUFU.EX2 R195, R195 ;  /* 0x000000c300c37308 */ /* 0x000fe60000000800 */
[----:B------:R-:W-:Y:S08]  /*56f0*/  HMMA.16816.F32 R140, R36, R18, R140 ;  /* 0x00000012248c723c */ /* 0x000ff0000000188c */
[----:B------:R-:W-:Y:S01]  /*5700*/  HMMA.16816.F32 R144, R8, R16, R144 ;  /* 0x000000100890723c */ /* 0x000fe20000001890 */
[----:B------:R-:W-:-:S02]  /*5710*/  PRMT R16, R232, 0x7772, RZ ;  /* 0x00007772e8107816 */ /* 0x000fc400000000ff */
[----:B------:R-:W-:-:S05]  /*5720*/  PRMT R17, R232, 0x7771, RZ ;  /* 0x00007771e8117816 */ /* 0x000fca00000000ff */
[----:B------:R-:W-:Y:S01]  /*5730*/  HMMA.16816.F32 R120, R8, R18, R120 ;  /* 0x000000120878723c */ /* 0x000fe20000001878 */
[----:B------:R-:W-:Y:S01]  /*5740*/  PRMT R19, R232, 0x7773, RZ ;  /* 0x00007773e8137816 */ /* 0x000fe200000000ff */
[----:B------:R-:W-:-:S03]  /*5750*/  IMAD.MOV.U32 R18, RZ, RZ, R232 ;  /* 0x000000ffff127224 */ /* 0x000fc600078e00e8 */
[----:B------:R-:W-:Y:S02]  /*5760*/  PRMT R16, R16, 0x5410, R19 ;  /* 0x0000541010107816 */ /* 0x000fe40000000013 */
[----:B------:R-:W-:Y:S01]  /*5770*/  LOP3.LUT R19, R248, 0xffff, RZ, 0xc0, !PT ;  /* 0x0000fffff8137812 */ /* 0x000fe200078ec0ff */
[----:B------:R-:W-:Y:S01]  /*5780*/  HMMA.16816.F32 R72, R36, R28, R72 ;  /* 0x0000001c2448723c */ /* 0x000fe20000001848 */
[----:B------:R-:W-:-:S04]  /*5790*/  LOP3.LUT R18, R18, 0xff, RZ, 0xc0, !PT ;  /* 0x000000ff12127812 */ /* 0x000fc800078ec0ff */
[----:B------:R-:W-:-:S03]  /*57a0*/  PRMT R18, R18, 0x5410, R17 ;  /* 0x0000541012127816 */ /* 0x000fc60000000011 */
[C---:B--2---:R-:W-:Y:S08]  /*57b0*/  HMMA.16816.F32 R104, R36.reuse, R20, R104 ;  /* 0x000000142468723c */ /* 0x044ff00000001868 */
[C---:B------:R-:W-:Y:S08]  /*57c0*/  HMMA.16816.F32 R152, R36.reuse, R34, R152 ;  /* 0x000000222498723c */ /* 0x040ff00000001898 */
[C---:B------:R-:W-:Y:S08]  /*57d0*/  HMMA.16816.F32 R76, R36.reuse, R30, R76 ;  /* 0x0000001e244c723c */ /* 0x040ff0000000184c */
[C---:B------:R-:W-:Y:S08]  /*57e0*/  HMMA.16816.F32 R92, R36.reuse, R26, R92 ;  /* 0x0000001a245c723c */ /* 0x040ff0000000185c */
[C---:B------:R-:W-:Y:S08]  /*57f0*/  HMMA.16816.F32 R108, R36.reuse, R22, R108 ;  /* 0x00000016246c723c */ /* 0x040ff0000000186c */
[C---:B------:R-:W-:Y:S08]  /*5800*/  HMMA.16816.F32 R124, R36.reuse, R12, R124 ;  /* 0x0000000c247c723c */ /* 0x040ff0000000187c */
[----:B------:R-:W-:Y:S01]  /*5810*/  HMMA.16816.F32 R132, R36, R14, R132 ;  /* 0x0000000e2484723c */ /* 0x000fe20000001884 */
[--C-:B------:R-:W-:Y:S01]  /*5820*/  FFMA.FTZ R38, R202, UR4, -R205.reuse ;  /* 0x00000004ca267c23 */ /* 0x100fe200080108cd */
[--C-:B------:R-:W-:Y:S01]  /*5830*/  FFMA.FTZ R37, R204, UR4, -R205.reuse ;  /* 0x00000004cc257c23 */ /* 0x100fe200080108cd */
[----:B------:R-:W-:Y:S01]  /*5840*/  FFMA.FTZ R36, R203, UR4, -R205 ;  /* 0x00000004cb247c23 */ /* 0x000fe200080108cd */
[----:B------:R-:W-:Y:S01]  /*5850*/  FFMA.FTZ R39, R201, UR4, -R196 ;  /* 0x00000004c9277c23 */ /* 0x000fe200080108c4 */
[--C-:B------:R-:W-:Y:S01]  /*5860*/  FFMA.FTZ R201, R175, UR4, -R181.reuse ;  /* 0x00000004afc97c23 */ /* 0x100fe200080108b5 */
[----:B------:R-:W-:Y:S01]  /*5870*/  FFMA.FTZ R175, R174, UR4, -R181 ;  /* 0x00000004aeaf7c23 */ /* 0x000fe200080108b5 */
[----:B------:R-:W1:Y:S01]  /*5880*/  MUFU.EX2 R38, R38 ;  /* 0x0000002600267308 */ /* 0x000e620000000800 */
[----:B------:R-:W-:Y:S01]  /*5890*/  HMMA.16816.F32 R96, R8, R26, R96 ;  /* 0x0000001a0860723c */ /* 0x000fe20000001860 */
[----:B------:R-:W-:-:S02]  /*58a0*/  SHF.R.U32.HI R26, RZ, 0x8, R19 ;  /* 0x00000008ff1a7819 */ /* 0x000fc40000011613 */
[----:B------:R-:W-:Y:S02]  /*58b0*/  LOP3.LUT R19, R24, 0xff, RZ, 0xc0, !PT ;  /* 0x000000ff18137812 */ /* 0x000fe400078ec0ff */
[----:B------:R-:W-:Y:S02]  /*58c0*/  LOP3.LUT R24, R16, 0xff00ff, RZ, 0xc0, !PT ;  /* 0x00ff00ff10187812 */ /* 0x000fe400078ec0ff */
[----:B------:R-:W-:Y:S01]  /*58d0*/  MUFU.EX2 R37, R37 ;  /* 0x0000002500257308 */ /* 0x000fe20000000800 */
[----:B------:R-:W-:Y:S01]  /*58e0*/  HMMA.16816.F32 R136, R8, R12, R136 ;  /* 0x0000000c0888723c */ /* 0x000fe20000001888 */
[----:B------:R-:W-:Y:S02]  /*58f0*/  SHF.R.U32.HI R12, RZ, 0x18, R248 ;  /* 0x00000018ff0c7819 */ /* 0x000fe400000116f8 */
[----:B------:R-:W-:Y:S02]  /*5900*/  LOP3.LUT R13, R248, 0xff, RZ, 0xc0, !PT ;  /* 0x000000fff80d7812 */ /* 0x000fe400078ec0ff */
[----:B------:R-:W-:-:S02]  /*5910*/  PRMT R12, R19, 0x5410, R12 ;  /* 0x00005410130c7816 */ /* 0x000fc4000000000c */
[----:B------:R-:W2:Y:S01]  /*5920*/  MUFU.EX2 R36, R36 ;  /* 0x0000002400247308 */ /* 0x000ea20000000800 */
[----:B------:R-:W-:Y:S01]  /*5930*/  HMMA.16816.F32 R148, R8, R34, R148 ;  /* 0x000000220894723c */ /* 0x000fe20000001894 */
[----:B------:R-:W-:Y:S01]  /*5940*/  PRMT R16, R13, 0x5410, R26 ;  /* 0x000054100d107816 */ /* 0x000fe2000000001a */
[----:B------:R-:W3:Y:S01]  /*5950*/  LDSM.16.MT88.4 R32, [R177+0x9c00] ;  /* 0x009c0000b120783b */ /* 0x000ee20000004200 */
[----:B-1----:R-:W-:-:S04]  /*5960*/  F2FP.F16.F32.PACK_AB R13, R249, R38 ;  /* 0x00000026f90d723e */ /* 0x002fc800000000ff */
[----:B------:R-:W1:Y:S01]  /*5970*/  MUFU.EX2 R39, R39 ;  /* 0x0000002700277308 */ /* 0x000e620000000800 */
[C---:B------:R-:W-:Y:S07]  /*5980*/  HMMA.16816.F32 R68, R8.reuse, R28, R68 ;  /* 0x0000001c0844723c */ /* 0x040fee0000001844 */
[----:B------:R-:W-:Y:S01]  /*5990*/  MUFU.EX2 R174, R201 ;  /* 0x000000c900ae7308 */ /* 0x000fe20000000800 */
[C---:B------:R-:W-:Y:S01]  /*59a0*/  HMMA.16816.F32 R80, R8.reuse, R30, R80 ;  /* 0x0000001e0850723c */ /* 0x040fe20000001850 */
[----:B------:R-:W-:Y:S06]  /*59b0*/  LDSM.16.MT88.4 R28, [R177+0xac00] ;  /* 0x00ac0000b11c783b */ /* 0x000fec0000004200 */
[----:B------:R-:W-:Y:S01]  /*59c0*/  MUFU.EX2 R175, R175 ;  /* 0x000000af00af7308 */ /* 0x000fe20000000800 */
[C---:B------:R-:W-:Y:S08]  /*59d0*/  HMMA.16816.F32 R100, R8.reuse, R20, R100 ;  /* 0x000000140864723c */ /* 0x040ff00000001864 */
[C---:B------:R-:W-:Y:S01]  /*59e0*/  HMMA.16816.F32 R112, R8.reuse, R22, R112 ;  /* 0x000000160870723c */ /* 0x040fe20000001870 */
[----:B------:R-:W4:Y:S07]  /*59f0*/  LDSM.16.MT88.4 R20, [R173+0xc00] ;  /* 0x000c0000ad14783b */ /* 0x000f2e0000004200 */
[----:B------:R-:W-:Y:S01]  /*5a00*/  HMMA.16816.F32 R128, R8, R14, R128 ;  /* 0x0000000e0880723c */ /* 0x000fe20000001880 */
[----:B------:R-:W-:-:S02]  /*5a10*/  HSET2.LE.AND R11, R24, R67, PT ;  /* 0x00000043180b7233 */ /* 0x000fc40003803000 */
[--C-:B------:R-:W-:Y:S01]  /*5a20*/  HSET2.LE.AND R9, R12, R67.reuse, PT ;  /* 0x000000430c097233 */ /* 0x100fe20003803000 */
[----:B------:R3:W-:Y:S01]  /*5a30*/  LDSM.16.MT88.4 R24, [R177+0xbc00] ;  /* 0x00bc0000b118783b */ /* 0x0007e20000004200 */
[----:B------:R-:W-:Y:S02]  /*5a40*/  F2FP.F16.F32.PACK_AB R12, R195, R194 ;  /* 0x000000c2c30c723e */ /* 0x000fe400000000ff */
[----:B------:R-:W-:Y:S02]  /*5a50*/  HSET2.LE.AND R10, R18, R67, PT ;  /* 0x00000043120a7233 */ /* 0x000fe40003803000 */
[----:B------:R-:W-:Y:S02]  /*5a60*/  LOP3.LUT R11, R12, R11, RZ, 0xc0, !PT ;  /* 0x0000000b0c0b7212 */ /* 0x000fe400078ec0ff */
[----:B------:R-:W-:Y:S02]  /*5a70*/  LOP3.LUT R12, R235, R226, R229, 0x96, !PT ;  /* 0x000000e2eb0c7212 */ /* 0x000fe400078e96e5 */
[----:B------:R-:W-:-:S02]  /*5a80*/  LOP3.LUT R10, R13, R10, RZ, 0xc0, !PT ;  /* 0x0000000a0d0a7212 */ /* 0x000fc400078ec0ff */
[----:B------:R-:W-:Y:S01]  /*5a90*/  HSET2.LE.AND R8, R16, R67, PT ;  /* 0x0000004310087233 */ /* 0x000fe20003803000 */
[----:B------:R-:W-:Y:S01]  /*5aa0*/  IMAD.WIDE.U32 R12, R12, -0x2daee0ad, RZ ;  /* 0xd2511f530c0c7825 */ /* 0x000fe200078e00ff */
[----:B--2---:R-:W-:Y:S01]  /*5ab0*/  F2FP.F16.F32.PACK_AB R15, R36, R37 ;  /* 0x00000025240f723e */ /* 0x004fe200000000ff */
[----:B------:R-:W2:Y:S01]  /*5ac0*/  LDSM.16.MT88.4 R16, [R173+0x1c00] ;  /* 0x001c0000ad10783b */ /* 0x000ea20000004200 */
[----:B-1----:R-:W-:Y:S01]  /*5ad0*/  F2FP.F16.F32.PACK_AB R14, R200, R39 ;  /* 0x00000027c80e723e */ /* 0x002fe200000000ff */
[----:B------:R-:W-:Y:S01]  /*5ae0*/  IMAD.MOV.U32 R202, RZ, RZ, R12 ;  /* 0x000000ffffca7224 */ /* 0x000fe200078e000c */
[----:B------:R-:W-:Y:S01]  /*5af0*/  LOP3.LUT R176, R176, R224, R13, 0x96, !PT ;  /* 0x000000e0b0b07212 */ /* 0x000fe200078e960d */
[----:B------:R-:W-:Y:S01]  /*5b00*/  FADD.FTZ R37, R37, R216 ;  /* 0x000000d825257221 */ /* 0x000fe20000010000 */
[C---:B------:R-:W-:Y:S01]  /*5b10*/  PRMT R13, R12.reuse, 0x7773, RZ ;  /* 0x000077730c0d7816 */ /* 0x040fe200000000ff */
[----:B------:R-:W-:Y:S01]  /*5b20*/  FADD.FTZ R39, R39, R212 ;  /* 0x000000d427277221 */ /* 0x000fe20000010000 */
[----:B------:R-:W-:Y:S01]  /*5b30*/  PRMT R178, R12, 0x7772, RZ ;  /* 0x000077720cb27816 */ /* 0x000fe200000000ff */
[----:B------:R-:W-:Y:S01]  /*5b40*/  FADD.FTZ R37, R36, R37 ;  /* 0x0000002524257221 */ /* 0x000fe20000010000 */
[----:B------:R-:W-:Y:S01]  /*5b50*/  LOP3.LUT R8, R15, R8, RZ, 0xc0, !PT ;  /* 0x000000080f087212 */ /* 0x000fe200078ec0ff */
[----:B------:R-:W-:Y:S01]  /*5b60*/  FADD.FTZ R39, R200, R39 ;  /* 0x00000027c8277221 */ /* 0x000fe20000010000 */
[----:B------:R-:W-:Y:S01]  /*5b70*/  LOP3.LUT R9, R14, R9, RZ, 0xc0, !PT ;  /* 0x000000090e097212 */ /* 0x000fe200078ec0ff */
[----:B------:R-:W-:Y:S01]  /*5b80*/  FADD.FTZ R38, R38, R37 ;  /* 0x0000002526267221 */ /* 0x000fe20000010000 */
[----:B------:R-:W-:Y:S01]  /*5b90*/  PRMT R196, R12, 0x7771, RZ ;  /* 0x000077710cc47816 */ /* 0x000fe200000000ff */
[----:B------:R-:W-:Y:S01]  /*5ba0*/  FADD.FTZ R194, R194, R39 ;  /* 0x00000027c2c27221 */ /* 0x000fe20000010000 */
[----:B------:R-:W-:Y:S01]  /*5bb0*/  PRMT R178, R178, 0x5410, R13 ;  /* 0x00005410b2b27816 */ /* 0x000fe2000000000d */
[----:B------:R-:W-:Y:S01]  /*5bc0*/  FADD.FTZ R249, R249, R38 ;  /* 0x00000026f9f97221 */ /* 0x000fe20000010000 */
[----:B------:R1:W2:Y:S01]  /*5bd0*/  LDSM.16.MT88.4 R12, [R173+0x2c00] ;  /* 0x002c0000ad0c783b */ /* 0x0002a20000004200 */
[----:B---3--:R-:W-:Y:S01]  /*5be0*/  LOP3.LUT R177, R202, 0xff, RZ, 0xc0, !PT ;  /* 0x000000ffcab17812 */ /* 0x008fe200078ec0ff */
[----:B------:R-:W-:Y:S01]  /*5bf0*/  HMMA.16816.F32 R156, R8, R32, R156 ;  /* 0x00000020089c723c */ /* 0x000fe2000000189c */
[----:B------:R-:W-:Y:S01]  /*5c00*/  LOP3.LUT R202, R176, 0xffff, RZ, 0xc0, !PT ;  /* 0x0000ffffb0ca7812 */ /* 0x000fe200078ec0ff */
[----:B------:R-:W-:Y:S01]  /*5c10*/  FADD.FTZ R252, R195, R194 ;  /* 0x000000c2c3fc7221 */ /* 0x000fe20000010000 */
[----:B------:R-:W-:Y:S01]  /*5c20*/  PRMT R196, R177, 0x5410, R196 ;  /* 0x00005410b1c47816 */ /* 0x000fe200000000c4 */
[--C-:B------:R-:W-:Y:S01]  /*5c30*/  FFMA.FTZ R177, R171, UR4, -R179.reuse ;  /* 0x00000004abb17c23 */ /* 0x100fe200080108b3 */
[----:B------:R-:W-:Y:S01]  /*5c40*/  FFMA.FTZ R171, R169, UR4, -R179 ;  /* 0x00000004a9ab7c23 */ /* 0x000fe200080108b3 */
[----:B------:R-:W-:-:S02]  /*5c50*/  SHF.R.U32.HI R202, RZ, 0x8, R202 ;  /* 0x00000008ffca7819 */ /* 0x000fc400000116ca */
[----:B------:R-:W3:Y:S01]  /*5c60*/  MUFU.EX2 R169, R177 ;  /* 0x000000b100a97308 */ /* 0x000ee20000000800 */
[----:B------:R-:W-:Y:S01]  /*5c70*/  LOP3.LUT R178, R178, 0xff00ff, RZ, 0xc0, !PT ;  /* 0x00ff00ffb2b27812 */ /* 0x000fe200078ec0ff */
[----:B------:R-:W-:Y:S01]  /*5c80*/  HMMA.16816.F32 R152, R8, R34, R152 ;  /* 0x000000220898723c */ /* 0x000fe20000001898 */
[----:B------:R-:W-:-:S05]  /*5c90*/  HSET2.LE.AND R196, R196, R67, PT ;  /* 0x00000043c4c47233 */ /* 0x000fca0003803000 */
[----:B------:R-:W2:Y:S02]  /*5ca0*/  MUFU.EX2 R171, R171 ;  /* 0x000000ab00ab7308 */ /* 0x000ea40000000800 */
[----:B----4-:R-:W-:Y:S01]  /*5cb0*/  HMMA.16816.F32 R72, R8, R20, R72 ;  /* 0x000000140848723c */ /* 0x010fe20000001848 */
[----:B-1----:R-:W-:-:S04]  /*5cc0*/  LOP3.LUT R173, R176, 0xff, RZ, 0xc0, !PT ;  /* 0x000000ffb0ad7812 */ /* 0x002fc800078ec0ff */
[----:B------:R-:W-:-:S03]  /*5cd0*/  PRMT R202, R173, 0x5410, R202 ;  /* 0x00005410adca7816 */ /* 0x000fc600000000ca */
[C---:B------:R-:W-:Y:S01]  /*5ce0*/  HMMA.16816.F32 R76, R8.reuse, R22, R76 ;  /* 0x00000016084c723c */ /* 0x040fe2000000184c */
[----:B------:R-:W-:Y:S02]  /*5cf0*/  PRMT R173, R176, 0x7632, R173 ;  /* 0x00007632b0ad7816 */ /* 0x000fe400000000ad */
[----:B------:R-:W-:Y:S02]  /*5d00*/  SHF.R.U32.HI R176, RZ, 0x18, R176 ;  /* 0x00000018ffb07819 */ /* 0x000fe400000116b0 */
[----:B------:R-:W-:Y:S02]  /*5d10*/  LOP3.LUT R173, R173, 0xff, RZ, 0xc0, !PT ;  /* 0x000000ffadad7812 */ /* 0x000fe400078ec0ff */
[--C-:B------:R-:W-:Y:S01]  /*5d20*/  HSET2.LE.AND R202, R202, R67.reuse, PT ;  /* 0x00000043caca7233 */ /* 0x100fe20003803000 */
[----:B------:R-:W-:Y:S01]  /*5d30*/  HMMA.16816.F32 R88, R8, R28, R88 ;  /* 0x0000001c0858723c */ /* 0x000fe20000001858 */
[----:B------:R-:W-:Y:S02]  /*5d40*/  PRMT R176, R173, 0x5410, R176 ;  /* 0x00005410adb07816 */ /* 0x000fe400000000b0 */
[----:B------:R-:W-:-:S03]  /*5d50*/  HSET2.LE.AND R173, R178, R67, PT ;  /* 0x00000043b2ad7233 */ /* 0x000fc60003803000 */
[----:B------:R-:W-:Y:S02]  /*5d60*/  HSET2.LE.AND R67, R176, R67, PT ;  /* 0x00000043b0437233 */ /* 0x000fe40003803000 */
[----:B------:R-:W-:Y:S01]  /*5d70*/  HMMA.16816.F32 R92, R8, R30, R92 ;  /* 0x0000001e085c723c */ /* 0x000fe2000000185c */
[----:B---3--:R-:W-:Y:S01]  /*5d80*/  F2FP.F16.F32.PACK_AB R176, R169, R172 ;  /* 0x000000aca9b0723e */ /* 0x008fe200000000ff */
[----:B------:R-:W-:-:S04]  /*5d90*/  FADD.FTZ R172, R172, R209 ;  /* 0x000000d1acac7221 */ /* 0x000fc80000010000 */
[----:B------:R-:W-:Y:S02]  /*5da0*/  FADD.FTZ R169, R169, R172 ;  /* 0x000000aca9a97221 */ /* 0x000fe40000010000 */
[C---:B--2---:R-:W-:Y:S08]  /*5db0*/  HMMA.16816.F32 R104, R8.reuse, R16, R104 ;  /* 0x000000100868723c */ /* 0x044ff00000001868 */
[C---:B------:R-:W-:Y:S08]  /*5dc0*/  HMMA.16816.F32 R108, R8.reuse, R18, R108 ;  /* 0x00000012086c723c */ /* 0x040ff0000000186c */
[C---:B------:R-:W-:Y:S08]  /*5dd0*/  HMMA.16816.F32 R116, R8.reuse, R24, R116 ;  /* 0x000000180874723c */ /* 0x040ff00000001874 */
[C---:B------:R-:W-:Y:S08]  /*5de0*/  HMMA.16816.F32 R140, R8.reuse, R26, R140 ;  /* 0x0000001a088c723c */ /* 0x040ff0000000188c */
[C---:B------:R-:W-:Y:S08]  /*5df0*/  HMMA.16816.F32 R124, R8.reuse, R12, R124 ;  /* 0x0000000c087c723c */ /* 0x040ff0000000187c */
[----:B------:R-:W-:Y:S01]  /*5e00*/  HMMA.16816.F32 R132, R8, R14, R132 ;  /* 0x0000000e0884723c */ /* 0x000fe20000001884 */
[----:B------:R-:W-:-:S02]  /*5e10*/  F2FP.F16.F32.PACK_AB R11, R175, R174 ;  /* 0x000000aeaf0b723e */ /* 0x000fc400000000ff */
[----:B------:R-:W-:Y:S01]  /*5e20*/  F2FP.F16.F32.PACK_AB R8, R171, R170 ;  /* 0x000000aaab08723e */ /* 0x000fe200000000ff */
[----:B------:R-:W-:Y:S01]  /*5e30*/  FADD.FTZ R170, R170, R169 ;  /* 0x000000a9aaaa7221 */ /* 0x000fe20000010000 */
[----:B------:R-:W-:Y:S01]  /*5e40*/  F2FP.F16.F32.PACK_AB R9, R199, R188 ;  /* 0x000000bcc709723e */ /* 0x000fe200000000ff */
[----:B------:R-:W-:Y:S01]  /*5e50*/  FADD.FTZ R188, R188, R197 ;  /* 0x000000c5bcbc7221 */ /* 0x000fe20000010000 */
[----:B------:R-:W-:Y:S02]  /*5e60*/  LOP3.LUT R10, R11, R196, RZ, 0xc0, !PT ;  /* 0x000000c40b0a7212 */ /* 0x000fe400078ec0ff */
[----:B------:R-:W-:Y:S01]  /*5e70*/  LOP3.LUT R11, R8, R173, RZ, 0xc0, !PT ;  /* 0x000000ad080b7212 */ /* 0x000fe200078ec0ff */
[----:B------:R-:W-:Y:S01]  /*5e80*/  FADD.FTZ R199, R199, R188 ;  /* 0x000000bcc7c77221 */ /* 0x000fe20000010000 */
[----:B------:R-:W-:Y:S02]  /*5e90*/  LOP3.LUT R8, R9, R202, RZ, 0xc0, !PT ;  /* 0x000000ca09087212 */ /* 0x000fe400078ec0ff */
[----:B------:R-:W-:Y:S01]  /*5ea0*/  LOP3.LUT R9, R176, R67, RZ, 0xc0, !PT ;  /* 0x00000043b0097212 */ /* 0x000fe200078ec0ff */
        /* <DEDUP_REMOVED lines=14> */
[----:B------:R-:W-:-:S04]  /*5f90*/  FADD.FTZ R8, R171, R170 ;  /* 0x000000aaab087221 */ /* 0x000fc80000010000 */
[----:B------:R1:W-:Y:S04]  /*5fa0*/  STL [R1+0x24], R9 ;  /* 0x0000240901007387 */ /* 0x0003e80000100800 */
[----:B------:R2:W-:Y:S01]  /*5fb0*/  STL [R1+0x20], R8 ;  /* 0x0000200801007387 */ /* 0x0005e20000100800 */
[----:B-1----:R-:W-:Y:S01]  /*5fc0*/  LOP3.LUT R9, R42, 0xc0, RZ, 0xc0, !PT ;  /* 0x000000c02a097812 */ /* 0x002fe200078ec0ff */
[----:B------:R-:W-:Y:S08]  /*5fd0*/  @!P1 BRA `(.L_x_383) ;  /* 0x0000004000ec9947 */ /* 0x000ff00003800000 */
[----:B------:R-:W3:Y:S01]  /*5fe0*/  LDL.64 R222, [R1] ;  /* 0x0000000001de7983 */ /* 0x000ee20000100a00 */
[----:B------:R-:W1:Y:S01]  /*5ff0*/  S2UR UR8, SR_CgaCtaId ;  /* 0x00000000000879c3 */ /* 0x000e620000008800 */
[----:B------:R-:W-:Y:S01]  /*6000*/  LOP3.LUT R186, R9, 0x18, R186, 0xf8, !PT ;  /* 0x0000001809ba7812 */ /* 0x000fe200078ef8ba */
[----:B------:R-:W4:Y:S01]  /*6010*/  LDCU.64 UR6, c[0x0][0x3c0] ;  /* 0x00007800ff0677ac */ /* 0x000f220008000a00 */
[----:B------:R-:W3:Y:S01]  /*6020*/  S2R R230, SR_TID.X ;  /* 0x0000000000e67919 */ /* 0x000ee20000002100 */
[----:B------:R-:W-:Y:S01]  /*6030*/  LOP3.LUT R42, R42, 0x120, RZ, 0xc0, !PT ;  /* 0x000001202a2a7812 */ /* 0x000fe200078ec0ff */
[----:B------:R-:W-:Y:S01]  /*6040*/  VIADD R243, R6, 0xfffffffe ;  /* 0xfffffffe06f37836 */ /* 0x000fe20000000000 */
[----:B------:R-:W-:Y:S01]  /*6050*/  SHF.R.U32.HI R9, RZ, 0x1, R185 ;  /* 0x00000001ff097819 */ /* 0x000fe200000116b9 */
[----:B------:R-:W-:Y:S01]  /*6060*/  IMAD.MOV.U32 R165, RZ, RZ, R0 ;  /* 0x000000ffffa57224 */ /* 0x000fe200078e0000 */
[----:B------:R-:W-:Y:S01]  /*6070*/  LOP3.LUT R42, R42, 0x3e00, R41, 0xf8, !PT ;  /* 0x00003e002a2a7812 */ /* 0x000fe200078ef829 */
[----:B------:R-:W-:Y:S01]  /*6080*/  IMAD.MOV.U32 R167, RZ, RZ, R2 ;  /* 0x000000ffffa77224 */ /* 0x000fe200078e0002 */
[C---:B--2---:R-:W-:Y:S01]  /*6090*/  LOP3.LUT R8, R186.reuse, 0x8, R185, 0x78, !PT ;  /* 0x00000008ba087812 */ /* 0x044fe200078e78b9 */
[----:B------:R-:W-:Y:S01]  /*60a0*/  IMAD.MOV.U32 R166, RZ, RZ, R3 ;  /* 0x000000ffffa67224 */ /* 0x000fe200078e0003 */
[----:B------:R-:W-:Y:S01]  /*60b0*/  LOP3.LUT R9, R186, 0x8, R9, 0x78, !PT ;  /* 0x00000008ba097812 */ /* 0x000fe200078e7809 */
[----:B------:R-:W-:Y:S01]  /*60c0*/  IMAD.MOV.U32 R169, RZ, RZ, R164 ;  /* 0x000000ffffa97224 */ /* 0x000fe200078e00a4 */
[----:B------:R-:W-:Y:S01]  /*60d0*/  LOP3.LUT R229, R7, R8, RZ, 0xfc, !PT ;  /* 0x0000000807e57212 */ /* 0x000fe200078efcff */
[----:B------:R-:W-:Y:S01]  /*60e0*/  UMOV UR10, 0x400 ;  /* 0x00000400000a7882 */ /* 0x000fe20000000000 */
[----:B------:R-:W-:Y:S01]  /*60f0*/  LOP3.LUT R228, R42, R9, RZ, 0xfc, !PT ;  /* 0x000000092ae47212 */ /* 0x000fe200078efcff */
[----:B------:R-:W2:Y:S01]  /*6100*/  LDCU UR4, c[0x0][0x45c] ;  /* 0x00008b80ff0477ac */ /* 0x000ea20008000800 */
[----:B------:R-:W-:-:S02]  /*6110*/  LEA R229, R229, UR5, 0x1 ;  /* 0x00000005e5e57c11 */ /* 0x000fc4000f8e08ff */
[----:B------:R-:W-:Y:S01]  /*6120*/  LEA R228, R228, UR5, 0x1 ;  /* 0x00000005e4e47c11 */ /* 0x000fe2000f8e08ff */
[----:B----4-:R-:W-:Y:S01]  /*6130*/  USHF.L.U64.HI UR9, UR6, 0x5, UR7 ;  /* 0x0000000506097899 */ /* 0x010fe20008010207 */
[-C--:B------:R-:W-:Y:S01]  /*6140*/  LOP3.LUT R233, R46, R40.reuse, RZ, 0x3c, !PT ;  /* 0x000000282ee97212 */ /* 0x080fe200078e3cff */
[----:B------:R-:W-:Y:S01]  /*6150*/  IMAD.IADD R170, R4, 0x1, R229 ;  /* 0x0000000104aa7824 */ /* 0x000fe200078e02e5 */
[----:B------:R-:W-:Y:S01]  /*6160*/  LOP3.LUT R232, R44, R40, RZ, 0x3c, !PT ;  /* 0x000000282ce87212 */ /* 0x000fe200078e3cff */
[----:B------:R-:W-:Y:S01]  /*6170*/  IMAD.IADD R171, R4, 0x1, R228 ;  /* 0x0000000104ab7824 */ /* 0x000fe200078e02e4 */
[-C--:B------:R-:W-:Y:S01]  /*6180*/  LOP3.LUT R245, R247, R5.reuse, RZ, 0x3c, !PT ;  /* 0x00000005f7f57212 */ /* 0x080fe200078e3cff */
[----:B------:R-:W-:Y:S01]  /*6190*/  USHF.L.U32 UR11, UR6, 0x5, URZ ;  /* 0x00000005060b7899 */ /* 0x000fe200080006ff */
[----:B------:R-:W4:Y:S01]  /*61a0*/  LDCU.64 UR6, c[0x0][0x3c0] ;  /* 0x00007800ff0677ac */ /* 0x000f220008000a00 */
[----:B-1----:R-:W-:Y:S01]  /*61b0*/  ULEA UR8, UR8, UR10, 0x18 ;  /* 0x0000000a08087291 */ /* 0x002fe2000f8ec0ff */
[----:B---3--:R-:W-:Y:S01]  /*61c0*/  LOP3.LUT R248, R223, R5, RZ, 0x3c, !PT ;  /* 0x00000005dff87212 */ /* 0x008fe200078e3cff */
[----:B--2-4-:R-:W-:Y:S10]  /*61d0*/  BRA `(.L_x_384) ;  /* 0x00000000005c7947 */ /* 0x014ff40003800000 */
.L_x_386:
[----:B------:R-:W1:Y:S01]  /*61e0*/  LDC.64 R2, c[0x0][0x3b8] ;  /* 0x0000ee00ff027b82 */ /* 0x000e620000000a00 */
[----:B------:R-:W-:Y:S04]  /*61f0*/  VIADD R175, R243, 0xffffffff ;  /* 0xfffffffff3af7836 */ /* 0x000fe80000000000 */
[C---:B-1----:R-:W-:Y:S04]  /*6200*/  IMAD.WIDE.U32 R172, R175.reuse, R2, RZ ;  /* 0x00000002afac7225 */ /* 0x042fe800078e00ff */
[----:B------:R-:W-:Y:S01]  /*6210*/  IMAD R173, R175, R3, R173 ;  /* 0x00000003afad7224 */ /* 0x000fe200078e02ad */
[C---:B------:R-:W-:Y:S01]  /*6220*/  LEA R176, P1, R172.reuse, R241, 0x7 ;  /* 0x000000f1acb07211 */ /* 0x040fe200078238ff */
[C---:B------:R-:W-:Y:S03]  /*6230*/  IMAD.SHL.U32 R175, R172.reuse, 0x40, RZ ;  /* 0x00000040acaf7824 */ /* 0x040fe600078e00ff */
[--C-:B------:R-:W-:Y:S02]  /*6240*/  LEA.HI.X R177, R172, R240, R173.reuse, 0x7, P1 ;  /* 0x000000f0acb17211 */ /* 0x100fe400008f3cad */
        /* <DEDUP_REMOVED lines=16> */
.L_x_384:
[----:B------:R-:W-:Y:S04]  /*6350*/  DEPBAR.LE SB0, 0x0 ;  /* 0x000080000000791a */ /* 0x000fe80000000000 */
[----:B------:R-:W-:Y:S01]  /*6360*/  BAR.SYNC.DEFER_BLOCKING 0x0 ;  /* 0x0000000000007b1d */ /* 0x000fe20000010000 */
[C---:B------:R-:W-:Y:S04]  /*6370*/  IMAD.WIDE.U32 R2, R243.reuse, UR6, RZ ;  /* 0x00000006f3027c25 */ /* 0x040fe8000f8e00ff */
[C---:B------:R-:W-:Y:S01]  /*6380*/  IMAD R3, R243.reuse, UR7, R3 ;  /* 0x00000007f3037c24 */ /* 0x040fe2000f8e0203 */
[CC--:B-----5:R-:W-:Y:S02]  /*6390*/  LEA R214, P1, R2.reuse, R239.reuse, 0x7 ;  /* 0x000000ef02d67211 */ /* 0x0e0fe400078238ff */
[C---:B------:R-:W-:Y:S02]  /*63a0*/  LEA R164, P0, R2.reuse, UR11, 0x6 ;  /* 0x0000000b02a47c11 */ /* 0x040fe4000f8030ff */
[CCC-:B------:R-:W-:Y:S02]  /*63b0*/  LEA.HI.X R215, R2.reuse, R238.reuse, R3.reuse, 0x7, P1 ;  /* 0x000000ee02d77211 */ /* 0x1c0fe400008f3c03 */
[----:B------:R-:W-:Y:S02]  /*63c0*/  LEA.HI.X R0, R2, UR9, R3, 0x6, P0 ;  /* 0x0000000902007c11 */ /* 0x000fe400080f3403 */
        /* <DEDUP_REMOVED lines=8> */
[----:B-1----:R1:W-:Y:S08]  /*6450*/  LDGSTS.E.BYPASS.LTC128B.128 [R244+0xb000], desc[UR16][R214.64+0x80] ;  /* 0x0b000080d6f47fae */ /* 0x0023f0000b981a10 */
[----:B------:R-:W-:Y:S08]  /*6460*/  LDGSTS.E.BYPASS.LTC128B.128 [R244+0x9800], desc[UR16][R66.64] ;  /* 0x0980000042f47fae */ /* 0x000ff0000b981a10 */
[----:B------:R-:W-:Y:S08]  /*6470*/  LDGSTS.E.BYPASS.LTC128B.128 [R244+0xa800], desc[UR16][R66.64+0x40] ;  /* 0x0a80004042f47fae */ /* 0x000ff0000b981a10 */
[----:B------:R2:W-:Y:S08]  /*6480*/  LDGSTS.E.BYPASS.LTC128B.128 [R244+0xb800], desc[UR16][R66.64+0x80] ;  /* 0x0b80008042f47fae */ /* 0x0005f0000b981a10 */
[----:B------:R-:W-:Y:S08]  /*6490*/  LDSM.16.M88.4 R172, [R228] ;  /* 0x00000000e4ac783b */ /* 0x000ff00000000200 */
[----:B------:R-:W3:Y:S08]  /*64a0*/  LDSM.16.M88.4 R176, [R229+0x6000] ;  /* 0x00600000e5b0783b */ /* 0x000ef00000000200 */
[----:B------:R-:W4:Y:S08]  /*64b0*/  LDSM.16.M88.4 R180, [R228+0x1000] ;  /* 0x00100000e4b4783b */ /* 0x000f300000000200 */
[----:B------:R-:W1:Y:S08]  /*64c0*/  LDSM.16.M88.4 R184, [R229+0x6400] ;  /* 0x00640000e5b8783b */ /* 0x000e700000000200 */
[----:B------:R-:W0:Y:S08]  /*64d0*/  LDGDEPBAR ;  /* 0x00000000000079af */ /* 0x000e300000000000 */
[----:B------:R-:W2:Y:S08]  /*64e0*/  LDSM.16.M88.4 R188, [R229+0x6800] ;  /* 0x00680000e5bc783b */ /* 0x000eb00000000200 */
[----:B------:R-:W2:Y:S01]  /*64f0*/  LDSM.16.M88.4 R192, [R229+0x6c00] ;  /* 0x006c0000e5c0783b */ /* 0x000ea20000000200 */
[-C--:B---3--:R-:W-:Y:S07]  /*6500*/  HMMA.16816.F32 R4, R172, R176.reuse, RZ ;  /* 0x000000b0ac04723c */ /* 0x088fee00000018ff */
[----:B------:R-:W-:Y:S01]  /*6510*/  LDSM.16.M88.4 R196, [R171] ;  /* 0x00000000abc4783b */ /* 0x000fe20000000200 */
[C---:B----4-:R-:W-:Y:S07]  /*6520*/  HMMA.16816.F32 R8, R180.reuse, R176, RZ ;  /* 0x000000b0b408723c */ /* 0x050fee00000018ff */
[----:B------:R-:W-:Y:S01]  /*6530*/  LDSM.16.M88.4 R200, [R171+0x1000] ;  /* 0x00100000abc8783b */ /* 0x000fe20000000200 */
[-C--:B------:R-:W-:Y:S07]  /*6540*/  HMMA.16816.F32 R12, R180, R178.reuse, RZ ;  /* 0x000000b2b40c723c */ /* 0x080fee00000018ff */
[----:B------:R-:W-:Y:S01]  /*6550*/  LDSM.16.M88.4 R204, [R170+0x6400] ;  /* 0x00640000aacc783b */ /* 0x000fe20000000200 */
[C---:B------:R-:W-:Y:S07]  /*6560*/  HMMA.16816.F32 R16, R172.reuse, R178, RZ ;  /* 0x000000b2ac10723c */ /* 0x040fee00000018ff */
[----:B------:R-:W3:Y:S01]  /*6570*/  LDSM.16.M88.4 R176, [R170+0x6000] ;  /* 0x00600000aab0783b */ /* 0x000ee20000000200 */
[-C--:B-1----:R-:W-:Y:S07]  /*6580*/  HMMA.16816.F32 R20, R172, R184.reuse, RZ ;  /* 0x000000b8ac14723c */ /* 0x082fee00000018ff */
[----:B------:R-:W1:Y:S01]  /*6590*/  LDSM.16.M88.4 R208, [R170+0x6800] ;  /* 0x00680000aad0783b */ /* 0x000e620000000200 */
[C---:B------:R-:W-:Y:S07]  /*65a0*/  HMMA.16816.F32 R24, R180.reuse, R184, RZ ;  /* 0x000000b8b418723c */ /* 0x040fee00000018ff */
[----:B------:R-:W-:Y:S01]  /*65b0*/  LDSM.16.M88.4 R212, [R228+0x2000] ;  /* 0x00200000e4d4783b */ /* 0x000fe20000000200 */
[-C--:B------:R-:W-:Y:S07]  /*65c0*/  HMMA.16816.F32 R28, R180, R186.reuse, RZ ;  /* 0x000000bab41c723c */ /* 0x080fee00000018ff */
[----:B------:R-:W-:Y:S01]  /*65d0*/  LDSM.16.M88.4 R216, [R229+0x7000] ;  /* 0x00700000e5d8783b */ /* 0x000fe20000000200 */
[C---:B------:R-:W-:Y:S07]  /*65e0*/  HMMA.16816.F32 R32, R172.reuse, R186, RZ ;  /* 0x000000baac20723c */ /* 0x040fee00000018ff */
[----:B------:R-:W4:Y:S01]  /*65f0*/  LDSM.16.M88.4 R184, [R170+0x6c00] ;  /* 0x006c0000aab8783b */ /* 0x000f220000000200 */
[-C--:B--2---:R-:W-:Y:S07]  /*6600*/  HMMA.16816.F32 R36, R172, R188.reuse, RZ ;  /* 0x000000bcac24723c */ /* 0x084fee00000018ff */
[----:B------:R-:W2:Y:S01]  /*6610*/  LDSM.16.M88.4 R220, [R228+0x3000] ;  /* 0x00300000e4dc783b */ /* 0x000ea20000000200 */
[C---:B------:R-:W-:Y:S07]  /*6620*/  HMMA.16816.F32 R40, R180.reuse, R188, RZ ;  /* 0x000000bcb428723c */ /* 0x040fee00000018ff */
[----:B------:R-:W2:Y:S01]  /*6630*/  LDSM.16.M88.4 R224, [R229+0x7400] ;  /* 0x00740000e5e0783b */ /* 0x000ea20000000200 */
[-C--:B------:R-:W-:Y:S08]  /*6640*/  HMMA.16816.F32 R44, R180, R190.reuse, RZ ;  /* 0x000000beb42c723c */ /* 0x080ff000000018ff */
[C---:B------:R-:W-:Y:S01]  /*6650*/  HMMA.16816.F32 R48, R172.reuse, R190, RZ ;  /* 0x000000beac30723c */ /* 0x040fe200000018ff */
[----:B------:R-:W-:Y:S07]  /*6660*/  LDSM.16.M88.4 R188, [R171+0x3000] ;  /* 0x00300000abbc783b */ /* 0x000fee0000000200 */
[-C--:B------:R-:W-:Y:S08]  /*6670*/  HMMA.16816.F32 R52, R172, R192.reuse, RZ ;  /* 0x000000c0ac34723c */ /* 0x080ff000000018ff */
[C---:B------:R-:W-:Y:S08]  /*6680*/  HMMA.16816.F32 R56, R180.reuse, R192, RZ ;  /* 0x000000c0b438723c */ /* 0x040ff000000018ff */
[-C--:B------:R-:W-:Y:S01]  /*6690*/  HMMA.16816.F32 R60, R180, R194.reuse, RZ ;  /* 0x000000c2b43c723c */ /* 0x080fe200000018ff */
[----:B------:R-:W-:Y:S07]  /*66a0*/  LDSM.16.M88.4 R180, [R171+0x2000] ;  /* 0x00200000abb4783b */ /* 0x000fee0000000200 */
[----:B------:R-:W-:Y:S01]  /*66b0*/  HMMA.16816.F32 R64, R172, R194, RZ ;  /* 0x000000c2ac40723c */ /* 0x000fe200000018ff */
[----:B------:R-:W2:Y:S07]  /*66c0*/  LDSM.16.M88.4 R172, [R229+0x7800] ;  /* 0x00780000e5ac783b */ /* 0x000eae0000000200 */
[-C--:B---3--:R-:W-:Y:S01]  /*66d0*/  HMMA.16816.F32 R4, R196, R176.reuse, R4 ;  /* 0x000000b0c404723c */ /* 0x088fe20000001804 */
[----:B------:R-:W-:Y:S07]  /*66e0*/  LDSM.16.M88.4 R192, [R170+0x7400] ;  /* 0x00740000aac0783b */ /* 0x000fee0000000200 */
[C---:B------:R-:W-:Y:S08]  /*66f0*/  HMMA.16816.F32 R8, R200.reuse, R176, R8 ;  /* 0x000000b0c808723c */ /* 0x040ff00000001808 */
[-C--:B------:R-:W-:Y:S08]  /*6700*/  HMMA.16816.F32 R12, R200, R178.reuse, R12 ;  /* 0x000000b2c80c723c */ /* 0x080ff0000000180c */
[C---:B------:R-:W-:Y:S01]  /*6710*/  HMMA.16816.F32 R16, R196.reuse, R178, R16 ;  /* 0x000000b2c410723c */ /* 0x040fe20000001810 */
[----:B------:R-:W3:Y:S07]  /*6720*/  LDSM.16.M88.4 R176, [R229+0x7c00] ;  /* 0x007c0000e5b0783b */ /* 0x000eee0000000200 */
[-C--:B------:R-:W-:Y:S08]  /*6730*/  HMMA.16816.F32 R20, R196, R204.reuse, R20 ;  /* 0x000000ccc414723c */ /* 0x080ff00000001814 */
        /* <DEDUP_REMOVED lines=14> */
[----:B------:R-:W1:Y:S07]  /*6820*/  LDSM.16.M88.4 R184, [R170+0x7000] ;  /* 0x00700000aab8783b */ /* 0x000e6e0000000200 */
[-C--:B------:R-:W-:Y:S01]  /*6830*/  HMMA.16816.F32 R4, R212, R216.reuse, R4 ;  /* 0x000000d8d404723c */ /* 0x080fe20000001804 */
[----:B------:R-:W4:Y:S07]  /*6840*/  LDSM.16.M88.4 R196, [R170+0x7800] ;  /* 0x00780000aac4783b */ /* 0x000f2e0000000200 */
[C---:B--2---:R-:W-:Y:S08]  /*6850*/  HMMA.16816.F32 R8, R220.reuse, R216, R8 ;  /* 0x000000d8dc08723c */ /* 0x044ff00000001808 */
[-C--:B------:R-:W-:Y:S08]  /*6860*/  HMMA.16816.F32 R12, R220, R218.reuse, R12 ;  /* 0x000000dadc0c723c */ /* 0x080ff0000000180c */
[C---:B------:R-:W-:Y:S01]  /*6870*/  HMMA.16816.F32 R16, R212.reuse, R218, R16 ;  /* 0x000000dad410723c */ /* 0x040fe20000001810 */
[----:B------:R-:W-:Y:S07]  /*6880*/  LDSM.16.M88.4 R216, [R170+0x8c00] ;  /* 0x008c0000aad8783b */ /* 0x000fee0000000200 */
[-C--:B------:R-:W-:Y:S08]  /*6890*/  HMMA.16816.F32 R20, R212, R224.reuse, R20 ;  /* 0x000000e0d414723c */ /* 0x080ff00000001814 */
[C---:B------:R-:W-:Y:S08]  /*68a0*/  HMMA.16816.F32 R24, R220.reuse, R224, R24 ;  /* 0x000000e0dc18723c */ /* 0x040ff00000001818 */
[-C--:B------:R-:W-:Y:S08]  /*68b0*/  HMMA.16816.F32 R28, R220, R226.reuse, R28 ;  /* 0x000000e2dc1c723c */ /* 0x080ff0000000181c */
[C---:B------:R-:W-:Y:S08]  /*68c0*/  HMMA.16816.F32 R32, R212.reuse, R226, R32 ;  /* 0x000000e2d420723c */ /* 0x040ff00000001820 */
        /* <DEDUP_REMOVED lines=8> */
[----:B------:R-:W-:Y:S01]  /*6950*/  HMMA.16816.F32 R64, R212, R178, R64 ;  /* 0x000000b2d440723c */ /* 0x000fe20000001840 */
[----:B------:R-:W3:Y:S07]  /*6960*/  LDSM.16.M88.4 R176, [R228+0x4000] ;  /* 0x00400000e4b0783b */ /* 0x000eee0000000200 */
[-C--:B-1----:R-:W-:Y:S01]  /*6970*/  HMMA.16816.F32 R4, R180, R184.reuse, R4 ;  /* 0x000000b8b404723c */ /* 0x082fe20000001804 */
[----:B------:R-:W-:Y:S07]  /*6980*/  LDSM.16.M88.4 R212, [R170+0x8800] ;  /* 0x00880000aad4783b */ /* 0x000fee0000000200 */
[C---:B------:R-:W-:Y:S08]  /*6990*/  HMMA.16816.F32 R8, R188.reuse, R184, R8 ;  /* 0x000000b8bc08723c */ /* 0x040ff00000001808 */
        /* <DEDUP_REMOVED lines=18> */
[----:B------:R-:W2:Y:S07]  /*6ac0*/  LDSM.16.M88.4 R172, [R229+0x8800] ;  /* 0x00880000e5ac783b */ /* 0x000eae0000000200 */
[-C--:B---3--:R-:W-:Y:S01]  /*6ad0*/  HMMA.16816.F32 R4, R176, R200.reuse, R4 ;  /* 0x000000c8b004723c */ /* 0x088fe20000001804 */
[----:B------:R-:W3:Y:S01]  /*6ae0*/  LDSM.16.M88.4 R180, [R229+0x8c00] ;  /* 0x008c0000e5b4783b */ /* 0x000ee20000000200 */
[----:B------:R-:W-:Y:S06]  /*6af0*/  DEPBAR.LE SB0, 0x0 ;  /* 0x000080000000791a */ /* 0x000fec0000000000 */
[C---:B------:R-:W-:Y:S01]  /*6b00*/  HMMA.16816.F32 R8, R204.reuse, R200, R8 ;  /* 0x000000c8cc08723c */ /* 0x040fe20000001808 */
[----:B------:R-:W-:Y:S07]  /*6b10*/  BAR.SYNC.DEFER_BLOCKING 0x0 ;  /* 0x0000000000007b1d */ /* 0x000fee0000010000 */
        /* <DEDUP_REMOVED lines=17> */
[----:B------:R-:W-:Y:S05]  /*6c30*/  FMNMX3.FTZ R0, R169, R4, R5, !PT ;  /* 0x00000004a9007276 */ /* 0x000fea0007810005 */
        /* <DEDUP_REMOVED lines=21> */
[----:B------:R-:W-:Y:S02]  /*6d90*/  FMNMX3.FTZ R2, R2, R38, R39, !PT ;  /* 0x0000002602027276 */ /* 0x000fe40007810027 */
[----:B------:R-:W-:Y:S02]  /*6da0*/  FMNMX3.FTZ R168, R168, R40, R41, !PT ;  /* 0x00000028a8a87276 */ /* 0x000fe40007810029 */
[-C--:B------:R-:W-:Y:S08]  /*6db0*/  HMMA.16816.F32 R52, R188, R216.reuse, R52 ;  /* 0x000000d8bc34723c */ /* 0x080ff00000001834 */
[C---:B------:R-:W-:Y:S04]  /*6dc0*/  HMMA.16816.F32 R56, R196.reuse, R216, R56 ;  /* 0x000000d8c438723c */ /* 0x040fe80000001838 */
[----:B------:R-:W-:Y:S02]  /*6dd0*/  FMNMX3.FTZ R0, R0, R48, R49, !PT ;  /* 0x0000003000007276 */ /* 0x000fe40007810031 */
[----:B------:R-:W-:Y:S02]  /*6de0*/  FMNMX3.FTZ R213, R2, R50, R51, !PT ;  /* 0x0000003202d57276 */ /* 0x000fe40007810033 */
[-C--:B------:R-:W-:Y:S03]  /*6df0*/  HMMA.16816.F32 R60, R196, R218.reuse, R60 ;  /* 0x000000dac43c723c */ /* 0x080fe6000000183c */
[----:B------:R-:W-:Y:S05]  /*6e00*/  FMNMX3.FTZ R0, R0, R52, R53, !PT ;  /* 0x0000003400007276 */ /* 0x000fea0007810035 */
[----:B------:R-:W-:Y:S11]  /*6e10*/  HMMA.16816.F32 R64, R188, R218, R64 ;  /* 0x000000dabc40723c */ /* 0x000ff60000001840 */
[----:B------:R-:W-:Y:S08]  /*6e20*/  @!UPT UIADD3 URZ, UPT, UPT, URZ, URZ, URZ ;  /* 0x000000fffffff290 */ /* 0x000ff0000fffe0ff */
[----:B------:R-:W-:Y:S01]  /*6e30*/  FMNMX3.FTZ R214, R0, R64, R65, !PT ;  /* 0x0000004000d67276 */ /* 0x000fe20007810041 */
[----:B------:R-:W-:Y:S06]  /*6e40*/  @P0 BRA `(.L_x_386) ;  /* 0xfffffff000e40947 */ /* 0x000fec000383ffff */
.L_x_385:
[----:B------:R-:W2:Y:S01]  /*6e50*/  LDL.64 R196, [R1+0x8] ;  /* 0x0000080001c47983 */ /* 0x000ea20000100a00 */
[----:B------:R-:W-:Y:S01]  /*6e60*/  FMNMX3.FTZ R0, R168, R44, R45, !PT ;  /* 0x0000002ca8007276 */ /* 0x000fe2000781002d */
[----:B------:R-:W-:Y:S01]  /*6e70*/  IMAD.MOV.U32 R185, RZ, RZ, R230 ;  /* 0x000000ffffb97224 */ /* 0x000fe200078e00e6 */
[----:B------:R-:W-:Y:S01]  /*6e80*/  FMNMX3.FTZ R213, R213, R54, R55, !PT ;  /* 0x00000036d5d57276 */ /* 0x000fe20007810037 */
[----:B------:R-:W-:Y:S01]  /*6e90*/  IMAD.SHL.U32 R224, R243, 0x2, RZ ;  /* 0x00000002f3e07824 */ /* 0x000fe200078e00ff */
[----:B------:R-:W-:Y:S01]  /*6ea0*/  FMNMX3.FTZ R0, R0, R56, R57, !PT ;  /* 0x0000003800007276 */ /* 0x000fe20007810039 */
[----:B------:R-:W3:Y:S01]  /*6eb0*/  LDL.64 R198, [R1+0x10] ;  /* 0x0000100001c67983 */ /* 0x000ee20000100a00 */
[----:B------:R-:W-:Y:S01]  /*6ec0*/  FMNMX3.FTZ R181, R213, R66, R67, !PT ;  /* 0x00000042d5b57276 */ /* 0x000fe20007810043 */
[C---:B------:R-:W-:Y:S01]  /*6ed0*/  IMAD.SHL.U32 R186, R185.reuse, 0x4, RZ ;  /* 0x00000004b9ba7824 */ /* 0x040fe200078e00ff */
[----:B------:R-:W-:Y:S01]  /*6ee0*/  FMNMX3.FTZ R173, R0, R60, R61, !PT ;  /* 0x0000003c00ad7276 */ /* 0x000fe2000781003d */
[----:B------:R-:W-:Y:S01]  /*6ef0*/  UMOV UR5, UR8 ;  /* 0x0000000800057c82 */ /* 0x000fe20008000000 */
[----:B------:R-:W-:Y:S01]  /*6f00*/  SHF.L.U32 R172, R185, 0x5, RZ ;  /* 0x00000005b9ac7819 */ /* 0x000fe200000006ff */
[----:B------:R4:W-:Y:S01]  /*6f10*/  STL.64 [R1+0x28], R170 ;  /* 0x000028aa01007387 */ /* 0x0009e20000100a00 */
[----:B------:R-:W-:Y:S01]  /*6f20*/  SHF.R.U32.HI R184, RZ, 0x1, R185 ;  /* 0x00000001ffb87819 */ /* 0x000fe200000116b9 */
[----:B------:R-:W3:Y:S04]  /*6f30*/  LDC R200, c[0x0][0x4f8] ;  /* 0x00013e00ffc87b82 */ /* 0x000ee80000000800 */
[----:B-1----:R-:W1:Y:S08]  /*6f40*/  SHFL.BFLY PT, R175, R214, 0x2, 0x1f ;  /* 0x0c401f00d6af7f89 */ /* 0x002e7000000e0000 */
[----:B------:R-:W1:Y:S08]  /*6f50*/  SHFL.BFLY PT, R2, R181, 0x2, 0x1f ;  /* 0x0c401f00b5027f89 */ /* 0x000e7000000e0000 */
[----:B------:R-:W1:Y:S08]  /*6f60*/  SHFL.BFLY PT, R0, R173, 0x2, 0x1f ;  /* 0x0c401f00ad007f89 */ /* 0x000e7000000e0000 */
[----:B----4-:R-:W3:Y:S02]  /*6f70*/  LDL.64 R170, [R1+0x18] ;  /* 0x0000180001aa7983 */ /* 0x010ee40000100a00 */
[----:B---3--:R-:W-:Y:S01]  /*6f80*/  LOP3.LUT R174, R224, R199, R171, 0x96, !PT ;  /* 0x000000c7e0ae7212 */ /* 0x008fe200078e96ab */
[C---:B------:R-:W-:Y:S01]  /*6f90*/  VIADD R221, R171.reuse, 0x76cf5d0a ;  /* 0x76cf5d0aabdd7836 */ /* 0x040fe20000000000 */
[----:B-1----:R-:W-:Y:S01]  /*6fa0*/  FMNMX.FTZ R3, R214, R175, !PT ;  /* 0x000000afd6037209 */ /* 0x002fe20007810000 */
[----:B------:R-:W-:Y:S01]  /*6fb0*/  VIADD R220, R171, 0x32370b8f ;  /* 0x32370b8fabdc7836 */ /* 0x000fe20000000000 */
[----:B------:R-:W-:Y:S01]  /*6fc0*/  FMNMX.FTZ R179, R181, R2, !PT ;  /* 0x00000002b5b37209 */ /* 0x000fe20007810000 */
[----:B------:R-:W-:Y:S01]  /*6fd0*/  IMAD.WIDE.U32 R174, R174, -0x326172a9, RZ ;  /* 0xcd9e8d57aeae7825 */ /* 0x000fe200078e00ff */
[----:B------:R-:W-:Y:S01]  /*6fe0*/  FMNMX.FTZ R178, R173, R0, !PT ;  /* 0x00000000adb27209 */ /* 0x000fe20007810000 */
[----:B------:R-:W1:Y:S01]  /*6ff0*/  SHFL.BFLY PT, R164, R3, 0x1, 0x1f ;  /* 0x0c201f0003a47f89 */ /* 0x000e6200000e0000 */
[----:B------:R-:W-:Y:S01]  /*7000*/  LOP3.LUT R173, R184, 0x8, RZ, 0xc0, !PT ;  /* 0x00000008b8ad7812 */ /* 0x000fe200078ec0ff */
[----:B------:R-:W-:Y:S01]  /*7010*/  VIADD R222, R171, 0xa9066899 ;  /* 0xa9066899abde7836 */ /* 0x000fe20000000000 */
[C---:B------:R-:W-:Y:S05]  /*7020*/  LOP3.LUT R176, R175.reuse, R233, RZ, 0x3c, !PT ;  /* 0x000000e9afb07212 */ /* 0x040fea00078e3cff */
[----:B------:R-:W3:Y:S01]  /*7030*/  SHFL.BFLY PT, R168, R179, 0x1, 0x1f ;  /* 0x0c201f00b3a87f89 */ /* 0x000ee200000e0000 */
[----:B------:R-:W-:Y:S02]  /*7040*/  LOP3.LUT R226, R174, R248, RZ, 0x3c, !PT ;  /* 0x000000f8aee27212 */ /* 0x000fe400078e3cff */
[----:B------:R-:W-:Y:S05]  /*7050*/  LOP3.LUT R175, R175, R232, RZ, 0x3c, !PT ;  /* 0x000000e8afaf7212 */ /* 0x000fea00078e3cff */
[----:B------:R-:W4:Y:S01]  /*7060*/  SHFL.BFLY PT, R177, R178, 0x1, 0x1f ;  /* 0x0c201f00b2b17f89 */ /* 0x000f2200000e0000 */
[----:B------:R-:W-:Y:S01]  /*7070*/  IMAD.WIDE.U32 R216, R176, -0x2daee0ad, RZ ;  /* 0xd2511f53b0d87825 */ /* 0x000fe200078e00ff */
[----:B------:R-:W-:Y:S02]  /*7080*/  LOP3.LUT R174, R174, R245, RZ, 0x3c, !PT ;  /* 0x000000f5aeae7212 */ /* 0x000fe400078e3cff */
[----:B------:R-:W-:Y:S01]  /*7090*/  IADD3 R223, PT, PT, R171, -0x126145ec, RZ ;  /* 0xed9eba14abdf7810 */ /* 0x000fe20007ffe0ff */
[----:B------:R-:W-:Y:S01]  /*70a0*/  IMAD.WIDE.U32 R226, R226, -0x2daee0ad, RZ ;  /* 0xd2511f53e2e27825 */ /* 0x000fe200078e00ff */
[----:B------:R-:W-:Y:S03]  /*70b0*/  LOP3.LUT R200, R200, 0xff, RZ, 0xc0, !PT ;  /* 0x000000ffc8c87812 */ /* 0x000fe600078ec0ff */
[----:B------:R-:W-:Y:S01]  /*70c0*/  IMAD.WIDE.U32 R212, R175, -0x2daee0ad, RZ ;  /* 0xd2511f53afd47825 */ /* 0x000fe200078e00ff */
[----:B------:R-:W-:Y:S03]  /*70d0*/  LOP3.LUT R216, R220, R216, R227, 0x96, !PT ;  /* 0x000000d8dcd87212 */ /* 0x000fe600078e96e3 */
[----:B------:R-:W-:Y:S01]  /*70e0*/  IMAD.WIDE.U32 R174, R174, -0x2daee0ad, RZ ;  /* 0xd2511f53aeae7825 */ /* 0x000fe200078e00ff */
[----:B-1----:R-:W-:Y:S03]  /*70f0*/  FMNMX.FTZ R164, R3, R164, !PT ;  /* 0x000000a403a47209 */ /* 0x002fe60007810000 */
[----:B------:R-:W-:Y:S01]  /*7100*/  IMAD R200, R200, 0x10000, R200 ;  /* 0x00010000c8c87824 */ /* 0x000fe200078e02c8 */
[----:B------:R-:W-:Y:S02]  /*7110*/  LOP3.LUT R3, R186, 0x18, RZ, 0xc0, !PT ;  /* 0x00000018ba037812 */ /* 0x000fe400078ec0ff */
[C---:B------:R-:W-:Y:S01]  /*7120*/  FSETP.NEU.FTZ.AND P0, PT, R164.reuse, -INF , PT ;  /* 0xff800000a400780b */ /* 0x040fe20003f1d000 */
[C---:B------:R-:W-:Y:S01]  /*7130*/  FADD.FTZ R0, -R164.reuse, R169 ;  /* 0x000000a9a4007221 */ /* 0x040fe20000010100 */
[----:B------:R-:W-:Y:S01]  /*7140*/  LOP3.LUT R2, R3, 0xc0, R172, 0xf8, !PT ;  /* 0x000000c003027812 */ /* 0x000fe200078ef8ac */
[----:B------:R-:W-:Y:S01]  /*7150*/  FMUL.FTZ R208, R164, UR4 ;  /* 0x00000004a4d07c20 */ /* 0x000fe20008410000 */
[----:B---3--:R-:W-:Y:S01]  /*7160*/  FMNMX.FTZ R3, R179, R168, !PT ;  /* 0x000000a8b3037209 */ /* 0x008fe20007810000 */
[----:B------:R-:W-:Y:S01]  /*7170*/  FMUL.FTZ R168, R0, UR4 ;  /* 0x0000000400a87c20 */ /* 0x000fe20008410000 */
[----:B------:R-:W-:Y:S02]  /*7180*/  LOP3.LUT R173, R2, R173, RZ, 0x3c, !PT ;  /* 0x000000ad02ad7212 */ /* 0x000fe400078e3cff */
[----:B----4-:R-:W-:Y:S01]  /*7190*/  FMNMX.FTZ R2, R178, R177, !PT ;  /* 0x000000b1b2027209 */ /* 0x010fe20007810000 */
[----:B------:R-:W-:Y:S01]  /*71a0*/  FADD.FTZ R0, -R3, R166 ;  /* 0x000000a603007221 */ /* 0x000fe20000010100 */
[----:B------:R-:W3:Y:S01]  /*71b0*/  LDL.64 R178, [R1] ;  /* 0x0000000001b27983 */ /* 0x000ee20000100a00 */
[----:B------:R-:W-:Y:S01]  /*71c0*/  FMNMX3.FTZ R169, R165, R10, R11, !PT ;  /* 0x0000000aa5a97276 */ /* 0x000fe2000781000b */
[----:B------:R-:W-:Y:S01]  /*71d0*/  FMUL.FTZ R207, R3, UR4 ;  /* 0x0000000403cf7c20 */ /* 0x000fe20008410000 */
[----:B------:R-:W-:Y:S01]  /*71e0*/  FSEL R208, R208, RZ, P0 ;  /* 0x000000ffd0d07208 */ /* 0x000fe20000000000 */
[----:B------:R-:W-:Y:S01]  /*71f0*/  FMUL.FTZ R205, R2, UR4 ;  /* 0x0000000402cd7c20 */ /* 0x000fe20008410000 */
[----:B------:R-:W-:Y:S01]  /*7200*/  FMNMX3.FTZ R169, R169, R14, R15, !PT ;  /* 0x0000000ea9a97276 */ /* 0x000fe2000781000f */
[----:B------:R-:W1:Y:S01]  /*7210*/  MUFU.EX2 R168, R168 ;  /* 0x000000a800a87308 */ /* 0x000e620000000800 */
[----:B------:R-:W-:Y:S01]  /*7220*/  FSETP.NEU.FTZ.AND P0, PT, R3, -INF , PT ;  /* 0xff8000000300780b */ /* 0x000fe20003f1d000 */
[--C-:B------:R-:W-:Y:S01]  /*7230*/  FFMA.FTZ R189, R17, UR4, -R208.reuse ;  /* 0x0000000411bd7c23 */ /* 0x100fe200080108d0 */
[----:B------:R-:W-:Y:S01]  /*7240*/  FMNMX3.FTZ R166, R169, R26, R27, !PT ;  /* 0x0000001aa9a67276 */ /* 0x000fe2000781001b */
[----:B------:R-:W-:Y:S01]  /*7250*/  FMUL.FTZ R169, R0, UR4 ;  /* 0x0000000400a97c20 */ /* 0x000fe20008410000 */
[----:B------:R-:W-:Y:S01]  /*7260*/  FADD.FTZ R0, -R2, R167 ;  /* 0x000000a702007221 */ /* 0x000fe20000010100 */
[----:B------:R-:W-:Y:S01]  /*7270*/  FSEL R207, R207, RZ, P0 ;  /* 0x000000ffcfcf7208 */ /* 0x000fe20000000000 */
[--C-:B------:R-:W-:Y:S03]  /*7280*/  FFMA.FTZ R188, R16, UR4, -R208.reuse ;  /* 0x0000000410bc7c23 */ /* 0x100fe600080108d0 */
[----:B------:R4:W1:Y:S01]  /*7290*/  MUFU.EX2 R167, R169 ;  /* 0x000000a900a77308 */ /* 0x0008620000000800 */
[----:B------:R-:W-:Y:S01]  /*72a0*/  FMNMX3.FTZ R166, R166, R30, R31, !PT ;  /* 0x0000001ea6a67276 */ /* 0x000fe2000781001f */
[----:B------:R-:W-:Y:S01]  /*72b0*/  FFMA.FTZ R201, R4, UR4, -R208 ;  /* 0x0000000404c97c23 */ /* 0x000fe200080108d0 */
[----:B------:R-:W-:Y:S01]  /*72c0*/  LOP3.LUT R173, R173, 0x120, R172, 0xf8, !PT ;  /* 0x00000120adad7812 */ /* 0x000fe200078ef8ac */
[----:B------:R-:W-:Y:S01]  /*72d0*/  FFMA.FTZ R191, R19, UR4, -R207 ;  /* 0x0000000413bf7c23 */ /* 0x000fe200080108cf */
[----:B------:R-:W-:Y:S01]  /*72e0*/  FMNMX3.FTZ R176, R166, R42, R43, !PT ;  /* 0x0000002aa6b07276 */ /* 0x000fe2000781002b */
[----:B------:R-:W-:Y:S01]  /*72f0*/  FMUL.FTZ R166, R0, UR4 ;  /* 0x0000000400a67c20 */ /* 0x000fe20008410000 */
[----:B------:R-:W-:Y:S01]  /*7300*/  LOP3.LUT P0, RZ, R185, 0x4, RZ, 0xc0, !PT ;  /* 0x00000004b9ff7812 */ /* 0x000fe2000780c0ff */
[----:B------:R-:W-:Y:S01]  /*7310*/  FFMA.FTZ R190, R18, UR4, -R207 ;  /* 0x0000000412be7c23 */ /* 0x000fe200080108cf */
[----:B------:R-:W-:Y:S01]  /*7320*/  FMNMX3.FTZ R0, R176, R46, R47, !PT ;  /* 0x0000002eb0007276 */ /* 0x000fe2000781002f */
[----:B------:R-:W-:Y:S01]  /*7330*/  FFMA.FTZ R202, R6, UR4, -R207 ;  /* 0x0000000406ca7c23 */ /* 0x000fe200080108cf */
[-C--:B--2---:R-:W-:Y:S01]  /*7340*/  LOP3.LUT R176, R196, R221.reuse, R217, 0x96, !PT ;  /* 0x000000ddc4b07212 */ /* 0x084fe200078e96d9 */
[----:B------:R-:W-:Y:S01]  /*7350*/  IMAD.WIDE.U32 R216, R216, -0x326172a9, RZ ;  /* 0xcd9e8d57d8d87825 */ /* 0x000fe200078e00ff */
[----:B------:R-:W-:Y:S01]  /*7360*/  LOP3.LUT R16, R250, R221, R213, 0x96, !PT ;  /* 0x000000ddfa107212 */ /* 0x000fe200078e96d5 */
[----:B------:R-:W-:Y:S01]  /*7370*/  MUFU.EX2 R190, R190 ;  /* 0x000000be00be7308 */ /* 0x000fe20000000800 */
[----:B------:R-:W-:Y:S01]  /*7380*/  LOP3.LUT R212, R220, R212, R175, 0x96, !PT ;  /* 0x000000d4dcd47212 */ /* 0x000fe200078e96af */
[----:B------:R-:W-:Y:S01]  /*7390*/  IMAD.WIDE.U32 R176, R176, -0x326172a9, RZ ;  /* 0xcd9e8d57b0b07825 */ /* 0x000fe200078e00ff */
[----:B----4-:R-:W-:Y:S02]  /*73a0*/  FMNMX3.FTZ R169, R0, R58, R59, !PT ;  /* 0x0000003a00a97276 */ /* 0x010fe4000781003b */
[----:B------:R-:W-:Y:S01]  /*73b0*/  LEA R187, R173, UR5, 0x1 ;  /* 0x00000005adbb7c11 */ /* 0x000fe2000f8e08ff */
[----:B------:R-:W-:Y:S01]  /*73c0*/  IMAD.WIDE.U32 R210, R16, -0x326172a9, RZ ;  /* 0xcd9e8d5710d27825 */ /* 0x000fe200078e00ff */
[----:B------:R-:W-:Y:S03]  /*73d0*/  FMNMX3.FTZ R0, R169, R62, R63, !PT ;  /* 0x0000003ea9007276 */ /* 0x000fe6000781003f */
[----:B------:R-:W-:Y:S01]  /*73e0*/  MUFU.EX2 R191, R191 ;  /* 0x000000bf00bf7308 */ /* 0x000fe20000000800 */
[C---:B------:R-:W-:Y:S01]  /*73f0*/  IADD3 R19, PT, PT, R187.reuse, 0x9000, RZ ;  /* 0x00009000bb137810 */ /* 0x040fe20007ffe0ff */
[----:B------:R-:W-:Y:S01]  /*7400*/  IMAD.WIDE.U32 R212, R212, -0x326172a9, RZ ;  /* 0xcd9e8d57d4d47825 */ /* 0x000fe200078e00ff */
[----:B------:R-:W-:Y:S01]  /*7410*/  LOP3.LUT R214, R236, R176, R217, 0x96, !PT ;  /* 0x000000b0ecd67212 */ /* 0x000fe200078e96d9 */
[----:B------:R-:W2:Y:S01]  /*7420*/  SHFL.BFLY PT, R17, R0, 0x2, 0x1f ;  /* 0x0c401f0000117f89 */ /* 0x000ea200000e0000 */
[----:B------:R-:W-:Y:S01]  /*7430*/  LOP3.LUT R16, R246, R237, R211, 0x96, !PT ;  /* 0x000000edf6107212 */ /* 0x000fe200078e96d3 */
[----:B------:R-:W-:Y:S01]  /*7440*/  VIADD R169, R187, 0x9020 ;  /* 0x00009020bba97836 */ /* 0x000fe20000000000 */
[----:B------:R-:W-:Y:S01]  /*7450*/  LOP3.LUT R210, R236, R210, R213, 0x96, !PT ;  /* 0x000000d2ecd27212 */ /* 0x000fe200078e96d5 */
[----:B------:R-:W-:Y:S01]  /*7460*/  @P0 VIADD R169, R19, 0xffffffe0 ;  /* 0xffffffe013a90836 */ /* 0x000fe20000000000 */
[----:B------:R-:W-:Y:S01]  /*7470*/  FSETP.NEU.FTZ.AND P0, PT, R2, -INF , PT ;  /* 0xff8000000200780b */ /* 0x000fe20003f1d000 */
[----:B------:R-:W-:Y:S04]  /*7480*/  IMAD.WIDE.U32 R214, R214, -0x2daee0ad, RZ ;  /* 0xd2511f53d6d67825 */ /* 0x000fe800078e00ff */
[--C-:B------:R-:W-:Y:S01]  /*7490*/  FFMA.FTZ R192, R5, UR4, -R208.reuse ;  /* 0x0000000405c07c23 */ /* 0x100fe200080108d0 */
[----:B------:R-:W-:Y:S01]  /*74a0*/  MUFU.EX2 R188, R188 ;  /* 0x000000bc00bc7308 */ /* 0x000fe20000000800 */
[----:B------:R-:W-:Y:S01]  /*74b0*/  FSEL R205, R205, RZ, P0 ;  /* 0x000000ffcdcd7208 */ /* 0x000fe20000000000 */
[----:B------:R-:W-:Y:S04]  /*74c0*/  IMAD.WIDE.U32 R210, R210, -0x2daee0ad, RZ ;  /* 0xd2511f53d2d27825 */ /* 0x000fe800078e00ff */
[----:B------:R-:W-:Y:S01]  /*74d0*/  FFMA.FTZ R193, R7, UR4, -R207 ;  /* 0x0000000407c17c23 */ /* 0x000fe200080108cf */
[----:B-1----:R-:W-:Y:S01]  /*74e0*/  FMUL.FTZ R68, R168, R68 ;  /* 0x00000044a8447220 */ /* 0x002fe20000410000 */
[----:B------:R-:W-:Y:S04]  /*74f0*/  IMAD.WIDE.U32 R172, R16, -0x2daee0ad, RZ ;  /* 0xd2511f5310ac7825 */ /* 0x000fe800078e00ff */
[--C-:B------:R-:W-:Y:S01]  /*7500*/  FFMA.FTZ R203, R8, UR4, -R205.reuse ;  /* 0x0000000408cb7c23 */ /* 0x100fe200080108cd */
[----:B------:R-:W-:Y:S01]  /*7510*/  MUFU.EX2 R189, R189 ;  /* 0x000000bd00bd7308 */ /* 0x000fe20000000800 */
[----:B------:R-:W-:Y:S01]  /*7520*/  FFMA.FTZ R194, R9, UR4, -R205 ;  /* 0x0000000409c27c23 */ /* 0x000fe200080108cd */
[----:B------:R-:W-:Y:S01]  /*7530*/  FMUL.FTZ R69, R168, R69 ;  /* 0x00000045a8457220 */ /* 0x000fe20000410000 */
[----:B------:R-:W-:Y:S01]  /*7540*/  LOP3.LUT R172, R222, R172, R211, 0x96, !PT ;  /* 0x000000acdeac7212 */ /* 0x000fe200078e96d3 */
[----:B------:R-:W-:Y:S01]  /*7550*/  FMUL.FTZ R70, R167, R70 ;  /* 0x00000046a7467220 */ /* 0x000fe20000410000 */
[----:B------:R-:W-:Y:S01]  /*7560*/  LOP3.LUT R218, R223, R174, R173, 0x96, !PT ;  /* 0x000000aedfda7212 */ /* 0x000fe200078e96ad */
[C---:B------:R-:W-:Y:S01]  /*7570*/  FMUL.FTZ R71, R167.reuse, R71 ;  /* 0x00000047a7477220 */ /* 0x040fe20000410000 */
[----:B------:R-:W-:Y:S01]  /*7580*/  FMUL.FTZ R80, R168, R80 ;  /* 0x00000050a8507220 */ /* 0x000fe20000410000 */
[----:B--2---:R-:W-:Y:S01]  /*7590*/  FMNMX.FTZ R17, R0, R17, !PT ;  /* 0x0000001100117209 */ /* 0x004fe20007810000 */
[----:B------:R-:W-:Y:S01]  /*75a0*/  IMAD.WIDE.U32 R172, R172, -0x326172a9, RZ ;  /* 0xcd9e8d57acac7825 */ /* 0x000fe200078e00ff */
[----:B------:R-:W-:Y:S03]  /*75b0*/  MUFU.EX2 R201, R201 ;  /* 0x000000c900c97308 */ /* 0x000fe60000000800 */
[----:B------:R-:W-:Y:S01]  /*75c0*/  FMUL.FTZ R81, R168, R81 ;  /* 0x00000051a8517220 */ /* 0x000fe20000410000 */
[----:B------:R-:W1:Y:S01]  /*75d0*/  SHFL.BFLY PT, R0, R17, 0x1, 0x1f ;  /* 0x0c201f0011007f89 */ /* 0x000e6200000e0000 */
[----:B------:R-:W-:Y:S01]  /*75e0*/  IMAD.WIDE.U32 R218, R218, -0x326172a9, RZ ;  /* 0xcd9e8d57dada7825 */ /* 0x000fe200078e00ff */
[----:B------:R-:W-:Y:S02]  /*75f0*/  MOV R8, R172 ;  /* 0x000000ac00087202 */ /* 0x000fe40000000f00 */
[----:B------:R-:W-:Y:S02]  /*7600*/  PRMT R9, R172, 0x7771, RZ ;  /* 0x00007771ac097816 */ /* 0x000fe400000000ff */
[----:B------:R-:W-:Y:S01]  /*7610*/  MUFU.EX2 R192, R192 ;  /* 0x000000c000c07308 */ /* 0x000fe20000000800 */
[----:B------:R-:W-:Y:S01]  /*7620*/  LOP3.LUT R181, R234, R218, R173, 0x96, !PT ;  /* 0x000000daeab57212 */ /* 0x000fe200078e96ad */
[C---:B------:R-:W-:Y:S01]  /*7630*/  FMUL.FTZ R82, R167.reuse, R82 ;  /* 0x00000052a7527220 */ /* 0x040fe20000410000 */
[----:B------:R-:W-:Y:S01]  /*7640*/  PRMT R183, R172, 0x7772, RZ ;  /* 0x00007772acb77816 */ /* 0x000fe200000000ff */
[C---:B------:R-:W-:Y:S01]  /*7650*/  FMUL.FTZ R83, R167.reuse, R83 ;  /* 0x00000053a7537220 */ /* 0x040fe20000410000 */
[C---:B------:R-:W-:Y:S01]  /*7660*/  FMUL.FTZ R84, R168.reuse, R84 ;  /* 0x00000054a8547220 */ /* 0x040fe20000410000 */
[C---:B------:R-:W-:Y:S01]  /*7670*/  FMUL.FTZ R85, R168.reuse, R85 ;  /* 0x00000055a8557220 */ /* 0x040fe20000410000 */
[C---:B------:R-:W-:Y:S03]  /*7680*/  FMUL.FTZ R86, R167.reuse, R86 ;  /* 0x00000056a7567220 */ /* 0x040fe60000410000 */
[----:B------:R-:W-:Y:S01]  /*7690*/  MUFU.EX2 R202, R202 ;  /* 0x000000ca00ca7308 */ /* 0x000fe20000000800 */
[C---:B------:R-:W-:Y:S01]  /*76a0*/  FMUL.FTZ R87, R167.reuse, R87 ;  /* 0x00000057a7577220 */ /* 0x040fe20000410000 */
[C---:B------:R-:W-:Y:S01]  /*76b0*/  FMUL.FTZ R96, R168.reuse, R96 ;  /* 0x00000060a8607220 */ /* 0x040fe20000410000 */
[C---:B------:R-:W-:Y:S01]  /*76c0*/  FMUL.FTZ R97, R168.reuse, R97 ;  /* 0x00000061a8617220 */ /* 0x040fe20000410000 */
[C---:B------:R-:W-:Y:S01]  /*76d0*/  FMUL.FTZ R98, R167.reuse, R98 ;  /* 0x00000062a7627220 */ /* 0x040fe20000410000 */
[C---:B------:R-:W-:Y:S01]  /*76e0*/  FMUL.FTZ R99, R167.reuse, R99 ;  /* 0x00000063a7637220 */ /* 0x040fe20000410000 */
[C---:B------:R-:W-:Y:S01]  /*76f0*/  FMUL.FTZ R100, R168.reuse, R100 ;  /* 0x00000064a8647220 */ /* 0x040fe20000410000 */
[C---:B------:R-:W-:Y:S03]  /*7700*/  FMUL.FTZ R101, R168.reuse, R101 ;  /* 0x00000065a8657220 */ /* 0x040fe60000410000 */
[----:B------:R-:W-:Y:S01]  /*7710*/  MUFU.EX2 R193, R193 ;  /* 0x000000c100c17308 */ /* 0x000fe20000000800 */
[C---:B------:R-:W-:Y:S01]  /*7720*/  FMUL.FTZ R102, R167.reuse, R102 ;  /* 0x00000066a7667220 */ /* 0x040fe20000410000 */
[----:B------:R-:W-:Y:S01]  /*7730*/  FMUL.FTZ R103, R167, R103 ;  /* 0x00000067a7677220 */ /* 0x000fe20000410000 */
[----:B-1----:R-:W-:Y:S01]  /*7740*/  FMNMX.FTZ R0, R17, R0, !PT ;  /* 0x0000000011007209 */ /* 0x002fe20007810000 */
[C---:B------:R-:W-:Y:S01]  /*7750*/  FMUL.FTZ R112, R168.reuse, R112 ;  /* 0x00000070a8707220 */ /* 0x040fe20000410000 */
[----:B------:R-:W-:Y:S01]  /*7760*/  LOP3.LUT R212, R235, R212, R219, 0x96, !PT ;  /* 0x000000d4ebd47212 */ /* 0x000fe200078e96db */
[----:B------:R-:W-:Y:S01]  /*7770*/  FMUL.FTZ R113, R168, R113 ;  /* 0x00000071a8717220 */ /* 0x000fe20000410000 */
[C---:B------:R-:W-:Y:S01]  /*7780*/  FSETP.NEU.FTZ.AND P0, PT, R0.reuse, -INF , PT ;  /* 0xff8000000000780b */ /* 0x040fe20003f1d000 */
[----:B------:R-:W-:Y:S02]  /*7790*/  FMUL.FTZ R204, R0, UR4 ;  /* 0x0000000400cc7c20 */ /* 0x000fe40008410000 */
[----:B------:R-:W-:Y:S01]  /*77a0*/  MUFU.EX2 R203, R203 ;  /* 0x000000cb00cb7308 */ /* 0x000fe20000000800 */
[----:B------:R-:W-:Y:S04]  /*77b0*/  IMAD.WIDE.U32 R212, R212, -0x2daee0ad, RZ ;  /* 0xd2511f53d4d47825 */ /* 0x000fe800078e00ff */
[C---:B------:R-:W-:Y:S01]  /*77c0*/  FMUL.FTZ R114, R167.reuse, R114 ;  /* 0x00000072a7727220 */ /* 0x040fe20000410000 */
[----:B------:R-:W-:Y:S01]  /*77d0*/  FSEL R204, R204, RZ, P0 ;  /* 0x000000ffcccc7208 */ /* 0x000fe20000000000 */
[----:B------:R-:W-:Y:S01]  /*77e0*/  FMUL.FTZ R115, R167, R115 ;  /* 0x00000073a7737220 */ /* 0x000fe20000410000 */
[----:B------:R-:W-:Y:S01]  /*77f0*/  FFMA.FTZ R209, R20, UR4, -R208 ;  /* 0x0000000414d17c23 */ /* 0x000fe200080108d0 */
[--C-:B------:R-:W-:Y:S01]  /*7800*/  FFMA.FTZ R211, R23, UR4, -R207.reuse ;  /* 0x0000000417d37c23 */ /* 0x100fe200080108cf */
[----:B------:R-:W-:Y:S01]  /*7810*/  MUFU.EX2 R194, R194 ;  /* 0x000000c200c27308 */ /* 0x000fe20000000800 */
[--C-:B------:R-:W-:Y:S01]  /*7820*/  FFMA.FTZ R195, R11, UR4, -R204.reuse ;  /* 0x000000040bc37c23 */ /* 0x100fe200080108cc */
[----:B------:R-:W-:Y:S01]  /*7830*/  FFMA.FTZ R206, R10, UR4, -R204 ;  /* 0x000000040ace7c23 */ /* 0x000fe200080108cc */
[C---:B------:R-:W-:Y:S01]  /*7840*/  FMUL.FTZ R120, R168.reuse, R120 ;  /* 0x00000078a8787220 */ /* 0x040fe20000410000 */
[C---:B------:R-:W-:Y:S01]  /*7850*/  FMUL.FTZ R121, R168.reuse, R121 ;  /* 0x00000079a8797220 */ /* 0x040fe20000410000 */
[C---:B------:R-:W-:Y:S01]  /*7860*/  FMUL.FTZ R122, R167.reuse, R122 ;  /* 0x0000007aa77a7220 */ /* 0x040fe20000410000 */
[C---:B------:R-:W-:Y:S01]  /*7870*/  FMUL.FTZ R123, R167.reuse, R123 ;  /* 0x0000007ba77b7220 */ /* 0x040fe20000410000 */
[C---:B------:R-:W-:Y:S03]  /*7880*/  FMUL.FTZ R128, R168.reuse, R128 ;  /* 0x00000080a8807220 */ /* 0x040fe60000410000 */
[----:B------:R-:W-:Y:S01]  /*7890*/  MUFU.EX2 R206, R206 ;  /* 0x000000ce00ce7308 */ /* 0x000fe20000000800 */
[----:B------:R-:W-:Y:S01]  /*78a0*/  FMUL.FTZ R129, R168, R129 ;  /* 0x00000081a8817220 */ /* 0x000fe20000410000 */
[C---:B------:R-:W-:Y:S01]  /*78b0*/  FMUL.FTZ R130, R167.reuse, R130 ;  /* 0x00000082a7827220 */ /* 0x040fe20000410000 */
[----:B------:R-:W-:Y:S01]  /*78c0*/  FMUL.FTZ R131, R167, R131 ;  /* 0x00000083a7837220 */ /* 0x000fe20000410000 */
[--C-:B------:R-:W-:Y:S01]  /*78d0*/  FFMA.FTZ R52, R52, UR4, -R208.reuse ;  /* 0x0000000434347c23 */ /* 0x100fe200080108d0 */
[--C-:B------:R-:W-:Y:S01]  /*78e0*/  FFMA.FTZ R66, R66, UR4, -R207.reuse ;  /* 0x0000000442427c23 */ /* 0x100fe200080108cf */
[----:B------:R-:W-:Y:S01]  /*78f0*/  FFMA.FTZ R67, R67, UR4, -R207 ;  /* 0x0000000443437c23 */ /* 0x000fe200080108cf */
[--C-:B------:R-:W-:Y:S03]  /*7900*/  FFMA.FTZ R64, R64, UR4, -R208.reuse ;  /* 0x0000000440407c23 */ /* 0x100fe600080108d0 */
[----:B------:R-:W-:Y:S01]  /*7910*/  MUFU.EX2 R195, R195 ;  /* 0x000000c300c37308 */ /* 0x000fe20000000800 */
[----:B------:R-:W-:Y:S01]  /*7920*/  FFMA.FTZ R65, R65, UR4, -R208 ;  /* 0x0000000441417c23 */ /* 0x000fe200080108d0 */
[----:B------:R-:W-:Y:S01]  /*7930*/  FFMA.FTZ R60, R60, UR4, -R205 ;  /* 0x000000043c3c7c23 */ /* 0x000fe200080108cd */
[--C-:B------:R-:W-:Y:S01]  /*7940*/  FFMA.FTZ R62, R62, UR4, -R204.reuse ;  /* 0x000000043e3e7c23 */ /* 0x100fe200080108cc */
[C---:B------:R-:W-:Y:S02]  /*7950*/  ISETP.GT.AND P0, PT, R243.reuse, RZ, PT ;  /* 0x000000fff300720c */ /* 0x040fe40003f04270 */
[----:B------:R-:W-:Y:S04]  /*7960*/  IADD3 R243, PT, PT, R243, -0x1, RZ ;  /* 0xfffffffff3f37810 */ /* 0x000fe80007ffe0ff */
[----:B------:R-:W1:Y:S10]  /*7970*/  MUFU.EX2 R166, R166 ;  /* 0x000000a600a67308 */ /* 0x000e740000000800 */
[----:B------:R-:W-:Y:S10]  /*7980*/  MUFU.EX2 R209, R209 ;  /* 0x000000d100d17308 */ /* 0x000ff40000000800 */
[----:B------:R-:W-:Y:S01]  /*7990*/  MUFU.EX2 R211, R211 ;  /* 0x000000d300d37308 */ /* 0x000fe20000000800 */
[C---:B-1----:R-:W-:Y:S01]  /*79a0*/  FMUL.FTZ R72, R166.reuse, R72 ;  /* 0x00000048a6487220 */ /* 0x042fe20000410000 */
        /* <DEDUP_REMOVED lines=15> */
[----:B------:R-:W-:Y:S10]  /*7aa0*/  MUFU.EX2 R67, R67 ;  /* 0x0000004300437308 */ /* 0x000ff40000000800 */
[----:B------:R-:W-:Y:S10]  /*7ab0*/  MUFU.EX2 R65, R65 ;  /* 0x0000004100417308 */ /* 0x000ff40000000800 */
[----:B------:R-:W-:Y:S10]  /*7ac0*/  MUFU.EX2 R66, R66 ;  /* 0x0000004200427308 */ /* 0x000ff40000000800 */
[----:B------:R-:W-:Y:S10]  /*7ad0*/  MUFU.EX2 R64, R64 ;  /* 0x0000004000407308 */ /* 0x000ff40000000800 */
[----:B------:R-:W-:Y:S01]  /*7ae0*/  MUFU.EX2 R60, R60 ;  /* 0x0000003c003c7308 */ /* 0x000fe20000000800 */
[----:B---3--:R-:W-:Y:S01]  /*7af0*/  LOP3.LUT R18, R178, R237, R177, 0x96, !PT ;  /* 0x000000edb2127212 */ /* 0x008fe200078e96b1 */
[----:B------:R-:W-:Y:S04]  /*7b00*/  IMAD.MOV.U32 R17, RZ, RZ, R179 ;  /* 0x000000ffff117224 */ /* 0x000fe800078e00b3 */
[----:B------:R-:W-:Y:S05]  /*7b10*/  IMAD.WIDE.U32 R18, R18, -0x2daee0ad, RZ ;  /* 0xd2511f5312127825 */ /* 0x000fea00078e00ff */
[----:B------:R-:W-:Y:S02]  /*7b20*/  LOP3.LUT R226, R223, R226, R19, 0x96, !PT ;  /* 0x000000e2dfe27212 */ /* 0x000fe400078e9613 */
[----:B------:R-:W-:Y:S01]  /*7b30*/  LOP3.LUT R4, R222, R18, R215, 0x96, !PT ;  /* 0x00000012de047212 */ /* 0x000fe200078e96d7 */
[----:B------:R-:W-:Y:S01]  /*7b40*/  FFMA.FTZ R215, R30, UR4, -R204 ;  /* 0x000000041ed77c23 */ /* 0x000fe200080108cc */
[----:B------:R-:W-:Y:S01]  /*7b50*/  FMUL.FTZ R30, R167, R138 ;  /* 0x0000008aa71e7220 */ /* 0x000fe20000410000 */
[----:B------:R-:W-:Y:S04]  /*7b60*/  IMAD.WIDE.U32 R226, R226, -0x326172a9, RZ ;  /* 0xcd9e8d57e2e27825 */ /* 0x000fe800078e00ff */
[----:B------:R-:W-:Y:S01]  /*7b70*/  IMAD.WIDE.U32 R18, R4, -0x326172a9, RZ ;  /* 0xcd9e8d5704127825 */ /* 0x000fe200078e00ff */
[----:B------:R-:W-:Y:S03]  /*7b80*/  MUFU.EX2 R215, R215 ;  /* 0x000000d700d77308 */ /* 0x000fe60000000800 */
[----:B------:R-:W-:Y:S01]  /*7b90*/  IMAD.MOV.U32 R6, RZ, RZ, R18 ;  /* 0x000000ffff067224 */ /* 0x000fe200078e0012 */
[----:B------:R-:W-:Y:S01]  /*7ba0*/  LOP3.LUT R4, R234, R226, R19, 0x96, !PT ;  /* 0x000000e2ea047212 */ /* 0x000fe200078e9613 */
[----:B------:R-:W-:Y:S01]  /*7bb0*/  IMAD.MOV.U32 R19, RZ, RZ, R197 ;  /* 0x000000ffff137224 */ /* 0x000fe200078e00c5 */
[----:B------:R-:W-:Y:S01]  /*7bc0*/  PRMT R16, R18, 0x7773, RZ ;  /* 0x0000777312107816 */ /* 0x000fe200000000ff */
[----:B------:R-:W-:Y:S01]  /*7bd0*/  FFMA.FTZ R197, R13, UR4, -R205 ;  /* 0x000000040dc57c23 */ /* 0x000fe200080108cd */
[----:B------:R-:W-:Y:S02]  /*7be0*/  PRMT R11, R4, 0x7632, R11 ;  /* 0x00007632040b7816 */ /* 0x000fe4000000000b */
[----:B------:R-:W-:Y:S02]  /*7bf0*/  LOP3.LUT R10, R6, 0xff, RZ, 0xc0, !PT ;  /* 0x000000ff060a7812 */ /* 0x000fe400078ec0ff */
[----:B------:R-:W-:Y:S01]  /*7c00*/  LOP3.LUT R6, R8, 0xff, RZ, 0xc0, !PT ;  /* 0x000000ff08067812 */ /* 0x000fe200078ec0ff */
[----:B------:R-:W-:Y:S01]  /*7c10*/  MUFU.EX2 R197, R197 ;  /* 0x000000c500c57308 */ /* 0x000fe20000000800 */
[C---:B------:R-:W-:Y:S02]  /*7c20*/  LOP3.LUT R8, R4.reuse, 0xffff, RZ, 0xc0, !PT ;  /* 0x0000ffff04087812 */ /* 0x040fe400078ec0ff */
[----:B------:R-:W-:Y:S02]  /*7c30*/  LOP3.LUT R5, R4, 0xff, RZ, 0xc0, !PT ;  /* 0x000000ff04057812 */ /* 0x000fe400078ec0ff */
[----:B------:R-:W-:Y:S02]  /*7c40*/  SHF.R.U32.HI R173, RZ, 0x18, R4 ;  /* 0x00000018ffad7819 */ /* 0x000fe40000011604 */
[----:B------:R-:W-:Y:S02]  /*7c50*/  PRMT R175, R18, 0x7772, RZ ;  /* 0x0000777212af7816 */ /* 0x000fe400000000ff */
[----:B------:R-:W-:Y:S02]  /*7c60*/  LOP3.LUT R4, R11, 0xff, RZ, 0xc0, !PT ;  /* 0x000000ff0b047812 */ /* 0x000fe400078ec0ff */
[----:B------:R-:W-:Y:S01]  /*7c70*/  PRMT R175, R175, 0x5410, R16 ;  /* 0x00005410afaf7816 */ /* 0x000fe20000000010 */
[----:B------:R-:W-:Y:S01]  /*7c80*/  IMAD.MOV.U32 R16, RZ, RZ, R178 ;  /* 0x000000ffff107224 */ /* 0x000fe200078e00b2 */
[----:B------:R-:W-:Y:S01]  /*7c90*/  PRMT R173, R4, 0x5410, R173 ;  /* 0x0000541004ad7816 */ /* 0x000fe200000000ad */
[----:B------:R-:W1:Y:S01]  /*7ca0*/  LDSM.16.MT88.4 R176, [R187+0x9000] ;  /* 0x00900000bbb0783b */ /* 0x000e620000004200 */
[C---:B------:R-:W-:Y:S02]  /*7cb0*/  PRMT R4, R181.reuse, 0x7632, R4 ;  /* 0x00007632b5047816 */ /* 0x040fe40000000004 */
[----:B------:R-:W-:Y:S02]  /*7cc0*/  PRMT R9, R6, 0x5410, R9 ;  /* 0x0000541006097816 */ /* 0x000fe40000000009 */
[----:B------:R-:W-:Y:S02]  /*7cd0*/  LOP3.LUT R6, R181, 0xff, RZ, 0xc0, !PT ;  /* 0x000000ffb5067812 */ /* 0x000fe400078ec0ff */
[----:B------:R-:W-:Y:S02]  /*7ce0*/  PRMT R7, R18, 0x7771, RZ ;  /* 0x0000777112077816 */ /* 0x000fe400000000ff */
[----:B------:R-:W-:Y:S02]  /*7cf0*/  LOP3.LUT R175, R175, 0xff00ff, RZ, 0xc0, !PT ;  /* 0x00ff00ffafaf7812 */ /* 0x000fe400078ec0ff */
[----:B------:R-:W-:Y:S02]  /*7d00*/  LOP3.LUT R11, R181, 0xffff, RZ, 0xc0, !PT ;  /* 0x0000ffffb50b7812 */ /* 0x000fe400078ec0ff */
[----:B------:R-:W-:Y:S02]  /*7d10*/  LOP3.LUT R4, R4, 0xff, RZ, 0xc0, !PT ;  /* 0x000000ff04047812 */ /* 0x000fe400078ec0ff */
[----:B------:R-:W-:Y:S02]  /*7d20*/  SHF.R.U32.HI R181, RZ, 0x18, R181 ;  /* 0x00000018ffb57819 */ /* 0x000fe400000116b5 */
[----:B------:R-:W-:Y:S02]  /*7d30*/  PRMT R7, R10, 0x5410, R7 ;  /* 0x000054100a077816 */ /* 0x000fe40000000007 */
[--C-:B------:R-:W-:Y:S02]  /*7d40*/  HSET2.LE.AND R175, R175, R200.reuse, PT ;  /* 0x000000c8afaf7233 */ /* 0x100fe40003803000 */
[----:B------:R-:W-:Y:S02]  /*7d50*/  PRMT R181, R4, 0x5410, R181 ;  /* 0x0000541004b57816 */ /* 0x000fe400000000b5 */
[----:B------:R-:W-:Y:S02]  /*7d60*/  F2FP.F16.F32.PACK_AB R4, R191, R190 ;  /* 0x000000bebf04723e */ /* 0x000fe400000000ff */
[--C-:B------:R-:W-:Y:S02]  /*7d70*/  HSET2.LE.AND R174, R7, R200.reuse, PT ;  /* 0x000000c807ae7233 */ /* 0x100fe40003803000 */
[----:B------:R-:W-:Y:S01]  /*7d80*/  LOP3.LUT R175, R4, R175, RZ, 0xc0, !PT ;  /* 0x000000af04af7212 */ /* 0x000fe200078ec0ff */
[----:B------:R-:W-:Y:S01]  /*7d90*/  FADD.FTZ R4, -R0, R165 ;  /* 0x000000a500047221 */ /* 0x000fe20000010100 */
[----:B------:R-:W-:Y:S02]  /*7da0*/  F2FP.F16.F32.PACK_AB R7, R189, R188 ;  /* 0x000000bcbd07723e */ /* 0x000fe400000000ff */
[----:B------:R-:W-:Y:S02]  /*7db0*/  PRMT R18, R172, 0x7773, RZ ;  /* 0x00007773ac127816 */ /* 0x000fe400000000ff */
[----:B------:R-:W-:Y:S01]  /*7dc0*/  LOP3.LUT R174, R7, R174, RZ, 0xc0, !PT ;  /* 0x000000ae07ae7212 */ /* 0x000fe200078ec0ff */
[----:B------:R-:W-:Y:S01]  /*7dd0*/  FMUL.FTZ R7, R4, UR4 ;  /* 0x0000000404077c20 */ /* 0x000fe20008410000 */
[----:B------:R-:W-:Y:S02]  /*7de0*/  PRMT R183, R183, 0x5410, R18 ;  /* 0x00005410b7b77816 */ /* 0x000fe40000000012 */
[----:B------:R-:W-:Y:S01]  /*7df0*/  MOV R18, R196 ;  /* 0x000000c400127202 */ /* 0x000fe20000000f00 */
[----:B------:R-:W-:Y:S01]  /*7e00*/  FFMA.FTZ R196, R12, UR4, -R205 ;  /* 0x000000040cc47c23 */ /* 0x000fe200080108cd */
[----:B------:R-:W-:Y:S01]  /*7e10*/  SHF.R.U32.HI R8, RZ, 0x8, R8 ;  /* 0x00000008ff087819 */ /* 0x000fe20000011608 */
[----:B------:R-:W-:Y:S01]  /*7e20*/  IMAD.MOV.U32 R12, RZ, RZ, R198 ;  /* 0x000000ffff0c7224 */ /* 0x000fe200078e00c6 */
[----:B------:R-:W-:Y:S01]  /*7e30*/  MOV R13, R199 ;  /* 0x000000c7000d7202 */ /* 0x000fe20000000f00 */
[--C-:B------:R-:W-:Y:S01]  /*7e40*/  FFMA.FTZ R198, R14, UR4, -R204.reuse ;  /* 0x000000040ec67c23 */ /* 0x100fe200080108cc */
[----:B------:R-:W-:Y:S01]  /*7e50*/  FFMA.FTZ R199, R15, UR4, -R204 ;  /* 0x000000040fc77c23 */ /* 0x000fe200080108cc */
[----:B------:R2:W3:Y:S01]  /*7e60*/  MUFU.EX2 R165, R7 ;  /* 0x0000000700a57308 */ /* 0x0004e20000000800 */
[----:B------:R-:W-:Y:S02]  /*7e70*/  PRMT R5, R5, 0x5410, R8 ;  /* 0x0000541005057816 */ /* 0x000fe40000000008 */
[----:B------:R-:W-:Y:S02]  /*7e80*/  SHF.R.U32.HI R11, RZ, 0x8, R11 ;  /* 0x00000008ff0b7819 */ /* 0x000fe4000001160b */
[--C-:B------:R-:W-:Y:S02]  /*7e90*/  HSET2.LE.AND R173, R173, R200.reuse, PT ;  /* 0x000000c8adad7233 */ /* 0x100fe40003803000 */
[----:B------:R-:W-:Y:S03]  /*7ea0*/  PRMT R11, R6, 0x5410, R11 ;  /* 0x00005410060b7816 */ /* 0x000fe6000000000b */
[----:B------:R-:W4:Y:S01]  /*7eb0*/  MUFU.EX2 R196, R196 ;  /* 0x000000c400c47308 */ /* 0x000f220000000800 */
[--C-:B------:R-:W-:Y:S02]  /*7ec0*/  HSET2.LE.AND R172, R5, R200.reuse, PT ;  /* 0x000000c805ac7233 */ /* 0x100fe40003803000 */
[----:B------:R-:W-:Y:S02]  /*7ed0*/  F2FP.F16.F32.PACK_AB R5, R192, R201 ;  /* 0x000000c9c005723e */ /* 0x000fe400000000ff */
[--C-:B------:R-:W-:Y:S02]  /*7ee0*/  HSET2.LE.AND R180, R11, R200.reuse, PT ;  /* 0x000000c80bb47233 */ /* 0x100fe40003803000 */
[----:B------:R-:W-:Y:S03]  /*7ef0*/  LOP3.LUT R172, R5, R172, RZ, 0xc0, !PT ;  /* 0x000000ac05ac7212 */ /* 0x000fe600078ec0ff */
[----:B------:R-:W-:Y:S01]  /*7f00*/  MUFU.EX2 R198, R198 ;  /* 0x000000c600c67308 */ /* 0x000fe20000000800 */
[--C-:B------:R-:W-:Y:S01]  /*7f10*/  HSET2.LE.AND R181, R181, R200.reuse, PT ;  /* 0x000000c8b5b57233 */ /* 0x100fe20003803000 */
[----:B--2---:R-:W-:Y:S01]  /*7f20*/  FMUL.FTZ R7, R167, R163 ;  /* 0x000000a3a7077220 */ /* 0x004fe20000410000 */
[----:B------:R-:W-:Y:S01]  /*7f30*/  F2FP.F16.F32.PACK_AB R6, R193, R202 ;  /* 0x000000cac106723e */ /* 0x000fe200000000ff */
[C---:B---3--:R-:W-:Y:S01]  /*7f40*/  FMUL.FTZ R10, R165.reuse, R158 ;  /* 0x0000009ea50a7220 */ /* 0x048fe20000410000 */
[----:B------:R-:W-:Y:S01]  /*7f50*/  F2FP.F16.F32.PACK_AB R5, R194, R203 ;  /* 0x000000cbc205723e */ /* 0x000fe200000000ff */
[----:B------:R-:W-:Y:S01]  /*7f60*/  FMUL.FTZ R11, R165, R159 ;  /* 0x0000009fa50b7220 */ /* 0x000fe20000410000 */
[----:B------:R-:W-:Y:S03]  /*7f70*/  F2FP.F16.F32.PACK_AB R4, R195, R206 ;  /* 0x000000cec304723e */ /* 0x000fe600000000ff */
[----:B------:R-:W2:Y:S01]  /*7f80*/  MUFU.EX2 R199, R199 ;  /* 0x000000c700c77308 */ /* 0x000ea20000000800 */
[----:B------:R-:W-:Y:S01]  /*7f90*/  LOP3.LUT R173, R6, R173, RZ, 0xc0, !PT ;  /* 0x000000ad06ad7212 */ /* 0x000fe200078ec0ff */
[----:B------:R-:W-:Y:S01]  /*7fa0*/  FMUL.FTZ R6, R167, R162 ;  /* 0x000000a2a7067220 */ /* 0x000fe20000410000 */
[----:B------:R-:W-:Y:S01]  /*7fb0*/  LOP3.LUT R180, R5, R180, RZ, 0xc0, !PT ;  /* 0x000000b405b47212 */ /* 0x000fe200078ec0ff */
[----:B------:R-:W-:Y:S01]  /*7fc0*/  FMUL.FTZ R5, R168, R161 ;  /* 0x000000a1a8057220 */ /* 0x000fe20000410000 */
[----:B------:R-:W-:Y:S01]  /*7fd0*/  LOP3.LUT R181, R4, R181, RZ, 0xc0, !PT ;  /* 0x000000b504b57212 */ /* 0x000fe200078ec0ff */
[C---:B------:R-:W-:Y:S01]  /*7fe0*/  FMUL.FTZ R4, R168.reuse, R160 ;  /* 0x000000a0a8047220 */ /* 0x040fe20000410000 */
[----:B------:R-:W-:Y:S01]  /*7ff0*/  LOP3.LUT R183, R183, 0xff00ff, RZ, 0xc0, !PT ;  /* 0x00ff00ffb7b77812 */ /* 0x000fe200078ec0ff */
[----:B------:R-:W3:Y:S01]  /*8000*/  LDSM.16.MT88.4 R160, [R169] ;  /* 0x00000000a9a0783b */ /* 0x000ee20000004200 */
[--C-:B------:R-:W-:Y:S01]  /*8010*/  HSET2.LE.AND R182, R9, R200.reuse, PT ;  /* 0x000000c809b67233 */ /* 0x100fe20003803000 */
[----:B------:R-:W-:Y:S01]  /*8020*/  FMUL.FTZ R14, R165, R154 ;  /* 0x0000009aa50e7220 */ /* 0x000fe20000410000 */
[----:B----4-:R-:W-:Y:S01]  /*8030*/  F2FP.F16.F32.PACK_AB R9, R197, R196 ;  /* 0x000000c4c509723e */ /* 0x010fe200000000ff */
[----:B------:R-:W-:Y:S01]  /*8040*/  FMUL.FTZ R15, R165, R155 ;  /* 0x0000009ba50f7220 */ /* 0x000fe20000410000 */
[-C--:B-1----:R-:W-:Y:S05]  /*8050*/  HMMA.16816.F32 R4, R172, R176.reuse, R4 ;  /* 0x000000b0ac04723c */ /* 0x082fea0000001804 */
[--C-:B------:R-:W-:Y:S01]  /*8060*/  HSET2.LE.AND R183, R183, R200.reuse, PT ;  /* 0x000000c8b7b77233 */ /* 0x100fe20003803000 */
[----:B------:R-:W-:Y:S01]  /*8070*/  IMAD.MOV.U32 R159, RZ, RZ, R17 ;  /* 0x000000ffff9f7224 */ /* 0x000fe200078e0011 */
[----:B--2---:R-:W-:Y:S01]  /*8080*/  F2FP.F16.F32.PACK_AB R8, R199, R198 ;  /* 0x000000c6c708723e */ /* 0x004fe200000000ff */
[----:B------:R-:W-:Y:S01]  /*8090*/  FMUL.FTZ R17, R168, R149 ;  /* 0x00000095a8117220 */ /* 0x000fe20000410000 */
[----:B------:R-:W-:Y:S01]  /*80a0*/  LOP3.LUT R182, R9, R182, RZ, 0xc0, !PT ;  /* 0x000000b609b67212 */ /* 0x000fe200078ec0ff */
[----:B------:R-:W-:Y:S01]  /*80b0*/  FMUL.FTZ R9, R166, R157 ;  /* 0x0000009da6097220 */ /* 0x000fe20000410000 */
[----:B------:R-:W-:Y:S01]  /*80c0*/  LOP3.LUT R183, R8, R183, RZ, 0xc0, !PT ;  /* 0x000000b708b77212 */ /* 0x000fe200078ec0ff */
[C---:B------:R-:W-:Y:S01]  /*80d0*/  FMUL.FTZ R8, R166.reuse, R156 ;  /* 0x0000009ca6087220 */ /* 0x040fe20000410000 */
[----:B------:R-:W-:Y:S02]  /*80e0*/  IMAD.MOV.U32 R156, RZ, RZ, R12 ;  /* 0x000000ffff9c7224 */ /* 0x000fe400078e000c */
[C---:B------:R-:W-:Y:S01]  /*80f0*/  FMUL.FTZ R12, R166.reuse, R152 ;  /* 0x00000098a60c7220 */ /* 0x040fe20000410000 */
[----:B------:R-:W-:Y:S01]  /*8100*/  MOV R157, R13 ;  /* 0x0000000d009d7202 */ /* 0x000fe20000000f00 */
[----:B------:R-:W-:Y:S01]  /*8110*/  FMUL.FTZ R13, R166, R153 ;  /* 0x00000099a60d7220 */ /* 0x000fe20000410000 */
[----:B------:R-:W-:Y:S01]  /*8120*/  MOV R158, R16 ;  /* 0x00000010009e7202 */ /* 0x000fe20000000f00 */
[----:B------:R-:W-:Y:S01]  /*8130*/  LDSM.16.MT88.4 R152, [R169+0x1000] ;  /* 0x00100000a998783b */ /* 0x000fe20000004200 */
[C---:B------:R-:W-:Y:S04]  /*8140*/  HMMA.16816.F32 R8, R180.reuse, R176, R8 ;  /* 0x000000b0b408723c */ /* 0x040fe80000001808 */
[----:B------:R-:W-:Y:S01]  /*8150*/  FMUL.FTZ R16, R168, R148 ;  /* 0x00000094a8107220 */ /* 0x000fe20000410000 */
[----:B------:R-:W-:Y:S02]  /*8160*/  IMAD.MOV.U32 R176, RZ, RZ, R18 ;  /* 0x000000ffffb07224 */ /* 0x000fe400078e0012 */
[C---:B------:R-:W-:Y:S01]  /*8170*/  FMUL.FTZ R18, R167.reuse, R150 ;  /* 0x00000096a7127220 */ /* 0x040fe20000410000 */
[----:B------:R-:W-:Y:S01]  /*8180*/  IMAD.MOV.U32 R177, RZ, RZ, R19 ;  /* 0x000000ffffb17224 */ /* 0x000fe200078e0013 */
[-C--:B------:R-:W-:Y:S03]  /*8190*/  HMMA.16816.F32 R12, R180, R178.reuse, R12 ;  /* 0x000000b2b40c723c */ /* 0x080fe6000000180c */
[----:B------:R-:W-:Y:S01]  /*81a0*/  FMUL.FTZ R19, R167, R151 ;  /* 0x00000097a7137220 */ /* 0x000fe20000410000 */
[C---:B------:R-:W-:Y:S01]  /*81b0*/  FMUL.FTZ R90, R165.reuse, R90 ;  /* 0x0000005aa55a7220 */ /* 0x040fe20000410000 */
[----:B------:R-:W1:Y:S01]  /*81c0*/  LDSM.16.MT88.4 R148, [R187+0xa000] ;  /* 0x00a00000bb94783b */ /* 0x000e620000004200 */
[C---:B------:R-:W-:Y:S01]  /*81d0*/  FMUL.FTZ R91, R165.reuse, R91 ;  /* 0x0000005ba55b7220 */ /* 0x040fe20000410000 */
[C---:B------:R-:W-:Y:S01]  /*81e0*/  FMUL.FTZ R94, R165.reuse, R94 ;  /* 0x0000005ea55e7220 */ /* 0x040fe20000410000 */
[----:B------:R-:W-:Y:S01]  /*81f0*/  FMUL.FTZ R95, R165, R95 ;  /* 0x0000005fa55f7220 */ /* 0x000fe20000410000 */
[----:B------:R-:W-:Y:S01]  /*8200*/  IMAD.MOV.U32 R218, RZ, RZ, R176 ;  /* 0x000000ffffda7224 */ /* 0x000fe200078e00b0 */
[C---:B------:R-:W-:Y:S04]  /*8210*/  HMMA.16816.F32 R16, R172.reuse, R178, R16 ;  /* 0x000000b2ac10723c */ /* 0x040fe80000001810 */
[----:B------:R-:W-:Y:S01]  /*8220*/  MOV R219, R177 ;  /* 0x000000b100db7202 */ /* 0x000fe20000000f00 */
[----:B------:R-:W-:Y:S02]  /*8230*/  IMAD.MOV.U32 R217, RZ, RZ, R157 ;  /* 0x000000ffffd97224 */ /* 0x000fe400078e009d */
[--C-:B------:R-:W-:Y:S01]  /*8240*/  FFMA.FTZ R178, R34, UR4, -R207.reuse ;  /* 0x0000000422b27c23 */ /* 0x100fe200080108cf */
[----:B------:R-:W-:Y:S01]  /*8250*/  FMUL.FTZ R34, R167, R146 ;  /* 0x00000092a7227220 */ /* 0x000fe20000410000 */
[-C--:B---3--:R-:W-:Y:S03]  /*8260*/  HMMA.16816.F32 R68, R172, R160.reuse, R68 ;  /* 0x000000a0ac44723c */ /* 0x088fe60000001844 */
[C---:B------:R-:W-:Y:S01]  /*8270*/  FMUL.FTZ R74, R165.reuse, R74 ;  /* 0x0000004aa54a7220 */ /* 0x040fe20000410000 */
[----:B------:R-:W-:Y:S01]  /*8280*/  FMUL.FTZ R75, R165, R75 ;  /* 0x0000004ba54b7220 */ /* 0x000fe20000410000 */
[----:B------:R-:W-:Y:S01]  /*8290*/  FFMA.FTZ R179, R35, UR4, -R207 ;  /* 0x0000000423b37c23 */ /* 0x000fe200080108cf */
[----:B------:R-:W-:Y:S01]  /*82a0*/  FMUL.FTZ R35, R167, R147 ;  /* 0x00000093a7237220 */ /* 0x000fe20000410000 */
[C---:B------:R-:W-:Y:S01]  /*82b0*/  FMUL.FTZ R23, R165.reuse, R143 ;  /* 0x0000008fa5177220 */ /* 0x040fe20000410000 */
[----:B------:R-:W-:Y:S01]  /*82c0*/  MOV R143, R217 ;  /* 0x000000d9008f7202 */ /* 0x000fe20000000f00 */
[C---:B------:R-:W-:Y:S01]  /*82d0*/  FMUL.FTZ R78, R165.reuse, R78 ;  /* 0x0000004ea54e7220 */ /* 0x040fe20000410000 */
[C---:B------:R-:W-:Y:S01]  /*82e0*/  FMUL.FTZ R79, R165.reuse, R79 ;  /* 0x0000004fa54f7220 */ /* 0x040fe20000410000 */
[C---:B------:R-:W-:Y:S01]  /*82f0*/  HMMA.16816.F32 R72, R180.reuse, R160, R72 ;  /* 0x000000a0b448723c */ /* 0x040fe20000001848 */
[----:B------:R-:W-:Y:S03]  /*8300*/  MUFU.EX2 R178, R178 ;  /* 0x000000b200b27308 */ /* 0x000fe60000000800 */
[C---:B------:R-:W-:Y:S01]  /*8310*/  FMUL.FTZ R106, R165.reuse, R106 ;  /* 0x0000006aa56a7220 */ /* 0x040fe20000410000 */
[C---:B------:R-:W-:Y:S01]  /*8320*/  FMUL.FTZ R107, R165.reuse, R107 ;  /* 0x0000006ba56b7220 */ /* 0x040fe20000410000 */
[C---:B------:R-:W-:Y:S01]  /*8330*/  FMUL.FTZ R110, R165.reuse, R110 ;  /* 0x0000006ea56e7220 */ /* 0x040fe20000410000 */
[----:B------:R-:W-:Y:S01]  /*8340*/  FMUL.FTZ R111, R165, R111 ;  /* 0x0000006fa56f7220 */ /* 0x000fe20000410000 */
[-C--:B------:R-:W-:Y:S03]  /*8350*/  HMMA.16816.F32 R76, R180, R162.reuse, R76 ;  /* 0x000000a2b44c723c */ /* 0x080fe6000000184c */
[----:B------:R-:W2:Y:S01]  /*8360*/  MUFU.EX2 R179, R179 ;  /* 0x000000b300b37308 */ /* 0x000ea20000000800 */
[----:B------:R-:W-:Y:S01]  /*8370*/  LOP3.LUT R160, R235, R216, R227, 0x96, !PT ;  /* 0x000000d8eba07212 */ /* 0x000fe200078e96e3 */
[----:B------:R-:W-:Y:S01]  /*8380*/  IMAD.MOV.U32 R216, RZ, RZ, R156 ;  /* 0x000000ffffd87224 */ /* 0x000fe200078e009c */
[----:B------:R-:W-:Y:S01]  /*8390*/  MOV R227, R159 ;  /* 0x0000009f00e37202 */ /* 0x000fe20000000f00 */
[----:B------:R-:W-:Y:S02]  /*83a0*/  VIADD R159, R171, 0x646e171e ;  /* 0x646e171eab9f7836 */ /* 0x000fe40000000000 */
[--C-:B------:R-:W-:Y:S01]  /*83b0*/  FFMA.FTZ R176, R32, UR4, -R208.reuse ;  /* 0x0000000420b07c23 */ /* 0x100fe200080108d0 */
[C---:B------:R-:W-:Y:S04]  /*83c0*/  HMMA.16816.F32 R80, R172.reuse, R162, R80 ;  /* 0x000000a2ac50723c */ /* 0x040fe80000001850 */
[----:B------:R-:W-:Y:S01]  /*83d0*/  PRMT R163, R212, 0x7773, RZ ;  /* 0x00007773d4a37816 */ /* 0x000fe200000000ff */
[----:B------:R-:W-:Y:S04]  /*83e0*/  IMAD.WIDE.U32 R160, R160, -0x2daee0ad, RZ ;  /* 0xd2511f53a0a07825 */ /* 0x000fe800078e00ff */
[----:B------:R-:W-:Y:S01]  /*83f0*/  FFMA.FTZ R177, R33, UR4, -R208 ;  /* 0x0000000421b17c23 */ /* 0x000fe200080108d0 */
[----:B------:R-:W-:Y:S01]  /*8400*/  MUFU.EX2 R176, R176 ;  /* 0x000000b000b07308 */ /* 0x000fe20000000800 */
[-C--:B-1----:R-:W-:Y:S03]  /*8410*/  HMMA.16816.F32 R84, R172, R148.reuse, R84 ;  /* 0x00000094ac54723c */ /* 0x082fe60000001854 */
[----:B------:R-:W-:Y:S01]  /*8420*/  MOV R32, R160 ;  /* 0x000000a000207202 */ /* 0x000fe20000000f00 */
[----:B------:R-:W-:Y:S01]  /*8430*/  FMUL.FTZ R33, R168, R145 ;  /* 0x00000091a8217220 */ /* 0x000fe20000410000 */
[----:B------:R-:W-:Y:S01]  /*8440*/  PRMT R157, R160, 0x7771, RZ ;  /* 0x00007771a09d7816 */ /* 0x000fe200000000ff */
[----:B------:R-:W-:Y:S01]  /*8450*/  IMAD.MOV.U32 R226, RZ, RZ, R158 ;  /* 0x000000ffffe27224 */ /* 0x000fe200078e009e */
[----:B------:R-:W-:Y:S01]  /*8460*/  PRMT R158, R212, 0x7771, RZ ;  /* 0x00007771d49e7816 */ /* 0x000fe200000000ff */
[C---:B------:R-:W-:Y:S01]  /*8470*/  HMMA.16816.F32 R88, R180.reuse, R148, R88 ;  /* 0x00000094b458723c */ /* 0x040fe20000001858 */
[----:B------:R-:W1:Y:S03]  /*8480*/  MUFU.EX2 R177, R177 ;  /* 0x000000b100b17308 */ /* 0x000e660000000800 */
[C---:B------:R-:W-:Y:S01]  /*8490*/  PRMT R156, R160.reuse, 0x7772, RZ ;  /* 0x00007772a09c7816 */ /* 0x040fe200000000ff */
[C---:B------:R-:W-:Y:S01]  /*84a0*/  FMUL.FTZ R118, R165.reuse, R118 ;  /* 0x00000076a5767220 */ /* 0x040fe20000410000 */
[----:B------:R-:W-:Y:S01]  /*84b0*/  FMUL.FTZ R119, R165, R119 ;  /* 0x00000077a5777220 */ /* 0x000fe20000410000 */
[----:B------:R-:W-:Y:S01]  /*84c0*/  LOP3.LUT R214, R159, R214, R161, 0x96, !PT ;  /* 0x000000d69fd67212 */ /* 0x000fe200078e96a1 */
[-C--:B------:R-:W-:Y:S03]  /*84d0*/  HMMA.16816.F32 R92, R180, R150.reuse, R92 ;  /* 0x00000096b45c723c */ /* 0x080fe6000000185c */
[----:B------:R-:W-:Y:S01]  /*84e0*/  PRMT R161, R160, 0x7773, RZ ;  /* 0x00007773a0a17816 */ /* 0x000fe200000000ff */
[C---:B------:R-:W-:Y:S01]  /*84f0*/  FMUL.FTZ R126, R165.reuse, R126 ;  /* 0x0000007ea57e7220 */ /* 0x040fe20000410000 */
[----:B------:R-:W-:Y:S01]  /*8500*/  SHF.R.U32.HI R225, RZ, 0x18, R214 ;  /* 0x00000018ffe17819 */ /* 0x000fe200000116d6 */
[----:B------:R-:W-:Y:S01]  /*8510*/  FMUL.FTZ R127, R165, R127 ;  /* 0x0000007fa57f7220 */ /* 0x000fe20000410000 */
[----:B------:R-:W-:Y:S01]  /*8520*/  PRMT R160, R212, 0x7772, RZ ;  /* 0x00007772d4a07816 */ /* 0x000fe200000000ff */
[C---:B------:R-:W-:Y:S01]  /*8530*/  HMMA.16816.F32 R96, R172.reuse, R150, R96 ;  /* 0x00000096ac60723c */ /* 0x040fe20000001860 */
[----:B------:R-:W3:Y:S03]  /*8540*/  LDSM.16.MT88.4 R148, [R187+0xb000] ;  /* 0x00b00000bb94783b */ /* 0x000ee60000004200 */
[----:B------:R-:W-:Y:S01]  /*8550*/  FFMA.FTZ R217, R24, UR4, -R205 ;  /* 0x0000000418d97c23 */ /* 0x000fe200080108cd */
[----:B------:R-:W-:Y:S01]  /*8560*/  FMUL.FTZ R24, R166, R132 ;  /* 0x00000084a6187220 */ /* 0x000fe20000410000 */
[----:B--2---:R-:W-:Y:S01]  /*8570*/  F2FP.F16.F32.PACK_AB R132, R179, R178 ;  /* 0x000000b2b384723e */ /* 0x004fe200000000ff */
[----:B------:R-:W-:Y:S01]  /*8580*/  FFMA.FTZ R227, R46, UR4, -R204 ;  /* 0x000000042ee37c23 */ /* 0x000fe200080108cc */
[-C--:B------:R-:W-:Y:S02]  /*8590*/  HMMA.16816.F32 R100, R172, R152.reuse, R100 ;  /* 0x00000098ac64723c */ /* 0x080fe40000001864 */
[----:B------:R-:W-:Y:S01]  /*85a0*/  MUFU.EX2 R217, R217 ;  /* 0x000000d900d97308 */ /* 0x000fe20000000800 */
[----:B------:R-:W-:Y:S01]  /*85b0*/  FFMA.FTZ R206, R165, R252, R206 ;  /* 0x000000fca5ce7223 */ /* 0x000fe200000100ce */
[C---:B------:R-:W-:Y:S03]  /*85c0*/  FFMA.FTZ R203, R166.reuse, R249, R203 ;  /* 0x000000f9a6cb7223 */ /* 0x040fe600000100cb */
[----:B------:R-:W-:Y:S01]  /*85d0*/  FADD.FTZ R195, R195, R206 ;  /* 0x000000cec3c37221 */ /* 0x000fe20000010000 */
[C---:B------:R-:W-:Y:S04]  /*85e0*/  HMMA.16816.F32 R104, R180.reuse, R152, R104 ;  /* 0x00000098b468723c */ /* 0x040fe80000001868 */
[----:B------:R-:W-:Y:S01]  /*85f0*/  MUFU.EX2 R227, R227 ;  /* 0x000000e300e37308 */ /* 0x000fe20000000800 */
[----:B------:R-:W-:Y:S01]  /*8600*/  LOP3.LUT R153, R159, R210, R213, 0x96, !PT ;  /* 0x000000d29f997212 */ /* 0x000fe200078e96d5 */
[----:B------:R-:W-:Y:S01]  /*8610*/  FFMA.FTZ R210, R21, UR4, -R208 ;  /* 0x0000000415d27c23 */ /* 0x000fe200080108d0 */
[----:B------:R-:W-:Y:S01]  /*8620*/  FMUL.FTZ R21, R166, R141 ;  /* 0x0000008da6157220 */ /* 0x000fe20000410000 */
[----:B------:R-:W-:Y:S01]  /*8630*/  IMAD.MOV.U32 R152, RZ, RZ, R212 ;  /* 0x000000ffff987224 */ /* 0x000fe200078e00d4 */
[-C--:B------:R-:W-:Y:S03]  /*8640*/  HMMA.16816.F32 R108, R180, R154.reuse, R108 ;  /* 0x0000009ab46c723c */ /* 0x080fe6000000186c */
[----:B------:R-:W-:Y:S01]  /*8650*/  LOP3.LUT R20, R153, 0xffff, RZ, 0xc0, !PT ;  /* 0x0000ffff99147812 */ /* 0x000fe200078ec0ff */
[----:B------:R-:W-:Y:S01]  /*8660*/  FFMA.FTZ R212, R22, UR4, -R207 ;  /* 0x0000000416d47c23 */ /* 0x000fe200080108cf */
[----:B------:R-:W-:Y:S01]  /*8670*/  LOP3.LUT R145, R152, 0xff, RZ, 0xc0, !PT ;  /* 0x000000ff98917812 */ /* 0x000fe200078ec0ff */
[----:B------:R-:W-:Y:S01]  /*8680*/  FMUL.FTZ R22, R165, R142 ;  /* 0x0000008ea5167220 */ /* 0x000fe20000410000 */
[----:B------:R-:W-:Y:S01]  /*8690*/  PRMT R152, R156, 0x5410, R161 ;  /* 0x000054109c987816 */ /* 0x000fe200000000a1 */
[C---:B------:R-:W-:Y:S01]  /*86a0*/  HMMA.16816.F32 R112, R172.reuse, R154, R112 ;  /* 0x0000009aac70723c */ /* 0x040fe20000001870 */
[----:B------:R-:W2:Y:S03]  /*86b0*/  MUFU.EX2 R210, R210 ;  /* 0x000000d200d27308 */ /* 0x000ea60000000800 */
[----:B------:R-:W-:Y:S01]  /*86c0*/  LOP3.LUT R154, R32, 0xff, RZ, 0xc0, !PT ;  /* 0x000000ff209a7812 */ /* 0x000fe200078ec0ff */
[----:B------:R-:W-:Y:S01]  /*86d0*/  FMUL.FTZ R32, R168, R144 ;  /* 0x00000090a8207220 */ /* 0x000fe20000410000 */
[----:B------:R-:W-:Y:S01]  /*86e0*/  SHF.R.U32.HI R161, RZ, 0x18, R153 ;  /* 0x00000018ffa17819 */ /* 0x000fe20000011699 */
[----:B------:R-:W-:Y:S01]  /*86f0*/  IMAD.MOV.U32 R142, RZ, RZ, R216 ;  /* 0x000000ffff8e7224 */ /* 0x000fe200078e00d8 */
[----:B------:R-:W-:Y:S01]  /*8700*/  PRMT R155, R154, 0x5410, R157 ;  /* 0x000054109a9b7816 */ /* 0x000fe2000000009d */
[----:B------:R-:W-:Y:S01]  /*8710*/  FFMA.FTZ R216, R31, UR4, -R204 ;  /* 0x000000041fd87c23 */ /* 0x000fe200080108cc */
[--C-:B------:R-:W-:Y:S01]  /*8720*/  PRMT R157, R145, 0x5410, R158.reuse ;  /* 0x00005410919d7816 */ /* 0x100fe2000000009e */
[----:B------:R-:W-:Y:S01]  /*8730*/  FMUL.FTZ R31, R167, R139 ;  /* 0x0000008ba71f7220 */ /* 0x000fe20000410000 */
[-C--:B---3--:R-:W-:Y:S01]  /*8740*/  HMMA.16816.F32 R32, R172, R148.reuse, R32 ;  /* 0x00000094ac20723c */ /* 0x088fe20000001820 */
[----:B------:R-:W3:Y:S01]  /*8750*/  LDSM.16.MT88.4 R144, [R169+0x2000] ;  /* 0x00200000a990783b */ /* 0x000ee20000004200 */
[----:B------:R-:W4:Y:S01]  /*8760*/  MUFU.EX2 R212, R212 ;  /* 0x000000d400d47308 */ /* 0x000f220000000800 */
[----:B------:R-:W-:Y:S01]  /*8770*/  FFMA.FTZ R213, R28, UR4, -R205 ;  /* 0x000000041cd57c23 */ /* 0x000fe200080108cd */
[----:B------:R-:W-:Y:S01]  /*8780*/  PRMT R158, R153, 0x7632, R158 ;  /* 0x00007632999e7816 */ /* 0x000fe2000000009e */
[----:B------:R-:W-:Y:S01]  /*8790*/  FADD.FTZ R203, R194, R203 ;  /* 0x000000cbc2cb7221 */ /* 0x000fe20000010000 */
[----:B------:R-:W-:Y:S01]  /*87a0*/  LOP3.LUT R139, R152, 0xff00ff, RZ, 0xc0, !PT ;  /* 0x00ff00ff988b7812 */ /* 0x000fe200078ec0ff */
[----:B------:R-:W-:Y:S01]  /*87b0*/  FADD.FTZ R198, R198, R195 ;  /* 0x000000c3c6c67221 */ /* 0x000fe20000010000 */
[C---:B------:R-:W-:Y:S04]  /*87c0*/  HMMA.16816.F32 R116, R180.reuse, R148, R116 ;  /* 0x00000094b474723c */ /* 0x040fe80000001874 */
[----:B------:R-:W-:Y:S01]  /*87d0*/  MUFU.EX2 R213, R213 ;  /* 0x000000d500d57308 */ /* 0x000fe20000000800 */
[----:B------:R-:W-:Y:S01]  /*87e0*/  SHF.R.U32.HI R28, RZ, 0x8, R20 ;  /* 0x00000008ff1c7819 */ /* 0x000fe20000011614 */
[----:B------:R-:W-:Y:S01]  /*87f0*/  FMUL.FTZ R20, R166, R140 ;  /* 0x0000008ca6147220 */ /* 0x000fe20000410000 */
[----:B------:R-:W-:Y:S01]  /*8800*/  LOP3.LUT R140, R158, 0xff, RZ, 0xc0, !PT ;  /* 0x000000ff9e8c7812 */ /* 0x000fe200078ec0ff */
[----:B------:R-:W-:Y:S01]  /*8810*/  FFMA.FTZ R158, R27, UR4, -R204 ;  /* 0x000000041b9e7c23 */ /* 0x000fe200080108cc */
[----:B------:R-:W-:Y:S01]  /*8820*/  PRMT R156, R160, 0x5410, R163 ;  /* 0x00005410a09c7816 */ /* 0x000fe200000000a3 */
[----:B------:R-:W-:Y:S01]  /*8830*/  FMUL.FTZ R27, R165, R135 ;  /* 0x00000087a51b7220 */ /* 0x000fe20000410000 */
[----:B------:R-:W-:Y:S03]  /*8840*/  LOP3.LUT R163, R153, 0xff, RZ, 0xc0, !PT ;  /* 0x000000ff99a37812 */ /* 0x000fe600078ec0ff */
[----:B------:R-:W-:Y:S01]  /*8850*/  MUFU.EX2 R216, R216 ;  /* 0x000000d800d87308 */ /* 0x000fe20000000800 */
[-C--:B------:R-:W-:Y:S03]  /*8860*/  HMMA.16816.F32 R20, R180, R150.reuse, R20 ;  /* 0x00000096b414723c */ /* 0x080fe60000001814 */
[----:B------:R-:W-:Y:S01]  /*8870*/  PRMT R148, R214, 0x7632, R148 ;  /* 0x00007632d6947816 */ /* 0x000fe20000000094 */
[----:B------:R-:W-:Y:S01]  /*8880*/  FADD.FTZ R196, R196, R203 ;  /* 0x000000cbc4c47221 */ /* 0x000fe20000010000 */
[C---:B------:R-:W-:Y:S01]  /*8890*/  LOP3.LUT R149, R214.reuse, 0xff, RZ, 0xc0, !PT ;  /* 0x000000ffd6957812 */ /* 0x040fe200078ec0ff */
[----:B------:R-:W-:Y:S01]  /*88a0*/  FADD.FTZ R198, R199, R198 ;  /* 0x000000c6c7c67221 */ /* 0x000fe20000010000 */
[----:B------:R-:W-:Y:S01]  /*88b0*/  LOP3.LUT R154, R214, 0xffff, RZ, 0xc0, !PT ;  /* 0x0000ffffd69a7812 */ /* 0x000fe200078ec0ff */
[C---:B------:R-:W-:Y:S04]  /*88c0*/  HMMA.16816.F32 R120, R172.reuse, R150, R120 ;  /* 0x00000096ac78723c */ /* 0x040fe80000001878 */
[----:B------:R-:W-:Y:S01]  /*88d0*/  PRMT R163, R163, 0x5410, R28 ;  /* 0x00005410a3a37816 */ /* 0x000fe2000000001c */
[----:B------:R-:W-:Y:S01]  /*88e0*/  FFMA.FTZ R214, R29, UR4, -R205 ;  /* 0x000000041dd67c23 */ /* 0x000fe200080108cd */
[C---:B------:R-:W-:Y:S01]  /*88f0*/  FMUL.FTZ R28, R168.reuse, R136 ;  /* 0x00000088a81c7220 */ /* 0x040fe20000410000 */
[----:B------:R-:W-:Y:S01]  /*8900*/  FMUL.FTZ R29, R168, R137 ;  /* 0x00000089a81d7220 */ /* 0x000fe20000410000 */
[----:B------:R-:W-:Y:S01]  /*8910*/  PRMT R161, R140, 0x5410, R161 ;  /* 0x000054108ca17816 */ /* 0x000fe200000000a1 */
[----:B------:R-:W-:Y:S01]  /*8920*/  IMAD.MOV.U32 R150, RZ, RZ, R142 ;  /* 0x000000ffff967224 */ /* 0x000fe200078e008e */
[----:B------:R-:W-:Y:S01]  /*8930*/  LOP3.LUT R148, R148, 0xff, RZ, 0xc0, !PT ;  /* 0x000000ff94947812 */ /* 0x000fe200078ec0ff */
[----:B------:R-:W-:Y:S01]  /*8940*/  IMAD.MOV.U32 R151, RZ, RZ, R143 ;  /* 0x000000ffff977224 */ /* 0x000fe200078e008f */
[----:B------:R-:W-:Y:S01]  /*8950*/  SHF.R.U32.HI R154, RZ, 0x8, R154 ;  /* 0x00000008ff9a7819 */ /* 0x000fe2000001169a */
[----:B------:R-:W4:Y:S01]  /*8960*/  LDSM.16.MT88.4 R140, [R187+0x9400] ;  /* 0x00940000bb8c783b */ /* 0x000f220000004200 */
[-C--:B---3--:R-:W-:Y:S01]  /*8970*/  HMMA.16816.F32 R28, R172, R144.reuse, R28 ;  /* 0x00000090ac1c723c */ /* 0x088fe2000000181c */
[----:B------:R-:W3:Y:S02]  /*8980*/  MUFU.EX2 R214, R214 ;  /* 0x000000d600d67308 */ /* 0x000ee40000000800 */
[----:B------:R-:W-:Y:S01]  /*8990*/  PRMT R149, R149, 0x5410, R154 ;  /* 0x0000541095957816 */ /* 0x000fe2000000009a */
[----:B------:R-:W-:Y:S01]  /*89a0*/  FADD.FTZ R196, R197, R196 ;  /* 0x000000c4c5c47221 */ /* 0x000fe20000010000 */
[--C-:B------:R-:W-:Y:S01]  /*89b0*/  HSET2.LE.AND R138, R155, R200.reuse, PT ;  /* 0x000000c89b8a7233 */ /* 0x100fe20003803000 */
[----:B------:R-:W-:Y:S01]  /*89c0*/  IMAD.MOV.U32 R155, RZ, RZ, R219 ;  /* 0x000000ffff9b7224 */ /* 0x000fe200078e00db */
[----:B------:R-:W-:Y:S01]  /*89d0*/  MOV R154, R218 ;  /* 0x000000da009a7202 */ /* 0x000fe20000000f00 */
[C---:B------:R-:W-:Y:S04]  /*89e0*/  HMMA.16816.F32 R124, R180.reuse, R144, R124 ;  /* 0x00000090b47c723c */ /* 0x040fe8000000187c */
[----:B------:R-:W-:Y:S01]  /*89f0*/  FFMA.FTZ R218, R25, UR4, -R205 ;  /* 0x0000000419da7c23 */ /* 0x000fe200080108cd */
[----:B------:R-:W-:Y:S01]  /*8a00*/  FFMA.FTZ R219, R26, UR4, -R204 ;  /* 0x000000041adb7c23 */ /* 0x000fe200080108cc */
[----:B------:R-:W-:Y:S01]  /*8a10*/  FMUL.FTZ R25, R166, R133 ;  /* 0x00000085a6197220 */ /* 0x000fe20000410000 */
[----:B------:R-:W-:Y:S01]  /*8a20*/  FMUL.FTZ R26, R165, R134 ;  /* 0x00000086a51a7220 */ /* 0x000fe20000410000 */
[----:B------:R-:W-:Y:S01]  /*8a30*/  PRMT R225, R148, 0x5410, R225 ;  /* 0x0000541094e17816 */ /* 0x000fe200000000e1 */
[----:B------:R-:W-:Y:S01]  /*8a40*/  IMAD.MOV.U32 R144, RZ, RZ, R150 ;  /* 0x000000ffff907224 */ /* 0x000fe200078e0096 */
[--C-:B------:R-:W-:Y:S01]  /*8a50*/  HSET2.LE.AND R136, R149, R200.reuse, PT ;  /* 0x000000c895887233 */ /* 0x100fe20003803000 */
[----:B------:R-:W-:Y:S01]  /*8a60*/  MUFU.EX2 R219, R219 ;  /* 0x000000db00db7308 */ /* 0x000fe20000000800 */
[----:B------:R-:W-:Y:S02]  /*8a70*/  MOV R145, R151 ;  /* 0x0000009700917202 */ /* 0x000fe40000000f00 */
[-C--:B------:R-:W-:Y:S01]  /*8a80*/  HMMA.16816.F32 R24, R180, R146.reuse, R24 ;  /* 0x00000092b418723c */ /* 0x080fe20000001818 */
[----:B------:R-:W3:Y:S02]  /*8a90*/  LDSM.16.MT88.4 R148, [R169+0x400] ;  /* 0x00040000a994783b */ /* 0x000ee40000004200 */
[----:B-1----:R-:W-:Y:S01]  /*8aa0*/  F2FP.F16.F32.PACK_AB R137, R177, R176 ;  /* 0x000000b0b189723e */ /* 0x002fe200000000ff */
[----:B------:R-:W-:Y:S03]  /*8ab0*/  IMAD.MOV.U32 R182, RZ, RZ, R154 ;  /* 0x000000ffffb67224 */ /* 0x000fe600078e009a */
[----:B------:R1:W1:Y:S01]  /*8ac0*/  MUFU.EX2 R180, R158 ;  /* 0x0000009e00b47308 */ /* 0x0002620000000800 */
[--C-:B------:R-:W-:Y:S01]  /*8ad0*/  HSET2.LE.AND R139, R139, R200.reuse, PT ;  /* 0x000000c88b8b7233 */ /* 0x100fe20003803000 */
[----:B------:R-:W-:Y:S01]  /*8ae0*/  IMAD.MOV.U32 R183, RZ, RZ, R155 ;  /* 0x000000ffffb77224 */ /* 0x000fe200078e009b */
[----:B------:R-:W-:Y:S01]  /*8af0*/  HMMA.16816.F32 R128, R172, R146, R128 ;  /* 0x00000092ac80723c */ /* 0x000fe20000001880 */
[----:B------:R-:W1:Y:S03]  /*8b00*/  LDSM.16.MT88.4 R152, [R187+0xa400] ;  /* 0x00a40000bb98783b */ /* 0x000e660000004200 */
[----:B--2---:R-:W-:Y:S03]  /*8b10*/  F2FP.F16.F32.PACK_AB R133, R210, R209 ;  /* 0x000000d1d285723e */ /* 0x004fe600000000ff */
[----:B------:R-:W2:Y:S01]  /*8b20*/  MUFU.EX2 R218, R218 ;  /* 0x000000da00da7308 */ /* 0x000ea20000000800 */
[----:B------:R-:W-:Y:S01]  /*8b30*/  LOP3.LUT R138, R137, R138, RZ, 0xc0, !PT ;  /* 0x0000008a898a7212 */ /* 0x000fe200078ec0ff */
[----:B------:R-:W-:Y:S01]  /*8b40*/  IMAD.MOV.U32 R174, RZ, RZ, R144 ;  /* 0x000000ffffae7224 */ /* 0x000fe200078e0090 */
[----:B------:R-:W-:Y:S01]  /*8b50*/  LOP3.LUT R139, R132, R139, RZ, 0xc0, !PT ;  /* 0x0000008b848b7212 */ /* 0x000fe200078ec0ff */
[----:B------:R-:W-:Y:S01]  /*8b60*/  IMAD.MOV.U32 R175, RZ, RZ, R145 ;  /* 0x000000ffffaf7224 */ /* 0x000fe200078e0091 */
[--C-:B------:R-:W-:Y:S01]  /*8b70*/  HSET2.LE.AND R137, R225, R200.reuse, PT ;  /* 0x000000c8e1897233 */ /* 0x100fe20003803000 */
[----:B------:R-:W2:Y:S01]  /*8b80*/  LDSM.16.MT88.4 R144, [R169+0x1400] ;  /* 0x00140000a990783b */ /* 0x000ea20000004200 */
[----:B----4-:R-:W-:Y:S01]  /*8b90*/  F2FP.F16.F32.PACK_AB R132, R211, R212 ;  /* 0x000000d4d384723e */ /* 0x010fe200000000ff */
[--C-:B------:R-:W-:Y:S01]  /*8ba0*/  FFMA.FTZ R174, R51, UR4, -R207.reuse ;  /* 0x0000000433ae7c23 */ /* 0x100fe200080108cf */
[----:B------:R-:W-:Y:S01]  /*8bb0*/  LOP3.LUT R136, R133, R136, RZ, 0xc0, !PT ;  /* 0x0000008885887212 */ /* 0x000fe200078ec0ff */
[----:B------:R-:W-:Y:S01]  /*8bc0*/  FFMA.FTZ R181, R36, UR4, -R208 ;  /* 0x0000000424b57c23 */ /* 0x000fe200080108d0 */
[----:B------:R-:W-:Y:S01]  /*8bd0*/  LOP3.LUT R135, R156, 0xff00ff, RZ, 0xc0, !PT ;  /* 0x00ff00ff9c877812 */ /* 0x000fe200078ec0ff */
[----:B------:R-:W-:Y:S01]  /*8be0*/  FFMA.FTZ R183, R38, UR4, -R207 ;  /* 0x0000000426b77c23 */ /* 0x000fe200080108cf */
[--C-:B------:R-:W-:Y:S01]  /*8bf0*/  HSET2.LE.AND R134, R157, R200.reuse, PT ;  /* 0x000000c89d867233 */ /* 0x100fe20003803000 */
[----:B------:R-:W-:Y:S01]  /*8c00*/  IMAD.MOV.U32 R157, RZ, RZ, R171 ;  /* 0x000000ffff9d7224 */ /* 0x000fe200078e00ab */
[----:B------:R-:W-:Y:S01]  /*8c10*/  MOV R156, R170 ;  /* 0x000000aa009c7202 */ /* 0x000fe20000000f00 */
[----:B------:R-:W-:Y:S01]  /*8c20*/  MUFU.EX2 R174, R174 ;  /* 0x000000ae00ae7308 */ /* 0x000fe20000000800 */
[----:B---3--:R-:W-:Y:S01]  /*8c30*/  F2FP.F16.F32.PACK_AB R133, R214, R213 ;  /* 0x000000d5d685723e */ /* 0x008fe200000000ff */
[----:B------:R3:W5:Y:S01]  /*8c40*/  LDL.LU.64 R170, [R1+0x28] ;  /* 0x0000280001aa7983 */ /* 0x0007620000300a00 */
[----:B------:R-:W-:Y:S01]  /*8c50*/  LOP3.LUT R137, R132, R137, RZ, 0xc0, !PT ;  /* 0x0000008984897212 */ /* 0x000fe200078ec0ff */
[----:B------:R-:W-:Y:S01]  /*8c60*/  IMAD.MOV.U32 R172, RZ, RZ, R156 ;  /* 0x000000ffffac7224 */ /* 0x000fe200078e009c */
[----:B------:R-:W-:Y:S01]  /*8c70*/  LOP3.LUT R134, R133, R134, RZ, 0xc0, !PT ;  /* 0x0000008685867212 */ /* 0x000fe200078ec0ff */
[----:B------:R-:W-:Y:S01]  /*8c80*/  FFMA.FTZ R172, R48, UR4, -R208 ;  /* 0x0000000430ac7c23 */ /* 0x000fe200080108d0 */
[--C-:B------:R-:W-:Y:S03]  /*8c90*/  HSET2.LE.AND R135, R135, R200.reuse, PT ;  /* 0x000000c887877233 */ /* 0x100fe60003803000 */
[----:B------:R-:W-:Y:S01]  /*8ca0*/  MUFU.EX2 R183, R183 ;  /* 0x000000b700b77308 */ /* 0x000fe20000000800 */
[--C-:B------:R-:W-:Y:S01]  /*8cb0*/  HSET2.LE.AND R133, R161, R200.reuse, PT ;  /* 0x000000c8a1857233 */ /* 0x100fe20003803000 */
[-C--:B------:R-:W-:Y:S05]  /*8cc0*/  HMMA.16816.F32 R4, R136, R140.reuse, R4 ;  /* 0x0000008c8804723c */ /* 0x080fea0000001804 */
[--C-:B------:R-:W-:Y:S03]  /*8cd0*/  HSET2.LE.AND R132, R163, R200.reuse, PT ;  /* 0x000000c8a3847233 */ /* 0x100fe60003803000 */
[----:B------:R-:W-:Y:S01]  /*8ce0*/  MUFU.EX2 R172, R172 ;  /* 0x000000ac00ac7308 */ /* 0x000fe20000000800 */
[----:B------:R-:W-:Y:S01]  /*8cf0*/  MOV R173, R157 ;  /* 0x0000009d00ad7202 */ /* 0x000fe20000000f00 */
[----:B------:R-:W-:Y:S01]  /*8d00*/  FFMA.FTZ R225, R44, UR4, -R205 ;  /* 0x000000042ce17c23 */ /* 0x000fe200080108cd */
[----:B-1----:R-:W-:Y:S02]  /*8d10*/  F2FP.F16.F32.PACK_AB R158, R216, R215 ;  /* 0x000000d7d89e723e */ /* 0x002fe400000000ff */
[----:B------:R-:W-:Y:S01]  /*8d20*/  F2FP.F16.F32.PACK_AB R156, R180, R219 ;  /* 0x000000dbb49c723e */ /* 0x000fe200000000ff */
[----:B------:R-:W-:Y:S01]  /*8d30*/  FADD.FTZ R219, R219, R198 ;  /* 0x000000c6dbdb7221 */ /* 0x000fe20000010000 */
[----:B--2---:R-:W-:Y:S03]  /*8d40*/  F2FP.F16.F32.PACK_AB R157, R218, R217 ;  /* 0x000000d9da9d723e */ /* 0x004fe600000000ff */
[----:B------:R-:W1:Y:S01]  /*8d50*/  MUFU.EX2 R163, R52 ;  /* 0x0000003400a37308 */ /* 0x000e620000000800 */
[----:B------:R-:W-:Y:S01]  /*8d60*/  LOP3.LUT R135, R158, R135, RZ, 0xc0, !PT ;  /* 0x000000879e877212 */ /* 0x000fe200078ec0ff */
[----:B------:R-:W-:Y:S01]  /*8d70*/  FADD.FTZ R217, R217, R196 ;  /* 0x000000c4d9d97221 */ /* 0x000fe20000010000 */
[----:B------:R-:W-:Y:S01]  /*8d80*/  LOP3.LUT R133, R156, R133, RZ, 0xc0, !PT ;  /* 0x000000859c857212 */ /* 0x000fe200078ec0ff */
[----:B------:R-:W-:Y:S01]  /*8d90*/  FADD.FTZ R180, R180, R219 ;  /* 0x000000dbb4b47221 */ /* 0x000fe20000010000 */
[----:B------:R-:W-:Y:S01]  /*8da0*/  LOP3.LUT R132, R157, R132, RZ, 0xc0, !PT ;  /* 0x000000849d847212 */ /* 0x000fe200078ec0ff */
[----:B------:R-:W-:Y:S04]  /*8db0*/  FADD.FTZ R218, R218, R217 ;  /* 0x000000d9dada7221 */ /* 0x000fe80000010000 */
[----:B------:R-:W-:Y:S01]  /*8dc0*/  MUFU.EX2 R181, R181 ;  /* 0x000000b500b57308 */ /* 0x000fe20000000800 */
[----:B------:R-:W-:Y:S01]  /*8dd0*/  FADD.FTZ R215, R215, R180 ;  /* 0x000000b4d7d77221 */ /* 0x000fe20000010000 */
[----:B------:R-:W-:Y:S01]  /*8de0*/  FADD.FTZ R213, R213, R218 ;  /* 0x000000dad5d57221 */ /* 0x000fe20000010000 */
[C---:B------:R-:W-:Y:S07]  /*8df0*/  HMMA.16816.F32 R8, R132.reuse, R140, R8 ;  /* 0x0000008c8408723c */ /* 0x040fee0000001808 */
[----:B------:R-:W-:Y:S01]  /*8e00*/  MUFU.EX2 R225, R225 ;  /* 0x000000e100e17308 */ /* 0x000fe20000000800 */
[----:B-1----:R-:W-:Y:S01]  /*8e10*/  MOV R165, R163 ;  /* 0x000000a300a57202 */ /* 0x002fe20000000f00 */
[----:B------:R-:W-:Y:S01]  /*8e20*/  FADD.FTZ R214, R214, R213 ;  /* 0x000000d5d6d67221 */ /* 0x000fe20000010000 */
[----:B------:R-:W-:Y:S01]  /*8e30*/  FADD.FTZ R216, R216, R215 ;  /* 0x000000d7d8d87221 */ /* 0x000fe20000010000 */
[-C--:B------:R-:W-:Y:S08]  /*8e40*/  HMMA.16816.F32 R12, R132, R142.reuse, R12 ;  /* 0x0000008e840c723c */ /* 0x080ff0000000180c */
[C---:B------:R-:W-:Y:S01]  /*8e50*/  HMMA.16816.F32 R16, R136.reuse, R142, R16 ;  /* 0x0000008e8810723c */ /* 0x040fe20000001810 */
[----:B------:R-:W1:Y:S07]  /*8e60*/  LDSM.16.MT88.4 R140, [R187+0xb400] ;  /* 0x00b40000bb8c783b */ /* 0x000e6e0000004200 */
[-C--:B------:R-:W-:Y:S08]  /*8e70*/  HMMA.16816.F32 R68, R136, R148.reuse, R68 ;  /* 0x000000948844723c */ /* 0x080ff00000001844 */
[C---:B------:R-:W-:Y:S04]  /*8e80*/  HMMA.16816.F32 R72, R132.reuse, R148, R72 ;  /* 0x000000948448723c */ /* 0x040fe80000001848 */
[----:B------:R-:W-:Y:S01]  /*8e90*/  IADD3 R148, PT, PT, R224, 0x1, RZ ;  /* 0x00000001e0947810 */ /* 0x000fe20007ffe0ff */
[----:B------:R-:W-:Y:S03]  /*8ea0*/  FFMA.FTZ R224, R43, UR4, -R204 ;  /* 0x000000042be07c23 */ /* 0x000fe600080108cc */
[-C--:B------:R-:W-:Y:S03]  /*8eb0*/  HMMA.16816.F32 R76, R132, R150.reuse, R76 ;  /* 0x00000096844c723c */ /* 0x080fe6000000184c */
[----:B------:R-:W-:Y:S01]  /*8ec0*/  MUFU.EX2 R224, R224 ;  /* 0x000000e000e07308 */ /* 0x000fe20000000800 */
[----:B------:R-:W-:Y:S01]  /*8ed0*/  LOP3.LUT R148, R175, R173, R148, 0x96, !PT ;  /* 0x000000adaf947212 */ /* 0x000fe200078e9694 */
[----:B------:R-:W-:Y:S01]  /*8ee0*/  FFMA.FTZ R175, R50, UR4, -R207 ;  /* 0x0000000432af7c23 */ /* 0x000fe200080108cf */
[--C-:B------:R-:W-:Y:S02]  /*8ef0*/  FFMA.FTZ R173, R49, UR4, -R208.reuse ;  /* 0x0000000431ad7c23 */ /* 0x100fe400080108d0 */
[C---:B------:R-:W-:Y:S05]  /*8f00*/  HMMA.16816.F32 R80, R136.reuse, R150, R80 ;  /* 0x000000968850723c */ /* 0x040fea0000001850 */
[----:B------:R-:W2:Y:S03]  /*8f10*/  MUFU.EX2 R175, R175 ;  /* 0x000000af00af7308 */ /* 0x000ea60000000800 */
[-C--:B------:R-:W-:Y:S07]  /*8f20*/  HMMA.16816.F32 R84, R136, R152.reuse, R84 ;  /* 0x000000988854723c */ /* 0x080fee0000001854 */
[----:B------:R-:W4:Y:S01]  /*8f30*/  MUFU.EX2 R173, R173 ;  /* 0x000000ad00ad7308 */ /* 0x000f220000000800 */
[C---:B------:R-:W-:Y:S08]  /*8f40*/  HMMA.16816.F32 R88, R132.reuse, R152, R88 ;  /* 0x000000988458723c */ /* 0x040ff00000001858 */
[-C--:B------:R-:W-:Y:S08]  /*8f50*/  HMMA.16816.F32 R92, R132, R154.reuse, R92 ;  /* 0x0000009a845c723c */ /* 0x080ff0000000185c */
[C---:B------:R-:W-:Y:S04]  /*8f60*/  HMMA.16816.F32 R96, R136.reuse, R154, R96 ;  /* 0x0000009a8860723c */ /* 0x040fe80000001860 */
[----:B------:R-:W-:Y:S04]  /*8f70*/  IMAD.WIDE.U32 R154, R148, -0x326172a9, RZ ;  /* 0xcd9e8d57949a7825 */ /* 0x000fe800078e00ff */
[-C--:B------:R-:W-:Y:S03]  /*8f80*/  HMMA.16816.F32 R100, R136, R144.reuse, R100 ;  /* 0x000000908864723c */ /* 0x080fe60000001864 */
[C---:B------:R-:W-:Y:S02]  /*8f90*/  LOP3.LUT R149, R155.reuse, R233, RZ, 0x3c, !PT ;  /* 0x000000e99b957212 */ /* 0x040fe400078e3cff */
[C---:B------:R-:W-:Y:S02]  /*8fa0*/  LOP3.LUT R152, R154.reuse, R248, RZ, 0x3c, !PT ;  /* 0x000000f89a987212 */ /* 0x040fe400078e3cff */
[----:B------:R-:W-:Y:S01]  /*8fb0*/  LOP3.LUT R148, R155, R232, RZ, 0x3c, !PT ;  /* 0x000000e89b947212 */ /* 0x000fe200078e3cff */
[C---:B------:R-:W-:Y:S04]  /*8fc0*/  HMMA.16816.F32 R104, R132.reuse, R144, R104 ;  /* 0x000000908468723c */ /* 0x040fe80000001868 */
[----:B------:R-:W-:Y:S01]  /*8fd0*/  LOP3.LUT R154, R154, R245, RZ, 0x3c, !PT ;  /* 0x000000f59a9a7212 */ /* 0x000fe200078e3cff */
[----:B------:R-:W-:Y:S03]  /*8fe0*/  IMAD.WIDE.U32 R144, R149, -0x2daee0ad, RZ ;  /* 0xd2511f5395907825 */ /* 0x000fe600078e00ff */
[-C--:B------:R-:W-:Y:S03]  /*8ff0*/  HMMA.16816.F32 R108, R132, R146.reuse, R108 ;  /* 0x00000092846c723c */ /* 0x080fe6000000186c */
[----:B------:R-:W-:Y:S01]  /*9000*/  IMAD.WIDE.U32 R152, R152, -0x2daee0ad, RZ ;  /* 0xd2511f5398987825 */ /* 0x000fe200078e00ff */
[-C--:B------:R-:W-:Y:S03]  /*9010*/  LOP3.LUT R145, R182, R221.reuse, R145, 0x96, !PT ;  /* 0x000000ddb6917212 */ /* 0x080fe600078e9691 */
[----:B------:R-:W-:Y:S01]  /*9020*/  FFMA.FTZ R182, R41, UR4, -R205 ;  /* 0x0000000429b67c23 */ /* 0x000fe200080108cd */
[----:B------:R-:W-:Y:S01]  /*9030*/  IMAD.WIDE.U32 R154, R154, -0x2daee0ad, RZ ;  /* 0xd2511f539a9a7825 */ /* 0x000fe200078e00ff */
[C---:B------:R-:W-:Y:S04]  /*9040*/  HMMA.16816.F32 R112, R136.reuse, R146, R112 ;  /* 0x000000928870723c */ /* 0x040fe80000001870 */
[----:B------:R-:W-:Y:S01]  /*9050*/  IMAD.WIDE.U32 R150, R148, -0x2daee0ad, RZ ;  /* 0xd2511f5394967825 */ /* 0x000fe200078e00ff */
[----:B------:R-:W-:Y:S01]  /*9060*/  LOP3.LUT R148, R220, R144, R153, 0x96, !PT ;  /* 0x00000090dc947212 */ /* 0x000fe200078e9699 */
[----:B------:R-:W-:Y:S02]  /*9070*/  MUFU.EX2 R182, R182 ;  /* 0x000000b600b67308 */ /* 0x000fe40000000800 */
[-C--:B-1----:R-:W-:Y:S03]  /*9080*/  HMMA.16816.F32 R32, R136, R140.reuse, R32 ;  /* 0x0000008c8820723c */ /* 0x082fe60000001820 */
[----:B------:R-:W-:Y:S01]  /*9090*/  LOP3.LUT R221, R250, R221, R151, 0x96, !PT ;  /* 0x000000ddfadd7212 */ /* 0x000fe200078e9697 */
[----:B------:R-:W-:Y:S01]  /*90a0*/  IMAD.WIDE.U32 R148, R148, -0x326172a9, RZ ;  /* 0xcd9e8d5794947825 */ /* 0x000fe200078e00ff */
[----:B------:R-:W-:Y:S03]  /*90b0*/  LOP3.LUT R144, R220, R150, R155, 0x96, !PT ;  /* 0x00000096dc907212 */ /* 0x000fe600078e969b */
[--C-:B------:R-:W-:Y:S01]  /*90c0*/  FFMA.FTZ R220, R37, UR4, -R208.reuse ;  /* 0x0000000425dc7c23 */ /* 0x100fe200080108d0 */
[C---:B------:R-:W-:Y:S04]  /*90d0*/  HMMA.16816.F32 R116, R132.reuse, R140, R116 ;  /* 0x0000008c8474723c */ /* 0x040fe80000001874 */
[----:B------:R-:W-:Y:S04]  /*90e0*/  IMAD.WIDE.U32 R150, R145, -0x326172a9, RZ ;  /* 0xcd9e8d5791967825 */ /* 0x000fe800078e00ff */
[----:B------:R-:W-:Y:S01]  /*90f0*/  FFMA.FTZ R208, R53, UR4, -R208 ;  /* 0x0000000435d07c23 */ /* 0x000fe200080108d0 */
[----:B------:R-:W-:Y:S01]  /*9100*/  MUFU.EX2 R220, R220 ;  /* 0x000000dc00dc7308 */ /* 0x000fe20000000800 */
[-C--:B------:R-:W-:Y:S03]  /*9110*/  HMMA.16816.F32 R20, R132, R142.reuse, R20 ;  /* 0x0000008e8414723c */ /* 0x080fe60000001814 */
[-C--:B------:R-:W-:Y:S01]  /*9120*/  LOP3.LUT R151, R226, R237.reuse, R151, 0x96, !PT ;  /* 0x000000ede2977212 */ /* 0x080fe200078e9697 */
[----:B------:R-:W-:Y:S01]  /*9130*/  IMAD.WIDE.U32 R156, R221, -0x326172a9, RZ ;  /* 0xcd9e8d57dd9c7825 */ /* 0x000fe200078e00ff */
[----:B------:R-:W-:Y:S04]  /*9140*/  LOP3.LUT R149, R236, R150, R149, 0x96, !PT ;  /* 0x00000096ec957212 */ /* 0x000fe800078e9695 */
[----:B------:R-:W-:Y:S01]  /*9150*/  MUFU.EX2 R208, R208 ;  /* 0x000000d000d07308 */ /* 0x000fe20000000800 */
[----:B------:R-:W-:Y:S01]  /*9160*/  FFMA.FTZ R221, R40, UR4, -R205 ;  /* 0x0000000428dd7c23 */ /* 0x000fe200080108cd */
[C---:B------:R-:W-:Y:S04]  /*9170*/  HMMA.16816.F32 R120, R136.reuse, R142, R120 ;  /* 0x0000008e8878723c */ /* 0x040fe80000001878 */
[----:B------:R-:W-:Y:S01]  /*9180*/  IMAD.WIDE.U32 R144, R144, -0x326172a9, RZ ;  /* 0xcd9e8d5790907825 */ /* 0x000fe200078e00ff */
[----:B------:R-:W-:Y:S03]  /*9190*/  LOP3.LUT R153, R246, R237, R157, 0x96, !PT ;  /* 0x000000edf6997212 */ /* 0x000fe600078e969d */
[----:B------:R-:W-:Y:S01]  /*91a0*/  MUFU.EX2 R221, R221 ;  /* 0x000000dd00dd7308 */ /* 0x000fe20000000800 */
[----:B------:R-:W-:Y:S01]  /*91b0*/  FFMA.FTZ R226, R45, UR4, -R205 ;  /* 0x000000042de27c23 */ /* 0x000fe200080108cd */
[----:B------:R-:W-:Y:S01]  /*91c0*/  IMAD.WIDE.U32 R146, R149, -0x2daee0ad, RZ ;  /* 0xd2511f5395927825 */ /* 0x000fe200078e00ff */
[----:B------:R-:W-:Y:S03]  /*91d0*/  LOP3.LUT R150, R236, R156, R145, 0x96, !PT ;  /* 0x0000009cec967212 */ /* 0x000fe600078e9691 */
[----:B------:R-:W-:Y:S04]  /*91e0*/  IMAD.WIDE.U32 R160, R151, -0x2daee0ad, RZ ;  /* 0xd2511f5397a07825 */ /* 0x000fe800078e00ff */
[----:B------:R-:W-:Y:S01]  /*91f0*/  MUFU.EX2 R226, R226 ;  /* 0x000000e200e27308 */ /* 0x000fe20000000800 */
[----:B------:R-:W-:Y:S01]  /*9200*/  IMAD.WIDE.U32 R150, R150, -0x2daee0ad, RZ ;  /* 0xd2511f5396967825 */ /* 0x000fe200078e00ff */
[C---:B------:R-:W-:Y:S02]  /*9210*/  LOP3.LUT R145, R222.reuse, R160, R147, 0x96, !PT ;  /* 0x000000a0de917212 */ /* 0x040fe400078e9693 */
[----:B------:R-:W-:Y:S01]  /*9220*/  LOP3.LUT R152, R223, R152, R161, 0x96, !PT ;  /* 0x00000098df987212 */ /* 0x000fe200078e96a1 */
[----:B------:R-:W-:Y:S04]  /*9230*/  IMAD.WIDE.U32 R156, R153, -0x2daee0ad, RZ ;  /* 0xd2511f53999c7825 */ /* 0x000fe800078e00ff */
[----:B------:R-:W-:Y:S01]  /*9240*/  IMAD.WIDE.U32 R160, R145, -0x326172a9, RZ ;  /* 0xcd9e8d5791a07825 */ /* 0x000fe200078e00ff */
[----:B------:R-:W-:Y:S02]  /*9250*/  LOP3.LUT R222, R222, R156, R151, 0x96, !PT ;  /* 0x0000009cdede7212 */ /* 0x000fe400078e9697 */
[----:B------:R-:W-:Y:S01]  /*9260*/  LOP3.LUT R154, R223, R154, R157, 0x96, !PT ;  /* 0x0000009adf9a7212 */ /* 0x000fe200078e969d */
[----:B------:R-:W-:Y:S01]  /*9270*/  IMAD.MOV.U32 R156, RZ, RZ, R160 ;  /* 0x000000ffff9c7224 */ /* 0x000fe200078e00a0 */
[----:B------:R-:W-:Y:S01]  /*9280*/  PRMT R141, R160, 0x7773, RZ ;  /* 0x00007773a08d7816 */ /* 0x000fe200000000ff */
[----:B------:R-:W-:Y:S01]  /*9290*/  IMAD.WIDE.U32 R222, R222, -0x326172a9, RZ ;  /* 0xcd9e8d57dede7825 */ /* 0x000fe200078e00ff */
[C---:B------:R-:W-:Y:S02]  /*92a0*/  PRMT R140, R160.reuse, 0x7772, RZ ;  /* 0x00007772a08c7816 */ /* 0x040fe400000000ff */
[----:B------:R-:W-:Y:S01]  /*92b0*/  PRMT R145, R160, 0x7771, RZ ;  /* 0x00007771a0917816 */ /* 0x000fe200000000ff */
[----:B------:R-:W-:Y:S01]  /*92c0*/  IMAD.MOV.U32 R48, RZ, RZ, R222 ;  /* 0x000000ffff307224 */ /* 0x000fe200078e00de */
[----:B------:R-:W-:Y:S01]  /*92d0*/  PRMT R50, R140, 0x5410, R141 ;  /* 0x000054108c327816 */ /* 0x000fe2000000008d */
[----:B------:R-:W-:Y:S01]  /*92e0*/  IMAD.WIDE.U32 R154, R154, -0x326172a9, RZ ;  /* 0xcd9e8d579a9a7825 */ /* 0x000fe200078e00ff */
[----:B------:R-:W1:Y:S02]  /*92f0*/  LDSM.16.MT88.4 R140, [R169+0x2400] ;  /* 0x00240000a98c783b */ /* 0x000e640000004200 */
[----:B------:R-:W-:Y:S01]  /*9300*/  LOP3.LUT R156, R156, 0xff, RZ, 0xc0, !PT ;  /* 0x000000ff9c9c7812 */ /* 0x000fe200078ec0ff */
[----:B------:R-:W-:Y:S01]  /*9310*/  IMAD.WIDE.U32 R152, R152, -0x326172a9, RZ ;  /* 0xcd9e8d5798987825 */ /* 0x000fe200078e00ff */
[----:B------:R-:W-:Y:S02]  /*9320*/  PRMT R149, R222, 0x7771, RZ ;  /* 0x00007771de957816 */ /* 0x000fe400000000ff */
[----:B------:R-:W-:Y:S02]  /*9330*/  LOP3.LUT R36, R48, 0xff, RZ, 0xc0, !PT ;  /* 0x000000ff30247812 */ /* 0x000fe400078ec0ff */
[----:B------:R-:W-:Y:S01]  /*9340*/  LOP3.LUT R49, R234, R154, R223, 0x96, !PT ;  /* 0x0000009aea317212 */ /* 0x000fe200078e96df */
[----:B------:R-:W-:Y:S01]  /*9350*/  FFMA.FTZ R223, R42, UR4, -R204 ;  /* 0x000000042adf7c23 */ /* 0x000fe200080108cc */
[----:B------:R-:W-:Y:S02]  /*9360*/  PRMT R37, R156, 0x5410, R145 ;  /* 0x000054109c257816 */ /* 0x000fe40000000091 */
[----:B------:R-:W-:Y:S02]  /*9370*/  PRMT R145, R36, 0x5410, R149 ;  /* 0x0000541024917816 */ /* 0x000fe40000000095 */
[----:B------:R-:W-:Y:S01]  /*9380*/  LOP3.LUT R36, R49, 0xffff, RZ, 0xc0, !PT ;  /* 0x0000ffff31247812 */ /* 0x000fe200078ec0ff */
[----:B------:R-:W-:Y:S01]  /*9390*/  MUFU.EX2 R223, R223 ;  /* 0x000000df00df7308 */ /* 0x000fe20000000800 */
[----:B------:R-:W-:Y:S02]  /*93a0*/  LOP3.LUT R147, R234, R152, R161, 0x96, !PT ;  /* 0x00000098ea937212 */ /* 0x000fe400078e96a1 */
[C---:B------:R-:W-:Y:S02]  /*93b0*/  PRMT R151, R222.reuse, 0x7772, RZ ;  /* 0x00007772de977816 */ /* 0x040fe400000000ff */
[----:B------:R-:W-:Y:S01]  /*93c0*/  PRMT R152, R222, 0x7773, RZ ;  /* 0x00007773de987816 */ /* 0x000fe200000000ff */
[----:B------:R-:W-:Y:S01]  /*93d0*/  FFMA.FTZ R222, R39, UR4, -R207 ;  /* 0x0000000427de7c23 */ /* 0x000fe200080108cf */
[----:B------:R-:W-:Y:S02]  /*93e0*/  LOP3.LUT R40, R147, 0xffff, RZ, 0xc0, !PT ;  /* 0x0000ffff93287812 */ /* 0x000fe400078ec0ff */
[----:B------:R-:W-:Y:S02]  /*93f0*/  PRMT R48, R151, 0x5410, R152 ;  /* 0x0000541097307816 */ /* 0x000fe40000000098 */
[----:B------:R-:W-:Y:S01]  /*9400*/  SHF.R.U32.HI R40, RZ, 0x8, R40 ;  /* 0x00000008ff287819 */ /* 0x000fe20000011628 */
[----:B------:R-:W3:Y:S01]  /*9410*/  MUFU.EX2 R222, R222 ;  /* 0x000000de00de7308 */ /* 0x000ee20000000800 */
[----:B------:R-:W-:Y:S02]  /*9420*/  SHF.R.U32.HI R51, RZ, 0x18, R147 ;  /* 0x00000018ff337819 */ /* 0x000fe40000011693 */
[----:B------:R-:W-:Y:S02]  /*9430*/  LOP3.LUT R148, R235, R148, R153, 0x96, !PT ;  /* 0x00000094eb947212 */ /* 0x000fe400078e9699 */
[----:B------:R-:W-:Y:S02]  /*9440*/  LOP3.LUT R39, R49, 0xff, RZ, 0xc0, !PT ;  /* 0x000000ff31277812 */ /* 0x000fe400078ec0ff */
[----:B------:R-:W-:Y:S01]  /*9450*/  SHF.R.U32.HI R36, RZ, 0x8, R36 ;  /* 0x00000008ff247819 */ /* 0x000fe20000011624 */
[----:B------:R-:W-:Y:S01]  /*9460*/  IMAD.WIDE.U32 R148, R148, -0x2daee0ad, RZ ;  /* 0xd2511f5394947825 */ /* 0x000fe200078e00ff */
[----:B------:R-:W-:Y:S02]  /*9470*/  PRMT R38, R147, 0x7632, R38 ;  /* 0x0000763293267816 */ /* 0x000fe40000000026 */
[----:B------:R-:W-:Y:S01]  /*9480*/  PRMT R45, R39, 0x5410, R36 ;  /* 0x00005410272d7816 */ /* 0x000fe20000000024 */
[-C--:B-1----:R-:W-:Y:S03]  /*9490*/  HMMA.16816.F32 R28, R136, R140.reuse, R28 ;  /* 0x0000008c881c723c */ /* 0x082fe6000000181c */
[----:B------:R-:W-:Y:S01]  /*94a0*/  LOP3.LUT R39, R50, 0xff00ff, RZ, 0xc0, !PT ;  /* 0x00ff00ff32277812 */ /* 0x000fe200078ec0ff */
[----:B------:R-:W-:Y:S01]  /*94b0*/  FFMA.FTZ R50, R47, UR4, -R204 ;  /* 0x000000042f327c23 */ /* 0x000fe200080108cc */
[----:B------:R-:W-:Y:S02]  /*94c0*/  MOV R52, R148 ;  /* 0x0000009400347202 */ /* 0x000fe40000000f00 */
[----:B------:R-:W-:Y:S01]  /*94d0*/  PRMT R53, R148, 0x7771, RZ ;  /* 0x0000777194357816 */ /* 0x000fe200000000ff */
[C---:B------:R-:W-:Y:S01]  /*94e0*/  HMMA.16816.F32 R124, R132.reuse, R140, R124 ;  /* 0x0000008c847c723c */ /* 0x040fe2000000187c */
[----:B------:R-:W3:Y:S01]  /*94f0*/  LDL.LU R140, [R1+0x20] ;  /* 0x00002000018c7983 */ /* 0x000ee20000300800 */
[----:B------:R1:W1:Y:S02]  /*9500*/  MUFU.EX2 R158, R50 ;  /* 0x00000032009e7308 */ /* 0x0002640000000800 */
[----:B------:R-:W-:Y:S02]  /*9510*/  LOP3.LUT R141, R147, 0xff, RZ, 0xc0, !PT ;  /* 0x000000ff938d7812 */ /* 0x000fe400078ec0ff */
[--C-:B------:R-:W-:Y:S02]  /*9520*/  HSET2.LE.AND R39, R39, R200.reuse, PT ;  /* 0x000000c827277233 */ /* 0x100fe40003803000 */
[-C--:B------:R-:W-:Y:S03]  /*9530*/  HMMA.16816.F32 R24, R132, R142.reuse, R24 ;  /* 0x0000008e8418723c */ /* 0x080fe60000001818 */
[----:B------:R-:W-:Y:S02]  /*9540*/  PRMT R141, R141, 0x5410, R40 ;  /* 0x000054108d8d7816 */ /* 0x000fe40000000028 */
[----:B--2---:R-:W-:Y:S01]  /*9550*/  F2FP.F16.F32.PACK_AB R36, R174, R175 ;  /* 0x000000afae24723e */ /* 0x004fe200000000ff */
[----:B------:R-:W2:Y:S01]  /*9560*/  LDSM.16.MT88.4 R40, [R187+0x9800] ;  /* 0x00980000bb28783b */ /* 0x000ea20000004200 */
[----:B------:R-:W-:Y:S01]  /*9570*/  LOP3.LUT R38, R38, 0xff, RZ, 0xc0, !PT ;  /* 0x000000ff26267812 */ /* 0x000fe200078ec0ff */
[----:B------:R-:W-:Y:S04]  /*9580*/  HMMA.16816.F32 R128, R136, R142, R128 ;  /* 0x0000008e8880723c */ /* 0x000fe80000001880 */
[----:B------:R-:W-:Y:S02]  /*9590*/  LOP3.LUT R39, R36, R39, RZ, 0xc0, !PT ;  /* 0x0000002724277212 */ /* 0x000fe400078ec0ff */
[--C-:B------:R-:W-:Y:S02]  /*95a0*/  HSET2.LE.AND R36, R141, R200.reuse, PT ;  /* 0x000000c88d247233 */ /* 0x100fe40003803000 */
[----:B------:R-:W2:Y:S01]  /*95b0*/  LDL.LU R141, [R1+0x24] ;  /* 0x00002400018d7983 */ /* 0x000ea20000300800 */
[----:B------:R-:W-:Y:S02]  /*95c0*/  PRMT R44, R49, 0x7632, R44 ;  /* 0x00007632312c7816 */ /* 0x000fe4000000002c */
[----:B------:R-:W-:Y:S02]  /*95d0*/  PRMT R51, R38, 0x5410, R51 ;  /* 0x0000541026337816 */ /* 0x000fe40000000033 */
[--C-:B------:R-:W-:Y:S02]  /*95e0*/  HSET2.LE.AND R38, R37, R200.reuse, PT ;  /* 0x000000c825267233 */ /* 0x100fe40003803000 */
[----:B------:R-:W-:Y:S02]  /*95f0*/  SHF.R.U32.HI R49, RZ, 0x18, R49 ;  /* 0x00000018ff317819 */ /* 0x000fe40000011631 */
[----:B------:R-:W-:Y:S02]  /*9600*/  LOP3.LUT R44, R44, 0xff, RZ, 0xc0, !PT ;  /* 0x000000ff2c2c7812 */ /* 0x000fe400078ec0ff */
[----:B----4-:R-:W-:Y:S02]  /*9610*/  F2FP.F16.F32.PACK_AB R37, R173, R172 ;  /* 0x000000acad25723e */ /* 0x010fe400000000ff */
[----:B------:R-:W-:Y:S02]  /*9620*/  PRMT R49, R44, 0x5410, R49 ;  /* 0x000054102c317816 */ /* 0x000fe40000000031 */
[----:B------:R-:W-:Y:S02]  /*9630*/  LOP3.LUT R38, R37, R38, RZ, 0xc0, !PT ;  /* 0x0000002625267212 */ /* 0x000fe400078ec0ff */
[--C-:B------:R-:W-:Y:S02]  /*9640*/  HSET2.LE.AND R37, R51, R200.reuse, PT ;  /* 0x000000c833257233 */ /* 0x100fe40003803000 */
[--C-:B------:R-:W-:Y:S02]  /*9650*/  HSET2.LE.AND R44, R45, R200.reuse, PT ;  /* 0x000000c82d2c7233 */ /* 0x100fe40003803000 */
[----:B---3--:R-:W-:Y:S02]  /*9660*/  F2FP.F16.F32.PACK_AB R46, R222, R183 ;  /* 0x000000b7de2e723e */ /* 0x008fe400000000ff */
[----:B------:R-:W-:Y:S01]  /*9670*/  F2FP.F16.F32.PACK_AB R45, R182, R221 ;  /* 0x000000ddb62d723e */ /* 0x000fe200000000ff */
[----:B------:R-:W-:Y:S01]  /*9680*/  FADD.FTZ R221, R221, R214 ;  /* 0x000000d6dddd7221 */ /* 0x000fe20000010000 */
[----:B------:R-:W-:Y:S02]  /*9690*/  F2FP.F16.F32.PACK_AB R47, R220, R181 ;  /* 0x000000b5dc2f723e */ /* 0x000fe400000000ff */
[----:B------:R-:W-:Y:S01]  /*96a0*/  LOP3.LUT R37, R46, R37, RZ, 0xc0, !PT ;  /* 0x000000252e257212 */ /* 0x000fe200078ec0ff */
[----:B------:R-:W-:Y:S01]  /*96b0*/  FADD.FTZ R182, R182, R221 ;  /* 0x000000ddb6b67221 */ /* 0x000fe20000010000 */
[----:B------:R-:W-:Y:S02]  /*96c0*/  LOP3.LUT R44, R45, R44, RZ, 0xc0, !PT ;  /* 0x0000002c2d2c7212 */ /* 0x000fe400078ec0ff */
[----:B------:R-:W-:Y:S02]  /*96d0*/  LOP3.LUT R36, R47, R36, RZ, 0xc0, !PT ;  /* 0x000000242f247212 */ /* 0x000fe400078ec0ff */
[----:B------:R-:W-:Y:S02]  /*96e0*/  LOP3.LUT R137, R48, 0xff00ff, RZ, 0xc0, !PT ;  /* 0x00ff00ff30897812 */ /* 0x000fe400078ec0ff */
[--C-:B------:R-:W-:Y:S02]  /*96f0*/  HSET2.LE.AND R45, R49, R200.reuse, PT ;  /* 0x000000c8312d7233 */ /* 0x100fe40003803000 */
[--C-:B------:R-:W-:Y:S01]  /*9700*/  HSET2.LE.AND R46, R145, R200.reuse, PT ;  /* 0x000000c8912e7233 */ /* 0x100fe20003803000 */
[-C--:B--2---:R-:W-:Y:S01]  /*9710*/  HMMA.16816.F32 R4, R36, R40.reuse, R4 ;  /* 0x000000282404723c */ /* 0x084fe20000001804 */
[----:B-1----:R-:W1:Y:S04]  /*9720*/  LDSM.16.MT88.4 R48, [R169+0x800] ;  /* 0x00080000a930783b */ /* 0x002e680000004200 */
[----:B------:R-:W-:Y:S01]  /*9730*/  F2FP.F16.F32.PACK_AB R47, R226, R225 ;  /* 0x000000e1e22f723e */ /* 0x000fe200000000ff */
[----:B------:R-:W-:Y:S01]  /*9740*/  FADD.FTZ R225, R225, R182 ;  /* 0x000000b6e1e17221 */ /* 0x000fe20000010000 */
[----:B------:R-:W-:Y:S01]  /*9750*/  F2FP.F16.F32.PACK_AB R132, R224, R223 ;  /* 0x000000dfe084723e */ /* 0x000fe200000000ff */
[----:B------:R-:W-:Y:S01]  /*9760*/  FADD.FTZ R223, R223, R216 ;  /* 0x000000d8dfdf7221 */ /* 0x000fe20000010000 */
[----:B------:R-:W-:Y:S01]  /*9770*/  LOP3.LUT R46, R47, R46, RZ, 0xc0, !PT ;  /* 0x0000002e2f2e7212 */ /* 0x000fe200078ec0ff */
[----:B------:R-:W-:Y:S01]  /*9780*/  FADD.FTZ R225, R226, R225 ;  /* 0x000000e1e2e17221 */ /* 0x000fe20000010000 */
[--C-:B------:R-:W-:Y:S01]  /*9790*/  HSET2.LE.AND R47, R137, R200.reuse, PT ;  /* 0x000000c8892f7233 */ /* 0x100fe20003803000 */
[----:B------:R-:W-:Y:S01]  /*97a0*/  FADD.FTZ R224, R224, R223 ;  /* 0x000000dfe0e07221 */ /* 0x000fe20000010000 */
[----:B------:R-:W-:Y:S02]  /*97b0*/  F2FP.F16.F32.PACK_AB R136, R158, R227 ;  /* 0x000000e39e88723e */ /* 0x000fe400000000ff */
[----:B------:R-:W-:Y:S01]  /*97c0*/  LOP3.LUT R45, R132, R45, RZ, 0xc0, !PT ;  /* 0x0000002d842d7212 */ /* 0x000fe200078ec0ff */
[----:B------:R-:W-:Y:S01]  /*97d0*/  FADD.FTZ R224, R227, R224 ;  /* 0x000000e0e3e07221 */ /* 0x000fe20000010000 */
[----:B------:R-:W-:Y:S01]  /*97e0*/  LOP3.LUT R47, R136, R47, RZ, 0xc0, !PT ;  /* 0x0000002f882f7212 */ /* 0x000fe200078ec0ff */
[----:B------:R-:W2:Y:S01]  /*97f0*/  LDSM.16.MT88.4 R132, [R187+0xa800] ;  /* 0x00a80000bb84783b */ /* 0x000ea20000004200 */
[----:B------:R-:W-:Y:S05]  /*9800*/  LOP3.LUT R146, R159, R146, R149, 0x96, !PT ;  /* 0x000000929f927212 */ /* 0x000fea00078e9695 */
[C---:B------:R-:W-:Y:S08]  /*9810*/  HMMA.16816.F32 R8, R44.reuse, R40, R8 ;  /* 0x000000282c08723c */ /* 0x040ff00000001808 */
[-C--:B------:R-:W-:Y:S08]  /*9820*/  HMMA.16816.F32 R12, R44, R42.reuse, R12 ;  /* 0x0000002a2c0c723c */ /* 0x080ff0000000180c */
[C---:B------:R-:W-:Y:S01]  /*9830*/  HMMA.16816.F32 R16, R36.reuse, R42, R16 ;  /* 0x0000002a2410723c */ /* 0x040fe20000001810 */
[----:B------:R-:W3:Y:S07]  /*9840*/  LDSM.16.MT88.4 R40, [R169+0x1800] ;  /* 0x00180000a928783b */ /* 0x000eee0000004200 */
[-C--:B-1----:R-:W-:Y:S08]  /*9850*/  HMMA.16816.F32 R68, R36, R48.reuse, R68 ;  /* 0x000000302444723c */ /* 0x082ff00000001844 */
[C---:B------:R-:W-:Y:S08]  /*9860*/  HMMA.16816.F32 R72, R44.reuse, R48, R72 ;  /* 0x000000302c48723c */ /* 0x040ff00000001848 */
[-C--:B------:R-:W-:Y:S08]  /*9870*/  HMMA.16816.F32 R76, R44, R50.reuse, R76 ;  /* 0x000000322c4c723c */ /* 0x080ff0000000184c */
[C---:B------:R-:W-:Y:S01]  /*9880*/  HMMA.16816.F32 R80, R36.reuse, R50, R80 ;  /* 0x000000322450723c */ /* 0x040fe20000001850 */
[----:B------:R-:W1:Y:S07]  /*9890*/  LDSM.16.MT88.4 R48, [R187+0xb800] ;  /* 0x00b80000bb30783b */ /* 0x000e6e0000004200 */
[-C--:B--2---:R-:W-:Y:S08]  /*98a0*/  HMMA.16816.F32 R84, R36, R132.reuse, R84 ;  /* 0x000000842454723c */ /* 0x084ff00000001854 */
[C---:B------:R-:W-:Y:S04]  /*98b0*/  HMMA.16816.F32 R88, R44.reuse, R132, R88 ;  /* 0x000000842c58723c */ /* 0x040fe80000001858 */
[----:B------:R-:W-:Y:S04]  /*98c0*/  LOP3.LUT R132, R235, R144, R155, 0x96, !PT ;  /* 0x00000090eb847212 */ /* 0x000fe800078e969b */
[-C--:B------:R-:W-:Y:S03]  /*98d0*/  HMMA.16816.F32 R92, R44, R134.reuse, R92 ;  /* 0x000000862c5c723c */ /* 0x080fe6000000185c */
[----:B------:R-:W-:Y:S05]  /*98e0*/  IMAD.WIDE.U32 R132, R132, -0x2daee0ad, RZ ;  /* 0xd2511f5384847825 */ /* 0x000fea00078e00ff */
[C---:B------:R-:W-:Y:S04]  /*98f0*/  HMMA.16816.F32 R96, R36.reuse, R134, R96 ;  /* 0x000000862460723c */ /* 0x040fe80000001860 */
[----:B------:R-:W-:Y:S01]  /*9900*/  LOP3.LUT R150, R159, R150, R133, 0x96, !PT ;  /* 0x000000969f967212 */ /* 0x000fe200078e9685 */
[----:B------:R-:W-:Y:S01]  /*9910*/  FFMA.FTZ R133, R56, UR4, -R205 ;  /* 0x0000000438857c23 */ /* 0x000fe200080108cd */
[--C-:B------:R-:W-:Y:S01]  /*9920*/  FFMA.FTZ R135, R54, UR4, -R207.reuse ;  /* 0x0000000436877c23 */ /* 0x100fe200080108cf */
[----:B------:R-:W-:Y:S01]  /*9930*/  PRMT R54, R148, 0x7772, RZ ;  /* 0x0000777294367816 */ /* 0x000fe200000000ff */
[-C--:B---3--:R-:W-:Y:S01]  /*9940*/  HMMA.16816.F32 R100, R36, R40.reuse, R100 ;  /* 0x000000282464723c */ /* 0x088fe20000001864 */
[----:B------:R2:W3:Y:S02]  /*9950*/  MUFU.EX2 R161, R133 ;  /* 0x0000008500a17308 */ /* 0x0004e40000000800 */
[----:B------:R-:W-:Y:S01]  /*9960*/  LOP3.LUT R137, R150, 0xff, RZ, 0xc0, !PT ;  /* 0x000000ff96897812 */ /* 0x000fe200078ec0ff */
[----:B------:R-:W-:Y:S01]  /*9970*/  FFMA.FTZ R207, R55, UR4, -R207 ;  /* 0x0000000437cf7c23 */ /* 0x000fe200080108cf */
[----:B------:R-:W-:Y:S01]  /*9980*/  PRMT R55, R148, 0x7773, RZ ;  /* 0x0000777394377816 */ /* 0x000fe200000000ff */
[----:B------:R-:W-:Y:S01]  /*9990*/  IMAD.MOV.U32 R134, RZ, RZ, R132 ;  /* 0x000000ffff867224 */ /* 0x000fe200078e0084 */
[----:B------:R-:W-:Y:S01]  /*99a0*/  PRMT R56, R132, 0x7772, RZ ;  /* 0x0000777284387816 */ /* 0x000fe200000000ff */
[C---:B------:R-:W-:Y:S03]  /*99b0*/  HMMA.16816.F32 R104, R44.reuse, R40, R104 ;  /* 0x000000282c68723c */ /* 0x040fe60000001868 */
[----:B------:R-:W4:Y:S05]  /*99c0*/  MUFU.EX2 R162, R135 ;  /* 0x0000008700a27308 */ /* 0x000f2a0000000800 */
[-C--:B------:R-:W-:Y:S05]  /*99d0*/  HMMA.16816.F32 R108, R44, R42.reuse, R108 ;  /* 0x0000002a2c6c723c */ /* 0x080fea000000186c */
[----:B------:R-:W-:Y:S01]  /*99e0*/  MUFU.EX2 R207, R207 ;  /* 0x000000cf00cf7308 */ /* 0x000fe20000000800 */
[----:B--2---:R-:W-:Y:S01]  /*99f0*/  SHF.R.U32.HI R133, RZ, 0x18, R150 ;  /* 0x00000018ff857819 */ /* 0x004fe20000011696 */
[----:B---3--:R-:W-:Y:S01]  /*9a00*/  IMAD.MOV.U32 R166, RZ, RZ, R161 ;  /* 0x000000ffffa67224 */ /* 0x008fe200078e00a1 */
[C---:B------:R-:W-:Y:S01]  /*9a10*/  HMMA.16816.F32 R112, R36.reuse, R42, R112 ;  /* 0x0000002a2470723c */ /* 0x040fe20000001870 */
[----:B------:R-:W2:Y:S03]  /*9a20*/  LDSM.16.MT88.4 R40, [R169+0x2800] ;  /* 0x00280000a928783b */ /* 0x000ea60000004200 */
[----:B----4-:R-:W-:Y:S02]  /*9a30*/  IMAD.MOV.U32 R252, RZ, RZ, R162 ;  /* 0x000000fffffc7224 */ /* 0x010fe400078e00a2 */
[----:B------:R-:W-:Y:S02]  /*9a40*/  FADD.FTZ R225, R166, R225 ;  /* 0x000000e1a6e17221 */ /* 0x000fe40000010000 */
[-C--:B-1----:R-:W-:Y:S08]  /*9a50*/  HMMA.16816.F32 R32, R36, R48.reuse, R32 ;  /* 0x000000302420723c */ /* 0x082ff00000001820 */
[C---:B------:R-:W-:Y:S04]  /*9a60*/  HMMA.16816.F32 R116, R44.reuse, R48, R116 ;  /* 0x000000302c74723c */ /* 0x040fe80000001874 */
[----:B------:R-:W-:Y:S02]  /*9a70*/  PRMT R48, R54, 0x5410, R55 ;  /* 0x0000541036307816 */ /* 0x000fe40000000037 */
[----:B------:R-:W-:Y:S02]  /*9a80*/  PRMT R49, R132, 0x7773, RZ ;  /* 0x0000777384317816 */ /* 0x000fe400000000ff */
[-C--:B------:R-:W-:Y:S03]  /*9a90*/  HMMA.16816.F32 R20, R44, R50.reuse, R20 ;  /* 0x000000322c14723c */ /* 0x080fe60000001814 */
[----:B------:R-:W-:Y:S02]  /*9aa0*/  LOP3.LUT R54, R52, 0xff, RZ, 0xc0, !PT ;  /* 0x000000ff34367812 */ /* 0x000fe400078ec0ff */
[----:B------:R-:W-:Y:S02]  /*9ab0*/  PRMT R52, R56, 0x5410, R49 ;  /* 0x0000541038347816 */ /* 0x000fe40000000031 */
[----:B------:R-:W-:Y:S01]  /*9ac0*/  PRMT R49, R54, 0x5410, R53 ;  /* 0x0000541036317816 */ /* 0x000fe20000000035 */
[C---:B------:R-:W-:Y:S04]  /*9ad0*/  HMMA.16816.F32 R120, R36.reuse, R50, R120 ;  /* 0x000000322478723c */ /* 0x040fe80000001878 */
[C---:B------:R-:W-:Y:S02]  /*9ae0*/  LOP3.LUT R54, R150.reuse, 0xffff, RZ, 0xc0, !PT ;  /* 0x0000ffff96367812 */ /* 0x040fe400078ec0ff */
[----:B------:R-:W-:Y:S02]  /*9af0*/  PRMT R50, R150, 0x7632, R50 ;  /* 0x0000763296327816 */ /* 0x000fe40000000032 */
[----:B------:R-:W1:Y:S01]  /*9b00*/  LDSM.16.MT88.4 R148, [R187+0x9c00] ;  /* 0x009c0000bb94783b */ /* 0x000e620000004200 */
[-C--:B--2---:R-:W-:Y:S03]  /*9b10*/  HMMA.16816.F32 R28, R36, R40.reuse, R28 ;  /* 0x00000028241c723c */ /* 0x084fe6000000181c */
[----:B------:R-:W-:Y:S02]  /*9b20*/  PRMT R132, R132, 0x7771, RZ ;  /* 0x0000777184847816 */ /* 0x000fe400000000ff */
[----:B------:R-:W-:Y:S01]  /*9b30*/  LOP3.LUT R55, R134, 0xff, RZ, 0xc0, !PT ;  /* 0x000000ff86377812 */ /* 0x000fe200078ec0ff */
[--C-:B------:R-:W-:Y:S01]  /*9b40*/  FFMA.FTZ R134, R57, UR4, -R205.reuse ;  /* 0x0000000439867c23 */ /* 0x100fe200080108cd */
[----:B------:R-:W-:Y:S01]  /*9b50*/  LOP3.LUT R50, R50, 0xff, RZ, 0xc0, !PT ;  /* 0x000000ff32327812 */ /* 0x000fe200078ec0ff */
[C---:B------:R-:W-:Y:S02]  /*9b60*/  HMMA.16816.F32 R124, R44.reuse, R40, R124 ;  /* 0x000000282c7c723c */ /* 0x040fe4000000187c */
[----:B------:R-:W-:Y:S02]  /*9b70*/  MUFU.EX2 R156, R134 ;  /* 0x00000086009c7308 */ /* 0x000fe40000000800 */
[----:B------:R-:W-:Y:S01]  /*9b80*/  PRMT R53, R55, 0x5410, R132 ;  /* 0x0000541037357816 */ /* 0x000fe20000000084 */
[--C-:B------:R-:W-:Y:S01]  /*9b90*/  FFMA.FTZ R132, R58, UR4, -R204.reuse ;  /* 0x000000043a847c23 */ /* 0x100fe200080108cc */
[--C-:B------:R-:W-:Y:S01]  /*9ba0*/  FFMA.FTZ R55, R59, UR4, -R204.reuse ;  /* 0x000000043b377c23 */ /* 0x100fe200080108cc */
[----:B------:R-:W-:Y:S01]  /*9bb0*/  FFMA.FTZ R205, R61, UR4, -R205 ;  /* 0x000000043dcd7c23 */ /* 0x000fe200080108cd */
[-C--:B------:R-:W-:Y:S04]  /*9bc0*/  HMMA.16816.F32 R24, R44, R42.reuse, R24 ;  /* 0x0000002a2c18723c */ /* 0x080fe80000001818 */
[----:B------:R-:W2:Y:S01]  /*9bd0*/  MUFU.EX2 R157, R132 ;  /* 0x00000084009d7308 */ /* 0x000ea20000000800 */
[----:B------:R-:W-:Y:S01]  /*9be0*/  FFMA.FTZ R204, R63, UR4, -R204 ;  /* 0x000000043fcc7c23 */ /* 0x000fe200080108cc */
[C---:B------:R-:W-:Y:S02]  /*9bf0*/  LOP3.LUT R58, R146.reuse, 0xffff, RZ, 0xc0, !PT ;  /* 0x0000ffff923a7812 */ /* 0x040fe400078ec0ff */
[----:B------:R-:W-:Y:S01]  /*9c00*/  PRMT R56, R146, 0x7632, R56 ;  /* 0x0000763292387816 */ /* 0x000fe20000000038 */
[----:B------:R-:W-:Y:S01]  /*9c10*/  HMMA.16816.F32 R128, R36, R42, R128 ;  /* 0x0000002a2480723c */ /* 0x000fe20000001880 */
[----:B------:R-:W-:Y:S04]  /*9c20*/  LDSM.16.MT88.4 R36, [R187+0xbc00] ;  /* 0x00bc0000bb24783b */ /* 0x000fe80000004200 */
[----:B------:R-:W-:Y:S01]  /*9c30*/  MUFU.EX2 R160, R55 ;  /* 0x0000003700a07308 */ /* 0x000fe20000000800 */
[----:B------:R-:W-:Y:S02]  /*9c40*/  LOP3.LUT R47, R48, 0xff00ff, RZ, 0xc0, !PT ;  /* 0x00ff00ff302f7812 */ /* 0x000fe400078ec0ff */
[----:B------:R-:W-:Y:S02]  /*9c50*/  SHF.R.U32.HI R58, RZ, 0x8, R58 ;  /* 0x00000008ff3a7819 */ /* 0x000fe4000001163a */
[----:B------:R-:W-:Y:S02]  /*9c60*/  LOP3.LUT R56, R56, 0xff, RZ, 0xc0, !PT ;  /* 0x000000ff38387812 */ /* 0x000fe400078ec0ff */
[----:B------:R-:W-:Y:S03]  /*9c70*/  LOP3.LUT R59, R146, 0xff, RZ, 0xc0, !PT ;  /* 0x000000ff923b7812 */ /* 0x000fe600078ec0ff */
[----:B------:R-:W3:Y:S01]  /*9c80*/  MUFU.EX2 R205, R205 ;  /* 0x000000cd00cd7308 */ /* 0x000ee20000000800 */
[----:B------:R-:W-:Y:S01]  /*9c90*/  SHF.R.U32.HI R57, RZ, 0x18, R146 ;  /* 0x00000018ff397819 */ /* 0x000fe20000011692 */
[----:B--2---:R-:W-:Y:S01]  /*9ca0*/  IMAD.MOV.U32 R249, RZ, RZ, R157 ;  /* 0x000000fffff97224 */ /* 0x004fe200078e009d */
[----:B------:R-:W-:Y:S02]  /*9cb0*/  PRMT R59, R59, 0x5410, R58 ;  /* 0x000054103b3b7816 */ /* 0x000fe4000000003a */
[----:B------:R-:W-:Y:S02]  /*9cc0*/  PRMT R57, R56, 0x5410, R57 ;  /* 0x0000541038397816 */ /* 0x000fe40000000039 */
[--C-:B------:R-:W-:Y:S03]  /*9cd0*/  HSET2.LE.AND R47, R47, R200.reuse, PT ;  /* 0x000000c82f2f7233 */ /* 0x100fe60003803000 */
[----:B------:R2:W-:Y:S01]  /*9ce0*/  MUFU.EX2 R63, R62 ;  /* 0x0000003e003f7308 */ /* 0x0005e20000000800 */
[----:B------:R-:W-:Y:S02]  /*9cf0*/  F2FP.F16.F32.PACK_AB R40, R67, R66 ;  /* 0x000000424328723e */ /* 0x000fe400000000ff */
[----:B------:R-:W-:Y:S02]  /*9d00*/  SHF.R.U32.HI R54, RZ, 0x8, R54 ;  /* 0x00000008ff367819 */ /* 0x000fe40000011636 */
[--C-:B------:R-:W-:Y:S02]  /*9d10*/  HSET2.LE.AND R46, R49, R200.reuse, PT ;  /* 0x000000c8312e7233 */ /* 0x100fe40003803000 */
[--C-:B------:R-:W-:Y:S03]  /*9d20*/  HSET2.LE.AND R44, R59, R200.reuse, PT ;  /* 0x000000c83b2c7233 */ /* 0x100fe60003803000 */
[----:B------:R-:W4:Y:S01]  /*9d30*/  MUFU.EX2 R204, R204 ;  /* 0x000000cc00cc7308 */ /* 0x000f220000000800 */
[--C-:B------:R-:W-:Y:S02]  /*9d40*/  HSET2.LE.AND R45, R57, R200.reuse, PT ;  /* 0x000000c8392d7233 */ /* 0x100fe40003803000 */
[----:B------:R-:W-:Y:S01]  /*9d50*/  LOP3.LUT R47, R40, R47, RZ, 0xc0, !PT ;  /* 0x0000002f282f7212 */ /* 0x000fe200078ec0ff */
[----:B------:R-:W-:Y:S01]  /*9d60*/  LDSM.16.MT88.4 R56, [R169+0x1c00] ;  /* 0x001c0000a938783b */ /* 0x000fe20000004200 */
[----:B------:R-:W-:Y:S02]  /*9d70*/  F2FP.F16.F32.PACK_AB R61, R65, R64 ;  /* 0x00000040413d723e */ /* 0x000fe400000000ff */
[----:B------:R-:W-:Y:S02]  /*9d80*/  F2FP.F16.F32.PACK_AB R41, R208, R165 ;  /* 0x000000a5d029723e */ /* 0x000fe400000000ff */
[----:B------:R-:W-:Y:S01]  /*9d90*/  F2FP.F16.F32.PACK_AB R40, R207, R252 ;  /* 0x000000fccf28723e */ /* 0x000fe200000000ff */
[----:B--2---:R-:W-:Y:S01]  /*9da0*/  IMAD.MOV.U32 R62, RZ, RZ, R158 ;  /* 0x000000ffff3e7224 */ /* 0x004fe200078e009e */
[----:B------:R-:W-:Y:S01]  /*9db0*/  PRMT R133, R50, 0x5410, R133 ;  /* 0x0000541032857816 */ /* 0x000fe20000000085 */
[----:B------:R-:W-:Y:S01]  /*9dc0*/  FFMA.FTZ R202, R167, R140, R202 ;  /* 0x0000008ca7ca7223 */ /* 0x000fe200000100ca */
[----:B------:R-:W-:Y:S01]  /*9dd0*/  PRMT R137, R137, 0x5410, R54 ;  /* 0x0000541089897816 */ /* 0x000fe20000000036 */
[----:B------:R-:W2:Y:S01]  /*9de0*/  LDSM.16.MT88.4 R48, [R169+0xc00] ;  /* 0x000c0000a930783b */ /* 0x000ea20000004200 */
[----:B------:R-:W-:Y:S01]  /*9df0*/  LOP3.LUT R135, R52, 0xff00ff, RZ, 0xc0, !PT ;  /* 0x00ff00ff34877812 */ /* 0x000fe200078ec0ff */
[----:B------:R-:W-:Y:S01]  /*9e00*/  IMAD.MOV.U32 R167, RZ, RZ, R156 ;  /* 0x000000ffffa77224 */ /* 0x000fe200078e009c */
[----:B------:R-:W-:Y:S01]  /*9e10*/  LOP3.LUT R46, R61, R46, RZ, 0xc0, !PT ;  /* 0x0000002e3d2e7212 */ /* 0x000fe200078ec0ff */
[----:B------:R-:W-:Y:S01]  /*9e20*/  FADD.FTZ R193, R193, R202 ;  /* 0x000000cac1c17221 */ /* 0x000fe20000010000 */
[----:B------:R-:W-:Y:S01]  /*9e30*/  LOP3.LUT R44, R41, R44, RZ, 0xc0, !PT ;  /* 0x0000002c292c7212 */ /* 0x000fe200078ec0ff */
[----:B------:R-:W-:Y:S01]  /*9e40*/  FADD.FTZ R224, R62, R224 ;  /* 0x000000e03ee07221 */ /* 0x000fe20000010000 */
[----:B------:R-:W-:Y:S01]  /*9e50*/  LOP3.LUT R45, R40, R45, RZ, 0xc0, !PT ;  /* 0x0000002d282d7212 */ /* 0x000fe200078ec0ff */
[----:B------:R-:W-:Y:S01]  /*9e60*/  FADD.FTZ R190, R190, R193 ;  /* 0x000000c1bebe7221 */ /* 0x000fe20000010000 */
[--C-:B------:R-:W-:Y:S01]  /*9e70*/  HSET2.LE.AND R134, R53, R200.reuse, PT ;  /* 0x000000c835867233 */ /* 0x100fe20003803000 */
[----:B------:R-:W-:Y:S01]  /*9e80*/  FADD.FTZ R224, R249, R224 ;  /* 0x000000e0f9e07221 */ /* 0x000fe20000010000 */
[--C-:B------:R-:W-:Y:S01]  /*9e90*/  HSET2.LE.AND R132, R137, R200.reuse, PT ;  /* 0x000000c889847233 */ /* 0x100fe20003803000 */
[----:B------:R-:W2:Y:S01]  /*9ea0*/  LDSM.16.MT88.4 R52, [R187+0xac00] ;  /* 0x00ac0000bb34783b */ /* 0x000ea20000004200 */
[--C-:B------:R-:W-:Y:S01]  /*9eb0*/  HSET2.LE.AND R135, R135, R200.reuse, PT ;  /* 0x000000c887877233 */ /* 0x100fe20003803000 */
[----:B------:R-:W-:Y:S01]  /*9ec0*/  FADD.FTZ R191, R191, R190 ;  /* 0x000000bebfbf7221 */ /* 0x000fe20000010000 */
[----:B------:R-:W-:Y:S01]  /*9ed0*/  HSET2.LE.AND R133, R133, R200, PT ;  /* 0x000000c885857233 */ /* 0x000fe20003803000 */
[C---:B------:R-:W-:Y:S01]  /*9ee0*/  FADD.FTZ R225, R167.reuse, R225 ;  /* 0x000000e1a7e17221 */ /* 0x040fe20000010000 */
[----:B------:R-:W-:Y:S01]  /*9ef0*/  F2FP.F16.F32.PACK_AB R43, R167, R166 ;  /* 0x000000a6a72b723e */ /* 0x000fe200000000ff */
[----:B------:R-:W-:Y:S01]  /*9f00*/  FADD.FTZ R212, R212, R191 ;  /* 0x000000bfd4d47221 */ /* 0x000fe20000010000 */
[----:B---3--:R-:W-:Y:S01]  /*9f10*/  F2FP.F16.F32.PACK_AB R41, R205, R60 ;  /* 0x0000003ccd29723e */ /* 0x008fe200000000ff */
[----:B------:R-:W-:Y:S01]  /*9f20*/  FFMA.FTZ R201, R168, R141, R201 ;  /* 0x0000008da8c97223 */ /* 0x000fe200000100c9 */
[----:B------:R-:W-:Y:S01]  /*9f30*/  MOV R168, R160 ;  /* 0x000000a000a87202 */ /* 0x000fe20000000f00 */
[----:B------:R-:W-:Y:S01]  /*9f40*/  FADD.FTZ R211, R211, R212 ;  /* 0x000000d4d3d37221 */ /* 0x000fe20000010000 */
[-C--:B-1----:R-:W-:Y:S01]  /*9f50*/  HMMA.16816.F32 R160, R44, R148.reuse, R4 ;  /* 0x000000942ca0723c */ /* 0x082fe20000001804 */
[----:B------:R1:W3:Y:S04]  /*9f60*/  LDSM.16.MT88.4 R4, [R169+0x2c00] ;  /* 0x002c0000a904783b */ /* 0x0002e80000004200 */
[----:B------:R-:W-:Y:S01]  /*9f70*/  F2FP.F16.F32.PACK_AB R42, R168, R249 ;  /* 0x000000f9a82a723e */ /* 0x000fe200000000ff */
[----:B------:R-:W-:Y:S01]  /*9f80*/  FADD.FTZ R178, R178, R211 ;  /* 0x000000d3b2b27221 */ /* 0x000fe20000010000 */
[----:B----4-:R-:W-:Y:S01]  /*9f90*/  F2FP.F16.F32.PACK_AB R40, R204, R63 ;  /* 0x0000003fcc28723e */ /* 0x010fe200000000ff */
[----:B------:R-:W-:Y:S01]  /*9fa0*/  FADD.FTZ R201, R192, R201 ;  /* 0x000000c9c0c97221 */ /* 0x000fe20000010000 */
[----:B------:R-:W-:Y:S01]  /*9fb0*/  LOP3.LUT R132, R43, R132, RZ, 0xc0, !PT ;  /* 0x000000842b847212 */ /* 0x000fe200078ec0ff */
[----:B------:R-:W-:Y:S01]  /*9fc0*/  FADD.FTZ R178, R179, R178 ;  /* 0x000000b2b3b27221 */ /* 0x000fe20000010000 */
[----:B------:R-:W-:Y:S01]  /*9fd0*/  LOP3.LUT R133, R42, R133, RZ, 0xc0, !PT ;  /* 0x000000852a857212 */ /* 0x000fe200078ec0ff */
[----:B------:R-:W-:Y:S01]  /*9fe0*/  FADD.FTZ R188, R188, R201 ;  /* 0x000000c9bcbc7221 */ /* 0x000fe20000010000 */
[----:B------:R-:W-:Y:S01]  /*9ff0*/  LOP3.LUT R134, R41, R134, RZ, 0xc0, !PT ;  /* 0x0000008629867212 */ /* 0x000fe200078ec0ff */
[----:B------:R-:W-:Y:S01]  /*a000*/  FADD.FTZ R183, R183, R178 ;  /* 0x000000b2b7b77221 */ /* 0x000fe20000010000 */
[----:B------:R-:W-:Y:S01]  /*a010*/  LOP3.LUT R135, R40, R135, RZ, 0xc0, !PT ;  /* 0x0000008728877212 */ /* 0x000fe200078ec0ff */
[----:B------:R-:W-:Y:S01]  /*a020*/  FADD.FTZ R188, R189, R188 ;  /* 0x000000bcbdbc7221 */ /* 0x000fe20000010000 */
        /* <DEDUP_REMOVED lines=9> */
[----:B------:R-:W-:Y:S01]  /*a0c0*/  IMAD.MOV.U32 R167, RZ, RZ, R2 ;  /* 0x000000ffffa77224 */ /* 0x000fe200078e0002 */
[-C--:B------:R-:W-:Y:S03]  /*a0d0*/  HMMA.16816.F32 R152, R132, R150.reuse, R12 ;  /* 0x000000968498723c */ /* 0x080fe6000000180c */
[----:B------:R-:W-:Y:S01]  /*a0e0*/  FADD.FTZ R175, R174, R175 ;  /* 0x000000afaeaf7221 */ /* 0x000fe20000010000 */
[----:B------:R-:W-:Y:S01]  /*a0f0*/  FADD.FTZ R176, R176, R209 ;  /* 0x000000d1b0b07221 */ /* 0x000fe20000010000 */
[----:B------:R-:W-:Y:S01]  /*a100*/  MOV R166, R3 ;  /* 0x0000000300a67202 */ /* 0x000fe20000000f00 */
[----:B-1----:R-:W-:Y:S02]  /*a110*/  IMAD.MOV.U32 R169, RZ, RZ, R164 ;  /* 0x000000ffffa97224 */ /* 0x002fe400078e00a4 */
[C---:B------:R-:W-:Y:S04]  /*a120*/  HMMA.16816.F32 R148, R44.reuse, R150, R16 ;  /* 0x000000962c94723c */ /* 0x040fe80000001810 */
[----:B------:R-:W-:Y:S04]  /*a130*/  FADD.FTZ R176, R177, R176 ;  /* 0x000000b0b1b07221 */ /* 0x000fe80000010000 */
[-C--:B--2---:R-:W-:Y:S03]  /*a140*/  HMMA.16816.F32 R68, R44, R48.reuse, R68 ;  /* 0x000000302c44723c */ /* 0x084fe60000001844 */
[----:B------:R-:W-:Y:S04]  /*a150*/  FADD.FTZ R181, R181, R176 ;  /* 0x000000b0b5b57221 */ /* 0x000fe80000010000 */
[----:B------:R-:W-:Y:S01]  /*a160*/  FADD.FTZ R181, R220, R181 ;  /* 0x000000b5dcb57221 */ /* 0x000fe20000010000 */
[C---:B------:R-:W-:Y:S04]  /*a170*/  HMMA.16816.F32 R72, R132.reuse, R48, R72 ;  /* 0x000000308448723c */ /* 0x040fe80000001848 */
[----:B------:R-:W-:Y:S04]  /*a180*/  FADD.FTZ R172, R172, R181 ;  /* 0x000000b5acac7221 */ /* 0x000fe80000010000 */
[-C--:B------:R-:W-:Y:S03]  /*a190*/  HMMA.16816.F32 R76, R132, R50.reuse, R76 ;  /* 0x00000032844c723c */ /* 0x080fe6000000184c */
[----:B------:R-:W-:Y:S05]  /*a1a0*/  FADD.FTZ R172, R173, R172 ;  /* 0x000000acadac7221 */ /* 0x000fea0000010000 */
        /* <DEDUP_REMOVED lines=14> */
[C---:B------:R-:W-:Y:S04]  /*a290*/  HMMA.16816.F32 R124, R132.reuse, R4, R124 ;  /* 0x00000004847c723c */ /* 0x040fe8000000187c */
[----:B------:R-:W-:Y:S01]  /*a2a0*/  FADD.FTZ R5, R165, R172 ;  /* 0x000000aca5057221 */ /* 0x000fe20000010000 */
[----:B------:R-:W-:Y:S01]  /*a2b0*/  FADD.FTZ R4, R252, R175 ;  /* 0x000000affc047221 */ /* 0x000fe20000010000 */
[----:B------:R-:W-:Y:S01]  /*a2c0*/  FADD.FTZ R252, R204, R63 ;  /* 0x0000003fccfc7221 */ /* 0x000fe20000010000 */
[----:B------:R-:W-:Y:S01]  /*a2d0*/  IMAD.MOV.U32 R165, RZ, RZ, R0 ;  /* 0x000000ffffa57224 */ /* 0x000fe200078e0000 */
[-C--:B------:R-:W-:Y:S03]  /*a2e0*/  HMMA.16816.F32 R132, R132, R6.reuse, R24 ;  /* 0x000000068484723c */ /* 0x080fe60000001818 */
[----:B------:R-:W-:Y:S01]  /*a2f0*/  FADD.FTZ R5, R208, R5 ;  /* 0x00000005d0057221 */ /* 0x000fe20000010000 */
[----:B------:R-:W-:Y:S03]  /*a300*/  FADD.FTZ R207, R207, R4 ;  /* 0x00000004cfcf7221 */ /* 0x000fe60000010000 */
[----:B------:R-:W-:Y:S01]  /*a310*/  FADD.FTZ R64, R64, R5 ;  /* 0x0000000540407221 */ /* 0x000fe20000010000 */
[----:B------:R-:W-:Y:S04]  /*a320*/  HMMA.16816.F32 R128, R44, R6, R128 ;  /* 0x000000062c80723c */ /* 0x000fe80000001880 */
[----:B------:R-:W-:Y:S01]  /*a330*/  FADD.FTZ R4, R65, R64 ;  /* 0x0000004041047221 */ /* 0x000fe20000010000 */
[----:B------:R-:W-:Y:S04]  /*a340*/  FADD.FTZ R66, R66, R207 ;  /* 0x000000cf42427221 */ /* 0x000fe80000010000 */
[----:B------:R1:W-:Y:S02]  /*a350*/  STL [R1+0x24], R4 ;  /* 0x0000240401007387 */ /* 0x0003e40000100800 */
[----:B-1----:R-:W-:Y:S05]  /*a360*/  FADD.FTZ R4, R67, R66 ;  /* 0x0000004243047221 */ /* 0x002fea0000010000 */
[----:B------:R1:W-:Y:S01]  /*a370*/  STL [R1+0x20], R4 ;  /* 0x0000200401007387 */ /* 0x0003e20000100800 */
[----:B------:R-:W-:Y:S05]  /*a380*/  @P0 BRA `(.L_x_384) ;  /* 0xffffffbc00f00947 */ /* 0x000fea000383ffff */
.L_x_383:
[----:B--2---:R-:W2:Y:S01]  /*a390*/  LDL.LU R8, [R1+0x24] ;  /* 0x0000240001087983 */ /* 0x004ea20000300800 */
[----:B------:R-:W3:Y:S03]  /*a3a0*/  LDCU UR4, c[0x0][0x4fc] ;  /* 0x00009f80ff0477ac */ /* 0x000ee60008000800 */
[----:B------:R-:W4:Y:S01]  /*a3b0*/  LDL.LU R5, [R1+0x20] ;  /* 0x0000200001057983 */ /* 0x000f220000300800 */
[----:B------:R-:W-:Y:S01]  /*a3c0*/  SHF.R.U32.HI R24, RZ, 0x2, R185 ;  /* 0x00000002ff187819 */ /* 0x000fe200000116b9 */
[----:B------:R-:W3:Y:S01]  /*a3d0*/  LDC R27, c[0x0][0x434] ;  /* 0x00010d00ff1b7b82 */ /* 0x000ee20000000800 */
[----:B-----5:R-:W-:Y:S01]  /*a3e0*/  ISETP.NE.AND P0, PT, R242, -0x1, PT ;  /* 0xfffffffff200780c */ /* 0x020fe20003f05270 */
[----:B-1----:R-:W1:Y:S01]  /*a3f0*/  SHFL.BFLY PT, R4, R249, 0x2, 0x1f ;  /* 0x0c401f00f9047f89 */ /* 0x002e6200000e0000 */
[----:B------:R-:W-:Y:S02]  /*a400*/  SHF.L.U32 R18, R24, 0x5, RZ ;  /* 0x0000000518127819 */ /* 0x000fe400000006ff */
[----:B------:R-:W-:Y:S01]  /*a410*/  LOP3.LUT R16, R185, 0x18, RZ, 0xc0, !PT ;  /* 0x00000018b9107812 */ /* 0x000fe200078ec0ff */
[----:B------:R-:W1:Y:S01]  /*a420*/  SHFL.BFLY PT, R13, R252, 0x2, 0x1f ;  /* 0x0c401f00fc0d7f89 */ /* 0x000e6200000e0000 */
[----:B------:R-:W-:Y:S01]  /*a430*/  LOP3.LUT R18, R18, 0x20, RZ, 0xc0, !PT ;  /* 0x0000002012127812 */ /* 0x000fe200078ec0ff */
[----:B------:R-:W2:Y:S01]  /*a440*/  S2R R25, SR_CTAID.Y ;  /* 0x0000000000197919 */ /* 0x000ea20000002600 */
[----:B-1----:R-:W-:Y:S01]  /*a450*/  FADD.FTZ R4, R4, R249 ;  /* 0x000000f904047221 */ /* 0x002fe20000010000 */
[----:B------:R-:W-:-:S04]  /*a460*/  FADD.FTZ R13, R13, R252 ;  /* 0x000000fc0d0d7221 */ /* 0x000fc80000010000 */
[----:B------:R-:W1:Y:S04]  /*a470*/  SHFL.BFLY PT, R15, R4, 0x1, 0x1f ;  /* 0x0c201f00040f7f89 */ /* 0x000e6800000e0000 */
[----:B------:R-:W-:Y:S01]  /*a480*/  SHFL.BFLY PT, R12, R13, 0x1, 0x1f ;  /* 0x0c201f000d0c7f89 */ /* 0x000fe200000e0000 */
[----:B-1----:R-:W-:-:S05]  /*a490*/  FADD.FTZ R4, R4, R15 ;  /* 0x0000000f04047221 */ /* 0x002fca0000010000 */
[----:B------:R-:W-:Y:S01]  /*a4a0*/  FSETP.NE.FTZ.AND P4, PT, R4, RZ, PT ;  /* 0x000000ff0400720b */ /* 0x000fe20003f95000 */
[----:B--2---:R-:W1:Y:S04]  /*a4b0*/  SHFL.BFLY PT, R6, R8, 0x2, 0x1f ;  /* 0x0c401f0008067f89 */ /* 0x004e6800000e0000 */
[----:B----4-:R-:W2:Y:S01]  /*a4c0*/  SHFL.BFLY PT, R7, R5, 0x2, 0x1f ;  /* 0x0c401f0005077f89 */ /* 0x010ea200000e0000 */
[----:B-1----:R-:W-:Y:S01]  /*a4d0*/  FADD.FTZ R6, R6, R8 ;  /* 0x0000000806067221 */ /* 0x002fe20000010000 */
[----:B--2---:R-:W-:-:S04]  /*a4e0*/  FADD.FTZ R7, R7, R5 ;  /* 0x0000000507077221 */ /* 0x004fc80000010000 */
[----:B------:R-:W1:Y:S01]  /*a4f0*/  SHFL.BFLY PT, R9, R6, 0x1, 0x1f ;  /* 0x0c201f0006097f89 */ /* 0x000e6200000e0000 */
[----:B------:R-:W-:-:S03]  /*a500*/  SHF.L.U32 R5, R185, 0x1, RZ ;  /* 0x00000001b9057819 */ /* 0x000fc600000006ff */
[----:B------:R-:W2:Y:S01]  /*a510*/  SHFL.BFLY PT, R8, R7, 0x1, 0x1f ;  /* 0x0c201f0007087f89 */ /* 0x000ea200000e0000 */
[----:B------:R-:W-:Y:S01]  /*a520*/  LOP3.LUT R5, R5, 0x6, RZ, 0xc0, !PT ;  /* 0x0000000605057812 */ /* 0x000fe200078ec0ff */
[----:B-1----:R-:W-:Y:S01]  /*a530*/  FADD.FTZ R9, R6, R9 ;  /* 0x0000000906097221 */ /* 0x002fe20000010000 */
[----:B------:R-:W-:Y:S01]  /*a540*/  SHF.L.U32 R6, R185, 0x4, RZ ;  /* 0x00000004b9067819 */ /* 0x000fe200000006ff */
[----:B--2---:R-:W-:Y:S01]  /*a550*/  FADD.FTZ R8, R7, R8 ;  /* 0x0000000807087221 */ /* 0x004fe20000010000 */
[----:B------:R-:W-:Y:S01]  /*a560*/  SHF.L.U32 R7, R185, 0x3, RZ ;  /* 0x00000003b9077819 */ /* 0x000fe200000006ff */
[----:B------:R-:W1:Y:S01]  /*a570*/  MUFU.RCP R11, R9 ;  /* 0x00000009000b7308 */ /* 0x000e620000001000 */
[----:B------:R-:W-:Y:S02]  /*a580*/  LOP3.LUT R6, R5, 0x3e00, R6, 0xf8, !PT ;  /* 0x00003e0005067812 */ /* 0x000fe400078ef806 */
[----:B------:R-:W-:Y:S02]  /*a590*/  FSETP.NE.FTZ.AND P5, PT, R8, RZ, PT ;  /* 0x000000ff0800720b */ /* 0x000fe40003fb5000 */
[----:B------:R-:W-:Y:S01]  /*a5a0*/  LOP3.LUT R5, R6, 0x20, R7, 0xf8, !PT ;  /* 0x0000002006057812 */ /* 0x000fe200078ef807 */
[----:B------:R-:W-:Y:S01]  /*a5b0*/  FADD.FTZ R6, R13, R12 ;  /* 0x0000000c0d067221 */ /* 0x000fe20000010000 */
[----:B------:R-:W-:Y:S01]  /*a5c0*/  LOP3.LUT R14, R7, 0xc0, RZ, 0xc0, !PT ;  /* 0x000000c0070e7812 */ /* 0x000fe200078ec0ff */
[----:B------:R-:W2:Y:S01]  /*a5d0*/  MUFU.RCP R10, R8 ;  /* 0x00000008000a7308 */ /* 0x000ea20000001000 */
[----:B------:R-:W-:-:S02]  /*a5e0*/  FSETP.NE.FTZ.AND P6, PT, R9, RZ, PT ;  /* 0x000000ff0900720b */ /* 0x000fc40003fd5000 */
[----:B------:R-:W-:Y:S02]  /*a5f0*/  LOP3.LUT R14, R14, 0x18, R185, 0xf8, !PT ;  /* 0x000000180e0e7812 */ /* 0x000fe400078ef8b9 */
[----:B------:R-:W-:Y:S02]  /*a600*/  FSETP.NE.FTZ.AND P3, PT, R6, RZ, PT ;  /* 0x000000ff0600720b */ /* 0x000fe40003f75000 */
[----:B------:R-:W-:Y:S01]  /*a610*/  LOP3.LUT R5, R5, R14, RZ, 0xfc, !PT ;  /* 0x0000000e05057212 */ /* 0x000fe200078efcff */
[----:B------:R-:W4:Y:S01]  /*a620*/  MUFU.RCP R12, R4 ;  /* 0x00000004000c7308 */ /* 0x000f220000001000 */
[----:B-1----:R-:W-:Y:S01]  /*a630*/  FSEL R11, R11, 1, P6 ;  /* 0x3f8000000b0b7808 */ /* 0x002fe20003000000 */
[----:B------:R-:W1:Y:S01]  /*a640*/  @P5 LDC R28, c[0x0][0x458] ;  /* 0x00011600ff1c5b82 */ /* 0x000e620000000800 */
[----:B------:R-:W-:Y:S02]  /*a650*/  LEA R5, R5, UR5, 0x1 ;  /* 0x0000000505057c11 */ /* 0x000fe4000f8e08ff */
[----:B------:R-:W-:Y:S01]  /*a660*/  LOP3.LUT R18, R18, 0x1f00, R7, 0xf8, !PT ;  /* 0x00001f0012127812 */ /* 0x000fe200078ef807 */
[----:B---3--:R-:W-:-:S02]  /*a670*/  FMUL.FTZ R11, R11, UR4 ;  /* 0x000000040b0b7c20 */ /* 0x008fc40008410000 */
[----:B------:R-:W3:Y:S01]  /*a680*/  MUFU.RCP R13, R6 ;  /* 0x00000006000d7308 */ /* 0x000ee20000001000 */
[----:B--2---:R-:W-:Y:S01]  /*a690*/  FSEL R10, R10, 1, P5 ;  /* 0x3f8000000a0a7808 */ /* 0x004fe20002800000 */
[C---:B------:R-:W-:Y:S01]  /*a6a0*/  FMUL.FTZ R160, R11.reuse, R160 ;  /* 0x000000a00ba07220 */ /* 0x040fe20000410000 */
[C---:B------:R-:W-:Y:S01]  /*a6b0*/  FMUL.FTZ R161, R11.reuse, R161 ;  /* 0x000000a10ba17220 */ /* 0x040fe20000410000 */
[C---:B------:R-:W-:Y:S01]  /*a6c0*/  FMUL.FTZ R148, R11.reuse, R148 ;  /* 0x000000940b947220 */ /* 0x040fe20000410000 */
[C---:B------:R-:W-:Y:S01]  /*a6d0*/  FMUL.FTZ R149, R11.reuse, R149 ;  /* 0x000000950b957220 */ /* 0x040fe20000410000 */
[----:B------:R-:W-:Y:S01]  /*a6e0*/  FMUL.FTZ R10, R10, UR4 ;  /* 0x000000040a0a7c20 */ /* 0x000fe20008410000 */
[C---:B------:R-:W-:Y:S01]  /*a6f0*/  FMUL.FTZ R68, R11.reuse, R68 ;  /* 0x000000440b447220 */ /* 0x040fe20000410000 */
[----:B------:R-:W-:Y:S01]  /*a700*/  FMUL.FTZ R69, R11, R69 ;  /* 0x000000450b457220 */ /* 0x000fe20000410000 */
[----:B----4-:R-:W-:Y:S01]  /*a710*/  FSEL R12, R12, 1, P4 ;  /* 0x3f8000000c0c7808 */ /* 0x010fe20002000000 */
        /* <DEDUP_REMOVED lines=25> */
[----:B------:R-:W-:Y:S01]  /*a8b0*/  FMUL.FTZ R12, R12, UR4 ;  /* 0x000000040c0c7c20 */ /* 0x000fe20008410000 */
[----:B---3--:R-:W-:Y:S01]  /*a8c0*/  FSEL R13, R13, 1, P3 ;  /* 0x3f8000000d0d7808 */ /* 0x008fe20001800000 */
[----:B------:R-:W-:Y:S01]  /*a8d0*/  FMUL.FTZ R80, R11, R80 ;  /* 0x000000500b507220 */ /* 0x000fe20000410000 */
[----:B------:R-:W-:Y:S01]  /*a8e0*/  IADD3 R15, PT, PT, R5, -R10, RZ ;  /* 0x8000000a050f7210 */ /* 0x000fe20007ffe0ff */
[C---:B------:R-:W-:Y:S01]  /*a8f0*/  FMUL.FTZ R156, R12.reuse, R156 ;  /* 0x0000009c0c9c7220 */ /* 0x040fe20000410000 */
[----:B------:R-:W2:Y:S01]  /*a900*/  LDC.U8 R10, c[0x0][0x549] ;  /* 0x00015240ff0a7b82 */ /* 0x000ea20000000000 */
[----:B------:R-:W-:Y:S01]  /*a910*/  FMUL.FTZ R13, R13, UR4 ;  /* 0x000000040d0d7c20 */ /* 0x000fe20008410000 */
        /* <DEDUP_REMOVED lines=8> */
[----:B------:R-:W-:Y:S01]  /*a9a0*/  F2FP.F16.F32.PACK_AB R160, R161, R160 ;  /* 0x000000a0a1a0723e */ /* 0x000fe200000000ff */
[C---:B------:R-:W-:Y:S01]  /*a9b0*/  FMUL.FTZ R72, R12.reuse, R72 ;  /* 0x000000480c487220 */ /* 0x040fe20000410000 */
[----:B------:R-:W-:Y:S01]  /*a9c0*/  F2FP.F16.F32.PACK_AB R162, R163, R162 ;  /* 0x000000a2a3a2723e */ /* 0x000fe200000000ff */
[----:B------:R-:W-:Y:S01]  /*a9d0*/  FMUL.FTZ R73, R12, R73 ;  /* 0x000000490c497220 */ /* 0x000fe20000410000 */
[----:B------:R-:W-:Y:S01]  /*a9e0*/  LOP3.LUT R186, R186, 0x40, RZ, 0xc0, !PT ;  /* 0x00000040baba7812 */ /* 0x000fe200078ec0ff */
[C---:B------:R-:W-:Y:S01]  /*a9f0*/  FMUL.FTZ R74, R13.reuse, R74 ;  /* 0x0000004a0d4a7220 */ /* 0x040fe20000410000 */
[----:B------:R-:W-:Y:S01]  /*aa00*/  FMUL.FTZ R75, R13, R75 ;  /* 0x0000004b0d4b7220 */ /* 0x000fe20000410000 */
[----:B------:R-:W-:Y:S01]  /*aa10*/  F2FP.F16.F32.PACK_AB R148, R149, R148 ;  /* 0x000000949594723e */ /* 0x000fe200000000ff */
[C---:B------:R-:W-:Y:S01]  /*aa20*/  FMUL.FTZ R76, R12.reuse, R76 ;  /* 0x0000004c0c4c7220 */ /* 0x040fe20000410000 */
[----:B------:R-:W-:Y:S01]  /*aa30*/  F2FP.F16.F32.PACK_AB R150, R151, R150 ;  /* 0x000000969796723e */ /* 0x000fe200000000ff */
[C---:B------:R-:W-:Y:S01]  /*aa40*/  FMUL.FTZ R77, R12.reuse, R77 ;  /* 0x0000004d0c4d7220 */ /* 0x040fe20000410000 */
[C---:B------:R-:W-:Y:S01]  /*aa50*/  FMUL.FTZ R78, R13.reuse, R78 ;  /* 0x0000004e0d4e7220 */ /* 0x040fe20000410000 */
        /* <DEDUP_REMOVED lines=10> */
[C---:B------:R-:W-:Y:S01]  /*ab00*/  FMUL.FTZ R88, R12.reuse, R88 ;  /* 0x000000580c587220 */ /* 0x040fe20000410000 */
[----:B------:R-:W-:Y:S01]  /*ab10*/  F2FP.F16.F32.PACK_AB R70, R71, R70 ;  /* 0x000000464746723e */ /* 0x000fe200000000ff */
[C---:B------:R-:W-:Y:S01]  /*ab20*/  FMUL.FTZ R89, R12.reuse, R89 ;  /* 0x000000590c597220 */ /* 0x040fe20000410000 */
[----:B------:R-:W-:Y:S01]  /*ab30*/  IADD3 R17, PT, PT, R5, -R186, RZ ;  /* 0x800000ba05117210 */ /* 0x000fe20007ffe0ff */
[C---:B------:R-:W-:Y:S01]  /*ab40*/  FMUL.FTZ R90, R13.reuse, R90 ;  /* 0x0000005a0d5a7220 */ /* 0x040fe20000410000 */
[----:B------:R-:W-:Y:S01]  /*ab50*/  FMUL.FTZ R91, R13, R91 ;  /* 0x0000005b0d5b7220 */ /* 0x000fe20000410000 */
[----:B------:R-:W-:Y:S01]  /*ab60*/  F2FP.F16.F32.PACK_AB R80, R81, R80 ;  /* 0x000000505150723e */ /* 0x000fe200000000ff */
[----:B------:R-:W-:Y:S01]  /*ab70*/  STS [R5], R160 ;  /* 0x000000a005007388 */ /* 0x000fe20000000800 */
[----:B------:R-:W-:Y:S01]  /*ab80*/  F2FP.F16.F32.PACK_AB R82, R83, R82 ;  /* 0x000000525352723e */ /* 0x000fe200000000ff */
[C---:B------:R-:W-:Y:S01]  /*ab90*/  FMUL.FTZ R92, R12.reuse, R92 ;  /* 0x0000005c0c5c7220 */ /* 0x040fe20000410000 */
[----:B------:R-:W-:Y:S01]  /*aba0*/  IADD3 R19, PT, PT, R15, -R186, RZ ;  /* 0x800000ba0f137210 */ /* 0x000fe20007ffe0ff */
[----:B------:R-:W-:Y:S01]  /*abb0*/  STS [R5+0x200], R162 ;  /* 0x000200a205007388 */ /* 0x000fe20000000800 */
[C---:B------:R-:W-:Y:S01]  /*abc0*/  FMUL.FTZ R93, R12.reuse, R93 ;  /* 0x0000005d0c5d7220 */ /* 0x040fe20000410000 */
[C---:B------:R-:W-:Y:S01]  /*abd0*/  FMUL.FTZ R94, R13.reuse, R94 ;  /* 0x0000005e0d5e7220 */ /* 0x040fe20000410000 */
        /* <DEDUP_REMOVED lines=13> */
[C---:B------:R-:W-:Y:S01]  /*acb0*/  FMUL.FTZ R104, R12.reuse, R104 ;  /* 0x000000680c687220 */ /* 0x040fe20000410000 */
[----:B------:R-:W-:Y:S01]  /*acc0*/  STS [R5+0x1200], R158 ;  /* 0x0012009e05007388 */ /* 0x000fe20000000800 */
[----:B------:R-:W-:Y:S01]  /*acd0*/  F2FP.F16.F32.PACK_AB R86, R87, R86 ;  /* 0x000000565756723e */ /* 0x000fe200000000ff */
[C---:B------:R-:W-:Y:S01]  /*ace0*/  FMUL.FTZ R105, R12.reuse, R105 ;  /* 0x000000690c697220 */ /* 0x040fe20000410000 */
[C---:B------:R-:W-:Y:S01]  /*acf0*/  FMUL.FTZ R106, R13.reuse, R106 ;  /* 0x0000006a0d6a7220 */ /* 0x040fe20000410000 */
        /* <DEDUP_REMOVED lines=22> */
[C---:B------:R-:W-:Y:S01]  /*ae60*/  FMUL.FTZ R116, R12.reuse, R116 ;  /* 0x000000740c747220 */ /* 0x040fe20000410000 */
[----:B------:R-:W-:Y:S01]  /*ae70*/  F2FP.F16.F32.PACK_AB R102, R103, R102 ;  /* 0x000000666766723e */ /* 0x000fe200000000ff */
[----:B------:R-:W-:Y:S01]  /*ae80*/  STS [R17+0x1020], R72 ;  /* 0x0010204811007388 */ /* 0x000fe20000000800 */
[C---:B------:R-:W-:Y:S01]  /*ae90*/  FMUL.FTZ R117, R12.reuse, R117 ;  /* 0x000000750c757220 */ /* 0x040fe20000410000 */
        /* <DEDUP_REMOVED lines=24> */
[----:B------:R-:W-:Y:S01]  /*b020*/  FMUL.FTZ R124, R12, R124 ;  /* 0x0000007c0c7c7220 */ /* 0x000fe20000410000 */
[----:B--2---:R-:W-:Y:S01]  /*b030*/  ISETP.NE.AND P2, PT, R10, RZ, PT ;  /* 0x000000ff0a00720c */ /* 0x004fe20003f45270 */
        /* <DEDUP_REMOVED lines=9> */
[----:B------:R-:W-:Y:S01]  /*b0d0*/  F2FP.F16.F32.PACK_AB R116, R117, R116 ;  /* 0x000000747574723e */ /* 0x000fe200000000ff */
[----:B------:R-:W-:Y:S01]  /*b0e0*/  FMUL.FTZ R133, R12, R133 ;  /* 0x000000850c857220 */ /* 0x000fe20000410000 */
[----:B------:R-:W-:Y:S01]  /*b0f0*/  F2FP.F16.F32.PACK_AB R118, R119, R118 ;  /* 0x000000767776723e */ /* 0x000fe200000000ff */
[----:B------:R-:W-:Y:S01]  /*b100*/  STS [R15+0x3010], R92 ;  /* 0x0030105c0f007388 */ /* 0x000fe20000000800 */
[----:B------:R-:W-:Y:S01]  /*b110*/  F2FP.F16.F32.PACK_AB R140, R141, R140 ;  /* 0x0000008c8d8c723e */ /* 0x000fe200000000ff */
[----:B------:R-:W2:Y:S01]  /*b120*/  LDC R12, c[0x0][0x434] ;  /* 0x00010d00ff0c7b82 */ /* 0x000ea20000000800 */
[----:B------:R-:W-:Y:S01]  /*b130*/  F2FP.F16.F32.PACK_AB R142, R143, R142 ;  /* 0x0000008e8f8e723e */ /* 0x000fe200000000ff */
[----:B------:R-:W-:Y:S01]  /*b140*/  STS [R15+0x3210], R94 ;  /* 0x0032105e0f007388 */ /* 0x000fe20000000800 */
[----:B------:R-:W-:Y:S01]  /*b150*/  F2FP.F16.F32.PACK_AB R136, R137, R136 ;  /* 0x000000888988723e */ /* 0x000fe200000000ff */
[----:B------:R3:W4:Y:S01]  /*b160*/  @P6 MUFU.LG2 R20, R9 ;  /* 0x0000000900146308 */ /* 0x0007220000000c00 */
[----:B------:R-:W-:Y:S01]  /*b170*/  F2FP.F16.F32.PACK_AB R138, R139, R138 ;  /* 0x0000008a8b8a723e */ /* 0x000fe200000000ff */
[----:B------:R-:W-:Y:S01]  /*b180*/  STS [R17+0x2020], R100 ;  /* 0x0020206411007388 */ /* 0x000fe20000000800 */
[----:B------:R-:W-:Y:S01]  /*b190*/  F2FP.F16.F32.PACK_AB R11, R11, R128 ;  /* 0x000000800b0b723e */ /* 0x000fe200000000ff */
[----:B------:R-:W2:Y:S01]  /*b1a0*/  @P2 LDC R21, c[0x0][0x430] ;  /* 0x00010c00ff152b82 */ /* 0x000ea20000000800 */
        /* <DEDUP_REMOVED lines=8> */
[C---:B------:R-:W-:Y:S01]  /*b230*/  FMUL.FTZ R134, R13.reuse, R134 ;  /* 0x000000860d867220 */ /* 0x040fe20000410000 */
[----:B------:R-:W-:Y:S01]  /*b240*/  STS [R19+0x2230], R114 ;  /* 0x0022307213007388 */ /* 0x000fe20000000800 */
[----:B------:R-:W-:Y:S01]  /*b250*/  FMUL.FTZ R13, R13, R135 ;  /* 0x000000870d0d7220 */ /* 0x000fe20000410000 */
[----:B------:R-:W-:-:S02]  /*b260*/  @P2 MOV R30, 0x1 ;  /* 0x00000001001e2802 */ /* 0x000fc40000000f00 */
[----:B------:R-:W-:Y:S02]  /*b270*/  STS [R17+0x3020], R104 ;  /* 0x0030206811007388 */ /* 0x000fe40000000800 */
[----:B---3--:R-:W3:Y:S01]  /*b280*/  LDC.U8 R9, c[0x0][0x548] ;  /* 0x00015200ff097b82 */ /* 0x008ee20000000000 */
[----:B------:R-:W-:Y:S01]  /*b290*/  F2FP.F16.F32.PACK_AB R134, R13, R134 ;  /* 0x000000860d86723e */ /* 0x000fe200000000ff */
[----:B------:R-:W-:Y:S04]  /*b2a0*/  STS [R17+0x3220], R106 ;  /* 0x0032206a11007388 */ /* 0x000fe80000000800 */
[----:B------:R-:W-:Y:S01]  /*b2b0*/  STS [R19+0x3030], R108 ;  /* 0x0030306c13007388 */ /* 0x000fe20000000800 */
[----:B--2---:R-:W-:-:S03]  /*b2c0*/  @P2 IMAD R27, R21, R12, RZ ;  /* 0x0000000c151b2224 */ /* 0x004fc600078e02ff */
        /* <DEDUP_REMOVED lines=11> */
[----:B------:R4:W-:Y:S04]  /*b380*/  STS [R19+0x4030], R11 ;  /* 0x0040300b13007388 */ /* 0x0009e80000000800 */
[----:B------:R-:W-:Y:S04]  /*b390*/  STS [R19+0x4230], R130 ;  /* 0x0042308213007388 */ /* 0x000fe80000000800 */
[----:B------:R-:W-:Y:S04]  /*b3a0*/  STS [R17+0x5020], R124 ;  /* 0x0050207c11007388 */ /* 0x000fe80000000800 */
[----:B------:R1:W-:Y:S01]  /*b3b0*/  STS [R17+0x5220], R126 ;  /* 0x0052207e11007388 */ /* 0x0003e20000000800 */
[----:B--2---:R-:W2:Y:S01]  /*b3c0*/  @!P0 LDC.64 R14, c[0x0][0x400] ;  /* 0x00010000ff0e8b82 */ /* 0x004ea20000000a00 */
[----:B------:R-:W2:Y:S02]  /*b3d0*/  S2R R5, SR_CTAID.X ;  /* 0x0000000000057919 */ /* 0x000ea40000002500 */
[----:B------:R2:W-:Y:S05]  /*b3e0*/  STS [R19+0x5030], R132 ;  /* 0x0050308413007388 */ /* 0x0005ea0000000800 */
[----:B----4-:R-:W4:Y:S01]  /*b3f0*/  @P0 LDC.64 R10, c[0x0][0x408] ;  /* 0x00010200ff0a0b82 */ /* 0x010f220000000a00 */
[----:B-1----:R-:W-:-:S02]  /*b400*/  LOP3.LUT R17, R16, 0xd8, R7, 0x78, !PT ;  /* 0x000000d810117812 */ /* 0x002fc400078e7807 */
[----:B------:R-:W1:Y:S02]  /*b410*/  S2R R16, SR_CTAID.Z ;  /* 0x0000000000107919 */ /* 0x000e640000002700 */
[----:B------:R-:W-:-:S03]  /*b420*/  LOP3.LUT R17, R18, R17, RZ, 0xfc, !PT ;  /* 0x0000001112117212 */ /* 0x000fc600078efcff */
[----:B------:R-:W1:Y:S01]  /*b430*/  @P2 LDC R18, c[0x0][0x430] ;  /* 0x00010c00ff122b82 */ /* 0x000e620000000800 */
[----:B---3--:R-:W-:Y:S05]  /*b440*/  @P2 BRA `(.L_x_387) ;  /* 0x0000000000202947 */ /* 0x008fea0003800000 */
[----:B------:R-:W-:Y:S01]  /*b450*/  ISETP.NE.AND P1, PT, R9, RZ, PT ;  /* 0x000000ff0900720c */ /* 0x000fe20003f25270 */
[----:B------:R-:W3:-:S12]  /*b460*/  LDC R13, c[0x0][0x3e0] ;  /* 0x0000f800ff0d7b82 */ /* 0x000ed80000000800 */
[----:B------:R-:W3:Y:S01]  /*b470*/  @P1 LDC R30, c[0x0][0x454] ;  /* 0x00011500ff1e1b82 */ /* 0x000ee20000000800 */
[----:B-1----:R-:W-:Y:S02]  /*b480*/  @P1 MOV R18, 0x1 ;  /* 0x0000000100121802 */ /* 0x002fe40000000f00 */
[----:B------:R-:W-:-:S05]  /*b490*/  @!P1 MOV R18, 0x1 ;  /* 0x0000000100129802 */ /* 0x000fca0000000f00 */
[----:B------:R-:W1:Y:S01]  /*b4a0*/  @P1 LDC R27, c[0x0][0x454] ;  /* 0x00011500ff1b1b82 */ /* 0x000e620000000800 */
[-C--:B---3--:R-:W-:Y:S02]  /*b4b0*/  @P1 IMAD R30, R30, R13.reuse, RZ ;  /* 0x0000000d1e1e1224 */ /* 0x088fe400078e02ff */
[----:B------:R-:W-:-:S07]  /*b4c0*/  @!P1 IMAD R30, R12, R13, RZ ;  /* 0x0000000d0c1e9224 */ /* 0x000fce00078e02ff */
.L_x_387:
[----:B------:R3:W-:Y:S01]  /*b4d0*/  STS [R19+0x5230], R134 ;  /* 0x0052308613007388 */ /* 0x0007e20000000800 */
[----:B------:R-:W-:Y:S01]  /*b4e0*/  LEA R17, R17, UR5, 0x1 ;  /* 0x0000000511117c11 */ /* 0x000fe2000f8e08ff */
[----:B------:R-:W-:Y:S01]  /*b4f0*/  @P6 FMUL.FTZ R13, R20, 0.69314718246459960938 ;  /* 0x3f317218140d6820 */ /* 0x000fe20000410000 */
[----:B------:R-:W-:Y:S01]  /*b500*/  ISETP.NE.AND P1, PT, R242, -0x1, PT ;  /* 0xfffffffff200780c */ /* 0x000fe20003f25270 */
[----:B------:R-:W-:Y:S01]  /*b510*/  BAR.SYNC.DEFER_BLOCKING 0x0 ;  /* 0x0000000000007b1d */ /* 0x000fe20000010000 */
[----:B------:R-:W-:Y:S01]  /*b520*/  MOV R26, 0x7f800000 ;  /* 0x7f800000001a7802 */ /* 0x000fe20000000f00 */
[----:B------:R-:W-:Y:S01]  /*b530*/  @P6 FFMA.FTZ R26, R164, R29, R13 ;  /* 0x0000001da41a6223 */ /* 0x000fe2000001000d */
[----:B------:R-:W-:Y:S01]  /*b540*/  ISETP.NE.AND P2, PT, R9, RZ, !P2 ;  /* 0x000000ff0900720c */ /* 0x000fe20005745270 */
[----:B--2---:R-:W-:-:S04]  /*b550*/  @!P0 IMAD.WIDE.U32 R34, R25, R14, RZ ;  /* 0x0000000e19228225 */ /* 0x004fc800078e00ff */
[----:B------:R-:W-:Y:S01]  /*b560*/  @P5 FMUL.FTZ R8, R8, 0.69314718246459960938 ;  /* 0x3f31721808085820 */ /* 0x000fe20000410000 */
[----:B------:R-:W2:Y:S01]  /*b570*/  @P3 LDC R9, c[0x0][0x458] ;  /* 0x00011600ff093b82 */ /* 0x000ea20000000800 */
[----:B------:R-:W5:Y:S01]  /*b580*/  @P4 MUFU.LG2 R4, R4 ;  /* 0x0000000400044308 */ /* 0x000f620000000c00 */
[C---:B----4-:R-:W-:Y:S01]  /*b590*/  @P0 IMAD.WIDE.U32 R32, R242.reuse, R10, RZ ;  /* 0x0000000af2200225 */ /* 0x050fe200078e00ff */
[----:B------:R-:W-:Y:S01]  /*b5a0*/  LOP3.LUT P6, RZ, R185, 0x3, RZ, 0xc0, !PT ;  /* 0x00000003b9ff7812 */ /* 0x000fe200078cc0ff */
[----:B------:R-:W-:Y:S01]  /*b5b0*/  BSSY.RECONVERGENT B0, `(.L_x_388) ;  /* 0x0000040000007945 */ /* 0x000fe20003800200 */
[----:B------:R-:W-:Y:S01]  /*b5c0*/  MOV R14, 0x7f800000 ;  /* 0x7f800000000e7802 */ /* 0x000fe20000000f00 */
[----:B------:R-:W-:Y:S02]  /*b5d0*/  @!P0 IMAD R15, R25, R15, R35 ;  /* 0x0000000f190f8224 */ /* 0x000fe400078e0223 */
[----:B------:R-:W-:Y:S01]  /*b5e0*/  @P5 FFMA.FTZ R14, R3, R28, R8 ;  /* 0x0000001c030e5223 */ /* 0x000fe20000010008 */
[----:B------:R-:W4:Y:S01]  /*b5f0*/  @P4 LDC R13, c[0x0][0x458] ;  /* 0x00011600ff0d4b82 */ /* 0x000f220000000800 */
[----:B------:R-:W5:Y:S01]  /*b600*/  @P3 MUFU.LG2 R6, R6 ;  /* 0x0000000600063308 */ /* 0x000f620000000c00 */
[----:B------:R-:W-:-:S02]  /*b610*/  @P0 IMAD R15, R242, R11, R33 ;  /* 0x0000000bf20f0224 */ /* 0x000fc400078e0221 */
[----:B------:R-:W-:Y:S02]  /*b620*/  @!P1 IMAD R242, R25, R12, RZ ;  /* 0x0000000c19f29224 */ /* 0x000fe400078e02ff */
[----:B-1----:R-:W-:Y:S01]  /*b630*/  IMAD R10, R16, R27, RZ ;  /* 0x0000001b100a7224 */ /* 0x002fe200078e02ff */
[----:B---3--:R-:W-:Y:S01]  /*b640*/  MOV R19, 0x7f800000 ;  /* 0x7f80000000137802 */ /* 0x008fe20000000f00 */
[----:B------:R-:W-:Y:S01]  /*b650*/  IMAD R11, R5, R18, RZ ;  /* 0x00000012050b7224 */ /* 0x000fe200078e02ff */
[----:B------:R-:W-:Y:S01]  /*b660*/  SHF.R.S32.HI R3, RZ, 0x1f, R242 ;  /* 0x0000001fff037819 */ /* 0x000fe200000114f2 */
[----:B------:R1:W3:Y:S01]  /*b670*/  LDS.128 R20, [R17+0x1800] ;  /* 0x0018000011147984 */ /* 0x0002e20000000c00 */
[----:B------:R-:W-:Y:S01]  /*b680*/  @!P2 IMAD R10, R25, R30, R10 ;  /* 0x0000001e190aa224 */ /* 0x000fe200078e020a */
[----:B------:R-:W-:Y:S01]  /*b690*/  SEL R242, R242, RZ, P2 ;  /* 0x000000fff2f27207 */ /* 0x000fe20001000000 */
[----:B-----5:R-:W-:Y:S01]  /*b6a0*/  @P4 FMUL.FTZ R29, R4, 0.69314718246459960938 ;  /* 0x3f317218041d4820 */ /* 0x020fe20000410000 */
[----:B------:R-:W-:-:S02]  /*b6b0*/  SHF.L.U32 R11, R11, 0x7, RZ ;  /* 0x000000070b0b7819 */ /* 0x000fc400000006ff */
[----:B------:R-:W-:Y:S01]  /*b6c0*/  SEL R3, R3, RZ, P2 ;  /* 0x000000ff03037207 */ /* 0x000fe20001000000 */
[----:B------:R-:W-:Y:S01]  /*b6d0*/  @P3 FMUL.FTZ R31, R6, 0.69314718246459960938 ;  /* 0x3f317218061f3820 */ /* 0x000fe20000410000 */
[--C-:B------:R-:W-:Y:S02]  /*b6e0*/  IADD3 R4, P2, P1, R11, R242, R10.reuse ;  /* 0x000000f20b047210 */ /* 0x100fe4000795e00a */
[----:B------:R-:W-:Y:S01]  /*b6f0*/  SHF.R.S32.HI R10, RZ, 0x1f, R10 ;  /* 0x0000001fff0a7819 */ /* 0x000fe2000001140a */
[----:B--2---:R-:W-:Y:S01]  /*b700*/  @P3 FFMA.FTZ R19, R0, R9, R31 ;  /* 0x0000000900133223 */ /* 0x004fe2000001001f */
[----:B------:R-:W-:Y:S02]  /*b710*/  SHF.R.S32.HI R11, RZ, 0x1f, R11 ;  /* 0x0000001fff0b7819 */ /* 0x000fe4000001140b */
[----:B------:R-:W-:Y:S01]  /*b720*/  MOV R27, 0x7f800000 ;  /* 0x7f800000001b7802 */ /* 0x000fe20000000f00 */
[----:B----4-:R-:W-:Y:S01]  /*b730*/  @P4 FFMA.FTZ R27, R2, R13, R29 ;  /* 0x0000000d021b4223 */ /* 0x010fe2000001001d */
[----:B------:R-:W-:Y:S01]  /*b740*/  IADD3.X R0, PT, PT, R11, R3, R10, P2, P1 ;  /* 0x000000030b007210 */ /* 0x000fe200017e240a */
[----:B-1-3--:R-:W-:Y:S06]  /*b750*/  @P6 BRA `(.L_x_389) ;  /* 0x0000000000946947 */ /* 0x00afec0003800000 */
[----:B------:R-:W-:-:S04]  /*b760*/  LOP3.LUT R35, R184, 0x30, RZ, 0xc0, !PT ;  /* 0x00000030b8237812 */ /* 0x000fc800078ec0ff */
[----:B------:R-:W-:-:S04]  /*b770*/  LOP3.LUT R35, R35, 0x7, R24, 0xf8, !PT ;  /* 0x0000000723237812 */ /* 0x000fc800078ef818 */
[C---:B------:R-:W-:Y:S01]  /*b780*/  ISETP.GE.AND P6, PT, R35.reuse, R231, PT ;  /* 0x000000e72300720c */ /* 0x040fe20003fc6270 */
[C---:B------:R-:W-:Y:S01]  /*b790*/  VIADD R31, R35.reuse, 0x8 ;  /* 0x00000008231f7836 */ /* 0x040fe20000000000 */
[C---:B------:R-:W-:Y:S01]  /*b7a0*/  LOP3.LUT R30, R35.reuse, 0x40, RZ, 0xfc, !PT ;  /* 0x00000040231e7812 */ /* 0x040fe200078efcff */
[----:B------:R-:W-:-:S03]  /*b7b0*/  VIADD R28, R35, 0x48 ;  /* 0x00000048231c7836 */ /* 0x000fc60000000000 */
[-C--:B------:R-:W-:Y:S02]  /*b7c0*/  ISETP.GE.AND P5, PT, R31, R231.reuse, PT ;  /* 0x000000e71f00720c */ /* 0x080fe40003fa6270 */
[-C--:B------:R-:W-:Y:S02]  /*b7d0*/  ISETP.GE.AND P4, PT, R30, R231.reuse, PT ;  /* 0x000000e71e00720c */ /* 0x080fe40003f86270 */
[----:B------:R-:W-:-:S03]  /*b7e0*/  ISETP.GE.AND P3, PT, R28, R231, PT ;  /* 0x000000e71c00720c */ /* 0x000fc60003f66270 */
[----:B------:R-:W1:Y:S01]  /*b7f0*/  @!P6 LDC.64 R12, c[0x0][0x420] ;  /* 0x00010800ff0ceb82 */ /* 0x000e620000000a00 */
[----:B------:R-:W-:-:S05]  /*b800*/  @!P6 IMAD R35, R35, R18, RZ ;  /* 0x000000122323e224 */ /* 0x000fca00078e02ff */
[----:B------:R-:W-:Y:S01]  /*b810*/  @!P6 IADD3 R29, P1, PT, R35, R4, RZ ;  /* 0x00000004231de210 */ /* 0x000fe20007f3e0ff */
[----:B------:R-:W-:Y:S01]  /*b820*/  @!P5 IMAD R31, R31, R18, RZ ;  /* 0x000000121f1fd224 */ /* 0x000fe200078e02ff */
[----:B------:R-:W2:Y:S02]  /*b830*/  @!P5 LDC.64 R10, c[0x0][0x420] ;  /* 0x00010800ff0adb82 */ /* 0x000ea40000000a00 */
[----:B------:R-:W-:Y:S01]  /*b840*/  @!P6 LEA.HI.X.SX32 R6, R35, R0, 0x1, P1 ;  /* 0x000000002306e211 */ /* 0x000fe200008f0eff */
[-C--:B------:R-:W-:Y:S02]  /*b850*/  @!P4 IMAD R35, R30, R18.reuse, RZ ;  /* 0x000000121e23c224 */ /* 0x080fe400078e02ff */
[----:B------:R-:W-:-:S03]  /*b860*/  @!P3 IMAD R37, R28, R18, RZ ;  /* 0x000000121c25b224 */ /* 0x000fc600078e02ff */
[----:B------:R-:W3:Y:S08]  /*b870*/  @!P4 LDC.64 R8, c[0x0][0x420] ;  /* 0x00010800ff08cb82 */ /* 0x000ef00000000a00 */
[----:B------:R-:W4:Y:S01]  /*b880*/  @!P3 LDC.64 R2, c[0x0][0x420] ;  /* 0x00010800ff02bb82 */ /* 0x000f220000000a00 */
[----:B-1----:R-:W-:Y:S02]  /*b890*/  @!P6 LEA R38, P2, R29, R12, 0x2 ;  /* 0x0000000c1d26e211 */ /* 0x002fe400078410ff */
[----:B------:R-:W-:-:S02]  /*b8a0*/  @!P5 IADD3 R12, P1, PT, R31, R4, RZ ;  /* 0x000000041f0cd210 */ /* 0x000fc40007f3e0ff */
[----:B------:R-:W-:Y:S02]  /*b8b0*/  @!P6 LEA.HI.X R39, R29, R13, R6, 0x2, P2 ;  /* 0x0000000d1d27e211 */ /* 0x000fe400010f1406 */
[----:B------:R-:W-:Y:S02]  /*b8c0*/  @!P5 LEA.HI.X.SX32 R31, R31, R0, 0x1, P1 ;  /* 0x000000001f1fd211 */ /* 0x000fe400008f0eff */
[C---:B--2---:R-:W-:Y:S01]  /*b8d0*/  @!P5 LEA R10, P1, R12.reuse, R10, 0x2 ;  /* 0x0000000a0c0ad211 */ /* 0x044fe200078210ff */
[----:B------:R1:W-:Y:S01]  /*b8e0*/  @!P6 STG.E desc[UR16][R38.64], R26 ;  /* 0x0000001a2600e986 */ /* 0x0003e2000c101910 */
[-C--:B------:R-:W-:Y:S02]  /*b8f0*/  @!P4 IADD3 R6, P2, PT, R35, R4.reuse, RZ ;  /* 0x000000042306c210 */ /* 0x080fe40007f5e0ff */
[----:B------:R-:W-:Y:S02]  /*b900*/  @!P5 LEA.HI.X R11, R12, R11, R31, 0x2, P1 ;  /* 0x0000000b0c0bd211 */ /* 0x000fe400008f141f */
[----:B------:R-:W-:-:S02]  /*b910*/  @!P3 IADD3 R4, P1, PT, R37, R4, RZ ;  /* 0x000000042504b210 */ /* 0x000fc40007f3e0ff */
[----:B------:R-:W-:Y:S01]  /*b920*/  @!P4 LEA.HI.X.SX32 R35, R35, R0, 0x1, P2 ;  /* 0x000000002323c211 */ /* 0x000fe200010f0eff */
[----:B------:R1:W-:Y:S01]  /*b930*/  @!P5 STG.E desc[UR16][R10.64], R14 ;  /* 0x0000000e0a00d986 */ /* 0x0003e2000c101910 */
[C---:B---3--:R-:W-:Y:S02]  /*b940*/  @!P4 LEA R8, P2, R6.reuse, R8, 0x2 ;  /* 0x000000080608c211 */ /* 0x048fe400078410ff */
[----:B------:R-:W-:Y:S02]  /*b950*/  @!P3 LEA.HI.X.SX32 R0, R37, R0, 0x1, P1 ;  /* 0x000000002500b211 */ /* 0x000fe400008f0eff */
[----:B------:R-:W-:Y:S02]  /*b960*/  @!P4 LEA.HI.X R9, R6, R9, R35, 0x2, P2 ;  /* 0x000000090609c211 */ /* 0x000fe400010f1423 */
[----:B----4-:R-:W-:-:S03]  /*b970*/  @!P3 LEA R2, P1, R4, R2, 0x2 ;  /* 0x000000020402b211 */ /* 0x010fc600078210ff */
[----:B------:R1:W-:Y:S01]  /*b980*/  @!P4 STG.E desc[UR16][R8.64], R27 ;  /* 0x0000001b0800c986 */ /* 0x0003e2000c101910 */
[----:B------:R-:W-:-:S05]  /*b990*/  @!P3 LEA.HI.X R3, R4, R3, R0, 0x2, P1 ;  /* 0x000000030403b211 */ /* 0x000fca00008f1400 */
[----:B------:R1:W-:Y:S04]  /*b9a0*/  @!P3 STG.E desc[UR16][R2.64], R19 ;  /* 0x000000130200b986 */ /* 0x0003e8000c101910 */
.L_x_389:
[----:B------:R-:W-:Y:S05]  /*b9b0*/  BSYNC.RECONVERGENT B0 ;  /* 0x0000000000007941 */ /* 0x000fea0003800200 */
.L_x_388:
[----:B------:R-:W-:Y:S01]  /*b9c0*/  @P0 IMAD.MOV.U32 R34, RZ, RZ, R32 ;  /* 0x000000ffff220224 */ /* 0x000fe200078e0020 */
[----:B------:R-:W-:Y:S01]  /*b9d0*/  LOP3.LUT R7, R7, 0x18, RZ, 0xc0, !PT ;  /* 0x0000001807077812 */ /* 0x000fe200078ec0ff */
[C---:B------:R-:W-:Y:S01]  /*b9e0*/  VIADD R4, R24.reuse, 0x20 ;  /* 0x0000002018047836 */ /* 0x040fe20000000000 */
[C---:B-1----:R-:W-:Y:S01]  /*b9f0*/  IADD3 R2, PT, PT, R24.reuse, 0x40, RZ ;  /* 0x0000004018027810 */ /* 0x042fe20007ffe0ff */
[----:B------:R-:W-:Y:S01]  /*ba00*/  IMAD.MOV.U32 R25, RZ, RZ, RZ ;  /* 0x000000ffff197224 */ /* 0x000fe200078e00ff */
[----:B------:R-:W-:Y:S01]  /*ba10*/  IADD3 R18, P0, PT, R7, R34, RZ ;  /* 0x0000002207127210 */ /* 0x000fe20007f1e0ff */
[C---:B------:R-:W-:Y:S01]  /*ba20*/  VIADD R0, R24.reuse, 0x60 ;  /* 0x0000006018007836 */ /* 0x040fe20000000000 */
[----:B------:R-:W-:Y:S01]  /*ba30*/  ISETP.GE.AND P3, PT, R24, R231, PT ;  /* 0x000000e71800720c */ /* 0x000fe20003f66270 */
[----:B------:R-:W-:Y:S01]  /*ba40*/  IMAD.WIDE.U32 R24, R5, 0x80, R24 ;  /* 0x0000008005187825 */ /* 0x000fe200078e0018 */
[----:B------:R-:W-:Y:S01]  /*ba50*/  IADD3.X R19, PT, PT, RZ, R15, RZ, P0, !PT ;  /* 0x0000000fff137210 */ /* 0x000fe200007fe4ff */
[----:B------:R1:W2:Y:S01]  /*ba60*/  LDS.128 R8, [R17+0x2000] ;  /* 0x0020000011087984 */ /* 0x0002a20000000c00 */
[-C--:B------:R-:W-:Y:S01]  /*ba70*/  ISETP.GE.AND P2, PT, R4, R231.reuse, PT ;  /* 0x000000e70400720c */ /* 0x080fe20003f46270 */
[----:B------:R-:W3:Y:S01]  /*ba80*/  LDCU.64 UR4, c[0x0][0x410] ;  /* 0x00008200ff0477ac */ /* 0x000ee20008000a00 */
[----:B------:R-:W-:Y:S01]  /*ba90*/  BSSY.RECONVERGENT B0, `(.L_x_390) ;  /* 0x0000014000007945 */ /* 0x000fe20003800200 */
[----:B------:R1:W4:Y:S01]  /*baa0*/  LDS.128 R12, [R17] ;  /* 0x00000000110c7984 */ /* 0x0003220000000c00 */
[----:B------:R-:W-:-:S02]  /*bab0*/  ISETP.GE.AND P1, PT, R2, R231, PT ;  /* 0x000000e70200720c */ /* 0x000fc40003f26270 */
[----:B------:R-:W-:Y:S01]  /*bac0*/  ISETP.GE.AND P0, PT, R0, R231, PT ;  /* 0x000000e70000720c */ /* 0x000fe20003f06270 */
[----:B------:R1:W1:Y:S01]  /*bad0*/  LDS.128 R4, [R17+0x4000] ;  /* 0x0040000011047984 */ /* 0x0002620000000c00 */
[----:B---3--:R-:W-:-:S04]  /*bae0*/  IMAD.WIDE.U32 R18, R16, UR4, R18 ;  /* 0x0000000410127c25 */ /* 0x008fc8000f8e0012 */
[----:B------:R-:W-:Y:S01]  /*baf0*/  IMAD R27, R16, UR5, R19 ;  /* 0x00000005101b7c24 */ /* 0x000fe2000f8e0213 */
[----:B------:R-:W-:Y:S06]  /*bb00*/  @P3 BRA `(.L_x_391) ;  /* 0x0000000000303947 */ /* 0x000fec0003800000 */
[----:B------:R-:W3:Y:S01]  /*bb10*/  LDCU.64 UR6, c[0x0][0x408] ;  /* 0x00008100ff0677ac */ /* 0x000ee20008000a00 */
[----:B------:R-:W-:Y:S01]  /*bb20*/  MOV R26, R18 ;  /* 0x00000012001a7202 */ /* 0x000fe20000000f00 */
[----:B------:R-:W5:Y:S01]  /*bb30*/  LDCU.64 UR4, c[0x0][0x3f0] ;  /* 0x00007e00ff0477ac */ /* 0x000f620008000a00 */
[----:B---3--:R-:W-:-:S03]  /*bb40*/  IMAD R3, R25, UR6, RZ ;  /* 0x0000000619037c24 */ /* 0x008fc6000f8e02ff */
[----:B------:R-:W-:-:S04]  /*bb50*/  IMAD.WIDE.U32 R28, R24, UR6, R26 ;  /* 0x00000006181c7c25 */ /* 0x000fc8000f8e001a */
[----:B------:R-:W-:Y:S01]  /*bb60*/  IMAD R0, R24, UR7, R3 ;  /* 0x0000000718007c24 */ /* 0x000fe2000f8e0203 */
[----:B-----5:R-:W-:-:S04]  /*bb70*/  LEA R2, P3, R28, UR4, 0x1 ;  /* 0x000000041c027c11 */ /* 0x020fc8000f8608ff */
[----:B------:R-:W-:-:S04]  /*bb80*/  IADD3 R0, PT, PT, R0, R29, RZ ;  /* 0x0000001d00007210 */ /* 0x000fc80007ffe0ff */
[----:B------:R-:W-:-:S05]  /*bb90*/  LEA.HI.X R3, R28, UR5, R0, 0x1, P3 ;  /* 0x000000051c037c11 */ /* 0x000fca00098f0c00 */
[----:B----4-:R3:W-:Y:S04]  /*bba0*/  STG.E.128 desc[UR16][R2.64], R12 ;  /* 0x0000000c02007986 */ /* 0x0107e8000c101d10 */
[----:B--2---:R3:W-:Y:S04]  /*bbb0*/  STG.E.128 desc[UR16][R2.64+0x40], R8 ;  /* 0x0000400802007986 */ /* 0x0047e8000c101d10 */
[----:B-1----:R3:W-:Y:S02]  /*bbc0*/  STG.E.128 desc[UR16][R2.64+0x80], R4 ;  /* 0x0000800402007986 */ /* 0x0027e4000c101d10 */
.L_x_391:
[----:B------:R-:W-:Y:S05]  /*bbd0*/  BSYNC.RECONVERGENT B0 ;  /* 0x0000000000007941 */ /* 0x000fea0003800200 */
.L_x_390:
[----:B---34-:R3:W4:Y:S01]  /*bbe0*/  LDS.128 R12, [R17+0x800] ;  /* 0x00080000110c7984 */ /* 0x0187220000000c00 */
[----:B------:R-:W-:Y:S03]  /*bbf0*/  BSSY.RECONVERGENT B0, `(.L_x_392) ;  /* 0x0000013000007945 */ /* 0x000fe60003800200 */
[----:B--2---:R3:W2:Y:S04]  /*bc00*/  LDS.128 R8, [R17+0x2800] ;  /* 0x0028000011087984 */ /* 0x0046a80000000c00 */
[----:B-1----:R3:W1:Y:S01]  /*bc10*/  LDS.128 R4, [R17+0x4800] ;  /* 0x0048000011047984 */ /* 0x0026620000000c00 */
[----:B------:R-:W-:Y:S05]  /*bc20*/  @P2 BRA `(.L_x_393) ;  /* 0x00000000003c2947 */ /* 0x000fea0003800000 */
[----:B------:R-:W5:Y:S01]  /*bc30*/  LDCU.64 UR6, c[0x0][0x408] ;  /* 0x00008100ff0677ac */ /* 0x000f620008000a00 */
[----:B------:R-:W-:Y:S01]  /*bc40*/  IADD3 R3, P2, PT, R24, 0x20, RZ ;  /* 0x0000002018037810 */ /* 0x000fe20007f5e0ff */
[----:B------:R-:W-:Y:S01]  /*bc50*/  IMAD.MOV.U32 R28, RZ, RZ, R18 ;  /* 0x000000ffff1c7224 */ /* 0x000fe200078e0012 */
[----:B------:R-:W-:Y:S01]  /*bc60*/  MOV R29, R27 ;  /* 0x0000001b001d7202 */ /* 0x000fe20000000f00 */
[----:B------:R-:W3:Y:S02]  /*bc70*/  LDCU.64 UR4, c[0x0][0x3f0] ;  /* 0x00007e00ff0477ac */ /* 0x000ee40008000a00 */
[----:B------:R-:W-:-:S04]  /*bc80*/  IMAD.X R0, RZ, RZ, R25, P2 ;  /* 0x000000ffff007224 */ /* 0x000fc800010e0619 */
[----:B-----5:R-:W-:Y:S02]  /*bc90*/  IMAD R0, R0, UR6, RZ ;  /* 0x0000000600007c24 */ /* 0x020fe4000f8e02ff */
[----:B------:R-:W-:-:S04]  /*bca0*/  IMAD.WIDE.U32 R28, R3, UR6, R28 ;  /* 0x00000006031c7c25 */ /* 0x000fc8000f8e001c */
[----:B------:R-:W-:Y:S01]  /*bcb0*/  IMAD R0, R3, UR7, R0 ;  /* 0x0000000703007c24 */ /* 0x000fe2000f8e0200 */
[----:B---3--:R-:W-:-:S04]  /*bcc0*/  LEA R2, P2, R28, UR4, 0x1 ;  /* 0x000000041c027c11 */ /* 0x008fc8000f8408ff */
[----:B------:R-:W-:-:S04]  /*bcd0*/  IADD3 R0, PT, PT, R0, R29, RZ ;  /* 0x0000001d00007210 */ /* 0x000fc80007ffe0ff */
[----:B------:R-:W-:-:S05]  /*bce0*/  LEA.HI.X R3, R28, UR5, R0, 0x1, P2 ;  /* 0x000000051c037c11 */ /* 0x000fca00090f0c00 */
[----:B----4-:R3:W-:Y:S04]  /*bcf0*/  STG.E.128 desc[UR16][R2.64], R12 ;  /* 0x0000000c02007986 */ /* 0x0107e8000c101d10 */
[----:B--2---:R3:W-:Y:S04]  /*bd00*/  STG.E.128 desc[UR16][R2.64+0x40], R8 ;  /* 0x0000400802007986 */ /* 0x0047e8000c101d10 */
[----:B-1----:R3:W-:Y:S02]  /*bd10*/  STG.E.128 desc[UR16][R2.64+0x80], R4 ;  /* 0x0000800402007986 */ /* 0x0027e4000c101d10 */
.L_x_393:
[----:B------:R-:W-:Y:S05]  /*bd20*/  BSYNC.RECONVERGENT B0 ;  /* 0x0000000000007941 */ /* 0x000fea0003800200 */
.L_x_392:
        /* <DEDUP_REMOVED lines=20> */
.L_x_395:
[----:B------:R-:W-:Y:S05]  /*be70*/  BSYNC.RECONVERGENT B0 ;  /* 0x0000000000007941 */ /* 0x000fea0003800200 */
.L_x_394:
[----:B-1-3--:R1:W3:Y:S04]  /*be80*/  LDS.128 R4, [R17+0x3800] ;  /* 0x0038000011047984 */ /* 0x00a2e80000000c00 */
[----:B--2---:R1:W2:Y:S01]  /*be90*/  LDS.128 R8, [R17+0x5800] ;  /* 0x0058000011087984 */ /* 0x0042a20000000c00 */
[----:B------:R-:W-:Y:S05]  /*bea0*/  @P0 EXIT ;  /* 0x000000000000094d */ /* 0x000fea0003800000 */
[----:B------:R-:W5:Y:S01]  /*beb0*/  LDCU.64 UR6, c[0x0][0x408] ;  /* 0x00008100ff0677ac */ /* 0x000f620008000a00 */
[----:B------:R-:W-:Y:S01]  /*bec0*/  IADD3 R0, P0, PT, R24, 0x60, RZ ;  /* 0x0000006018007810 */ /* 0x000fe20007f1e0ff */
[----:B----4-:R-:W-:Y:S01]  /*bed0*/  IMAD.MOV.U32 R12, RZ, RZ, R18 ;  /* 0x000000ffff0c7224 */ /* 0x010fe200078e0012 */
[----:B------:R-:W-:Y:S01]  /*bee0*/  MOV R13, R27 ;  /* 0x0000001b000d7202 */ /* 0x000fe20000000f00 */
[----:B------:R-:W4:Y:S02]  /*bef0*/  LDCU.64 UR4, c[0x0][0x3f0] ;  /* 0x00007e00ff0477ac */ /* 0x000f240008000a00 */
[----:B------:R-:W-:-:S04]  /*bf00*/  IMAD.X R3, RZ, RZ, R25, P0 ;  /* 0x000000ffff037224 */ /* 0x000fc800000e0619 */
[----:B-----5:R-:W-:Y:S02]  /*bf10*/  IMAD R3, R3, UR6, RZ ;  /* 0x0000000603037c24 */ /* 0x020fe4000f8e02ff */
[----:B------:R-:W-:-:S04]  /*bf20*/  IMAD.WIDE.U32 R12, R0, UR6, R12 ;  /* 0x00000006000c7c25 */ /* 0x000fc8000f8e000c */
[----:B------:R-:W-:Y:S01]  /*bf30*/  IMAD R3, R0, UR7, R3 ;  /* 0x0000000700037c24 */ /* 0x000fe2000f8e0203 */
[----:B----4-:R-:W-:-:S04]  /*bf40*/  LEA R2, P0, R12, UR4, 0x1 ;  /* 0x000000040c027c11 */ /* 0x010fc8000f8008ff */
[----:B------:R-:W-:-:S04]  /*bf50*/  IADD3 R3, PT, PT, R3, R13, RZ ;  /* 0x0000000d03037210 */ /* 0x000fc80007ffe0ff */
[----:B------:R-:W-:-:S05]  /*bf60*/  LEA.HI.X R3, R12, UR5, R3, 0x1, P0 ;  /* 0x000000050c037c11 */ /* 0x000fca00080f0c03 */
[----:B------:R-:W-:Y:S04]  /*bf70*/  STG.E.128 desc[UR16][R2.64], R20 ;  /* 0x0000001402007986 */ /* 0x000fe8000c101d10 */
[----:B---3--:R-:W-:Y:S04]  /*bf80*/  STG.E.128 desc[UR16][R2.64+0x40], R4 ;  /* 0x0000400402007986 */ /* 0x008fe8000c101d10 */
[----:B--2---:R-:W-:Y:S01]  /*bf90*/  STG.E.128 desc[UR16][R2.64+0x80], R8 ;  /* 0x0000800802007986 */ /* 0x004fe2000c101d10 */
[----:B------:R-:W-:Y:S05]  /*bfa0*/  EXIT ;  /* 0x000000000000794d */ /* 0x000fea0003800000 */
.L_x_396:
        /* <DEDUP_REMOVED lines=13> */
.L_x_1354:


//--------------------- .text._ZN5flash16flash_fwd_kernelI23Flash_fwd_kernel_traitsILi96ELi128ELi64ELi4ELb0ELb0EN7cutlass6half_tE19Flash_kernel_traitsILi96ELi128ELi64ELi4ES3_EELb0ELb0ELb0ELb0ELb0ELb1ELb1ELb0EEEvNS_16Flash_fwd_paramsE --------------------------
	.section	.text._ZN5flash16flash_fwd_kernelI23Flash_fwd_kernel_traitsILi96ELi128ELi64ELi4ELb0ELb0EN7cutlass6half_tE19Flash_kernel_traitsILi96ELi128ELi64ELi4ES3_EELb0ELb0ELb0ELb0ELb0ELb1ELb1ELb0EEEvNS_16Flash_fwd_paramsE,"ax",@progbits
	.align	128
        .global         _ZN5flash16flash_fwd_kernelI23Flash_fwd_kernel_traitsILi96ELi128ELi64ELi4ELb0ELb0EN7cutlass6half_tE19Flash_kernel_traitsILi96ELi128ELi64ELi4ES3_EELb0ELb0ELb0ELb0ELb0ELb1ELb1ELb0EEEvNS_16Flash_fwd_paramsE
        .type           _ZN5flash16flash_fwd_kernelI23Flash_fwd_kernel_traitsILi96ELi128ELi64ELi4ELb0ELb0EN7cutlass6half_tE19Flash_kernel_traitsILi96ELi128ELi64ELi4ES3_EELb0ELb0ELb0ELb0ELb0ELb1ELb1ELb0EEEvNS_16Flash_fwd_paramsE,@function
        .size           _ZN5flash16flash_fwd_kernelI23Flash_fwd_kernel_traitsILi96ELi128ELi64ELi4ELb0ELb0EN7cutlass6half_tE19Flash_kernel_traitsILi96ELi128ELi64ELi4ES3_EELb0ELb0ELb0ELb0ELb0ELb1ELb1ELb0EEEvNS_16Flash_fwd_paramsE,(.L_x_1355 - _ZN5flash16flash_fwd_kernelI23Flash_fwd_kernel_traitsILi96ELi128ELi64ELi4ELb0ELb0EN7cutlass6half_tE19Flash_kernel_traitsILi96ELi128ELi64ELi4ES3_EELb0ELb0ELb0ELb0ELb0ELb1ELb1ELb0EEEvNS_16Flash_fwd_paramsE)
        .other          _ZN5flash16flash_fwd_kernelI23Flash_fwd_kernel_traitsILi96ELi128ELi64ELi4ELb0ELb0EN7cutlass6half_tE19Flash_kernel_traitsILi96ELi128ELi64ELi4ES3_EELb0ELb0ELb0ELb0ELb0ELb1ELb1ELb0EEEvNS_16Flash_fwd_paramsE,@"STO_CUDA_ENTRY STV_DEFAULT"
_ZN5flash16flash_fwd_kernelI23Flash_fwd_kernel_traitsILi96ELi128ELi64ELi4ELb0ELb0EN7cutlass6half_tE19Flash_kernel_traitsILi96ELi128ELi64ELi4ES3_EELb0ELb0ELb0ELb0ELb0ELb1ELb1ELb0EEEvNS_16Flash_fwd_paramsE:
.text._ZN5flash16flash_fwd_kernelI23Flash_fwd_kernel_traitsILi96ELi128ELi64ELi4ELb0ELb0EN7cutlass6half_tE19Flash_kernel_traitsILi96ELi128ELi64ELi4ES3_EELb0ELb0ELb0ELb0ELb0ELb1ELb1ELb0EEEvNS_16Flash_fwd_paramsE:
        /* <DEDUP_REMOVED lines=18> */
[----:B------:R-:W-:-:S03]  /*0120*/  ISETP.NE.AND.EX P2, PT, RZ, UR5, PT, P2 ;  /* 0x00000005ff007c0c */ /* 0x000fc6000bf45320 */
[----:B------:R-:W-:Y:S01]  /*0130*/  IMAD.SHL.U32 R11, R25, 0x4, RZ ;  /* 0x00000004190b7824 */ /* 0x000fe200078e00ff */
[----:B------:R-:W-:Y:S01]  /*0140*/  SHF.R.U32.HI R9, RZ, 0x1e, R25 ;  /* 0x0000001eff097819 */ /* 0x000fe20000011619 */
[----:B------:R-:W2:Y:S04]  /*0150*/  @P1 LDG.E R26, desc[UR14][R2.64] ;  /* 0x0000000e021a1981 */ /* 0x000ea8000c1e1900 */
[----:B------:R1:W3:Y:S01]  /*0160*/  @P0 LDG.E R8, desc[UR14][R2.64+0x4] ;  /* 0x0000040e02080981 */ /* 0x0002e2000c1e1900 */
[----:B------:R-:W-:Y:S01]  /*0170*/  IMAD.MOV.U32 R10, RZ, RZ, RZ ;  /* 0x000000ffff0a7224 */ /* 0x000fe200078e00ff */
[----:B------:R-:W-:-:S04]  /*0180*/  @P4 IADD3 R4, P3, PT, R11, UR6, RZ ;  /* 0x000000060b044c10 */ /* 0x000fc8000ff7e0ff */
[----:B------:R-:W-:-:S05]  /*0190*/  @P4 IADD3.X R5, PT, PT, R9, UR7, RZ, P3, !PT ;  /* 0x0000000709054c10 */ /* 0x000fca0009ffe4ff */
[----:B------:R4:W3:Y:S01]  /*01a0*/  @P4 LDG.E R10, desc[UR14][R4.64] ;  /* 0x0000000e040a4981 */ /* 0x0008e2000c1e1900 */
[----:B-1----:R-:W-:Y:S01]  /*01b0*/  @P2 IADD3 R2, P1, PT, R11, UR4, RZ ;  /* 0x000000040b022c10 */ /* 0x002fe2000ff3e0ff */
[----:B------:R-:W1:Y:S03]  /*01c0*/  LDCU.U8 UR4, c[0x0][0x532] ;  /* 0x0000a640ff0477ac */ /* 0x000e660008000000 */
[----:B------:R-:W-:-:S05]  /*01d0*/  @P2 IADD3.X R3, PT, PT, R9, UR5, RZ, P1, !PT ;  /* 0x0000000509032c10 */ /* 0x000fca0008ffe4ff */
[----:B------:R4:W3:Y:S01]  /*01e0*/  @P2 LDG.E R0, desc[UR14][R2.64] ;  /* 0x0000000e02002981 */ /* 0x0008e2000c1e1900 */
[----:B------:R-:W-:Y:S01]  /*01f0*/  ISETP.EQ.U32.AND P3, PT, R6, RZ, PT ;  /* 0x000000ff0600720c */ /* 0x000fe20003f62070 */
[----:B------:R-:W4:Y:S01]  /*0200*/  S2R R23, SR_CTAID.X ;  /* 0x0000000000177919 */ /* 0x000f220000002500 */
[----:B------:R-:W3:Y:S01]  /*0210*/  @!P0 LDC R12, c[0x0][0x434] ;  /* 0x00010d00ff0c8b82 */ /* 0x000ee20000000800 */
[----:B-1----:R-:W-:-:S07]  /*0220*/  ISETP.NE.AND P4, PT, RZ, UR4, PT ;  /* 0x00000004ff007c0c */ /* 0x002fce000bf85270 */
[----:B----4-:R-:W1:Y:S01]  /*0230*/  @!P2 LDC.64 R4, c[0x0][0x488] ;  /* 0x00012200ff04ab82 */ /* 0x010e620000000a00 */
[----:B------:R-:W-:Y:S02]  /*0240*/  ISETP.EQ.OR.EX P3, PT, R7, RZ, !P4, P3 ;  /* 0x000000ff0700720c */ /* 0x000fe40006762730 */
[----:B------:R-:W-:Y:S01]  /*0250*/  IADD3 R2, P1, PT, R11, R6, RZ ;  /* 0x000000060b027210 */ /* 0x000fe20007f3e0ff */
[----:B------:R-:W-:-:S04]  /*0260*/  IMAD.MOV.U32 R11, RZ, RZ, -0x1 ;  /* 0xffffffffff0b7424 */ /* 0x000fc800078e00ff */
[----:B------:R-:W-:Y:S02]  /*0270*/  IMAD.X R3, R9, 0x1, R7, P1 ;  /* 0x0000000109037824 */ /* 0x000fe400008e0607 */
[----:B------:R-:W4:Y:S04]  /*0280*/  @!P2 LDC R9, c[0x0][0x43c] ;  /* 0x00010f00ff09ab82 */ /* 0x000f280000000800 */
[----:B------:R1:W5:Y:S01]  /*0290*/  @!P3 LDG.E R11, desc[UR14][R2.64] ;  /* 0x0000000e020bb981 */ /* 0x000362000c1e1900 */
[----:B------:R-:W-:-:S04]  /*02a0*/  ISETP.NE.U32.AND P3, PT, R6, RZ, PT ;  /* 0x000000ff0600720c */ /* 0x000fc80003f65070 */
[----:B------:R-:W-:Y:S01]  /*02b0*/  ISETP.NE.AND.EX P3, PT, R7, RZ, PT, P3 ;  /* 0x000000ff0700720c */ /* 0x000fe20003f65330 */
[----:B------:R-:W1:Y:S01]  /*02c0*/  S2R R22, SR_CTAID.Z ;  /* 0x0000000000167919 */ /* 0x000e620000002700 */
[----:B------:R-:W1:Y:S01]  /*02d0*/  S2R R42, SR_TID.X ;  /* 0x00000000002a7919 */ /* 0x000e620000002100 */
[----:B------:R-:W-:Y:S01]  /*02e0*/  IMAD.SHL.U32 R24, R23, 0x80, RZ ;  /* 0x0000008017187824 */ /* 0x000fe200078e00ff */
[----:B--2---:R2:W-:Y:S01]  /*02f0*/  STL [R1+0x28], R26 ;  /* 0x0000281a01007387 */ /* 0x0045e20000100800 */
[----:B---3--:R-:W-:Y:S01]  /*0300*/  @P0 IMAD.IADD R12, R8, 0x1, -R26 ;  /* 0x00000001080c0824 */ /* 0x008fe200078e0a1a */
[----:B-1----:R-:W-:-:S04]  /*0310*/  @!P2 ISETP.NE.U32.AND P0, PT, R4, RZ, PT ;  /* 0x000000ff0400a20c */ /* 0x002fc80003f05070 */
[----:B------:R-:W-:Y:S02]  /*0320*/  @!P2 ISETP.NE.AND.EX P0, PT, R5, RZ, PT, P0 ;  /* 0x000000ff0500a20c */ /* 0x000fe40003f05300 */
[----:B------:R-:W-:Y:S02]  /*0330*/  ISETP.GT.AND P1, PT, R12, R24, PT ;  /* 0x000000180c00720c */ /* 0x000fe40003f24270 */
[----:B----4-:R-:W-:Y:S01]  /*0340*/  @!P2 SEL R4, R9, RZ, P0 ;  /* 0x000000ff0904a207 */ /* 0x010fe20000000000 */
[----:B------:R-:W-:Y:S02]  /*0350*/  @P2 IMAD.IADD R40, R0, 0x1, -R10 ;  /* 0x0000000100282824 */ /* 0x000fe400078e0a0a */
[----:B------:R-:W1:Y:S01]  /*0360*/  @!P3 LDC R0, c[0x0][0x438] ;  /* 0x00010e00ff00bb82 */ /* 0x000e620000000800 */
[----:B--2---:R-:W-:Y:S07]  /*0370*/  @!P3 BRA `(.L_x_397) ;  /* 0x00000000000cb947 */ /* 0x004fee0003800000 */
[----:B-1----:R-:W2:Y:S02]  /*0380*/  @P4 LDG.E R0, desc[UR14][R2.64+0x4] ;  /* 0x0000040e02004981 */ /* 0x002ea4000c1e1900 */
[----:B--2--5:R-:W-:-:S06]  /*0390*/  @P4 IADD3 R0, PT, PT, R0, -R11, RZ ;  /* 0x8000000b00004210 */ /* 0x024fcc0007ffe0ff */
[----:B------:R2:W5:Y:S02]  /*03a0*/  @!P4 LDG.E R0, desc[UR14][R2.64] ;  /* 0x0000000e0200c981 */ /* 0x000564000c1e1900 */
.L_x_397:
        /* <DEDUP_REMOVED lines=36> */
.L_x_399:
[C---:B------:R-:W-:Y:S01]  /*05f0*/  IMAD R4, R25.reuse, R10, RZ ;  /* 0x0000000a19047224 */ /* 0x040fe200078e02ff */
[----:B------:R-:W-:Y:S01]  /*0600*/  SHF.R.U32.HI R10, RZ, 0x2, R42 ;  /* 0x00000002ff0a7819 */ /* 0x000fe2000001162a */
[----:B------:R-:W-:Y:S01]  /*0610*/  IMAD.SHL.U32 R6, R42, 0x8, RZ ;  /* 0x000000082a067824 */ /* 0x000fe200078e00ff */
        /* <DEDUP_REMOVED lines=41> */
.L_x_401:
[----:B------:R-:W-:Y:S05]  /*08b0*/  BSYNC.RECONVERGENT B0 ;  /* 0x0000000000007941 */ /* 0x000fea0003800200 */
.L_x_400:
        /* <DEDUP_REMOVED lines=19> */
.L_x_403:
[----:B------:R-:W-:Y:S05]  /*09f0*/  BSYNC.RECONVERGENT B0 ;  /* 0x0000000000007941 */ /* 0x000fea0003800200 */
.L_x_402:
        /* <DEDUP_REMOVED lines=17> */
.L_x_405:
[----:B------:R-:W-:Y:S05]  /*0b10*/  BSYNC.RECONVERGENT B0 ;  /* 0x0000000000007941 */ /* 0x000fea0003800200 */
.L_x_404:
        /* <DEDUP_REMOVED lines=20> */
.L_x_407:
[----:B------:R-:W-:Y:S05]  /*0c60*/  BSYNC.RECONVERGENT B0 ;  /* 0x0000000000007941 */ /* 0x000fea0003800200 */
.L_x_406:
        /* <DEDUP_REMOVED lines=11> */
.L_x_409:
[----:B------:R-:W-:Y:S05]  /*0d20*/  BSYNC.RECONVERGENT B0 ;  /* 0x0000000000007941 */ /* 0x000fea0003800200 */
.L_x_408:
        /* <DEDUP_REMOVED lines=10> */
.L_x_411:
[----:B------:R-:W-:Y:S05]  /*0dd0*/  BSYNC.RECONVERGENT B0 ;  /* 0x0000000000007941 */ /* 0x000fea0003800200 */
.L_x_410:
        /* <DEDUP_REMOVED lines=10> */
.L_x_413:
[----:B------:R-:W-:Y:S05]  /*0e80*/  BSYNC.RECONVERGENT B0 ;  /* 0x0000000000007941 */ /* 0x000fea0003800200 */
.L_x_412:
        /* <DEDUP_REMOVED lines=10> */
.L_x_398:
        /* <DEDUP_REMOVED lines=22> */
.L_x_414:
[----:B------:R-:W1:Y:S01]  /*1090*/  LDCU.64 UR10, c[0x0][0x3b8] ;  /* 0x00007700ff0a77ac */ /* 0x000e620008000a00 */
[----:B------:R-:W-:-:S05]  /*10a0*/  IADD3 R2, PT, PT, R10, R11, RZ ;  /* 0x0000000b0a027210 */ /* 0x000fca0007ffe0ff */
[C---:B-1----:R-:W-:Y:S02]  /*10b0*/  IMAD R0, R2.reuse, UR11, RZ ;  /* 0x0000000b02007c24 */ /* 0x042fe4000f8e02ff */
[----:B------:R-:W-:-:S05]  /*10c0*/  IMAD.WIDE.U32 R2, R2, UR10, RZ ;  /* 0x0000000a02027c25 */ /* 0x000fca000f8e00ff */
[----:B------:R-:W-:Y:S02]  /*10d0*/  IADD3 R7, PT, PT, R3, R0, RZ ;  /* 0x0000000003077210 */ /* 0x000fe40007ffe0ff */
[----:B------:R-:W-:-:S07]  /*10e0*/  MOV R6, R2 ;  /* 0x0000000200067202 */ /* 0x000fce0000000f00 */
.L_x_415:
        /* <DEDUP_REMOVED lines=38> */
[----:B------:R-:W-:Y:S01]  /*1350*/  MOV R0, R2 ;  /* 0x0000000200007202 */ /* 0x000fe20000000f00 */
[----:B------:R-:W-:Y:S06]  /*1360*/  BRA `(.L_x_417) ;  /* 0x0000000000187947 */ /* 0x000fec0003800000 */
.L_x_416:
[----:B------:R-:W1:Y:S01]  /*1370*/  LDC.64 R178, c[0x0][0x3c0] ;  /* 0x0000f000ffb27b82 */ /* 0x000e620000000a00 */
[----:B------:R-:W-:-:S05]  /*1380*/  IADD3 R0, PT, PT, R10, R11, RZ ;  /* 0x0000000b0a007210 */ /* 0x000fca0007ffe0ff */
[C---:B-1----:R-:W-:Y:S02]  /*1390*/  IMAD R4, R0.reuse, R179, RZ ;  /* 0x000000b300047224 */ /* 0x042fe400078e02ff */
[----:B------:R-:W-:-:S05]  /*13a0*/  IMAD.WIDE.U32 R2, R0, R178, RZ ;  /* 0x000000b200027225 */ /* 0x000fca00078e00ff */
[----:B------:R-:W-:Y:S02]  /*13b0*/  IADD3 R5, PT, PT, R3, R4, RZ ;  /* 0x0000000403057210 */ /* 0x000fe40007ffe0ff */
[----:B------:R-:W-:-:S07]  /*13c0*/  MOV R0, R2 ;  /* 0x0000000200007202 */ /* 0x000fce0000000f00 */
.L_x_417:
[----:B------:R-:W-:Y:S01]  /*13d0*/  IMAD.IADD R24, R12, 0x1, -R24 ;  /* 0x000000010c187824 */ /* 0x000fe200078e0a18 */
[----:B------:R-:W-:Y:S01]  /*13e0*/  SHF.R.U32.HI R20, RZ, 0x2, R42 ;  /* 0x00000002ff147819 */ /* 0x000fe2000001162a */
[----:B------:R-:W-:Y:S01]  /*13f0*/  IMAD.SHL.U32 R225, R42, 0x8, RZ ;  /* 0x000000082ae17824 */ /* 0x000fe200078e00ff */
[----:B------:R-:W1:Y:S01]  /*1400*/  LDCU.64 UR8, c[0x0][0x3c8] ;  /* 0x00007900ff0877ac */ /* 0x000e620008000a00 */
[----:B------:R-:W2:Y:S01]  /*1410*/  S2UR UR16, SR_CgaCtaId ;  /* 0x00000000001079c3 */ /* 0x000ea20000008800 */
[C---:B------:R-:W-:Y:S01]  /*1420*/  ISETP.GE.AND P0, PT, R20.reuse, R24, PT ;  /* 0x000000181400720c */ /* 0x040fe20003f06270 */
[C---:B------:R-:W-:Y:S01]  /*1430*/  VIADD R29, R20.reuse, 0x20 ;  /* 0x00000020141d7836 */ /* 0x040fe20000000000 */
[----:B------:R-:W-:Y:S01]  /*1440*/  LOP3.LUT R10, R225, 0x18, RZ, 0xc0, !PT ;  /* 0x00000018e10a7812 */ /* 0x000fe200078ec0ff */
[----:B------:R-:W3:Y:S01]  /*1450*/  LDCU.128 UR4, c[0x0][0x3d0] ;  /* 0x00007a00ff0477ac */ /* 0x000ee20008000c00 */
[----:B------:R-:W-:Y:S01]  /*1460*/  VIADD R21, R20, 0x40 ;  /* 0x0000004014157836 */ /* 0x000fe20000000000 */
[----:B------:R-:W-:Y:S01]  /*1470*/  LEA.HI.SX32 R41, R226, 0xffffffff, 0x1a ;  /* 0xffffffffe2297811 */ /* 0x000fe200078fd2ff */
[----:B------:R4:W-:Y:S01]  /*1480*/  STL [R1+0x2c], R24 ;  /* 0x00002c1801007387 */ /* 0x0009e20000100800 */
[C---:B------:R-:W-:Y:S01]  /*1490*/  IADD3 R2, P1, PT, R10.reuse, R6, RZ ;  /* 0x000000060a027210 */ /* 0x040fe20007f3e0ff */
[----:B------:R-:W5:Y:S01]  /*14a0*/  LDCU.64 UR12, c[0x0][0x388] ;  /* 0x00007100ff0c77ac */ /* 0x000f620008000a00 */
[----:B------:R-:W-:Y:S01]  /*14b0*/  IADD3 R4, P2, PT, R10, R0, RZ ;  /* 0x000000000a047210 */ /* 0x000fe20007f5e0ff */
[----:B------:R-:W-:Y:S01]  /*14c0*/  VIADD R0, R20, 0x60 ;  /* 0x0000006014007836 */ /* 0x000fe20000000000 */
[----:B------:R-:W-:Y:S01]  /*14d0*/  ISETP.GE.AND P6, PT, R29, R24, PT ;  /* 0x000000181d00720c */ /* 0x000fe20003fc6270 */
[----:B------:R-:W-:Y:S01]  /*14e0*/  IMAD.X R3, RZ, RZ, R7, P1 ;  /* 0x000000ffff037224 */ /* 0x000fe200008e0607 */
[----:B------:R-:W2:Y:S01]  /*14f0*/  @!P0 LDC.64 R12, c[0x0][0x3b0] ;  /* 0x0000ec00ff0c8b82 */ /* 0x000ea20000000a00 */
[----:B------:R-:W-:Y:S01]  /*1500*/  IADD3 R10, P1, PT, R10, R8, RZ ;  /* 0x000000080a0a7210 */ /* 0x000fe20007f3e0ff */
[----:B------:R-:W-:Y:S01]  /*1510*/  IMAD.X R5, RZ, RZ, R5, P2 ;  /* 0x000000ffff057224 */ /* 0x000fe200010e0605 */
[----:B------:R-:W-:Y:S01]  /*1520*/  LOP3.LUT R6, R225, 0xd8, RZ, 0xc0, !PT ;  /* 0x000000d8e1067812 */ /* 0x000fe200078ec0ff */
[----:B------:R-:W-:Y:S01]  /*1530*/  IMAD.WIDE.U32 R2, R20, UR10, R2 ;  /* 0x0000000a14027c25 */ /* 0x000fe2000f8e0002 */
[----:B------:R-:W-:-:S02]  /*1540*/  ISETP.GE.AND P4, PT, R0, R24, PT ;  /* 0x000000180000720c */ /* 0x000fc40003f86270 */
[----:B------:R-:W-:Y:S01]  /*1550*/  LOP3.LUT R0, R6, 0x18, R42, 0x78, !PT ;  /* 0x0000001806007812 */ /* 0x000fe200078e782a */
[----:B------:R-:W-:Y:S01]  /*1560*/  IMAD.X R11, RZ, RZ, R15, P1 ;  /* 0x000000ffff0b7224 */ /* 0x000fe200008e060f */
[----:B------:R-:W4:Y:S01]  /*1570*/  @!P0 LDC.64 R16, c[0x0][0x380] ;  /* 0x0000e000ff108b82 */ /* 0x000f220000000a00 */
[C---:B------:R-:W-:Y:S01]  /*1580*/  LEA R31, P1, R23.reuse, R20, 0x7 ;  /* 0x00000014171f7211 */ /* 0x040fe200078238ff */
[C---:B------:R-:W-:Y:S01]  /*1590*/  IMAD R7, R20.reuse, UR11, R3 ;  /* 0x0000000b14077c24 */ /* 0x040fe2000f8e0203 */
[----:B------:R-:W-:Y:S01]  /*15a0*/  MOV R6, R2 ;  /* 0x0000000200067202 */ /* 0x000fe20000000f00 */
[----:B------:R-:W-:Y:S01]  /*15b0*/  IMAD.WIDE.U32 R2, R20, R178, R4 ;  /* 0x000000b214027225 */ /* 0x000fe200078e0004 */
[----:B------:R-:W-:Y:S01]  /*15c0*/  SHF.R.S32.HI R8, RZ, 0x1f, R14 ;  /* 0x0000001fff087819 */ /* 0x000fe2000001140e */
[----:B------:R-:W-:Y:S01]  /*15d0*/  STL [R1+0x30], R31 ;  /* 0x0000301f01007387 */ /* 0x000fe20000100800 */
[----:B------:R-:W-:Y:S01]  /*15e0*/  LEA.HI.X R30, R23, RZ, RZ, 0x7, P1 ;  /* 0x000000ff171e7211 */ /* 0x000fe200008f3cff */
[----:B-1----:R-:W-:Y:S01]  /*15f0*/  IMAD.WIDE.U32 R10, R22, UR8, R10 ;  /* 0x00000008160a7c25 */ /* 0x002fe2000f8e000a */
[----:B------:R-:W-:Y:S01]  /*1600*/  LOP3.LUT R225, R0, 0x1f20, R225, 0xf8, !PT ;  /* 0x00001f2000e17812 */ /* 0x000fe200078ef8e1 */
[----:B------:R-:W1:Y:S01]  /*1610*/  @!P6 LDC.64 R18, c[0x0][0x3b0] ;  /* 0x0000ec00ff12eb82 */ /* 0x000e620000000a00 */
[----:B------:R-:W-:Y:S01]  /*1620*/  ISETP.GE.AND P5, PT, R21, R24, PT ;  /* 0x000000181500720c */ /* 0x000fe20003fa6270 */
[----:B------:R-:W-:Y:S01]  /*1630*/  IMAD.MOV.U32 R4, RZ, RZ, R2 ;  /* 0x000000ffff047224 */ /* 0x000fe200078e0002 */
[----:B------:R-:W-:Y:S01]  /*1640*/  SHF.R.S32.HI R26, RZ, 0x1f, R41 ;  /* 0x0000001fff1a7819 */ /* 0x000fe20000011429 */
[----:B---3--:R-:W-:Y:S01]  /*1650*/  IMAD R0, R8, UR4, RZ ;  /* 0x0000000408007c24 */ /* 0x008fe2000f8e02ff */
[----:B------:R-:W-:Y:S01]  /*1660*/  SHF.R.U32.HI R220, RZ, 0x1, R42 ;  /* 0x00000001ffdc7819 */ /* 0x000fe2000001162a */
[----:B------:R-:W-:Y:S01]  /*1670*/  IMAD R5, R20, R179, R3 ;  /* 0x000000b314057224 */ /* 0x000fe200078e0203 */
[----:B------:R-:W-:Y:S01]  /*1680*/  STL [R1+0x34], R30 ;  /* 0x0000341e01007387 */ /* 0x000fe20000100800 */
[----:B--2---:R-:W-:-:S02]  /*1690*/  @!P0 IMAD R2, R30, R12, RZ ;  /* 0x0000000c1e028224 */ /* 0x004fc400078e02ff */
[----:B------:R-:W-:Y:S01]  /*16a0*/  IMAD R3, R22, UR9, R11 ;  /* 0x0000000916037c24 */ /* 0x000fe2000f8e020b */
[----:B------:R-:W2:Y:S01]  /*16b0*/  LDCU.64 UR8, c[0x0][0x390] ;  /* 0x00007200ff0877ac */ /* 0x000ea20008000a00 */
[----:B------:R-:W-:Y:S01]  /*16c0*/  IMAD R15, R8, UR6, RZ ;  /* 0x00000006080f7c24 */ /* 0x000fe2000f8e02ff */
[----:B------:R-:W3:Y:S01]  /*16d0*/  @!P6 LDC.64 R22, c[0x0][0x380] ;  /* 0x0000e000ff16eb82 */ /* 0x000ee20000000a00 */
[C---:B------:R-:W-:Y:S01]  /*16e0*/  IMAD R11, R14.reuse, UR5, R0 ;  /* 0x000000050e0b7c24 */ /* 0x040fe2000f8e0200 */
[----:B------:R-:W-:Y:S01]  /*16f0*/  USHF.L.U64.HI UR5, UR10, 0x6, UR11 ;  /* 0x000000060a057899 */ /* 0x000fe2000801020b */
[----:B------:R-:W-:Y:S01]  /*1700*/  IMAD.WIDE.U32 R8, R14, UR4, R6 ;  /* 0x000000040e087c25 */ /* 0x000fe2000f8e0006 */
[----:B------:R-:W-:Y:S02]  /*1710*/  UMOV UR4, 0x400 ;  /* 0x0000040000047882 */ /* 0x000fe40000000000 */
[----:B------:R-:W-:Y:S01]  /*1720*/  ULEA UR4, UR16, UR4, 0x18 ;  /* 0x0000000410047291 */ /* 0x000fe2000f8ec0ff */
[----:B------:R-:W-:Y:S01]  /*1730*/  @!P0 IMAD R0, R31, R13, R2 ;  /* 0x0000000d1f008224 */ /* 0x000fe200078e0202 */
[C---:B-----5:R-:W-:Y:S01]  /*1740*/  LEA R161, P1, R8.reuse, UR12, 0x1 ;  /* 0x0000000c08a17c11 */ /* 0x060fe2000f8208ff */
[----:B------:R-:W-:Y:S01]  /*1750*/  @!P0 IMAD.MOV.U32 R2, RZ, RZ, R10 ;  /* 0x000000ffff028224 */ /* 0x000fe200078e000a */
[----:B----4-:R-:W4:Y:S01]  /*1760*/  @!P5 LDC.64 R24, c[0x0][0x380] ;  /* 0x0000e000ff18db82 */ /* 0x010f220000000a00 */
[----:B------:R-:W-:Y:S01]  /*1770*/  IMAD.IADD R11, R9, 0x1, R11 ;  /* 0x00000001090b7824 */ /* 0x000fe200078e020b */
[----:B------:R-:W-:Y:S01]  /*1780*/  LEA R225, R225, UR4, 0x1 ;  /* 0x00000004e1e17c11 */ /* 0x000fe2000f8e08ff */
[----:B------:R-:W-:Y:S01]  /*1790*/  @!P0 IMAD.WIDE.U32 R12, R31, R12, R2 ;  /* 0x0000000c1f0c8225 */ /* 0x000fe200078e0002 */
[----:B------:R-:W-:Y:S02]  /*17a0*/  STL [R1+0x14], R161 ;  /* 0x000014a101007387 */ /* 0x000fe40000100800 */
[----:B------:R-:W-:Y:S01]  /*17b0*/  LEA.HI.X R160, R8, UR13, R11, 0x1, P1 ;  /* 0x0000000d08a07c11 */ /* 0x000fe200088f0c0b */
[----:B------:R-:W-:Y:S01]  /*17c0*/  IMAD.WIDE.U32 R6, R14, UR6, R4 ;  /* 0x000000060e067c25 */ /* 0x000fe2000f8e0004 */
[----:B------:R-:W-:Y:S01]  /*17d0*/  @!P0 IADD3 R0, PT, PT, R13, R0, RZ ;  /* 0x000000000d008210 */ /* 0x000fe20007ffe0ff */
[----:B------:R-:W-:Y:S01]  /*17e0*/  USHF.L.U32 UR6, UR10, 0x6, URZ ;  /* 0x000000060a067899 */ /* 0x000fe200080006ff */
[----:B------:R-:W-:Y:S01]  /*17f0*/  @!P0 LEA R4, P2, R12, R16, 0x1 ;  /* 0x000000100c048211 */ /* 0x000fe200078408ff */
[----:B------:R-:W-:Y:S01]  /*1800*/  IMAD R15, R14, UR7, R15 ;  /* 0x000000070e0f7c24 */ /* 0x000fe2000f8e020f */
[----:B------:R-:W-:Y:S01]  /*1810*/  @!P6 IADD3 R8, P1, PT, R31, 0x20, RZ ;  /* 0x000000201f08e810 */ /* 0x000fe20007f3e0ff */
[----:B------:R-:W-:Y:S01]  /*1820*/  USHF.L.U32 UR7, UR10, 0x5, URZ ;  /* 0x000000050a077899 */ /* 0x000fe200080006ff */
[----:B------:R-:W-:Y:S01]  /*1830*/  @!P0 LEA.HI.X R5, R12, R17, R0, 0x1, P2 ;  /* 0x000000110c058211 */ /* 0x000fe200010f0c00 */
[----:B------:R-:W-:Y:S01]  /*1840*/  IMAD.IADD R0, R7, 0x1, R15 ;  /* 0x0000000107007824 */ /* 0x000fe200078e020f */
[----:B------:R-:W5:Y:S01]  /*1850*/  @!P5 LDC.64 R16, c[0x0][0x3b0] ;  /* 0x0000ec00ff10db82 */ /* 0x000f620000000a00 */
[----:B------:R-:W-:Y:S01]  /*1860*/  @!P6 IMAD.X R2, RZ, RZ, R30, P1 ;  /* 0x000000ffff02e224 */ /* 0x000fe200008e061e */
[C---:B--2---:R-:W-:Y:S01]  /*1870*/  LEA R28, P1, R6.reuse, UR8, 0x1 ;  /* 0x00000008061c7c11 */ /* 0x044fe2000f8208ff */
[----:B------:R-:W-:Y:S01]  /*1880*/  @!PT LDS RZ, [RZ] ;  /* 0x00000000fffff984 */ /* 0x000fe20000000800 */
[----:B------:R-:W-:Y:S01]  /*1890*/  @!PT LDS RZ, [RZ] ;  /* 0x00000000fffff984 */ /* 0x000fe20000000800 */
[----:B------:R-:W-:Y:S01]  /*18a0*/  @!PT LDS RZ, [RZ] ;  /* 0x00000000fffff984 */ /* 0x000fe20000000800 */
[----:B------:R-:W-:Y:S01]  /*18b0*/  @!P0 LDGSTS.E.BYPASS.LTC128B.128 [R225], desc[UR14][R4.64] ;  /* 0x0000000004e18fae */ /* 0x000fe2000b981a0e */
[----:B------:R-:W-:Y:S01]  /*18c0*/  @!P5 MOV R11, R3 ;  /* 0x00000003000bd202 */ /* 0x000fe20000000f00 */
[--C-:B------:R-:W-:Y:S01]  /*18d0*/  @!P4 IMAD.MOV.U32 R15, RZ, RZ, R3.reuse ;  /* 0x000000ffff0fc224 */ /* 0x100fe200078e0003 */
[----:B------:R-:W-:Y:S01]  /*18e0*/  LEA.HI.X R27, R6, UR9, R0, 0x1, P1 ;  /* 0x00000009061b7c11 */ /* 0x000fe200088f0c00 */
[-C--:B-1----:R-:W-:Y:S01]  /*18f0*/  @!P6 IMAD R0, R2, R18.reuse, RZ ;  /* 0x000000120200e224 */ /* 0x082fe200078e02ff */
[----:B------:R-:W-:Y:S01]  /*1900*/  @!P0 LDGSTS.E.BYPASS.LTC128B.128 [R225+0x2000], desc[UR14][R4.64+0x40] ;  /* 0x0200004004e18fae */ /* 0x000fe2000b981a0e */
[----:B------:R-:W-:Y:S01]  /*1910*/  @!P6 IMAD.MOV.U32 R2, RZ, RZ, R10 ;  /* 0x000000ffff02e224 */ /* 0x000fe200078e000a */
[----:B------:R-:W-:Y:S01]  /*1920*/  USHF.L.U64.HI UR10, UR10, 0x5, UR11 ;  /* 0x000000050a0a7899 */ /* 0x000fe2000801020b */
[C---:B------:R-:W-:Y:S01]  /*1930*/  @!P6 IMAD R9, R8.reuse, R19, R0 ;  /* 0x000000130809e224 */ /* 0x040fe200078e0200 */
[----:B------:R1:W-:Y:S01]  /*1940*/  @!P0 LDGSTS.E.BYPASS.LTC128B.128 [R225+0x4000], desc[UR14][R4.64+0x80] ;  /* 0x0400008004e18fae */ /* 0x0003e2000b981a0e */
[----:B------:R-:W-:Y:S01]  /*1950*/  IMAD R19, R41, -0x40, R40 ;  /* 0xffffffc029137824 */ /* 0x000fe200078e0228 */
[----:B------:R-:W2:Y:S01]  /*1960*/  LDCU UR8, c[0x0][0x50c] ;  /* 0x0000a180ff0877ac */ /* 0x000ea20008000800 */
[----:B------:R-:W-:Y:S01]  /*1970*/  @!P6 IMAD.WIDE.U32 R6, R8, R18, R2 ;  /* 0x000000120806e225 */ /* 0x000fe200078e0002 */
[----:B------:R-:W-:Y:S02]  /*1980*/  STL [R1+0x10], R160 ;  /* 0x000010a001007387 */ /* 0x000fe40000100800 */
[-C--:B------:R-:W-:Y:S01]  /*1990*/  ISETP.GE.AND P3, PT, R20, R19.reuse, PT ;  /* 0x000000131400720c */ /* 0x080fe20003f66270 */
[----:B------:R-:W-:Y:S01]  /*19a0*/  @!P6 IMAD.IADD R9, R7, 0x1, R9 ;  /* 0x000000010709e824 */ /* 0x000fe200078e0209 */
[----:B------:R-:W2:Y:S01]  /*19b0*/  @!P4 LDC.64 R20, c[0x0][0x3b0] ;  /* 0x0000ec00ff14cb82 */ /* 0x000ea20000000a00 */
[----:B---3--:R-:W-:Y:S01]  /*19c0*/  @!P6 LEA R2, P1, R6, R22, 0x1 ;  /* 0x000000160602e211 */ /* 0x008fe200078208ff */
[----:B------:R-:W-:Y:S01]  /*19d0*/  IMAD R0, R41, UR5, RZ ;  /* 0x0000000529007c24 */ /* 0x000fe2000f8e02ff */
[----:B------:R-:W-:Y:S01]  /*19e0*/  ISETP.GE.AND P2, PT, R29, R19, PT ;  /* 0x000000131d00720c */ /* 0x000fe20003f46270 */
[----:B------:R-:W-:Y:S01]  /*19f0*/  @!P4 IMAD.MOV.U32 R14, RZ, RZ, R10 ;  /* 0x000000ffff0ec224 */ /* 0x000fe200078e000a */
[----:B------:R-:W-:Y:S01]  /*1a00*/  @!P5 IADD3 R7, P0, PT, R31, 0x40, RZ ;  /* 0x000000401f07d810 */ /* 0x000fe20007f1e0ff */
[----:B------:R-:W-:Y:S01]  /*1a10*/  IMAD R12, R26, UR6, R0 ;  /* 0x000000061a0c7c24 */ /* 0x000fe2000f8e0200 */
[----:B------:R-:W-:Y:S01]  /*1a20*/  @!P6 LEA.HI.X R3, R6, R23, R9, 0x1, P1 ;  /* 0x000000170603e211 */ /* 0x000fe200008f0c09 */
[----:B------:R-:W-:Y:S01]  /*1a30*/  IMAD.SHL.U32 R155, R42, 0x20, RZ ;  /* 0x000000202a9b7824 */ /* 0x000fe200078e00ff */
[----:B------:R-:W3:Y:S01]  /*1a40*/  @!P4 LDC.64 R22, c[0x0][0x380] ;  /* 0x0000e000ff16cb82 */ /* 0x000ee20000000a00 */
[----:B------:R-:W-:Y:S01]  /*1a50*/  @!P5 IMAD.X R0, RZ, RZ, R30, P0 ;  /* 0x000000ffff00d224 */ /* 0x000fe200000e061e */
[----:B------:R-:W-:Y:S03]  /*1a60*/  STL [R1+0x1c], R28 ;  /* 0x00001c1c01007387 */ /* 0x000fe60000100800 */
[----:B-----5:R-:W-:Y:S01]  /*1a70*/  @!P5 IMAD R0, R0, R16, RZ ;  /* 0x000000100000d224 */ /* 0x020fe200078e02ff */
[----:B------:R-:W-:Y:S01]  /*1a80*/  @!P6 LDGSTS.E.BYPASS.LTC128B.128 [R225+0x800], desc[UR14][R2.64] ;  /* 0x0080000002e1efae */ /* 0x000fe2000b981a0e */
[----:B-1----:R-:W-:-:S03]  /*1a90*/  IMAD.WIDE.U32 R4, R41, UR6, RZ ;  /* 0x0000000629047c25 */ /* 0x002fc6000f8e00ff */
[----:B------:R-:W-:Y:S01]  /*1aa0*/  @!P6 LDGSTS.E.BYPASS.LTC128B.128 [R225+0x2800], desc[UR14][R2.64+0x40] ;  /* 0x0280004002e1efae */ /* 0x000fe2000b981a0e */
[----:B------:R-:W-:Y:S01]  /*1ab0*/  IMAD.IADD R12, R5, 0x1, R12 ;  /* 0x00000001050c7824 */ /* 0x000fe200078e020c */
[----:B------:R-:W-:Y:S02]  /*1ac0*/  @!P4 IADD3 R5, P0, PT, R31, 0x60, RZ ;  /* 0x000000601f05c810 */ /* 0x000fe40007f1e0ff */
[----:B------:R1:W-:Y:S01]  /*1ad0*/  @!P6 LDGSTS.E.BYPASS.LTC128B.128 [R225+0x4800], desc[UR14][R2.64+0x80] ;  /* 0x0480008002e1efae */ /* 0x0003e2000b981a0e */
[C---:B------:R-:W-:Y:S02]  /*1ae0*/  @!P3 LEA R8, P1, R4.reuse, R161, 0x1 ;  /* 0x000000a10408b211 */ /* 0x040fe400078208ff */
[----:B------:R-:W-:Y:S01]  /*1af0*/  @!P4 IADD3.X R18, PT, PT, RZ, R30, RZ, P0, !PT ;  /* 0x0000001eff12c210 */ /* 0x000fe200007fe4ff */
[----:B------:R-:W-:Y:S01]  /*1b00*/  STL [R1+0x18], R27 ;  /* 0x0000181b01007387 */ /* 0x000fe20000100800 */
[C---:B------:R-:W-:Y:S02]  /*1b10*/  @!P2 IADD3 R13, P0, PT, R4.reuse, UR7, RZ ;  /* 0x00000007040dac10 */ /* 0x040fe4000ff1e0ff */
[----:B------:R-:W-:Y:S01]  /*1b20*/  @!P3 LEA.HI.X R9, R4, R160, R12, 0x1, P1 ;  /* 0x000000a00409b211 */ /* 0x000fe200008f0c0c */
[C---:B------:R-:W-:Y:S01]  /*1b30*/  @!P5 IMAD R4, R7.reuse, R17, R0 ;  /* 0x000000110704d224 */ /* 0x040fe200078e0200 */
[----:B------:R-:W-:Y:S01]  /*1b40*/  @!P2 IADD3.X R12, PT, PT, R12, UR10, RZ, P0, !PT ;  /* 0x0000000a0c0cac10 */ /* 0x000fe200087fe4ff */
[----:B------:R-:W-:Y:S01]  /*1b50*/  @!P5 IMAD.WIDE.U32 R6, R7, R16, R10 ;  /* 0x000000100706d225 */ /* 0x000fe200078e000a */
[----:B------:R-:W-:-:S03]  /*1b60*/  ISETP.GE.AND P6, PT, R29, R19, PT ;  /* 0x000000131d00720c */ /* 0x000fc60003fc6270 */
[-C--:B--2---:R-:W-:Y:S02]  /*1b70*/  @!P4 IMAD R0, R18, R20.reuse, RZ ;  /* 0x000000141200c224 */ /* 0x084fe400078e02ff */
[----:B------:R-:W-:-:S04]  /*1b80*/  @!P4 IMAD.WIDE.U32 R10, R5, R20, R14 ;  /* 0x00000014050ac225 */ /* 0x000fc800078e000e */
[----:B-1----:R-:W-:Y:S01]  /*1b90*/  @!P5 IMAD.IADD R3, R7, 0x1, R4 ;  /* 0x000000010703d824 */ /* 0x002fe200078e0204 */
[----:B----4-:R-:W-:Y:S01]  /*1ba0*/  @!P5 LEA R4, P1, R6, R24, 0x1 ;  /* 0x000000180604d211 */ /* 0x010fe200078208ff */
[----:B------:R-:W-:Y:S01]  /*1bb0*/  @!P4 IMAD R2, R5, R21, R0 ;  /* 0x000000150502c224 */ /* 0x000fe200078e0200 */
[C---:B------:R-:W-:Y:S01]  /*1bc0*/  SHF.L.U64.HI R7, R178.reuse, 0x6, R179 ;  /* 0x00000006b2077819 */ /* 0x040fe200000102b3 */
[----:B------:R-:W-:Y:S01]  /*1bd0*/  IMAD.SHL.U32 R0, R178, 0x40, RZ ;  /* 0x00000040b2007824 */ /* 0x000fe200078e00ff */
[----:B------:R-:W-:Y:S01]  /*1be0*/  @!P5 LEA.HI.X R5, R6, R25, R3, 0x1, P1 ;  /* 0x000000190605d211 */ /* 0x000fe200008f0c03 */
[----:B------:R-:W-:Y:S01]  /*1bf0*/  @!P4 IMAD.IADD R3, R11, 0x1, R2 ;  /* 0x000000010b03c824 */ /* 0x000fe200078e0202 */
[C---:B---3--:R-:W-:Y:S01]  /*1c00*/  @!P4 LEA R2, P1, R10.reuse, R22, 0x1 ;  /* 0x000000160a02c211 */ /* 0x048fe200078208ff */
[----:B------:R-:W-:Y:S01]  /*1c10*/  IMAD R7, R7, R41, RZ ;  /* 0x0000002907077224 */ /* 0x000fe200078e02ff */
[C---:B------:R-:W-:Y:S01]  /*1c20*/  @!P2 LEA R6, P0, R13.reuse, R161, 0x1 ;  /* 0x000000a10d06a211 */ /* 0x040fe200078008ff */
        /* <DEDUP_REMOVED lines=22> */
[----:B------:R-:W-:Y:S02]  /*1d90*/  SHF.L.U32 R7, R42, 0x2, RZ ;  /* 0x000000022a077819 */ /* 0x000fe400000006ff */
[----:B------:R-:W-:Y:S02]  /*1da0*/  LOP3.LUT R9, R6, 0x100, RZ, 0xc0, !PT ;  /* 0x0000010006097812 */ /* 0x000fe400078ec0ff */
[----:B------:R-:W-:Y:S01]  /*1db0*/  LOP3.LUT R3, R5, 0x18, R7, 0xf8, !PT ;  /* 0x0000001805037812 */ /* 0x000fe200078ef807 */
[----:B------:R-:W-:Y:S01]  /*1dc0*/  BAR.SYNC.DEFER_BLOCKING 0x0 ;  /* 0x0000000000007b1d */ /* 0x000fe20000010000 */
[----:B------:R-:W-:Y:S02]  /*1dd0*/  @!P6 LEA R7, P0, R178, R2, 0x5 ;  /* 0x00000002b207e211 */ /* 0x000fe400078028ff */
[----:B------:R-:W-:Y:S02]  /*1de0*/  LOP3.LUT R9, R9, 0x20, R155, 0xf8, !PT ;  /* 0x0000002009097812 */ /* 0x000fe400078ef89b */
[----:B------:R-:W-:-:S02]  /*1df0*/  LOP3.LUT R8, R3, 0x8, R42, 0x78, !PT ;  /* 0x0000000803087812 */ /* 0x000fc400078e782a */
[----:B------:R-:W-:Y:S02]  /*1e00*/  @!P3 LEA.HI.X R5, R2, R27, R0, 0x1, P1 ;  /* 0x0000001b0205b211 */ /* 0x000fe400008f0c00 */
[----:B------:R-:W-:Y:S02]  /*1e10*/  LOP3.LUT R220, R3, 0x8, R220, 0x78, !PT ;  /* 0x0000000803dc7812 */ /* 0x000fe400078e78dc */
[----:B------:R-:W-:Y:S02]  /*1e20*/  LOP3.LUT R10, R6, 0x3e00, RZ, 0xc0, !PT ;  /* 0x00003e00060a7812 */ /* 0x000fe400078ec0ff */
[----:B------:R-:W-:Y:S02]  /*1e30*/  LOP3.LUT R2, R155, 0x120, RZ, 0xc0, !PT ;  /* 0x000001209b027812 */ /* 0x000fe400078ec0ff */
[----:B------:R-:W-:Y:S01]  /*1e40*/  @!P6 LEA.HI.X R3, R178, R0, R179, 0x5, P0 ;  /* 0x00000000b203e211 */ /* 0x000fe200000f2cb3 */
[----:B------:R-:W-:Y:S01]  /*1e50*/  IMAD.IADD R0, R8, 0x1, R9 ;  /* 0x0000000108007824 */ /* 0x000fe200078e0209 */
[----:B------:R-:W-:-:S02]  /*1e60*/  @!P6 LEA R6, P0, R7, R28, 0x1 ;  /* 0x0000001c0706e211 */ /* 0x000fc400078008ff */
[----:B------:R-:W-:Y:S02]  /*1e70*/  IADD3 R2, PT, PT, R220, R2, R10 ;  /* 0x00000002dc027210 */ /* 0x000fe40007ffe00a */
[----:B------:R-:W-:Y:S01]  /*1e80*/  @!P6 LEA.HI.X R7, R7, R27, R3, 0x1, P0 ;  /* 0x0000001b0707e211 */ /* 0x000fe200000f0c03 */
[----:B------:R-:W-:Y:S01]  /*1e90*/  IMAD.SHL.U32 R3, R42, 0x2, RZ ;  /* 0x000000022a037824 */ /* 0x000fe200078e00ff */
[----:B------:R-:W-:Y:S01]  /*1ea0*/  LEA R223, R2, UR4, 0x1 ;  /* 0x0000000402df7c11 */ /* 0x000fe2000f8e08ff */
[----:B------:R-:W-:Y:S01]  /*1eb0*/  @!PT LDS RZ, [RZ] ;  /* 0x00000000fffff984 */ /* 0x000fe20000000800 */
[----:B------:R-:W-:Y:S01]  /*1ec0*/  @!PT LDS RZ, [RZ] ;  /* 0x00000000fffff984 */ /* 0x000fe20000000800 */
[----:B------:R-:W-:Y:S01]  /*1ed0*/  @!PT LDS RZ, [RZ] ;  /* 0x00000000fffff984 */ /* 0x000fe20000000800 */
[----:B------:R-:W-:Y:S01]  /*1ee0*/  @!P3 LDGSTS.E.BYPASS.LTC128B.128 [R225+0x9000], desc[UR14][R4.64] ;  /* 0x0900000004e1bfae */ /* 0x000fe2000b981a0e */
[----:B------:R-:W-:Y:S01]  /*1ef0*/  LEA R221, R0, UR4, 0x1 ;  /* 0x0000000400dd7c11 */ /* 0x000fe2000f8e08ff */
[----:B------:R-:W-:Y:S02]  /*1f00*/  IMAD.MOV.U32 R0, RZ, RZ, 0x20 ;  /* 0x00000020ff007424 */ /* 0x000fe400078e00ff */
        /* <DEDUP_REMOVED lines=13> */
[----:B------:R1:W-:Y:S01]  /*1fe0*/  @!P6 LDGSTS.E.BYPASS.LTC128B.128 [R225+0xb800], desc[UR14][R6.64+0x80] ;  /* 0x0b80008006e1efae */ /* 0x0003e2000b981a0e */
[----:B------:R-:W-:-:S03]  /*1ff0*/  LOP3.LUT P6, RZ, R42, 0x4, RZ, 0xc0, !PT ;  /* 0x000000042aff7812 */ /* 0x000fc600078cc0ff */
[----:B------:R-:W-:Y:S01]  /*2000*/  LDSM.16.M88.4 R12, [R223] ;  /* 0x00000000df0c783b */ /* 0x000fe20000000200 */
[----:B------:R-:W-:-:S03]  /*2010*/  SEL R0, R0, 0xffffffe0, !P6 ;  /* 0xffffffe000007807 */ /* 0x000fc60007000000 */
[----:B------:R-:W2:Y:S01]  /*2020*/  LDSM.16.M88.4 R16, [R221+0x6000] ;  /* 0x00600000dd10783b */ /* 0x000ea20000000200 */
[----:B------:R-:W-:Y:S01]  /*2030*/  IADD3 R224, PT, PT, R223, R0, RZ ;  /* 0x00000000dfe07210 */ /* 0x000fe20007ffe0ff */
[----:B------:R-:W-:Y:S02]  /*2040*/  IMAD.IADD R222, R221, 0x1, R0 ;  /* 0x00000001ddde7824 */ /* 0x000fe400078e0200 */
[----:B------:R-:W3:Y:S04]  /*2050*/  LDSM.16.M88.4 R8, [R223+0x1000] ;  /* 0x00100000df08783b */ /* 0x000ee80000000200 */
[----:B------:R-:W4:Y:S04]  /*2060*/  LDSM.16.M88.4 R20, [R221+0x6400] ;  /* 0x00640000dd14783b */ /* 0x000f280000000200 */
[----:B------:R-:W5:Y:S04]  /*2070*/  LDSM.16.M88.4 R48, [R221+0x6800] ;  /* 0x00680000dd30783b */ /* 0x000f680000000200 */
[----:B------:R-:W5:Y:S04]  /*2080*/  LDSM.16.M88.4 R44, [R221+0x6c00] ;  /* 0x006c0000dd2c783b */ /* 0x000f680000000200 */
[----:B------:R-:W-:Y:S04]  /*2090*/  LDSM.16.M88.4 R36, [R224] ;  /* 0x00000000e024783b */ /* 0x000fe80000000200 */
[----:B------:R-:W5:Y:S04]  /*20a0*/  LDSM.16.M88.4 R52, [R222+0x6000] ;  /* 0x00600000de34783b */ /* 0x000f680000000200 */
[----:B-1----:R-:W1:Y:S04]  /*20b0*/  LDSM.16.M88.4 R4, [R224+0x1000] ;  /* 0x00100000e004783b */ /* 0x002e680000000200 */
[----:B------:R-:W1:Y:S04]  /*20c0*/  LDSM.16.M88.4 R64, [R222+0x6400] ;  /* 0x00640000de40783b */ /* 0x000e680000000200 */
[----:B------:R-:W-:Y:S01]  /*20d0*/  LDSM.16.M88.4 R60, [R221+0x7000] ;  /* 0x00700000dd3c783b */ /* 0x000fe20000000200 */
[-C--:B--2---:R-:W-:Y:S03]  /*20e0*/  HMMA.16816.F32 R56, R12, R16.reuse, RZ ;  /* 0x000000100c38723c */ /* 0x084fe600000018ff */
[----:B------:R-:W2:Y:S04]  /*20f0*/  LDSM.16.M88.4 R32, [R223+0x2000] ;  /* 0x00200000df20783b */ /* 0x000ea80000000200 */
[----:B------:R-:W2:Y:S01]  /*2100*/  LDSM.16.M88.4 R80, [R222+0x6800] ;  /* 0x00680000de50783b */ /* 0x000ea20000000200 */
[C---:B---3--:R-:W-:Y:S03]  /*2110*/  HMMA.16816.F32 R68, R8.reuse, R16, RZ ;  /* 0x000000100844723c */ /* 0x048fe600000018ff */
[----:B------:R-:W3:Y:S04]  /*2120*/  LDSM.16.M88.4 R76, [R222+0x6c00] ;  /* 0x006c0000de4c783b */ /* 0x000ee80000000200 */
[----:B------:R-:W3:Y:S01]  /*2130*/  LDSM.16.M88.4 R28, [R223+0x3000] ;  /* 0x00300000df1c783b */ /* 0x000ee20000000200 */
[-C--:B------:R-:W-:Y:S03]  /*2140*/  HMMA.16816.F32 R112, R8, R18.reuse, RZ ;  /* 0x000000120870723c */ /* 0x080fe600000018ff */
[----:B------:R-:W-:Y:S04]  /*2150*/  LDSM.16.M88.4 R84, [R222+0x7000] ;  /* 0x00700000de54783b */ /* 0x000fe80000000200 */
[----:B------:R-:W3:Y:S01]  /*2160*/  LDSM.16.M88.4 R24, [R224+0x2000] ;  /* 0x00200000e018783b */ /* 0x000ee20000000200 */
[----:B------:R-:W-:Y:S03]  /*2170*/  HMMA.16816.F32 R116, R12, R18, RZ ;  /* 0x000000120c74723c */ /* 0x000fe600000018ff */
[----:B------:R-:W-:Y:S04]  /*2180*/  LDSM.16.M88.4 R72, [R221+0x8000] ;  /* 0x00800000dd48783b */ /* 0x000fe80000000200 */
[----:B------:R-:W0:Y:S01]  /*2190*/  LDGDEPBAR ;  /* 0x00000000000079af */ /* 0x000e220000000000 */
[C---:B----4-:R-:W-:Y:S08]  /*21a0*/  HMMA.16816.F32 R16, R8.reuse, R20, RZ ;  /* 0x000000140810723c */ /* 0x050ff000000018ff */
[C---:B-----5:R-:W-:Y:S08]  /*21b0*/  HMMA.16816.F32 R104, R8.reuse, R48, RZ ;  /* 0x000000300868723c */ /* 0x060ff000000018ff */
[C---:B------:R-:W-:Y:S08]  /*21c0*/  HMMA.16816.F32 R96, R8.reuse, R44, RZ ;  /* 0x0000002c0860723c */ /* 0x040ff000000018ff */
[C---:B------:R-:W-:Y:S08]  /*21d0*/  HMMA.16816.F32 R108, R8.reuse, R22, RZ ;  /* 0x00000016086c723c */ /* 0x040ff000000018ff */
[C---:B------:R-:W-:Y:S08]  /*21e0*/  HMMA.16816.F32 R100, R8.reuse, R50, RZ ;  /* 0x000000320864723c */ /* 0x040ff000000018ff */
[----:B------:R-:W-:Y:S08]  /*21f0*/  HMMA.16816.F32 R92, R8, R46, RZ ;  /* 0x0000002e085c723c */ /* 0x000ff000000018ff */
[----:B------:R-:W-:Y:S08]  /*2200*/  HMMA.16816.F32 R8, R36, R52, R56 ;  /* 0x000000342408723c */ /* 0x000ff00000001838 */
[C---:B------:R-:W-:Y:S08]  /*2210*/  HMMA.16816.F32 R88, R12.reuse, R20, RZ ;  /* 0x000000140c58723c */ /* 0x040ff000000018ff */
[C---:B------:R-:W-:Y:S01]  /*2220*/  HMMA.16816.F32 R148, R12.reuse, R22, RZ ;  /* 0x000000160c94723c */ /* 0x040fe200000018ff */
[----:B------:R-:W-:Y:S07]  /*2230*/  LDSM.16.M88.4 R20, [R223+0x4000] ;  /* 0x00400000df14783b */ /* 0x000fee0000000200 */
[C---:B------:R-:W-:Y:S08]  /*2240*/  HMMA.16816.F32 R140, R12.reuse, R48, RZ ;  /* 0x000000300c8c723c */ /* 0x040ff000000018ff */
[C---:B------:R-:W-:Y:S01]  /*2250*/  HMMA.16816.F32 R144, R12.reuse, R50, RZ ;  /* 0x000000320c90723c */ /* 0x040fe200000018ff */
[----:B------:R-:W-:Y:S07]  /*2260*/  LDSM.16.M88.4 R48, [R222+0x8000] ;  /* 0x00800000de30783b */ /* 0x000fee0000000200 */
[C---:B------:R-:W-:Y:S08]  /*2270*/  HMMA.16816.F32 R136, R12.reuse, R44, RZ ;  /* 0x0000002c0c88723c */ /* 0x040ff000000018ff */
[----:B------:R-:W-:Y:S01]  /*2280*/  HMMA.16816.F32 R128, R12, R46, RZ ;  /* 0x0000002e0c80723c */ /* 0x000fe200000018ff */
[----:B------:R-:W-:Y:S07]  /*2290*/  LDSM.16.M88.4 R44, [R221+0x7400] ;  /* 0x00740000dd2c783b */ /* 0x000fee0000000200 */
[C---:B-1----:R-:W-:Y:S08]  /*22a0*/  HMMA.16816.F32 R12, R4.reuse, R52, R68 ;  /* 0x00000034040c723c */ /* 0x042ff00000001844 */
[----:B------:R-:W-:Y:S01]  /*22b0*/  HMMA.16816.F32 R124, R4, R64, R16 ;  /* 0x00000040047c723c */ /* 0x000fe20000001810 */
[----:B------:R-:W1:Y:S07]  /*22c0*/  LDSM.16.M88.4 R16, [R224+0x3000] ;  /* 0x00300000e010783b */ /* 0x000e6e0000000200 */
[----:B--2---:R-:W-:Y:S08]  /*22d0*/  HMMA.16816.F32 R8, R32, R60, R8 ;  /* 0x0000003c2008723c */ /* 0x004ff00000001808 */
[C---:B------:R-:W-:Y:S08]  /*22e0*/  HMMA.16816.F32 R132, R4.reuse, R80, R104 ;  /* 0x000000500484723c */ /* 0x040ff00000001868 */
[C---:B------:R-:W-:Y:S08]  /*22f0*/  HMMA.16816.F32 R104, R4.reuse, R82, R100 ;  /* 0x000000520468723c */ /* 0x040ff00000001864 */
[C---:B---3--:R-:W-:Y:S08]  /*2300*/  HMMA.16816.F32 R120, R4.reuse, R76, R96 ;  /* 0x0000004c0478723c */ /* 0x048ff00000001860 */
[C---:B------:R-:W-:Y:S08]  /*2310*/  HMMA.16816.F32 R112, R4.reuse, R54, R112 ;  /* 0x000000360470723c */ /* 0x040ff00000001870 */
[C---:B------:R-:W-:Y:S08]  /*2320*/  HMMA.16816.F32 R108, R4.reuse, R66, R108 ;  /* 0x00000042046c723c */ /* 0x040ff0000000186c */
[----:B------:R-:W-:Y:S01]  /*2330*/  HMMA.16816.F32 R100, R4, R78, R92 ;  /* 0x0000004e0464723c */ /* 0x000fe2000000185c */
[----:B------:R-:W-:Y:S07]  /*2340*/  LDSM.16.M88.4 R92, [R221+0x7800] ;  /* 0x00780000dd5c783b */ /* 0x000fee0000000200 */
[----:B------:R-:W-:Y:S01]  /*2350*/  HMMA.16816.F32 R56, R28, R60, R12 ;  /* 0x0000003c1c38723c */ /* 0x000fe2000000180c */
[----:B------:R-:W2:Y:S07]  /*2360*/  LDSM.16.M88.4 R12, [R223+0x5000] ;  /* 0x00500000df0c783b */ /* 0x000eae0000000200 */
[----:B------:R-:W-:Y:S01]  /*2370*/  HMMA.16816.F32 R4, R24, R84, R8 ;  /* 0x000000541804723c */ /* 0x000fe20000001808 */
[----:B------:R-:W3:Y:S07]  /*2380*/  LDSM.16.M88.4 R8, [R224+0x4000] ;  /* 0x00400000e008783b */ /* 0x000eee0000000200 */
[----:B------:R-:W-:Y:S01]  /*2390*/  HMMA.16816.F32 R68, R36, R54, R116 ;  /* 0x000000362444723c */ /* 0x000fe20000001874 */
[----:B------:R-:W-:Y:S07]  /*23a0*/  LDSM.16.M88.4 R116, [R221+0x7c00] ;  /* 0x007c0000dd74783b */ /* 0x000fee0000000200 */
[----:B-1----:R-:W-:Y:S08]  /*23b0*/  HMMA.16816.F32 R56, R16, R84, R56 ;  /* 0x000000541038723c */ /* 0x002ff00000001838 */
[----:B------:R-:W-:Y:S01]  /*23c0*/  HMMA.16816.F32 R52, R20, R72, R4 ;  /* 0x000000481434723c */ /* 0x000fe20000001804 */
[----:B------:R-:W1:Y:S07]  /*23d0*/  LDSM.16.M88.4 R4, [R224+0x5000] ;  /* 0x00500000e004783b */ /* 0x000e6e0000000200 */
[----:B------:R-:W-:Y:S08]  /*23e0*/  HMMA.16816.F32 R68, R32, R62, R68 ;  /* 0x0000003e2044723c */ /* 0x000ff00000001844 */
[C---:B------:R-:W-:Y:S08]  /*23f0*/  HMMA.16816.F32 R96, R36.reuse, R64, R88 ;  /* 0x000000402460723c */ /* 0x040ff00000001858 */
[C---:B------:R-:W-:Y:S08]  /*2400*/  HMMA.16816.F32 R140, R36.reuse, R80, R140 ;  /* 0x00000050248c723c */ /* 0x040ff0000000188c */
[C---:B------:R-:W-:Y:S08]  /*2410*/  HMMA.16816.F32 R136, R36.reuse, R76, R136 ;  /* 0x0000004c2488723c */ /* 0x040ff00000001888 */
[C---:B------:R-:W-:Y:S08]  /*2420*/  HMMA.16816.F32 R88, R36.reuse, R66, R148 ;  /* 0x000000422458723c */ /* 0x040ff00000001894 */
[C---:B------:R-:W-:Y:S08]  /*2430*/  HMMA.16816.F32 R144, R36.reuse, R82, R144 ;  /* 0x000000522490723c */ /* 0x040ff00000001890 */
[----:B------:R-:W-:Y:S08]  /*2440*/  HMMA.16816.F32 R128, R36, R78, R128 ;  /* 0x0000004e2480723c */ /* 0x000ff00000001880 */
[----:B--2---:R-:W-:Y:S08]  /*2450*/  HMMA.16816.F32 R36, R12, R72, R56 ;  /* 0x000000480c24723c */ /* 0x004ff00000001838 */
[----:B---3--:R-:W-:Y:S08]  /*2460*/  HMMA.16816.F32 R56, R8, R48, R52 ;  /* 0x000000300838723c */ /* 0x008ff00000001834 */
[----:B------:R-:W-:Y:S08]  /*2470*/  HMMA.16816.F32 R52, R24, R86, R68 ;  /* 0x000000561834723c */ /* 0x000ff00000001844 */
[----:B------:R-:W-:Y:S03]  /*2480*/  HMMA.16816.F32 R76, R28, R62, R112 ;  /* 0x0000003e1c4c723c */ /* 0x000fe60000001870 */
[----:B------:R-:W-:-:S04]  /*2490*/  FMUL.FTZ R2, R56, UR8 ;  /* 0x0000000838027c20 */ /* 0x000fc80008410000 */
[----:B------:R2:W-:Y:S01]  /*24a0*/  MUFU.TANH R153, R2 ;  /* 0x0000000200997308 */ /* 0x0005e20000002400 */
[----:B-1----:R-:W-:Y:S01]  /*24b0*/  HMMA.16816.F32 R60, R4, R48, R36 ;  /* 0x00000030043c723c */ /* 0x002fe20000001824 */
[----:B------:R-:W1:Y:S07]  /*24c0*/  LDSM.16.M88.4 R36, [R222+0x7400] ;  /* 0x00740000de24783b */ /* 0x000e6e0000000200 */
[C---:B------:R-:W-:Y:S08]  /*24d0*/  HMMA.16816.F32 R80, R28.reuse, R44, R124 ;  /* 0x0000002c1c50723c */ /* 0x040ff0000000187c */
[----:B------:R-:W-:Y:S01]  /*24e0*/  HMMA.16816.F32 R132, R28, R92, R132 ;  /* 0x0000005c1c84723c */ /* 0x000fe20000001884 */
[----:B--2---:R-:W-:-:S04]  /*24f0*/  FMUL.FTZ R2, R57, UR8 ;  /* 0x0000000839027c20 */ /* 0x004fc80008410000 */
[----:B------:R2:W-:Y:S03]  /*2500*/  MUFU.TANH R154, R2 ;  /* 0x00000002009a7308 */ /* 0x0005e60000002400 */
[C---:B------:R-:W-:Y:S08]  /*2510*/  HMMA.16816.F32 R120, R28.reuse, R116, R120 ;  /* 0x000000741c78723c */ /* 0x040ff00000001878 */
[----:B------:R-:W-:Y:S01]  /*2520*/  HMMA.16816.F32 R108, R28, R46, R108 ;  /* 0x0000002e1c6c723c */ /* 0x000fe2000000186c */
[----:B--2---:R-:W-:-:S07]  /*2530*/  FMUL.FTZ R2, R58, UR8 ;  /* 0x000000083a027c20 */ /* 0x004fce0008410000 */
[C---:B------:R-:W-:Y:S01]  /*2540*/  HMMA.16816.F32 R104, R28.reuse, R94, R104 ;  /* 0x0000005e1c68723c */ /* 0x040fe20000001868 */
[----:B------:R2:W-:Y:S07]  /*2550*/  MUFU.TANH R152, R2 ;  /* 0x0000000200987308 */ /* 0x0005ee0000002400 */
[----:B------:R-:W-:Y:S08]  /*2560*/  HMMA.16816.F32 R100, R28, R118, R100 ;  /* 0x000000761c64723c */ /* 0x000ff00000001864 */
[----:B------:R-:W-:Y:S01]  /*2570*/  HMMA.16816.F32 R28, R20, R74, R52 ;  /* 0x0000004a141c723c */ /* 0x000fe20000001834 */
[----:B--2---:R-:W-:-:S04]  /*2580*/  FMUL.FTZ R2, R59, UR8 ;  /* 0x000000083b027c20 */ /* 0x004fc80008410000 */
[----:B------:R2:W-:Y:S03]  /*2590*/  MUFU.TANH R151, R2 ;  /* 0x0000000200977308 */ /* 0x0005e60000002400 */
[----:B------:R-:W-:Y:S08]  /*25a0*/  HMMA.16816.F32 R52, R16, R86, R76 ;  /* 0x000000561034723c */ /* 0x000ff0000000184c */
[C---:B------:R-:W-:Y:S08]  /*25b0*/  HMMA.16816.F32 R64, R32.reuse, R44, R96 ;  /* 0x0000002c2040723c */ /* 0x040ff00000001860 */
[----:B------:R-:W-:Y:S01]  /*25c0*/  HMMA.16816.F32 R76, R32, R46, R88 ;  /* 0x0000002e204c723c */ /* 0x000fe20000001858 */
[----:B------:R-:W3:Y:S01]  /*25d0*/  LDSM.16.M88.4 R44, [R221+0x8400] ;  /* 0x00840000dd2c783b */ /* 0x000ee20000000200 */
[----:B--2---:R-:W-:-:S04]  /*25e0*/  FMUL.FTZ R2, R60, UR8 ;  /* 0x000000083c027c20 */ /* 0x004fc80008410000 */
[----:B------:R2:W-:Y:S02]  /*25f0*/  MUFU.TANH R149, R2 ;  /* 0x0000000200957308 */ /* 0x0005e40000002400 */
[----:B------:R-:W-:Y:S01]  /*2600*/  HMMA.16816.F32 R68, R8, R50, R28 ;  /* 0x000000320844723c */ /* 0x000fe2000000181c */
[----:B------:R-:W4:Y:S07]  /*2610*/  LDSM.16.M88.4 R28, [R222+0x8400] ;  /* 0x00840000de1c783b */ /* 0x000f2e0000000200 */
[----:B------:R-:W-:Y:S01]  /*2620*/  HMMA.16816.F32 R52, R12, R74, R52 ;  /* 0x0000004a0c34723c */ /* 0x000fe20000001834 */
[----:B--2---:R-:W-:-:S07]  /*2630*/  FMUL.FTZ R2, R61, UR8 ;  /* 0x000000083d027c20 */ /* 0x004fce0008410000 */
[----:B-1----:R-:W-:Y:S01]  /*2640*/  HMMA.16816.F32 R56, R24, R36, R64 ;  /* 0x000000241838723c */ /* 0x002fe20000001840 */
[----:B------:R1:W-:Y:S07]  /*2650*/  MUFU.TANH R150, R2 ;  /* 0x0000000200967308 */ /* 0x0003ee0000002400 */
[----:B------:R-:W-:Y:S08]  /*2660*/  HMMA.16816.F32 R72, R32, R92, R140 ;  /* 0x0000005c2048723c */ /* 0x000ff0000000188c */
[----:B------:R-:W-:Y:S01]  /*2670*/  HMMA.16816.F32 R64, R4, R50, R52 ;  /* 0x000000320440723c */ /* 0x000fe20000001834 */
[----:B-1----:R-:W-:-:S04]  /*2680*/  FMUL.FTZ R2, R62, UR8 ;  /* 0x000000083e027c20 */ /* 0x002fc80008410000 */
[----:B------:R1:W2:Y:S03]  /*2690*/  MUFU.TANH R113, R2 ;  /* 0x0000000200717308 */ /* 0x0002a60000002400 */
[----:B---3--:R-:W-:Y:S08]  /*26a0*/  HMMA.16816.F32 R52, R20, R44, R56 ;  /* 0x0000002c1434723c */ /* 0x008ff00000001838 */
[----:B------:R-:W-:Y:S01]  /*26b0*/  HMMA.16816.F32 R92, R32, R94, R144 ;  /* 0x0000005e205c723c */ /* 0x000fe20000001890 */
[----:B-1----:R-:W-:-:S07]  /*26c0*/  FMUL.FTZ R2, R63, UR8 ;  /* 0x000000083f027c20 */ /* 0x002fce0008410000 */
[----:B------:R-:W-:Y:S01]  /*26d0*/  HMMA.16816.F32 R60, R16, R36, R80 ;  /* 0x00000024103c723c */ /* 0x000fe20000001850 */
[----:B------:R1:W3:Y:S02]  /*26e0*/  MUFU.TANH R114, R2 ;  /* 0x0000000200727308 */ /* 0x0002e40000002400 */
[----:B-1----:R-:W-:-:S15]  /*26f0*/  FMUL.FTZ R2, R68, UR8 ;  /* 0x0000000844027c20 */ /* 0x002fde0008410000 */
[----:B------:R-:W-:-:S02]  /*2700*/  NOP ;  /* 0x0000000000007918 */ /* 0x000fc40000000000 */
[----:B------:R-:W-:Y:S01]  /*2710*/  HMMA.16816.F32 R48, R12, R44, R60 ;  /* 0x0000002c0c30723c */ /* 0x000fe2000000183c */
[----:B------:R1:W-:Y:S07]  /*2720*/  MUFU.TANH R115, R2 ;  /* 0x0000000200737308 */ /* 0x0003ee0000002400 */
[----:B----4-:R-:W-:Y:S08]  /*2730*/  HMMA.16816.F32 R60, R8, R28, R52 ;  /* 0x0000001c083c723c */ /* 0x010ff00000001834 */
[----:B------:R-:W-:Y:S01]  /*2740*/  HMMA.16816.F32 R52, R24, R38, R76 ;  /* 0x000000261834723c */ /* 0x000fe2000000184c */
[----:B-1----:R-:W-:-:S04]  /*2750*/  FMUL.FTZ R2, R69, UR8 ;  /* 0x0000000845027c20 */ /* 0x002fc80008410000 */
[----:B------:R1:W-:Y:S03]  /*2760*/  MUFU.TANH R148, R2 ;  /* 0x0000000200947308 */ /* 0x0003e60000002400 */
[----:B------:R-:W-:-:S12]  /*2770*/  HMMA.16816.F32 R76, R32, R116, R136 ;  /* 0x00000074204c723c */ /* 0x000fd80000001888 */
[----:B------:R-:W-:Y:S01]  /*2780*/  HMMA.16816.F32 R56, R20, R46, R52 ;  /* 0x0000002e1438723c */ /* 0x000fe20000001834 */
[----:B-1----:R-:W-:-:S07]  /*2790*/  FMUL.FTZ R2, R70, UR8 ;  /* 0x0000000846027c20 */ /* 0x002fce0008410000 */
[----:B------:R-:W-:Y:S01]  /*27a0*/  HMMA.16816.F32 R52, R16, R38, R108 ;  /* 0x000000261034723c */ /* 0x000fe2000000186c */
[----:B------:R1:W-:Y:S01]  /*27b0*/  MUFU.TANH R99, R2 ;  /* 0x0000000200637308 */ /* 0x0003e20000002400 */
[----:B------:R-:W-:Y:S01]  /*27c0*/  LDSM.16.M88.4 R36, [R221+0x8800] ;  /* 0x00880000dd24783b */ /* 0x000fe20000000200 */
[----:B-1----:R-:W-:-:S09]  /*27d0*/  FMUL.FTZ R2, R71, UR8 ;  /* 0x0000000847027c20 */ /* 0x002fd20008410000 */
[----:B------:R-:W-:Y:S01]  /*27e0*/  HMMA.16816.F32 R68, R8, R30, R56 ;  /* 0x0000001e0844723c */ /* 0x000fe20000001838 */
[----:B------:R1:W-:Y:S07]  /*27f0*/  MUFU.TANH R112, R2 ;  /* 0x0000000200707308 */ /* 0x0003ee0000002400 */
[----:B------:R-:W-:Y:S01]  /*2800*/  HMMA.16816.F32 R52, R12, R46, R52 ;  /* 0x0000002e0c34723c */ /* 0x000fe20000001834 */
[----:B------:R-:W-:Y:S01]  /*2810*/  LDSM.16.M88.4 R44, [R222+0x8800] ;  /* 0x00880000de2c783b */ /* 0x000fe20000000200 */
[----:B-1----:R-:W-:-:S04]  /*2820*/  FMUL.FTZ R2, R64, UR8 ;  /* 0x0000000840027c20 */ /* 0x002fc80008410000 */
[----:B------:R1:W-:Y:S02]  /*2830*/  MUFU.TANH R97, R2 ;  /* 0x0000000200617308 */ /* 0x0003e40000002400 */
[----:B-1----:R-:W-:-:S06]  /*2840*/  FMUL.FTZ R2, R65, UR8 ;  /* 0x0000000841027c20 */ /* 0x002fcc0008410000 */
[----:B------:R1:W-:Y:S02]  /*2850*/  MUFU.TANH R98, R2 ;  /* 0x0000000200627308 */ /* 0x0003e40000002400 */
[----:B-1----:R-:W-:-:S06]  /*2860*/  FMUL.FTZ R2, R66, UR8 ;  /* 0x0000000842027c20 */ /* 0x002fcc0008410000 */
[----:B------:R1:W4:Y:S02]  /*2870*/  MUFU.TANH R90, R2 ;  /* 0x00000002005a7308 */ /* 0x0003240000002400 */
[----:B-1----:R-:W-:Y:S02]  /*2880*/  FMUL.FTZ R2, R67, UR8 ;  /* 0x0000000843027c20 */ /* 0x002fe40008410000 */
[----:B------:R-:W-:Y:S01]  /*2890*/  HMMA.16816.F32 R64, R4, R28, R48 ;  /* 0x0000001c0440723c */ /* 0x000fe20000001830 */
[----:B------:R-:W1:Y:S03]  /*28a0*/  LDSM.16.M88.4 R48, [R222+0x7800] ;  /* 0x00780000de30783b */ /* 0x000e660000000200 */
[----:B------:R5:W4:Y:S02]  /*28b0*/  MUFU.TANH R91, R2 ;  /* 0x00000002005b7308 */ /* 0x000b240000002400 */
[----:B-----5:R-:W-:-:S06]  /*28c0*/  FMUL.FTZ R2, R60, UR8 ;  /* 0x000000083c027c20 */ /* 0x020fcc0008410000 */
[----:B------:R5:W-:Y:S02]  /*28d0*/  MUFU.TANH R96, R2 ;  /* 0x0000000200607308 */ /* 0x000be40000002400 */
[----:B-----5:R-:W-:Y:S01]  /*28e0*/  FMUL.FTZ R2, R61, UR8 ;  /* 0x000000083d027c20 */ /* 0x020fe20008410000 */
[----:B-1----:R-:W-:Y:S05]  /*28f0*/  HMMA.16816.F32 R56, R24, R48, R72 ;  /* 0x000000301838723c */ /* 0x002fea0000001848 */
[----:B------:R1:W-:Y:S03]  /*2900*/  MUFU.TANH R125, R2 ;  /* 0x00000002007d7308 */ /* 0x0003e60000002400 */
[----:B------:R-:W-:Y:S08]  /*2910*/  HMMA.16816.F32 R72, R32, R118, R128 ;  /* 0x000000762048723c */ /* 0x000ff00000001880 */
[----:B------:R-:W-:Y:S01]  /*2920*/  HMMA.16816.F32 R32, R24, R50, R92 ;  /* 0x000000321820723c */ /* 0x000fe2000000185c */
[----:B-1----:R-:W-:-:S04]  /*2930*/  FMUL.FTZ R2, R62, UR8 ;  /* 0x000000083e027c20 */ /* 0x002fc80008410000 */
[----:B------:R1:W-:Y:S02]  /*2940*/  MUFU.TANH R89, R2 ;  /* 0x0000000200597308 */ /* 0x0003e40000002400 */
[----:B-1----:R-:W-:Y:S02]  /*2950*/  FMUL.FTZ R2, R63, UR8 ;  /* 0x000000083f027c20 */ /* 0x002fe40008410000 */
[----:B------:R-:W-:Y:S04]  /*2960*/  HMMA.16816.F32 R60, R16, R48, R132 ;  /* 0x00000030103c723c */ /* 0x000fe80000001884 */
[----:B------:R1:W-:Y:S02]  /*2970*/  MUFU.TANH R88, R2 ;  /* 0x0000000200587308 */ /* 0x0003e40000002400 */
[----:B-1----:R-:W-:-:S06]  /*2980*/  FMUL.FTZ R2, R64, UR8 ;  /* 0x0000000840027c20 */ /* 0x002fcc0008410000 */
[----:B------:R1:W-:Y:S02]  /*2990*/  MUFU.TANH R86, R2 ;  /* 0x0000000200567308 */ /* 0x0003e40000002400 */
[----:B-1----:R-:W-:-:S06]  /*29a0*/  FMUL.FTZ R2, R65, UR8 ;  /* 0x0000000841027c20 */ /* 0x002fcc0008410000 */
[----:B------:R1:W-:Y:S02]  /*29b0*/  MUFU.TANH R87, R2 ;  /* 0x0000000200577308 */ /* 0x0003e40000002400 */
[----:B-1----:R-:W-:-:S06]  /*29c0*/  FMUL.FTZ R2, R66, UR8 ;  /* 0x0000000842027c20 */ /* 0x002fcc0008410000 */
[----:B------:R1:W5:Y:S02]  /*29d0*/  MUFU.TANH R84, R2 ;  /* 0x0000000200547308 */ /* 0x0003640000002400 */
[----:B-1----:R-:W-:Y:S02]  /*29e0*/  FMUL.FTZ R2, R67, UR8 ;  /* 0x0000000843027c20 */ /* 0x002fe40008410000 */
[----:B------:R-:W-:Y:S04]  /*29f0*/  HMMA.16816.F32 R64, R4, R30, R52 ;  /* 0x0000001e0440723c */ /* 0x000fe80000001834 */
[----:B------:R1:W5:Y:S04]  /*2a00*/  MUFU.TANH R85, R2 ;  /* 0x0000000200557308 */ /* 0x0003680000002400 */
[-C--:B------:R-:W-:Y:S08]  /*2a10*/  HMMA.16816.F32 R28, R20, R36.reuse, R56 ;  /* 0x00000024141c723c */ /* 0x080ff00000001838 */
[----:B------:R-:W-:Y:S01]  /*2a20*/  HMMA.16816.F32 R56, R12, R36, R60 ;  /* 0x000000240c38723c */ /* 0x000fe2000000183c */
[----:B-1----:R-:W-:-:S04]  /*2a30*/  FMUL.FTZ R2, R68, UR8 ;  /* 0x0000000844027c20 */ /* 0x002fc80008410000 */
[----:B------:R1:W-:Y:S03]  /*2a40*/  MUFU.TANH R124, R2 ;  /* 0x00000002007c7308 */ /* 0x0003e60000002400 */
[----:B------:R-:W-:Y:S08]  /*2a50*/  HMMA.16816.F32 R52, R16, R50, R104 ;  /* 0x000000321034723c */ /* 0x000ff00000001868 */
[----:B------:R-:W-:Y:S01]  /*2a60*/  HMMA.16816.F32 R60, R8, R44, R28 ;  /* 0x0000002c083c723c */ /* 0x000fe2000000181c */
[----:B------:R-:W2:Y:S01]  /*2a70*/  LDSM.16.M88.4 R28, [R222+0x7c00] ;  /* 0x007c0000de1c783b */ /* 0x000ea20000000200 */
[----:B-1----:R-:W-:-:S06]  /*2a80*/  FMUL.FTZ R2, R69, UR8 ;  /* 0x0000000845027c20 */ /* 0x002fcc0008410000 */
[-C--:B------:R-:W-:Y:S01]  /*2a90*/  HMMA.16816.F32 R48, R20, R38.reuse, R32 ;  /* 0x000000261430723c */ /* 0x080fe20000001820 */
[----:B------:R-:W1:Y:S01]  /*2aa0*/  LDSM.16.M88.4 R32, [R221+0x8c00] ;  /* 0x008c0000dd20783b */ /* 0x000e620000000200 */
[----:B------:R3:W-:Y:S06]  /*2ab0*/  MUFU.TANH R126, R2 ;  /* 0x00000002007e7308 */ /* 0x0007ec0000002400 */
[----:B------:R-:W-:Y:S01]  /*2ac0*/  HMMA.16816.F32 R52, R12, R38, R52 ;  /* 0x000000260c34723c */ /* 0x000fe20000001834 */
[----:B------:R-:W4:Y:S01]  /*2ad0*/  LDSM.16.M88.4 R36, [R222+0x8c00] ;  /* 0x008c0000de24783b */ /* 0x000f220000000200 */
[----:B------:R-:W-:-:S04]  /*2ae0*/  DEPBAR.LE SB0, 0x0 ;  /* 0x000080000000791a */ /* 0x000fc80000000000 */
[----:B---3--:R-:W-:-:S04]  /*2af0*/  FMUL.FTZ R2, R70, UR8 ;  /* 0x0000000846027c20 */ /* 0x008fc80008410000 */
[----:B------:R3:W-:Y:S10]  /*2b00*/  MUFU.TANH R83, R2 ;  /* 0x0000000200537308 */ /* 0x0007f40000002400 */
[----:B------:R-:W-:Y:S01]  /*2b10*/  HMMA.16816.F32 R52, R4, R46, R52 ;  /* 0x0000002e0434723c */ /* 0x000fe20000001834 */
[----:B---3--:R-:W-:-:S07]  /*2b20*/  FMUL.FTZ R2, R71, UR8 ;  /* 0x0000000847027c20 */ /* 0x008fce0008410000 */
[----:B------:R-:W-:Y:S01]  /*2b30*/  HMMA.16816.F32 R68, R8, R46, R48 ;  /* 0x0000002e0844723c */ /* 0x000fe20000001830 */
[----:B------:R3:W-:Y:S07]  /*2b40*/  MUFU.TANH R127, R2 ;  /* 0x00000002007f7308 */ /* 0x0007ee0000002400 */
[----:B--2---:R-:W-:Y:S01]  /*2b50*/  HMMA.16816.F32 R48, R16, R28, R120 ;  /* 0x0000001c1030723c */ /* 0x004fe20000001878 */
[----:B---3--:R-:W-:-:S04]  /*2b60*/  FMUL.FTZ R2, R64, UR8 ;  /* 0x0000000840027c20 */ /* 0x008fc80008410000 */
[----:B------:R2:W-:Y:S02]  /*2b70*/  MUFU.TANH R81, R2 ;  /* 0x0000000200517308 */ /* 0x0005e40000002400 */
[----:B--2---:R-:W-:-:S06]  /*2b80*/  FMUL.FTZ R2, R65, UR8 ;  /* 0x0000000841027c20 */ /* 0x004fcc0008410000 */
[----:B------:R2:W-:Y:S02]  /*2b90*/  MUFU.TANH R82, R2 ;  /* 0x0000000200527308 */ /* 0x0005e40000002400 */
[----:B--2---:R-:W-:-:S06]  /*2ba0*/  FMUL.FTZ R2, R66, UR8 ;  /* 0x0000000842027c20 */ /* 0x004fcc0008410000 */
[----:B------:R2:W3:Y:S02]  /*2bb0*/  MUFU.TANH R80, R2 ;  /* 0x0000000200507308 */ /* 0x0004e40000002400 */
[----:B--2---:R-:W-:Y:S02]  /*2bc0*/  FMUL.FTZ R2, R67, UR8 ;  /* 0x0000000843027c20 */ /* 0x004fe40008410000 */
[----:B------:R-:W-:Y:S04]  /*2bd0*/  HMMA.16816.F32 R64, R4, R44, R56 ;  /* 0x0000002c0440723c */ /* 0x000fe80000001838 */
[----:B------:R2:W3:Y:S04]  /*2be0*/  MUFU.TANH R107, R2 ;  /* 0x00000002006b7308 */ /* 0x0004e80000002400 */
[C---:B------:R-:W-:Y:S08]  /*2bf0*/  HMMA.16816.F32 R56, R24.reuse, R28, R76 ;  /* 0x0000001c1838723c */ /* 0x040ff0000000184c */
[----:B------:R-:W-:Y:S01]  /*2c00*/  HMMA.16816.F32 R24, R24, R30, R72 ;  /* 0x0000001e1818723c */ /* 0x000fe20000001848 */
[----:B--2---:R-:W-:-:S04]  /*2c10*/  FMUL.FTZ R2, R60, UR8 ;  /* 0x000000083c027c20 */ /* 0x004fc80008410000 */
[----:B------:R2:W-:Y:S07]  /*2c20*/  MUFU.TANH R138, R2 ;  /* 0x00000002008a7308 */ /* 0x0005ee0000002400 */
[C---:B-1----:R-:W-:Y:S08]  /*2c30*/  HMMA.16816.F32 R44, R20.reuse, R32, R56 ;  /* 0x00000020142c723c */ /* 0x042ff00000001838 */
[----:B------:R-:W-:Y:S01]  /*2c40*/  HMMA.16816.F32 R20, R20, R34, R24 ;  /* 0x000000221414723c */ /* 0x000fe20000001818 */
[----:B--2---:R-:W-:-:S04]  /*2c50*/  FMUL.FTZ R2, R61, UR8 ;  /* 0x000000083d027c20 */ /* 0x004fc80008410000 */
[----:B------:R1:W-:Y:S07]  /*2c60*/  MUFU.TANH R185, R2 ;  /* 0x0000000200b97308 */ /* 0x0003ee0000002400 */
[C---:B----4-:R-:W-:Y:S08]  /*2c70*/  HMMA.16816.F32 R44, R8.reuse, R36, R44 ;  /* 0x00000024082c723c */ /* 0x050ff0000000182c */
[----:B------:R-:W-:Y:S01]  /*2c80*/  HMMA.16816.F32 R20, R8, R38, R20 ;  /* 0x000000260814723c */ /* 0x000fe20000001814 */
[----:B-1----:R-:W-:-:S04]  /*2c90*/  FMUL.FTZ R2, R62, UR8 ;  /* 0x000000083e027c20 */ /* 0x002fc80008410000 */
[----:B------:R1:W-:Y:S06]  /*2ca0*/  MUFU.TANH R187, R2 ;  /* 0x0000000200bb7308 */ /* 0x0003ec0000002400 */
[----:B------:R-:W-:Y:S01]  /*2cb0*/  FMUL.FTZ R8, R45, UR8 ;  /* 0x000000082d087c20 */ /* 0x000fe20008410000 */
[----:B-1----:R-:W-:Y:S02]  /*2cc0*/  FMUL.FTZ R2, R63, UR8 ;  /* 0x000000083f027c20 */ /* 0x002fe40008410000 */
[----:B------:R-:W-:Y:S02]  /*2cd0*/  HMMA.16816.F32 R60, R16, R30, R100 ;  /* 0x0000001e103c723c */ /* 0x000fe40000001864 */
[----:B------:R1:W-:Y:S06]  /*2ce0*/  MUFU.TANH R188, R2 ;  /* 0x0000000200bc7308 */ /* 0x0003ec0000002400 */
[----:B------:R-:W-:Y:S01]  /*2cf0*/  HMMA.16816.F32 R16, R12, R32, R48 ;  /* 0x000000200c10723c */ /* 0x000fe20000001830 */
[----:B-1----:R-:W-:-:S11]  /*2d00*/  FMUL.FTZ R2, R64, UR8 ;  /* 0x0000000840027c20 */ /* 0x002fd60008410000 */
[----:B------:R-:W-:Y:S01]  /*2d10*/  HMMA.16816.F32 R12, R12, R34, R60 ;  /* 0x000000220c0c723c */ /* 0x000fe2000000183c */
[----:B------:R1:W-:Y:S07]  /*2d20*/  MUFU.TANH R77, R2 ;  /* 0x00000002004d7308 */ /* 0x0003ee0000002400 */
[----:B------:R-:W-:Y:S01]  /*2d30*/  HMMA.16816.F32 R28, R4, R36, R16 ;  /* 0x00000024041c723c */ /* 0x000fe20000001810 */
[----:B------:R-:W-:Y:S01]  /*2d40*/  FMUL.FTZ R17, R54, UR8 ;  /* 0x0000000836117c20 */ /* 0x000fe20008410000 */
[----:B------:R-:W-:-:S04]  /*2d50*/  FMUL.FTZ R18, R55, UR8 ;  /* 0x0000000837127c20 */ /* 0x000fc80008410000 */
[----:B------:R-:W-:Y:S01]  /*2d60*/  MUFU.TANH R42, R18 ;  /* 0x00000012002a7308 */ /* 0x000fe20000002400 */
[----:B-1----:R-:W-:-:S05]  /*2d70*/  FMUL.FTZ R2, R65, UR8 ;  /* 0x0000000841027c20 */ /* 0x002fca0008410000 */
[----:B------:R-:W-:Y:S01]  /*2d80*/  HMMA.16816.F32 R12, R4, R38, R12 ;  /* 0x00000026040c723c */ /* 0x000fe2000000180c */
[----:B------:R-:W-:Y:S01]  /*2d90*/  FMUL.FTZ R5, R20, UR8 ;  /* 0x0000000814057c20 */ /* 0x000fe20008410000 */
[----:B------:R1:W-:Y:S05]  /*2da0*/  MUFU.TANH R76, R2 ;  /* 0x00000002004c7308 */ /* 0x0003ea0000002400 */
[----:B------:R-:W-:Y:S01]  /*2db0*/  FMUL.FTZ R4, R29, UR8 ;  /* 0x000000081d047c20 */ /* 0x000fe20008410000 */
[----:B------:R-:W-:-:S04]  /*2dc0*/  FMUL.FTZ R6, R31, UR8 ;  /* 0x000000081f067c20 */ /* 0x000fc80008410000 */
[----:B------:R-:W-:Y:S08]  /*2dd0*/  MUFU.TANH R18, R6 ;  /* 0x0000000600127308 */ /* 0x000ff00000002400 */
[----:B------:R-:W-:Y:S01]  /*2de0*/  MUFU.TANH R11, R5 ;  /* 0x00000005000b7308 */ /* 0x000fe20000002400 */
[----:B-1----:R-:W-:-:S07]  /*2df0*/  FMUL.FTZ R2, R66, UR8 ;  /* 0x0000000842027c20 */ /* 0x002fce0008410000 */
[----:B------:R1:W2:Y:S02]  /*2e00*/  MUFU.TANH R65, R2 ;  /* 0x0000000200417308 */ /* 0x0002a40000002400 */
[----:B-1----:R-:W-:-:S06]  /*2e10*/  FMUL.FTZ R2, R67, UR8 ;  /* 0x0000000843027c20 */ /* 0x002fcc0008410000 */
[----:B------:R1:W4:Y:S02]  /*2e20*/  MUFU.TANH R159, R2 ;  /* 0x00000002009f7308 */ /* 0x0003240000002400 */
[----:B-1----:R-:W-:-:S06]  /*2e30*/  FMUL.FTZ R2, R68, UR8 ;  /* 0x0000000844027c20 */ /* 0x002fcc0008410000 */
[----:B------:R1:W-:Y:S02]  /*2e40*/  MUFU.TANH R64, R2 ;  /* 0x0000000200407308 */ /* 0x0003e40000002400 */
[----:B-1----:R-:W-:-:S06]  /*2e50*/  FMUL.FTZ R2, R69, UR8 ;  /* 0x0000000845027c20 */ /* 0x002fcc0008410000 */
[----:B------:R1:W-:Y:S02]  /*2e60*/  MUFU.TANH R56, R2 ;  /* 0x0000000200387308 */ /* 0x0003e40000002400 */
[----:B-1----:R-:W-:-:S06]  /*2e70*/  FMUL.FTZ R2, R70, UR8 ;  /* 0x0000000846027c20 */ /* 0x002fcc0008410000 */
[----:B------:R1:W-:Y:S02]  /*2e80*/  MUFU.TANH R58, R2 ;  /* 0x00000002003a7308 */ /* 0x0003e40000002400 */
[----:B-1----:R-:W-:-:S06]  /*2e90*/  FMUL.FTZ R2, R52, UR8 ;  /* 0x0000000834027c20 */ /* 0x002fcc0008410000 */
[----:B------:R-:W1:Y:S08]  /*2ea0*/  MUFU.TANH R52, R17 ;  /* 0x0000001100347308 */ /* 0x000e700000002400 */
[----:B------:R5:W1:Y:S02]  /*2eb0*/  MUFU.TANH R57, R2 ;  /* 0x0000000200397308 */ /* 0x000a640000002400 */
[----:B-----5:R-:W-:Y:S01]  /*2ec0*/  LOP3.LUT R2, R3, 0x6, RZ, 0xc0, !PT ;  /* 0x0000000603027812 */ /* 0x020fe200078ec0ff */
[----:B------:R-:W-:-:S04]  /*2ed0*/  FMUL.FTZ R3, R53, UR8 ;  /* 0x0000000835037c20 */ /* 0x000fc80008410000 */
[----:B------:R-:W-:Y:S01]  /*2ee0*/  IMAD R2, R41, 0x40, R2 ;  /* 0x0000004029027824 */ /* 0x000fe200078e0202 */
[----:B------:R5:W1:Y:S03]  /*2ef0*/  MUFU.TANH R43, R3 ;  /* 0x00000003002b7308 */ /* 0x000a660000002400 */
[C---:B------:R-:W-:Y:S01]  /*2f00*/  VIADD R16, R2.reuse, 0x1 ;  /* 0x0000000102107836 */ /* 0x040fe20000000000 */
[----:B------:R-:W-:Y:S01]  /*2f10*/  BAR.SYNC.DEFER_BLOCKING 0x0 ;  /* 0x0000000000007b1d */ /* 0x000fe20000010000 */
[CC--:B------:R-:W-:Y:S01]  /*2f20*/  ISETP.GE.AND P4, PT, R2.reuse, R40.reuse, PT ;  /* 0x000000280200720c */ /* 0x0c0fe20003f86270 */
[----:B------:R-:W-:Y:S02]  /*2f30*/  VIADD R17, R2, 0x9 ;  /* 0x0000000902117836 */ /* 0x000fe40000000000 */
[----:B------:R-:W-:Y:S01]  /*2f40*/  ISETP.GE.AND P3, PT, R16, R40, PT ;  /* 0x000000281000720c */ /* 0x000fe20003f66270 */
[C---:B------:R-:W-:Y:S01]  /*2f50*/  VIADD R16, R2.reuse, 0x10 ;  /* 0x0000001002107836 */ /* 0x040fe20000000000 */
[----:B------:R-:W-:Y:S01]  /*2f60*/  FSEL R34, R113, -INF , !P4 ;  /* 0xff80000071227808 */ /* 0x000fe20006000000 */
[----:B------:R-:W-:Y:S01]  /*2f70*/  VIADD R7, R2, 0x39 ;  /* 0x0000003902077836 */ /* 0x000fe20000000000 */
[----:B------:R-:W-:-:S02]  /*2f80*/  FSEL R32, R149, -INF , !P4 ;  /* 0xff80000095207808 */ /* 0x000fc40006000000 */
[----:B------:R-:W-:Y:S02]  /*2f90*/  FSEL R49, R152, -INF , !P4 ;  /* 0xff80000098317808 */ /* 0x000fe40006000000 */
[----:B------:R-:W-:Y:S02]  /*2fa0*/  FSEL R27, R153, -INF , !P4 ;  /* 0xff800000991b7808 */ /* 0x000fe40006000000 */
[----:B-----5:R-:W-:Y:S02]  /*2fb0*/  IADD3 R3, PT, PT, R2, 0x8, RZ ;  /* 0x0000000802037810 */ /* 0x020fe40007ffe0ff */
[-C--:B------:R-:W-:Y:S01]  /*2fc0*/  ISETP.GE.AND P1, PT, R17, R40.reuse, PT ;  /* 0x000000281100720c */ /* 0x080fe20003f26270 */
[----:B------:R-:W-:Y:S01]  /*2fd0*/  FMUL.FTZ R17, R28, UR8 ;  /* 0x000000081c117c20 */ /* 0x000fe20008410000 */
[----:B------:R-:W-:Y:S01]  /*2fe0*/  ISETP.GE.AND P2, PT, R3, R40, PT ;  /* 0x000000280300720c */ /* 0x000fe20003f46270 */
[----:B------:R-:W-:Y:S01]  /*2ff0*/  VIADD R3, R2, 0x11 ;  /* 0x0000001102037836 */ /* 0x000fe20000000000 */
[----:B------:R-:W-:Y:S01]  /*3000*/  FSEL R35, R114, -INF , !P3 ;  /* 0xff80000072237808 */ /* 0x000fe20005800000 */
[----:B------:R-:W1:Y:S01]  /*3010*/  MUFU.TANH R24, R17 ;  /* 0x0000001100187308 */ /* 0x000e620000002400 */
[----:B------:R-:W-:-:S02]  /*3020*/  FSEL R28, R150, -INF , !P3 ;  /* 0xff800000961c7808 */ /* 0x000fc40005800000 */
[-C--:B------:R-:W-:Y:S01]  /*3030*/  ISETP.GE.AND P5, PT, R3, R40.reuse, PT ;  /* 0x000000280300720c */ /* 0x080fe20003fa6270 */
[----:B------:R-:W-:Y:S01]  /*3040*/  VIADD R3, R2, 0x18 ;  /* 0x0000001802037836 */ /* 0x000fe20000000000 */
[----:B------:R-:W-:Y:S02]  /*3050*/  FSEL R48, R151, -INF , !P3 ;  /* 0xff80000097307808 */ /* 0x000fe40005800000 */
[----:B------:R-:W-:Y:S01]  /*3060*/  FSEL R41, R154, -INF , !P3 ;  /* 0xff8000009a297808 */ /* 0x000fe20005800000 */
[----:B------:R5:W1:Y:S01]  /*3070*/  MUFU.TANH R17, R8 ;  /* 0x0000000800117308 */ /* 0x000a620000002400 */
[-C--:B------:R-:W-:Y:S02]  /*3080*/  ISETP.GE.AND P4, PT, R3, R40.reuse, PT ;  /* 0x000000280300720c */ /* 0x080fe40003f86270 */
[----:B------:R-:W-:Y:S02]  /*3090*/  IADD3 R3, PT, PT, R2, 0x19, RZ ;  /* 0x0000001902037810 */ /* 0x000fe40007ffe0ff */
[-C--:B------:R-:W-:Y:S01]  /*30a0*/  ISETP.GE.AND P0, PT, R16, R40.reuse, PT ;  /* 0x000000281000720c */ /* 0x080fe20003f06270 */
[----:B------:R-:W-:Y:S01]  /*30b0*/  FMUL.FTZ R16, R44, UR8 ;  /* 0x000000082c107c20 */ /* 0x000fe20008410000 */
[----:B------:R-:W-:Y:S01]  /*30c0*/  ISETP.GE.AND P3, PT, R3, R40, PT ;  /* 0x000000280300720c */ /* 0x000fe20003f66270 */
[----:B------:R-:W-:Y:S01]  /*30d0*/  VIADD R3, R2, 0x20 ;  /* 0x0000002002037836 */ /* 0x000fe20000000000 */
[----:B------:R-:W-:Y:S01]  /*30e0*/  FSEL R33, R90, -INF , !P2 ;  /* 0xff8000005a217808 */ /* 0x000fe20005000000 */
[----:B------:R3:W1:Y:S01]  /*30f0*/  MUFU.TANH R26, R16 ;  /* 0x00000010001a7308 */ /* 0x0006620000002400 */
[----:B------:R-:W-:-:S02]  /*3100*/  FSEL R25, R97, -INF , !P2 ;  /* 0xff80000061197808 */ /* 0x000fc40005000000 */
[----:B------:R-:W-:Y:S02]  /*3110*/  FSEL R44, R99, -INF , !P2 ;  /* 0xff800000632c7808 */ /* 0x000fe40005000000 */
[----:B------:R-:W-:Y:S02]  /*3120*/  FSEL R36, R115, -INF , !P2 ;  /* 0xff80000073247808 */ /* 0x000fe40005000000 */
[----:B------:R-:W-:Y:S01]  /*3130*/  ISETP.GE.AND P2, PT, R3, R40, PT ;  /* 0x000000280300720c */ /* 0x000fe20003f46270 */
[----:B------:R-:W-:Y:S01]  /*3140*/  VIADD R3, R2, 0x21 ;  /* 0x0000002102037836 */ /* 0x000fe20000000000 */
[----:B------:R-:W-:Y:S01]  /*3150*/  FSEL R29, R91, -INF , !P1 ;  /* 0xff8000005b1d7808 */ /* 0x000fe20004800000 */
[----:B-----5:R-:W-:Y:S01]  /*3160*/  FMUL.FTZ R8, R13, UR8 ;  /* 0x000000080d087c20 */ /* 0x020fe20008410000 */
[----:B------:R-:W-:Y:S02]  /*3170*/  FSEL R19, R98, -INF , !P1 ;  /* 0xff80000062137808 */ /* 0x000fe40004800000 */
[----:B------:R-:W-:-:S02]  /*3180*/  FSEL R38, R112, -INF , !P1 ;  /* 0xff80000070267808 */ /* 0x000fc40004800000 */
[----:B------:R-:W-:Y:S02]  /*3190*/  FSEL R37, R148, -INF , !P1 ;  /* 0xff80000094257808 */ /* 0x000fe40004800000 */
[----:B------:R-:W-:Y:S01]  /*31a0*/  ISETP.GE.AND P1, PT, R3, R40, PT ;  /* 0x000000280300720c */ /* 0x000fe20003f26270 */
[----:B------:R-:W-:Y:S01]  /*31b0*/  VIADD R3, R2, 0x28 ;  /* 0x0000002802037836 */ /* 0x000fe20000000000 */
[----:B------:R-:W-:Y:S01]  /*31c0*/  FSEL R105, R84, -INF , !P0 ;  /* 0xff80000054697808 */ /* 0x000fe20004000000 */
[----:B---3--:R-:W-:Y:S01]  /*31d0*/  FMUL.FTZ R16, R30, UR8 ;  /* 0x000000081e107c20 */ /* 0x008fe20008410000 */
[----:B------:R-:W-:Y:S02]  /*31e0*/  FSEL R51, R86, -INF , !P0 ;  /* 0xff80000056337808 */ /* 0x000fe40004000000 */
[----:B------:R-:W-:Y:S01]  /*31f0*/  FSEL R130, R89, -INF , !P0 ;  /* 0xff80000059827808 */ /* 0x000fe20004000000 */
[----:B------:R-:W3:Y:S01]  /*3200*/  MUFU.TANH R30, R16 ;  /* 0x00000010001e7308 */ /* 0x000ee20000002400 */
[----:B------:R-:W-:-:S02]  /*3210*/  FSEL R39, R96, -INF , !P0 ;  /* 0xff80000060277808 */ /* 0x000fc40004000000 */
[-C--:B------:R-:W-:Y:S01]  /*3220*/  ISETP.GE.AND P0, PT, R3, R40.reuse, PT ;  /* 0x000000280300720c */ /* 0x080fe20003f06270 */
[----:B------:R-:W-:Y:S01]  /*3230*/  VIADD R3, R2, 0x29 ;  /* 0x0000002902037836 */ /* 0x000fe20000000000 */
[----:B------:R-:W-:Y:S02]  /*3240*/  FSEL R100, R85, -INF , !P5 ;  /* 0xff80000055647808 */ /* 0x000fe40006800000 */
[----:B------:R-:W-:Y:S01]  /*3250*/  FSEL R45, R87, -INF , !P5 ;  /* 0xff800000572d7808 */ /* 0x000fe20006800000 */
[----:B------:R5:W1:Y:S01]  /*3260*/  MUFU.TANH R16, R4 ;  /* 0x0000000400107308 */ /* 0x000a620000002400 */
[----:B------:R-:W-:Y:S02]  /*3270*/  FSEL R129, R88, -INF , !P5 ;  /* 0xff80000058817808 */ /* 0x000fe40006800000 */
[----:B------:R-:W-:Y:S02]  /*3280*/  FSEL R125, R125, -INF , !P5 ;  /* 0xff8000007d7d7808 */ /* 0x000fe40006800000 */
[----:B------:R-:W-:-:S02]  /*3290*/  ISETP.GE.AND P5, PT, R3, R40, PT ;  /* 0x000000280300720c */ /* 0x000fc40003fa6270 */
[----:B------:R-:W-:Y:S02]  /*32a0*/  IADD3 R3, PT, PT, R2, 0x30, RZ ;  /* 0x0000003002037810 */ /* 0x000fe40007ffe0ff */
[----:B------:R-:W-:Y:S02]  /*32b0*/  FSEL R106, R80, -INF , !P4 ;  /* 0xff800000506a7808 */ /* 0x000fe40006000000 */
[----:B------:R-:W-:Y:S02]  /*32c0*/  FSEL R50, R81, -INF , !P4 ;  /* 0xff80000051327808 */ /* 0x000fe40006000000 */
[----:B------:R-:W-:Y:S02]  /*32d0*/  FSEL R128, R83, -INF , !P4 ;  /* 0xff80000053807808 */ /* 0x000fe40006000000 */
[----:B------:R-:W-:Y:S01]  /*32e0*/  FSEL R124, R124, -INF , !P4 ;  /* 0xff8000007c7c7808 */ /* 0x000fe20006000000 */
[----:B-----5:R-:W-:Y:S01]  /*32f0*/  FMUL.FTZ R4, R12, UR8 ;  /* 0x000000080c047c20 */ /* 0x020fe20008410000 */
[----:B------:R-:W-:Y:S01]  /*3300*/  ISETP.GE.AND P4, PT, R3, R40, PT ;  /* 0x000000280300720c */ /* 0x000fe20003f86270 */
[----:B------:R-:W-:Y:S01]  /*3310*/  VIADD R3, R2, 0x31 ;  /* 0x0000003102037836 */ /* 0x000fe20000000000 */
[----:B------:R-:W-:Y:S01]  /*3320*/  FSEL R107, R107, -INF , !P3 ;  /* 0xff8000006b6b7808 */ /* 0x000fe20005800000 */
[----:B------:R5:W1:Y:S01]  /*3330*/  MUFU.TANH R10, R4 ;  /* 0x00000004000a7308 */ /* 0x000a620000002400 */
[----:B------:R-:W-:-:S02]  /*3340*/  FSEL R127, R127, -INF , !P3 ;  /* 0xff8000007f7f7808 */ /* 0x000fc40005800000 */
[----:B------:R-:W-:Y:S02]  /*3350*/  FSEL R126, R126, -INF , !P3 ;  /* 0xff8000007e7e7808 */ /* 0x000fe40005800000 */
[----:B--2---:R-:W-:Y:S02]  /*3360*/  FSEL R158, R65, -INF , !P2 ;  /* 0xff800000419e7808 */ /* 0x004fe40005000000 */
[----:B------:R-:W-:Y:S02]  /*3370*/  FSEL R156, R77, -INF , !P2 ;  /* 0xff8000004d9c7808 */ /* 0x000fe40005000000 */
[----:B------:R-:W-:Y:S02]  /*3380*/  FSEL R187, R187, -INF , !P2 ;  /* 0xff800000bbbb7808 */ /* 0x000fe40005000000 */
[----:B------:R-:W-:Y:S02]  /*3390*/  FSEL R138, R138, -INF , !P2 ;  /* 0xff8000008a8a7808 */ /* 0x000fe40005000000 */
[----:B----4-:R-:W-:-:S02]  /*33a0*/  FSEL R159, R159, -INF , !P1 ;  /* 0xff8000009f9f7808 */ /* 0x010fc40004800000 */
[----:B------:R-:W-:Y:S01]  /*33b0*/  FSEL R157, R76, -INF , !P1 ;  /* 0xff8000004c9d7808 */ /* 0x000fe20004800000 */
[----:B-----5:R-:W-:Y:S01]  /*33c0*/  FMUL.FTZ R4, R14, UR8 ;  /* 0x000000080e047c20 */ /* 0x020fe20008410000 */
[----:B------:R-:W-:Y:S02]  /*33d0*/  FSEL R14, R82, -INF , !P3 ;  /* 0xff800000520e7808 */ /* 0x000fe40005800000 */
[-C--:B------:R-:W-:Y:S01]  /*33e0*/  ISETP.GE.AND P3, PT, R3, R40.reuse, PT ;  /* 0x000000280300720c */ /* 0x080fe20003f66270 */
[----:B------:R-:W-:Y:S01]  /*33f0*/  VIADD R3, R2, 0x38 ;  /* 0x0000003802037836 */ /* 0x000fe20000000000 */
[----:B------:R-:W-:Y:S01]  /*3400*/  FSEL R188, R188, -INF , !P1 ;  /* 0xff800000bcbc7808 */ /* 0x000fe20004800000 */
[----:B------:R2:W4:Y:S01]  /*3410*/  MUFU.TANH R12, R4 ;  /* 0x00000004000c7308 */ /* 0x0005220000002400 */
[----:B------:R-:W-:Y:S02]  /*3420*/  FSEL R185, R185, -INF , !P1 ;  /* 0xff800000b9b97808 */ /* 0x000fe40004800000 */
[----:B------:R-:W-:Y:S01]  /*3430*/  ISETP.GE.AND P2, PT, R3, R40, PT ;  /* 0x000000280300720c */ /* 0x000fe20003f46270 */
[----:B------:R-:W-:Y:S01]  /*3440*/  FMUL.FTZ R3, R21, UR8 ;  /* 0x0000000815037c20 */ /* 0x000fe20008410000 */
[----:B------:R-:W-:-:S02]  /*3450*/  ISETP.GE.U32.AND P1, PT, R40, 0x41, PT ;  /* 0x000000412800780c */ /* 0x000fc40003f26070 */
[----:B-1----:R-:W-:Y:S01]  /*3460*/  FSEL R176, R52, -INF , !P0 ;  /* 0xff80000034b07808 */ /* 0x002fe20004000000 */
[----:B------:R2:W1:Y:S01]  /*3470*/  MUFU.TANH R9, R3 ;  /* 0x0000000300097308 */ /* 0x0004620000002400 */
[----:B------:R-:W-:Y:S02]  /*3480*/  FSEL R139, R57, -INF , !P0 ;  /* 0xff800000398b7808 */ /* 0x000fe40004000000 */
[----:B------:R-:W-:Y:S02]  /*3490*/  FSEL R186, R58, -INF , !P0 ;  /* 0xff8000003aba7808 */ /* 0x000fe40004000000 */
[----:B------:R-:W-:-:S05]  /*34a0*/  FSEL R184, R64, -INF , !P0 ;  /* 0xff80000040b87808 */ /* 0x000fca0004000000 */
[----:B---34-:R-:W-:Y:S05]  /*34b0*/  @!P1 BRA `(.L_x_418) ;  /* 0x0000000000509947 */ /* 0x018fea0003800000 */
[----:B------:R-:W-:-:S05]  /*34c0*/  LEA.HI.SX32 R2, R226, 0xfffffffe, 0x1a ;  /* 0xfffffffee2027811 */ /* 0x000fca00078fd2ff */
[C---:B--2---:R-:W-:Y:S02]  /*34d0*/  IMAD R4, R2.reuse, UR5, RZ ;  /* 0x0000000502047c24 */ /* 0x044fe4000f8e02ff */
        /* <DEDUP_REMOVED lines=18> */
.L_x_418:
[----:B--23--:R-:W-:Y:S01]  /*3600*/  FMNMX3.FTZ R3, R27, R41, R36, !PT ;  /* 0x000000291b037276 */ /* 0x00cfe20007810024 */
[----:B------:R-:W2:Y:S01]  /*3610*/  MUFU.TANH R5, R8 ;  /* 0x0000000800057308 */ /* 0x000ea20000002400 */
[----:B------:R-:W-:Y:S01]  /*3620*/  FMNMX3.FTZ R2, R32, R28, R25, !PT ;  /* 0x0000001c20027276 */ /* 0x000fe20007810019 */
[----:B------:R-:W3:Y:S01]  /*3630*/  LDCU UR5, c[0x0][0x45c] ;  /* 0x00008b80ff0577ac */ /* 0x000ee20008000800 */
[----:B------:R-:W-:Y:S02]  /*3640*/  FMNMX3.FTZ R3, R3, R37, R39, !PT ;  /* 0x0000002503037276 */ /* 0x000fe40007810027 */
[----:B------:R-:W-:Y:S02]  /*3650*/  FMNMX3.FTZ R2, R2, R19, R51, !PT ;  /* 0x0000001302027276 */ /* 0x000fe40007810033 */
[----:B------:R-:W-:Y:S02]  /*3660*/  FMNMX3.FTZ R4, R3, R125, R124, !PT ;  /* 0x0000007d03047276 */ /* 0x000fe4000781007c */
[----:B------:R-:W-:-:S02]  /*3670*/  FMNMX3.FTZ R2, R2, R45, R50, !PT ;  /* 0x0000002d02027276 */ /* 0x000fc40007810032 */
[----:B------:R-:W-:Y:S02]  /*3680*/  FMNMX3.FTZ R4, R4, R126, R138, !PT ;  /* 0x0000007e04047276 */ /* 0x000fe4000781008a */
[----:B------:R-:W-:Y:S02]  /*3690*/  FMNMX3.FTZ R2, R2, R14, R156, !PT ;  /* 0x0000000e02027276 */ /* 0x000fe4000781009c */
[----:B------:R-:W-:Y:S02]  /*36a0*/  FSEL R177, R56, -INF , !P5 ;  /* 0xff80000038b17808 */ /* 0x000fe40006800000 */
[----:B------:R-:W-:Y:S02]  /*36b0*/  FSEL R196, R26, -INF , !P4 ;  /* 0xff8000001ac47808 */ /* 0x000fe40006000000 */
[----:B------:R-:W-:Y:S02]  /*36c0*/  FMNMX3.FTZ R4, R4, R185, R184, !PT ;  /* 0x000000b904047276 */ /* 0x000fe400078100b8 */
[----:B------:R-:W-:-:S02]  /*36d0*/  FSEL R136, R43, -INF , !P5 ;  /* 0xff8000002b887808 */ /* 0x000fc40006800000 */
[----:B------:R-:W-:Y:S02]  /*36e0*/  FSEL R198, R24, -INF , !P4 ;  /* 0xff80000018c67808 */ /* 0x000fe40006000000 */
[----:B------:R-:W-:Y:S02]  /*36f0*/  FMNMX3.FTZ R2, R2, R157, R139, !PT ;  /* 0x0000009d02027276 */ /* 0x000fe4000781008b */
[----:B------:R-:W-:Y:S02]  /*3700*/  ISETP.GE.AND P0, PT, R7, R40, PT ;  /* 0x000000280700720c */ /* 0x000fe40003f06270 */
[----:B------:R-:W-:Y:S02]  /*3710*/  FSEL R206, R17, -INF , !P3 ;  /* 0xff80000011ce7808 */ /* 0x000fe40005800000 */
[----:B------:R-:W-:Y:S02]  /*3720*/  FSEL R207, R11, -INF , !P2 ;  /* 0xff8000000bcf7808 */ /* 0x000fe40005000000 */
[----:B------:R-:W-:-:S02]  /*3730*/  FMNMX3.FTZ R4, R4, R177, R196, !PT ;  /* 0x000000b104047276 */ /* 0x000fc400078100c4 */
[----:B------:R-:W-:Y:S02]  /*3740*/  FSEL R199, R16, -INF , !P3 ;  /* 0xff80000010c77808 */ /* 0x000fe40005800000 */
[----:B------:R-:W-:Y:S02]  /*3750*/  FSEL R201, R10, -INF , !P2 ;  /* 0xff8000000ac97808 */ /* 0x000fe40005000000 */
[----:B------:R-:W-:Y:S02]  /*3760*/  FMNMX3.FTZ R3, R2, R136, R198, !PT ;  /* 0x0000008802037276 */ /* 0x000fe400078100c6 */
[----:B-1----:R-:W-:Y:S02]  /*3770*/  FSEL R208, R9, -INF , !P0 ;  /* 0xff80000009d07808 */ /* 0x002fe40004000000 */
[----:B------:R-:W-:Y:S02]  /*3780*/  FMNMX3.FTZ R4, R4, R206, R207, !PT ;  /* 0x000000ce04047276 */ /* 0x000fe400078100cf */
[----:B--2---:R-:W-:Y:S01]  /*3790*/  FSEL R217, R5, -INF , !P0 ;  /* 0xff80000005d97808 */ /* 0x004fe20004000000 */
[----:B------:R-:W-:Y:S01]  /*37a0*/  FMUL.FTZ R5, R15, UR8 ;  /* 0x000000080f057c20 */ /* 0x000fe20008410000 */
[----:B------:R-:W-:-:S02]  /*37b0*/  FMNMX3.FTZ R3, R3, R199, R201, !PT ;  /* 0x000000c703037276 */ /* 0x000fc400078100c9 */
[----:B------:R-:W-:Y:S01]  /*37c0*/  FMNMX3.FTZ R2, R34, R35, R33, !PT ;  /* 0x0000002322027276 */ /* 0x000fe20007810021 */
[----:B------:R1:W2:Y:S01]  /*37d0*/  MUFU.TANH R6, R5 ;  /* 0x0000000500067308 */ /* 0x0002a20000002400 */
[----:B------:R-:W-:Y:S02]  /*37e0*/  FMNMX.FTZ R4, R208, R4, !PT ;  /* 0x00000004d0047209 */ /* 0x000fe40007810000 */
[----:B------:R-:W-:Y:S01]  /*37f0*/  FMNMX.FTZ R102, R217, R3, !PT ;  /* 0x00000003d9667209 */ /* 0x000fe20007810000 */
[----:B------:R-:W-:Y:S01]  /*3800*/  FMUL.FTZ R3, R71, UR8 ;  /* 0x0000000847037c20 */ /* 0x000fe20008410000 */
[----:B------:R-:W-:Y:S01]  /*3810*/  FMNMX3.FTZ R2, R2, R29, R105, !PT ;  /* 0x0000001d02027276 */ /* 0x000fe20007810069 */
[----:B------:R-:W4:Y:S01]  /*3820*/  SHFL.BFLY PT, R104, R4, 0x2, 0x1f ;  /* 0x0c401f0004687f89 */ /* 0x000f2200000e0000 */
[----:B------:R-:W-:Y:S01]  /*3830*/  FSEL R15, R42, -INF , !P5 ;  /* 0xff8000002a0f7808 */ /* 0x000fe20006800000 */
[----:B------:R5:W3:Y:S01]  /*3840*/  MUFU.TANH R11, R3 ;  /* 0x00000003000b7308 */ /* 0x000ae20000002400 */
[----:B------:R-:W-:-:S02]  /*3850*/  FMNMX3.FTZ R2, R2, R100, R106, !PT ;  /* 0x0000006402027276 */ /* 0x000fc4000781006a */
[----:B------:R-:W-:Y:S02]  /*3860*/  FSEL R197, R30, -INF , !P4 ;  /* 0xff8000001ec57808 */ /* 0x000fe40006000000 */
[----:B------:R-:W-:Y:S02]  /*3870*/  FMNMX3.FTZ R2, R2, R107, R158, !PT ;  /* 0x0000006b02027276 */ /* 0x000fe4000781009e */
[----:B------:R-:W-:Y:S01]  /*3880*/  FSEL R200, R18, -INF , !P3 ;  /* 0xff80000012c87808 */ /* 0x000fe20005800000 */
[----:B-1----:R-:W1:Y:S01]  /*3890*/  SHFL.BFLY PT, R5, R102, 0x2, 0x1f ;  /* 0x0c401f0066057f89 */ /* 0x002e6200000e0000 */
[----:B------:R-:W-:Y:S02]  /*38a0*/  FMNMX3.FTZ R2, R2, R159, R176, !PT ;  /* 0x0000009f02027276 */ /* 0x000fe400078100b0 */
[----:B------:R-:W-:Y:S02]  /*38b0*/  FSEL R202, R12, -INF , !P2 ;  /* 0xff8000000cca7808 */ /* 0x000fe40005000000 */
[----:B------:R-:W-:-:S02]  /*38c0*/  FMNMX3.FTZ R2, R2, R15, R197, !PT ;  /* 0x0000000f02027276 */ /* 0x000fc400078100c5 */
[----:B--2---:R-:W-:Y:S01]  /*38d0*/  FSEL R212, R6, -INF , !P0 ;  /* 0xff80000006d47808 */ /* 0x004fe20004000000 */
[----:B-----5:R-:W-:Y:S01]  /*38e0*/  FMUL.FTZ R3, R46, UR8 ;  /* 0x000000082e037c20 */ /* 0x020fe20008410000 */
[----:B------:R-:W-:Y:S02]  /*38f0*/  FMNMX3.FTZ R2, R2, R200, R202, !PT ;  /* 0x000000c802027276 */ /* 0x000fe400078100ca */
[----:B---3--:R-:W-:Y:S01]  /*3900*/  FSEL R137, R11, -INF , !P5 ;  /* 0xff8000000b897808 */ /* 0x008fe20006800000 */
[----:B------:R2:W3:Y:S01]  /*3910*/  MUFU.TANH R10, R3 ;  /* 0x00000003000a7308 */ /* 0x0004e20000002400 */
[----:B------:R-:W-:Y:S02]  /*3920*/  FMNMX.FTZ R2, R212, R2, !PT ;  /* 0x00000002d4027209 */ /* 0x000fe40007810000 */
[----:B----4-:R-:W-:Y:S01]  /*3930*/  FMNMX.FTZ R104, R4, R104, !PT ;  /* 0x0000006804687209 */ /* 0x010fe20007810000 */
[----:B------:R-:W-:Y:S01]  /*3940*/  FMUL.FTZ R4, R23, UR8 ;  /* 0x0000000817047c20 */ /* 0x000fe20008410000 */
[----:B------:R-:W-:-:S03]  /*3950*/  LOP3.LUT R220, R220, 0x120, R155, 0xf8, !PT ;  /* 0x00000120dcdc7812 */ /* 0x000fc600078ef89b */
[----:B------:R-:W4:Y:S01]  /*3960*/  SHFL.BFLY PT, R6, R104, 0x1, 0x1f ;  /* 0x0c201f0068067f89 */ /* 0x000f2200000e0000 */
[----:B------:R-:W-:Y:S01]  /*3970*/  LEA R220, R220, UR4, 0x1 ;  /* 0x00000004dcdc7c11 */ /* 0x000fe2000f8e08ff */
[----:B------:R-:W5:Y:S01]  /*3980*/  MUFU.TANH R4, R4 ;  /* 0x0000000400047308 */ /* 0x000f620000002400 */
[----:B-1----:R-:W-:Y:S02]  /*3990*/  FMNMX.FTZ R102, R102, R5, !PT ;  /* 0x0000000566667209 */ /* 0x002fe40007810000 */
[----:B------:R-:W1:Y:S01]  /*39a0*/  SHFL.BFLY PT, R5, R2, 0x2, 0x1f ;  /* 0x0c401f0002057f89 */ /* 0x000e6200000e0000 */
[----:B------:R-:W-:Y:S01]  /*39b0*/  IADD3 R0, PT, PT, R0, R220, RZ ;  /* 0x000000dc00007210 */ /* 0x000fe20007ffe0ff */
[----:B--2---:R-:W-:Y:S02]  /*39c0*/  FMUL.FTZ R3, R47, UR8 ;  /* 0x000000082f037c20 */ /* 0x004fe40008410000 */
[----:B------:R-:W2:Y:S01]  /*39d0*/  SHFL.BFLY PT, R7, R102, 0x1, 0x1f ;  /* 0x0c201f0066077f89 */ /* 0x000ea200000e0000 */
[----:B---3--:R-:W-:Y:S01]  /*39e0*/  FSEL R203, R10, -INF , !P4 ;  /* 0xff8000000acb7808 */ /* 0x008fe20006000000 */
[----:B------:R3:W1:Y:S01]  /*39f0*/  MUFU.TANH R9, R3 ;  /* 0x0000000300097308 */ /* 0x0006620000002400 */
[----:B-----5:R-:W-:-:S02]  /*3a00*/  FSEL R213, R4, -INF , !P0 ;  /* 0xff80000004d57808 */ /* 0x020fc40004000000 */
[----:B----4-:R-:W-:-:S05]  /*3a10*/  FMNMX.FTZ R104, R104, R6, !PT ;  /* 0x0000000668687209 */ /* 0x010fca0007810000 */
[----:B------:R-:W-:Y:S01]  /*3a20*/  FMUL.FTZ R12, R104, UR5 ;  /* 0x00000005680c7c20 */ /* 0x000fe20008410000 */
[----:B---3--:R-:W-:Y:S01]  /*3a30*/  FMUL.FTZ R3, R22, UR8 ;  /* 0x0000000816037c20 */ /* 0x008fe20008410000 */
[----:B-1----:R-:W-:Y:S01]  /*3a40*/  FMNMX.FTZ R5, R2, R5, !PT ;  /* 0x0000000502057209 */ /* 0x002fe20007810000 */
[----:B------:R-:W-:Y:S01]  /*3a50*/  LDSM.16.MT88.4 R20, [R0+0x9000] ;  /* 0x009000000014783b */ /* 0x000fe20000004200 */
[----:B------:R-:W-:Y:S01]  /*3a60*/  FSEL R204, R9, -INF , !P3 ;  /* 0xff80000009cc7808 */ /* 0x000fe20005800000 */
[----:B------:R1:W3:Y:S01]  /*3a70*/  MUFU.TANH R8, R3 ;  /* 0x0000000300087308 */ /* 0x0002e20000002400 */
[----:B--2---:R-:W-:Y:S01]  /*3a80*/  FMNMX.FTZ R102, R102, R7, !PT ;  /* 0x0000000766667209 */ /* 0x004fe20007810000 */
[----:B------:R-:W2:Y:S01]  /*3a90*/  SHFL.BFLY PT, R101, R5, 0x1, 0x1f ;  /* 0x0c201f0005657f89 */ /* 0x000ea200000e0000 */
[----:B------:R-:W-:-:S04]  /*3aa0*/  FSETP.NEU.FTZ.AND P3, PT, R104, -INF , PT ;  /* 0xff8000006800780b */ /* 0x000fc80003f7d000 */
[----:B------:R-:W-:Y:S02]  /*3ab0*/  FSEL R12, R12, RZ, P3 ;  /* 0x000000ff0c0c7208 */ /* 0x000fe40001800000 */
[----:B-1----:R-:W-:Y:S02]  /*3ac0*/  FMNMX3.FTZ R3, R49, R48, R44, !PT ;  /* 0x0000003031037276 */ /* 0x002fe4000781002c */
[----:B---3--:R-:W-:Y:S02]  /*3ad0*/  FSEL R205, R8, -INF , !P2 ;  /* 0xff80000008cd7808 */ /* 0x008fe40005000000 */
[----:B------:R-:W-:Y:S02]  /*3ae0*/  FMNMX3.FTZ R3, R3, R38, R130, !PT ;  /* 0x0000002603037276 */ /* 0x000fe40007810082 */
[C---:B------:R-:W-:Y:S02]  /*3af0*/  FSETP.NEU.FTZ.AND P2, PT, R102.reuse, -INF , PT ;  /* 0xff8000006600780b */ /* 0x040fe40003f5d000 */
[----:B------:R-:W-:Y:S01]  /*3b00*/  FMNMX3.FTZ R2, R3, R129, R128, !PT ;  /* 0x0000008103027276 */ /* 0x000fe20007810080 */
[----:B------:R-:W-:Y:S01]  /*3b10*/  FMUL.FTZ R3, R102, UR5 ;  /* 0x0000000566037c20 */ /* 0x000fe20008410000 */
[----:B--2---:R-:W-:-:S02]  /*3b20*/  FMNMX.FTZ R101, R5, R101, !PT ;  /* 0x0000006505657209 */ /* 0x004fc40007810000 */
[----:B------:R-:W-:Y:S02]  /*3b30*/  FMNMX3.FTZ R2, R2, R127, R187, !PT ;  /* 0x0000007f02027276 */ /* 0x000fe400078100bb */
[----:B------:R-:W-:Y:S02]  /*3b40*/  FSEL R3, R3, RZ, P2 ;  /* 0x000000ff03037208 */ /* 0x000fe40001000000 */
[----:B------:R-:W-:Y:S02]  /*3b50*/  FMNMX3.FTZ R2, R2, R188, R186, !PT ;  /* 0x000000bc02027276 */ /* 0x000fe400078100ba */
[----:B------:R-:W-:Y:S01]  /*3b60*/  FSETP.NEU.FTZ.AND P0, PT, R101, -INF , PT ;  /* 0xff8000006500780b */ /* 0x000fe20003f1d000 */
[----:B------:R-:W-:Y:S01]  /*3b70*/  FFMA.FTZ R5, R19, UR5, -R3 ;  /* 0x0000000513057c23 */ /* 0x000fe20008010803 */
[----:B------:R-:W-:Y:S01]  /*3b80*/  FMNMX3.FTZ R2, R2, R137, R203, !PT ;  /* 0x0000008902027276 */ /* 0x000fe200078100cb */
[----:B------:R-:W-:Y:S02]  /*3b90*/  LDSM.16.MT88.4 R16, [R220+0x9000] ;  /* 0x00900000dc10783b */ /* 0x000fe40000004200 */
[----:B------:R-:W-:Y:S01]  /*3ba0*/  MUFU.EX2 R190, R5 ;  /* 0x0000000500be7308 */ /* 0x000fe20000000800 */
[----:B------:R-:W-:Y:S01]  /*3bb0*/  FMNMX3.FTZ R4, R2, R204, R205, !PT ;  /* 0x000000cc02047276 */ /* 0x000fe200078100cd */
[----:B------:R-:W-:-:S03]  /*3bc0*/  FFMA.FTZ R2, R27, UR5, -R12 ;  /* 0x000000051b027c23 */ /* 0x000fc6000801080c */
[----:B------:R-:W-:-:S03]  /*3bd0*/  FMNMX.FTZ R4, R213, R4, !PT ;  /* 0x00000004d5047209 */ /* 0x000fc60007810000 */
[----:B------:R1:W-:Y:S02]  /*3be0*/  MUFU.EX2 R153, R2 ;  /* 0x0000000200997308 */ /* 0x0003e40000000800 */
[----:B------:R-:W2:Y:S01]  /*3bf0*/  SHFL.BFLY PT, R6, R4, 0x2, 0x1f ;  /* 0x0c401f0004067f89 */ /* 0x000ea200000e0000 */
[----:B-1----:R-:W-:-:S05]  /*3c00*/  FFMA.FTZ R2, R32, UR5, -R3 ;  /* 0x0000000520027c23 */ /* 0x002fca0008010803 */
[----:B------:R1:W-:Y:S01]  /*3c10*/  MUFU.EX2 R131, R2 ;  /* 0x0000000200837308 */ /* 0x0003e20000000800 */
[----:B--2---:R-:W-:-:S05]  /*3c20*/  FMNMX.FTZ R4, R4, R6, !PT ;  /* 0x0000000604047209 */ /* 0x004fca0007810000 */
[----:B------:R-:W2:Y:S01]  /*3c30*/  SHFL.BFLY PT, R6, R4, 0x1, 0x1f ;  /* 0x0c201f0004067f89 */ /* 0x000ea200000e0000 */
[----:B-1----:R-:W-:-:S04]  /*3c40*/  FFMA.FTZ R2, R28, UR5, -R3 ;  /* 0x000000051c027c23 */ /* 0x002fc80008010803 */
[----:B------:R1:W3:Y:S01]  /*3c50*/  MUFU.EX2 R152, R2 ;  /* 0x0000000200987308 */ /* 0x0002e20000000800 */
[----:B--2---:R-:W-:Y:S01]  /*3c60*/  FMNMX.FTZ R103, R4, R6, !PT ;  /* 0x0000000604677209 */ /* 0x004fe20007810000 */
[----:B------:R-:W-:Y:S01]  /*3c70*/  FFMA.FTZ R4, R36, UR5, -R12 ;  /* 0x0000000524047c23 */ /* 0x000fe2000801080c */
[----:B-1----:R-:W-:-:S05]  /*3c80*/  FFMA.FTZ R2, R25, UR5, -R3 ;  /* 0x0000000519027c23 */ /* 0x002fca0008010803 */
[----:B------:R3:W-:Y:S01]  /*3c90*/  MUFU.EX2 R250, R4 ;  /* 0x0000000400fa7308 */ /* 0x0007e20000000800 */
[----:B------:R-:W1:Y:S01]  /*3ca0*/  LDSM.16.MT88.4 R24, [R220+0xa000] ;  /* 0x00a00000dc18783b */ /* 0x000e620000004200 */
[----:B------:R-:W-:-:S06]  /*3cb0*/  FMUL.FTZ R8, R103, UR5 ;  /* 0x0000000567087c20 */ /* 0x000fcc0008410000 */
        /* <DEDUP_REMOVED lines=11> */
[----:B--2---:R-:W-:-:S07]  /*3d70*/  FFMA.FTZ R5, R35, UR5, -R2 ;  /* 0x0000000523057c23 */ /* 0x004fce0008010802 */
[----:B------:R2:W-:Y:S01]  /*3d80*/  MUFU.EX2 R252, R5 ;  /* 0x0000000500fc7308 */ /* 0x0005e20000000800 */
[----:B---3--:R-:W-:Y:S01]  /*3d90*/  FFMA.FTZ R8, R49, UR5, -R13 ;  /* 0x0000000531087c23 */ /* 0x008fe2000801080d */
[----:B----4-:R-:W-:-:S06]  /*3da0*/  F2FP.F16.F32.PACK_AB R10, R251, R250 ;  /* 0x000000fafb0a723e */ /* 0x010fcc00000000ff */
[----:B------:R3:W-:Y:S01]  /*3db0*/  MUFU.EX2 R241, R8 ;  /* 0x0000000800f17308 */ /* 0x0007e20000000800 */
[----:B--2---:R-:W-:Y:S02]  /*3dc0*/  FFMA.FTZ R5, R33, UR5, -R2 ;  /* 0x0000000521057c23 */ /* 0x004fe40008010802 */
[----:B------:R-:W-:Y:S05]  /*3dd0*/  LDSM.16.MT88.4 R32, [R220+0xb000] ;  /* 0x00b00000dc20783b */ /* 0x000fea0000004200 */
        /* <DEDUP_REMOVED lines=30> */
[----:B------:R-:W-:-:S02]  /*3fc0*/  FFMA.FTZ R4, R39, UR5, -R12 ;  /* 0x0000000527047c23 */ /* 0x000fc4000801080c */
[----:B------:R-:W-:Y:S02]  /*3fd0*/  LDSM.16.MT88.4 R36, [R220+0xb400] ;  /* 0x00b40000dc24783b */ /* 0x000fe40000004200 */
        /* <DEDUP_REMOVED lines=17> */
[----:B------:R-:W1:Y:S01]  /*40f0*/  LDSM.16.MT88.4 R28, [R0+0xb400] ;  /* 0x00b40000001c783b */ /* 0x000e620000004200 */
[----:B------:R4:W-:Y:S06]  /*4100*/  MUFU.EX2 R246, R4 ;  /* 0x0000000400f67308 */ /* 0x0009ec0000000800 */
[C---:B------:R-:W-:Y:S08]  /*4110*/  HMMA.16816.F32 R48, R8.reuse, R32, RZ ;  /* 0x000000200830723c */ /* 0x040ff000000018ff */
[----:B------:R-:W-:Y:S01]  /*4120*/  HMMA.16816.F32 R164, R8, R34, RZ ;  /* 0x0000002208a4723c */ /* 0x000fe200000018ff */
[----:B------:R-:W5:Y:S01]  /*4130*/  LDSM.16.MT88.4 R32, [R0+0xa400] ;  /* 0x00a400000020783b */ /* 0x000f620000004200 */
[----:B----4-:R-:W-:Y:S01]  /*4140*/  FFMA.FTZ R4, R14, UR5, -R3 ;  /* 0x000000050e047c23 */ /* 0x010fe20008010803 */
[----:B------:R-:W-:Y:S01]  /*4150*/  FFMA.FTZ R14, R159, UR5, -R2 ;  /* 0x000000059f0e7c23 */ /* 0x000fe20008010802 */
[----:B------:R-:W-:-:S02]  /*4160*/  MOV R159, R189 ;  /* 0x000000bd009f7202 */ /* 0x000fc40000000f00 */
[----:B------:R4:W2:Y:S02]  /*4170*/  MUFU.EX2 R245, R4 ;  /* 0x0000000400f57308 */ /* 0x0008a40000000800 */
[----:B------:R-:W-:Y:S06]  /*4180*/  HMMA.16816.F32 R44, R8, R40, RZ ;  /* 0x00000028082c723c */ /* 0x000fec00000018ff */
[----:B------:R3:W-:Y:S01]  /*4190*/  MUFU.EX2 R215, R14 ;  /* 0x0000000e00d77308 */ /* 0x0007e20000000800 */
[----:B----4-:R-:W-:Y:S01]  /*41a0*/  FFMA.FTZ R4, R105, UR5, -R2 ;  /* 0x0000000569047c23 */ /* 0x010fe20008010802 */
[----:B--2---:R-:W-:-:S06]  /*41b0*/  F2FP.F16.F32.PACK_AB R6, R245, R246 ;  /* 0x000000f6f506723e */ /* 0x004fcc00000000ff */
[----:B------:R2:W-:Y:S01]  /*41c0*/  MUFU.EX2 R236, R4 ;  /* 0x0000000400ec7308 */ /* 0x0005e20000000800 */
[----:B---3--:R-:W-:-:S07]  /*41d0*/  FFMA.FTZ R14, R176, UR5, -R2 ;  /* 0x00000005b00e7c23 */ /* 0x008fce0008010802 */
[----:B------:R3:W-:Y:S01]  /*41e0*/  MUFU.EX2 R214, R14 ;  /* 0x0000000e00d67308 */ /* 0x0007e20000000800 */
[----:B--2---:R-:W-:-:S07]  /*41f0*/  FFMA.FTZ R4, R100, UR5, -R2 ;  /* 0x0000000564047c23 */ /* 0x004fce0008010802 */
[----:B------:R2:W4:Y:S01]  /*4200*/  MUFU.EX2 R239, R4 ;  /* 0x0000000400ef7308 */ /* 0x0005220000000800 */
[--C-:B---3--:R-:W-:Y:S01]  /*4210*/  FFMA.FTZ R14, R15, UR5, -R2.reuse ;  /* 0x000000050f0e7c23 */ /* 0x108fe20008010802 */
[----:B--2---:R-:W-:Y:S01]  /*4220*/  FFMA.FTZ R4, R106, UR5, -R2 ;  /* 0x000000056a047c23 */ /* 0x004fe20008010802 */
[----:B----4-:R-:W-:-:S05]  /*4230*/  F2FP.F16.F32.PACK_AB R5, R239, R236 ;  /* 0x000000ecef05723e */ /* 0x010fca00000000ff */
[----:B------:R2:W-:Y:S08]  /*4240*/  MUFU.EX2 R106, R14 ;  /* 0x0000000e006a7308 */ /* 0x0005f00000000800 */
[----:B------:R3:W-:Y:S01]  /*4250*/  MUFU.EX2 R238, R4 ;  /* 0x0000000400ee7308 */ /* 0x0007e20000000800 */
[----:B--2---:R-:W-:-:S07]  /*4260*/  FFMA.FTZ R14, R185, UR5, -R12 ;  /* 0x00000005b90e7c23 */ /* 0x004fce000801080c */
[----:B------:R2:W-:Y:S01]  /*4270*/  MUFU.EX2 R211, R14 ;  /* 0x0000000e00d37308 */ /* 0x0005e20000000800 */
[----:B---3--:R-:W-:-:S07]  /*4280*/  FFMA.FTZ R4, R107, UR5, -R2 ;  /* 0x000000056b047c23 */ /* 0x008fce0008010802 */
[----:B------:R3:W4:Y:S01]  /*4290*/  MUFU.EX2 R237, R4 ;  /* 0x0000000400ed7308 */ /* 0x0007220000000800 */
[----:B--2---:R-:W-:-:S07]  /*42a0*/  FFMA.FTZ R14, R184, UR5, -R12 ;  /* 0x00000005b80e7c23 */ /* 0x004fce000801080c */
[----:B------:R2:W-:Y:S01]  /*42b0*/  MUFU.EX2 R210, R14 ;  /* 0x0000000e00d27308 */ /* 0x0005e20000000800 */
[----:B---3--:R-:W-:Y:S01]  /*42c0*/  FFMA.FTZ R4, R125, UR5, -R12 ;  /* 0x000000057d047c23 */ /* 0x008fe2000801080c */
[----:B------:R-:W-:Y:S02]  /*42d0*/  MOV R125, R153 ;  /* 0x00000099007d7202 */ /* 0x000fe40000000f00 */
[----:B----4-:R-:W-:-:S04]  /*42e0*/  F2FP.F16.F32.PACK_AB R7, R237, R238 ;  /* 0x000000eeed07723e */ /* 0x010fc800000000ff */
[----:B------:R3:W4:Y:S01]  /*42f0*/  MUFU.EX2 R235, R4 ;  /* 0x0000000400eb7308 */ /* 0x0007220000000800 */
[----:B--2---:R-:W-:-:S07]  /*4300*/  FFMA.FTZ R14, R177, UR5, -R12 ;  /* 0x00000005b10e7c23 */ /* 0x004fce000801080c */
[----:B------:R2:W-:Y:S01]  /*4310*/  MUFU.EX2 R105, R14 ;  /* 0x0000000e00697308 */ /* 0x0005e20000000800 */
[--C-:B---3--:R-:W-:Y:S01]  /*4320*/  FFMA.FTZ R4, R124, UR5, -R12.reuse ;  /* 0x000000057c047c23 */ /* 0x108fe2000801080c */
[----:B------:R-:W-:Y:S02]  /*4330*/  MOV R124, R152 ;  /* 0x00000098007c7202 */ /* 0x000fe40000000f00 */
[----:B------:R-:W-:Y:S01]  /*4340*/  HMMA.16816.F32 R152, R8, R42, RZ ;  /* 0x0000002a0898723c */ /* 0x000fe200000018ff */
[----:B------:R-:W-:-:S03]  /*4350*/  FFMA.FTZ R8, R126, UR5, -R12 ;  /* 0x000000057e087c23 */ /* 0x000fc6000801080c */
[----:B------:R3:W-:Y:S01]  /*4360*/  MUFU.EX2 R234, R4 ;  /* 0x0000000400ea7308 */ /* 0x0007e20000000800 */
[----:B------:R-:W-:-:S07]  /*4370*/  MOV R126, R131 ;  /* 0x00000083007e7202 */ /* 0x000fce0000000f00 */
[----:B------:R1:W-:Y:S01]  /*4380*/  MUFU.EX2 R233, R8 ;  /* 0x0000000800e97308 */ /* 0x0003e20000000800 */
[----:B--2---:R-:W-:-:S07]  /*4390*/  FFMA.FTZ R14, R187, UR5, -R13 ;  /* 0x00000005bb0e7c23 */ /* 0x004fce000801080d */
[----:B------:R2:W-:Y:S01]  /*43a0*/  MUFU.EX2 R209, R14 ;  /* 0x0000000e00d17308 */ /* 0x0005e20000000800 */
[----:B---3--:R-:W-:-:S07]  /*43b0*/  F2FP.F16.F32.PACK_AB R4, R247, R242 ;  /* 0x000000f2f704723e */ /* 0x008fce00000000ff */
[----:B------:R-:W-:Y:S01]  /*43c0*/  HMMA.16816.F32 R172, R4, R20, R116 ;  /* 0x0000001404ac723c */ /* 0x000fe20000001874 */
[----:B-1----:R-:W-:-:S04]  /*43d0*/  FFMA.FTZ R8, R130, UR5, -R13 ;  /* 0x0000000582087c23 */ /* 0x002fc8000801080d */
[----:B------:R1:W-:Y:S03]  /*43e0*/  MUFU.EX2 R231, R8 ;  /* 0x0000000800e77308 */ /* 0x0003e60000000800 */
[----:B------:R-:W-:Y:S01]  /*43f0*/  HMMA.16816.F32 R116, R4, R36, R92 ;  /* 0x000000240474723c */ /* 0x000fe2000000185c */
[----:B--2---:R-:W-:-:S04]  /*4400*/  FFMA.FTZ R14, R188, UR5, -R13 ;  /* 0x00000005bc0e7c23 */ /* 0x004fc8000801080d */
[----:B------:R2:W-:Y:S03]  /*4410*/  MUFU.EX2 R177, R14 ;  /* 0x0000000e00b17308 */ /* 0x0005e60000000800 */
[----:B------:R-:W-:Y:S01]  /*4420*/  HMMA.16816.F32 R160, R4, R24, R108 ;  /* 0x0000001804a0723c */ /* 0x000fe2000000186c */
[----:B-1----:R-:W-:-:S07]  /*4430*/  FFMA.FTZ R8, R129, UR5, -R13 ;  /* 0x0000000581087c23 */ /* 0x002fce000801080d */
[----:B------:R-:W-:Y:S01]  /*4440*/  HMMA.16816.F32 R92, R4, R18, R84 ;  /* 0x00000012045c723c */ /* 0x000fe20000001854 */
[----:B------:R1:W3:Y:S01]  /*4450*/  MUFU.EX2 R232, R8 ;  /* 0x0000000800e87308 */ /* 0x0002e20000000800 */
[----:B--2---:R-:W-:-:S06]  /*4460*/  FFMA.FTZ R14, R186, UR5, -R13 ;  /* 0x00000005ba0e7c23 */ /* 0x004fcc000801080d */
[C---:B------:R-:W-:Y:S01]  /*4470*/  HMMA.16816.F32 R168, R4.reuse, R16, R112 ;  /* 0x0000001004a8723c */ /* 0x040fe20000001870 */
[----:B------:R2:W-:Y:S07]  /*4480*/  MUFU.EX2 R176, R14 ;  /* 0x0000000e00b07308 */ /* 0x0005ee0000000800 */
[----:B------:R-:W-:Y:S01]  /*4490*/  HMMA.16816.F32 R108, R4, R28, R68 ;  /* 0x0000001c046c723c */ /* 0x000fe20000001844 */
[----:B-1----:R-:W-:-:S04]  /*44a0*/  FFMA.FTZ R8, R128, UR5, -R13 ;  /* 0x0000000580087c23 */ /* 0x002fc8000801080d */
[----:B------:R1:W-:Y:S03]  /*44b0*/  MUFU.EX2 R230, R8 ;  /* 0x0000000800e67308 */ /* 0x0003e60000000800 */
[----:B-----5:R-:W-:Y:S01]  /*44c0*/  HMMA.16816.F32 R128, R4, R32, R96 ;  /* 0x000000200480723c */ /* 0x020fe20000001860 */
[----:B--2---:R-:W-:-:S04]  /*44d0*/  FFMA.FTZ R14, R137, UR5, -R13 ;  /* 0x00000005890e7c23 */ /* 0x004fc8000801080d */
[----:B------:R-:W-:Y:S03]  /*44e0*/  MUFU.EX2 R100, R14 ;  /* 0x0000000e00647308 */ /* 0x000fe60000000800 */
[----:B------:R-:W-:Y:S01]  /*44f0*/  HMMA.16816.F32 R96, R4, R22, R88 ;  /* 0x000000160460723c */ /* 0x000fe20000001858 */
[----:B-1----:R-:W-:-:S07]  /*4500*/  FFMA.FTZ R8, R127, UR5, -R13 ;  /* 0x000000057f087c23 */ /* 0x002fce000801080d */
[C---:B------:R-:W-:Y:S01]  /*4510*/  HMMA.16816.F32 R88, R4.reuse, R26, R80 ;  /* 0x0000001a0458723c */ /* 0x040fe20000001850 */
[----:B------:R-:W-:Y:S01]  /*4520*/  MOV R127, R182 ;  /* 0x000000b6007f7202 */ /* 0x000fe20000000f00 */
[----:B------:R1:W2:Y:S06]  /*4530*/  MUFU.EX2 R229, R8 ;  /* 0x0000000800e57308 */ /* 0x0002ac0000000800 */
[C---:B------:R-:W-:Y:S08]  /*4540*/  HMMA.16816.F32 R80, R4.reuse, R38, R72 ;  /* 0x000000260450723c */ /* 0x040ff00000001848 */
[----:B------:R-:W-:Y:S01]  /*4550*/  HMMA.16816.F32 R84, R4, R34, R76 ;  /* 0x000000220454723c */ /* 0x000fe2000000184c */
[----:B-1----:R-:W-:-:S04]  /*4560*/  FFMA.FTZ R8, R138, UR5, -R12 ;  /* 0x000000058a087c23 */ /* 0x002fc8000801080c */
[----:B------:R1:W-:Y:S03]  /*4570*/  MUFU.EX2 R228, R8 ;  /* 0x0000000800e47308 */ /* 0x0003e60000000800 */
[----:B------:R-:W-:Y:S01]  /*4580*/  HMMA.16816.F32 R72, R4, R30, R64 ;  /* 0x0000001e0448723c */ /* 0x000fe20000001840 */
[----:B----4-:R-:W-:Y:S02]  /*4590*/  F2FP.F16.F32.PACK_AB R4, R235, R243 ;  /* 0x000000f3eb04723e */ /* 0x010fe400000000ff */
[----:B---3--:R-:W-:Y:S02]  /*45a0*/  F2FP.F16.F32.PACK_AB R5, R232, R231 ;  /* 0x000000e7e805723e */ /* 0x008fe400000000ff */
[----:B------:R-:W-:Y:S02]  /*45b0*/  F2FP.F16.F32.PACK_AB R6, R233, R234 ;  /* 0x000000eae906723e */ /* 0x000fe400000000ff */
[----:B--2---:R-:W-:-:S07]  /*45c0*/  F2FP.F16.F32.PACK_AB R7, R229, R230 ;  /* 0x000000e6e507723e */ /* 0x004fce00000000ff */
[----:B------:R-:W-:Y:S01]  /*45d0*/  HMMA.16816.F32 R68, R4, R16, R60 ;  /* 0x000000100444723c */ /* 0x000fe2000000183c */
[----:B-1----:R-:W-:Y:S01]  /*45e0*/  FFMA.FTZ R8, R156, UR5, -R3 ;  /* 0x000000059c087c23 */ /* 0x002fe20008010803 */
[----:B------:R-:W-:-:S03]  /*45f0*/  MOV R156, R181 ;  /* 0x000000b5009c7202 */ /* 0x000fc60000000f00 */
[----:B------:R1:W-:Y:S03]  /*4600*/  MUFU.EX2 R227, R8 ;  /* 0x0000000800e37308 */ /* 0x0003e60000000800 */
[C---:B------:R-:W-:Y:S08]  /*4610*/  HMMA.16816.F32 R60, R4.reuse, R32, R52 ;  /* 0x00000020043c723c */ /* 0x040ff00000001834 */
[----:B------:R-:W-:Y:S01]  /*4620*/  HMMA.16816.F32 R64, R4, R24, R56 ;  /* 0x000000180440723c */ /* 0x000fe20000001838 */
[----:B-1----:R-:W-:Y:S01]  /*4630*/  FFMA.FTZ R8, R157, UR5, -R3 ;  /* 0x000000059d087c23 */ /* 0x002fe20008010803 */
[----:B------:R-:W-:-:S06]  /*4640*/  MOV R157, R180 ;  /* 0x000000b4009d7202 */ /* 0x000fcc0000000f00 */
[C---:B------:R-:W-:Y:S01]  /*4650*/  HMMA.16816.F32 R192, R4.reuse, R28, R44 ;  /* 0x0000001c04c0723c */ /* 0x040fe2000000182c */
[----:B------:R1:W2:Y:S07]  /*4660*/  MUFU.EX2 R219, R8 ;  /* 0x0000000800db7308 */ /* 0x0002ae0000000800 */
[C---:B------:R-:W-:Y:S08]  /*4670*/  HMMA.16816.F32 R180, R4.reuse, R36, R48 ;  /* 0x0000002404b4723c */ /* 0x040ff00000001830 */
[----:B------:R-:W-:Y:S01]  /*4680*/  HMMA.16816.F32 R48, R4, R18, R132 ;  /* 0x000000120430723c */ /* 0x000fe20000001884 */
[----:B------:R-:W3:Y:S01]  /*4690*/  LDSM.16.MT88.4 R16, [R0+0x9800] ;  /* 0x009800000010783b */ /* 0x000ee20000004200 */
[----:B-1----:R-:W-:-:S04]  /*46a0*/  FFMA.FTZ R8, R139, UR5, -R3 ;  /* 0x000000058b087c23 */ /* 0x002fc80008010803 */
[----:B------:R1:W-:Y:S02]  /*46b0*/  MUFU.EX2 R218, R8 ;  /* 0x0000000800da7308 */ /* 0x0003e40000000800 */
[C---:B------:R-:W-:Y:S01]  /*46c0*/  HMMA.16816.F32 R52, R4.reuse, R38, R164 ;  /* 0x000000260434723c */ /* 0x040fe200000018a4 */
[----:B------:R-:W4:Y:S07]  /*46d0*/  LDSM.16.MT88.4 R36, [R220+0xb800] ;  /* 0x00b80000dc24783b */ /* 0x000f2e0000004200 */
[----:B------:R-:W-:Y:S01]  /*46e0*/  HMMA.16816.F32 R76, R4, R20, R120 ;  /* 0x00000014044c723c */ /* 0x000fe20000001878 */
[----:B-1----:R-:W-:-:S07]  /*46f0*/  FFMA.FTZ R8, R136, UR5, -R3 ;  /* 0x0000000588087c23 */ /* 0x002fce0008010803 */
[C---:B------:R-:W-:Y:S01]  /*4700*/  HMMA.16816.F32 R56, R4.reuse, R22, R148 ;  /* 0x000000160438723c */ /* 0x040fe20000001894 */
[----:B------:R-:W-:Y:S01]  /*4710*/  LDSM.16.MT88.4 R20, [R0+0xb800] ;  /* 0x00b800000014783b */ /* 0x000fe20000004200 */
[----:B------:R1:W5:Y:S06]  /*4720*/  MUFU.EX2 R107, R8 ;  /* 0x00000008006b7308 */ /* 0x00036c0000000800 */
[C---:B------:R-:W-:Y:S01]  /*4730*/  HMMA.16816.F32 R44, R4.reuse, R26, R140 ;  /* 0x0000001a042c723c */ /* 0x040fe2000000188c */
[----:B------:R-:W4:Y:S04]  /*4740*/  LDSM.16.MT88.4 R24, [R220+0xa800] ;  /* 0x00a80000dc18783b */ /* 0x000f280000004200 */
[----:B------:R-:W-:Y:S03]  /*4750*/  LDSM.16.MT88.4 R140, [R0+0x9c00] ;  /* 0x009c0000008c783b */ /* 0x000fe60000004200 */
[----:B------:R-:W-:Y:S01]  /*4760*/  HMMA.16816.F32 R40, R4, R34, R144 ;  /* 0x000000220428723c */ /* 0x000fe20000001890 */
[----:B------:R-:W4:Y:S01]  /*4770*/  LDSM.16.MT88.4 R32, [R0+0xa800] ;  /* 0x00a800000020783b */ /* 0x000f220000004200 */
[----:B-1----:R-:W-:Y:S01]  /*4780*/  FFMA.FTZ R8, R158, UR5, -R2 ;  /* 0x000000059e087c23 */ /* 0x002fe20008010802 */
[----:B------:R-:W-:-:S03]  /*4790*/  MOV R158, R190 ;  /* 0x000000be009e7202 */ /* 0x000fc60000000f00 */
[----:B------:R1:W3:Y:S02]  /*47a0*/  MUFU.EX2 R216, R8 ;  /* 0x0000000800d87308 */ /* 0x0002e40000000800 */
[----:B------:R-:W-:Y:S01]  /*47b0*/  HMMA.16816.F32 R28, R4, R30, R152 ;  /* 0x0000001e041c723c */ /* 0x000fe20000001898 */
[----:B--2---:R-:W-:Y:S02]  /*47c0*/  F2FP.F16.F32.PACK_AB R4, R219, R227 ;  /* 0x000000e3db04723e */ /* 0x004fe400000000ff */
[----:B-----5:R-:W-:Y:S02]  /*47d0*/  F2FP.F16.F32.PACK_AB R6, R107, R218 ;  /* 0x000000da6b06723e */ /* 0x020fe400000000ff */
[----:B------:R-:W-:Y:S01]  /*47e0*/  F2FP.F16.F32.PACK_AB R7, R106, R214 ;  /* 0x000000d66a07723e */ /* 0x000fe200000000ff */
[----:B-1----:R-:W1:Y:S01]  /*47f0*/  LDSM.16.MT88.4 R8, [R220+0x9800] ;  /* 0x00980000dc08783b */ /* 0x002e620000004200 */
[----:B---3--:R-:W-:-:S07]  /*4800*/  F2FP.F16.F32.PACK_AB R5, R215, R216 ;  /* 0x000000d8d705723e */ /* 0x008fce00000000ff */
[C---:B------:R-:W-:Y:S08]  /*4810*/  HMMA.16816.F32 R132, R4.reuse, R16, R168 ;  /* 0x000000100484723c */ /* 0x040ff000000018a8 */
[C---:B----4-:R-:W-:Y:S08]  /*4820*/  HMMA.16816.F32 R184, R4.reuse, R36, R116 ;  /* 0x0000002404b8723c */ /* 0x050ff00000001874 */
[C---:B------:R-:W-:Y:S08]  /*4830*/  HMMA.16816.F32 R148, R4.reuse, R24, R160 ;  /* 0x000000180494723c */ /* 0x040ff000000018a0 */
[C---:B------:R-:W-:Y:S08]  /*4840*/  HMMA.16816.F32 R164, R4.reuse, R32, R128 ;  /* 0x0000002004a4723c */ /* 0x040ff00000001880 */
[C---:B-1----:R-:W-:Y:S08]  /*4850*/  HMMA.16816.F32 R120, R4.reuse, R10, R96 ;  /* 0x0000000a0478723c */ /* 0x042ff00000001860 */
[C---:B------:R-:W-:Y:S01]  /*4860*/  HMMA.16816.F32 R112, R4.reuse, R8, R172 ;  /* 0x000000080470723c */ /* 0x040fe200000018ac */
[----:B------:R-:W-:Y:S07]  /*4870*/  LDSM.16.MT88.4 R172, [R0+0xac00] ;  /* 0x00ac000000ac783b */ /* 0x000fee0000004200 */
[C---:B------:R-:W-:Y:S08]  /*4880*/  HMMA.16816.F32 R188, R4.reuse, R20, R108 ;  /* 0x0000001404bc723c */ /* 0x040ff0000000186c */
[C---:B------:R-:W-:Y:S08]  /*4890*/  HMMA.16816.F32 R136, R4.reuse, R18, R92 ;  /* 0x000000120488723c */ /* 0x040ff0000000185c */
[C---:B------:R-:W-:Y:S08]  /*48a0*/  HMMA.16816.F32 R88, R4.reuse, R26, R88 ;  /* 0x0000001a0458723c */ /* 0x040ff00000001858 */
[C---:B------:R-:W-:Y:S08]  /*48b0*/  HMMA.16816.F32 R168, R4.reuse, R34, R84 ;  /* 0x0000002204a8723c */ /* 0x040ff00000001854 */
[C---:B------:R-:W-:Y:S01]  /*48c0*/  HMMA.16816.F32 R116, R4.reuse, R38, R80 ;  /* 0x000000260474723c */ /* 0x040fe20000001850 */
[----:B------:R-:W-:Y:S07]  /*48d0*/  LDSM.16.MT88.4 R80, [R220+0xbc00] ;  /* 0x00bc0000dc50783b */ /* 0x000fee0000004200 */
[----:B------:R-:W-:Y:S01]  /*48e0*/  HMMA.16816.F32 R96, R4, R22, R72 ;  /* 0x000000160460723c */ /* 0x000fe20000001848 */
[----:B------:R-:W-:-:S02]  /*48f0*/  F2FP.F16.F32.PACK_AB R4, R211, R228 ;  /* 0x000000e4d304723e */ /* 0x000fc400000000ff */
[----:B------:R-:W-:Y:S02]  /*4900*/  F2FP.F16.F32.PACK_AB R5, R177, R209 ;  /* 0x000000d1b105723e */ /* 0x000fe400000000ff */
[----:B------:R-:W-:Y:S02]  /*4910*/  F2FP.F16.F32.PACK_AB R6, R105, R210 ;  /* 0x000000d26906723e */ /* 0x000fe400000000ff */
[----:B------:R-:W-:-:S07]  /*4920*/  F2FP.F16.F32.PACK_AB R7, R100, R176 ;  /* 0x000000b06407723e */ /* 0x000fce00000000ff */
[----:B------:R-:W-:Y:S01]  /*4930*/  HMMA.16816.F32 R160, R4, R8, R76 ;  /* 0x0000000804a0723c */ /* 0x000fe2000000184c */
[----:B------:R-:W-:Y:S01]  /*4940*/  FFMA.FTZ R8, R196, UR5, -R12 ;  /* 0x00000005c4087c23 */ /* 0x000fe2000801080c */
[----:B------:R-:W-:-:S06]  /*4950*/  MOV R196, R157 ;  /* 0x0000009d00c47202 */ /* 0x000fcc0000000f00 */
[----:B------:R-:W-:Y:S01]  /*4960*/  HMMA.16816.F32 R144, R4, R10, R56 ;  /* 0x0000000a0490723c */ /* 0x000fe20000001838 */
[----:B------:R1:W-:Y:S01]  /*4970*/  MUFU.EX2 R57, R8 ;  /* 0x0000000800397308 */ /* 0x0003e20000000800 */
[----:B------:R-:W-:Y:S02]  /*4980*/  MOV R59, R159 ;  /* 0x0000009f003b7202 */ /* 0x000fe40000000f00 */
[----:B------:R-:W-:-:S04]  /*4990*/  MOV R58, R158 ;  /* 0x0000009e003a7202 */ /* 0x000fc80000000f00 */
[----:B------:R-:W-:Y:S01]  /*49a0*/  HMMA.16816.F32 R108, R4, R18, R48 ;  /* 0x00000012046c723c */ /* 0x000fe20000001830 */
[----:B------:R-:W-:Y:S02]  /*49b0*/  MOV R51, R127 ;  /* 0x0000007f00337202 */ /* 0x000fe40000000f00 */
[----:B------:R-:W-:Y:S02]  /*49c0*/  MOV R50, R126 ;  /* 0x0000007e00327202 */ /* 0x000fe40000000f00 */
[----:B------:R-:W-:-:S03]  /*49d0*/  MOV R49, R124 ;  /* 0x0000007c00317202 */ /* 0x000fc60000000f00 */
[C---:B------:R-:W-:Y:S01]  /*49e0*/  HMMA.16816.F32 R64, R4.reuse, R24, R64 ;  /* 0x000000180440723c */ /* 0x040fe20000001840 */
[--C-:B-1----:R-:W-:Y:S01]  /*49f0*/  FFMA.FTZ R8, R198, UR5, -R3.reuse ;  /* 0x00000005c6087c23 */ /* 0x102fe20008010803 */
[----:B------:R-:W-:Y:S02]  /*4a00*/  MOV R198, R156 ;  /* 0x0000009c00c67202 */ /* 0x000fe40000000f00 */
[----:B------:R-:W1:Y:S01]  /*4a10*/  LDSM.16.MT88.4 R156, [R220+0xac00] ;  /* 0x00ac0000dc9c783b */ /* 0x000e620000004200 */
[----:B------:R2:W-:Y:S03]  /*4a20*/  MUFU.EX2 R56, R8 ;  /* 0x0000000800387308 */ /* 0x0005e60000000800 */
[C---:B------:R-:W-:Y:S08]  /*4a30*/  HMMA.16816.F32 R128, R4.reuse, R16, R68 ;  /* 0x000000100480723c */ /* 0x040ff00000001844 */
[----:B------:R-:W-:Y:S01]  /*4a40*/  HMMA.16816.F32 R44, R4, R26, R44 ;  /* 0x0000001a042c723c */ /* 0x000fe2000000182c */
[----:B--2---:R-:W-:Y:S01]  /*4a50*/  FFMA.FTZ R8, R199, UR5, -R3 ;  /* 0x00000005c7087c23 */ /* 0x004fe20008010803 */
[----:B------:R-:W-:-:S06]  /*4a60*/  MOV R199, R125 ;  /* 0x0000007d00c77202 */ /* 0x000fcc0000000f00 */
[C---:B------:R-:W-:Y:S01]  /*4a70*/  HMMA.16816.F32 R60, R4.reuse, R32, R60 ;  /* 0x00000020043c723c */ /* 0x040fe2000000183c */
[----:B------:R-:W2:Y:S01]  /*4a80*/  LDSM.16.MT88.4 R124, [R220+0x9c00] ;  /* 0x009c0000dc7c783b */ /* 0x000ea20000004200 */
[----:B------:R3:W4:Y:S06]  /*4a90*/  MUFU.EX2 R48, R8 ;  /* 0x0000000800307308 */ /* 0x00072c0000000800 */
[C---:B------:R-:W-:Y:S08]  /*4aa0*/  HMMA.16816.F32 R40, R4.reuse, R34, R40 ;  /* 0x000000220428723c */ /* 0x040ff00000001828 */
[----:B------:R-:W-:Y:S01]  /*4ab0*/  HMMA.16816.F32 R68, R4, R36, R180 ;  /* 0x000000240444723c */ /* 0x000fe200000018b4 */
[--C-:B---3--:R-:W-:Y:S01]  /*4ac0*/  FFMA.FTZ R8, R201, UR5, -R3.reuse ;  /* 0x00000005c9087c23 */ /* 0x108fe20008010803 */
[----:B------:R-:W-:Y:S01]  /*4ad0*/  FFMA.FTZ R3, R217, UR5, -R3 ;  /* 0x00000005d9037c23 */ /* 0x000fe20008010803 */
[----:B----4-:R-:W-:-:S02]  /*4ae0*/  F2FP.F16.F32.PACK_AB R92, R48, R56 ;  /* 0x00000038305c723e */ /* 0x010fc400000000ff */
[----:B------:R-:W-:Y:S03]  /*4af0*/  MUFU.EX2 R25, R8 ;  /* 0x0000000800197308 */ /* 0x000fe60000000800 */
[C---:B------:R-:W-:Y:S05]  /*4b00*/  HMMA.16816.F32 R52, R4.reuse, R38, R52 ;  /* 0x000000260434723c */ /* 0x040fea0000001834 */
[----:B------:R3:W4:Y:S03]  /*4b10*/  MUFU.EX2 R24, R3 ;  /* 0x0000000300187308 */ /* 0x0007260000000800 */
[C---:B------:R-:W-:Y:S08]  /*4b20*/  HMMA.16816.F32 R84, R4.reuse, R20, R192 ;  /* 0x000000140454723c */ /* 0x040ff000000018c0 */
[----:B------:R-:W-:Y:S01]  /*4b30*/  HMMA.16816.F32 R28, R4, R22, R28 ;  /* 0x00000016041c723c */ /* 0x000fe2000000181c */
[----:B------:R5:W2:Y:S01]  /*4b40*/  LDSM.16.MT88.4 R4, [R0+0xbc00] ;  /* 0x00bc00000004783b */ /* 0x000aa20000004200 */
[----:B---3--:R-:W-:Y:S01]  /*4b50*/  FFMA.FTZ R3, R197, UR5, -R2 ;  /* 0x00000005c5037c23 */ /* 0x008fe20008010802 */
[----:B----4-:R-:W-:-:S03]  /*4b60*/  F2FP.F16.F32.PACK_AB R94, R24, R25 ;  /* 0x00000019185e723e */ /* 0x010fc600000000ff */
[----:B------:R3:W-:Y:S01]  /*4b70*/  MUFU.EX2 R19, R3 ;  /* 0x0000000300137308 */ /* 0x0007e20000000800 */
[----:B-----5:R-:W-:Y:S01]  /*4b80*/  FFMA.FTZ R0, R208, UR5, -R12 ;  /* 0x00000005d0007c23 */ /* 0x020fe2000801080c */
[----:B---3--:R-:W-:-:S06]  /*4b90*/  FFMA.FTZ R3, R200, UR5, -R2 ;  /* 0x00000005c8037c23 */ /* 0x008fcc0008010802 */
[----:B------:R3:W4:Y:S02]  /*4ba0*/  MUFU.EX2 R17, R3 ;  /* 0x0000000300117308 */ /* 0x0007240000000800 */
[--C-:B---3--:R-:W-:Y:S01]  /*4bb0*/  FFMA.FTZ R3, R202, UR5, -R2.reuse ;  /* 0x00000005ca037c23 */ /* 0x108fe20008010802 */
[----:B------:R-:W-:Y:S01]  /*4bc0*/  FFMA.FTZ R2, R212, UR5, -R2 ;  /* 0x00000005d4027c23 */ /* 0x000fe20008010802 */
[----:B----4-:R-:W-:-:S04]  /*4bd0*/  F2FP.F16.F32.PACK_AB R93, R17, R19 ;  /* 0x00000013115d723e */ /* 0x010fc800000000ff */
[----:B------:R3:W-:Y:S08]  /*4be0*/  MUFU.EX2 R18, R3 ;  /* 0x0000000300127308 */ /* 0x0007f00000000800 */
[----:B------:R4:W5:Y:S01]  /*4bf0*/  MUFU.EX2 R16, R2 ;  /* 0x0000000200107308 */ /* 0x0009620000000800 */
[----:B---3--:R-:W-:-:S04]  /*4c00*/  FADD.FTZ R3, R199, R248 ;  /* 0x000000f8c7037221 */ /* 0x008fc80000010000 */
[----:B------:R-:W-:Y:S01]  /*4c10*/  FADD.FTZ R3, R250, R3 ;  /* 0x00000003fa037221 */ /* 0x000fe20000010000 */
[----:B----4-:R-:W-:Y:S01]  /*4c20*/  FFMA.FTZ R2, R206, UR5, -R12 ;  /* 0x00000005ce027c23 */ /* 0x010fe2000801080c */
[----:B-----5:R-:W-:Y:S02]  /*4c30*/  F2FP.F16.F32.PACK_AB R95, R16, R18 ;  /* 0x00000012105f723e */ /* 0x020fe400000000ff */
[----:B------:R-:W-:Y:S01]  /*4c40*/  FADD.FTZ R3, R251, R3 ;  /* 0x00000003fb037221 */ /* 0x000fe20000010000 */
[----:B------:R3:W4:Y:S03]  /*4c50*/  MUFU.EX2 R15, R2 ;  /* 0x00000002000f7308 */ /* 0x0007260000000800 */
[----:B------:R-:W-:Y:S01]  /*4c60*/  FADD.FTZ R3, R243, R3 ;  /* 0x00000003f3037221 */ /* 0x000fe20000010000 */
[----:B-1----:R-:W-:Y:S03]  /*4c70*/  HMMA.16816.F32 R152, R92, R158, R88 ;  /* 0x0000009e5c98723c */ /* 0x002fe60000001858 */
[----:B------:R-:W-:-:S05]  /*4c80*/  FADD.FTZ R3, R235, R3 ;  /* 0x00000003eb037221 */ /* 0x000fca0000010000 */
[C---:B--2---:R-:W-:Y:S01]  /*4c90*/  HMMA.16816.F32 R112, R92.reuse, R124, R112 ;  /* 0x0000007c5c70723c */ /* 0x044fe20000001870 */
[----:B---3--:R-:W-:Y:S02]  /*4ca0*/  FFMA.FTZ R2, R207, UR5, -R12 ;  /* 0x00000005cf027c23 */ /* 0x008fe4000801080c */
[----:B------:R1:W-:Y:S05]  /*4cb0*/  MUFU.EX2 R12, R0 ;  /* 0x00000000000c7308 */ /* 0x0003ea0000000800 */
[C---:B------:R-:W-:Y:S03]  /*4cc0*/  HMMA.16816.F32 R120, R92.reuse, R126, R120 ;  /* 0x0000007e5c78723c */ /* 0x040fe60000001878 */
[----:B------:R2:W-:Y:S05]  /*4cd0*/  MUFU.EX2 R14, R2 ;  /* 0x00000002000e7308 */ /* 0x0005ea0000000800 */
[----:B------:R-:W-:Y:S01]  /*4ce0*/  HMMA.16816.F32 R132, R92, R140, R132 ;  /* 0x0000008c5c84723c */ /* 0x000fe20000001884 */
[----:B-1----:R-:W-:-:S07]  /*4cf0*/  FFMA.FTZ R0, R203, UR5, -R13 ;  /* 0x00000005cb007c23 */ /* 0x002fce000801080d */
[----:B------:R-:W-:Y:S01]  /*4d00*/  HMMA.16816.F32 R136, R92, R142, R136 ;  /* 0x0000008e5c88723c */ /* 0x000fe20000001888 */
[----:B------:R1:W-:Y:S01]  /*4d10*/  MUFU.EX2 R8, R0 ;  /* 0x0000000000087308 */ /* 0x0003e20000000800 */
[----:B--2---:R-:W-:-:S06]  /*4d20*/  FADD.FTZ R2, R241, R240 ;  /* 0x000000f0f1027221 */ /* 0x004fcc0000010000 */
[----:B------:R-:W-:Y:S01]  /*4d30*/  HMMA.16816.F32 R148, R92, R156, R148 ;  /* 0x0000009c5c94723c */ /* 0x000fe20000001894 */
[----:B------:R-:W-:-:S04]  /*4d40*/  FADD.FTZ R2, R244, R2 ;  /* 0x00000002f4027221 */ /* 0x000fc80000010000 */
[----:B------:R-:W-:-:S03]  /*4d50*/  FADD.FTZ R2, R249, R2 ;  /* 0x00000002f9027221 */ /* 0x000fc60000010000 */
[----:B------:R-:W-:Y:S01]  /*4d60*/  HMMA.16816.F32 R164, R92, R172, R164 ;  /* 0x000000ac5ca4723c */ /* 0x000fe200000018a4 */
[----:B------:R-:W-:Y:S01]  /*4d70*/  FADD.FTZ R2, R231, R2 ;  /* 0x00000002e7027221 */ /* 0x000fe20000010000 */
[----:B-1----:R-:W-:-:S03]  /*4d80*/  FFMA.FTZ R0, R204, UR5, -R13 ;  /* 0x00000005cc007c23 */ /* 0x002fc6000801080d */
[----:B------:R-:W-:Y:S01]  /*4d90*/  FADD.FTZ R2, R232, R2 ;  /* 0x00000002e8027221 */ /* 0x000fe20000010000 */
[----:B------:R1:W2:Y:S02]  /*4da0*/  MUFU.EX2 R9, R0 ;  /* 0x0000000000097308 */ /* 0x0002a40000000800 */
[C---:B------:R-:W-:Y:S08]  /*4db0*/  HMMA.16816.F32 R168, R92.reuse, R174, R168 ;  /* 0x000000ae5ca8723c */ /* 0x040ff000000018a8 */
[----:B------:R-:W-:Y:S01]  /*4dc0*/  HMMA.16816.F32 R72, R92, R80, R184 ;  /* 0x000000505c48723c */ /* 0x000fe200000018b8 */
[----:B-1----:R-:W-:-:S07]  /*4dd0*/  FFMA.FTZ R0, R205, UR5, -R13 ;  /* 0x00000005cd007c23 */ /* 0x002fce000801080d */
[C---:B------:R-:W-:Y:S01]  /*4de0*/  HMMA.16816.F32 R76, R92.reuse, R82, R116 ;  /* 0x000000525c4c723c */ /* 0x040fe20000001874 */
[----:B------:R1:W-:Y:S07]  /*4df0*/  MUFU.EX2 R10, R0 ;  /* 0x00000000000a7308 */ /* 0x0003ee0000000800 */
[C---:B------:R-:W-:Y:S08]  /*4e00*/  HMMA.16816.F32 R88, R92.reuse, R4, R188 ;  /* 0x000000045c58723c */ /* 0x040ff000000018bc */
[----:B------:R-:W-:Y:S01]  /*4e10*/  HMMA.16816.F32 R92, R92, R6, R96 ;  /* 0x000000065c5c723c */ /* 0x000fe20000001860 */
[----:B----4-:R-:W-:-:S02]  /*4e20*/  F2FP.F16.F32.PACK_AB R96, R15, R57 ;  /* 0x000000390f60723e */ /* 0x010fc400000000ff */
[----:B--2---:R-:W-:Y:S01]  /*4e30*/  F2FP.F16.F32.PACK_AB R97, R9, R8 ;  /* 0x000000080961723e */ /* 0x004fe200000000ff */
[----:B-1----:R-:W-:Y:S01]  /*4e40*/  FFMA.FTZ R0, R213, UR5, -R13 ;  /* 0x00000005d5007c23 */ /* 0x002fe2000801080d */
[----:B------:R-:W-:Y:S01]  /*4e50*/  F2FP.F16.F32.PACK_AB R98, R12, R14 ;  /* 0x0000000e0c62723e */ /* 0x000fe200000000ff */
[----:B------:R-:W-:Y:S02]  /*4e60*/  FADD.FTZ R13, R51, R252 ;  /* 0x000000fc330d7221 */ /* 0x000fe40000010000 */
[----:B------:R1:W2:Y:S02]  /*4e70*/  MUFU.EX2 R11, R0 ;  /* 0x00000000000b7308 */ /* 0x0002a40000000800 */
[----:B------:R-:W-:Y:S01]  /*4e80*/  FADD.FTZ R13, R196, R13 ;  /* 0x0000000dc40d7221 */ /* 0x000fe20000010000 */
        /* <DEDUP_REMOVED lines=52> */
[----:B------:R1:W-:Y:S01]  /*51d0*/  STL [R1], R4 ;  /* 0x0000000401007387 */ /* 0x0003e20000100800 */
        /* <DEDUP_REMOVED lines=13> */
[----:B-1----:R-:W-:-:S15]  /*52b0*/  @!P1 BRA `(.L_x_419) ;  /* 0x0000003400fc9947 */ /* 0x002fde0003800000 */
[C---:B------:R-:W-:Y:S01]  /*52c0*/  SHF.L.U64.HI R2, R178.reuse, 0x5, R179 ;  /* 0x00000005b2027819 */ /* 0x040fe200000102b3 */
[----:B------:R-:W-:Y:S01]  /*52d0*/  IMAD.SHL.U32 R0, R178, 0x20, RZ ;  /* 0x00000020b2007824 */ /* 0x000fe200078e00ff */
[----:B------:R-:W-:Y:S01]  /*52e0*/  LEA.HI.SX32 R226, R226, 0xfffffffe, 0x1a ;  /* 0xfffffffee2e27811 */ /* 0x000fe200078fd2ff */
[----:B------:R-:W-:Y:S01]  /*52f0*/  IMAD.MOV.U32 R105, RZ, RZ, R102 ;  /* 0x000000ffff697224 */ /* 0x000fe200078e0066 */
[----:B------:R-:W-:Y:S01]  /*5300*/  MOV R106, R101 ;  /* 0x00000065006a7202 */ /* 0x000fe20000000f00 */
[----:B------:R1:W-:Y:S01]  /*5310*/  STL [R1+0x20], R2 ;  /* 0x0000200201007387 */ /* 0x0003e20000100800 */
[----:B------:R-:W-:Y:S01]  /*5320*/  MOV R100, R103 ;  /* 0x0000006700647202 */ /* 0x000fe20000000f00 */
[----:B------:R-:W-:Y:S01]  /*5330*/  IMAD.MOV.U32 R3, RZ, RZ, R104 ;  /* 0x000000ffff037224 */ /* 0x000fe200078e0068 */
[----:B------:R-:W2:Y:S01]  /*5340*/  LDCU UR5, c[0x0][0x50c] ;  /* 0x0000a180ff0577ac */ /* 0x000ea20008000800 */
[----:B------:R3:W-:Y:S01]  /*5350*/  STL [R1+0x24], R0 ;  /* 0x0000240001007387 */ /* 0x0007e20000100800 */
[----:B------:R-:W4:Y:S01]  /*5360*/  LDCU UR4, c[0x0][0x45c] ;  /* 0x00008b80ff0477ac */ /* 0x000f220008000800 */
[----:B------:R-:W1:Y:S02]  /*5370*/  LDCU.64 UR6, c[0x0][0x3c0] ;  /* 0x00007800ff0677ac */ /* 0x000e640008000a00 */
[C---:B-1----:R-:W-:Y:S01]  /*5380*/  IADD3 R2, PT, PT, R220.reuse, 0x9000, RZ ;  /* 0x00009000dc027810 */ /* 0x042fe20007ffe0ff */
[----:B---3--:R-:W-:Y:S01]  /*5390*/  VIADD R0, R220, 0x9020 ;  /* 0x00009020dc007836 */ /* 0x008fe20000000000 */
[----:B--2-4-:R-:W-:Y:S06]  /*53a0*/  BRA `(.L_x_420) ;  /* 0x0000000000647947 */ /* 0x014fec0003800000 */
.L_x_422:
[----:B------:R-:W5:Y:S01]  /*53b0*/  LDL R102, [R1+0x14] ;  /* 0x0000140001667983 */ /* 0x000f620000100800 */
[----:B------:R-:W1:Y:S01]  /*53c0*/  LDC.64 R6, c[0x0][0x3b8] ;  /* 0x0000ee00ff067b82 */ /* 0x000e620000000a00 */
[----:B------:R-:W-:Y:S02]  /*53d0*/  VIADD R0, R226, 0xffffffff ;  /* 0xffffffffe2007836 */ /* 0x000fe40000000000 */
[----:B------:R-:W3:Y:S02]  /*53e0*/  LDL R101, [R1+0x10] ;  /* 0x0000100001657983 */ /* 0x000ee40000100800 */
[C---:B-1----:R-:W-:Y:S04]  /*53f0*/  IMAD.WIDE.U32 R4, R0.reuse, R6, RZ ;  /* 0x0000000600047225 */ /* 0x042fe800078e00ff */
[----:B------:R-:W-:Y:S02]  /*5400*/  IMAD R5, R0, R7, R5 ;  /* 0x0000000700057224 */ /* 0x000fe400078e0205 */
[C---:B------:R-:W-:Y:S03]  /*5410*/  IMAD.SHL.U32 R0, R4.reuse, 0x40, RZ ;  /* 0x0000004004007824 */ /* 0x040fe600078e00ff */
[----:B------:R-:W-:Y:S02]  /*5420*/  SHF.L.U64.HI R2, R4, 0x6, R5 ;  /* 0x0000000604027819 */ /* 0x000fe40000010205 */
[C---:B------:R-:W-:Y:S04]  /*5430*/  LEA R0, P0, R6.reuse, R0, 0x5 ;  /* 0x0000000006007211 */ /* 0x040fe800078028ff */
[----:B------:R-:W-:Y:S02]  /*5440*/  LEA.HI.X R2, R6, R2, R7, 0x5, P0 ;  /* 0x0000000206027211 */ /* 0x000fe400000f2c07 */
[-C--:B-----5:R-:W-:Y:S02]  /*5450*/  LEA R8, P1, R4, R102.reuse, 0x7 ;  /* 0x0000006604087211 */ /* 0x0a0fe400078238ff */
[----:B------:R-:W-:Y:S02]  /*5460*/  LEA R6, P0, R0, R102, 0x1 ;  /* 0x0000006600067211 */ /* 0x000fe400078008ff */
[-C--:B---3--:R-:W-:Y:S02]  /*5470*/  LEA.HI.X R9, R4, R101.reuse, R5, 0x7, P1 ;  /* 0x0000006504097211 */ /* 0x088fe400008f3c05 */
[----:B------:R-:W-:Y:S03]  /*5480*/  LEA.HI.X R7, R0, R101, R2, 0x1, P0 ;  /* 0x0000006500077211 */ /* 0x000fe600000f0c02 */
        /* <DEDUP_REMOVED lines=9> */
[----:B------:R-:W0:Y:S01]  /*5520*/  LDGDEPBAR ;  /* 0x00000000000079af */ /* 0x000e220000000000 */
[----:B------:R-:W-:Y:S05]  /*5530*/  BRA `(.L_x_421) ;  /* 0x0000001000e07947 */ /* 0x000fea0003800000 */
.L_x_420:
[----:B--2---:R-:W2:Y:S01]  /*5540*/  LDL R4, [R1+0x1c] ;  /* 0x00001c0001047983 */ /* 0x004ea20000100800 */
[----:B------:R-:W-:Y:S04]  /*5550*/  DEPBAR.LE SB0, 0x0 ;  /* 0x000080000000791a */ /* 0x000fe80000000000 */
[----:B------:R-:W3:Y:S01]  /*5560*/  LDL R10, [R1+0x18] ;  /* 0x00001800010a7983 */ /* 0x000ee20000100800 */
[C---:B------:R-:W-:Y:S03]  /*5570*/  IMAD.WIDE.U32 R8, R226.reuse, UR6, RZ ;  /* 0x00000006e2087c25 */ /* 0x040fe6000f8e00ff */
[----:B------:R-:W4:Y:S01]  /*5580*/  LDL R2, [R1+0x24] ;  /* 0x0000240001027983 */ /* 0x000f220000100800 */
[----:B------:R-:W-:Y:S03]  /*5590*/  IMAD R0, R226, UR7, R9 ;  /* 0x00000007e2007c24 */ /* 0x000fe6000f8e0209 */
[----:B------:R-:W5:Y:S01]  /*55a0*/  LDL R5, [R1+0x20] ;  /* 0x0000200001057983 */ /* 0x000f620000100800 */
[----:B------:R-:W-:Y:S01]  /*55b0*/  BAR.SYNC.DEFER_BLOCKING 0x0 ;  /* 0x0000000000007b1d */ /* 0x000fe20000010000 */
[C---:B--2---:R-:W-:Y:S04]  /*55c0*/  LEA R6, P1, R8.reuse, R4, 0x7 ;  /* 0x0000000408067211 */ /* 0x044fe800078238ff */
[C-C-:B---3--:R-:W-:Y:S02]  /*55d0*/  LEA.HI.X R7, R8.reuse, R10, R0.reuse, 0x7, P1 ;  /* 0x0000000a08077211 */ /* 0x148fe400008f3c00 */
[C---:B----4-:R-:W-:Y:S03]  /*55e0*/  LEA R2, P0, R8.reuse, R2, 0x6 ;  /* 0x0000000208027211 */ /* 0x050fe600078030ff */
[----:B------:R-:W-:Y:S01]  /*55f0*/  @!PT LDS RZ, [RZ] ;  /* 0x00000000fffff984 */ /* 0x000fe20000000800 */
[----:B------:R-:W-:Y:S01]  /*5600*/  @!PT LDS RZ, [RZ] ;  /* 0x00000000fffff984 */ /* 0x000fe20000000800 */
[----:B------:R-:W-:Y:S01]  /*5610*/  @!PT LDS RZ, [RZ] ;  /* 0x00000000fffff984 */ /* 0x000fe20000000800 */
[----:B------:R-:W-:Y:S01]  /*5620*/  LDGSTS.E.BYPASS.LTC128B.128 [R225+0x9000], desc[UR14][R6.64] ;  /* 0x0900000006e17fae */ /* 0x000fe2000b981a0e */
[----:B-----5:R-:W-:Y:S02]  /*5630*/  LEA.HI.X R5, R8, R5, R0, 0x6, P0 ;  /* 0x0000000508057211 */ /* 0x020fe400000f3400 */
[C---:B------:R-:W-:Y:S05]  /*5640*/  LEA R4, P0, R2.reuse, R4, 0x1 ;  /* 0x0000000402047211 */ /* 0x040fea00078008ff */
[----:B------:R-:W-:Y:S01]  /*5650*/  LDGSTS.E.BYPASS.LTC128B.128 [R225+0xa000], desc[UR14][R6.64+0x40] ;  /* 0x0a00004006e17fae */ /* 0x000fe2000b981a0e */
[----:B------:R-:W-:Y:S02]  /*5660*/  LEA.HI.X R5, R2, R10, R5, 0x1, P0 ;  /* 0x0000000a02057211 */ /* 0x000fe400000f0c05 */
[----:B------:R-:W-:Y:S05]  /*5670*/  ISETP.NE.AND P0, PT, R226, RZ, PT ;  /* 0x000000ffe200720c */ /* 0x000fea0003f05270 */
[----:B------:R-:W-:Y:S08]  /*5680*/  LDGSTS.E.BYPASS.LTC128B.128 [R225+0xb000], desc[UR14][R6.64+0x80] ;  /* 0x0b00008006e17fae */ /* 0x000ff0000b981a0e */
        /* <DEDUP_REMOVED lines=32> */
[C---:B------:R-:W-:Y:S08]  /*5890*/  HMMA.16816.F32 R48, R64.reuse, R50, RZ ;  /* 0x000000324030723c */ /* 0x040ff000000018ff */
[-C--:B-----5:R-:W-:Y:S08]  /*58a0*/  HMMA.16816.F32 R52, R64, R108.reuse, RZ ;  /* 0x0000006c4034723c */ /* 0x0a0ff000000018ff */
[C---:B------:R-:W-:Y:S08]  /*58b0*/  HMMA.16816.F32 R56, R60.reuse, R108, RZ ;  /* 0x0000006c3c38723c */ /* 0x040ff000000018ff */
[-C--:B------:R-:W-:Y:S08]  /*58c0*/  HMMA.16816.F32 R60, R60, R110.reuse, RZ ;  /* 0x0000006e3c3c723c */ /* 0x080ff000000018ff */
[----:B------:R-:W-:Y:S01]  /*58d0*/  HMMA.16816.F32 R64, R64, R110, RZ ;  /* 0x0000006e4040723c */ /* 0x000fe200000018ff */
[----:B------:R-:W4:Y:S07]  /*58e0*/  LDSM.16.M88.4 R108, [R223+0x2000] ;  /* 0x00200000df6c783b */ /* 0x000f2e0000000200 */
        /* <DEDUP_REMOVED lines=18> */
[----:B------:R-:W2:Y:S07]  /*5a10*/  LDSM.16.M88.4 R184, [R221+0x7400] ;  /* 0x00740000ddb8783b */ /* 0x000eae0000000200 */
[----:B------:R-:W-:Y:S01]  /*5a20*/  HMMA.16816.F32 R64, R176, R198, R64 ;  /* 0x000000c6b040723c */ /* 0x000fe20000001840 */
[----:B------:R-:W3:Y:S07]  /*5a30*/  LDSM.16.M88.4 R176, [R221+0x7c00] ;  /* 0x007c0000ddb0783b */ /* 0x000eee0000000200 */
[-C--:B----4-:R-:W-:Y:S01]  /*5a40*/  HMMA.16816.F32 R4, R108, R200.reuse, R4 ;  /* 0x000000c86c04723c */ /* 0x090fe20000001804 */
[----:B------:R-:W4:Y:S07]  /*5a50*/  LDSM.16.M88.4 R196, [R222+0x7000] ;  /* 0x00700000dec4783b */ /* 0x000f2e0000000200 */
[C---:B-1----:R-:W-:Y:S08]  /*5a60*/  HMMA.16816.F32 R8, R180.reuse, R200, R8 ;  /* 0x000000c8b408723c */ /* 0x042ff00000001808 */
[-C--:B------:R-:W-:Y:S08]  /*5a70*/  HMMA.16816.F32 R12, R180, R202.reuse, R12 ;  /* 0x000000cab40c723c */ /* 0x080ff0000000180c */
[C---:B------:R-:W-:Y:S01]  /*5a80*/  HMMA.16816.F32 R16, R108.reuse, R202, R16 ;  /* 0x000000ca6c10723c */ /* 0x040fe20000001810 */
[----:B------:R-:W1:Y:S07]  /*5a90*/  LDSM.16.M88.4 R200, [R222+0x7400] ;  /* 0x00740000dec8783b */ /* 0x000e6e0000000200 */
        /* <DEDUP_REMOVED lines=15> */
[----:B------:R-:W2:Y:S07]  /*5b90*/  LDSM.16.M88.4 R108, [R222+0x7800] ;  /* 0x00780000de6c783b */ /* 0x000eae0000000200 */
[-C--:B----4-:R-:W-:Y:S01]  /*5ba0*/  HMMA.16816.F32 R4, R192, R196.reuse, R4 ;  /* 0x000000c4c004723c */ /* 0x090fe20000001804 */
[----:B------:R-:W3:Y:S07]  /*5bb0*/  LDSM.16.M88.4 R176, [R222+0x7c00] ;  /* 0x007c0000deb0783b */ /* 0x000eee0000000200 */
[C---:B------:R-:W-:Y:S08]  /*5bc0*/  HMMA.16816.F32 R8, R204.reuse, R196, R8 ;  /* 0x000000c4cc08723c */ /* 0x040ff00000001808 */
[-C--:B------:R-:W-:Y:S08]  /*5bd0*/  HMMA.16816.F32 R12, R204, R198.reuse, R12 ;  /* 0x000000c6cc0c723c */ /* 0x080ff0000000180c */
[C---:B------:R-:W-:Y:S01]  /*5be0*/  HMMA.16816.F32 R16, R192.reuse, R198, R16 ;  /* 0x000000c6c010723c */ /* 0x040fe20000001810 */
[----:B------:R-:W4:Y:S07]  /*5bf0*/  LDSM.16.M88.4 R196, [R221+0x8800] ;  /* 0x00880000ddc4783b */ /* 0x000f2e0000000200 */
        /* <DEDUP_REMOVED lines=10> */
[-C--:B---3--:R-:W-:Y:S08]  /*5ca0*/  HMMA.16816.F32 R52, R192, R176.reuse, R52 ;  /* 0x000000b0c034723c */ /* 0x088ff00000001834 */
[C---:B------:R-:W-:Y:S08]  /*5cb0*/  HMMA.16816.F32 R56, R204.reuse, R176, R56 ;  /* 0x000000b0cc38723c */ /* 0x040ff00000001838 */
[-C--:B------:R-:W-:Y:S08]  /*5cc0*/  HMMA.16816.F32 R60, R204, R178.reuse, R60 ;  /* 0x000000b2cc3c723c */ /* 0x080ff0000000183c */
[----:B------:R-:W-:Y:S08]  /*5cd0*/  HMMA.16816.F32 R64, R192, R178, R64 ;  /* 0x000000b2c040723c */ /* 0x000ff00000001840 */
        /* <DEDUP_REMOVED lines=19> */
[----:B------:R-:W-:Y:S01]  /*5e10*/  FMUL.FTZ R4, R4, UR5 ;  /* 0x0000000504047c20 */ /* 0x000fe20008410000 */
[----:B------:R-:W-:Y:S01]  /*5e20*/  FMUL.FTZ R5, R5, UR5 ;  /* 0x0000000505057c20 */ /* 0x000fe20008410000 */
[----:B------:R-:W-:Y:S01]  /*5e30*/  FMUL.FTZ R6, R6, UR5 ;  /* 0x0000000506067c20 */ /* 0x000fe20008410000 */
[----:B------:R-:W-:Y:S01]  /*5e40*/  FMUL.FTZ R7, R7, UR5 ;  /* 0x0000000507077c20 */ /* 0x000fe20008410000 */
[----:B------:R-:W-:Y:S01]  /*5e50*/  MUFU.TANH R183, R4 ;  /* 0x0000000400b77308 */ /* 0x000fe20000002400 */
[C---:B------:R-:W-:Y:S04]  /*5e60*/  HMMA.16816.F32 R16, R200.reuse, R218, R16 ;  /* 0x000000dac810723c */ /* 0x040fe80000001810 */
[----:B------:R-:W-:Y:S01]  /*5e70*/  FMUL.FTZ R8, R8, UR5 ;  /* 0x0000000508087c20 */ /* 0x000fe20008410000 */
[----:B------:R-:W-:Y:S01]  /*5e80*/  FMUL.FTZ R9, R9, UR5 ;  /* 0x0000000509097c20 */ /* 0x000fe20008410000 */
[----:B------:R-:W-:Y:S03]  /*5e90*/  FMUL.FTZ R10, R10, UR5 ;  /* 0x000000050a0a7c20 */ /* 0x000fe60008410000 */
[----:B------:R-:W1:Y:S01]  /*5ea0*/  MUFU.TANH R178, R5 ;  /* 0x0000000500b27308 */ /* 0x000e620000002400 */
[----:B------:R-:W-:Y:S01]  /*5eb0*/  FMUL.FTZ R11, R11, UR5 ;  /* 0x000000050b0b7c20 */ /* 0x000fe20008410000 */
[----:B------:R-:W-:Y:S01]  /*5ec0*/  FMUL.FTZ R14, R14, UR5 ;  /* 0x000000050e0e7c20 */ /* 0x000fe20008410000 */
[----:B------:R-:W-:Y:S01]  /*5ed0*/  FMUL.FTZ R15, R15, UR5 ;  /* 0x000000050f0f7c20 */ /* 0x000fe20008410000 */
[----:B------:R-:W-:Y:S01]  /*5ee0*/  FMUL.FTZ R13, R13, UR5 ;  /* 0x000000050d0d7c20 */ /* 0x000fe20008410000 */
[----:B------:R-:W-:Y:S05]  /*5ef0*/  FMUL.FTZ R12, R12, UR5 ;  /* 0x000000050c0c7c20 */ /* 0x000fea0008410000 */
[----:B------:R-:W-:Y:S10]  /*5f00*/  MUFU.TANH R177, R6 ;  /* 0x0000000600b17308 */ /* 0x000ff40000002400 */
[----:B------:R2:W-:Y:S01]  /*5f10*/  MUFU.TANH R176, R7 ;  /* 0x0000000700b07308 */ /* 0x0005e20000002400 */
[----:B-1----:R-:W-:Y:S09]  /*5f20*/  FMNMX3.FTZ R2, R3, R183, R178, !PT ;  /* 0x000000b703027276 */ /* 0x002ff200078100b2 */
[----:B------:R-:W-:Y:S10]  /*5f30*/  MUFU.TANH R179, R8 ;  /* 0x0000000800b37308 */ /* 0x000ff40000002400 */
[----:B------:R-:W-:Y:S01]  /*5f40*/  MUFU.TANH R182, R9 ;  /* 0x0000000900b67308 */ /* 0x000fe20000002400 */
[----:B--2---:R-:W1:Y:S09]  /*5f50*/  LDSM.16.M88.4 R4, [R222+0x8400] ;  /* 0x00840000de04783b */ /* 0x004e720000000200 */
[----:B------:R-:W-:Y:S10]  /*5f60*/  MUFU.TANH R181, R10 ;  /* 0x0000000a00b57308 */ /* 0x000ff40000002400 */
[----:B------:R2:W-:Y:S10]  /*5f70*/  MUFU.TANH R180, R11 ;  /* 0x0000000b00b47308 */ /* 0x0005f40000002400 */
[----:B------:R3:W-:Y:S10]  /*5f80*/  MUFU.TANH R184, R14 ;  /* 0x0000000e00b87308 */ /* 0x0007f40000002400 */
[----:B------:R4:W-:Y:S01]  /*5f90*/  MUFU.TANH R187, R15 ;  /* 0x0000000f00bb7308 */ /* 0x0009e20000002400 */
[----:B--2---:R-:W2:Y:S09]  /*5fa0*/  LDSM.16.M88.4 R8, [R222+0x8800] ;  /* 0x00880000de08783b */ /* 0x004eb20000000200 */
[----:B------:R5:W-:Y:S01]  /*5fb0*/  MUFU.TANH R185, R13 ;  /* 0x0000000d00b97308 */ /* 0x000be20000002400 */
[-C--:B-1----:R-:W-:Y:S03]  /*5fc0*/  HMMA.16816.F32 R20, R200, R4.reuse, R20 ;  /* 0x00000004c814723c */ /* 0x082fe60000001814 */
[----:B---3--:R-:W-:Y:S06]  /*5fd0*/  FMUL.FTZ R14, R17, UR5 ;  /* 0x00000005110e7c20 */ /* 0x008fec0008410000 */
[----:B------:R-:W-:Y:S01]  /*5fe0*/  MUFU.TANH R186, R12 ;  /* 0x0000000c00ba7308 */ /* 0x000fe20000002400 */
[C---:B------:R-:W-:Y:S04]  /*5ff0*/  HMMA.16816.F32 R24, R108.reuse, R4, R24 ;  /* 0x000000046c18723c */ /* 0x040fe80000001818 */
[----:B----4-:R-:W-:Y:S01]  /*6000*/  FMUL.FTZ R15, R16, UR5 ;  /* 0x00000005100f7c20 */ /* 0x010fe20008410000 */
[----:B------:R-:W-:Y:S04]  /*6010*/  FMUL.FTZ R16, R19, UR5 ;  /* 0x0000000513107c20 */ /* 0x000fe80008410000 */
[----:B------:R-:W-:Y:S01]  /*6020*/  MUFU.TANH R14, R14 ;  /* 0x0000000e000e7308 */ /* 0x000fe20000002400 */
[-C--:B------:R-:W-:Y:S03]  /*6030*/  HMMA.16816.F32 R28, R108, R6.reuse, R28 ;  /* 0x000000066c1c723c */ /* 0x080fe6000000181c */
[----:B-----5:R-:W-:Y:S01]  /*6040*/  FMUL.FTZ R13, R18, UR5 ;  /* 0x00000005120d7c20 */ /* 0x020fe20008410000 */
[----:B------:R-:W-:Y:S01]  /*6050*/  FMUL.FTZ R20, R20, UR5 ;  /* 0x0000000514147c20 */ /* 0x000fe20008410000 */
[----:B------:R-:W-:Y:S01]  /*6060*/  FMUL.FTZ R21, R21, UR5 ;  /* 0x0000000515157c20 */ /* 0x000fe20008410000 */
[----:B------:R-:W-:Y:S03]  /*6070*/  FMUL.FTZ R22, R22, UR5 ;  /* 0x0000000516167c20 */ /* 0x000fe60008410000 */
[----:B------:R-:W1:Y:S01]  /*6080*/  MUFU.TANH R15, R15 ;  /* 0x0000000f000f7308 */ /* 0x000e620000002400 */
[C---:B------:R-:W-:Y:S01]  /*6090*/  HMMA.16816.F32 R32, R200.reuse, R6, R32 ;  /* 0x00000006c820723c */ /* 0x040fe20000001820 */
[----:B------:R-:W3:Y:S01]  /*60a0*/  LDSM.16.M88.4 R4, [R222+0x8c00] ;  /* 0x008c0000de04783b */ /* 0x000ee20000000200 */
[----:B------:R-:W-:Y:S04]  /*60b0*/  DEPBAR.LE SB0, 0x0 ;  /* 0x000080000000791a */ /* 0x000fe80000000000 */
[----:B------:R-:W-:Y:S03]  /*60c0*/  FMUL.FTZ R23, R23, UR5 ;  /* 0x0000000517177c20 */ /* 0x000fe60008410000 */
[----:B------:R-:W-:Y:S01]  /*60d0*/  MUFU.TANH R13, R13 ;  /* 0x0000000d000d7308 */ /* 0x000fe20000002400 */
[-C--:B--2---:R-:W-:Y:S05]  /*60e0*/  HMMA.16816.F32 R36, R200, R8.reuse, R36 ;  /* 0x00000008c824723c */ /* 0x084fea0000001824 */
[----:B------:R-:W-:Y:S01]  /*60f0*/  FMUL.FTZ R24, R24, UR5 ;  /* 0x0000000518187c20 */ /* 0x000fe20008410000 */
[----:B------:R-:W-:Y:S03]  /*6100*/  FMUL.FTZ R25, R25, UR5 ;  /* 0x0000000519197c20 */ /* 0x000fe60008410000 */
[----:B------:R-:W-:Y:S01]  /*6110*/  MUFU.TANH R16, R16 ;  /* 0x0000001000107308 */ /* 0x000fe20000002400 */
[----:B------:R-:W-:Y:S01]  /*6120*/  BAR.SYNC.DEFER_BLOCKING 0x0 ;  /* 0x0000000000007b1d */ /* 0x000fe20000010000 */
[C---:B------:R-:W-:Y:S04]  /*6130*/  HMMA.16816.F32 R40, R108.reuse, R8, R40 ;  /* 0x000000086c28723c */ /* 0x040fe80000001828 */
[----:B------:R-:W-:Y:S01]  /*6140*/  FMUL.FTZ R32, R32, UR5 ;  /* 0x0000000520207c20 */ /* 0x000fe20008410000 */
[----:B------:R-:W-:Y:S03]  /*6150*/  FMUL.FTZ R33, R33, UR5 ;  /* 0x0000000521217c20 */ /* 0x000fe60008410000 */
[----:B------:R-:W-:Y:S01]  /*6160*/  MUFU.TANH R194, R20 ;  /* 0x0000001400c27308 */ /* 0x000fe20000002400 */
[----:B------:R-:W-:Y:S01]  /*6170*/  FMUL.FTZ R34, R34, UR5 ;  /* 0x0000000522227c20 */ /* 0x000fe20008410000 */
[-C--:B------:R-:W-:Y:S03]  /*6180*/  HMMA.16816.F32 R44, R108, R10.reuse, R44 ;  /* 0x0000000a6c2c723c */ /* 0x080fe6000000182c */
[----:B------:R-:W-:Y:S01]  /*6190*/  FMUL.FTZ R35, R35, UR5 ;  /* 0x0000000523237c20 */ /* 0x000fe20008410000 */
[----:B------:R-:W-:Y:S01]  /*61a0*/  FMUL.FTZ R36, R36, UR5 ;  /* 0x0000000524247c20 */ /* 0x000fe20008410000 */
[----:B------:R-:W-:Y:S03]  /*61b0*/  FMUL.FTZ R37, R37, UR5 ;  /* 0x0000000525257c20 */ /* 0x000fe60008410000 */
[----:B------:R-:W2:Y:S01]  /*61c0*/  MUFU.TANH R190, R21 ;  /* 0x0000001500be7308 */ /* 0x000ea20000002400 */
[----:B------:R-:W-:Y:S01]  /*61d0*/  FMUL.FTZ R38, R38, UR5 ;  /* 0x0000000526267c20 */ /* 0x000fe20008410000 */
[C---:B------:R-:W-:Y:S04]  /*61e0*/  HMMA.16816.F32 R48, R200.reuse, R10, R48 ;  /* 0x0000000ac830723c */ /* 0x040fe80000001830 */
[----:B------:R-:W-:Y:S01]  /*61f0*/  FMUL.FTZ R39, R39, UR5 ;  /* 0x0000000527277c20 */ /* 0x000fe20008410000 */
[----:B------:R-:W-:Y:S03]  /*6200*/  FMUL.FTZ R26, R26, UR5 ;  /* 0x000000051a1a7c20 */ /* 0x000fe60008410000 */
[----:B------:R-:W-:Y:S01]  /*6210*/  MUFU.TANH R193, R22 ;  /* 0x0000001600c17308 */ /* 0x000fe20000002400 */
[----:B------:R-:W-:Y:S01]  /*6220*/  FMUL.FTZ R27, R27, UR5 ;  /* 0x000000051b1b7c20 */ /* 0x000fe20008410000 */
[-C--:B---3--:R-:W-:Y:S03]  /*6230*/  HMMA.16816.F32 R52, R200, R4.reuse, R52 ;  /* 0x00000004c834723c */ /* 0x088fe60000001834 */
[----:B------:R-:W-:Y:S01]  /*6240*/  FMUL.FTZ R28, R28, UR5 ;  /* 0x000000051c1c7c20 */ /* 0x000fe20008410000 */
[----:B------:R-:W-:Y:S01]  /*6250*/  FMUL.FTZ R29, R29, UR5 ;  /* 0x000000051d1d7c20 */ /* 0x000fe20008410000 */
[----:B------:R-:W-:Y:S03]  /*6260*/  FMUL.FTZ R30, R30, UR5 ;  /* 0x000000051e1e7c20 */ /* 0x000fe60008410000 */
[----:B------:R-:W-:Y:S01]  /*6270*/  MUFU.TANH R195, R23 ;  /* 0x0000001700c37308 */ /* 0x000fe20000002400 */
[----:B------:R-:W-:Y:S01]  /*6280*/  FMUL.FTZ R31, R31, UR5 ;  /* 0x000000051f1f7c20 */ /* 0x000fe20008410000 */
        /* <DEDUP_REMOVED lines=9> */
[----:B------:R-:W3:Y:S01]  /*6320*/  MUFU.TANH R189, R33 ;  /* 0x0000002100bd7308 */ /* 0x000ee20000002400 */
[----:B------:R-:W-:Y:S01]  /*6330*/  FMUL.FTZ R40, R40, UR5 ;  /* 0x0000000528287c20 */ /* 0x000fe20008410000 */
[----:B------:R-:W-:Y:S04]  /*6340*/  HMMA.16816.F32 R64, R200, R6, R64 ;  /* 0x00000006c840723c */ /* 0x000fe80000001840 */
[----:B------:R-:W-:Y:S01]  /*6350*/  FMUL.FTZ R41, R41, UR5 ;  /* 0x0000000529297c20 */ /* 0x000fe20008410000 */
[----:B------:R-:W-:Y:S03]  /*6360*/  FMUL.FTZ R42, R42, UR5 ;  /* 0x000000052a2a7c20 */ /* 0x000fe60008410000 */
[----:B------:R-:W-:Y:S01]  /*6370*/  MUFU.TANH R191, R34 ;  /* 0x0000002200bf7308 */ /* 0x000fe20000002400 */
[----:B------:R-:W-:Y:S01]  /*6380*/  FMUL.FTZ R43, R43, UR5 ;  /* 0x000000052b2b7c20 */ /* 0x000fe20008410000 */
[----:B------:R-:W-:Y:S01]  /*6390*/  FMUL.FTZ R44, R44, UR5 ;  /* 0x000000052c2c7c20 */ /* 0x000fe20008410000 */
[----:B------:R-:W-:Y:S01]  /*63a0*/  FMUL.FTZ R45, R45, UR5 ;  /* 0x000000052d2d7c20 */ /* 0x000fe20008410000 */
[----:B------:R-:W-:Y:S01]  /*63b0*/  FMUL.FTZ R46, R46, UR5 ;  /* 0x000000052e2e7c20 */ /* 0x000fe20008410000 */
[----:B------:R-:W-:Y:S01]  /*63c0*/  FMUL.FTZ R0, R62, UR5 ;  /* 0x000000053e007c20 */ /* 0x000fe20008410000 */
        /* <DEDUP_REMOVED lines=10> */
[----:B------:R4:W-:Y:S01]  /*6470*/  MUFU.TANH R110, R0 ;  /* 0x00000000006e7308 */ /* 0x0009e20000002400 */
[----:B------:R-:W-:Y:S01]  /*6480*/  FMUL.FTZ R64, R64, UR5 ;  /* 0x0000000540407c20 */ /* 0x000fe20008410000 */
[----:B------:R-:W-:Y:S01]  /*6490*/  FMUL.FTZ R65, R65, UR5 ;  /* 0x0000000541417c20 */ /* 0x000fe20008410000 */
[----:B------:R-:W-:Y:S01]  /*64a0*/  FMUL.FTZ R66, R66, UR5 ;  /* 0x0000000542427c20 */ /* 0x000fe20008410000 */
[----:B------:R-:W-:Y:S01]  /*64b0*/  FMUL.FTZ R67, R67, UR5 ;  /* 0x0000000543437c20 */ /* 0x000fe20008410000 */
[----:B-1----:R-:W-:Y:S02]  /*64c0*/  FMNMX3.FTZ R2, R2, R15, R14, !PT ;  /* 0x0000000f02027276 */ /* 0x002fe4000781000e */
[----:B------:R-:W-:Y:S03]  /*64d0*/  FMNMX3.FTZ R4, R106, R181, R180, !PT ;  /* 0x000000b56a047276 */ /* 0x000fe600078100b4 */
[----:B------:R-:W-:Y:S01]  /*64e0*/  MUFU.TANH R214, R36 ;  /* 0x0000002400d67308 */ /* 0x000fe20000002400 */
[----:B--2---:R-:W-:Y:S02]  /*64f0*/  FMNMX3.FTZ R2, R2, R194, R190, !PT ;  /* 0x000000c202027276 */ /* 0x004fe400078100be */
[----:B------:R-:W-:Y:S02]  /*6500*/  FMNMX3.FTZ R5, R105, R179, R182, !PT ;  /* 0x000000b369057276 */ /* 0x000fe400078100b6 */
[----:B---3--:R-:W-:Y:S02]  /*6510*/  FMNMX3.FTZ R2, R2, R188, R189, !PT ;  /* 0x000000bc02027276 */ /* 0x008fe400078100bd */
[----:B------:R-:W-:Y:S03]  /*6520*/  FMNMX3.FTZ R6, R4, R184, R187, !PT ;  /* 0x000000b804067276 */ /* 0x000fe600078100bb */
[----:B------:R-:W1:Y:S01]  /*6530*/  MUFU.TANH R212, R37 ;  /* 0x0000002500d47308 */ /* 0x000e620000002400 */
[----:B----4-:R-:W-:Y:S01]  /*6540*/  FMUL.FTZ R0, R63, UR5 ;  /* 0x000000053f007c20 */ /* 0x010fe20008410000 */
[----:B------:R-:W-:Y:S08]  /*6550*/  FMNMX3.FTZ R5, R5, R186, R185, !PT ;  /* 0x000000ba05057276 */ /* 0x000ff000078100b9 */
[----:B------:R2:W-:Y:S10]  /*6560*/  MUFU.TANH R109, R0 ;  /* 0x00000000006d7308 */ /* 0x0005f40000002400 */
[----:B------:R-:W-:Y:S01]  /*6570*/  MUFU.TANH R196, R24 ;  /* 0x0000001800c47308 */ /* 0x000fe20000002400 */
[----:B-1----:R-:W-:Y:S09]  /*6580*/  FMNMX3.FTZ R4, R2, R214, R212, !PT ;  /* 0x000000d602047276 */ /* 0x002ff200078100d4 */
[----:B------:R-:W1:Y:S01]  /*6590*/  MUFU.TANH R197, R25 ;  /* 0x0000001900c57308 */ /* 0x000e620000002400 */
[----:B--2---:R-:W-:Y:S04]  /*65a0*/  FMNMX3.FTZ R0, R100, R177, R176, !PT ;  /* 0x000000b164007276 */ /* 0x004fe800078100b0 */
[----:B------:R-:W-:Y:S05]  /*65b0*/  FMNMX3.FTZ R0, R0, R13, R16, !PT ;  /* 0x0000000d00007276 */ /* 0x000fea0007810010 */
[----:B------:R-:W-:Y:S01]  /*65c0*/  MUFU.TANH R213, R38 ;  /* 0x0000002600d57308 */ /* 0x000fe20000002400 */
[----:B------:R-:W-:Y:S04]  /*65d0*/  FMNMX3.FTZ R0, R0, R193, R195, !PT ;  /* 0x000000c100007276 */ /* 0x000fe800078100c3 */
[----:B------:R-:W-:Y:S05]  /*65e0*/  FMNMX3.FTZ R0, R0, R191, R192, !PT ;  /* 0x000000bf00007276 */ /* 0x000fea00078100c0 */
[----:B------:R-:W2:Y:S01]  /*65f0*/  MUFU.TANH R215, R39 ;  /* 0x0000002700d77308 */ /* 0x000ea20000002400 */
[----:B-1----:R-:W-:Y:S09]  /*6600*/  FMNMX3.FTZ R2, R5, R196, R197, !PT ;  /* 0x000000c405027276 */ /* 0x002ff200078100c5 */
[----:B------:R-:W-:Y:S10]  /*6610*/  MUFU.TANH R208, R48 ;  /* 0x0000003000d07308 */ /* 0x000ff40000002400 */
[----:B------:R-:W1:Y:S01]  /*6620*/  MUFU.TANH R209, R49 ;  /* 0x0000003100d17308 */ /* 0x000e620000002400 */
[----:B--2---:R-:W-:Y:S09]  /*6630*/  FMNMX3.FTZ R0, R0, R213, R215, !PT ;  /* 0x000000d500007276 */ /* 0x004ff200078100d7 */
[----:B------:R-:W-:Y:S10]  /*6640*/  MUFU.TANH R198, R26 ;  /* 0x0000001a00c67308 */ /* 0x000ff40000002400 */
        /* <DEDUP_REMOVED lines=18> */
[----:B------:R-:W-:Y:S01]  /*6770*/  MUFU.TANH R227, R43 ;  /* 0x0000002b00e37308 */ /* 0x000fe20000002400 */
[----:B-1----:R-:W-:Y:S09]  /*6780*/  FMNMX3.FTZ R10, R2, R216, R217, !PT ;  /* 0x000000d8020a7276 */ /* 0x002ff200078100d9 */
[----:B------:R-:W-:Y:S10]  /*6790*/  MUFU.TANH R228, R44 ;  /* 0x0000002c00e47308 */ /* 0x000ff40000002400 */
[----:B------:R-:W-:Y:S10]  /*67a0*/  MUFU.TANH R219, R45 ;  /* 0x0000002d00db7308 */ /* 0x000ff40000002400 */
[----:B------:R-:W-:Y:S10]  /*67b0*/  MUFU.TANH R229, R46 ;  /* 0x0000002e00e57308 */ /* 0x000ff40000002400 */
[----:B------:R-:W-:Y:S10]  /*67c0*/  MUFU.TANH R230, R47 ;  /* 0x0000002f00e67308 */ /* 0x000ff40000002400 */
[----:B------:R-:W-:Y:S10]  /*67d0*/  MUFU.TANH R233, R54 ;  /* 0x0000003600e97308 */ /* 0x000ff40000002400 */
[----:B------:R-:W1:Y:S10]  /*67e0*/  MUFU.TANH R234, R55 ;  /* 0x0000003700ea7308 */ /* 0x000e740000002400 */
        /* <DEDUP_REMOVED lines=9> */
[----:B------:R2:W3:Y:S10]  /*6880*/  MUFU.TANH R202, R66 ;  /* 0x0000004200ca7308 */ /* 0x0004f40000002400 */
[----:B------:R2:W4:Y:S01]  /*6890*/  MUFU.TANH R203, R67 ;  /* 0x0000004300cb7308 */ /* 0x0005220000002400 */
[----:B-1----:R-:W-:Y:S01]  /*68a0*/  FMNMX3.FTZ R104, R104, R201, R200, !PT ;  /* 0x000000c968687276 */ /* 0x002fe200078100c8 */
[----:B------:R-:W-:Y:S06]  /*68b0*/  @P0 BRA `(.L_x_422) ;  /* 0xffffffe800bc0947 */ /* 0x000fec000383ffff */
.L_x_421:
[----:B-1----:R-:W1:Y:S01]  /*68c0*/  SHFL.BFLY PT, R6, R104, 0x2, 0x1f ;  /* 0x0c401f0068067f89 */ /* 0x002e6200000e0000 */
[----:B---34-:R-:W-:Y:S02]  /*68d0*/  FMNMX3.FTZ R5, R11, R202, R203, !PT ;  /* 0x000000ca0b057276 */ /* 0x018fe400078100cb */
[----:B------:R-:W-:Y:S05]  /*68e0*/  FMNMX3.FTZ R2, R10, R228, R219, !PT ;  /* 0x000000e40a027276 */ /* 0x000fea00078100db */
[----:B------:R-:W-:Y:S01]  /*68f0*/  LDSM.16.MT88.4 R20, [R220+0x9000] ;  /* 0x00900000dc14783b */ /* 0x000fe20000004200 */
[----:B------:R-:W-:Y:S02]  /*6900*/  FMNMX3.FTZ R0, R12, R218, R227, !PT ;  /* 0x000000da0c007276 */ /* 0x000fe400078100e3 */
[----:B------:R-:W-:Y:S02]  /*6910*/  FMNMX3.FTZ R2, R2, R235, R236, !PT ;  /* 0x000000eb02027276 */ /* 0x000fe400078100ec */
[----:B------:R-:W-:Y:S02]  /*6920*/  FMNMX3.FTZ R0, R0, R229, R230, !PT ;  /* 0x000000e500007276 */ /* 0x000fe400078100e6 */
[----:B------:R-:W-:Y:S01]  /*6930*/  FMNMX3.FTZ R4, R2, R238, R237, !PT ;  /* 0x000000ee02047276 */ /* 0x000fe200078100ed */
[----:B------:R-:W3:Y:S01]  /*6940*/  SHFL.BFLY PT, R7, R5, 0x2, 0x1f ;  /* 0x0c401f0005077f89 */ /* 0x000ee200000e0000 */
[----:B------:R-:W-:Y:S07]  /*6950*/  FMNMX3.FTZ R0, R0, R107, R108, !PT ;  /* 0x0000006b00007276 */ /* 0x000fee000781006c */
[----:B------:R-:W4:Y:S01]  /*6960*/  SHFL.BFLY PT, R102, R4, 0x2, 0x1f ;  /* 0x0c401f0004667f89 */ /* 0x000f2200000e0000 */
[----:B------:R-:W-:Y:S07]  /*6970*/  FMNMX3.FTZ R0, R0, R110, R109, !PT ;  /* 0x0000006e00007276 */ /* 0x000fee000781006d */
[----:B------:R-:W-:Y:S08]  /*6980*/  LDSM.16.MT88.4 R52, [R220+0xa000] ;  /* 0x00a00000dc34783b */ /* 0x000ff00000004200 */
[----:B------:R-:W5:Y:S01]  /*6990*/  SHFL.BFLY PT, R2, R0, 0x2, 0x1f ;  /* 0x0c401f0000027f89 */ /* 0x000f6200000e0000 */
[----:B-1----:R-:W-:Y:S07]  /*69a0*/  FMNMX.FTZ R104, R104, R6, !PT ;  /* 0x0000000668687209 */ /* 0x002fee0007810000 */
[----:B------:R-:W1:Y:S01]  /*69b0*/  SHFL.BFLY PT, R6, R104, 0x1, 0x1f ;  /* 0x0c201f0068067f89 */ /* 0x000e6200000e0000 */
[----:B---3--:R-:W-:Y:S02]  /*69c0*/  FMNMX.FTZ R7, R5, R7, !PT ;  /* 0x0000000705077209 */ /* 0x008fe40007810000 */
[----:B----4-:R-:W-:Y:S05]  /*69d0*/  FMNMX.FTZ R102, R4, R102, !PT ;  /* 0x0000006604667209 */ /* 0x010fea0007810000 */
[----:B------:R-:W3:Y:S08]  /*69e0*/  SHFL.BFLY PT, R103, R7, 0x1, 0x1f ;  /* 0x0c201f0007677f89 */ /* 0x000ef000000e0000 */
[----:B------:R-:W4:Y:S01]  /*69f0*/  SHFL.BFLY PT, R5, R102, 0x1, 0x1f ;  /* 0x0c201f0066057f89 */ /* 0x000f2200000e0000 */
[----:B-----5:R-:W-:Y:S07]  /*6a00*/  FMNMX.FTZ R2, R0, R2, !PT ;  /* 0x0000000200027209 */ /* 0x020fee0007810000 */
[----:B------:R-:W5:Y:S01]  /*6a10*/  SHFL.BFLY PT, R4, R2, 0x1, 0x1f ;  /* 0x0c201f0002047f89 */ /* 0x000f6200000e0000 */
[----:B-1----:R-:W-:Y:S04]  /*6a20*/  FMNMX.FTZ R104, R104, R6, !PT ;  /* 0x0000000668687209 */ /* 0x002fe80007810000 */
[C---:B------:R-:W-:Y:S01]  /*6a30*/  FSETP.NEU.FTZ.AND P0, PT, R104.reuse, -INF , PT ;  /* 0xff8000006800780b */ /* 0x040fe20003f1d000 */
[----:B------:R-:W-:Y:S01]  /*6a40*/  FADD.FTZ R0, -R104, R3 ;  /* 0x0000000368007221 */ /* 0x000fe20000010100 */
[----:B---3--:R-:W-:Y:S03]  /*6a50*/  FMNMX.FTZ R103, R7, R103, !PT ;  /* 0x0000006707677209 */ /* 0x008fe60007810000 */
[----:B------:R-:W-:Y:S01]  /*6a60*/  FMUL.FTZ R3, R0, UR4 ;  /* 0x0000000400037c20 */ /* 0x000fe20008410000 */
[----:B----4-:R-:W-:Y:S01]  /*6a70*/  FMNMX.FTZ R102, R102, R5, !PT ;  /* 0x0000000566667209 */ /* 0x010fe20007810000 */
[C---:B------:R-:W-:Y:S01]  /*6a80*/  FADD.FTZ R0, -R103.reuse, R100 ;  /* 0x0000006467007221 */ /* 0x040fe20000010100 */
[----:B------:R-:W-:Y:S01]  /*6a90*/  FMUL.FTZ R111, R103, UR4 ;  /* 0x00000004676f7c20 */ /* 0x000fe20008410000 */
[----:B------:R1:W3:Y:S01]  /*6aa0*/  MUFU.EX2 R100, R3 ;  /* 0x0000000300647308 */ /* 0x0002e20000000800 */
[----:B-----5:R-:W-:Y:S01]  /*6ab0*/  FMNMX.FTZ R101, R2, R4, !PT ;  /* 0x0000000402657209 */ /* 0x020fe20007810000 */
[----:B-1----:R-:W-:Y:S01]  /*6ac0*/  FMUL.FTZ R3, R0, UR4 ;  /* 0x0000000400037c20 */ /* 0x002fe20008410000 */
[----:B------:R-:W-:Y:S01]  /*6ad0*/  FADD.FTZ R0, -R102, R105 ;  /* 0x0000006966007221 */ /* 0x000fe20000010100 */
[C---:B---3--:R-:W-:Y:S01]  /*6ae0*/  FMUL.FTZ R32, R100.reuse, R140 ;  /* 0x0000008c64207220 */ /* 0x048fe20000410000 */
[C---:B------:R-:W-:Y:S01]  /*6af0*/  FMUL.FTZ R33, R100.reuse, R141 ;  /* 0x0000008d64217220 */ /* 0x040fe20000410000 */
[----:B------:R-:W-:Y:S01]  /*6b00*/  FMUL.FTZ R48, R100, R156 ;  /* 0x0000009c64307220 */ /* 0x000fe20000410000 */
[----:B------:R-:W-:Y:S01]  /*6b10*/  FMUL.FTZ R2, R0, UR4 ;  /* 0x0000000400027c20 */ /* 0x000fe20008410000 */
[----:B------:R-:W-:Y:S01]  /*6b20*/  FADD.FTZ R0, -R101, R106 ;  /* 0x0000006a65007221 */ /* 0x000fe20000010100 */
[----:B------:R-:W-:Y:S01]  /*6b30*/  FMUL.FTZ R106, R104, UR4 ;  /* 0x00000004686a7c20 */ /* 0x000fe20008410000 */
[----:B------:R-:W1:Y:S01]  /*6b40*/  MUFU.EX2 R3, R3 ;  /* 0x0000000300037308 */ /* 0x000e620000000800 */
[----:B------:R-:W-:Y:S01]  /*6b50*/  FMUL.FTZ R49, R100, R157 ;  /* 0x0000009d64317220 */ /* 0x000fe20000410000 */
[----:B------:R-:W-:Y:S01]  /*6b60*/  FMUL.FTZ R0, R0, UR4 ;  /* 0x0000000400007c20 */ /* 0x000fe20008410000 */
[----:B------:R-:W-:Y:S01]  /*6b70*/  FMUL.FTZ R64, R100, R172 ;  /* 0x000000ac64407220 */ /* 0x000fe20000410000 */
[----:B------:R-:W-:Y:S01]  /*6b80*/  FSEL R106, R106, RZ, P0 ;  /* 0x000000ff6a6a7208 */ /* 0x000fe20000000000 */
[C---:B------:R-:W-:Y:S01]  /*6b90*/  FMUL.FTZ R65, R100.reuse, R173 ;  /* 0x000000ad64417220 */ /* 0x040fe20000410000 */
[----:B------:R-:W-:Y:S01]  /*6ba0*/  FSETP.NEU.FTZ.AND P0, PT, R103, -INF , PT ;  /* 0xff8000006700780b */ /* 0x000fe20003f1d000 */
[----:B------:R-:W-:Y:S03]  /*6bb0*/  FMUL.FTZ R68, R100, R68 ;  /* 0x0000004464447220 */ /* 0x000fe60000410000 */
[----:B------:R-:W3:Y:S01]  /*6bc0*/  MUFU.EX2 R2, R2 ;  /* 0x0000000200027308 */ /* 0x000ee20000000800 */
[--C-:B------:R-:W-:Y:S01]  /*6bd0*/  FFMA.FTZ R4, R183, UR4, -R106.reuse ;  /* 0x00000004b7047c23 */ /* 0x100fe2000801086a */
[----:B------:R-:W-:Y:S01]  /*6be0*/  FSEL R111, R111, RZ, P0 ;  /* 0x000000ff6f6f7208 */ /* 0x000fe20000000000 */
[--C-:B------:R-:W-:Y:S01]  /*6bf0*/  FFMA.FTZ R60, R194, UR4, -R106.reuse ;  /* 0x00000004c23c7c23 */ /* 0x100fe2000801086a */
[----:B------:R-:W-:Y:S01]  /*6c00*/  FSETP.NEU.FTZ.AND P0, PT, R102, -INF , PT ;  /* 0xff8000006600780b */ /* 0x000fe20003f1d000 */
[--C-:B------:R-:W-:Y:S01]  /*6c10*/  FFMA.FTZ R62, R190, UR4, -R106.reuse ;  /* 0x00000004be3e7c23 */ /* 0x100fe2000801086a */
[----:B------:R-:W-:Y:S01]  /*6c20*/  FMUL.FTZ R69, R100, R69 ;  /* 0x0000004564457220 */ /* 0x000fe20000410000 */
[--C-:B------:R-:W-:Y:S03]  /*6c30*/  FFMA.FTZ R5, R16, UR4, -R111.reuse ;  /* 0x0000000410057c23 */ /* 0x100fe6000801086f */
[----:B------:R4:W-:Y:S01]  /*6c40*/  MUFU.EX2 R183, R4 ;  /* 0x0000000400b77308 */ /* 0x0009e20000000800 */
[----:B------:R-:W-:Y:S01]  /*6c50*/  FMUL.FTZ R16, R100, R124 ;  /* 0x0000007c64107220 */ /* 0x000fe20000410000 */
[C---:B-1----:R-:W-:Y:S01]  /*6c60*/  FMUL.FTZ R50, R3.reuse, R158 ;  /* 0x0000009e03327220 */ /* 0x042fe20000410000 */
[----:B------:R-:W-:Y:S01]  /*6c70*/  FMUL.FTZ R51, R3, R159 ;  /* 0x0000009f03337220 */ /* 0x000fe20000410000 */
[--C-:B--2---:R-:W-:Y:S01]  /*6c80*/  FFMA.FTZ R67, R193, UR4, -R111.reuse ;  /* 0x00000004c1437c23 */ /* 0x104fe2000801086f */
[C---:B------:R-:W-:Y:S01]  /*6c90*/  FMUL.FTZ R66, R3.reuse, R174 ;  /* 0x000000ae03427220 */ /* 0x040fe20000410000 */
[C---:B------:R-:W-:Y:S01]  /*6ca0*/  FMUL.FTZ R70, R3.reuse, R70 ;  /* 0x0000004603467220 */ /* 0x040fe20000410000 */
[C---:B------:R-:W-:Y:S03]  /*6cb0*/  FMUL.FTZ R71, R3.reuse, R71 ;  /* 0x0000004703477220 */ /* 0x040fe60000410000 */
[----:B------:R-:W-:Y:S01]  /*6cc0*/  MUFU.EX2 R35, R5 ;  /* 0x0000000500237308 */ /* 0x000fe20000000800 */
[C---:B---3--:R-:W-:Y:S01]  /*6cd0*/  FMUL.FTZ R12, R2.reuse, R120 ;  /* 0x00000078020c7220 */ /* 0x048fe20000410000 */
[C---:B------:R-:W-:Y:S01]  /*6ce0*/  FMUL.FTZ R24, R2.reuse, R132 ;  /* 0x0000008402187220 */ /* 0x040fe20000410000 */
[C---:B------:R-:W-:Y:S01]  /*6cf0*/  FMUL.FTZ R25, R2.reuse, R133 ;  /* 0x0000008502197220 */ /* 0x040fe20000410000 */
[C---:B------:R-:W-:Y:S01]  /*6d00*/  FMUL.FTZ R28, R2.reuse, R136 ;  /* 0x00000088021c7220 */ /* 0x040fe20000410000 */
[C---:B------:R-:W-:Y:S01]  /*6d10*/  FMUL.FTZ R29, R2.reuse, R137 ;  /* 0x00000089021d7220 */ /* 0x040fe20000410000 */
[C---:B------:R-:W-:Y:S01]  /*6d20*/  FMUL.FTZ R44, R2.reuse, R152 ;  /* 0x00000098022c7220 */ /* 0x040fe20000410000 */
[----:B------:R-:W-:Y:S03]  /*6d30*/  FMUL.FTZ R45, R2, R153 ;  /* 0x00000099022d7220 */ /* 0x000fe60000410000 */
[----:B------:R-:W1:Y:S01]  /*6d40*/  MUFU.EX2 R0, R0 ;  /* 0x0000000000007308 */ /* 0x000e620000000800 */
[----:B----4-:R-:W-:Y:S01]  /*6d50*/  FFMA.FTZ R4, R178, UR4, -R106 ;  /* 0x00000004b2047c23 */ /* 0x010fe2000801086a */
[C---:B------:R-:W-:Y:S01]  /*6d60*/  FMUL.FTZ R56, R2.reuse, R164 ;  /* 0x000000a402387220 */ /* 0x040fe20000410000 */
[C---:B------:R-:W-:Y:S01]  /*6d70*/  FMUL.FTZ R57, R2.reuse, R165 ;  /* 0x000000a502397220 */ /* 0x040fe20000410000 */
[C---:B------:R-:W-:Y:S01]  /*6d80*/  FMUL.FTZ R61, R2.reuse, R169 ;  /* 0x000000a9023d7220 */ /* 0x040fe20000410000 */
[C---:B------:R-:W-:Y:S01]  /*6d90*/  FMUL.FTZ R72, R2.reuse, R72 ;  /* 0x0000004802487220 */ /* 0x040fe20000410000 */
[C---:B------:R-:W-:Y:S01]  /*6da0*/  FMUL.FTZ R73, R2.reuse, R73 ;  /* 0x0000004902497220 */ /* 0x040fe20000410000 */
[C---:B------:R-:W-:Y:S03]  /*6db0*/  FMUL.FTZ R76, R2.reuse, R76 ;  /* 0x0000004c024c7220 */ /* 0x040fe60000410000 */
[----:B------:R2:W-:Y:S01]  /*6dc0*/  MUFU.EX2 R17, R4 ;  /* 0x0000000400117308 */ /* 0x0005e20000000800 */
[----:B------:R-:W-:Y:S01]  /*6dd0*/  FMUL.FTZ R77, R2, R77 ;  /* 0x0000004d024d7220 */ /* 0x000fe20000410000 */
[C---:B------:R-:W-:Y:S01]  /*6de0*/  FMUL.FTZ R80, R100.reuse, R80 ;  /* 0x0000005064507220 */ /* 0x040fe20000410000 */
[C---:B------:R-:W-:Y:S01]  /*6df0*/  FMUL.FTZ R81, R100.reuse, R81 ;  /* 0x0000005164517220 */ /* 0x040fe20000410000 */
[C---:B------:R-:W-:Y:S01]  /*6e00*/  FMUL.FTZ R82, R3.reuse, R82 ;  /* 0x0000005203527220 */ /* 0x040fe20000410000 */
[C---:B------:R-:W-:Y:S01]  /*6e10*/  FMUL.FTZ R83, R3.reuse, R83 ;  /* 0x0000005303537220 */ /* 0x040fe20000410000 */
[C---:B------:R-:W-:Y:S01]  /*6e20*/  FMUL.FTZ R84, R100.reuse, R84 ;  /* 0x0000005464547220 */ /* 0x040fe20000410000 */
[----:B------:R-:W-:Y:S01]  /*6e30*/  FMUL.FTZ R85, R100, R85 ;  /* 0x0000005564557220 */ /* 0x000fe20000410000 */
[----:B------:R-:W-:Y:S01]  /*6e40*/  FMUL.FTZ R86, R3, R86 ;  /* 0x0000005603567220 */ /* 0x000fe20000410000 */
        /* <DEDUP_REMOVED lines=8> */
[--C-:B--2---:R-:W-:Y:S01]  /*6ed0*/  FFMA.FTZ R4, R177, UR4, -R111.reuse ;  /* 0x00000004b1047c23 */ /* 0x104fe2000801086f */
[----:B------:R-:W-:Y:S01]  /*6ee0*/  FMUL.FTZ R177, R101, UR4 ;  /* 0x0000000465b17c20 */ /* 0x000fe20008410000 */
[C---:B------:R-:W-:Y:S01]  /*6ef0*/  FMUL.FTZ R58, R0.reuse, R166 ;  /* 0x000000a6003a7220 */ /* 0x040fe20000410000 */
[C---:B------:R-:W-:Y:S01]  /*6f00*/  FMUL.FTZ R59, R0.reuse, R167 ;  /* 0x000000a7003b7220 */ /* 0x040fe20000410000 */
[----:B------:R1:W-:Y:S01]  /*6f10*/  MUFU.EX2 R19, R4 ;  /* 0x0000000400137308 */ /* 0x0003e20000000800 */
[C---:B------:R-:W-:Y:S01]  /*6f20*/  FMUL.FTZ R63, R0.reuse, R171 ;  /* 0x000000ab003f7220 */ /* 0x040fe20000410000 */
[C---:B------:R-:W-:Y:S01]  /*6f30*/  FMUL.FTZ R74, R0.reuse, R74 ;  /* 0x0000004a004a7220 */ /* 0x040fe20000410000 */
[C---:B------:R-:W-:Y:S01]  /*6f40*/  FMUL.FTZ R75, R0.reuse, R75 ;  /* 0x0000004b004b7220 */ /* 0x040fe20000410000 */
        /* <DEDUP_REMOVED lines=13> */
[----:B-1----:R-:W-:Y:S01]  /*7020*/  FFMA.FTZ R4, R176, UR4, -R111 ;  /* 0x00000004b0047c23 */ /* 0x002fe2000801086f */
[----:B------:R-:W-:Y:S01]  /*7030*/  FMUL.FTZ R176, R102, UR4 ;  /* 0x0000000466b07c20 */ /* 0x000fe20008410000 */
[C---:B------:R-:W-:Y:S01]  /*7040*/  FMUL.FTZ R98, R3.reuse, R98 ;  /* 0x0000006203627220 */ /* 0x040fe20000410000 */
[----:B------:R-:W-:Y:S01]  /*7050*/  FMUL.FTZ R99, R3, R99 ;  /* 0x0000006303637220 */ /* 0x000fe20000410000 */
[----:B------:R1:W-:Y:S01]  /*7060*/  MUFU.EX2 R9, R4 ;  /* 0x0000000400097308 */ /* 0x0003e20000000800 */
[----:B------:R-:W-:Y:S01]  /*7070*/  LDSM.16.MT88.4 R132, [R220+0xa400] ;  /* 0x00a40000dc84783b */ /* 0x000fe20000004200 */
[----:B------:R-:W-:Y:S02]  /*7080*/  FSEL R176, R176, RZ, P0 ;  /* 0x000000ffb0b07208 */ /* 0x000fe40000000000 */
[----:B------:R-:W-:Y:S03]  /*7090*/  FSETP.NEU.FTZ.AND P0, PT, R101, -INF , PT ;  /* 0xff8000006500780b */ /* 0x000fe60003f1d000 */
[----:B------:R-:W-:Y:S01]  /*70a0*/  FFMA.FTZ R5, R186, UR4, -R176 ;  /* 0x00000004ba057c23 */ /* 0x000fe200080108b0 */
[----:B------:R-:W-:Y:S01]  /*70b0*/  FSEL R177, R177, RZ, P0 ;  /* 0x000000ffb1b17208 */ /* 0x000fe20000000000 */
[----:B------:R-:W-:Y:S01]  /*70c0*/  LDSM.16.MT88.4 R156, [R220+0xac00] ;  /* 0x00ac0000dc9c783b */ /* 0x000fe20000004200 */
[----:B------:R-:W-:Y:S01]  /*70d0*/  ISETP.GT.AND P0, PT, R226, RZ, PT ;  /* 0x000000ffe200720c */ /* 0x000fe20003f04270 */
[----:B------:R2:W3:Y:S02]  /*70e0*/  MUFU.EX2 R34, R5 ;  /* 0x0000000500227308 */ /* 0x0004e40000000800 */
[--C-:B------:R-:W-:Y:S01]  /*70f0*/  FFMA.FTZ R108, R108, UR4, -R177.reuse ;  /* 0x000000046c6c7c23 */ /* 0x100fe200080108b1 */
[--C-:B------:R-:W-:Y:S01]  /*7100*/  FFMA.FTZ R110, R110, UR4, -R177.reuse ;  /* 0x000000046e6e7c23 */ /* 0x100fe200080108b1 */
[----:B------:R-:W-:Y:S01]  /*7110*/  FFMA.FTZ R107, R107, UR4, -R177 ;  /* 0x000000046b6b7c23 */ /* 0x000fe200080108b1 */
[--C-:B-1----:R-:W-:Y:S01]  /*7120*/  FFMA.FTZ R4, R15, UR4, -R106.reuse ;  /* 0x000000040f047c23 */ /* 0x102fe2000801086a */
[----:B------:R-:W-:Y:S04]  /*7130*/  FMUL.FTZ R15, R0, R123 ;  /* 0x0000007b000f7220 */ /* 0x000fe80000410000 */
[----:B------:R1:W-:Y:S01]  /*7140*/  MUFU.EX2 R18, R4 ;  /* 0x0000000400127308 */ /* 0x0003e20000000800 */
[----:B--2---:R-:W-:Y:S01]  /*7150*/  FMUL.FTZ R5, R100, R117 ;  /* 0x0000007564057220 */ /* 0x004fe20000410000 */
[----:B---3--:R-:W-:Y:S01]  /*7160*/  MOV R136, R34 ;  /* 0x0000002200887202 */ /* 0x008fe20000000f00 */
[----:B-1----:R-:W-:Y:S01]  /*7170*/  FFMA.FTZ R4, R14, UR4, -R106 ;  /* 0x000000040e047c23 */ /* 0x002fe2000801086a */
[----:B------:R-:W-:Y:S06]  /*7180*/  FMUL.FTZ R14, R0, R122 ;  /* 0x0000007a000e7220 */ /* 0x000fec0000410000 */
[----:B------:R1:W2:Y:S02]  /*7190*/  MUFU.EX2 R31, R4 ;  /* 0x00000004001f7308 */ /* 0x0002a40000000800 */
[----:B-1----:R-:W-:Y:S01]  /*71a0*/  FFMA.FTZ R4, R13, UR4, -R111 ;  /* 0x000000040d047c23 */ /* 0x002fe2000801086f */
[----:B------:R-:W-:Y:S01]  /*71b0*/  FMUL.FTZ R13, R2, R121 ;  /* 0x00000079020d7220 */ /* 0x000fe20000410000 */
[----:B--2---:R-:W-:Y:S06]  /*71c0*/  MOV R138, R31 ;  /* 0x0000001f008a7202 */ /* 0x004fec0000000f00 */
[----:B------:R1:W-:Y:S02]  /*71d0*/  MUFU.EX2 R8, R4 ;  /* 0x0000000400087308 */ /* 0x0003e40000000800 */
[--C-:B-1----:R-:W-:Y:S01]  /*71e0*/  FFMA.FTZ R4, R179, UR4, -R176.reuse ;  /* 0x00000004b3047c23 */ /* 0x102fe200080108b0 */
[----:B------:R-:W-:Y:S01]  /*71f0*/  MOV R179, R19 ;  /* 0x0000001300b37202 */ /* 0x000fe20000000f00 */
[----:B------:R-:W-:Y:S06]  /*7200*/  FMUL.FTZ R19, R3, R127 ;  /* 0x0000007f03137220 */ /* 0x000fec0000410000 */
[----:B------:R1:W-:Y:S02]  /*7210*/  MUFU.EX2 R178, R4 ;  /* 0x0000000400b27308 */ /* 0x0003e40000000800 */
[--C-:B-1----:R-:W-:Y:S08]  /*7220*/  FFMA.FTZ R4, R182, UR4, -R176.reuse ;  /* 0x00000004b6047c23 */ /* 0x102ff000080108b0 */
[----:B------:R1:W2:Y:S02]  /*7230*/  MUFU.EX2 R7, R4 ;  /* 0x0000000400077308 */ /* 0x0002a40000000800 */
[--C-:B-1----:R-:W-:Y:S01]  /*7240*/  FFMA.FTZ R4, R181, UR4, -R177.reuse ;  /* 0x00000004b5047c23 */ /* 0x102fe200080108b1 */
[----:B------:R-:W-:Y:S02]  /*7250*/  MOV R181, R17 ;  /* 0x0000001100b57202 */ /* 0x000fe40000000f00 */
[----:B------:R-:W-:Y:S05]  /*7260*/  IADD3 R17, PT, PT, R220, 0x9020, RZ ;  /* 0x00009020dc117810 */ /* 0x000fea0007ffe0ff */
[----:B------:R1:W-:Y:S01]  /*7270*/  MUFU.EX2 R182, R4 ;  /* 0x0000000400b67308 */ /* 0x0003e20000000800 */
[----:B--2---:R-:W-:Y:S01]  /*7280*/  MOV R186, R7 ;  /* 0x0000000700ba7202 */ /* 0x004fe20000000f00 */
[----:B------:R-:W-:Y:S01]  /*7290*/  FMUL.FTZ R7, R3, R119 ;  /* 0x0000007703077220 */ /* 0x000fe20000410000 */
[----:B------:R-:W-:Y:S01]  /*72a0*/  MOV R105, R17 ;  /* 0x0000001100697202 */ /* 0x000fe20000000f00 */
[----:B------:R-:W-:Y:S01]  /*72b0*/  FMUL.FTZ R17, R100, R125 ;  /* 0x0000007d64117220 */ /* 0x000fe20000410000 */
[--C-:B-1----:R-:W-:Y:S01]  /*72c0*/  FFMA.FTZ R4, R180, UR4, -R177.reuse ;  /* 0x00000004b4047c23 */ /* 0x102fe200080108b1 */
[----:B------:R-:W-:Y:S02]  /*72d0*/  MOV R180, R9 ;  /* 0x0000000900b47202 */ /* 0x000fe40000000f00 */
[----:B------:R-:W-:Y:S02]  /*72e0*/  IADD3 R9, PT, PT, R220, 0x9000, RZ ;  /* 0x00009000dc097810 */ /* 0x000fe40007ffe0ff */
[----:B------:R1:W2:Y:S01]  /*72f0*/  MUFU.EX2 R6, R4 ;  /* 0x0000000400067308 */ /* 0x0002a20000000800 */
[----:B------:R-:W-:Y:S02]  /*7300*/  F2FP.F16.F32.PACK_AB R117, R180, R179 ;  /* 0x000000b3b475723e */ /* 0x000fe400000000ff */
[----:B------:R-:W-:Y:S01]  /*7310*/  @P6 IADD3 R105, PT, PT, R9, -0x20, RZ ;  /* 0xffffffe009696810 */ /* 0x000fe20007ffe0ff */
[----:B------:R-:W-:Y:S04]  /*7320*/  FMUL.FTZ R9, R2, R113 ;  /* 0x0000007102097220 */ /* 0x000fe80000410000 */
[----:B------:R-:W3:Y:S08]  /*7330*/  LDSM.16.MT88.4 R36, [R105] ;  /* 0x000000006924783b */ /* 0x000ef00000004200 */
[----:B------:R-:W4:Y:S01]  /*7340*/  LDSM.16.MT88.4 R120, [R105+0x1000] ;  /* 0x001000006978783b */ /* 0x000f220000004200 */
[--C-:B-1----:R-:W-:Y:S01]  /*7350*/  FFMA.FTZ R4, R185, UR4, -R176.reuse ;  /* 0x00000004b9047c23 */ /* 0x102fe200080108b0 */
[----:B--2---:R-:W-:Y:S01]  /*7360*/  MOV R185, R6 ;  /* 0x0000000600b97202 */ /* 0x004fe20000000f00 */
[----:B------:R-:W-:Y:S02]  /*7370*/  FMUL.FTZ R6, R3, R118 ;  /* 0x0000007603067220 */ /* 0x000fe40000410000 */
[----:B------:R1:W2:Y:S01]  /*7380*/  MUFU.EX2 R41, R4 ;  /* 0x0000000400297308 */ /* 0x0002a20000000800 */
[----:B------:R-:W-:Y:S01]  /*7390*/  F2FP.F16.F32.PACK_AB R113, R185, R182 ;  /* 0x000000b6b971723e */ /* 0x000fe200000000ff */
[--C-:B-1----:R-:W-:Y:S01]  /*73a0*/  FFMA.FTZ R4, R184, UR4, -R177.reuse ;  /* 0x00000004b8047c23 */ /* 0x102fe200080108b1 */
[----:B------:R-:W-:Y:S01]  /*73b0*/  MOV R184, R18 ;  /* 0x0000001200b87202 */ /* 0x000fe20000000f00 */
[----:B------:R-:W-:Y:S01]  /*73c0*/  FMUL.FTZ R18, R3, R126 ;  /* 0x0000007e03127220 */ /* 0x000fe20000410000 */
[----:B--2---:R-:W-:Y:S05]  /*73d0*/  F2FP.F16.F32.PACK_AB R114, R41, R34 ;  /* 0x000000222972723e */ /* 0x004fea00000000ff */
[----:B------:R1:W2:Y:S01]  /*73e0*/  MUFU.EX2 R40, R4 ;  /* 0x0000000400287308 */ /* 0x0002a20000000800 */
[----:B------:R-:W-:Y:S01]  /*73f0*/  F2FP.F16.F32.PACK_AB R118, R31, R184 ;  /* 0x000000b81f76723e */ /* 0x000fe200000000ff */
[----:B------:R-:W-:Y:S01]  /*7400*/  FMUL.FTZ R31, R0, R139 ;  /* 0x0000008b001f7220 */ /* 0x000fe20000410000 */
[----:B------:R-:W-:Y:S01]  /*7410*/  MOV R139, R35 ;  /* 0x00000023008b7202 */ /* 0x000fe20000000f00 */
[----:B------:R-:W-:Y:S01]  /*7420*/  FMUL.FTZ R34, R3, R142 ;  /* 0x0000008e03227220 */ /* 0x000fe20000410000 */
[----:B------:R-:W-:Y:S01]  /*7430*/  MOV R140, R41 ;  /* 0x00000029008c7202 */ /* 0x000fe20000000f00 */
[C---:B------:R-:W-:Y:S01]  /*7440*/  FMUL.FTZ R41, R2.reuse, R149 ;  /* 0x0000009502297220 */ /* 0x040fe20000410000 */
[----:B------:R-:W5:Y:S03]  /*7450*/  LDSM.16.MT88.4 R124, [R220+0xb000] ;  /* 0x00b00000dc7c783b */ /* 0x000f660000004200 */
[----:B------:R3:W-:Y:S01]  /*7460*/  MUFU.EX2 R142, R60 ;  /* 0x0000003c008e7308 */ /* 0x0007e20000000800 */
[----:B-1----:R-:W-:Y:S01]  /*7470*/  FFMA.FTZ R4, R187, UR4, -R177 ;  /* 0x00000004bb047c23 */ /* 0x002fe200080108b1 */
[----:B------:R-:W-:Y:S01]  /*7480*/  MOV R187, R8 ;  /* 0x0000000800bb7202 */ /* 0x000fe20000000f00 */
[----:B------:R-:W-:Y:S01]  /*7490*/  FMUL.FTZ R8, R2, R112 ;  /* 0x0000007002087220 */ /* 0x000fe20000410000 */
[----:B------:R-:W-:Y:S06]  /*74a0*/  F2FP.F16.F32.PACK_AB R112, R186, R178 ;  /* 0x000000b2ba70723e */ /* 0x000fec00000000ff */
[----:B------:R1:W4:Y:S01]  /*74b0*/  MUFU.EX2 R42, R4 ;  /* 0x00000004002a7308 */ /* 0x0003220000000800 */
[----:B------:R-:W-:Y:S01]  /*74c0*/  F2FP.F16.F32.PACK_AB R119, R35, R187 ;  /* 0x000000bb2377723e */ /* 0x000fe200000000ff */
[----:B------:R-:W-:Y:S01]  /*74d0*/  FMUL.FTZ R35, R3, R143 ;  /* 0x0000008f03237220 */ /* 0x000fe20000410000 */
[----:B--2---:R-:W-:Y:S01]  /*74e0*/  MOV R137, R40 ;  /* 0x0000002800897202 */ /* 0x004fe20000000f00 */
[----:B---3--:R-:W-:Y:S06]  /*74f0*/  FMUL.FTZ R60, R2, R168 ;  /* 0x000000a8023c7220 */ /* 0x008fec0000410000 */
[----:B------:R2:W-:Y:S01]  /*7500*/  MUFU.EX2 R143, R67 ;  /* 0x00000043008f7308 */ /* 0x0005e20000000800 */
[----:B-1----:R-:W-:Y:S01]  /*7510*/  FMUL.FTZ R4, R100, R116 ;  /* 0x0000007464047220 */ /* 0x002fe20000410000 */
[----:B------:R-:W-:Y:S02]  /*7520*/  F2FP.F16.F32.PACK_AB R116, R181, R183 ;  /* 0x000000b7b574723e */ /* 0x000fe400000000ff */
[----:B----4-:R-:W-:Y:S02]  /*7530*/  MOV R141, R42 ;  /* 0x0000002a008d7202 */ /* 0x010fe40000000f00 */
[----:B------:R-:W-:Y:S01]  /*7540*/  F2FP.F16.F32.PACK_AB R115, R42, R40 ;  /* 0x000000282a73723e */ /* 0x000fe200000000ff */
[----:B------:R-:W-:Y:S01]  /*7550*/  FMUL.FTZ R40, R2, R148 ;  /* 0x0000009402287220 */ /* 0x000fe20000410000 */
[----:B------:R-:W-:Y:S01]  /*7560*/  FMUL.FTZ R42, R0, R150 ;  /* 0x00000096002a7220 */ /* 0x000fe20000410000 */
[-C--:B------:R-:W-:Y:S05]  /*7570*/  HMMA.16816.F32 R4, R116, R20.reuse, R4 ;  /* 0x000000147404723c */ /* 0x080fea0000001804 */
[----:B--2---:R-:W-:Y:S02]  /*7580*/  FMUL.FTZ R67, R3, R175 ;  /* 0x000000af03437220 */ /* 0x004fe40000410000 */
[----:B------:R-:W-:Y:S01]  /*7590*/  LDSM.16.MT88.4 R172, [R105+0x1c00] ;  /* 0x001c000069ac783b */ /* 0x000fe20000004200 */
[C---:B------:R-:W-:Y:S04]  /*75a0*/  HMMA.16816.F32 R8, R112.reuse, R20, R8 ;  /* 0x000000147008723c */ /* 0x040fe80000001808 */
[C---:B------:R-:W-:Y:S01]  /*75b0*/  FMUL.FTZ R21, R100.reuse, R129 ;  /* 0x0000008164157220 */ /* 0x040fe20000410000 */
[----:B------:R-:W-:Y:S01]  /*75c0*/  FMUL.FTZ R20, R100, R128 ;  /* 0x0000008064147220 */ /* 0x000fe20000410000 */
[--C-:B------:R-:W-:Y:S02]  /*75d0*/  FFMA.FTZ R128, R191, UR4, -R111.reuse ;  /* 0x00000004bf807c23 */ /* 0x100fe4000801086f */
[-C--:B------:R-:W-:Y:S02]  /*75e0*/  HMMA.16816.F32 R12, R112, R22.reuse, R12 ;  /* 0x00000016700c723c */ /* 0x080fe4000000180c */
[----:B------:R1:W-:Y:S06]  /*75f0*/  MUFU.EX2 R250, R128 ;  /* 0x0000008000fa7308 */ /* 0x0003ec0000000800 */
[C---:B------:R-:W-:Y:S04]  /*7600*/  HMMA.16816.F32 R16, R116.reuse, R22, R16 ;  /* 0x000000167410723c */ /* 0x040fe80000001810 */
[C---:B------:R-:W-:Y:S01]  /*7610*/  FMUL.FTZ R22, R3.reuse, R130 ;  /* 0x0000008203167220 */ /* 0x040fe20000410000 */
[C---:B------:R-:W-:Y:S01]  /*7620*/  FMUL.FTZ R23, R3.reuse, R131 ;  /* 0x0000008303177220 */ /* 0x040fe20000410000 */
[----:B-1----:R-:W-:Y:S06]  /*7630*/  FFMA.FTZ R128, R204, UR4, -R176 ;  /* 0x00000004cc807c23 */ /* 0x002fec00080108b0 */
[-C--:B------:R-:W-:Y:S01]  /*7640*/  HMMA.16816.F32 R20, R116, R36.reuse, R20 ;  /* 0x000000247414723c */ /* 0x080fe20000001814 */
[----:B------:R1:W-:Y:S07]  /*7650*/  MUFU.EX2 R245, R128 ;  /* 0x0000008000f57308 */ /* 0x0003ee0000000800 */
[C---:B------:R-:W-:Y:S04]  /*7660*/  HMMA.16816.F32 R24, R112.reuse, R36, R24 ;  /* 0x000000247018723c */ /* 0x040fe80000001818 */
[C---:B------:R-:W-:Y:S01]  /*7670*/  FMUL.FTZ R36, R100.reuse, R144 ;  /* 0x0000009064247220 */ /* 0x040fe20000410000 */
[----:B------:R-:W-:Y:S01]  /*7680*/  FMUL.FTZ R37, R100, R145 ;  /* 0x0000009164257220 */ /* 0x000fe20000410000 */
[----:B------:R2:W-:Y:S02]  /*7690*/  MUFU.EX2 R144, R62 ;  /* 0x0000003e00907308 */ /* 0x0005e40000000800 */
[-C--:B------:R-:W-:Y:S01]  /*76a0*/  HMMA.16816.F32 R28, R112, R38.reuse, R28 ;  /* 0x00000026701c723c */ /* 0x080fe2000000181c */
[----:B-1----:R-:W-:Y:S07]  /*76b0*/  LDSM.16.MT88.4 R128, [R105+0x400] ;  /* 0x000400006980783b */ /* 0x002fee0000004200 */
[C---:B------:R-:W-:Y:S04]  /*76c0*/  HMMA.16816.F32 R32, R116.reuse, R38, R32 ;  /* 0x000000267420723c */ /* 0x040fe80000001820 */
[C---:B------:R-:W-:Y:S01]  /*76d0*/  FMUL.FTZ R38, R3.reuse, R146 ;  /* 0x0000009203267220 */ /* 0x040fe20000410000 */
[C---:B------:R-:W-:Y:S01]  /*76e0*/  FMUL.FTZ R39, R3.reuse, R147 ;  /* 0x0000009303277220 */ /* 0x040fe20000410000 */
[----:B--2---:R-:W-:Y:S06]  /*76f0*/  FMUL.FTZ R62, R0, R170 ;  /* 0x000000aa003e7220 */ /* 0x004fec0000410000 */
[-C--:B------:R-:W-:Y:S08]  /*7700*/  HMMA.16816.F32 R36, R116, R52.reuse, R36 ;  /* 0x000000347424723c */ /* 0x080ff00000001824 */
[C---:B------:R-:W-:Y:S04]  /*7710*/  HMMA.16816.F32 R40, R112.reuse, R52, R40 ;  /* 0x000000347028723c */ /* 0x040fe80000001828 */
[C---:B------:R-:W-:Y:S01]  /*7720*/  FMUL.FTZ R52, R100.reuse, R160 ;  /* 0x000000a064347220 */ /* 0x040fe20000410000 */
[----:B------:R-:W-:Y:S03]  /*7730*/  FMUL.FTZ R53, R100, R161 ;  /* 0x000000a164357220 */ /* 0x000fe60000410000 */
[-C--:B------:R-:W-:Y:S08]  /*7740*/  HMMA.16816.F32 R44, R112, R54.reuse, R44 ;  /* 0x00000036702c723c */ /* 0x080ff0000000182c */
[C---:B------:R-:W-:Y:S04]  /*7750*/  HMMA.16816.F32 R48, R116.reuse, R54, R48 ;  /* 0x000000367430723c */ /* 0x040fe80000001830 */
[C---:B------:R-:W-:Y:S01]  /*7760*/  FMUL.FTZ R54, R3.reuse, R162 ;  /* 0x000000a203367220 */ /* 0x040fe20000410000 */
[----:B------:R-:W-:Y:S07]  /*7770*/  FMUL.FTZ R55, R3, R163 ;  /* 0x000000a303377220 */ /* 0x000fee0000410000 */
[-C--:B------:R-:W-:Y:S08]  /*7780*/  HMMA.16816.F32 R52, R116, R120.reuse, R52 ;  /* 0x000000787434723c */ /* 0x080ff00000001834 */
[C---:B------:R-:W-:Y:S04]  /*7790*/  HMMA.16816.F32 R56, R112.reuse, R120, R56 ;  /* 0x000000787038723c */ /* 0x040fe80000001838 */
[--C-:B------:R-:W-:Y:S04]  /*77a0*/  FFMA.FTZ R120, R195, UR4, -R111.reuse ;  /* 0x00000004c3787c23 */ /* 0x100fe8000801086f */
[-C--:B------:R-:W-:Y:S01]  /*77b0*/  HMMA.16816.F32 R60, R112, R122.reuse, R60 ;  /* 0x0000007a703c723c */ /* 0x080fe2000000183c */
[----:B------:R1:W2:Y:S07]  /*77c0*/  MUFU.EX2 R145, R120 ;  /* 0x0000007800917308 */ /* 0x0002ae0000000800 */
[C---:B------:R-:W-:Y:S08]  /*77d0*/  HMMA.16816.F32 R64, R116.reuse, R122, R64 ;  /* 0x0000007a7440723c */ /* 0x040ff00000001840 */
[-C--:B-----5:R-:W-:Y:S03]  /*77e0*/  HMMA.16816.F32 R68, R116, R124.reuse, R68 ;  /* 0x0000007c7444723c */ /* 0x0a0fe60000001844 */
[----:B-1----:R-:W-:Y:S04]  /*77f0*/  FFMA.FTZ R120, R188, UR4, -R106 ;  /* 0x00000004bc787c23 */ /* 0x002fe8000801086a */
[----:B------:R1:W-:Y:S01]  /*7800*/  MUFU.EX2 R146, R120 ;  /* 0x0000007800927308 */ /* 0x0003e20000000800 */
[C---:B------:R-:W-:Y:S04]  /*7810*/  HMMA.16816.F32 R72, R112.reuse, R124, R72 ;  /* 0x0000007c7048723c */ /* 0x040fe80000001848 */
[----:B------:R-:W-:Y:S01]  /*7820*/  FFMA.FTZ R124, R192, UR4, -R111 ;  /* 0x00000004c07c7c23 */ /* 0x000fe2000801086f */
[----:B------:R-:W-:Y:S03]  /*7830*/  FFMA.FTZ R125, R196, UR4, -R176 ;  /* 0x00000004c47d7c23 */ /* 0x000fe600080108b0 */
[-C--:B------:R-:W-:Y:S01]  /*7840*/  HMMA.16816.F32 R76, R112, R126.reuse, R76 ;  /* 0x0000007e704c723c */ /* 0x080fe2000000184c */
[----:B------:R3:W-:Y:S07]  /*7850*/  MUFU.EX2 R251, R124 ;  /* 0x0000007c00fb7308 */ /* 0x0007ee0000000800 */
[C---:B------:R-:W-:Y:S03]  /*7860*/  HMMA.16816.F32 R80, R116.reuse, R126, R80 ;  /* 0x0000007e7450723c */ /* 0x040fe60000001850 */
[----:B------:R4:W-:Y:S01]  /*7870*/  MUFU.EX2 R249, R125 ;  /* 0x0000007d00f97308 */ /* 0x0009e20000000800 */
[----:B-1----:R-:W-:Y:S09]  /*7880*/  FFMA.FTZ R120, R189, UR4, -R106 ;  /* 0x00000004bd787c23 */ /* 0x002ff2000801086a */
[----:B------:R1:W5:Y:S01]  /*7890*/  MUFU.EX2 R252, R120 ;  /* 0x0000007800fc7308 */ /* 0x0003620000000800 */
[--C-:B---3--:R-:W-:Y:S09]  /*78a0*/  FFMA.FTZ R124, R197, UR4, -R176.reuse ;  /* 0x00000004c57c7c23 */ /* 0x108ff200080108b0 */
[----:B------:R3:W5:Y:S01]  /*78b0*/  MUFU.EX2 R248, R124 ;  /* 0x0000007c00f87308 */ /* 0x0007620000000800 */
[--C-:B----4-:R-:W-:Y:S09]  /*78c0*/  FFMA.FTZ R125, R199, UR4, -R177.reuse ;  /* 0x00000004c77d7c23 */ /* 0x110ff200080108b1 */
[----:B------:R-:W-:Y:S01]  /*78d0*/  MUFU.EX2 R246, R125 ;  /* 0x0000007d00f67308 */ /* 0x000fe20000000800 */
[----:B-1----:R-:W1:Y:S01]  /*78e0*/  LDSM.16.MT88.4 R120, [R105+0x2000] ;  /* 0x002000006978783b */ /* 0x002e620000004200 */
[--C-:B---3--:R-:W-:Y:S08]  /*78f0*/  FFMA.FTZ R124, R198, UR4, -R177.reuse ;  /* 0x00000004c67c7c23 */ /* 0x108ff000080108b1 */
[----:B------:R3:W4:Y:S02]  /*7900*/  MUFU.EX2 R247, R124 ;  /* 0x0000007c00f77308 */ /* 0x0007240000000800 */
[----:B---3--:R-:W3:Y:S01]  /*7910*/  LDSM.16.MT88.4 R124, [R220+0x9400] ;  /* 0x00940000dc7c783b */ /* 0x008ee20000004200 */
[-C--:B-1----:R-:W-:Y:S08]  /*7920*/  HMMA.16816.F32 R84, R116, R120.reuse, R84 ;  /* 0x000000787454723c */ /* 0x082ff00000001854 */
[C---:B------:R-:W-:Y:S04]  /*7930*/  HMMA.16816.F32 R88, R112.reuse, R120, R88 ;  /* 0x000000787058723c */ /* 0x040fe80000001858 */
[----:B------:R-:W-:Y:S04]  /*7940*/  FFMA.FTZ R120, R205, UR4, -R176 ;  /* 0x00000004cd787c23 */ /* 0x000fe800080108b0 */
[-C--:B------:R-:W-:Y:S01]  /*7950*/  HMMA.16816.F32 R92, R112, R122.reuse, R92 ;  /* 0x0000007a705c723c */ /* 0x080fe2000000185c */
[----:B------:R1:W3:Y:S02]  /*7960*/  MUFU.EX2 R244, R120 ;  /* 0x0000007800f47308 */ /* 0x0002e40000000800 */
[--C-:B------:R-:W-:Y:S01]  /*7970*/  FFMA.FTZ R112, R207, UR4, -R177.reuse ;  /* 0x00000004cf707c23 */ /* 0x100fe200080108b1 */
[----:B--2---:R-:W-:Y:S02]  /*7980*/  F2FP.F16.F32.PACK_AB R113, R145, R143 ;  /* 0x0000008f9171723e */ /* 0x004fe400000000ff */
[----:B-----5:R-:W-:Y:S02]  /*7990*/  F2FP.F16.F32.PACK_AB R114, R252, R146 ;  /* 0x00000092fc72723e */ /* 0x020fe400000000ff */
[----:B------:R-:W-:Y:S03]  /*79a0*/  HMMA.16816.F32 R96, R116, R122, R96 ;  /* 0x0000007a7460723c */ /* 0x000fe60000001860 */
[----:B------:R2:W-:Y:S01]  /*79b0*/  MUFU.EX2 R243, R112 ;  /* 0x0000007000f37308 */ /* 0x0005e20000000800 */
[----:B------:R-:W-:Y:S02]  /*79c0*/  F2FP.F16.F32.PACK_AB R115, R251, R250 ;  /* 0x000000fafb73723e */ /* 0x000fe400000000ff */
[----:B------:R-:W-:Y:S02]  /*79d0*/  F2FP.F16.F32.PACK_AB R116, R248, R249 ;  /* 0x000000f9f874723e */ /* 0x000fe400000000ff */
[----:B----4-:R-:W-:Y:S01]  /*79e0*/  F2FP.F16.F32.PACK_AB R117, R246, R247 ;  /* 0x000000f7f675723e */ /* 0x010fe200000000ff */
[----:B-1----:R-:W-:Y:S01]  /*79f0*/  FFMA.FTZ R120, R206, UR4, -R177 ;  /* 0x00000004ce787c23 */ /* 0x002fe200080108b1 */
[----:B---3--:R-:W-:Y:S03]  /*7a00*/  F2FP.F16.F32.PACK_AB R118, R244, R245 ;  /* 0x000000f5f476723e */ /* 0x008fe600000000ff */
[----:B------:R-:W1:Y:S01]  /*7a10*/  MUFU.EX2 R242, R120 ;  /* 0x0000007800f27308 */ /* 0x000e620000000800 */
[----:B--2---:R-:W-:Y:S07]  /*7a20*/  F2FP.F16.F32.PACK_AB R112, R144, R142 ;  /* 0x0000008e9070723e */ /* 0x004fee00000000ff */
[-C--:B------:R-:W-:Y:S05]  /*7a30*/  HMMA.16816.F32 R4, R112, R124.reuse, R4 ;  /* 0x0000007c7004723c */ /* 0x080fea0000001804 */
[----:B-1----:R-:W-:Y:S01]  /*7a40*/  F2FP.F16.F32.PACK_AB R119, R243, R242 ;  /* 0x000000f2f377723e */ /* 0x002fe200000000ff */
[----:B------:R-:W1:Y:S06]  /*7a50*/  LDSM.16.MT88.4 R120, [R105+0x1400] ;  /* 0x001400006978783b */ /* 0x000e6c0000004200 */
[C---:B------:R-:W-:Y:S04]  /*7a60*/  HMMA.16816.F32 R8, R116.reuse, R124, R8 ;  /* 0x0000007c7408723c */ /* 0x040fe80000001808 */
[--C-:B------:R-:W-:Y:S04]  /*7a70*/  FFMA.FTZ R124, R214, UR4, -R106.reuse ;  /* 0x00000004d67c7c23 */ /* 0x100fe8000801086a */
[-C--:B------:R-:W-:Y:S01]  /*7a80*/  HMMA.16816.F32 R12, R116, R126.reuse, R12 ;  /* 0x0000007e740c723c */ /* 0x080fe2000000180c */
[----:B------:R2:W-:Y:S07]  /*7a90*/  MUFU.EX2 R241, R124 ;  /* 0x0000007c00f17308 */ /* 0x0005ee0000000800 */
[C---:B------:R-:W-:Y:S08]  /*7aa0*/  HMMA.16816.F32 R16, R112.reuse, R126, R16 ;  /* 0x0000007e7010723c */ /* 0x040ff00000001810 */
[-C--:B------:R-:W-:Y:S03]  /*7ab0*/  HMMA.16816.F32 R20, R112, R128.reuse, R20 ;  /* 0x000000807014723c */ /* 0x080fe60000001814 */
[--C-:B--2---:R-:W-:Y:S04]  /*7ac0*/  FFMA.FTZ R124, R212, UR4, -R106.reuse ;  /* 0x00000004d47c7c23 */ /* 0x104fe8000801086a */
[----:B------:R2:W-:Y:S01]  /*7ad0*/  MUFU.EX2 R240, R124 ;  /* 0x0000007c00f07308 */ /* 0x0005e20000000800 */
[C---:B------:R-:W-:Y:S04]  /*7ae0*/  HMMA.16816.F32 R24, R116.reuse, R128, R24 ;  /* 0x000000807418723c */ /* 0x040fe80000001818 */
[--C-:B------:R-:W-:Y:S04]  /*7af0*/  FFMA.FTZ R128, R213, UR4, -R111.reuse ;  /* 0x00000004d5807c23 */ /* 0x100fe8000801086f */
[-C--:B------:R-:W-:Y:S01]  /*7b00*/  HMMA.16816.F32 R28, R116, R130.reuse, R28 ;  /* 0x00000082741c723c */ /* 0x080fe2000000181c */
[----:B------:R3:W-:Y:S07]  /*7b10*/  MUFU.EX2 R239, R128 ;  /* 0x0000008000ef7308 */ /* 0x0007ee0000000800 */
[C---:B------:R-:W-:Y:S01]  /*7b20*/  HMMA.16816.F32 R32, R112.reuse, R130, R32 ;  /* 0x000000827020723c */ /* 0x040fe20000001820 */
[----:B--2---:R-:W2:Y:S07]  /*7b30*/  LDSM.16.MT88.4 R124, [R220+0xb400] ;  /* 0x00b40000dc7c783b */ /* 0x004eae0000004200 */
[-C--:B------:R-:W-:Y:S03]  /*7b40*/  HMMA.16816.F32 R36, R112, R132.reuse, R36 ;  /* 0x000000847024723c */ /* 0x080fe60000001824 */
[--C-:B---3--:R-:W-:Y:S01]  /*7b50*/  FFMA.FTZ R128, R215, UR4, -R111.reuse ;  /* 0x00000004d7807c23 */ /* 0x108fe2000801086f */
[----:B------:R-:W-:Y:S03]  /*7b60*/  MOV R215, R146 ;  /* 0x0000009200d77202 */ /* 0x000fe60000000f00 */
[----:B------:R3:W-:Y:S01]  /*7b70*/  MUFU.EX2 R214, R128 ;  /* 0x0000008000d67308 */ /* 0x0007e20000000800 */
[C---:B------:R-:W-:Y:S08]  /*7b80*/  HMMA.16816.F32 R40, R116.reuse, R132, R40 ;  /* 0x000000847428723c */ /* 0x040ff00000001828 */
[-C--:B------:R-:W-:Y:S08]  /*7b90*/  HMMA.16816.F32 R44, R116, R134.reuse, R44 ;  /* 0x00000086742c723c */ /* 0x080ff0000000182c */
[C---:B------:R-:W-:Y:S01]  /*7ba0*/  HMMA.16816.F32 R48, R112.reuse, R134, R48 ;  /* 0x000000867030723c */ /* 0x040fe20000001830 */
[----:B------:R-:W-:Y:S03]  /*7bb0*/  LDSM.16.MT88.4 R132, [R220+0xa800] ;  /* 0x00a80000dc84783b */ /* 0x000fe60000004200 */
[--C-:B---3--:R-:W-:Y:S04]  /*7bc0*/  FFMA.FTZ R128, R208, UR4, -R106.reuse ;  /* 0x00000004d0807c23 */ /* 0x108fe8000801086a */
[-C--:B-1----:R-:W-:Y:S01]  /*7bd0*/  HMMA.16816.F32 R52, R112, R120.reuse, R52 ;  /* 0x000000787034723c */ /* 0x082fe20000001834 */
[----:B------:R1:W-:Y:S07]  /*7be0*/  MUFU.EX2 R213, R128 ;  /* 0x0000008000d57308 */ /* 0x0003ee0000000800 */
[C---:B------:R-:W-:Y:S04]  /*7bf0*/  HMMA.16816.F32 R56, R116.reuse, R120, R56 ;  /* 0x000000787438723c */ /* 0x040fe80000001838 */
[--C-:B------:R-:W-:Y:S04]  /*7c00*/  FFMA.FTZ R120, R210, UR4, -R111.reuse ;  /* 0x00000004d2787c23 */ /* 0x100fe8000801086f */
[-C--:B------:R-:W-:Y:S01]  /*7c10*/  HMMA.16816.F32 R60, R116, R122.reuse, R60 ;  /* 0x0000007a743c723c */ /* 0x080fe2000000183c */
[----:B------:R3:W-:Y:S02]  /*7c20*/  MUFU.EX2 R210, R120 ;  /* 0x0000007800d27308 */ /* 0x0007e40000000800 */
[----:B-1----:R-:W-:Y:S05]  /*7c30*/  FFMA.FTZ R128, R209, UR4, -R106 ;  /* 0x00000004d1807c23 */ /* 0x002fea000801086a */
[C---:B------:R-:W-:Y:S03]  /*7c40*/  HMMA.16816.F32 R64, R112.reuse, R122, R64 ;  /* 0x0000007a7040723c */ /* 0x040fe60000001840 */
[----:B------:R1:W-:Y:S05]  /*7c50*/  MUFU.EX2 R212, R128 ;  /* 0x0000008000d47308 */ /* 0x0003ea0000000800 */
[-C--:B--2---:R-:W-:Y:S03]  /*7c60*/  HMMA.16816.F32 R68, R112, R124.reuse, R68 ;  /* 0x0000007c7044723c */ /* 0x084fe60000001844 */
[----:B---3--:R-:W-:Y:S04]  /*7c70*/  FFMA.FTZ R120, R211, UR4, -R111 ;  /* 0x00000004d3787c23 */ /* 0x008fe8000801086f */
[----:B------:R2:W-:Y:S01]  /*7c80*/  MUFU.EX2 R211, R120 ;  /* 0x0000007800d37308 */ /* 0x0005e20000000800 */
[C---:B------:R-:W-:Y:S01]  /*7c90*/  HMMA.16816.F32 R72, R116.reuse, R124, R72 ;  /* 0x0000007c7448723c */ /* 0x040fe20000001848 */
[----:B-1----:R-:W1:Y:S03]  /*7ca0*/  LDSM.16.MT88.4 R128, [R105+0x2400] ;  /* 0x002400006980783b */ /* 0x002e660000004200 */
[--C-:B------:R-:W-:Y:S01]  /*7cb0*/  FFMA.FTZ R124, R228, UR4, -R176.reuse ;  /* 0x00000004e47c7c23 */ /* 0x100fe200080108b0 */
[----:B------:R-:W-:Y:S03]  /*7cc0*/  MOV R228, R141 ;  /* 0x0000008d00e47202 */ /* 0x000fe60000000f00 */
[-C--:B------:R-:W-:Y:S01]  /*7cd0*/  HMMA.16816.F32 R76, R116, R126.reuse, R76 ;  /* 0x0000007e744c723c */ /* 0x080fe2000000184c */
[----:B------:R3:W-:Y:S07]  /*7ce0*/  MUFU.EX2 R204, R124 ;  /* 0x0000007c00cc7308 */ /* 0x0007ee0000000800 */
[C---:B------:R-:W-:Y:S04]  /*7cf0*/  HMMA.16816.F32 R80, R112.reuse, R126, R80 ;  /* 0x0000007e7050723c */ /* 0x040fe80000001850 */
[--C-:B--2---:R-:W-:Y:S01]  /*7d00*/  FFMA.FTZ R120, R216, UR4, -R176.reuse ;  /* 0x00000004d8787c23 */ /* 0x104fe200080108b0 */
[----:B------:R-:W-:Y:S03]  /*7d10*/  MOV R216, R145 ;  /* 0x0000009100d87202 */ /* 0x000fe60000000f00 */
[----:B------:R2:W-:Y:S01]  /*7d20*/  MUFU.EX2 R208, R120 ;  /* 0x0000007800d07308 */ /* 0x0005e20000000800 */
[--C-:B---3--:R-:W-:Y:S01]  /*7d30*/  FFMA.FTZ R124, R219, UR4, -R176.reuse ;  /* 0x00000004db7c7c23 */ /* 0x108fe200080108b0 */
[----:B------:R-:W-:Y:S08]  /*7d40*/  MOV R219, R140 ;  /* 0x0000008c00db7202 */ /* 0x000ff00000000f00 */
[----:B------:R3:W-:Y:S01]  /*7d50*/  MUFU.EX2 R205, R124 ;  /* 0x0000007c00cd7308 */ /* 0x0007e20000000800 */
[----:B--2---:R-:W-:Y:S01]  /*7d60*/  FFMA.FTZ R120, R217, UR4, -R176 ;  /* 0x00000004d9787c23 */ /* 0x004fe200080108b0 */
[-C--:B-1----:R-:W-:Y:S08]  /*7d70*/  HMMA.16816.F32 R84, R112, R128.reuse, R84 ;  /* 0x000000807054723c */ /* 0x082ff00000001854 */
[----:B------:R1:W2:Y:S01]  /*7d80*/  MUFU.EX2 R209, R120 ;  /* 0x0000007800d17308 */ /* 0x0002a20000000800 */
[----:B------:R-:W-:Y:S01]  /*7d90*/  MOV R217, R144 ;  /* 0x0000009000d97202 */ /* 0x000fe20000000f00 */
[--C-:B---3--:R-:W-:Y:S01]  /*7da0*/  FFMA.FTZ R124, R229, UR4, -R177.reuse ;  /* 0x00000004e57c7c23 */ /* 0x108fe200080108b1 */
[C---:B------:R-:W-:Y:S07]  /*7db0*/  HMMA.16816.F32 R88, R116.reuse, R128, R88 ;  /* 0x000000807458723c */ /* 0x040fee0000001858 */
[----:B------:R3:W-:Y:S01]  /*7dc0*/  MUFU.EX2 R199, R124 ;  /* 0x0000007c00c77308 */ /* 0x0007e20000000800 */
[--C-:B------:R-:W-:Y:S01]  /*7dd0*/  FFMA.FTZ R128, R230, UR4, -R177.reuse ;  /* 0x00000004e6807c23 */ /* 0x100fe200080108b1 */
[----:B------:R-:W-:Y:S02]  /*7de0*/  MOV R230, R138 ;  /* 0x0000008a00e67202 */ /* 0x000fe40000000f00 */
[----:B------:R-:W-:Y:S01]  /*7df0*/  MOV R229, R139 ;  /* 0x0000008b00e57202 */ /* 0x000fe20000000f00 */
[-C--:B------:R-:W-:Y:S05]  /*7e00*/  HMMA.16816.F32 R92, R116, R130.reuse, R92 ;  /* 0x00000082745c723c */ /* 0x080fea000000185c */
[----:B------:R4:W5:Y:S01]  /*7e10*/  MUFU.EX2 R198, R128 ;  /* 0x0000008000c67308 */ /* 0x0009620000000800 */
[----:B-1----:R-:W-:Y:S01]  /*7e20*/  FFMA.FTZ R120, R218, UR4, -R177 ;  /* 0x00000004da787c23 */ /* 0x002fe200080108b1 */
[----:B------:R-:W-:Y:S02]  /*7e30*/  MOV R218, R143 ;  /* 0x0000008f00da7202 */ /* 0x000fe40000000f00 */
[----:B--2---:R-:W-:Y:S01]  /*7e40*/  F2FP.F16.F32.PACK_AB R116, R209, R208 ;  /* 0x000000d0d174723e */ /* 0x004fe200000000ff */
[----:B------:R-:W-:Y:S05]  /*7e50*/  HMMA.16816.F32 R96, R112, R130, R96 ;  /* 0x000000827060723c */ /* 0x000fea0000001860 */
[----:B------:R1:W-:Y:S01]  /*7e60*/  MUFU.EX2 R206, R120 ;  /* 0x0000007800ce7308 */ /* 0x0003e20000000800 */
[----:B---3--:R-:W-:Y:S01]  /*7e70*/  LDSM.16.MT88.4 R124, [R105+0x800] ;  /* 0x00080000697c783b */ /* 0x008fe20000004200 */
[----:B------:R-:W-:Y:S02]  /*7e80*/  F2FP.F16.F32.PACK_AB R112, R240, R241 ;  /* 0x000000f1f070723e */ /* 0x000fe400000000ff */
[----:B------:R-:W-:Y:S02]  /*7e90*/  F2FP.F16.F32.PACK_AB R113, R214, R239 ;  /* 0x000000efd671723e */ /* 0x000fe400000000ff */
[----:B------:R-:W-:Y:S02]  /*7ea0*/  F2FP.F16.F32.PACK_AB R114, R212, R213 ;  /* 0x000000d5d472723e */ /* 0x000fe400000000ff */
[----:B------:R-:W-:Y:S01]  /*7eb0*/  F2FP.F16.F32.PACK_AB R115, R211, R210 ;  /* 0x000000d2d373723e */ /* 0x000fe200000000ff */
[----:B----4-:R-:W-:Y:S01]  /*7ec0*/  FFMA.FTZ R128, R233, UR4, -R111 ;  /* 0x00000004e9807c23 */ /* 0x010fe2000801086f */
[----:B------:R-:W-:Y:S02]  /*7ed0*/  F2FP.F16.F32.PACK_AB R118, R205, R204 ;  /* 0x000000cccd76723e */ /* 0x000fe400000000ff */
[----:B-----5:R-:W-:Y:S01]  /*7ee0*/  F2FP.F16.F32.PACK_AB R119, R198, R199 ;  /* 0x000000c7c677723e */ /* 0x020fe200000000ff */
[----:B------:R2:W-:Y:S01]  /*7ef0*/  MUFU.EX2 R194, R128 ;  /* 0x0000008000c27308 */ /* 0x0005e20000000800 */
[----:B------:R-:W-:Y:S01]  /*7f00*/  MOV R233, R187 ;  /* 0x000000bb00e97202 */ /* 0x000fe20000000f00 */
[--C-:B-1----:R-:W-:Y:S01]  /*7f10*/  FFMA.FTZ R120, R227, UR4, -R177.reuse ;  /* 0x00000004e3787c23 */ /* 0x102fe200080108b1 */
[----:B------:R-:W-:Y:S01]  /*7f20*/  FFMA.FTZ R177, R109, UR4, -R177 ;  /* 0x000000046db17c23 */ /* 0x000fe200080108b1 */
[----:B------:R-:W-:Y:S06]  /*7f30*/  MOV R227, R142 ;  /* 0x0000008e00e37202 */ /* 0x000fec0000000f00 */
[----:B------:R1:W3:Y:S01]  /*7f40*/  MUFU.EX2 R207, R120 ;  /* 0x0000007800cf7308 */ /* 0x0002e20000000800 */
[----:B------:R-:W-:Y:S09]  /*7f50*/  LDSM.16.MT88.4 R140, [R105+0xc00] ;  /* 0x000c0000698c783b */ /* 0x000ff20000004200 */
[----:B------:R-:W-:Y:S01]  /*7f60*/  MUFU.EX2 R187, R108 ;  /* 0x0000006c00bb7308 */ /* 0x000fe20000000800 */
[--C-:B--2---:R-:W-:Y:S01]  /*7f70*/  FFMA.FTZ R128, R234, UR4, -R111.reuse ;  /* 0x00000004ea807c23 */ /* 0x104fe2000801086f */
[----:B------:R-:W-:Y:S08]  /*7f80*/  MOV R234, R184 ;  /* 0x000000b800ea7202 */ /* 0x000ff00000000f00 */
[----:B------:R2:W4:Y:S01]  /*7f90*/  MUFU.EX2 R195, R128 ;  /* 0x0000008000c37308 */ /* 0x0005220000000800 */
[----:B-1----:R-:W1:Y:S01]  /*7fa0*/  LDSM.16.MT88.4 R120, [R220+0x9800] ;  /* 0x00980000dc78783b */ /* 0x002e620000004200 */
[----:B---3--:R-:W-:Y:S01]  /*7fb0*/  F2FP.F16.F32.PACK_AB R117, R207, R206 ;  /* 0x000000cecf75723e */ /* 0x008fe200000000ff */
[--C-:B--2---:R-:W-:Y:S01]  /*7fc0*/  FFMA.FTZ R128, R201, UR4, -R106.reuse ;  /* 0x00000004c9807c23 */ /* 0x104fe2000801086a */
[----:B----4-:R-:W-:Y:S02]  /*7fd0*/  F2FP.F16.F32.PACK_AB R109, R195, R194 ;  /* 0x000000c2c36d723e */ /* 0x010fe400000000ff */
[----:B------:R-:W-:Y:S04]  /*7fe0*/  MOV R201, R185 ;  /* 0x000000b900c97202 */ /* 0x000fe80000000f00 */
[----:B------:R2:W-:Y:S02]  /*7ff0*/  MUFU.EX2 R192, R128 ;  /* 0x0000008000c07308 */ /* 0x0005e40000000800 */
[----:B--2---:R-:W-:Y:S01]  /*8000*/  LDSM.16.MT88.4 R128, [R105+0x2800] ;  /* 0x002800006980783b */ /* 0x004fe20000004200 */
[-C--:B-1----:R-:W-:Y:S08]  /*8010*/  HMMA.16816.F32 R4, R112, R120.reuse, R4 ;  /* 0x000000787004723c */ /* 0x082ff00000001804 */
[C---:B------:R-:W-:Y:S08]  /*8020*/  HMMA.16816.F32 R8, R116.reuse, R120, R8 ;  /* 0x000000787408723c */ /* 0x040ff00000001808 */
[-C--:B------:R-:W-:Y:S08]  /*8030*/  HMMA.16816.F32 R12, R116, R122.reuse, R12 ;  /* 0x0000007a740c723c */ /* 0x080ff0000000180c */
[C---:B------:R-:W-:Y:S01]  /*8040*/  HMMA.16816.F32 R16, R112.reuse, R122, R16 ;  /* 0x0000007a7010723c */ /* 0x040fe20000001810 */
[----:B------:R-:W1:Y:S07]  /*8050*/  LDSM.16.MT88.4 R120, [R105+0x1800] ;  /* 0x001800006978783b */ /* 0x000e6e0000004200 */
[-C--:B------:R-:W-:Y:S08]  /*8060*/  HMMA.16816.F32 R20, R112, R124.reuse, R20 ;  /* 0x0000007c7014723c */ /* 0x080ff00000001814 */
[C---:B------:R-:W-:Y:S04]  /*8070*/  HMMA.16816.F32 R24, R116.reuse, R124, R24 ;  /* 0x0000007c7418723c */ /* 0x040fe80000001818 */
[--C-:B------:R-:W-:Y:S01]  /*8080*/  FFMA.FTZ R124, R231, UR4, -R106.reuse ;  /* 0x00000004e77c7c23 */ /* 0x100fe2000801086a */
[----:B------:R-:W-:Y:S03]  /*8090*/  MOV R231, R137 ;  /* 0x0000008900e77202 */ /* 0x000fe60000000f00 */
[-C--:B------:R-:W-:Y:S01]  /*80a0*/  HMMA.16816.F32 R28, R116, R126.reuse, R28 ;  /* 0x0000007e741c723c */ /* 0x080fe2000000181c */
[----:B------:R2:W-:Y:S07]  /*80b0*/  MUFU.EX2 R196, R124 ;  /* 0x0000007c00c47308 */ /* 0x0005ee0000000800 */
[C---:B------:R-:W-:Y:S08]  /*80c0*/  HMMA.16816.F32 R32, R112.reuse, R126, R32 ;  /* 0x0000007e7020723c */ /* 0x040ff00000001820 */
[-C--:B------:R-:W-:Y:S03]  /*80d0*/  HMMA.16816.F32 R36, R112, R132.reuse, R36 ;  /* 0x000000847024723c */ /* 0x080fe60000001824 */
[--C-:B--2---:R-:W-:Y:S01]  /*80e0*/  FFMA.FTZ R124, R232, UR4, -R106.reuse ;  /* 0x00000004e87c7c23 */ /* 0x104fe2000801086a */
[----:B------:R-:W-:Y:S01]  /*80f0*/  MOV R232, R136 ;  /* 0x0000008800e87202 */ /* 0x000fe20000000f00 */
[----:B------:R-:W-:Y:S01]  /*8100*/  FFMA.FTZ R106, R200, UR4, -R106 ;  /* 0x00000004c86a7c23 */ /* 0x000fe2000801086a */
[----:B------:R-:W-:Y:S01]  /*8110*/  MOV R136, R183 ;  /* 0x000000b700887202 */ /* 0x000fe20000000f00 */
[----:B------:R2:W3:Y:S01]  /*8120*/  MUFU.EX2 R197, R124 ;  /* 0x0000007c00c57308 */ /* 0x0004e20000000800 */
[C---:B------:R-:W-:Y:S04]  /*8130*/  HMMA.16816.F32 R40, R116.reuse, R132, R40 ;  /* 0x000000847428723c */ /* 0x040fe80000001828 */
[----:B------:R-:W-:Y:S05]  /*8140*/  MOV R200, R186 ;  /* 0x000000ba00c87202 */ /* 0x000fea0000000f00 */
[----:B------:R4:W5:Y:S01]  /*8150*/  MUFU.EX2 R193, R106 ;  /* 0x0000006a00c17308 */ /* 0x0009620000000800 */
[-C--:B------:R-:W-:Y:S09]  /*8160*/  HMMA.16816.F32 R44, R116, R134.reuse, R44 ;  /* 0x00000086742c723c */ /* 0x080ff2000000182c */
[----:B------:R-:W-:Y:S01]  /*8170*/  MUFU.EX2 R186, R107 ;  /* 0x0000006b00ba7308 */ /* 0x000fe20000000800 */
[C---:B------:R-:W-:Y:S01]  /*8180*/  HMMA.16816.F32 R48, R112.reuse, R134, R48 ;  /* 0x000000867030723c */ /* 0x040fe20000001830 */
[----:B--2---:R-:W2:Y:S03]  /*8190*/  LDSM.16.MT88.4 R124, [R220+0xb800] ;  /* 0x00b80000dc7c783b */ /* 0x004ea60000004200 */
[----:B---3--:R-:W-:Y:S05]  /*81a0*/  F2FP.F16.F32.PACK_AB R108, R197, R196 ;  /* 0x000000c4c56c723e */ /* 0x008fea00000000ff */
[----:B------:R5:W-:Y:S01]  /*81b0*/  MUFU.EX2 R107, R110 ;  /* 0x0000006e006b7308 */ /* 0x000be20000000800 */
[-C--:B-1----:R-:W-:Y:S03]  /*81c0*/  HMMA.16816.F32 R52, R112, R120.reuse, R52 ;  /* 0x000000787034723c */ /* 0x082fe60000001834 */
[--C-:B----4-:R-:W-:Y:S01]  /*81d0*/  FFMA.FTZ R106, R202, UR4, -R111.reuse ;  /* 0x00000004ca6a7c23 */ /* 0x110fe2000801086f */
[----:B------:R-:W-:Y:S01]  /*81e0*/  MOV R202, R180 ;  /* 0x000000b400ca7202 */ /* 0x000fe20000000f00 */
[----:B------:R-:W-:Y:S01]  /*81f0*/  FFMA.FTZ R111, R203, UR4, -R111 ;  /* 0x00000004cb6f7c23 */ /* 0x000fe2000801086f */
[----:B------:R-:W-:Y:S03]  /*8200*/  MOV R203, R181 ;  /* 0x000000b500cb7202 */ /* 0x000fe60000000f00 */
[----:B------:R1:W-:Y:S01]  /*8210*/  MUFU.EX2 R190, R106 ;  /* 0x0000006a00be7308 */ /* 0x0003e20000000800 */
[C---:B------:R-:W-:Y:S09]  /*8220*/  HMMA.16816.F32 R56, R116.reuse, R120, R56 ;  /* 0x000000787438723c */ /* 0x040ff20000001838 */
[----:B------:R-:W3:Y:S01]  /*8230*/  MUFU.EX2 R191, R111 ;  /* 0x0000006f00bf7308 */ /* 0x000ee20000000800 */
[-C--:B------:R-:W-:Y:S03]  /*8240*/  HMMA.16816.F32 R60, R116, R122.reuse, R60 ;  /* 0x0000007a743c723c */ /* 0x080fe6000000183c */
[----:B-----5:R-:W-:Y:S05]  /*8250*/  F2FP.F16.F32.PACK_AB R110, R193, R192 ;  /* 0x000000c0c16e723e */ /* 0x020fea00000000ff */
[C---:B------:R-:W-:Y:S04]  /*8260*/  HMMA.16816.F32 R64, R112.reuse, R122, R64 ;  /* 0x0000007a7040723c */ /* 0x040fe80000001840 */
[--C-:B-1----:R-:W-:Y:S02]  /*8270*/  FFMA.FTZ R106, R235, UR4, -R176.reuse ;  /* 0x00000004eb6a7c23 */ /* 0x102fe400080108b0 */
[----:B------:R-:W4:Y:S01]  /*8280*/  LDL.LU R235, [R1+0xc] ;  /* 0x00000c0001eb7983 */ /* 0x000f220000300800 */
[----:B---3--:R-:W-:Y:S01]  /*8290*/  F2FP.F16.F32.PACK_AB R111, R191, R190 ;  /* 0x000000bebf6f723e */ /* 0x008fe200000000ff */
[-C--:B--2---:R-:W-:Y:S01]  /*82a0*/  HMMA.16816.F32 R68, R112, R124.reuse, R68 ;  /* 0x0000007c7044723c */ /* 0x084fe20000001844 */
[----:B------:R1:W-:Y:S07]  /*82b0*/  MUFU.EX2 R188, R106 ;  /* 0x0000006a00bc7308 */ /* 0x0003ee0000000800 */
[C---:B------:R-:W-:Y:S08]  /*82c0*/  HMMA.16816.F32 R72, R116.reuse, R124, R72 ;  /* 0x0000007c7448723c */ /* 0x040ff00000001848 */
[-C--:B------:R-:W-:Y:S03]  /*82d0*/  HMMA.16816.F32 R76, R116, R126.reuse, R76 ;  /* 0x0000007e744c723c */ /* 0x080fe6000000184c */
[--C-:B-1----:R-:W-:Y:S01]  /*82e0*/  FFMA.FTZ R106, R236, UR4, -R176.reuse ;  /* 0x00000004ec6a7c23 */ /* 0x102fe200080108b0 */
[----:B------:R-:W-:Y:S02]  /*82f0*/  MOV R236, R182 ;  /* 0x000000b600ec7202 */ /* 0x000fe40000000f00 */
[----:B------:R-:W-:Y:S01]  /*8300*/  LDSM.16.MT88.4 R180, [R220+0xbc00] ;  /* 0x00bc0000dcb4783b */ /* 0x000fe20000004200 */
[----:B------:R1:W2:Y:S01]  /*8310*/  MUFU.EX2 R189, R106 ;  /* 0x0000006a00bd7308 */ /* 0x0002a20000000800 */
[C---:B------:R-:W-:Y:S06]  /*8320*/  HMMA.16816.F32 R80, R112.reuse, R126, R80 ;  /* 0x0000007e7050723c */ /* 0x040fec0000001850 */
[----:B------:R-:W3:Y:S02]  /*8330*/  LDSM.16.MT88.4 R124, [R220+0x9c00] ;  /* 0x009c0000dc7c783b */ /* 0x000ee40000004200 */
[-C--:B------:R-:W-:Y:S08]  /*8340*/  HMMA.16816.F32 R84, R112, R128.reuse, R84 ;  /* 0x000000807054723c */ /* 0x080ff00000001854 */
[C---:B------:R-:W-:Y:S04]  /*8350*/  HMMA.16816.F32 R88, R116.reuse, R128, R88 ;  /* 0x000000807458723c */ /* 0x040fe80000001858 */
[--C-:B-1----:R-:W-:Y:S01]  /*8360*/  FFMA.FTZ R106, R238, UR4, -R176.reuse ;  /* 0x00000004ee6a7c23 */ /* 0x102fe200080108b0 */
[----:B------:R-:W-:Y:S01]  /*8370*/  FFMA.FTZ R176, R237, UR4, -R176 ;  /* 0x00000004edb07c23 */ /* 0x000fe200080108b0 */
[----:B------:R-:W5:Y:S01]  /*8380*/  LDL.LU R238, [R1+0x8] ;  /* 0x0000080001ee7983 */ /* 0x000f620000300800 */
[----:B------:R-:W-:Y:S01]  /*8390*/  MOV R237, R178 ;  /* 0x000000b200ed7202 */ /* 0x000fe20000000f00 */
[-C--:B------:R-:W-:Y:S01]  /*83a0*/  HMMA.16816.F32 R92, R116, R130.reuse, R92 ;  /* 0x00000082745c723c */ /* 0x080fe2000000185c */
[----:B------:R2:W-:Y:S07]  /*83b0*/  MUFU.EX2 R185, R176 ;  /* 0x000000b000b97308 */ /* 0x0005ee0000000800 */
[----:B------:R-:W-:Y:S03]  /*83c0*/  HMMA.16816.F32 R96, R112, R130, R96 ;  /* 0x000000827060723c */ /* 0x000fe60000001860 */
[----:B------:R-:W1:Y:S10]  /*83d0*/  MUFU.EX2 R184, R106 ;  /* 0x0000006a00b87308 */ /* 0x000e740000000800 */
[----:B------:R1:W1:Y:S01]  /*83e0*/  MUFU.EX2 R106, R177 ;  /* 0x000000b1006a7308 */ /* 0x0002620000000800 */
[----:B--2---:R-:W-:Y:S01]  /*83f0*/  F2FP.F16.F32.PACK_AB R176, R189, R188 ;  /* 0x000000bcbdb0723e */ /* 0x004fe200000000ff */
[-C--:B---3--:R-:W-:Y:S01]  /*8400*/  HMMA.16816.F32 R116, R108, R124.reuse, R4 ;  /* 0x0000007c6c74723c */ /* 0x088fe20000001804 */
[----:B------:R-:W2:Y:S04]  /*8410*/  LDL.LU R5, [R1] ;  /* 0x0000000001057983 */ /* 0x000ea80000300800 */
[----:B------:R-:W3:Y:S01]  /*8420*/  LDL.LU R7, [R1+0x4] ;  /* 0x0000040001077983 */ /* 0x000ee20000300800 */
[----:B------:R-:W-:Y:S02]  /*8430*/  MOV R6, R179 ;  /* 0x000000b300067202 */ /* 0x000fe40000000f00 */
[----:B-1----:R-:W-:Y:S02]  /*8440*/  F2FP.F16.F32.PACK_AB R178, R185, R184 ;  /* 0x000000b8b9b2723e */ /* 0x002fe400000000ff */
[----:B------:R-:W-:Y:S02]  /*8450*/  MOV R4, R136 ;  /* 0x0000008800047202 */ /* 0x000fe40000000f00 */
[----:B------:R-:W-:Y:S02]  /*8460*/  F2FP.F16.F32.PACK_AB R177, R187, R186 ;  /* 0x000000babbb1723e */ /* 0x000fe400000000ff */
[----:B------:R-:W-:Y:S07]  /*8470*/  F2FP.F16.F32.PACK_AB R179, R106, R107 ;  /* 0x0000006b6ab3723e */ /* 0x000fee00000000ff */
        /* <DEDUP_REMOVED lines=19> */
[----:B----4-:R-:W-:Y:S04]  /*85b0*/  FFMA.FTZ R0, R0, R235, R236 ;  /* 0x000000eb00007223 */ /* 0x010fe800000100ec */
[----:B------:R-:W-:Y:S04]  /*85c0*/  FADD.FTZ R0, R201, R0 ;  /* 0x00000000c9007221 */ /* 0x000fe80000010000 */
[----:B------:R-:W-:Y:S04]  /*85d0*/  FADD.FTZ R0, R231, R0 ;  /* 0x00000000e7007221 */ /* 0x000fe80000010000 */
[----:B------:R-:W-:Y:S04]  /*85e0*/  FADD.FTZ R0, R228, R0 ;  /* 0x00000000e4007221 */ /* 0x000fe80000010000 */
[----:B------:R-:W-:Y:S01]  /*85f0*/  FADD.FTZ R0, R247, R0 ;  /* 0x00000000f7007221 */ /* 0x000fe20000010000 */
[----:B-----5:R-:W-:Y:S04]  /*8600*/  FFMA.FTZ R2, R2, R238, R237 ;  /* 0x000000ee02027223 */ /* 0x020fe800000100ed */
[----:B------:R-:W-:Y:S04]  /*8610*/  FADD.FTZ R8, R200, R2 ;  /* 0x00000002c8087221 */ /* 0x000fe80000010000 */
[----:B------:R-:W-:Y:S04]  /*8620*/  FADD.FTZ R8, R232, R8 ;  /* 0x00000008e8087221 */ /* 0x000fe80000010000 */
[----:B------:R-:W-:Y:S01]  /*8630*/  FADD.FTZ R8, R219, R8 ;  /* 0x00000008db087221 */ /* 0x000fe20000010000 */
[----:B--2---:R-:W-:Y:S01]  /*8640*/  FFMA.FTZ R100, R100, R5, R4 ;  /* 0x0000000564647223 */ /* 0x004fe20000010004 */
[----:B---3--:R-:W-:Y:S03]  /*8650*/  FFMA.FTZ R3, R3, R7, R6 ;  /* 0x0000000703037223 */ /* 0x008fe60000010006 */
[----:B------:R-:W-:Y:S01]  /*8660*/  FADD.FTZ R100, R203, R100 ;  /* 0x00000064cb647221 */ /* 0x000fe20000010000 */
[----:B------:R1:W2:Y:S01]  /*8670*/  LDSM.16.MT88.4 R4, [R105+0x2c00] ;  /* 0x002c00006904783b */ /* 0x0002a20000004200 */
[----:B------:R-:W-:Y:S02]  /*8680*/  FADD.FTZ R3, R202, R3 ;  /* 0x00000003ca037221 */ /* 0x000fe40000010000 */
[----:B------:R-:W-:Y:S01]  /*8690*/  FADD.FTZ R2, R234, R100 ;  /* 0x00000064ea027221 */ /* 0x000fe20000010000 */
[----:B------:R-:W-:Y:S01]  /*86a0*/  MOV R100, R103 ;  /* 0x0000006700647202 */ /* 0x000fe20000000f00 */
[----:B------:R-:W-:Y:S02]  /*86b0*/  FADD.FTZ R3, R233, R3 ;  /* 0x00000003e9037221 */ /* 0x000fe40000010000 */
[----:B------:R-:W-:Y:S02]  /*86c0*/  FADD.FTZ R2, R230, R2 ;  /* 0x00000002e6027221 */ /* 0x000fe40000010000 */
        /* <DEDUP_REMOVED lines=21> */
[----:B-1----:R-:W-:Y:S01]  /*8820*/  MOV R105, R102 ;  /* 0x0000006600697202 */ /* 0x002fe20000000f00 */
[----:B------:R-:W-:Y:S01]  /*8830*/  FADD.FTZ R0, R207, R0 ;  /* 0x00000000cf007221 */ /* 0x000fe20000010000 */
[----:B------:R-:W-:Y:S01]  /*8840*/  FADD.FTZ R9, R214, R2 ;  /* 0x00000002d6097221 */ /* 0x000fe20000010000 */
[----:B------:R-:W-:Y:S01]  /*8850*/  FADD.FTZ R3, R213, R3 ;  /* 0x00000003d5037221 */ /* 0x000fe20000010000 */
[----:B------:R-:W-:Y:S01]  /*8860*/  FADD.FTZ R2, R209, R8 ;  /* 0x00000008d1027221 */ /* 0x000fe20000010000 */
        /* <DEDUP_REMOVED lines=23> */
[----:B------:R-:W-:Y:S03]  /*89e0*/  HMMA.16816.F32 R96, R108, R6, R96 ;  /* 0x000000066c60723c */ /* 0x000fe60000001860 */
[----:B------:R1:W-:Y:S01]  /*89f0*/  STL [R1], R4 ;  /* 0x0000000401007387 */ /* 0x0003e20000100800 */
[----:B------:R-:W-:Y:S01]  /*8a00*/  FADD.FTZ R3, R185, R3 ;  /* 0x00000003b9037221 */ /* 0x000fe20000010000 */
[----:B------:R-:W-:Y:S01]  /*8a10*/  FADD.FTZ R2, R106, R2 ;  /* 0x000000026a027221 */ /* 0x000fe20000010000 */
[----:B------:R-:W-:Y:S02]  /*8a20*/  IADD3 R0, PT, PT, R226, -0x1, RZ ;  /* 0xffffffffe2007810 */ /* 0x000fe40007ffe0ff */
[----:B------:R-:W-:Y:S02]  /*8a30*/  MOV R106, R101 ;  /* 0x00000065006a7202 */ /* 0x000fe40000000f00 */
[----:B------:R-:W-:Y:S01]  /*8a40*/  MOV R226, R0 ;  /* 0x0000000000e27202 */ /* 0x000fe20000000f00 */
[----:B-1----:R-:W-:Y:S05]  /*8a50*/  FADD.FTZ R4, R191, R5 ;  /* 0x00000005bf047221 */ /* 0x002fea0000010000 */
[----:B------:R-:W-:Y:S04]  /*8a60*/  STL [R1+0x4], R4 ;  /* 0x0000040401007387 */ /* 0x000fe80000100800 */
[----:B------:R1:W-:Y:S04]  /*8a70*/  STL [R1+0x8], R3 ;  /* 0x0000080301007387 */ /* 0x0003e80000100800 */
[----:B------:R2:W-:Y:S01]  /*8a80*/  STL [R1+0xc], R2 ;  /* 0x00000c0201007387 */ /* 0x0005e20000100800 */
[----:B-1----:R-:W-:Y:S01]  /*8a90*/  MOV R3, R104 ;  /* 0x0000006800037202 */ /* 0x002fe20000000f00 */
[----:B------:R-:W-:Y:S06]  /*8aa0*/  @P0 BRA `(.L_x_420) ;  /* 0xffffffc800a40947 */ /* 0x000fec000383ffff */
.L_x_419:
[----:B------:R-:W2:Y:S04]  /*8ab0*/  LDL.LU R4, [R1] ;  /* 0x0000000001047983 */ /* 0x000ea80000300800 */
[----:B------:R-:W3:Y:S04]  /*8ac0*/  LDL.LU R7, [R1+0x4] ;  /* 0x0000040001077983 */ /* 0x000ee80000300800 */
[----:B------:R-:W4:Y:S04]  /*8ad0*/  LDL.LU R6, [R1+0x8] ;  /* 0x0000080001067983 */ /* 0x000f280000300800 */
[----:B------:R-:W5:Y:S04]  /*8ae0*/  LDL.LU R5, [R1+0xc] ;  /* 0x00000c0001057983 */ /* 0x000f680000300800 */
[----:B------:R-:W4:Y:S04]  /*8af0*/  LDL R61, [R1+0x28] ;  /* 0x00002800013d7983 */ /* 0x000f280000100800 */
[----:B------:R-:W4:Y:S01]  /*8b00*/  LDL R59, [R1+0x2c] ;  /* 0x00002c00013b7983 */ /* 0x000f220000100800 */
[----:B------:R-:W1:Y:S01]  /*8b10*/  S2R R57, SR_TID.X ;  /* 0x0000000000397919 */ /* 0x000e620000002100 */
[----:B------:R-:W1:Y:S01]  /*8b20*/  S2R R60, SR_TID.X ;  /* 0x00000000003c7919 */ /* 0x000e620000002100 */
[----:B------:R-:W1:Y:S01]  /*8b30*/  S2UR UR4, SR_CgaCtaId ;  /* 0x00000000000479c3 */ /* 0x000e620000008800 */
[----:B------:R-:W-:Y:S01]  /*8b40*/  UMOV UR5, 0x400 ;  /* 0x0000040000057882 */ /* 0x000fe20000000000 */
[----:B-1----:R-:W-:-:S02]  /*8b50*/  SHF.R.U32.HI R60, RZ, 0x2, R60 ;  /* 0x00000002ff3c7819 */ /* 0x002fc4000001163c */
[C---:B------:R-:W-:Y:S01]  /*8b60*/  SHF.L.U32 R58, R57.reuse, 0x3, RZ ;  /* 0x00000003393a7819 */ /* 0x040fe200000006ff */
[----:B------:R-:W-:Y:S01]  /*8b70*/  ULEA UR4, UR4, UR5, 0x18 ;  /* 0x0000000504047291 */ /* 0x000fe2000f8ec0ff */
[----:B------:R-:W-:Y:S01]  /*8b80*/  SHF.L.U32 R56, R57, 0x2, RZ ;  /* 0x0000000239387819 */ /* 0x000fe200000006ff */
[----:B------:R-:W1:Y:S02]  /*8b90*/  S2R R62, SR_TID.X ;  /* 0x00000000003e7919 */ /* 0x000e640000002100 */
[----:B-1----:R-:W-:-:S04]  /*8ba0*/  SHF.R.U32.HI R62, RZ, 0x2, R62 ;  /* 0x00000002ff3e7819 */ /* 0x002fc8000001163e */
[C---:B------:R-:W-:Y:S02]  /*8bb0*/  IADD3 R63, PT, PT, R62.reuse, 0x20, RZ ;  /* 0x000000203e3f7810 */ /* 0x040fe40007ffe0ff */
[----:B------:R-:W-:Y:S01]  /*8bc0*/  IADD3 R62, PT, PT, R62, 0x40, RZ ;  /* 0x000000403e3e7810 */ /* 0x000fe20007ffe0ff */
[----:B--2---:R-:W1:Y:S04]  /*8bd0*/  SHFL.BFLY PT, R2, R4, 0x2, 0x1f ;  /* 0x0c401f0004027f89 */ /* 0x004e6800000e0000 */
[----:B---3--:R-:W2:Y:S04]  /*8be0*/  SHFL.BFLY PT, R0, R7, 0x2, 0x1f ;  /* 0x0c401f0007007f89 */ /* 0x008ea800000e0000 */
[----:B-----5:R-:W3:Y:S01]  /*8bf0*/  SHFL.BFLY PT, R3, R5, 0x2, 0x1f ;  /* 0x0c401f0005037f89 */ /* 0x020ee200000e0000 */
[----:B-1----:R-:W-:-:S03]  /*8c00*/  FADD.FTZ R2, R2, R4 ;  /* 0x0000000402027221 */ /* 0x002fc60000010000 */
[----:B----4-:R-:W1:Y:S01]  /*8c10*/  SHFL.BFLY PT, R4, R6, 0x2, 0x1f ;  /* 0x0c401f0006047f89 */ /* 0x010e6200000e0000 */
[----:B--2---:R-:W-:-:S03]  /*8c20*/  FADD.FTZ R0, R0, R7 ;  /* 0x0000000700007221 */ /* 0x004fc60000010000 */
[----:B------:R-:W2:Y:S04]  /*8c30*/  SHFL.BFLY PT, R51, R2, 0x1, 0x1f ;  /* 0x0c201f0002337f89 */ /* 0x000ea800000e0000 */
[----:B------:R-:W4:Y:S01]  /*8c40*/  SHFL.BFLY PT, R52, R0, 0x1, 0x1f ;  /* 0x0c201f0000347f89 */ /* 0x000f2200000e0000 */
[----:B---3--:R-:W-:-:S05]  /*8c50*/  FADD.FTZ R3, R3, R5 ;  /* 0x0000000503037221 */ /* 0x008fca0000010000 */
[----:B------:R-:W-:Y:S01]  /*8c60*/  SHFL.BFLY PT, R54, R3, 0x1, 0x1f ;  /* 0x0c201f0003367f89 */ /* 0x000fe200000e0000 */
[----:B-1----:R-:W-:Y:S01]  /*8c70*/  FADD.FTZ R4, R4, R6 ;  /* 0x0000000604047221 */ /* 0x002fe20000010000 */
[----:B--2---:R-:W-:-:S04]  /*8c80*/  FADD.FTZ R51, R2, R51 ;  /* 0x0000003302337221 */ /* 0x004fc80000010000 */
[----:B------:R-:W1:Y:S01]  /*8c90*/  SHFL.BFLY PT, R53, R4, 0x1, 0x1f ;  /* 0x0c201f0004357f89 */ /* 0x000e6200000e0000 */
[----:B------:R-:W2:Y:S01]  /*8ca0*/  MUFU.RCP R2, R51 ;  /* 0x0000003300027308 */ /* 0x000ea20000001000 */
[----:B----4-:R-:W-:Y:S01]  /*8cb0*/  FADD.FTZ R52, R0, R52 ;  /* 0x0000003400347221 */ /* 0x010fe20000010000 */
[C---:B------:R-:W-:Y:S02]  /*8cc0*/  SHF.L.U32 R0, R57.reuse, 0x1, RZ ;  /* 0x0000000139007819 */ /* 0x040fe400000006ff */
[----:B------:R-:W-:-:S04]  /*8cd0*/  SHF.L.U32 R5, R57, 0x4, RZ ;  /* 0x0000000439057819 */ /* 0x000fc800000006ff */
[----:B------:R-:W3:Y:S01]  /*8ce0*/  MUFU.RCP R7, R52 ;  /* 0x0000003400077308 */ /* 0x000ee20000001000 */
[----:B------:R-:W-:Y:S02]  /*8cf0*/  LOP3.LUT R0, R0, 0x6, RZ, 0xc0, !PT ;  /* 0x0000000600007812 */ /* 0x000fe400078ec0ff */
[----:B------:R-:W-:Y:S02]  /*8d00*/  FSETP.NE.FTZ.AND P0, PT, R51, RZ, PT ;  /* 0x000000ff3300720b */ /* 0x000fe40003f15000 */
[----:B------:R-:W-:Y:S02]  /*8d10*/  LOP3.LUT R0, R0, 0x3e00, R5, 0xf8, !PT ;  /* 0x00003e0000007812 */ /* 0x000fe400078ef805 */
[----:B------:R-:W-:Y:S02]  /*8d20*/  SHF.L.U32 R5, R60, 0x5, RZ ;  /* 0x000000053c057819 */ /* 0x000fe400000006ff */
[----:B------:R-:W-:Y:S02]  /*8d30*/  FSETP.NE.FTZ.AND P2, PT, R52, RZ, PT ;  /* 0x000000ff3400720b */ /* 0x000fe40003f55000 */
[----:B------:R-:W-:-:S02]  /*8d40*/  LOP3.LUT R5, R0, 0x20, R5, 0xf8, !PT ;  /* 0x0000002000057812 */ /* 0x000fc400078ef805 */
[----:B--2---:R-:W-:Y:S01]  /*8d50*/  FSEL R0, R2, 1, P0 ;  /* 0x3f80000002007808 */ /* 0x004fe20000000000 */
[----:B-1----:R-:W-:Y:S01]  /*8d60*/  FADD.FTZ R53, R4, R53 ;  /* 0x0000003504357221 */ /* 0x002fe20000010000 */
[----:B------:R-:W-:Y:S01]  /*8d70*/  FADD.FTZ R54, R3, R54 ;  /* 0x0000003603367221 */ /* 0x000fe20000010000 */
[----:B---3--:R-:W-:Y:S02]  /*8d80*/  FSEL R3, R7, 1, P2 ;  /* 0x3f80000007037808 */ /* 0x008fe40001000000 */
        /* <DEDUP_REMOVED lines=24> */
[----:B------:R-:W1:Y:S08]  /*8f10*/  MUFU.RCP R2, R53 ;  /* 0x0000003500027308 */ /* 0x000e700000001000 */
[----:B------:R-:W2:Y:S01]  /*8f20*/  MUFU.RCP R0, R54 ;  /* 0x0000003600007308 */ /* 0x000ea20000001000 */
[----:B------:R-:W-:-:S02]  /*8f30*/  LOP3.LUT R6, R58, 0xc0, RZ, 0xc0, !PT ;  /* 0x000000c03a067812 */ /* 0x000fc400078ec0ff */
[----:B------:R-:W-:Y:S02]  /*8f40*/  FSETP.NE.FTZ.AND P4, PT, R53, RZ, PT ;  /* 0x000000ff3500720b */ /* 0x000fe40003f95000 */
[----:B------:R-:W-:Y:S02]  /*8f50*/  LOP3.LUT R6, R6, 0x18, R57, 0xf8, !PT ;  /* 0x0000001806067812 */ /* 0x000fe400078ef839 */
[----:B------:R-:W-:Y:S01]  /*8f60*/  FSETP.NE.FTZ.AND P6, PT, R54, RZ, PT ;  /* 0x000000ff3600720b */ /* 0x000fe20003fd5000 */
[----:B------:R-:W-:Y:S01]  /*8f70*/  FMUL.FTZ R118, R3, R118 ;  /* 0x0000007603767220 */ /* 0x000fe20000410000 */
[----:B------:R-:W-:Y:S01]  /*8f80*/  LOP3.LUT R55, R5, R6, RZ, 0xfc, !PT ;  /* 0x0000000605377212 */ /* 0x000fe200078efcff */
[C---:B------:R-:W-:Y:S01]  /*8f90*/  FMUL.FTZ R6, R3.reuse, R119 ;  /* 0x0000007703067220 */ /* 0x040fe20000410000 */
[----:B-1----:R-:W-:Y:S01]  /*8fa0*/  FSEL R2, R2, 1, P4 ;  /* 0x3f80000002027808 */ /* 0x002fe20002000000 */
[C---:B------:R-:W-:Y:S01]  /*8fb0*/  FMUL.FTZ R126, R3.reuse, R126 ;  /* 0x0000007e037e7220 */ /* 0x040fe20000410000 */
[----:B--2---:R-:W-:Y:S01]  /*8fc0*/  FSEL R0, R0, 1, P6 ;  /* 0x3f80000000007808 */ /* 0x004fe20003000000 */
[----:B------:R-:W-:-:S02]  /*8fd0*/  FMUL.FTZ R127, R3, R127 ;  /* 0x0000007f037f7220 */ /* 0x000fc40000410000 */
        /* <DEDUP_REMOVED lines=49> */
[----:B------:R-:W-:Y:S02]  /*92f0*/  LOP3.LUT R2, R56, 0x20, RZ, 0xc0, !PT ;  /* 0x0000002038027812 */ /* 0x000fe400078ec0ff */
        /* <DEDUP_REMOVED lines=23> */
[----:B------:R-:W-:-:S02]  /*9470*/  F2FP.F16.F32.PACK_AB R4, R4, R124 ;  /* 0x0000007c0404723e */ /* 0x000fc400000000ff */
[----:B------:R-:W-:Y:S02]  /*9480*/  F2FP.F16.F32.PACK_AB R3, R127, R126 ;  /* 0x0000007e7f03723e */ /* 0x000fe400000000ff */
[----:B------:R-:W-:Y:S02]  /*9490*/  IADD3 R2, PT, PT, R0, -R2, RZ ;  /* 0x8000000200027210 */ /* 0x000fe40007ffe0ff */
[----:B------:R-:W-:Y:S01]  /*94a0*/  F2FP.F16.F32.PACK_AB R5, R5, R112 ;  /* 0x000000700505723e */ /* 0x000fe200000000ff */
[----:B------:R-:W-:Y:S01]  /*94b0*/  STS [R0], R7 ;  /* 0x0000000700007388 */ /* 0x000fe20000000800 */
        /* <DEDUP_REMOVED lines=9> */
[----:B-1----:R-:W-:Y:S02]  /*9550*/  LOP3.LUT R6, R56, 0x40, RZ, 0xc0, !PT ;  /* 0x0000004038067812 */ /* 0x002fe400078ec0ff */
[----:B------:R-:W-:Y:S01]  /*9560*/  F2FP.F16.F32.PACK_AB R37, R37, R142 ;  /* 0x0000008e2525723e */ /* 0x000fe200000000ff */
[----:B------:R1:W-:Y:S01]  /*9570*/  STS [R0+0x1200], R8 ;  /* 0x0012000800007388 */ /* 0x0003e20000000800 */
[----:B------:R-:W-:-:S02]  /*9580*/  F2FP.F16.F32.PACK_AB R40, R40, R132 ;  /* 0x000000842828723e */ /* 0x000fc400000000ff */
[----:B------:R-:W-:Y:S01]  /*9590*/  F2FP.F16.F32.PACK_AB R39, R39, R134 ;  /* 0x000000862727723e */ /* 0x000fe200000000ff */
[----:B------:R-:W-:Y:S01]  /*95a0*/  STS [R2+0x1010], R44 ;  /* 0x0010102c02007388 */ /* 0x000fe20000000800 */
[----:B------:R-:W-:Y:S02]  /*95b0*/  F2FP.F16.F32.PACK_AB R36, R36, R136 ;  /* 0x000000882424723e */ /* 0x000fe400000000ff */
[----:B--2---:R-:W-:Y:S01]  /*95c0*/  IADD3 R4, PT, PT, R0, -R6, RZ ;  /* 0x8000000600047210 */ /* 0x004fe20007ffe0ff */
[----:B------:R-:W-:Y:S01]  /*95d0*/  STS [R2+0x1210], R43 ;  /* 0x0012102b02007388 */ /* 0x000fe20000000800 */
[----:B------:R-:W-:Y:S02]  /*95e0*/  F2FP.F16.F32.PACK_AB R35, R35, R138 ;  /* 0x0000008a2323723e */ /* 0x000fe400000000ff */
[----:B---3--:R-:W-:Y:S01]  /*95f0*/  IADD3 R3, PT, PT, R2, -R6, RZ ;  /* 0x8000000602037210 */ /* 0x008fe20007ffe0ff */
[----:B----4-:R-:W2:Y:S01]  /*9600*/  LDC.U8 R5, c[0x0][0x549] ;  /* 0x00015240ff057b82 */ /* 0x010ea20000000000 */
[----:B------:R-:W-:Y:S01]  /*9610*/  F2FP.F16.F32.PACK_AB R34, R34, R144 ;  /* 0x000000902222723e */ /* 0x000fe200000000ff */
[----:B------:R-:W-:Y:S01]  /*9620*/  STS [R4+0x20], R42 ;  /* 0x0000202a04007388 */ /* 0x000fe20000000800 */
[----:B------:R-:W-:-:S02]  /*9630*/  F2FP.F16.F32.PACK_AB R33, R33, R146 ;  /* 0x000000922121723e */ /* 0x000fc400000000ff */
[----:B------:R-:W-:Y:S01]  /*9640*/  F2FP.F16.F32.PACK_AB R30, R30, R156 ;  /* 0x0000009c1e1e723e */ /* 0x000fe200000000ff */
[----:B------:R-:W-:Y:S01]  /*9650*/  STS [R4+0x220], R41 ;  /* 0x0002202904007388 */ /* 0x000fe20000000800 */
[----:B------:R-:W-:Y:S01]  /*9660*/  F2FP.F16.F32.PACK_AB R29, R29, R158 ;  /* 0x0000009e1d1d723e */ /* 0x000fe200000000ff */
[----:B------:R-:W3:Y:S01]  /*9670*/  @P0 LDC R6, c[0x0][0x458] ;  /* 0x00011600ff060b82 */ /* 0x000ee20000000800 */
[----:B------:R-:W-:Y:S01]  /*9680*/  F2FP.F16.F32.PACK_AB R32, R32, R148 ;  /* 0x000000942020723e */ /* 0x000fe200000000ff */
[----:B------:R-:W-:Y:S01]  /*9690*/  STS [R3+0x30], R38 ;  /* 0x0000302603007388 */ /* 0x000fe20000000800 */
[----:B------:R-:W-:Y:S02]  /*96a0*/  F2FP.F16.F32.PACK_AB R31, R31, R150 ;  /* 0x000000961f1f723e */ /* 0x000fe400000000ff */
[----:B------:R-:W-:Y:S01]  /*96b0*/  F2FP.F16.F32.PACK_AB R28, R28, R152 ;  /* 0x000000981c1c723e */ /* 0x000fe200000000ff */
[----:B------:R-:W-:Y:S01]  /*96c0*/  STS [R3+0x230], R37 ;  /* 0x0002302503007388 */ /* 0x000fe20000000800 */
[----:B------:R-:W-:Y:S01]  /*96d0*/  F2FP.F16.F32.PACK_AB R27, R27, R154 ;  /* 0x0000009a1b1b723e */ /* 0x000fe200000000ff */
[----:B-1----:R-:W1:Y:S01]  /*96e0*/  @P4 LDC R8, c[0x0][0x458] ;  /* 0x00011600ff084b82 */ /* 0x002e620000000800 */
[----:B------:R-:W-:Y:S01]  /*96f0*/  F2FP.F16.F32.PACK_AB R26, R26, R160 ;  /* 0x000000a01a1a723e */ /* 0x000fe200000000ff */
[----:B------:R-:W-:Y:S01]  /*9700*/  STS [R4+0x1020], R40 ;  /* 0x0010202804007388 */ /* 0x000fe20000000800 */
[----:B------:R-:W-:-:S03]  /*9710*/  F2FP.F16.F32.PACK_AB R25, R25, R162 ;  /* 0x000000a21919723e */ /* 0x000fc600000000ff */
[----:B------:R-:W-:Y:S01]  /*9720*/  STS [R4+0x1220], R39 ;  /* 0x0012202704007388 */ /* 0x000fe20000000800 */
[----:B------:R-:W-:Y:S02]  /*9730*/  F2FP.F16.F32.PACK_AB R22, R22, R172 ;  /* 0x000000ac1616723e */ /* 0x000fe400000000ff */
[----:B------:R-:W-:Y:S01]  /*9740*/  F2FP.F16.F32.PACK_AB R21, R21, R174 ;  /* 0x000000ae1515723e */ /* 0x000fe200000000ff */
[----:B------:R-:W-:Y:S01]  /*9750*/  STS [R3+0x1030], R36 ;  /* 0x0010302403007388 */ /* 0x000fe20000000800 */
[----:B------:R-:W-:-:S03]  /*9760*/  F2FP.F16.F32.PACK_AB R24, R24, R164 ;  /* 0x000000a41818723e */ /* 0x000fc600000000ff */
        /* <DEDUP_REMOVED lines=33> */
[----:B------:R3:W-:Y:S04]  /*9980*/  STS [R0+0x5200], R15 ;  /* 0x0052000f00007388 */ /* 0x0007e80000000800 */
[----:B------:R-:W-:Y:S04]  /*9990*/  STS [R2+0x5010], R12 ;  /* 0x0050100c02007388 */ /* 0x000fe80000000800 */
[----:B------:R1:W-:Y:S01]  /*99a0*/  STS [R2+0x5210], R11 ;  /* 0x0052100b02007388 */ /* 0x0003e20000000800 */
[----:B--2---:R-:W-:Y:S01]  /*99b0*/  ISETP.NE.AND P3, PT, R5, RZ, PT ;  /* 0x000000ff0500720c */ /* 0x004fe20003f65270 */
[----:B----4-:R-:W2:Y:S01]  /*99c0*/  LDC R17, c[0x0][0x434] ;  /* 0x00010d00ff117b82 */ /* 0x010ea20000000800 */
[----:B------:R-:W-:-:S02]  /*99d0*/  ISETP.NE.AND P5, PT, R61, -0x1, PT ;  /* 0xffffffff3d00780c */ /* 0x000fc40003fa5270 */
[----:B------:R-:W-:Y:S02]  /*99e0*/  F2FP.F16.F32.PACK_AB R9, R9, R86 ;  /* 0x000000560909723e */ /* 0x000fe400000000ff */
[----:B------:R-:W-:Y:S02]  /*99f0*/  F2FP.F16.F32.PACK_AB R10, R10, R84 ;  /* 0x000000540a0a723e */ /* 0x000fe400000000ff */
[----:B------:R-:W-:Y:S02]  /*9a00*/  F2FP.F16.F32.PACK_AB R45, R45, R96 ;  /* 0x000000602d2d723e */ /* 0x000fe400000000ff */
[----:B------:R-:W-:Y:S02]  /*9a10*/  F2FP.F16.F32.PACK_AB R48, R48, R98 ;  /* 0x000000623030723e */ /* 0x000fe400000000ff */
[----:B------:R-:W-:Y:S01]  /*9a20*/  F2FP.F16.F32.PACK_AB R50, R50, R88 ;  /* 0x000000583232723e */ /* 0x000fe200000000ff */
[----:B-----5:R-:W4:Y:S01]  /*9a30*/  LDC.U8 R16, c[0x0][0x548] ;  /* 0x00015200ff107b82 */ /* 0x020f220000000000 */
[----:B------:R-:W-:-:S02]  /*9a40*/  F2FP.F16.F32.PACK_AB R49, R49, R90 ;  /* 0x0000005a3131723e */ /* 0x000fc400000000ff */
[----:B------:R-:W-:Y:S02]  /*9a50*/  F2FP.F16.F32.PACK_AB R47, R47, R92 ;  /* 0x0000005c2f2f723e */ /* 0x000fe400000000ff */
[----:B------:R-:W-:Y:S02]  /*9a60*/  F2FP.F16.F32.PACK_AB R46, R46, R94 ;  /* 0x0000005e2e2e723e */ /* 0x000fe400000000ff */
[----:B------:R-:W-:Y:S01]  /*9a70*/  MOV R24, 0x7f800000 ;  /* 0x7f80000000187802 */ /* 0x000fe20000000f00 */
[----:B---3--:R-:W3:Y:S01]  /*9a80*/  @P6 LDC R15, c[0x0][0x458] ;  /* 0x00011600ff0f6b82 */ /* 0x008ee20000000800 */
[----:B-1----:R-:W1:Y:S01]  /*9a90*/  @P0 MUFU.LG2 R2, R51 ;  /* 0x0000003300020308 */ /* 0x002e620000000c00 */
[----:B------:R5:W-:Y:S06]  /*9aa0*/  STS [R4+0x4220], R9 ;  /* 0x0042200904007388 */ /* 0x000bec0000000800 */
[----:B------:R-:W2:Y:S01]  /*9ab0*/  @P3 LDC R7, c[0x0][0x430] ;  /* 0x00010c00ff073b82 */ /* 0x000ea20000000800 */
[----:B------:R4:W-:Y:S01]  /*9ac0*/  STS [R4+0x4020], R10 ;  /* 0x0040200a04007388 */ /* 0x0009e20000000800 */
[----:B------:R-:W4:Y:S06]  /*9ad0*/  @P2 MUFU.LG2 R0, R52 ;  /* 0x0000003400002308 */ /* 0x000f2c0000000c00 */
[----:B------:R-:W3:Y:S01]  /*9ae0*/  @P2 LDC R5, c[0x0][0x458] ;  /* 0x00011600ff052b82 */ /* 0x000ee20000000800 */
[----:B-1----:R-:W-:Y:S01]  /*9af0*/  @P0 FMUL.FTZ R2, R2, 0.69314718246459960938 ;  /* 0x3f31721802020820 */ /* 0x002fe20000410000 */
[----:B------:R-:W-:Y:S03]  /*9b00*/  STS [R3+0x4030], R45 ;  /* 0x0040302d03007388 */ /* 0x000fe60000000800 */
[----:B------:R-:W-:-:S03]  /*9b10*/  @P0 FFMA.FTZ R24, R104, R6, R2 ;  /* 0x0000000668180223 */ /* 0x000fc60000010002 */
[----:B------:R-:W1:Y:S01]  /*9b20*/  @P5 LDC.64 R12, c[0x0][0x408] ;  /* 0x00010200ff0c5b82 */ /* 0x000e620000000a00 */
[----:B------:R-:W-:Y:S07]  /*9b30*/  STS [R3+0x4230], R48 ;  /* 0x0042303003007388 */ /* 0x000fee0000000800 */
[----:B-----5:R-:W2:Y:S01]  /*9b40*/  LDC R9, c[0x0][0x434] ;  /* 0x00010d00ff097b82 */ /* 0x020ea20000000800 */
[----:B------:R-:W-:Y:S04]  /*9b50*/  STS [R4+0x5020], R50 ;  /* 0x0050203204007388 */ /* 0x000fe80000000800 */
[----:B------:R-:W-:Y:S03]  /*9b60*/  STS [R4+0x5220], R49 ;  /* 0x0052203104007388 */ /* 0x000fe60000000800 */
[----:B----4-:R-:W4:Y:S01]  /*9b70*/  @!P5 LDC.64 R10, c[0x0][0x400] ;  /* 0x00010000ff0adb82 */ /* 0x010f220000000a00 */
[----:B------:R-:W-:Y:S04]  /*9b80*/  STS [R3+0x5030], R47 ;  /* 0x0050302f03007388 */ /* 0x000fe80000000800 */
[----:B------:R5:W-:Y:S03]  /*9b90*/  STS [R3+0x5230], R46 ;  /* 0x0052302e03007388 */ /* 0x000be60000000800 */
[----:B------:R-:W1:Y:S01]  /*9ba0*/  @P3 LDC R6, c[0x0][0x430] ;  /* 0x00010c00ff063b82 */ /* 0x000e620000000800 */
[----:B------:R-:W-:Y:S01]  /*9bb0*/  @P6 MUFU.LG2 R14, R54 ;  /* 0x00000036000e6308 */ /* 0x000fe20000000c00 */
[----:B------:R-:W-:Y:S01]  /*9bc0*/  @P2 FMUL.FTZ R0, R0, 0.69314718246459960938 ;  /* 0x3f31721800002820 */ /* 0x000fe20000410000 */
[----:B------:R-:W-:-:S02]  /*9bd0*/  MOV R21, 0x7f800000 ;  /* 0x7f80000000157802 */ /* 0x000fc40000000f00 */
[----:B------:R-:W-:-:S03]  /*9be0*/  ISETP.GE.AND P1, PT, R63, R59, PT ;  /* 0x0000003b3f00720c */ /* 0x000fc60003f26270 */
[----:B------:R-:W1:Y:S01]  /*9bf0*/  S2UR UR4, SR_CTAID.Z ;  /* 0x00000000000479c3 */ /* 0x000e620000002700 */
[----:B-----5:R-:W5:Y:S01]  /*9c00*/  @P4 MUFU.LG2 R3, R53 ;  /* 0x0000003500034308 */ /* 0x020f620000000c00 */
[----:B--2---:R-:W-:Y:S01]  /*9c10*/  @P3 IMAD R9, R7, R17, RZ ;  /* 0x0000001107093224 */ /* 0x004fe200078e02ff */
[----:B------:R-:W-:Y:S01]  /*9c20*/  ISETP.GE.AND P0, PT, R62, R59, PT ;  /* 0x0000003b3e00720c */ /* 0x000fe20003f06270 */
[----:B---3--:R-:W-:Y:S01]  /*9c30*/  @P2 FFMA.FTZ R21, R103, R5, R0 ;  /* 0x0000000567152223 */ /* 0x008fe20000010000 */
[----:B------:R-:W-:Y:S02]  /*9c40*/  MOV R20, 0x7f800000 ;  /* 0x7f80000000147802 */ /* 0x000fe40000000f00 */
[----:B------:R-:W-:Y:S01]  /*9c50*/  @P3 MOV R7, 0x1 ;  /* 0x0000000100073802 */ /* 0x000fe20000000f00 */
[----:B-----5:R-:W-:Y:S01]  /*9c60*/  @P4 FMUL.FTZ R2, R3, 0.69314718246459960938 ;  /* 0x3f31721803024820 */ /* 0x020fe20000410000 */
[----:B----4-:R-:W-:Y:S07]  /*9c70*/  @P3 BRA `(.L_x_423) ;  /* 0x0000000000203947 */ /* 0x010fee0003800000 */
[----:B------:R-:W-:Y:S01]  /*9c80*/  ISETP.NE.AND P2, PT, R16, RZ, PT ;  /* 0x000000ff1000720c */ /* 0x000fe20003f45270 */
[----:B------:R-:W2:-:S12]  /*9c90*/  LDC R3, c[0x0][0x3e0] ;  /* 0x0000f800ff037b82 */ /* 0x000e980000000800 */
[----:B------:R-:W2:Y:S01]  /*9ca0*/  @P2 LDC R0, c[0x0][0x454] ;  /* 0x00011500ff002b82 */ /* 0x000ea20000000800 */
[----:B-1----:R-:W-:Y:S02]  /*9cb0*/  @P2 MOV R6, 0x1 ;  /* 0x0000000100062802 */ /* 0x002fe40000000f00 */
[----:B------:R-:W-:-:S05]  /*9cc0*/  @!P2 MOV R6, 0x1 ;  /* 0x000000010006a802 */ /* 0x000fca0000000f00 */
[----:B------:R-:W3:Y:S01]  /*9cd0*/  @P2 LDC R9, c[0x0][0x454] ;  /* 0x00011500ff092b82 */ /* 0x000ee20000000800 */
[-C--:B--2---:R-:W-:Y:S02]  /*9ce0*/  @P2 IMAD R7, R0, R3.reuse, RZ ;  /* 0x0000000300072224 */ /* 0x084fe400078e02ff */
[----:B------:R-:W-:-:S07]  /*9cf0*/  @!P2 IMAD R7, R17, R3, RZ ;  /* 0x000000031107a224 */ /* 0x000fce00078e02ff */
.L_x_423:
[----:B------:R-:W2:Y:S01]  /*9d00*/  S2R R22, SR_CTAID.Y ;  /* 0x0000000000167919 */ /* 0x000ea20000002600 */
[----:B------:R-:W-:Y:S01]  /*9d10*/  BAR.SYNC.DEFER_BLOCKING 0x0 ;  /* 0x0000000000007b1d */ /* 0x000fe20000010000 */
[----:B------:R-:W-:Y:S01]  /*9d20*/  ISETP.NE.AND P3, PT, R16, RZ, !P3 ;  /* 0x000000ff1000720c */ /* 0x000fe20005f65270 */
[----:B------:R-:W-:Y:S01]  /*9d30*/  @P4 FFMA.FTZ R20, R102, R8, R2 ;  /* 0x0000000866144223 */ /* 0x000fe20000010002 */
[C---:B------:R-:W-:Y:S01]  /*9d40*/  ISETP.NE.AND P2, PT, R61.reuse, -0x1, PT ;  /* 0xffffffff3d00780c */ /* 0x040fe20003f45270 */
[----:B-1----:R-:W-:Y:S01]  /*9d50*/  @P5 IMAD.WIDE.U32 R2, R61, R12, RZ ;  /* 0x0000000c3d025225 */ /* 0x002fe200078e00ff */
[----:B------:R-:W-:-:S03]  /*9d60*/  LEA.HI R0, R57, 0x60, RZ, 0x1e ;  /* 0x0000006039007811 */ /* 0x000fc600078ff0ff */
[----:B------:R-:W1:Y:S01]  /*9d70*/  LDC.64 R18, c[0x0][0x410] ;  /* 0x00010400ff127b82 */ /* 0x000e620000000a00 */
[----:B------:R-:W-:Y:S01]  /*9d80*/  BSSY.RECONVERGENT B0, `(.L_x_424) ;  /* 0x0000049000007945 */ /* 0x000fe20003800200 */
[----:B------:R-:W-:Y:S01]  /*9d90*/  IMAD.MOV.U32 R16, RZ, RZ, 0x7f800000 ;  /* 0x7f800000ff107424 */ /* 0x000fe200078e00ff */
[----:B------:R-:W-:Y:S01]  /*9da0*/  ISETP.GE.AND P4, PT, R0, R59, PT ;  /* 0x0000003b0000720c */ /* 0x000fe20003f86270 */
[----:B---3--:R-:W-:Y:S01]  /*9db0*/  IMAD R0, R9, UR4, RZ ;  /* 0x0000000409007c24 */ /* 0x008fe2000f8e02ff */
[----:B------:R3:W4:Y:S01]  /*9dc0*/  LDS.128 R28, [R225+0x1800] ;  /* 0x00180000e11c7984 */ /* 0x0007220000000c00 */
[----:B--2---:R-:W-:-:S04]  /*9dd0*/  @!P5 IMAD.WIDE.U32 R4, R22, R10, RZ ;  /* 0x0000000a1604d225 */ /* 0x004fc800078e00ff */
[----:B------:R-:W-:Y:S02]  /*9de0*/  @!P5 IMAD R8, R22, R11, R5 ;  /* 0x0000000b1608d224 */ /* 0x000fe400078e0205 */
[----:B------:R-:W-:Y:S01]  /*9df0*/  @P5 IMAD R8, R61, R13, R3 ;  /* 0x0000000d3d085224 */ /* 0x000fe200078e0203 */
[----:B------:R-:W-:Y:S01]  /*9e00*/  LOP3.LUT R3, R58, 0x18, RZ, 0xc0, !PT ;  /* 0x000000183a037812 */ /* 0x000fe200078ec0ff */
[C---:B------:R-:W-:Y:S02]  /*9e10*/  @!P2 IMAD R61, R22.reuse, R17, RZ ;  /* 0x00000011163da224 */ /* 0x040fe400078e02ff */
[----:B------:R-:W-:Y:S02]  /*9e20*/  @!P3 IMAD R0, R22, R7, R0 ;  /* 0x000000071600b224 */ /* 0x000fe400078e0200 */
[----:B------:R-:W2:Y:S01]  /*9e30*/  S2R R22, SR_CTAID.X ;  /* 0x0000000000167919 */ /* 0x000ea20000002500 */
[----:B------:R-:W-:Y:S02]  /*9e40*/  @P5 IMAD.MOV.U32 R4, RZ, RZ, R2 ;  /* 0x000000ffff045224 */ /* 0x000fe400078e0002 */
[----:B------:R-:W-:Y:S01]  /*9e50*/  @P6 FMUL.FTZ R2, R14, 0.69314718246459960938 ;  /* 0x3f3172180e026820 */ /* 0x000fe20000410000 */
[----:B------:R-:W-:Y:S01]  /*9e60*/  SHF.R.S32.HI R5, RZ, 0x1f, R61 ;  /* 0x0000001fff057819 */ /* 0x000fe2000001143d */
[----:B------:R3:W-:Y:S01]  /*9e70*/  @!P2 STL [R1+0x28], R61 ;  /* 0x0000283d0100a387 */ /* 0x0007e20000100800 */
[----:B------:R-:W-:Y:S01]  /*9e80*/  SEL R7, R61, RZ, P3 ;  /* 0x000000ff3d077207 */ /* 0x000fe20001800000 */
[----:B------:R-:W-:Y:S01]  /*9e90*/  @P6 FFMA.FTZ R16, R101, R15, R2 ;  /* 0x0000000f65106223 */ /* 0x000fe20000010002 */
[----:B------:R-:W-:-:S02]  /*9ea0*/  LOP3.LUT P6, RZ, R57, 0x3, RZ, 0xc0, !PT ;  /* 0x0000000339ff7812 */ /* 0x000fc400078cc0ff */
[----:B------:R-:W-:Y:S02]  /*9eb0*/  IADD3 R2, P5, PT, R3, R4, RZ ;  /* 0x0000000403027210 */ /* 0x000fe40007fbe0ff */
[----:B------:R-:W-:-:S03]  /*9ec0*/  ISETP.GE.AND P2, PT, R60, R59, PT ;  /* 0x0000003b3c00720c */ /* 0x000fc60003f46270 */
[----:B------:R-:W-:Y:S01]  /*9ed0*/  IMAD.X R3, RZ, RZ, R8, P5 ;  /* 0x000000ffff037224 */ /* 0x000fe200028e0608 */
[----:B------:R-:W-:Y:S02]  /*9ee0*/  SEL R8, R5, RZ, P3 ;  /* 0x000000ff05087207 */ /* 0x000fe40001800000 */
[----:B--2---:R-:W-:-:S05]  /*9ef0*/  SHF.L.U32 R22, R22, 0x7, RZ ;  /* 0x0000000716167819 */ /* 0x004fca00000006ff */
[----:B------:R-:W-:Y:S02]  /*9f00*/  IMAD R4, R22, R6, RZ ;  /* 0x0000000616047224 */ /* 0x000fe400078e02ff */
[----:B-1----:R-:W-:-:S03]  /*9f10*/  IMAD.WIDE.U32 R22, R18, UR4, R2 ;  /* 0x0000000412167c25 */ /* 0x002fc6000f8e0002 */
[----:B------:R-:W-:Y:S02]  /*9f20*/  IADD3 R5, P5, P3, R4, R7, R0 ;  /* 0x0000000704057210 */ /* 0x000fe40007bbe000 */
[----:B------:R-:W-:Y:S02]  /*9f30*/  SHF.R.S32.HI R4, RZ, 0x1f, R4 ;  /* 0x0000001fff047819 */ /* 0x000fe40000011404 */
[----:B------:R-:W-:-:S04]  /*9f40*/  SHF.R.S32.HI R0, RZ, 0x1f, R0 ;  /* 0x0000001fff007819 */ /* 0x000fc80000011400 */
[----:B------:R-:W-:Y:S01]  /*9f50*/  IADD3.X R4, PT, PT, R4, R8, R0, P5, P3 ;  /* 0x0000000804047210 */ /* 0x000fe20002fe6400 */
[----:B---34-:R-:W-:Y:S06]  /*9f60*/  @P6 BRA `(.L_x_425) ;  /* 0x0000000000a86947 */ /* 0x018fec0003800000 */
        /* <DEDUP_REMOVED lines=42> */
.L_x_425:
[----:B------:R-:W-:Y:S05]  /*a210*/  BSYNC.RECONVERGENT B0 ;  /* 0x0000000000007941 */ /* 0x000fea0003800200 */
.L_x_424:
        /* <DEDUP_REMOVED lines=9> */
[----:B------:R-:W-:Y:S01]  /*a2b0*/  MOV R6, R22 ;  /* 0x0000001600067202 */ /* 0x000fe20000000f00 */
[----:B------:R-:W2:Y:S01]  /*a2c0*/  LDCU.64 UR4, c[0x0][0x3f0] ;  /* 0x00007e00ff0477ac */ /* 0x000ea20008000a00 */
[----:B-1---5:R-:W-:-:S03]  /*a2d0*/  IMAD R0, R21, UR6, RZ ;  /* 0x0000000615007c24 */ /* 0x022fc6000f8e02ff */
[----:B------:R-:W-:-:S04]  /*a2e0*/  IMAD.WIDE.U32 R4, R24, UR6, R6 ;  /* 0x0000000618047c25 */ /* 0x000fc8000f8e0006 */
[----:B------:R-:W-:Y:S01]  /*a2f0*/  IMAD R0, R24, UR7, R0 ;  /* 0x0000000718007c24 */ /* 0x000fe2000f8e0200 */
[----:B--2---:R-:W-:-:S04]  /*a300*/  LEA R2, P2, R4, UR4, 0x1 ;  /* 0x0000000404027c11 */ /* 0x004fc8000f8408ff */
[----:B------:R-:W-:-:S04]  /*a310*/  IADD3 R0, PT, PT, R5, R0, RZ ;  /* 0x0000000005007210 */ /* 0x000fc80007ffe0ff */
[----:B------:R-:W-:-:S05]  /*a320*/  LEA.HI.X R3, R4, UR5, R0, 0x1, P2 ;  /* 0x0000000504037c11 */ /* 0x000fca00090f0c00 */
[----:B------:R1:W-:Y:S04]  /*a330*/  STG.E.128 desc[UR14][R2.64], R16 ;  /* 0x0000001002007986 */ /* 0x0003e8000c101d0e */
[----:B---3--:R1:W-:Y:S04]  /*a340*/  STG.E.128 desc[UR14][R2.64+0x40], R12 ;  /* 0x0000400c02007986 */ /* 0x0083e8000c101d0e */
[----:B----4-:R1:W-:Y:S02]  /*a350*/  STG.E.128 desc[UR14][R2.64+0x80], R8 ;  /* 0x0000800802007986 */ /* 0x0103e4000c101d0e */
.L_x_427:
[----:B------:R-:W-:Y:S05]  /*a360*/  BSYNC.RECONVERGENT B0 ;  /* 0x0000000000007941 */ /* 0x000fea0003800200 */
.L_x_426:
        /* <DEDUP_REMOVED lines=8> */
[----:B------:R-:W2:Y:S02]  /*a3f0*/  LDCU.64 UR4, c[0x0][0x3f0] ;  /* 0x00007e00ff0477ac */ /* 0x000ea40008000a00 */
[----:B------:R-:W-:-:S04]  /*a400*/  IMAD.X R2, RZ, RZ, R21, P1 ;  /* 0x000000ffff027224 */ /* 0x000fc800008e0615 */
[----:B-1----:R-:W-:Y:S02]  /*a410*/  IMAD R20, R2, UR6, RZ ;  /* 0x0000000602147c24 */ /* 0x002fe4000f8e02ff */
[----:B------:R-:W-:-:S04]  /*a420*/  IMAD.MOV.U32 R2, RZ, RZ, R22 ;  /* 0x000000ffff027224 */ /* 0x000fc800078e0016 */
        /* <DEDUP_REMOVED lines=8> */
.L_x_429:
[----:B------:R-:W-:Y:S05]  /*a4b0*/  BSYNC.RECONVERGENT B0 ;  /* 0x0000000000007941 */ /* 0x000fea0003800200 */
.L_x_428:
        /* <DEDUP_REMOVED lines=20> */
.L_x_431:
[----:B------:R-:W-:Y:S05]  /*a600*/  BSYNC.RECONVERGENT B0 ;  /* 0x0000000000007941 */ /* 0x000fea0003800200 */
.L_x_430:
[----:B-1-3--:R1:W3:Y:S04]  /*a610*/  LDS.128 R12, [R225+0x3800] ;  /* 0x00380000e10c7984 */ /* 0x00a2e80000000c00 */
[----:B----4-:R1:W4:Y:S01]  /*a620*/  LDS.128 R8, [R225+0x5800] ;  /* 0x00580000e1087984 */ /* 0x0103220000000c00 */
[----:B------:R-:W-:Y:S05]  /*a630*/  @P4 EXIT ;  /* 0x000000000000494d */ /* 0x000fea0003800000 */
        /* <DEDUP_REMOVED lines=14> */
[----:B----4-:R-:W-:Y:S01]  /*a720*/  STG.E.128 desc[UR14][R2.64+0x80], R8 ;  /* 0x0000800802007986 */ /* 0x010fe2000c101d0e */
[----:B------:R-:W-:Y:S05]  /*a730*/  EXIT ;  /* 0x000000000000794d */ /* 0x000fea0003800000 */
.L_x_432:
        /* <DEDUP_REMOVED lines=12> */
.L_x_1355:


//--------------------- .text._ZN5flash16flash_fwd_kernelI23Flash_fwd_kernel_traitsILi96ELi128ELi64ELi4ELb0ELb0EN7cutlass6half_tE19Flash_kernel_traitsILi96ELi128ELi64ELi4ES3_EELb1ELb0ELb0ELb0ELb0ELb0ELb0ELb0EEEvNS_16Flash_fwd_paramsE --------------------------
	.section	.text._ZN5flash16flash_fwd_kernelI23Flash_fwd_kernel_traitsILi96ELi128ELi64ELi4ELb0ELb0EN7cutlass6half_tE19Flash_kernel_traitsILi96ELi128ELi64ELi4ES3_EELb1ELb0ELb0ELb0ELb0ELb0ELb0ELb0EEEvNS_16Flash_fwd_paramsE,"ax",@progbits
	.align	128
        .global         _ZN5flash16flash_fwd_kernelI23Flash_fwd_kernel_traitsILi96ELi128ELi64ELi4ELb0ELb0EN7cutlass6half_tE19Flash_kernel_traitsILi96ELi128ELi64ELi4ES3_EELb1ELb0ELb0ELb0ELb0ELb0ELb0ELb0EEEvNS_16Flash_fwd_paramsE
        .type           _ZN5flash16flash_fwd_kernelI23Flash_fwd_kernel_traitsILi96ELi128ELi64ELi4ELb0ELb0EN7cutlass6half_tE19Flash_kernel_traitsILi96ELi128ELi64ELi4ES3_EELb1ELb0ELb0ELb0ELb0ELb0ELb0ELb0EEEvNS_16Flash_fwd_paramsE,@function
        .size           _ZN5flash16flash_fwd_kernelI23Flash_fwd_kernel_traitsILi96ELi128ELi64ELi4ELb0ELb0EN7cutlass6half_tE19Flash_kernel_traitsILi96ELi128ELi64ELi4ES3_EELb1ELb0ELb0ELb0ELb0ELb0ELb0ELb0EEEvNS_16Flash_fwd_paramsE,(.L_x_1356 - _ZN5flash16flash_fwd_kernelI23Flash_fwd_kernel_traitsILi96ELi128ELi64ELi4ELb0ELb0EN7cutlass6half_tE19Flash_kernel_traitsILi96ELi128ELi64ELi4ES3_EELb1ELb0ELb0ELb0ELb0ELb0ELb0ELb0EEEvNS_16Flash_fwd_paramsE)
        .other          _ZN5flash16flash_fwd_kernelI23Flash_fwd_kernel_traitsILi96ELi128ELi64ELi4ELb0ELb0EN7cutlass6half_tE19Flash_kernel_traitsILi96ELi128ELi64ELi4ES3_EELb1ELb0ELb0ELb0ELb0ELb0ELb0ELb0EEEvNS_16Flash_fwd_paramsE,@"STO_CUDA_ENTRY STV_DEFAULT"
_ZN5flash16flash_fwd_kernelI23Flash_fwd_kernel_traitsILi96ELi128ELi64ELi4ELb0ELb0EN7cutlass6half_tE19Flash_kernel_traitsILi96ELi128ELi64ELi4ES3_EELb1ELb0ELb0ELb0ELb0ELb0ELb0ELb0EEEvNS_16Flash_fwd_paramsE:
.text._ZN5flash16flash_fwd_kernelI23Flash_fwd_kernel_traitsILi96ELi128ELi64ELi4ELb0ELb0EN7cutlass6half_tE19Flash_kernel_traitsILi96ELi128ELi64ELi4ES3_EELb1ELb0ELb0ELb0ELb0ELb0ELb0ELb0EEEvNS_16Flash_fwd_paramsE:
[----:B------:R-:W1:Y:S01]  /*0000*/  LDC R1, c[0x0][0x37c] ;  /* 0x0000df00ff017b82 */ /* 0x000e620000000800 */
[----:B------:R-:W2:Y:S07]  /*0010*/  LDCU.U8 UR4, c[0x0][0x524] ;  /* 0x0000a480ff0477ac */ /* 0x000eae0008000000 */
[----:B------:R-:W3:Y:S01]  /*0020*/  LDC R149, c[0x0][0x518] ;  /* 0x00014600ff957b82 */ /* 0x000ee20000000800 */
[----:B-1----:R-:W-:Y:S01]  /*0030*/  VIADD R1, R1, 0xffffff80 ;  /* 0xffffff8001017836 */ /* 0x002fe20000000000 */
[----:B------:R-:W1:Y:S06]  /*0040*/  LDCU.64 UR16, c[0x0][0x358] ;  /* 0x00006b00ff1077ac */ /* 0x000e6c0008000a00 */
[----:B------:R-:W4:Y:S01]  /*0050*/  LDC R150, c[0x0][0x51c] ;  /* 0x00014700ff967b82 */ /* 0x000f220000000800 */
[----:B------:R-:W1:Y:S01]  /*0060*/  S2R R154, SR_CTAID.X ;  /* 0x00000000009a7919 */ /* 0x000e620000002500 */
[----:B------:R-:W1:Y:S01]  /*0070*/  LDCU.64 UR8, c[0x0][0x460] ;  /* 0x00008c00ff0877ac */ /* 0x000e620008000a00 */
[----:B------:R-:W1:Y:S01]  /*0080*/  S2R R153, SR_CTAID.Y ;  /* 0x0000000000997919 */ /* 0x000e620000002600 */
[----:B------:R-:W1:Y:S04]  /*0090*/  LDCU.64 UR6, c[0x0][0x470] ;  /* 0x00008e00ff0677ac */ /* 0x000e680008000a00 */
[----:B------:R-:W1:Y:S01]  /*00a0*/  LDC.64 R8, c[0x0][0x460] ;  /* 0x00011800ff087b82 */ /* 0x000e620000000a00 */
[----:B--2---:R-:W-:Y:S01]  /*00b0*/  ISETP.NE.AND P5, PT, RZ, UR4, PT ;  /* 0x00000004ff007c0c */ /* 0x004fe2000bfa5270 */
[----:B------:R-:W2:-:S12]  /*00c0*/  LDCU.64 UR4, c[0x0][0x510] ;  /* 0x0000a200ff0477ac */ /* 0x000e980008000a00 */
[----:B---3--:R-:W-:Y:S01]  /*00d0*/  @P5 IMAD.MOV.U32 R2, RZ, RZ, R149 ;  /* 0x000000ffff025224 */ /* 0x008fe200078e0095 */
[----:B------:R-:W3:Y:S01]  /*00e0*/  S2R R155, SR_CTAID.Z ;  /* 0x00000000009b7919 */ /* 0x000ee20000002700 */
[----:B----4-:R-:W-:Y:S01]  /*00f0*/  @P5 IMAD.MOV.U32 R3, RZ, RZ, R150 ;  /* 0x000000ffff035224 */ /* 0x010fe200078e0096 */
[----:B------:R-:W4:Y:S05]  /*0100*/  @P5 LDC R6, c[0x0][0x520] ;  /* 0x00014800ff065b82 */ /* 0x000f2a0000000800 */
[----:B-1----:R-:W4:Y:S01]  /*0110*/  @P5 LDG.E.64 R2, desc[UR16][R2.64] ;  /* 0x0000001002025981 */ /* 0x002f22000c1e1b00 */
[----:B--2---:R-:W-:Y:S02]  /*0120*/  IMAD.U32 R224, RZ, RZ, UR4 ;  /* 0x00000004ffe07e24 */ /* 0x004fe4000f8e00ff */
[----:B------:R-:W-:Y:S01]  /*0130*/  IMAD.U32 R225, RZ, RZ, UR5 ;  /* 0x00000005ffe17e24 */ /* 0x000fe2000f8e00ff */
[----:B------:R-:W1:Y:S01]  /*0140*/  S2R R222, SR_TID.X ;  /* 0x0000000000de7919 */ /* 0x000e620000002100 */
[----:B------:R-:W2:Y:S04]  /*0150*/  LDCU.64 UR4, c[0x0][0x478] ;  /* 0x00008f00ff0477ac */ /* 0x000ea80008000a00 */
[----:B------:R-:W4:Y:S01]  /*0160*/  @P5 LDG.E.64 R224, desc[UR16][R224.64] ;  /* 0x00000010e0e05981 */ /* 0x000f22000c1e1b00 */
[----:B------:R-:W-:Y:S01]  /*0170*/  ISETP.NE.U32.AND P3, PT, RZ, UR8, PT ;  /* 0x00000008ff007c0c */ /* 0x000fe2000bf65070 */
[----:B------:R-:W-:Y:S01]  /*0180*/  IMAD.MOV.U32 R23, RZ, RZ, -0x1 ;  /* 0xffffffffff177424 */ /* 0x000fe200078e00ff */
[----:B------:R-:W-:Y:S01]  /*0190*/  ISETP.NE.U32.AND P1, PT, RZ, UR6, PT ;  /* 0x00000006ff007c0c */ /* 0x000fe2000bf25070 */
[----:B------:R-:W-:Y:S01]  /*01a0*/  IMAD.SHL.U32 R11, R153, 0x4, RZ ;  /* 0x00000004990b7824 */ /* 0x000fe200078e00ff */
[----:B------:R-:W-:-:S02]  /*01b0*/  ISETP.NE.AND.EX P3, PT, RZ, UR9, PT, P3 ;  /* 0x00000009ff007c0c */ /* 0x000fc4000bf65330 */
[----:B------:R-:W-:Y:S01]  /*01c0*/  ISETP.NE.AND.EX P1, PT, RZ, UR7, PT, P1 ;  /* 0x00000007ff007c0c */ /* 0x000fe2000bf25310 */
[----:B------:R-:W-:Y:S01]  /*01d0*/  IMAD.MOV.U32 R10, RZ, RZ, RZ ;  /* 0x000000ffff0a7224 */ /* 0x000fe200078e00ff */
[----:B------:R-:W-:-:S04]  /*01e0*/  ISETP.NE.U32.AND P2, PT, RZ, UR8, PT ;  /* 0x00000008ff007c0c */ /* 0x000fc8000bf45070 */
[----:B------:R-:W-:Y:S02]  /*01f0*/  ISETP.NE.AND.EX P2, PT, RZ, UR9, PT, P2 ;  /* 0x00000009ff007c0c */ /* 0x000fe4000bf45320 */
[----:B--2---:R-:W-:Y:S02]  /*0200*/  ISETP.NE.U32.AND P0, PT, RZ, UR4, PT ;  /* 0x00000004ff007c0c */ /* 0x004fe4000bf05070 */
[----:B---3--:R-:W-:Y:S02]  /*0210*/  LOP3.LUT R0, R155, R154, R153, 0xfe, !PT ;  /* 0x0000009a9b007212 */ /* 0x008fe400078efe99 */
[----:B------:R-:W-:Y:S02]  /*0220*/  ISETP.NE.AND.EX P0, PT, RZ, UR5, PT, P0 ;  /* 0x00000005ff007c0c */ /* 0x000fe4000bf05300 */
[----:B-1----:R-:W-:-:S13]  /*0230*/  LOP3.LUT P6, RZ, R0, R222, RZ, 0xfc, !PT ;  /* 0x000000de00ff7212 */ /* 0x002fda00078cfcff */
[----:B------:R-:W1:Y:S01]  /*0240*/  @!P6 LDC.64 R4, c[0x0][0x528] ;  /* 0x00014a00ff04eb82 */ /* 0x000e620000000a00 */
[----:B----4-:R-:W-:Y:S01]  /*0250*/  @P5 IADD3 R149, P4, PT, R2, R6, RZ ;  /* 0x0000000602955210 */ /* 0x010fe20007f9e0ff */
[----:B------:R-:W-:Y:S01]  /*0260*/  IMAD.WIDE.U32 R6, R153, 0x4, R8 ;  /* 0x0000000499067825 */ /* 0x000fe200078e0008 */
[----:B------:R-:W-:-:S03]  /*0270*/  SHF.R.U32.HI R9, RZ, 0x1e, R153 ;  /* 0x0000001eff097819 */ /* 0x000fc60000011699 */
[----:B------:R-:W-:Y:S02]  /*0280*/  @P5 IMAD.X R150, RZ, RZ, R3, P4 ;  /* 0x000000ffff965224 */ /* 0x000fe400020e0603 */
[----:B------:R-:W-:Y:S02]  /*0290*/  @!P6 IMAD.MOV.U32 R2, RZ, RZ, R149 ;  /* 0x000000ffff02e224 */ /* 0x000fe400078e0095 */
[----:B------:R-:W-:Y:S01]  /*02a0*/  @!P6 IMAD.MOV.U32 R3, RZ, RZ, R150 ;  /* 0x000000ffff03e224 */ /* 0x000fe200078e0096 */
[----:B-1----:R-:W-:Y:S04]  /*02b0*/  @!P6 STG.E.64 desc[UR16][R4.64], R224 ;  /* 0x000000e00400e986 */ /* 0x002fe8000c101b10 */
[----:B------:R1:W-:Y:S04]  /*02c0*/  @!P6 STG.E.64 desc[UR16][R4.64+0x8], R2 ;  /* 0x000008020400e986 */ /* 0x0003e8000c101b10 */
[----:B------:R-:W2:Y:S04]  /*02d0*/  @P3 LDG.E R23, desc[UR16][R6.64] ;  /* 0x0000001006173981 */ /* 0x000ea8000c1e1900 */
[----:B------:R3:W4:Y:S01]  /*02e0*/  @P2 LDG.E R8, desc[UR16][R6.64+0x4] ;  /* 0x0000041006082981 */ /* 0x000722000c1e1900 */
[----:B-1----:R-:W-:-:S02]  /*02f0*/  @P1 IADD3 R4, P4, PT, R11, UR6, RZ ;  /* 0x000000060b041c10 */ /* 0x002fc4000ff9e0ff */
[----:B------:R-:W-:Y:S02]  /*0300*/  @P0 IADD3 R2, P3, PT, R11, UR4, RZ ;  /* 0x000000040b020c10 */ /* 0x000fe4000ff7e0ff */
[C---:B------:R-:W-:Y:S01]  /*0310*/  @P1 IADD3.X R5, PT, PT, R9.reuse, UR7, RZ, P4, !PT ;  /* 0x0000000709051c10 */ /* 0x040fe2000a7fe4ff */
[----:B---3--:R-:W1:Y:S01]  /*0320*/  LDC.64 R6, c[0x0][0x468] ;  /* 0x00011a00ff067b82 */ /* 0x008e620000000a00 */
[----:B------:R-:W-:-:S03]  /*0330*/  @P0 IADD3.X R3, PT, PT, R9, UR5, RZ, P3, !PT ;  /* 0x0000000509030c10 */ /* 0x000fc60009ffe4ff */
[----:B------:R3:W4:Y:S04]  /*0340*/  @P1 LDG.E R10, desc[UR16][R4.64] ;  /* 0x00000010040a1981 */ /* 0x000728000c1e1900 */
[----:B------:R1:W4:Y:S01]  /*0350*/  @P0 LDG.E R0, desc[UR16][R2.64] ;  /* 0x0000001002000981 */ /* 0x000322000c1e1900 */
[----:B------:R-:W1:Y:S01]  /*0360*/  LDCU.U8 UR4, c[0x0][0x532] ;  /* 0x0000a640ff0477ac */ /* 0x000e620008000000 */
[----:B------:R-:W4:Y:S08]  /*0370*/  @!P2 LDC R16, c[0x0][0x434] ;  /* 0x00010d00ff10ab82 */ /* 0x000f300000000800 */
[----:B---3--:R-:W3:Y:S01]  /*0380*/  @!P0 LDC.64 R4, c[0x0][0x488] ;  /* 0x00012200ff048b82 */ /* 0x008ee20000000a00 */
[----:B-1----:R-:W-:-:S05]  /*0390*/  IADD3 R2, P1, PT, R11, R6, RZ ;  /* 0x000000060b027210 */ /* 0x002fca0007f3e0ff */
[----:B------:R-:W-:Y:S01]  /*03a0*/  IMAD.X R3, R9, 0x1, R7, P1 ;  /* 0x0000000109037824 */ /* 0x000fe200008e0607 */
[C---:B------:R-:W-:Y:S01]  /*03b0*/  ISETP.NE.U32.AND P1, PT, R6.reuse, RZ, PT ;  /* 0x000000ff0600720c */ /* 0x040fe20003f25070 */
[----:B------:R-:W1:Y:S03]  /*03c0*/  @!P0 LDC R9, c[0x0][0x43c] ;  /* 0x00010f00ff098b82 */ /* 0x000e660000000800 */
[----:B------:R-:W-:Y:S02]  /*03d0*/  ISETP.NE.AND.EX P1, PT, R7, RZ, PT, P1 ;  /* 0x000000ff0700720c */ /* 0x000fe40003f25310 */
[----:B------:R-:W-:Y:S02]  /*03e0*/  ISETP.NE.AND P3, PT, RZ, UR4, PT ;  /* 0x00000004ff007c0c */ /* 0x000fe4000bf65270 */
[----:B------:R-:W-:-:S04]  /*03f0*/  ISETP.EQ.U32.AND P4, PT, R6, RZ, PT ;  /* 0x000000ff0600720c */ /* 0x000fc80003f82070 */
[----:B------:R-:W-:Y:S01]  /*0400*/  ISETP.EQ.OR.EX P4, PT, R7, RZ, !P3, P4 ;  /* 0x000000ff0700720c */ /* 0x000fe20005f82740 */
[----:B------:R-:W-:Y:S02]  /*0410*/  IMAD.MOV.U32 R11, RZ, RZ, -0x1 ;  /* 0xffffffffff0b7424 */ /* 0x000fe400078e00ff */
[----:B------:R-:W-:-:S10]  /*0420*/  IMAD.SHL.U32 R22, R154, 0x80, RZ ;  /* 0x000000809a167824 */ /* 0x000fd400078e00ff */
[----:B------:R1:W5:Y:S04]  /*0430*/  @!P4 LDG.E R11, desc[UR16][R2.64] ;  /* 0x00000010020bc981 */ /* 0x000368000c1e1900 */
[----:B--2---:R2:W-:Y:S01]  /*0440*/  STL [R1+0x54], R23 ;  /* 0x0000541701007387 */ /* 0x0045e20000100800 */
[----:B----4-:R-:W-:Y:S01]  /*0450*/  @P2 IMAD.IADD R16, R8, 0x1, -R23 ;  /* 0x0000000108102824 */ /* 0x010fe200078e0a17 */
[----:B---3--:R-:W-:-:S04]  /*0460*/  @!P0 ISETP.NE.U32.AND P2, PT, R4, RZ, PT ;  /* 0x000000ff0400820c */ /* 0x008fc80003f45070 */
[----:B------:R-:W-:Y:S02]  /*0470*/  @!P0 ISETP.NE.AND.EX P2, PT, R5, RZ, PT, P2 ;  /* 0x000000ff0500820c */ /* 0x000fe40003f45320 */
[----:B------:R-:W-:Y:S02]  /*0480*/  ISETP.GT.AND P4, PT, R16, R22, PT ;  /* 0x000000161000720c */ /* 0x000fe40003f84270 */
[----:B-1----:R-:W-:Y:S01]  /*0490*/  @!P0 SEL R4, R9, RZ, P2 ;  /* 0x000000ff09048207 */ /* 0x002fe20001000000 */
[----:B------:R-:W-:Y:S02]  /*04a0*/  @P0 IMAD.IADD R24, R0, 0x1, -R10 ;  /* 0x0000000100180824 */ /* 0x000fe400078e0a0a */
[----:B------:R-:W1:Y:S01]  /*04b0*/  @!P1 LDC R0, c[0x0][0x438] ;  /* 0x00010e00ff009b82 */ /* 0x000e620000000800 */
[----:B--2---:R-:W-:Y:S07]  /*04c0*/  @!P1 BRA `(.L_x_433) ;  /* 0x00000000000c9947 */ /* 0x004fee0003800000 */
[----:B-1----:R-:W2:Y:S02]  /*04d0*/  @P3 LDG.E R0, desc[UR16][R2.64+0x4] ;  /* 0x0000041002003981 */ /* 0x002ea4000c1e1900 */
[----:B--2--5:R-:W-:-:S06]  /*04e0*/  @P3 IADD3 R0, PT, PT, R0, -R11, RZ ;  /* 0x8000000b00003210 */ /* 0x024fcc0007ffe0ff */
[----:B------:R2:W5:Y:S02]  /*04f0*/  @!P3 LDG.E R0, desc[UR16][R2.64] ;  /* 0x000000100200b981 */ /* 0x000564000c1e1900 */
.L_x_433:
[----:B-1---5:R-:W-:Y:S01]  /*0500*/  @!P0 IADD3 R24, PT, PT, R4, R0, -R10 ;  /* 0x0000000004188210 */ /* 0x022fe20007ffe80a */
[----:B------:R-:W-:Y:S06]  /*0510*/  @!P4 EXIT ;  /* 0x000000000000c94d */ /* 0x000fec0003800000 */
[C---:B------:R-:W-:Y:S01]  /*0520*/  VIADD R0, R24.reuse, 0x3f ;  /* 0x0000003f18007836 */ /* 0x040fe20000000000 */
[----:B------:R-:W-:-:S04]  /*0530*/  ISETP.GT.AND P0, PT, R24, RZ, PT ;  /* 0x000000ff1800720c */ /* 0x000fc80003f04270 */
[----:B--2---:R-:W-:-:S04]  /*0540*/  SHF.R.S32.HI R2, RZ, 0x1f, R0 ;  /* 0x0000001fff027819 */ /* 0x004fc80000011400 */
[----:B------:R-:W-:-:S04]  /*0550*/  LEA.HI R0, R2, R0, RZ, 0x6 ;  /* 0x0000000002007211 */ /* 0x000fc800078f30ff */
[----:B------:R-:W-:-:S05]  /*0560*/  SHF.R.S32.HI R157, RZ, 0x6, R0 ;  /* 0x00000006ff9d7819 */ /* 0x000fca0000011400 */
[----:B------:R1:W-:Y:S01]  /*0570*/  STL [R1], R157 ;  /* 0x0000009d01007387 */ /* 0x0003e20000100800 */
[----:B------:R-:W-:Y:S05]  /*0580*/  @P0 BRA `(.L_x_434) ;  /* 0x0000000c000c0947 */ /* 0x000fea0003800000 */
[----:B------:R-:W2:Y:S01]  /*0590*/  LDC.U8 R0, c[0x0][0x549] ;  /* 0x00015240ff007b82 */ /* 0x000ea20000000000 */
[----:B------:R-:W-:Y:S02]  /*05a0*/  ISETP.NE.AND P1, PT, R23, -0x1, PT ;  /* 0xffffffff1700780c */ /* 0x000fe40003f25270 */
[----:B------:R-:W-:-:S05]  /*05b0*/  SHF.L.U32 R18, R222, 0x3, RZ ;  /* 0x00000003de127819 */ /* 0x000fca00000006ff */
[----:B------:R-:W3:Y:S08]  /*05c0*/  LDC.U8 R11, c[0x0][0x548] ;  /* 0x00015200ff0b7b82 */ /* 0x000ef00000000000 */
[----:B------:R-:W4:Y:S01]  /*05d0*/  @!P1 LDC.64 R6, c[0x0][0x400] ;  /* 0x00010000ff069b82 */ /* 0x000f220000000a00 */
[----:B--2---:R-:W-:-:S07]  /*05e0*/  ISETP.NE.AND P6, PT, R0, RZ, PT ;  /* 0x000000ff0000720c */ /* 0x004fce0003fc5270 */
[----:B------:R-:W2:Y:S08]  /*05f0*/  @P1 LDC.64 R8, c[0x0][0x408] ;  /* 0x00010200ff081b82 */ /* 0x000eb00000000a00 */
[----:B------:R-:W5:Y:S01]  /*0600*/  @P6 LDC.64 R2, c[0x0][0x430] ;  /* 0x00010c00ff026b82 */ /* 0x000f620000000a00 */
[----:B------:R-:W-:Y:S01]  /*0610*/  @P6 MOV R13, 0x1 ;  /* 0x00000001000d6802 */ /* 0x000fe20000000f00 */
[----:B----4-:R-:W-:-:S06]  /*0620*/  @!P1 IMAD.WIDE.U32 R4, R153, R6, RZ ;  /* 0x0000000699049225 */ /* 0x010fcc00078e00ff */
[----:B------:R-:W4:Y:S01]  /*0630*/  @P6 LDC R12, c[0x0][0x430] ;  /* 0x00010c00ff0c6b82 */ /* 0x000f220000000800 */
[----:B------:R-:W-:Y:S01]  /*0640*/  @!P1 MOV R0, R4 ;  /* 0x0000000400009202 */ /* 0x000fe20000000f00 */
[----:B-----5:R-:W-:Y:S02]  /*0650*/  @P6 IMAD R14, R2, R3, RZ ;  /* 0x00000003020e6224 */ /* 0x020fe400078e02ff */
[----:B--2---:R-:W-:Y:S01]  /*0660*/  @P1 IMAD.WIDE.U32 R2, R23, R8, RZ ;  /* 0x0000000817021225 */ /* 0x004fe200078e00ff */
[----:B---3--:R-:W-:Y:S06]  /*0670*/  @P6 BRA `(.L_x_435) ;  /* 0x0000000000286947 */ /* 0x008fec0003800000 */
[----:B------:R-:W-:Y:S01]  /*0680*/  ISETP.NE.AND P0, PT, R11, RZ, PT ;  /* 0x000000ff0b00720c */ /* 0x000fe20003f05270 */
[----:B------:R-:W2:-:S12]  /*0690*/  LDC R10, c[0x0][0x3e0] ;  /* 0x0000f800ff0a7b82 */ /* 0x000e980000000800 */
[----:B------:R-:W3:Y:S01]  /*06a0*/  @P0 LDC R14, c[0x0][0x454] ;  /* 0x00011500ff0e0b82 */ /* 0x000ee20000000800 */
[----:B----4-:R-:W-:Y:S02]  /*06b0*/  @P0 MOV R12, 0x1 ;  /* 0x00000001000c0802 */ /* 0x010fe40000000f00 */
[----:B------:R-:W-:-:S05]  /*06c0*/  @!P0 MOV R12, 0x1 ;  /* 0x00000001000c8802 */ /* 0x000fca0000000f00 */
[----:B------:R-:W2:Y:S08]  /*06d0*/  @P0 LDC R8, c[0x0][0x454] ;  /* 0x00011500ff080b82 */ /* 0x000eb00000000800 */
[----:B------:R-:W4:Y:S08]  /*06e0*/  @!P0 LDC R6, c[0x0][0x434] ;  /* 0x00010d00ff068b82 */ /* 0x000f300000000800 */
[----:B------:R-:W1:Y:S01]  /*06f0*/  @!P0 LDC R14, c[0x0][0x434] ;  /* 0x00010d00ff0e8b82 */ /* 0x000e620000000800 */
[----:B--2---:R-:W-:-:S02]  /*0700*/  @P0 IMAD R13, R8, R10, RZ ;  /* 0x0000000a080d0224 */ /* 0x004fc400078e02ff */
[----:B---34-:R-:W-:-:S07]  /*0710*/  @!P0 IMAD R13, R6, R10, RZ ;  /* 0x0000000a060d8224 */ /* 0x018fce00078e02ff */
.L_x_435:
[----:B------:R-:W-:Y:S01]  /*0720*/  @P1 IMAD.MOV.U32 R0, RZ, RZ, R2 ;  /* 0x000000ffff001224 */ /* 0x000fe200078e0002 */
[----:B------:R-:W2:Y:S01]  /*0730*/  LDCU.64 UR4, c[0x0][0x410] ;  /* 0x00008200ff0477ac */ /* 0x000ea20008000a00 */
[----:B------:R-:W-:Y:S01]  /*0740*/  LOP3.LUT R18, R18, 0x18, RZ, 0xc0, !PT ;  /* 0x0000001812127812 */ /* 0x000fe200078ec0ff */
[----:B------:R-:W-:Y:S01]  /*0750*/  @!P1 IMAD R4, R153, R7, R5 ;  /* 0x0000000799049224 */ /* 0x000fe200078e0205 */
[----:B------:R-:W3:Y:S01]  /*0760*/  LDC R19, c[0x0][0x434] ;  /* 0x00010d00ff137b82 */ /* 0x000ee20000000800 */
        /* <DEDUP_REMOVED lines=13> */
[C---:B--2---:R-:W-:Y:S01]  /*0840*/  IMAD.WIDE.U32 R10, R155.reuse, UR4, R2 ;  /* 0x000000049b0a7c25 */ /* 0x044fe2000f8e0002 */
[----:B------:R-:W-:Y:S02]  /*0850*/  IADD3 R17, PT, PT, R222, 0x40, RZ ;  /* 0x00000040de117810 */ /* 0x000fe40007ffe0ff */
[C---:B------:R-:W-:Y:S01]  /*0860*/  LOP3.LUT R21, R18.reuse, 0x20, RZ, 0xfc, !PT ;  /* 0x0000002012157812 */ /* 0x040fe200078efcff */
[----:B------:R-:W-:Y:S01]  /*0870*/  IMAD R9, R155, UR5, R11 ;  /* 0x000000059b097c24 */ /* 0x000fe2000f8e020b */
[----:B------:R-:W-:Y:S01]  /*0880*/  LOP3.LUT R20, R18, 0x40, RZ, 0xfc, !PT ;  /* 0x0000004012147812 */ /* 0x000fe200078efcff */
[----:B------:R-:W-:Y:S06]  /*0890*/  @P0 BRA `(.L_x_437) ;  /* 0x0000000000400947 */ /* 0x000fec0003800000 */
[----:B------:R-:W2:Y:S01]  /*08a0*/  LDCU.64 UR4, c[0x0][0x408] ;  /* 0x00008100ff0477ac */ /* 0x000ea20008000a00 */
[----:B------:R-:W-:Y:S01]  /*08b0*/  IMAD.MOV.U32 R8, RZ, RZ, R10 ;  /* 0x000000ffff087224 */ /* 0x000fe200078e000a */
[----:B------:R-:W5:Y:S01]  /*08c0*/  LDCU UR8, c[0x0][0x440] ;  /* 0x00008800ff0877ac */ /* 0x000f620008000800 */
[----:B------:R-:W1:Y:S01]  /*08d0*/  LDCU.64 UR6, c[0x0][0x3f0] ;  /* 0x00007e00ff0677ac */ /* 0x000e620008000a00 */
[----:B--2---:R-:W-:Y:S02]  /*08e0*/  IMAD R2, R5, UR4, RZ ;  /* 0x0000000405027c24 */ /* 0x004fe4000f8e02ff */
[----:B------:R-:W-:Y:S01]  /*08f0*/  IMAD.WIDE.U32 R6, R4, UR4, R8 ;  /* 0x0000000404067c25 */ /* 0x000fe2000f8e0008 */
[----:B-----5:R-:W-:-:S03]  /*0900*/  ISETP.GE.AND P5, PT, R18, UR8, PT ;  /* 0x0000000812007c0c */ /* 0x020fc6000bfa6270 */
        /* <DEDUP_REMOVED lines=9> */
.L_x_437:
[----:B------:R-:W-:Y:S05]  /*09a0*/  BSYNC.RECONVERGENT B0 ;  /* 0x0000000000007941 */ /* 0x000fea0003800200 */
.L_x_436:
[----:B------:R-:W-:Y:S01]  /*09b0*/  BSSY.RECONVERGENT B0, `(.L_x_438) ;  /* 0x0000016000007945 */ /* 0x000fe20003800200 */
[----:B------:R-:W-:-:S03]  /*09c0*/  ISETP.GE.AND P0, PT, R17, R0, PT ;  /* 0x000000001100720c */ /* 0x000fc60003f06270 */
[----:B------:R-:W-:Y:S10]  /*09d0*/  @P2 BRA `(.L_x_439) ;  /* 0x00000000004c2947 */ /* 0x000ff40003800000 */
[----:B------:R-:W5:Y:S01]  /*09e0*/  LDCU.64 UR6, c[0x0][0x408] ;  /* 0x00008100ff0677ac */ /* 0x000f620008000a00 */
[----:B--2---:R-:W-:Y:S01]  /*09f0*/  IADD3 R2, P2, PT, R4, 0x20, RZ ;  /* 0x0000002004027810 */ /* 0x004fe20007f5e0ff */
[----:B------:R-:W-:Y:S01]  /*0a00*/  IMAD.MOV.U32 R6, RZ, RZ, R10 ;  /* 0x000000ffff067224 */ /* 0x000fe200078e000a */
[----:B------:R-:W-:Y:S01]  /*0a10*/  MOV R7, R9 ;  /* 0x0000000900077202 */ /* 0x000fe20000000f00 */
[----:B------:R-:W2:Y:S02]  /*0a20*/  LDCU UR8, c[0x0][0x440] ;  /* 0x00008800ff0877ac */ /* 0x000ea40008000800 */
[----:B------:R-:W-:Y:S01]  /*0a30*/  IMAD.X R3, RZ, RZ, R5, P2 ;  /* 0x000000ffff037224 */ /* 0x000fe200010e0605 */
[----:B------:R-:W1:Y:S03]  /*0a40*/  LDCU.64 UR4, c[0x0][0x3f0] ;  /* 0x00007e00ff0477ac */ /* 0x000e660008000a00 */
[----:B-----5:R-:W-:-:S02]  /*0a50*/  IMAD R3, R3, UR6, RZ ;  /* 0x0000000603037c24 */ /* 0x020fc4000f8e02ff */
[----:B------:R-:W-:Y:S01]  /*0a60*/  IMAD.WIDE.U32 R6, R2, UR6, R6 ;  /* 0x0000000602067c25 */ /* 0x000fe2000f8e0006 */
[----:B--2---:R-:W-:-:S03]  /*0a70*/  ISETP.GE.AND P4, PT, R18, UR8, PT ;  /* 0x0000000812007c0c */ /* 0x004fc6000bf86270 */
        /* <DEDUP_REMOVED lines=9> */
.L_x_439:
[----:B------:R-:W-:Y:S05]  /*0b10*/  BSYNC.RECONVERGENT B0 ;  /* 0x0000000000007941 */ /* 0x000fea0003800200 */
.L_x_438:
[----:B------:R-:W-:Y:S01]  /*0b20*/  BSSY.RECONVERGENT B0, `(.L_x_440) ;  /* 0x0000018000007945 */ /* 0x000fe20003800200 */
[----:B------:R-:W-:Y:S01]  /*0b30*/  ISETP.NE.AND P2, PT, R18, RZ, PT ;  /* 0x000000ff1200720c */ /* 0x000fe20003f45270 */
[----:B---3--:R-:W-:Y:S01]  /*0b40*/  IMAD R19, R153, R19, RZ ;  /* 0x0000001399137224 */ /* 0x008fe200078e02ff */
[----:B------:R-:W-:Y:S01]  /*0b50*/  IADD3 R15, PT, PT, R222, 0x60, RZ ;  /* 0x00000060de0f7810 */ /* 0x000fe20007ffe0ff */
[----:B------:R-:W-:Y:S05]  /*0b60*/  @P0 BRA `(.L_x_441) ;  /* 0x00000000004c0947 */ /* 0x000fea0003800000 */
[----:B------:R-:W3:Y:S01]  /*0b70*/  LDCU.64 UR6, c[0x0][0x408] ;  /* 0x00008100ff0677ac */ /* 0x000ee20008000a00 */
[----:B-12---:R-:W-:Y:S01]  /*0b80*/  IADD3 R2, P0, PT, R4, 0x40, RZ ;  /* 0x0000004004027810 */ /* 0x006fe20007f1e0ff */
[----:B------:R-:W-:Y:S01]  /*0b90*/  IMAD.MOV.U32 R6, RZ, RZ, R10 ;  /* 0x000000ffff067224 */ /* 0x000fe200078e000a */
        /* <DEDUP_REMOVED lines=13> */
[----:B------:R3:W-:Y:S04]  /*0c70*/  @!P4 STG.E.128 desc[UR16][R2.64], RZ ;  /* 0x000000ff0200c986 */ /* 0x0007e8000c101d10 */
[----:B------:R3:W-:Y:S04]  /*0c80*/  @!P3 STG.E.128 desc[UR16][R2.64+0x40], RZ ;  /* 0x000040ff0200b986 */ /* 0x0007e8000c101d10 */
[----:B------:R3:W-:Y:S02]  /*0c90*/  @!P0 STG.E.128 desc[UR16][R2.64+0x80], RZ ;  /* 0x000080ff02008986 */ /* 0x0007e4000c101d10 */
.L_x_441:
[----:B------:R-:W-:Y:S05]  /*0ca0*/  BSYNC.RECONVERGENT B0 ;  /* 0x0000000000007941 */ /* 0x000fea0003800200 */
.L_x_440:
[----:B------:R-:W-:Y:S01]  /*0cb0*/  ISETP.GE.AND P0, PT, R15, R0, PT ;  /* 0x000000000f00720c */ /* 0x000fe20003f06270 */
[----:B-1----:R-:W-:Y:S01]  /*0cc0*/  IMAD R6, R155, R14, RZ ;  /* 0x0000000e9b067224 */ /* 0x002fe200078e02ff */
[-C--:B------:R-:W-:Y:S01]  /*0cd0*/  ISETP.GE.OR P5, PT, R222, R0.reuse, P2 ;  /* 0x00000000de00720c */ /* 0x080fe200017a6670 */
[----:B------:R-:W-:Y:S01]  /*0ce0*/  BSSY.RECONVERGENT B0, `(.L_x_442) ;  /* 0x000001d000007945 */ /* 0x000fe20003800200 */
[-C--:B------:R-:W-:Y:S01]  /*0cf0*/  ISETP.GE.OR P4, PT, R16, R0.reuse, P2 ;  /* 0x000000001000720c */ /* 0x080fe20001786670 */
[----:B------:R-:W-:Y:S01]  /*0d00*/  @!P6 IMAD R6, R153, R13, R6 ;  /* 0x0000000d9906e224 */ /* 0x000fe200078e0206 */
[----:B------:R-:W-:Y:S01]  /*0d10*/  ISETP.GE.OR P3, PT, R17, R0, P2 ;  /* 0x000000001100720c */ /* 0x000fe20001766670 */
[----:B----4-:R-:W-:Y:S01]  /*0d20*/  IMAD R7, R22, R12, RZ ;  /* 0x0000000c16077224 */ /* 0x010fe200078e02ff */
[----:B------:R-:W-:Y:S02]  /*0d30*/  ISETP.GE.OR P2, PT, R15, R0, P2 ;  /* 0x000000000f00720c */ /* 0x000fe40001746670 */
[----:B------:R-:W-:-:S04]  /*0d40*/  SEL R0, R19, R23, !P1 ;  /* 0x0000001713007207 */ /* 0x000fc80004800000 */
[----:B------:R-:W-:Y:S02]  /*0d50*/  SHF.R.S32.HI R14, RZ, 0x1f, R0 ;  /* 0x0000001fff0e7819 */ /* 0x000fe40000011400 */
[----:B------:R-:W-:Y:S01]  /*0d60*/  SEL R13, R0, RZ, P6 ;  /* 0x000000ff000d7207 */ /* 0x000fe20003000000 */
[----:B------:R-:W-:Y:S06]  /*0d70*/  @P0 BRA `(.L_x_443) ;  /* 0x00000000004c0947 */ /* 0x000fec0003800000 */
[----:B------:R-:W1:Y:S01]  /*0d80*/  LDCU.64 UR6, c[0x0][0x408] ;  /* 0x00008100ff0677ac */ /* 0x000e620008000a00 */
[----:B------:R-:W-:Y:S01]  /*0d90*/  IADD3 R0, P0, PT, R4, 0x60, RZ ;  /* 0x0000006004007810 */ /* 0x000fe20007f1e0ff */
[----:B--23--:R-:W-:Y:S01]  /*0da0*/  IMAD.MOV.U32 R2, RZ, RZ, R10 ;  /* 0x000000ffff027224 */ /* 0x00cfe200078e000a */
[----:B------:R-:W-:Y:S01]  /*0db0*/  MOV R3, R9 ;  /* 0x0000000900037202 */ /* 0x000fe20000000f00 */
[----:B------:R-:W2:Y:S02]  /*0dc0*/  LDCU UR8, c[0x0][0x440] ;  /* 0x00008800ff0877ac */ /* 0x000ea40008000800 */
[----:B------:R-:W-:Y:S01]  /*0dd0*/  IMAD.X R4, RZ, RZ, R5, P0 ;  /* 0x000000ffff047224 */ /* 0x000fe200000e0605 */
[----:B------:R-:W3:Y:S03]  /*0de0*/  LDCU.64 UR4, c[0x0][0x3f0] ;  /* 0x00007e00ff0477ac */ /* 0x000ee60008000a00 */
[----:B-1----:R-:W-:-:S02]  /*0df0*/  IMAD R8, R4, UR6, RZ ;  /* 0x0000000604087c24 */ /* 0x002fc4000f8e02ff */
[----:B------:R-:W-:Y:S01]  /*0e00*/  IMAD.WIDE.U32 R4, R0, UR6, R2 ;  /* 0x0000000600047c25 */ /* 0x000fe2000f8e0002 */
[----:B--2---:R-:W-:-:S03]  /*0e10*/  ISETP.GE.AND P0, PT, R18, UR8, PT ;  /* 0x0000000812007c0c */ /* 0x004fc6000bf06270 */
[----:B------:R-:W-:Y:S01]  /*0e20*/  IMAD R0, R0, UR7, R8 ;  /* 0x0000000700007c24 */ /* 0x000fe2000f8e0208 */
[----:B---3--:R-:W-:-:S03]  /*0e30*/  LEA R2, P1, R4, UR4, 0x1 ;  /* 0x0000000404027c11 */ /* 0x008fc6000f8208ff */
[----:B------:R-:W-:-:S05]  /*0e40*/  IMAD.IADD R0, R5, 0x1, R0 ;  /* 0x0000000105007824 */ /* 0x000fca00078e0200 */
[----:B------:R-:W-:Y:S02]  /*0e50*/  LEA.HI.X R3, R4, UR5, R0, 0x1, P1 ;  /* 0x0000000504037c11 */ /* 0x000fe400088f0c00 */
[----:B------:R-:W-:-:S03]  /*0e60*/  ISETP.GE.AND P1, PT, R21, UR8, PT ;  /* 0x0000000815007c0c */ /* 0x000fc6000bf26270 */
[----:B------:R1:W-:Y:S01]  /*0e70*/  @!P0 STG.E.128 desc[UR16][R2.64], RZ ;  /* 0x000000ff02008986 */ /* 0x0003e2000c101d10 */
[----:B------:R-:W-:-:S09]  /*0e80*/  ISETP.GE.AND P0, PT, R20, UR8, PT ;  /* 0x0000000814007c0c */ /* 0x000fd2000bf06270 */
[----:B------:R1:W-:Y:S04]  /*0e90*/  @!P1 STG.E.128 desc[UR16][R2.64+0x40], RZ ;  /* 0x000040ff02009986 */ /* 0x0003e8000c101d10 */
[----:B------:R1:W-:Y:S02]  /*0ea0*/  @!P0 STG.E.128 desc[UR16][R2.64+0x80], RZ ;  /* 0x000080ff02008986 */ /* 0x0003e4000c101d10 */
.L_x_443:
[----:B------:R-:W-:Y:S05]  /*0eb0*/  BSYNC.RECONVERGENT B0 ;  /* 0x0000000000007941 */ /* 0x000fea0003800200 */
.L_x_442:
        /* <DEDUP_REMOVED lines=15> */
.L_x_445:
[----:B------:R-:W-:Y:S05]  /*0fb0*/  BSYNC.RECONVERGENT B0 ;  /* 0x0000000000007941 */ /* 0x000fea0003800200 */
.L_x_444:
        /* <DEDUP_REMOVED lines=10> */
.L_x_447:
[----:B------:R-:W-:Y:S05]  /*1060*/  BSYNC.RECONVERGENT B0 ;  /* 0x0000000000007941 */ /* 0x000fea0003800200 */
.L_x_446:
        /* <DEDUP_REMOVED lines=10> */
.L_x_449:
[----:B------:R-:W-:Y:S05]  /*1110*/  BSYNC.RECONVERGENT B0 ;  /* 0x0000000000007941 */ /* 0x000fea0003800200 */
.L_x_448:
        /* <DEDUP_REMOVED lines=10> */
.L_x_434:
        /* <DEDUP_REMOVED lines=13> */
[----:B------:R-:W3:Y:S04]  /*1290*/  LDCU.64 UR4, c[0x0][0x3a0] ;  /* 0x00007400ff0477ac */ /* 0x000ee80008000a00 */
[----:B--2---:R-:W-:Y:S02]  /*12a0*/  IMAD R0, R0, UR14, RZ ;  /* 0x0000000e00007c24 */ /* 0x004fe4000f8e02ff */
[----:B------:R-:W-:-:S04]  /*12b0*/  IMAD.WIDE.U32 R2, R10, UR14, RZ ;  /* 0x0000000e0a027c25 */ /* 0x000fc8000f8e00ff */
[----:B------:R-:W-:-:S05]  /*12c0*/  IMAD R0, R10, UR15, R0 ;  /* 0x0000000f0a007c24 */ /* 0x000fca000f8e0200 */
[----:B------:R-:W-:-:S03]  /*12d0*/  IADD3 R3, PT, PT, R3, R0, RZ ;  /* 0x0000000003037210 */ /* 0x000fc60007ffe0ff */
[----:B---3--:R-:W-:-:S04]  /*12e0*/  IMAD.WIDE.U32 R2, R153, UR4, R2 ;  /* 0x0000000499027c25 */ /* 0x008fc8000f8e0002 */
[----:B------:R-:W-:Y:S01]  /*12f0*/  IMAD R5, R153, UR5, R3 ;  /* 0x0000000599057c24 */ /* 0x000fe2000f8e0203 */
[----:B------:R-:W-:Y:S01]  /*1300*/  MOV R6, R2 ;  /* 0x0000000200067202 */ /* 0x000fe20000000f00 */
[----:B------:R-:W-:Y:S06]  /*1310*/  BRA `(.L_x_451) ;  /* 0x0000000000187947 */ /* 0x000fec0003800000 */
.L_x_450:
[----:B------:R-:W2:Y:S01]  /*1320*/  LDCU.64 UR14, c[0x0][0x3b8] ;  /* 0x00007700ff0e77ac */ /* 0x000ea20008000a00 */
[----:B------:R-:W-:-:S05]  /*1330*/  IADD3 R2, PT, PT, R10, R11, RZ ;  /* 0x0000000b0a027210 */ /* 0x000fca0007ffe0ff */
[C---:B--2---:R-:W-:Y:S02]  /*1340*/  IMAD R0, R2.reuse, UR15, RZ ;  /* 0x0000000f02007c24 */ /* 0x044fe4000f8e02ff */
[----:B------:R-:W-:-:S05]  /*1350*/  IMAD.WIDE.U32 R2, R2, UR14, RZ ;  /* 0x0000000e02027c25 */ /* 0x000fca000f8e00ff */
[----:B------:R-:W-:Y:S02]  /*1360*/  IADD3 R5, PT, PT, R3, R0, RZ ;  /* 0x0000000003057210 */ /* 0x000fe40007ffe0ff */
[----:B------:R-:W-:-:S07]  /*1370*/  MOV R6, R2 ;  /* 0x0000000200067202 */ /* 0x000fce0000000f00 */
.L_x_451:
[----:B------:R-:W2:Y:S01]  /*1380*/  LDC R7, c[0x0][0x3e8] ;  /* 0x0000fa00ff077b82 */ /* 0x000ea20000000800 */
[----:B------:R-:W-:Y:S02]  /*1390*/  IABS R8, R155 ;  /* 0x0000009b00087213 */ /* 0x000fe40000000000 */
[----:B--2---:R-:W-:-:S04]  /*13a0*/  IABS R4, R7 ;  /* 0x0000000700047213 */ /* 0x004fc80000000000 */
        /* <DEDUP_REMOVED lines=36> */
.L_x_452:
[----:B------:R-:W2:Y:S01]  /*15f0*/  LDC.64 R14, c[0x0][0x3c0] ;  /* 0x0000f000ff0e7b82 */ /* 0x000ea20000000a00 */
[----:B------:R-:W-:-:S05]  /*1600*/  IADD3 R0, PT, PT, R10, R11, RZ ;  /* 0x0000000b0a007210 */ /* 0x000fca0007ffe0ff */
[C---:B--2---:R-:W-:Y:S02]  /*1610*/  IMAD R4, R0.reuse, R15, RZ ;  /* 0x0000000f00047224 */ /* 0x044fe400078e02ff */
[----:B------:R-:W-:-:S05]  /*1620*/  IMAD.WIDE.U32 R2, R0, R14, RZ ;  /* 0x0000000e00027225 */ /* 0x000fca00078e00ff */
[----:B------:R-:W-:-:S07]  /*1630*/  IADD3 R0, PT, PT, R3, R4, RZ ;  /* 0x0000000403007210 */ /* 0x000fce0007ffe0ff */
.L_x_453:
[----:B------:R-:W-:Y:S01]  /*1640*/  IMAD.SHL.U32 R9, R222, 0x8, RZ ;  /* 0x00000008de097824 */ /* 0x000fe200078e00ff */
[----:B------:R-:W2:Y:S01]  /*1650*/  LDCU.128 UR4, c[0x0][0x3d0] ;  /* 0x00007a00ff0477ac */ /* 0x000ea20008000c00 */
[----:B------:R-:W3:Y:S01]  /*1660*/  S2UR UR18, SR_CgaCtaId ;  /* 0x00000000001279c3 */ /* 0x000ee20000008800 */
[----:B------:R-:W-:Y:S01]  /*1670*/  IADD3 R21, PT, PT, -R22, R16, RZ ;  /* 0x0000001016157210 */ /* 0x000fe20007ffe1ff */
[C---:B------:R-:W-:Y:S01]  /*1680*/  IMAD.SHL.U32 R216, R222.reuse, 0x4, RZ ;  /* 0x00000004ded87824 */ /* 0x040fe200078e00ff */
[C---:B------:R-:W-:Y:S01]  /*1690*/  LOP3.LUT R227, R9.reuse, 0x18, RZ, 0xc0, !PT ;  /* 0x0000001809e37812 */ /* 0x040fe200078ec0ff */
[----:B------:R-:W4:Y:S01]  /*16a0*/  LDCU.64 UR10, c[0x0][0x390] ;  /* 0x00007200ff0a77ac */ /* 0x000f220008000a00 */
[----:B------:R5:W-:Y:S01]  /*16b0*/  STL [R1+0x48], R9 ;  /* 0x0000480901007387 */ /* 0x000be20000100800 */
[----:B------:R-:W-:Y:S01]  /*16c0*/  LOP3.LUT R11, R9, 0xd8, RZ, 0xc0, !PT ;  /* 0x000000d8090b7812 */ /* 0x000fe200078ec0ff */
[----:B------:R-:W-:Y:S01]  /*16d0*/  IMAD.SHL.U32 R156, R222, 0x20, RZ ;  /* 0x00000020de9c7824 */ /* 0x000fe200078e00ff */
[C---:B------:R-:W-:Y:S01]  /*16e0*/  IADD3 R6, P1, PT, R227.reuse, R6, RZ ;  /* 0x00000006e3067210 */ /* 0x040fe20007f3e0ff */
[----:B------:R-:W1:Y:S01]  /*16f0*/  LDCU.64 UR8, c[0x0][0x3c8] ;  /* 0x00007900ff0877ac */ /* 0x000e620008000a00 */
[C---:B------:R-:W-:Y:S01]  /*1700*/  IADD3 R4, P0, PT, R227.reuse, R2, RZ ;  /* 0x00000002e3047210 */ /* 0x040fe20007f1e0ff */
[----:B------:R1:W-:Y:S01]  /*1710*/  STL [R1+0x58], R21 ;  /* 0x0000581501007387 */ /* 0x0003e20000100800 */
[----:B------:R-:W-:Y:S01]  /*1720*/  SHF.R.U32.HI R2, RZ, 0x2, R222 ;  /* 0x00000002ff027819 */ /* 0x000fe200000116de */
[----:B------:R-:W-:Y:S01]  /*1730*/  IMAD.X R7, RZ, RZ, R5, P1 ;  /* 0x000000ffff077224 */ /* 0x000fe200008e0605 */
[----:B------:R-:W3:Y:S01]  /*1740*/  LDCU.64 UR12, c[0x0][0x388] ;  /* 0x00007100ff0c77ac */ /* 0x000ee20008000a00 */
[----:B------:R-:W-:Y:S01]  /*1750*/  IMAD.X R5, RZ, RZ, R0, P0 ;  /* 0x000000ffff057224 */ /* 0x000fe200000e0600 */
[----:B------:R-:W-:Y:S01]  /*1760*/  SHF.R.S32.HI R0, RZ, 0x1f, R8 ;  /* 0x0000001fff007819 */ /* 0x000fe20000011408 */
[C---:B------:R-:W-:Y:S01]  /*1770*/  IMAD.WIDE.U32 R6, R2.reuse, UR14, R6 ;  /* 0x0000000e02067c25 */ /* 0x040fe2000f8e0006 */
[C---:B------:R-:W-:Y:S01]  /*1780*/  IADD3 R12, P0, PT, R227.reuse, R12, RZ ;  /* 0x0000000ce30c7210 */ /* 0x040fe20007f1e0ff */
[----:B------:R-:W-:Y:S01]  /*1790*/  BSSY.RECONVERGENT B0, `(.L_x_454) ;  /* 0x0000044000007945 */ /* 0x000fe20003800200 */
[C---:B------:R-:W-:Y:S01]  /*17a0*/  LOP3.LUT R148, R227.reuse, 0x40, RZ, 0xfc, !PT ;  /* 0x00000040e3947812 */ /* 0x040fe200078efcff */
[----:B------:R-:W-:Y:S01]  /*17b0*/  IMAD.WIDE.U32 R4, R2, R14, R4 ;  /* 0x0000000e02047225 */ /* 0x000fe200078e0004 */
[----:B------:R-:W-:-:S02]  /*17c0*/  LOP3.LUT R158, R227, 0x20, RZ, 0xfc, !PT ;  /* 0x00000020e39e7812 */ /* 0x000fc400078efcff */
[----:B------:R-:W-:Y:S01]  /*17d0*/  SHF.L.U32 R18, R222, 0x4, RZ ;  /* 0x00000004de127819 */ /* 0x000fe200000006ff */
[----:B--2---:R-:W-:Y:S02]  /*17e0*/  IMAD R3, R0, UR4, RZ ;  /* 0x0000000400037c24 */ /* 0x004fe4000f8e02ff */
[----:B------:R-:W-:Y:S02]  /*17f0*/  IMAD R5, R2, R15, R5 ;  /* 0x0000000f02057224 */ /* 0x000fe400078e0205 */
[----:B------:R-:W-:Y:S01]  /*1800*/  IMAD R0, R0, UR6, RZ ;  /* 0x0000000600007c24 */ /* 0x000fe2000f8e02ff */
[----:B-----5:R-:W-:Y:S01]  /*1810*/  LOP3.LUT R9, R9, 0x1f20, RZ, 0xc0, !PT ;  /* 0x00001f2009097812 */ /* 0x020fe200078ec0ff */
[C---:B------:R-:W-:Y:S02]  /*1820*/  IMAD R10, R8.reuse, UR5, R3 ;  /* 0x00000005080a7c24 */ /* 0x040fe4000f8e0203 */
[C---:B------:R-:W-:Y:S02]  /*1830*/  IMAD R3, R8.reuse, UR7, R0 ;  /* 0x0000000708037c24 */ /* 0x040fe4000f8e0200 */
[----:B------:R-:W-:-:S04]  /*1840*/  IMAD.WIDE.U32 R4, R8, UR6, R4 ;  /* 0x0000000608047c25 */ /* 0x000fc8000f8e0004 */
[----:B------:R-:W-:Y:S01]  /*1850*/  IMAD.X R13, RZ, RZ, R13, P0 ;  /* 0x000000ffff0d7224 */ /* 0x000fe200000e060d */
[----:B------:R-:W-:Y:S01]  /*1860*/  IADD3 R3, PT, PT, R5, R3, RZ ;  /* 0x0000000305037210 */ /* 0x000fe20007ffe0ff */
[----:B------:R-:W-:Y:S01]  /*1870*/  IMAD R7, R2, UR15, R7 ;  /* 0x0000000f02077c24 */ /* 0x000fe2000f8e0207 */
[----:B----4-:R-:W-:Y:S01]  /*1880*/  LEA R20, P0, R4, UR10, 0x1 ;  /* 0x0000000a04147c11 */ /* 0x010fe2000f8008ff */
[----:B-1----:R-:W-:-:S03]  /*1890*/  IMAD.WIDE.U32 R12, R155, UR8, R12 ;  /* 0x000000089b0c7c25 */ /* 0x002fc6000f8e000c */
[----:B------:R-:W-:Y:S01]  /*18a0*/  LEA.HI.X R19, R4, UR11, R3, 0x1, P0 ;  /* 0x0000000b04137c11 */ /* 0x000fe200080f0c03 */
[----:B------:R1:W-:Y:S01]  /*18b0*/  STL [R1+0x50], R20 ;  /* 0x0000501401007387 */ /* 0x0003e20000100800 */
[----:B------:R-:W-:Y:S01]  /*18c0*/  ISETP.GE.AND P0, PT, R2, R21, PT ;  /* 0x000000150200720c */ /* 0x000fe20003f06270 */
[----:B------:R-:W-:Y:S01]  /*18d0*/  IMAD.WIDE.U32 R6, R8, UR4, R6 ;  /* 0x0000000408067c25 */ /* 0x000fe2000f8e0006 */
[----:B------:R-:W-:Y:S01]  /*18e0*/  LOP3.LUT R8, R11, 0x18, R222, 0x78, !PT ;  /* 0x000000180b087812 */ /* 0x000fe200078e78de */
[----:B------:R1:W-:Y:S02]  /*18f0*/  STL [R1+0x4c], R19 ;  /* 0x00004c1301007387 */ /* 0x0003e40000100800 */
[----:B------:R-:W-:Y:S01]  /*1900*/  IMAD.IADD R0, R7, 0x1, R10 ;  /* 0x0000000107007824 */ /* 0x000fe200078e020a */
[C---:B---3--:R-:W-:Y:S01]  /*1910*/  LEA R229, P1, R6.reuse, UR12, 0x1 ;  /* 0x0000000c06e57c11 */ /* 0x048fe2000f8208ff */
[----:B------:R1:W-:Y:S01]  /*1920*/  STL [R1+0x2c], R148 ;  /* 0x00002c9401007387 */ /* 0x0003e20000100800 */
[----:B------:R-:W-:Y:S01]  /*1930*/  IMAD R7, R155, UR9, R13 ;  /* 0x000000099b077c24 */ /* 0x000fe2000f8e020d */
[----:B------:R-:W-:Y:S01]  /*1940*/  UMOV UR9, 0x400 ;  /* 0x0000040000097882 */ /* 0x000fe20000000000 */
[----:B------:R-:W-:Y:S01]  /*1950*/  LEA.HI.X R228, R6, UR13, R0, 0x1, P1 ;  /* 0x0000000d06e47c11 */ /* 0x000fe200088f0c00 */
[----:B------:R1:W-:Y:S01]  /*1960*/  STL [R1+0x28], R158 ;  /* 0x0000289e01007387 */ /* 0x0003e20000100800 */
[----:B------:R-:W-:Y:S01]  /*1970*/  ULEA UR8, UR18, UR9, 0x18 ;  /* 0x0000000912087291 */ /* 0x000fe2000f8ec0ff */
[----:B------:R-:W-:Y:S01]  /*1980*/  LOP3.LUT R8, R9, R8, RZ, 0xfc, !PT ;  /* 0x0000000809087212 */ /* 0x000fe200078efcff */
[----:B------:R-:W-:Y:S01]  /*1990*/  IMAD.MOV.U32 R3, RZ, RZ, RZ ;  /* 0x000000ffff037224 */ /* 0x000fe200078e00ff */
[----:B------:R-:W-:Y:S01]  /*19a0*/  LOP3.LUT R0, R216, 0x18, RZ, 0xc0, !PT ;  /* 0x00000018d8007812 */ /* 0x000fe200078ec0ff */
[----:B------:R-:W-:-:S03]  /*19b0*/  IMAD.WIDE.U32 R4, R154, 0x80, R2 ;  /* 0x000000809a047825 */ /* 0x000fc600078e0002 */
[----:B------:R-:W-:Y:S02]  /*19c0*/  LOP3.LUT R17, R0, 0xc0, R156, 0xf8, !PT ;  /* 0x000000c000117812 */ /* 0x000fe400078ef89c */
[----:B------:R-:W-:Y:S01]  /*19d0*/  LEA R223, R8, UR8, 0x1 ;  /* 0x0000000808df7c11 */ /* 0x000fe2000f8e08ff */
[----:B------:R-:W-:Y:S06]  /*19e0*/  @P0 BRA `(.L_x_455) ;  /* 0x0000000000780947 */ /* 0x000fec0003800000 */
        /* <DEDUP_REMOVED lines=29> */
.L_x_456:
[----:B------:R3:W-:Y:S02]  /*1bc0*/  STS.128 [R223+0x4000], RZ ;  /* 0x004000ffdf007388 */ /* 0x0007e40000000c00 */
.L_x_455:
[----:B------:R-:W-:Y:S05]  /*1bd0*/  BSYNC.RECONVERGENT B0 ;  /* 0x0000000000007941 */ /* 0x000fea0003800200 */
.L_x_454:
        /* <DEDUP_REMOVED lines=36> */
.L_x_459:
[----:B------:R2:W-:Y:S02]  /*1e20*/  STS.128 [R223+0x4800], RZ ;  /* 0x004800ffdf007388 */ /* 0x0005e40000000c00 */
.L_x_458:
[----:B------:R-:W-:Y:S05]  /*1e30*/  BSYNC.RECONVERGENT B0 ;  /* 0x0000000000007941 */ /* 0x000fea0003800200 */
.L_x_457:
        /* <DEDUP_REMOVED lines=36> */
.L_x_462:
[----:B------:R2:W-:Y:S02]  /*2080*/  STS.128 [R223+0x5000], RZ ;  /* 0x005000ffdf007388 */ /* 0x0005e40000000c00 */
.L_x_461:
[----:B------:R-:W-:Y:S05]  /*2090*/  BSYNC.RECONVERGENT B0 ;  /* 0x0000000000007941 */ /* 0x000fea0003800200 */
.L_x_460:
        /* <DEDUP_REMOVED lines=8> */
[----:B------:R-:W-:Y:S01]  /*2120*/  IMAD.MOV.U32 R6, RZ, RZ, R12 ;  /* 0x000000ffff067224 */ /* 0x000fe200078e000c */
[----:B------:R-:W1:Y:S03]  /*2130*/  LDCU UR10, c[0x0][0x440] ;  /* 0x00008800ff0a77ac */ /* 0x000e660008000800 */
[----:B------:R-:W-:Y:S01]  /*2140*/  IMAD.X R4, RZ, RZ, R5, P0 ;  /* 0x000000ffff047224 */ /* 0x000fe200000e0605 */
        /* <DEDUP_REMOVED lines=26> */
.L_x_465:
[----:B------:R2:W-:Y:S02]  /*22f0*/  STS.128 [R223+0x5800], RZ ;  /* 0x005800ffdf007388 */ /* 0x0005e40000000c00 */
.L_x_464:
[----:B------:R-:W-:Y:S05]  /*2300*/  BSYNC.RECONVERGENT B0 ;  /* 0x0000000000007941 */ /* 0x000fea0003800200 */
.L_x_463:
[----:B------:R-:W-:Y:S01]  /*2310*/  IADD3 R25, PT, PT, R157, -0x1, RZ ;  /* 0xffffffff9d197810 */ /* 0x000fe20007ffe0ff */
[----:B------:R-:W-:Y:S03]  /*2320*/  BSSY.RECONVERGENT B0, `(.L_x_466) ;  /* 0x0000020000007945 */ /* 0x000fe60003800200 */
[----:B-12-4-:R-:W-:Y:S01]  /*2330*/  SHF.R.S32.HI R9, RZ, 0x1f, R25 ;  /* 0x0000001fff097819 */ /* 0x016fe20000011419 */
[C---:B------:R-:W-:Y:S02]  /*2340*/  IMAD R7, R25.reuse, -0x40, R24 ;  /* 0xffffffc019077824 */ /* 0x040fe400078e0218 */
[C---:B------:R-:W-:Y:S02]  /*2350*/  IMAD R0, R25.reuse, UR11, RZ ;  /* 0x0000000b19007c24 */ /* 0x040fe4000f8e02ff */
[----:B------:R-:W-:Y:S01]  /*2360*/  IMAD.WIDE.U32 R4, R25, UR12, RZ ;  /* 0x0000000c19047c25 */ /* 0x000fe2000f8e00ff */
        /* <DEDUP_REMOVED lines=26> */
.L_x_468:
[----:B------:R2:W-:Y:S02]  /*2510*/  STS.128 [R223+0x8000], RZ ;  /* 0x008000ffdf007388 */ /* 0x0005e40000000c00 */
.L_x_467:
[----:B------:R-:W-:Y:S05]  /*2520*/  BSYNC.RECONVERGENT B0 ;  /* 0x0000000000007941 */ /* 0x000fea0003800200 */
.L_x_466:
[----:B------:R-:W-:Y:S01]  /*2530*/  ISETP.GE.AND P0, PT, R16, R7, PT ;  /* 0x000000071000720c */ /* 0x000fe20003f06270 */
[----:B------:R-:W-:Y:S01]  /*2540*/  USHF.L.U64.HI UR15, UR14, 0x5, UR15 ;  /* 0x000000050e0f7899 */ /* 0x000fe2000801020f */
[----:B------:R-:W-:Y:S01]  /*2550*/  BSSY.RECONVERGENT B0, `(.L_x_469) ;  /* 0x000001e000007945 */ /* 0x000fe20003800200 */
[----:B------:R-:W-:Y:S01]  /*2560*/  USHF.L.U32 UR14, UR14, 0x5, URZ ;  /* 0x000000050e0e7899 */ /* 0x000fe200080006ff */
[C---:B------:R-:W-:Y:S01]  /*2570*/  SHF.L.U64.HI R8, R14.reuse, 0x6, R15 ;  /* 0x000000060e087819 */ /* 0x040fe2000001020f */
[----:B------:R-:W-:-:S08]  /*2580*/  IMAD.SHL.U32 R6, R14, 0x40, RZ ;  /* 0x000000400e067824 */ /* 0x000fd000078e00ff */
[----:B------:R-:W-:Y:S05]  /*2590*/  @P0 BRA `(.L_x_470) ;  /* 0x0000000000640947 */ /* 0x000fea0003800000 */
[----:B------:R-:W5:Y:S01]  /*25a0*/  LDCU UR4, c[0x0][0x440] ;  /* 0x00008800ff0477ac */ /* 0x000f620008000800 */
[----:B------:R-:W-:-:S04]  /*25b0*/  IADD3 R4, P0, PT, R4, UR14, RZ ;  /* 0x0000000e04047c10 */ /* 0x000fc8000ff1e0ff */
[----:B------:R-:W-:Y:S02]  /*25c0*/  IADD3.X R0, PT, PT, R0, UR15, RZ, P0, !PT ;  /* 0x0000000f00007c10 */ /* 0x000fe400087fe4ff */
        /* <DEDUP_REMOVED lines=21> */
.L_x_471:
[----:B------:R4:W-:Y:S02]  /*2720*/  STS.128 [R223+0x8800], RZ ;  /* 0x008800ffdf007388 */ /* 0x0009e40000000c00 */
.L_x_470:
[----:B------:R-:W-:Y:S05]  /*2730*/  BSYNC.RECONVERGENT B0 ;  /* 0x0000000000007941 */ /* 0x000fea0003800200 */
.L_x_469:
        /* <DEDUP_REMOVED lines=31> */
.L_x_474:
[----:B------:R4:W-:Y:S01]  /*2930*/  STS.128 [R223+0xb000], RZ ;  /* 0x00b000ffdf007388 */ /* 0x0009e20000000c00 */
[----:B------:R-:W-:Y:S05]  /*2940*/  BRA `(.L_x_475) ;  /* 0x00000000000c7947 */ /* 0x000fea0003800000 */
.L_x_473:
[----:B------:R1:W-:Y:S04]  /*2950*/  STS.128 [R223+0x9000], RZ ;  /* 0x009000ffdf007388 */ /* 0x0003e80000000c00 */
[----:B------:R1:W-:Y:S04]  /*2960*/  STS.128 [R223+0xa000], RZ ;  /* 0x00a000ffdf007388 */ /* 0x0003e80000000c00 */
[----:B------:R1:W-:Y:S02]  /*2970*/  STS.128 [R223+0xb000], RZ ;  /* 0x00b000ffdf007388 */ /* 0x0003e40000000c00 */
.L_x_475:
[----:B------:R-:W-:Y:S05]  /*2980*/  BSYNC.RECONVERGENT B0 ;  /* 0x0000000000007941 */ /* 0x000fea0003800200 */
.L_x_472:
[----:B------:R-:W-:Y:S01]  /*2990*/  ISETP.GE.AND P0, PT, R16, R7, PT ;  /* 0x000000071000720c */ /* 0x000fe20003f06270 */
[----:B------:R-:W-:Y:S01]  /*29a0*/  BSSY.RECONVERGENT B0, `(.L_x_476) ;  /* 0x0000024000007945 */ /* 0x000fe20003800200 */
[----:B------:R-:W-:Y:S02]  /*29b0*/  SHF.R.U32.HI R217, RZ, 0x1, R222 ;  /* 0x00000001ffd97819 */ /* 0x000fe400000116de */
[----:B------:R-:W-:Y:S02]  /*29c0*/  LOP3.LUT R218, R18, 0x3e00, RZ, 0xc0, !PT ;  /* 0x00003e0012da7812 */ /* 0x000fe400078ec0ff */
[----:B-1--4-:R-:W-:Y:S02]  /*29d0*/  LOP3.LUT R2, R217, 0x8, RZ, 0xc0, !PT ;  /* 0x00000008d9027812 */ /* 0x012fe400078ec0ff */
[----:B------:R-:W-:Y:S02]  /*29e0*/  LOP3.LUT R7, R222, 0x8, RZ, 0xc0, !PT ;  /* 0x00000008de077812 */ /* 0x000fe400078ec0ff */
[----:B------:R-:W-:-:S02]  /*29f0*/  LOP3.LUT R6, R156, 0x120, RZ, 0xc0, !PT ;  /* 0x000001209c067812 */ /* 0x000fc400078ec0ff */
[----:B------:R-:W-:Y:S01]  /*2a00*/  LOP3.LUT R151, R17, R2, RZ, 0x3c, !PT ;  /* 0x0000000211977212 */ /* 0x000fe200078e3cff */
[----:B------:R1:W-:Y:S04]  /*2a10*/  @P0 STS.128 [R223+0x9800], RZ ;  /* 0x009800ffdf000388 */ /* 0x0003e80000000c00 */
[----:B------:R1:W-:Y:S04]  /*2a20*/  @P0 STS.128 [R223+0xa800], RZ ;  /* 0x00a800ffdf000388 */ /* 0x0003e80000000c00 */
[----:B------:R1:W-:Y:S01]  /*2a30*/  @P0 STS.128 [R223+0xb800], RZ ;  /* 0x00b800ffdf000388 */ /* 0x0003e20000000c00 */
[----:B------:R-:W-:Y:S05]  /*2a40*/  @P0 BRA `(.L_x_477) ;  /* 0x0000000000640947 */ /* 0x000fea0003800000 */
[----:B------:R-:W4:Y:S01]  /*2a50*/  LDCU UR4, c[0x0][0x440] ;  /* 0x00008800ff0477ac */ /* 0x000f220008000800 */
[----:B------:R-:W-:-:S04]  /*2a60*/  LEA R4, P0, R14, R4, 0x5 ;  /* 0x000000040e047211 */ /* 0x000fc800078028ff */
[----:B------:R-:W-:Y:S02]  /*2a70*/  LEA.HI.X R0, R14, R0, R15, 0x5, P0 ;  /* 0x000000000e007211 */ /* 0x000fe400000f2c0f */
[----:B------:R-:W-:-:S04]  /*2a80*/  LEA R2, P2, R4, R20, 0x1 ;  /* 0x0000001404027211 */ /* 0x000fc800078408ff */
        /* <DEDUP_REMOVED lines=20> */
.L_x_478:
[----:B------:R1:W-:Y:S02]  /*2bd0*/  STS.128 [R223+0xb800], RZ ;  /* 0x00b800ffdf007388 */ /* 0x0003e40000000c00 */
.L_x_477:
[----:B------:R-:W-:Y:S05]  /*2be0*/  BSYNC.RECONVERGENT B0 ;  /* 0x0000000000007941 */ /* 0x000fea0003800200 */
.L_x_476:
[----:B------:R-:W-:Y:S01]  /*2bf0*/  LOP3.LUT R0, R18, 0x100, RZ, 0xc0, !PT ;  /* 0x0000010012007812 */ /* 0x000fe200078ec0ff */
[----:B------:R-:W-:Y:S01]  /*2c00*/  IMAD.MOV.U32 R152, RZ, RZ, 0x20 ;  /* 0x00000020ff987424 */ /* 0x000fe200078e00ff */
[----:B-1--4-:R-:W-:Y:S01]  /*2c10*/  LOP3.LUT R2, R17, R7, RZ, 0x3c, !PT ;  /* 0x0000000711027212 */ /* 0x012fe200078e3cff */
        /* <DEDUP_REMOVED lines=12> */
[----:B------:R-:W4:Y:S04]  /*2ce0*/  LDSM.16.M88.4 R4, [R26+0x1000] ;  /* 0x001000001a04783b */ /* 0x000f280000000200 */
[----:B------:R-:W5:Y:S04]  /*2cf0*/  LDSM.16.M88.4 R20, [R0+0x6400] ;  /* 0x006400000014783b */ /* 0x000f680000000200 */
[----:B------:R-:W2:Y:S04]  /*2d00*/  LDSM.16.M88.4 R16, [R0+0x6800] ;  /* 0x006800000010783b */ /* 0x000ea80000000200 */
[----:B------:R-:W3:Y:S04]  /*2d10*/  LDSM.16.M88.4 R40, [R0+0x6c00] ;  /* 0x006c00000028783b */ /* 0x000ee80000000200 */
        /* <DEDUP_REMOVED lines=8> */
[C---:B----4-:R-:W-:Y:S08]  /*2da0*/  HMMA.16816.F32 R60, R4.reuse, R8, RZ ;  /* 0x00000008043c723c */ /* 0x050ff000000018ff */
[-C--:B------:R-:W-:Y:S08]  /*2db0*/  HMMA.16816.F32 R108, R4, R10.reuse, RZ ;  /* 0x0000000a046c723c */ /* 0x080ff000000018ff */
[----:B------:R-:W-:Y:S01]  /*2dc0*/  HMMA.16816.F32 R116, R12, R10, RZ ;  /* 0x0000000a0c74723c */ /* 0x000fe200000018ff */
[----:B------:R-:W1:Y:S07]  /*2dd0*/  LDSM.16.M88.4 R8, [R3+0x1000] ;  /* 0x001000000308783b */ /* 0x000e6e0000000200 */
[C---:B-----5:R-:W-:Y:S08]  /*2de0*/  HMMA.16816.F32 R64, R4.reuse, R20, RZ ;  /* 0x000000140440723c */ /* 0x060ff000000018ff */
[C---:B--2---:R-:W-:Y:S08]  /*2df0*/  HMMA.16816.F32 R80, R4.reuse, R16, RZ ;  /* 0x000000100450723c */ /* 0x044ff000000018ff */
[C---:B---3--:R-:W-:Y:S08]  /*2e00*/  HMMA.16816.F32 R92, R4.reuse, R40, RZ ;  /* 0x00000028045c723c */ /* 0x048ff000000018ff */
        /* <DEDUP_REMOVED lines=8> */
[C---:B------:R-:W-:Y:S01]  /*2e90*/  HMMA.16816.F32 R100, R12.reuse, R22, RZ ;  /* 0x000000160c64723c */ /* 0x040fe200000018ff */
[----:B------:R-:W4:Y:S07]  /*2ea0*/  LDSM.16.M88.4 R20, [R26+0x2000] ;  /* 0x002000001a14783b */ /* 0x000f2e0000000200 */
[C---:B------:R-:W-:Y:S08]  /*2eb0*/  HMMA.16816.F32 R68, R12.reuse, R40, RZ ;  /* 0x000000280c44723c */ /* 0x040ff000000018ff */
[----:B------:R-:W-:Y:S01]  /*2ec0*/  HMMA.16816.F32 R76, R12, R42, RZ ;  /* 0x0000002a0c4c723c */ /* 0x000fe200000018ff */
[----:B------:R-:W5:Y:S07]  /*2ed0*/  LDSM.16.M88.4 R12, [R0+0x7800] ;  /* 0x00780000000c783b */ /* 0x000f6e0000000200 */
[C---:B-1----:R-:W-:Y:S08]  /*2ee0*/  HMMA.16816.F32 R40, R8.reuse, R36, R64 ;  /* 0x000000240828723c */ /* 0x042ff00000001840 */
[----:B------:R-:W-:Y:S08]  /*2ef0*/  HMMA.16816.F32 R144, R8, R38, R104 ;  /* 0x000000260890723c */ /* 0x000ff00000001868 */
[C---:B--2---:R-:W-:Y:S08]  /*2f00*/  HMMA.16816.F32 R104, R4.reuse, R44, R120 ;  /* 0x0000002c0468723c */ /* 0x044ff00000001878 */
[----:B------:R-:W-:Y:S08]  /*2f10*/  HMMA.16816.F32 R132, R4, R32, R72 ;  /* 0x000000200484723c */ /* 0x000ff00000001848 */
[C---:B------:R-:W-:Y:S08]  /*2f20*/  HMMA.16816.F32 R60, R8.reuse, R44, R60 ;  /* 0x0000002c083c723c */ /* 0x040ff0000000183c */
[C---:B------:R-:W-:Y:S08]  /*2f30*/  HMMA.16816.F32 R64, R8.reuse, R32, R80 ;  /* 0x000000200840723c */ /* 0x040ff00000001850 */
[C---:B------:R-:W-:Y:S08]  /*2f40*/  HMMA.16816.F32 R124, R8.reuse, R28, R92 ;  /* 0x0000001c087c723c */ /* 0x040ff0000000185c */
[C---:B------:R-:W-:Y:S08]  /*2f50*/  HMMA.16816.F32 R108, R8.reuse, R46, R108 ;  /* 0x0000002e086c723c */ /* 0x040ff0000000186c */
[----:B------:R-:W-:Y:S08]  /*2f60*/  HMMA.16816.F32 R140, R8, R34, R112 ;  /* 0x00000022088c723c */ /* 0x000ff00000001870 */
[C---:B------:R-:W-:Y:S08]  /*2f70*/  HMMA.16816.F32 R136, R4.reuse, R28, R68 ;  /* 0x0000001c0488723c */ /* 0x040ff00000001844 */
[----:B------:R-:W-:Y:S08]  /*2f80*/  HMMA.16816.F32 R72, R4, R46, R116 ;  /* 0x0000002e0448723c */ /* 0x000ff00000001874 */
        /* <DEDUP_REMOVED lines=10> */
[----:B---3--:R-:W-:Y:S01]  /*3030*/  HMMA.16816.F32 R116, R16, R52, R40 ;  /* 0x000000341074723c */ /* 0x008fe20000001828 */
[----:B------:R-:W2:Y:S07]  /*3040*/  LDSM.16.M88.4 R40, [R2+0x7400] ;  /* 0x007400000228783b */ /* 0x000eae0000000200 */
[----:B----4-:R-:W-:Y:S08]  /*3050*/  HMMA.16816.F32 R76, R20, R56, R104 ;  /* 0x00000038144c723c */ /* 0x010ff00000001868 */
[C---:B-----5:R-:W-:Y:S08]  /*3060*/  HMMA.16816.F32 R92, R16.reuse, R12, R64 ;  /* 0x0000000c105c723c */ /* 0x060ff00000001840 */
[----:B------:R-:W-:Y:S08]  /*3070*/  HMMA.16816.F32 R84, R16, R48, R124 ;  /* 0x000000301054723c */ /* 0x000ff0000000187c */
[----:B------:R-:W-:Y:S08]  /*3080*/  HMMA.16816.F32 R104, R20, R58, R72 ;  /* 0x0000003a1468723c */ /* 0x000ff00000001848 */
[C---:B------:R-:W-:Y:S08]  /*3090*/  HMMA.16816.F32 R100, R16.reuse, R54, R144 ;  /* 0x000000361064723c */ /* 0x040ff00000001890 */
[----:B------:R-:W-:Y:S08]  /*30a0*/  HMMA.16816.F32 R88, R16, R14, R140 ;  /* 0x0000000e1058723c */ /* 0x000ff0000000188c */
[C---:B------:R-:W-:Y:S08]  /*30b0*/  HMMA.16816.F32 R124, R20.reuse, R52, R128 ;  /* 0x00000034147c723c */ /* 0x040ff00000001880 */
[C---:B------:R-:W-:Y:S01]  /*30c0*/  HMMA.16816.F32 R96, R20.reuse, R54, R68 ;  /* 0x000000361460723c */ /* 0x040fe20000001844 */
[----:B------:R-:W-:Y:S07]  /*30d0*/  LDSM.16.M88.4 R52, [R0+0x8000] ;  /* 0x008000000034783b */ /* 0x000fee0000000200 */
[C---:B------:R-:W-:Y:S08]  /*30e0*/  HMMA.16816.F32 R72, R20.reuse, R12, R132 ;  /* 0x0000000c1448723c */ /* 0x040ff00000001884 */
[----:B------:R-:W-:Y:S01]  /*30f0*/  HMMA.16816.F32 R64, R20, R14, R44 ;  /* 0x0000000e1440723c */ /* 0x000fe2000000182c */
[----:B------:R-:W3:Y:S04]  /*3100*/  LDSM.16.M88.4 R12, [R26+0x5000] ;  /* 0x005000001a0c783b */ /* 0x000ee80000000200 */
[----:B------:R-:W-:Y:S03]  /*3110*/  LDSM.16.M88.4 R44, [R0+0x8800] ;  /* 0x00880000002c783b */ /* 0x000fe60000000200 */
[C---:B------:R-:W-:Y:S08]  /*3120*/  HMMA.16816.F32 R120, R16.reuse, R56, R60 ;  /* 0x000000381078723c */ /* 0x040ff0000000183c */
[----:B------:R-:W-:Y:S08]  /*3130*/  HMMA.16816.F32 R108, R16, R58, R108 ;  /* 0x0000003a106c723c */ /* 0x000ff0000000186c */
[C---:B------:R-:W-:Y:S08]  /*3140*/  HMMA.16816.F32 R60, R20.reuse, R48, R136 ;  /* 0x00000030143c723c */ /* 0x040ff00000001888 */
[-C--:B------:R-:W-:Y:S08]  /*3150*/  HMMA.16816.F32 R56, R20, R50.reuse, R112 ;  /* 0x000000321438723c */ /* 0x080ff00000001870 */
[----:B------:R-:W-:Y:S01]  /*3160*/  HMMA.16816.F32 R80, R16, R50, R80 ;  /* 0x000000321050723c */ /* 0x000fe20000001850 */
[----:B------:R-:W4:Y:S04]  /*3170*/  LDSM.16.M88.4 R16, [R26+0x4000] ;  /* 0x004000001a10783b */ /* 0x000f280000000200 */
[----:B------:R-:W-:Y:S03]  /*3180*/  LDSM.16.M88.4 R48, [R0+0x8400] ;  /* 0x008400000030783b */ /* 0x000fe60000000200 */
[-C--:B-1----:R-:W-:Y:S08]  /*3190*/  HMMA.16816.F32 R20, R4, R28.reuse, R120 ;  /* 0x0000001c0414723c */ /* 0x082ff00000001878 */
[----:B------:R-:W-:Y:S08]  /*31a0*/  HMMA.16816.F32 R68, R8, R28, R76 ;  /* 0x0000001c0844723c */ /* 0x000ff0000000184c */
[-C--:B------:R-:W-:Y:S08]  /*31b0*/  HMMA.16816.F32 R120, R4, R30.reuse, R108 ;  /* 0x0000001e0478723c */ /* 0x080ff0000000186c */
[----:B------:R-:W-:Y:S01]  /*31c0*/  HMMA.16816.F32 R76, R8, R30, R104 ;  /* 0x0000001e084c723c */ /* 0x000fe20000001868 */
[----:B------:R1:W5:Y:S07]  /*31d0*/  LDSM.16.M88.4 R28, [R0+0x8c00] ;  /* 0x008c0000001c783b */ /* 0x00036e0000000200 */
[C---:B--2---:R-:W-:Y:S08]  /*31e0*/  HMMA.16816.F32 R136, R4.reuse, R40, R116 ;  /* 0x000000280488723c */ /* 0x044ff00000001874 */
        /* <DEDUP_REMOVED lines=9> */
[C---:B------:R-:W-:Y:S08]  /*3280*/  HMMA.16816.F32 R92, R8.reuse, R38, R64 ;  /* 0x00000026085c723c */ /* 0x040ff00000001840 */
[----:B------:R-:W-:Y:S08]  /*3290*/  HMMA.16816.F32 R84, R8, R32, R60 ;  /* 0x000000200854723c */ /* 0x000ff0000000183c */
[----:B------:R-:W-:Y:S01]  /*32a0*/  HMMA.16816.F32 R100, R4, R34, R80 ;  /* 0x000000220464723c */ /* 0x000fe20000001850 */
[----:B------:R-:W-:Y:S07]  /*32b0*/  LDSM.16.M88.4 R4, [R3+0x5000] ;  /* 0x005000000304783b */ /* 0x000fee0000000200 */
[C---:B------:R-:W-:Y:S08]  /*32c0*/  HMMA.16816.F32 R108, R8.reuse, R40, R124 ;  /* 0x00000028086c723c */ /* 0x040ff0000000187c */
[C---:B------:R-:W-:Y:S01]  /*32d0*/  HMMA.16816.F32 R112, R8.reuse, R42, R96 ;  /* 0x0000002a0870723c */ /* 0x040fe20000001860 */
[----:B------:R-:W-:Y:S07]  /*32e0*/  LDSM.16.M88.4 R40, [R2+0x8800] ;  /* 0x008800000228783b */ /* 0x000fee0000000200 */
[----:B------:R-:W-:Y:S01]  /*32f0*/  HMMA.16816.F32 R60, R8, R34, R56 ;  /* 0x00000022083c723c */ /* 0x000fe20000001838 */
[----:B------:R1:W-:Y:S04]  /*3300*/  LDSM.16.M88.4 R8, [R3+0x4000] ;  /* 0x004000000308783b */ /* 0x0003e80000000200 */
[----:B------:R-:W-:Y:S03]  /*3310*/  LDSM.16.M88.4 R32, [R2+0x8400] ;  /* 0x008400000220783b */ /* 0x000fe60000000200 */
[-C--:B---3--:R-:W-:Y:S01]  /*3320*/  HMMA.16816.F32 R36, R12, R52.reuse, R20 ;  /* 0x000000340c24723c */ /* 0x088fe20000001814 */
[----:B------:R-:W2:Y:S07]  /*3330*/  LDSM.16.M88.4 R20, [R2+0x8000] ;  /* 0x008000000214783b */ /* 0x000eae0000000200 */
[----:B----4-:R-:W-:Y:S08]  /*3340*/  HMMA.16816.F32 R56, R16, R52, R68 ;  /* 0x000000341038723c */ /* 0x010ff00000001844 */
[----:B------:R-:W-:Y:S01]  /*3350*/  HMMA.16816.F32 R64, R12, R54, R120 ;  /* 0x000000360c40723c */ /* 0x000fe20000001878 */
[----:B-1----:R-:W-:-:S05]  /*3360*/  VIADD R3, R0, 0x11 ;  /* 0x0000001100037836 */ /* 0x002fca0000000000 */
[----:B------:R-:W-:Y:S02]  /*3370*/  ISETP.GE.AND P4, PT, R3, R24, PT ;  /* 0x000000180300720c */ /* 0x000fe40003f86270 */
[----:B------:R-:W-:Y:S01]  /*3380*/  HMMA.16816.F32 R68, R16, R54, R76 ;  /* 0x000000361044723c */ /* 0x000fe2000000184c */
[----:B------:R1:W3:Y:S01]  /*3390*/  LDSM.16.M88.4 R52, [R2+0x8c00] ;  /* 0x008c00000234783b */ /* 0x0002e20000000200 */
[----:B------:R-:W-:-:S06]  /*33a0*/  DEPBAR.LE SB0, 0x0 ;  /* 0x000080000000791a */ /* 0x000fcc0000000000 */
[----:B-----5:R-:W-:Y:S08]  /*33b0*/  HMMA.16816.F32 R96, R12, R28, R116 ;  /* 0x0000001c0c60723c */ /* 0x020ff00000001874 */
[----:B------:R-:W-:Y:S01]  /*33c0*/  HMMA.16816.F32 R116, R16, R46, R92 ;  /* 0x0000002e1074723c */ /* 0x000fe2000000185c */
[----:B-1----:R-:W-:-:S07]  /*33d0*/  VIADD R2, R0, 0x1 ;  /* 0x0000000100027836 */ /* 0x002fce0000000000 */
        /* <DEDUP_REMOVED lines=9> */
[----:B------:R-:W-:Y:S08]  /*3470*/  HMMA.16816.F32 R100, R12, R30, R100 ;  /* 0x0000001e0c64723c */ /* 0x000ff00000001864 */
[C---:B------:R-:W-:Y:S08]  /*3480*/  HMMA.16816.F32 R108, R16.reuse, R48, R108 ;  /* 0x00000030106c723c */ /* 0x040ff0000000186c */
[C---:B------:R-:W-:Y:S08]  /*3490*/  HMMA.16816.F32 R112, R16.reuse, R50, R112 ;  /* 0x000000321070723c */ /* 0x040ff00000001870 */
[C---:B------:R-:W-:Y:S08]  /*34a0*/  HMMA.16816.F32 R104, R16.reuse, R44, R104 ;  /* 0x0000002c1068723c */ /* 0x040ff00000001868 */
[----:B------:R-:W-:Y:S08]  /*34b0*/  HMMA.16816.F32 R84, R16, R30, R60 ;  /* 0x0000001e1054723c */ /* 0x000ff0000000183c */
[-C--:B--2---:R-:W-:Y:S08]  /*34c0*/  HMMA.16816.F32 R28, R4, R20.reuse, R36 ;  /* 0x00000014041c723c */ /* 0x084ff00000001824 */
[----:B------:R-:W-:Y:S08]  /*34d0*/  HMMA.16816.F32 R16, R8, R20, R56 ;  /* 0x000000140810723c */ /* 0x000ff00000001838 */
[----:B------:R-:W-:Y:S03]  /*34e0*/  HMMA.16816.F32 R80, R12, R44, R128 ;  /* 0x0000002c0c50723c */ /* 0x000fe60000001880 */
[----:B------:R-:W-:-:S02]  /*34f0*/  FSEL R28, R28, -INF , !P2 ;  /* 0xff8000001c1c7808 */ /* 0x000fc40005000000 */
[----:B------:R-:W-:Y:S02]  /*3500*/  FSEL R31, R31, -INF , !P1 ;  /* 0xff8000001f1f7808 */ /* 0x000fe40004800000 */
[----:B------:R-:W-:Y:S01]  /*3510*/  FSEL R27, R29, -INF , !P1 ;  /* 0xff8000001d1b7808 */ /* 0x000fe20004800000 */
[----:B------:R-:W-:Y:S01]  /*3520*/  HMMA.16816.F32 R88, R12, R46, R88 ;  /* 0x0000002e0c58723c */ /* 0x000fe20000001858 */
[C---:B------:R-:W-:Y:S02]  /*3530*/  VIADD R13, R0.reuse, 0x9 ;  /* 0x00000009000d7836 */ /* 0x040fe40000000000 */
[----:B------:R-:W-:Y:S01]  /*3540*/  VIADD R12, R0, 0x10 ;  /* 0x00000010000c7836 */ /* 0x000fe20000000000 */
[----:B------:R-:W-:Y:S02]  /*3550*/  FSEL R26, R16, -INF , !P2 ;  /* 0xff800000101a7808 */ /* 0x000fe40005000000 */
[-C--:B------:R-:W-:Y:S02]  /*3560*/  ISETP.GE.AND P6, PT, R13, R24.reuse, PT ;  /* 0x000000180d00720c */ /* 0x080fe40003fc6270 */
[----:B------:R-:W-:Y:S01]  /*3570*/  HMMA.16816.F32 R36, R4, R22, R64 ;  /* 0x000000160424723c */ /* 0x000fe20000001840 */
[----:B------:R-:W-:-:S02]  /*3580*/  ISETP.GE.AND P5, PT, R12, R24, PT ;  /* 0x000000180c00720c */ /* 0x000fc40003fa6270 */
[----:B------:R-:W-:-:S05]  /*3590*/  FSEL R25, R17, -INF , !P1 ;  /* 0xff80000011197808 */ /* 0x000fca0004800000 */
[----:B------:R-:W-:Y:S08]  /*35a0*/  HMMA.16816.F32 R20, R8, R22, R68 ;  /* 0x000000160814723c */ /* 0x000ff00000001844 */
[----:B------:R-:W-:Y:S01]  /*35b0*/  HMMA.16816.F32 R44, R4, R32, R72 ;  /* 0x00000020042c723c */ /* 0x000fe20000001848 */
[----:B------:R-:W-:Y:S02]  /*35c0*/  FSEL R72, R30, -INF , !P2 ;  /* 0xff8000001e487808 */ /* 0x000fe40005000000 */
[----:B------:R-:W-:-:S02]  /*35d0*/  FSEL R29, R36, -INF , !P0 ;  /* 0xff800000241d7808 */ /* 0x000fc40004000000 */
[----:B------:R-:W-:-:S03]  /*35e0*/  FSEL R30, R37, -INF , !P6 ;  /* 0xff800000251e7808 */ /* 0x000fc60007000000 */
[----:B------:R-:W-:Y:S01]  /*35f0*/  HMMA.16816.F32 R48, R4, R34, R76 ;  /* 0x000000220430723c */ /* 0x000fe2000000184c */
[----:B------:R-:W-:Y:S02]  /*3600*/  FSEL R77, R18, -INF , !P2 ;  /* 0xff800000124d7808 */ /* 0x000fe40005000000 */
[-C--:B------:R-:W-:Y:S01]  /*3610*/  ISETP.GE.AND P2, PT, R2, R24.reuse, PT ;  /* 0x000000180200720c */ /* 0x080fe20003f46270 */
[----:B------:R-:W-:Y:S01]  /*3620*/  VIADD R2, R0, 0x20 ;  /* 0x0000002000027836 */ /* 0x000fe20000000000 */
[----:B------:R-:W-:Y:S02]  /*3630*/  FSEL R76, R19, -INF , !P1 ;  /* 0xff800000134c7808 */ /* 0x000fe40004800000 */
[----:B------:R-:W-:Y:S01]  /*3640*/  FSEL R20, R20, -INF , !P0 ;  /* 0xff80000014147808 */ /* 0x000fe20004000000 */
[----:B------:R-:W-:Y:S01]  /*3650*/  HMMA.16816.F32 R12, R8, R32, R108 ;  /* 0x00000020080c723c */ /* 0x000fe2000000186c */
[----:B------:R-:W-:Y:S01]  /*3660*/  ISETP.GE.AND P1, PT, R2, R24, PT ;  /* 0x000000180200720c */ /* 0x000fe20003f26270 */
[----:B------:R-:W-:Y:S01]  /*3670*/  VIADD R2, R0, 0x21 ;  /* 0x0000002100027836 */ /* 0x000fe20000000000 */
[----:B------:R-:W-:-:S02]  /*3680*/  FSEL R32, R38, -INF , !P0 ;  /* 0xff80000026207808 */ /* 0x000fc40004000000 */
[----:B------:R-:W-:Y:S02]  /*3690*/  FSEL R38, R22, -INF , !P0 ;  /* 0xff80000016267808 */ /* 0x000fe40004000000 */
[----:B------:R-:W-:Y:S01]  /*36a0*/  ISETP.GE.AND P0, PT, R2, R24, PT ;  /* 0x000000180200720c */ /* 0x000fe20003f06270 */
[C---:B------:R-:W-:Y:S01]  /*36b0*/  HMMA.16816.F32 R60, R4.reuse, R40, R80 ;  /* 0x00000028043c723c */ /* 0x040fe20000001850 */
[----:B------:R-:W-:Y:S01]  /*36c0*/  VIADD R2, R0, 0x28 ;  /* 0x0000002800027836 */ /* 0x000fe20000000000 */
[----:B------:R-:W-:Y:S02]  /*36d0*/  FSEL R33, R39, -INF , !P6 ;  /* 0xff80000027217808 */ /* 0x000fe40007000000 */
[----:B------:R-:W-:Y:S02]  /*36e0*/  FSEL R21, R21, -INF , !P6 ;  /* 0xff80000015157808 */ /* 0x000fe40007000000 */
[----:B------:R-:W-:Y:S02]  /*36f0*/  FSEL R46, R46, -INF , !P5 ;  /* 0xff8000002e2e7808 */ /* 0x000fe40006800000 */
[----:B------:R-:W-:Y:S01]  /*3700*/  HMMA.16816.F32 R68, R4, R42, R88 ;  /* 0x0000002a0444723c */ /* 0x000fe20000001858 */
[----:B------:R-:W-:-:S02]  /*3710*/  FSEL R44, R44, -INF , !P5 ;  /* 0xff8000002c2c7808 */ /* 0x000fc40006800000 */
[----:B------:R-:W-:Y:S02]  /*3720*/  FSEL R128, R14, -INF , !P5 ;  /* 0xff8000000e807808 */ /* 0x000fe40006800000 */
[----:B------:R-:W-:Y:S02]  /*3730*/  FSEL R127, R12, -INF , !P5 ;  /* 0xff8000000c7f7808 */ /* 0x000fe40006800000 */
[----:B------:R-:W-:Y:S01]  /*3740*/  FSEL R129, R15, -INF , !P4 ;  /* 0xff8000000f817808 */ /* 0x000fe20006000000 */
[----:B---3--:R-:W-:Y:S01]  /*3750*/  HMMA.16816.F32 R64, R4, R52, R96 ;  /* 0x000000340440723c */ /* 0x008fe20000001860 */
[----:B------:R-:W-:Y:S02]  /*3760*/  FSEL R125, R13, -INF , !P4 ;  /* 0xff8000000d7d7808 */ /* 0x000fe40006000000 */
[----:B------:R-:W-:Y:S02]  /*3770*/  FSEL R47, R47, -INF , !P4 ;  /* 0xff8000002f2f7808 */ /* 0x000fe40006000000 */
[----:B------:R-:W-:-:S02]  /*3780*/  FSEL R184, R63, -INF , !P0 ;  /* 0xff8000003fb87808 */ /* 0x000fc40004000000 */
[----:B------:R-:W-:Y:S01]  /*3790*/  FSEL R179, R61, -INF , !P0 ;  /* 0xff8000003db37808 */ /* 0x000fe20004000000 */
[----:B------:R-:W-:Y:S01]  /*37a0*/  HMMA.16816.F32 R56, R4, R54, R100 ;  /* 0x000000360438723c */ /* 0x000fe20000001864 */
[----:B------:R-:W-:Y:S02]  /*37b0*/  FSEL R50, R50, -INF , !P3 ;  /* 0xff80000032327808 */ /* 0x000fe40005800000 */
[----:B------:R-:W-:Y:S02]  /*37c0*/  FSEL R48, R48, -INF , !P3 ;  /* 0xff80000030307808 */ /* 0x000fe40005800000 */
        /* <DEDUP_REMOVED lines=8> */
[----:B------:R-:W-:Y:S01]  /*3850*/  HMMA.16816.F32 R16, R8, R40, R104 ;  /* 0x000000280810723c */ /* 0x000fe20000001868 */
[----:B------:R-:W-:Y:S01]  /*3860*/  ISETP.GE.AND P5, PT, R2, R24, PT ;  /* 0x000000180200720c */ /* 0x000fe20003fa6270 */
[----:B------:R-:W-:Y:S01]  /*3870*/  VIADD R2, R0, 0x30 ;  /* 0x0000003000027836 */ /* 0x000fe20000000000 */
[----:B------:R-:W-:Y:S02]  /*3880*/  FSEL R180, R60, -INF , !P1 ;  /* 0xff8000003cb47808 */ /* 0x000fe40004800000 */
[----:B------:R-:W-:-:S02]  /*3890*/  FSEL R181, R70, -INF , !P6 ;  /* 0xff80000046b57808 */ /* 0x000fc40007000000 */
[----:B------:R-:W-:Y:S01]  /*38a0*/  ISETP.GE.AND P4, PT, R2, R24, PT ;  /* 0x000000180200720c */ /* 0x000fe20003f86270 */
[----:B------:R-:W-:Y:S01]  /*38b0*/  HMMA.16816.F32 R12, R8, R42, R116 ;  /* 0x0000002a080c723c */ /* 0x000fe20000001874 */
[----:B------:R-:W-:Y:S01]  /*38c0*/  VIADD R2, R0, 0x31 ;  /* 0x0000003100027836 */ /* 0x000fe20000000000 */
[----:B------:R-:W-:Y:S02]  /*38d0*/  FSEL R144, R68, -INF , !P6 ;  /* 0xff80000044907808 */ /* 0x000fe40007000000 */
[----:B------:R-:W-:Y:S02]  /*38e0*/  FSEL R126, R6, -INF , !P3 ;  /* 0xff800000067e7808 */ /* 0x000fe40005800000 */
[----:B------:R-:W-:Y:S02]  /*38f0*/  FSEL R124, R4, -INF , !P3 ;  /* 0xff800000047c7808 */ /* 0x000fe40005800000 */
[----:B------:R-:W-:Y:S02]  /*3900*/  FSEL R83, R7, -INF , !P2 ;  /* 0xff80000007537808 */ /* 0x000fe40005000000 */
[----:B------:R-:W-:-:S02]  /*3910*/  FSEL R82, R5, -INF , !P2 ;  /* 0xff80000005527808 */ /* 0x000fc40005000000 */
[C---:B------:R-:W-:Y:S01]  /*3920*/  HMMA.16816.F32 R4, R8.reuse, R52, R92 ;  /* 0x000000340804723c */ /* 0x040fe2000000185c */
[----:B------:R-:W-:Y:S02]  /*3930*/  FSEL R236, R19, -INF , !P0 ;  /* 0xff80000013ec7808 */ /* 0x000fe40004000000 */
[----:B------:R-:W-:Y:S02]  /*3940*/  FSEL R233, R17, -INF , !P0 ;  /* 0xff80000011e97808 */ /* 0x000fe40004000000 */
[----:B------:R-:W-:Y:S02]  /*3950*/  ISETP.GE.U32.AND P0, PT, R24, 0x41, PT ;  /* 0x000000411800780c */ /* 0x000fe40003f06070 */
[----:B------:R-:W-:Y:S01]  /*3960*/  ISETP.GE.AND P3, PT, R2, R24, PT ;  /* 0x000000180200720c */ /* 0x000fe20003f66270 */
[----:B------:R-:W-:Y:S01]  /*3970*/  HMMA.16816.F32 R8, R8, R54, R84 ;  /* 0x000000360808723c */ /* 0x000fe20000001854 */
[----:B------:R-:W-:Y:S01]  /*3980*/  VIADD R2, R0, 0x38 ;  /* 0x0000003800027836 */ /* 0x000fe20000000000 */
[----:B------:R-:W-:Y:S01]  /*3990*/  FSEL R235, R18, -INF , !P1 ;  /* 0xff80000012eb7808 */ /* 0x000fe20004800000 */
[----:B------:R-:W-:Y:S01]  /*39a0*/  VIADD R0, R0, 0x39 ;  /* 0x0000003900007836 */ /* 0x000fe20000000000 */
[----:B------:R-:W-:-:S02]  /*39b0*/  FSEL R234, R16, -INF , !P1 ;  /* 0xff80000010ea7808 */ /* 0x000fc40004800000 */
[-C--:B------:R-:W-:Y:S02]  /*39c0*/  ISETP.GE.AND P2, PT, R2, R24.reuse, PT ;  /* 0x000000180200720c */ /* 0x080fe40003f46270 */
        /* <DEDUP_REMOVED lines=23> */
[----:B------:R-:W-:Y:S06]  /*3b40*/  BAR.SYNC.DEFER_BLOCKING 0x0 ;  /* 0x0000000000007b1d */ /* 0x000fec0000010000 */
[----:B------:R-:W-:Y:S05]  /*3b50*/  @!P0 BRA `(.L_x_479) ;  /* 0x0000000000c48947 */ /* 0x000fea0003800000 */
[----:B------:R-:W1:Y:S01]  /*3b60*/  LDCU UR4, c[0x0][0x440] ;  /* 0x00008800ff0477ac */ /* 0x000e620008000800 */
[----:B------:R-:W-:Y:S01]  /*3b70*/  VIADD R6, R157, 0xfffffffe ;  /* 0xfffffffe9d067836 */ /* 0x000fe20000000000 */
[----:B------:R-:W-:Y:S03]  /*3b80*/  BSSY.RECONVERGENT B0, `(.L_x_480) ;  /* 0x000002d000007945 */ /* 0x000fe60003800200 */
        /* <DEDUP_REMOVED lines=43> */
.L_x_481:
[----:B------:R3:W-:Y:S02]  /*3e40*/  STS.128 [R223+0x8800], RZ ;  /* 0x008800ffdf007388 */ /* 0x0007e40000000c00 */
.L_x_482:
[----:B------:R-:W-:Y:S05]  /*3e50*/  BSYNC.RECONVERGENT B0 ;  /* 0x0000000000007941 */ /* 0x000fea0003800200 */
.L_x_480:
[----:B------:R-:W0:Y:S02]  /*3e60*/  LDGDEPBAR ;  /* 0x00000000000079af */ /* 0x000e240000000000 */
.L_x_479:
[----:B------:R-:W-:Y:S01]  /*3e70*/  FMNMX3.FTZ R0, R26, R25, R20, !PT ;  /* 0x000000191a007276 */ /* 0x000fe20007810014 */
[----:B------:R-:W4:Y:S01]  /*3e80*/  LDCU UR4, c[0x0][0x3e0] ;  /* 0x00007c00ff0477ac */ /* 0x000f220008000800 */
[----:B-1----:R-:W-:Y:S01]  /*3e90*/  FMNMX3.FTZ R4, R77, R76, R38, !PT ;  /* 0x0000004c4d047276 */ /* 0x002fe20007810026 */
[----:B------:R-:W-:Y:S01]  /*3ea0*/  IMAD.SHL.U32 R81, R157, 0x2, RZ ;  /* 0x000000029d517824 */ /* 0x000fe200078e00ff */
[----:B--2---:R-:W-:Y:S01]  /*3eb0*/  FMNMX3.FTZ R2, R0, R21, R127, !PT ;  /* 0x0000001500027276 */ /* 0x004fe2000781007f */
[----:B------:R-:W-:Y:S01]  /*3ec0*/  STL [R1+0x74], R229 ;  /* 0x000074e501007387 */ /* 0x000fe20000100800 */
[----:B------:R-:W-:Y:S01]  /*3ed0*/  FMNMX3.FTZ R0, R28, R27, R29, !PT ;  /* 0x0000001b1c007276 */ /* 0x000fe2000781001d */
[----:B------:R-:W-:Y:S01]  /*3ee0*/  VIADD R195, R224, 0x3c6ef372 ;  /* 0x3c6ef372e0c37836 */ /* 0x000fe20000000000 */
[----:B------:R-:W-:Y:S01]  /*3ef0*/  FMNMX3.FTZ R2, R2, R125, R124, !PT ;  /* 0x0000007d02027276 */ /* 0x000fe2000781007c */
[----:B------:R-:W-:Y:S01]  /*3f00*/  STL [R1+0x70], R228 ;  /* 0x000070e401007387 */ /* 0x000fe20000100800 */
[----:B------:R-:W-:Y:S01]  /*3f10*/  FMNMX3.FTZ R0, R0, R30, R44, !PT ;  /* 0x0000001e00007276 */ /* 0x000fe2000781002c */
[C---:B------:R-:W-:Y:S01]  /*3f20*/  VIADD R221, R225.reuse, 0x32370b8f ;  /* 0x32370b8fe1dd7836 */ /* 0x040fe20000000000 */
[----:B------:R-:W-:Y:S01]  /*3f30*/  FMNMX3.FTZ R2, R2, R82, R234, !PT ;  /* 0x0000005202027276 */ /* 0x000fe200078100ea */
[----:B------:R-:W-:Y:S01]  /*3f40*/  STL [R1+0x6c], R227 ;  /* 0x00006ce301007387 */ /* 0x000fe20000100800 */
[----:B------:R-:W-:Y:S01]  /*3f50*/  FMNMX3.FTZ R0, R0, R35, R48, !PT ;  /* 0x0000002300007276 */ /* 0x000fe20007810030 */
[C---:B------:R-:W-:Y:S01]  /*3f60*/  VIADD R226, R225.reuse, 0x76cf5d0a ;  /* 0x76cf5d0ae1e27836 */ /* 0x040fe20000000000 */
[----:B------:R-:W-:Y:S01]  /*3f70*/  FMNMX3.FTZ R2, R2, R233, R220, !PT ;  /* 0x000000e902027276 */ /* 0x000fe200078100dc */
[----:B------:R-:W-:Y:S01]  /*3f80*/  STL [R1+0x68], R223 ;  /* 0x000068df01007387 */ /* 0x000fe20000100800 */
[----:B------:R-:W-:Y:S01]  /*3f90*/  FMNMX3.FTZ R0, R0, R39, R180, !PT ;  /* 0x0000002700007276 */ /* 0x000fe200078100b4 */
[----:B------:R-:W-:Y:S01]  /*3fa0*/  VIADD R215, R224, 0xdaa66d2b ;  /* 0xdaa66d2be0d77836 */ /* 0x000fe20000000000 */
[----:B------:R-:W-:Y:S01]  /*3fb0*/  FMNMX3.FTZ R2, R2, R230, R248, !PT ;  /* 0x000000e602027276 */ /* 0x000fe200078100f8 */
[----:B------:R-:W-:Y:S01]  /*3fc0*/  STL [R1+0x64], R218 ;  /* 0x000064da01007387 */ /* 0x000fe20000100800 */
[----:B------:R-:W-:Y:S01]  /*3fd0*/  FMNMX3.FTZ R0, R0, R179, R144, !PT ;  /* 0x000000b300007276 */ /* 0x000fe20007810090 */
[----:B------:R-:W-:Y:S01]  /*3fe0*/  VIADD R214, R224, 0x78dde6e4 ;  /* 0x78dde6e4e0d67836 */ /* 0x000fe20000000000 */
[----:B------:R-:W-:Y:S01]  /*3ff0*/  FMNMX3.FTZ R2, R2, R249, R247, !PT ;  /* 0x000000f902027276 */ /* 0x000fe200078100f7 */
[----:B------:R-:W-:Y:S01]  /*4000*/  STL [R1+0x60], R217 ;  /* 0x000060d901007387 */ /* 0x000fe20000100800 */
[----:B------:R-:W-:Y:S01]  /*4010*/  FMNMX3.FTZ R0, R0, R178, R240, !PT ;  /* 0x000000b200007276 */ /* 0x000fe200078100f0 */
[C---:B------:R-:W-:Y:S01]  /*4020*/  VIADD R219, R225.reuse, 0xa9066899 ;  /* 0xa9066899e1db7836 */ /* 0x040fe20000000000 */
[----:B------:R-:W-:Y:S01]  /*4030*/  FMNMX.FTZ R148, R250, R2, !PT ;  /* 0x00000002fa947209 */ /* 0x000fe20007810000 */
[----:B------:R-:W1:Y:S01]  /*4040*/  LDC R16, c[0x0][0x4f8] ;  /* 0x00013e00ff107b82 */ /* 0x000e620000000800 */
[----:B------:R-:W-:Y:S01]  /*4050*/  FMNMX3.FTZ R2, R0, R239, R238, !PT ;  /* 0x000000ef00027276 */ /* 0x000fe200078100ee */
[----:B------:R-:W-:Y:S01]  /*4060*/  STL [R1+0x5c], R216 ;  /* 0x00005cd801007387 */ /* 0x000fe20000100800 */
[----:B------:R-:W-:Y:S01]  /*4070*/  FMNMX3.FTZ R0, R72, R31, R32, !PT ;  /* 0x0000001f48007276 */ /* 0x000fe20007810020 */
[----:B------:R-:W-:Y:S01]  /*4080*/  VIADD R213, R225, 0xed9eba14 ;  /* 0xed9eba14e1d57836 */ /* 0x000fe20000000000 */
[----:B------:R-:W-:Y:S01]  /*4090*/  FMNMX.FTZ R146, R237, R2, !PT ;  /* 0x00000002ed927209 */ /* 0x000fe20007810000 */
[----:B------:R-:W2:Y:S01]  /*40a0*/  SHFL.BFLY PT, R3, R148, 0x2, 0x1f ;  /* 0x0c401f0094037f89 */ /* 0x000ea200000e0000 */
[----:B------:R-:W-:Y:S01]  /*40b0*/  FMNMX3.FTZ R0, R0, R33, R46, !PT ;  /* 0x0000002100007276 */ /* 0x000fe2000781002e */
[----:B------:R-:W-:Y:S01]  /*40c0*/  VIADD R212, R224, 0xb54cda56 ;  /* 0xb54cda56e0d47836 */ /* 0x000fe20000000000 */
[----:B------:R-:W-:Y:S01]  /*40d0*/  FMNMX3.FTZ R4, R4, R34, R128, !PT ;  /* 0x0000002204047276 */ /* 0x000fe20007810080 */
[----:B------:R-:W3:Y:S01]  /*40e0*/  SHFL.BFLY PT, R6, R146, 0x2, 0x1f ;  /* 0x0c401f0092067f89 */ /* 0x000ee200000e0000 */
[----:B------:R-:W-:Y:S01]  /*40f0*/  FMNMX3.FTZ R0, R0, R47, R50, !PT ;  /* 0x0000002f00007276 */ /* 0x000fe20007810032 */
[----:B------:R-:W-:Y:S01]  /*4100*/  ULEA UR5, UR18, UR9, 0x18 ;  /* 0x0000000912057291 */ /* 0x000fe2000f8ec0ff */
[----:B------:R-:W-:Y:S01]  /*4110*/  FMNMX3.FTZ R4, R4, R129, R126, !PT ;  /* 0x0000008104047276 */ /* 0x000fe2000781007e */
[----:B------:R-:W-:Y:S01]  /*4120*/  STL [R1+0x7c], R220 ;  /* 0x00007cdc01007387 */ /* 0x000fe20000100800 */
[----:B------:R-:W-:Y:S01]  /*4130*/  FMNMX3.FTZ R0, R0, R51, R183, !PT ;  /* 0x0000003300007276 */ /* 0x000fe200078100b7 */
[----:B------:R-:W-:Y:S01]  /*4140*/  VIADD R245, R224, 0x1715609d ;  /* 0x1715609de0f57836 */ /* 0x000fe20000000000 */
[----:B------:R-:W-:Y:S01]  /*4150*/  FMNMX3.FTZ R4, R4, R83, R235, !PT ;  /* 0x0000005304047276 */ /* 0x000fe200078100eb */
[----:B------:R-:W-:Y:S01]  /*4160*/  VIADD R246, R225, 0x646e171e ;  /* 0x646e171ee1f67836 */ /* 0x000fe20000000000 */
[----:B------:R-:W-:-:S02]  /*4170*/  FMNMX3.FTZ R0, R0, R184, R181, !PT ;  /* 0x000000b800007276 */ /* 0x000fc400078100b5 */
[----:B------:R-:W-:Y:S02]  /*4180*/  FMNMX3.FTZ R4, R4, R236, R231, !PT ;  /* 0x000000ec04047276 */ /* 0x000fe400078100e7 */
[----:B------:R-:W-:Y:S02]  /*4190*/  FMNMX3.FTZ R0, R0, R182, R241, !PT ;  /* 0x000000b600007276 */ /* 0x000fe400078100f1 */
[----:B------:R-:W-:Y:S02]  /*41a0*/  FMNMX3.FTZ R4, R4, R232, R251, !PT ;  /* 0x000000e804047276 */ /* 0x000fe400078100fb */
[----:B------:R-:W-:Y:S02]  /*41b0*/  FMNMX3.FTZ R0, R0, R242, R244, !PT ;  /* 0x000000f200007276 */ /* 0x000fe400078100f4 */
[----:B------:R-:W-:Y:S02]  /*41c0*/  FMNMX3.FTZ R4, R4, R208, R252, !PT ;  /* 0x000000d004047276 */ /* 0x000fe400078100fc */
[----:B--2---:R-:W-:-:S02]  /*41d0*/  FMNMX.FTZ R148, R148, R3, !PT ;  /* 0x0000000394947209 */ /* 0x004fc40007810000 */
[----:B------:R-:W-:Y:S01]  /*41e0*/  FMNMX.FTZ R2, R243, R0, !PT ;  /* 0x00000000f3027209 */ /* 0x000fe20007810000 */
[----:B----4-:R-:W-:Y:S01]  /*41f0*/  IMAD R0, R153, UR4, R155 ;  /* 0x0000000499007c24 */ /* 0x010fe2000f8e029b */
[----:B---3--:R-:W-:Y:S01]  /*4200*/  FMNMX.FTZ R146, R146, R6, !PT ;  /* 0x0000000692927209 */ /* 0x008fe20007810000 */
[----:B------:R-:W2:Y:S01]  /*4210*/  SHFL.BFLY PT, R5, R148, 0x1, 0x1f ;  /* 0x0c201f0094057f89 */ /* 0x000ea200000e0000 */
[----:B------:R-:W-:Y:S01]  /*4220*/  FMNMX.FTZ R4, R201, R4, !PT ;  /* 0x00000004c9047209 */ /* 0x000fe20007810000 */
[----:B------:R-:W3:Y:S01]  /*4230*/  LDCU UR4, c[0x0][0x45c] ;  /* 0x00008b80ff0477ac */ /* 0x000ee20008000800 */
[----:B------:R-:W-:Y:S01]  /*4240*/  IMAD.SHL.U32 R0, R0, 0x20, RZ ;  /* 0x0000002000007824 */ /* 0x000fe200078e00ff */
[----:B------:R-:W4:Y:S01]  /*4250*/  SHFL.BFLY PT, R6, R2, 0x2, 0x1f ;  /* 0x0c401f0002067f89 */ /* 0x000f2200000e0000 */
[----:B------:R-:W-:Y:S02]  /*4260*/  LOP3.LUT R9, R222, 0x1f, RZ, 0xc0, !PT ;  /* 0x0000001fde097812 */ /* 0x000fe400078ec0ff */
[----:B------:R-:W-:Y:S01]  /*4270*/  SHF.R.U32.HI R10, RZ, 0x5, R222 ;  /* 0x00000005ff0a7819 */ /* 0x000fe200000116de */
[----:B------:R-:W3:Y:S01]  /*4280*/  SHFL.BFLY PT, R7, R4, 0x2, 0x1f ;  /* 0x0c401f0004077f89 */ /* 0x000ee200000e0000 */
[----:B------:R-:W-:-:S02]  /*4290*/  IADD3 R9, P2, P1, R0, R149, R9 ;  /* 0x0000009500097210 */ /* 0x000fc4000795e009 */
[----:B------:R-:W-:Y:S01]  /*42a0*/  SHF.R.S32.HI R3, RZ, 0x1f, R0 ;  /* 0x0000001fff037819 */ /* 0x000fe20000011400 */
[----:B------:R-:W3:Y:S01]  /*42b0*/  SHFL.BFLY PT, R8, R146, 0x1, 0x1f ;  /* 0x0c201f0092087f89 */ /* 0x000ee200000e0000 */
[----:B------:R-:W-:Y:S01]  /*42c0*/  LOP3.LUT R11, R151, 0x120, R156, 0xf8, !PT ;  /* 0x00000120970b7812 */ /* 0x000fe200078ef89c */
[----:B------:R-:W-:Y:S01]  /*42d0*/  IMAD.WIDE.U32 R130, R9, -0x2daee0ad, RZ ;  /* 0xd2511f5309827825 */ /* 0x000fe200078e00ff */
[----:B------:R-:W-:Y:S02]  /*42e0*/  IADD3.X R3, PT, PT, R3, R150, RZ, P2, P1 ;  /* 0x0000009603037210 */ /* 0x000fe400017e24ff */
[----:B-1----:R-:W-:Y:S02]  /*42f0*/  LOP3.LUT R16, R16, 0xff, RZ, 0xc0, !PT ;  /* 0x000000ff10107812 */ /* 0x002fe400078ec0ff */
[----:B------:R-:W-:-:S03]  /*4300*/  LEA R149, R11, UR5, 0x1 ;  /* 0x000000050b957c11 */ /* 0x000fc6000f8e08ff */
[----:B------:R-:W-:Y:S01]  /*4310*/  IMAD R16, R16, 0x10000, R16 ;  /* 0x0001000010107824 */ /* 0x000fe200078e0210 */
[----:B--2---:R-:W-:Y:S01]  /*4320*/  FMNMX.FTZ R148, R148, R5, !PT ;  /* 0x0000000594947209 */ /* 0x004fe20007810000 */
[----:B------:R-:W-:Y:S01]  /*4330*/  IMAD R5, R154, 0x8, R10 ;  /* 0x000000089a057824 */ /* 0x000fe200078e020a */
[----:B------:R-:W-:Y:S01]  /*4340*/  LDSM.16.MT88.4 R96, [R149+0xa000] ;  /* 0x00a000009560783b */ /* 0x000fe20000004200 */
[----:B------:R-:W-:Y:S01]  /*4350*/  VIADD R10, R224, 0x9e3779b9 ;  /* 0x9e3779b9e00a7836 */ /* 0x000fe20000000000 */
[----:B----4-:R-:W-:Y:S01]  /*4360*/  FMNMX.FTZ R6, R2, R6, !PT ;  /* 0x0000000602067209 */ /* 0x010fe20007810000 */
[C---:B---3--:R-:W-:Y:S01]  /*4370*/  FMUL.FTZ R0, R148.reuse, UR4 ;  /* 0x0000000494007c20 */ /* 0x048fe20008410000 */
[----:B------:R-:W-:Y:S01]  /*4380*/  FSETP.NEU.FTZ.AND P1, PT, R148, -INF , PT ;  /* 0xff8000009400780b */ /* 0x000fe20003f3d000 */
[C---:B------:R-:W-:Y:S01]  /*4390*/  VIADD R2, R5.reuse, 0x4 ;  /* 0x0000000405027836 */ /* 0x040fe20000000000 */
[----:B------:R-:W-:Y:S01]  /*43a0*/  FMNMX.FTZ R7, R4, R7, !PT ;  /* 0x0000000704077209 */ /* 0x000fe20007810000 */
[----:B------:R-:W-:Y:S01]  /*43b0*/  IMAD.WIDE.U32 R150, R5, -0x326172a9, RZ ;  /* 0xcd9e8d5705967825 */ /* 0x000fe200078e00ff */
[----:B------:R-:W-:Y:S01]  /*43c0*/  FSEL R37, R0, RZ, P1 ;  /* 0x000000ff00257208 */ /* 0x000fe20000800000 */
[----:B------:R-:W1:Y:S01]  /*43d0*/  SHFL.BFLY PT, R145, R6, 0x1, 0x1f ;  /* 0x0c201f0006917f89 */ /* 0x000e6200000e0000 */
[----:B------:R-:W-:Y:S01]  /*43e0*/  FMNMX.FTZ R146, R146, R8, !PT ;  /* 0x0000000892927209 */ /* 0x000fe20007810000 */
[----:B------:R-:W-:-:S04]  /*43f0*/  IMAD.WIDE.U32 R176, R2, -0x326172a9, RZ ;  /* 0xcd9e8d5702b07825 */ /* 0x000fc800078e00ff */
[----:B------:R-:W-:Y:S01]  /*4400*/  FFMA.FTZ R2, R26, UR4, -R37 ;  /* 0x000000041a027c23 */ /* 0x000fe20008010825 */
[----:B------:R-:W-:Y:S01]  /*4410*/  FSETP.NEU.FTZ.AND P1, PT, R146, -INF , PT ;  /* 0xff8000009200780b */ /* 0x000fe20003f3d000 */
[----:B------:R-:W-:Y:S01]  /*4420*/  VIADD R0, R225, 0xbb67ae85 ;  /* 0xbb67ae85e1007836 */ /* 0x000fe20000000000 */
[CC--:B------:R-:W-:Y:S01]  /*4430*/  LOP3.LUT R4, R224.reuse, R3.reuse, R177, 0x96, !PT ;  /* 0x00000003e0047212 */ /* 0x0c0fe200078e96b1 */
[----:B------:R2:W-:Y:S01]  /*4440*/  MUFU.EX2 R229, R2 ;  /* 0x0000000200e57308 */ /* 0x0005e20000000800 */
[----:B------:R-:W-:Y:S01]  /*4450*/  LOP3.LUT R3, R224, R3, R151, 0x96, !PT ;  /* 0x00000003e0037212 */ /* 0x000fe200078e9697 */
[----:B------:R-:W-:Y:S01]  /*4460*/  VIADD R5, R81, 0xfffffffe ;  /* 0xfffffffe51057836 */ /* 0x000fe20000000000 */
[----:B------:R-:W3:Y:S01]  /*4470*/  SHFL.BFLY PT, R147, R7, 0x1, 0x1f ;  /* 0x0c201f0007937f89 */ /* 0x000ee200000e0000 */
[----:B------:R-:W-:-:S03]  /*4480*/  IMAD.WIDE.U32 R132, R4, -0x2daee0ad, RZ ;  /* 0xd2511f5304847825 */ /* 0x000fc600078e00ff */
[----:B------:R-:W-:Y:S01]  /*4490*/  LOP3.LUT R4, R225, R5, R131, 0x96, !PT ;  /* 0x00000005e1047212 */ /* 0x000fe200078e9683 */
[----:B------:R-:W-:-:S04]  /*44a0*/  IMAD.WIDE.U32 R206, R3, -0x2daee0ad, RZ ;  /* 0xd2511f5303ce7825 */ /* 0x000fc800078e00ff */
[----:B------:R-:W-:Y:S01]  /*44b0*/  FFMA.FTZ R3, R20, UR4, -R37 ;  /* 0x0000000414037c23 */ /* 0x000fe20008010825 */
[----:B------:R-:W-:Y:S01]  /*44c0*/  LDSM.16.MT88.4 R116, [R149+0xb000] ;  /* 0x00b000009574783b */ /* 0x000fe20000004200 */
[----:B------:R-:W-:Y:S01]  /*44d0*/  IMAD.WIDE.U32 R8, R4, -0x326172a9, RZ ;  /* 0xcd9e8d5704087825 */ /* 0x000fe200078e00ff */
[----:B------:R-:W-:Y:S01]  /*44e0*/  LOP3.LUT R5, R0, R130, R207, 0x96, !PT ;  /* 0x0000008200057212 */ /* 0x000fe200078e96cf */
[----:B------:R4:W-:Y:S01]  /*44f0*/  MUFU.EX2 R193, R3 ;  /* 0x0000000300c17308 */ /* 0x0009e20000000800 */
[----:B------:R-:W-:Y:S01]  /*4500*/  STL [R1+0x78], R148 ;  /* 0x0000789401007387 */ /* 0x000fe20000100800 */
[----:B-1----:R-:W-:Y:S01]  /*4510*/  FMNMX.FTZ R145, R6, R145, !PT ;  /* 0x0000009106917209 */ /* 0x002fe20007810000 */
[----:B--2---:R-:W-:Y:S01]  /*4520*/  FFMA.FTZ R2, R25, UR4, -R37 ;  /* 0x0000000419027c23 */ /* 0x004fe20008010825 */
[----:B------:R-:W-:Y:S01]  /*4530*/  IMAD.WIDE.U32 R186, R5, -0x326172a9, RZ ;  /* 0xcd9e8d5705ba7825 */ /* 0x000fe200078e00ff */
[----:B------:R-:W-:Y:S03]  /*4540*/  STL.64 [R1+0x30], R130 ;  /* 0x0000308201007387 */ /* 0x000fe60000100a00 */
[----:B------:R1:W-:Y:S01]  /*4550*/  MUFU.EX2 R228, R2 ;  /* 0x0000000200e47308 */ /* 0x0003e20000000800 */
[----:B------:R-:W-:Y:S01]  /*4560*/  IMAD.IADD R80, R152, 0x1, R149 ;  /* 0x0000000198507824 */ /* 0x000fe200078e0295 */
[----:B------:R-:W-:Y:S01]  /*4570*/  STL.64 [R1+0x40], R132 ;  /* 0x0000408401007387 */ /* 0x000fe20000100a00 */
[----:B---3--:R-:W-:-:S03]  /*4580*/  FMNMX.FTZ R147, R7, R147, !PT ;  /* 0x0000009307937209 */ /* 0x008fc60007810000 */
[----:B------:R-:W-:Y:S01]  /*4590*/  LDSM.16.MT88.4 R104, [R80+0x9000] ;  /* 0x009000005068783b */ /* 0x000fe20000004200 */
[----:B----4-:R-:W-:-:S03]  /*45a0*/  LOP3.LUT R3, R10, R176, R9, 0x96, !PT ;  /* 0x000000b00a037212 */ /* 0x010fc600078e9609 */
[----:B------:R-:W-:Y:S01]  /*45b0*/  LDSM.16.MT88.4 R88, [R80+0xa000] ;  /* 0x00a000005058783b */ /* 0x000fe20000004200 */
[----:B------:R-:W-:Y:S02]  /*45c0*/  LOP3.LUT R10, R10, R150, R9, 0x96, !PT ;  /* 0x000000960a0a7212 */ /* 0x000fe400078e9609 */
[----:B------:R-:W-:Y:S01]  /*45d0*/  LOP3.LUT R9, R195, R8, R187, 0x96, !PT ;  /* 0x00000008c3097212 */ /* 0x000fe200078e96bb */
[----:B------:R-:W-:Y:S01]  /*45e0*/  LDSM.16.MT88.4 R120, [R80+0xb000] ;  /* 0x00b000005078783b */ /* 0x000fe20000004200 */
[----:B-1----:R-:W-:Y:S01]  /*45f0*/  LOP3.LUT R2, R0, R130, R133, 0x96, !PT ;  /* 0x0000008200027212 */ /* 0x002fe200078e9685 */
[----:B------:R-:W-:Y:S02]  /*4600*/  FMUL.FTZ R0, R146, UR4 ;  /* 0x0000000492007c20 */ /* 0x000fe40008410000 */
[----:B------:R-:W-:Y:S01]  /*4610*/  IMAD.WIDE.U32 R22, R9, -0x2daee0ad, RZ ;  /* 0xd2511f5309167825 */ /* 0x000fe200078e00ff */
[----:B------:R-:W-:Y:S03]  /*4620*/  STL.64 [R1+0x38], R206 ;  /* 0x000038ce01007387 */ /* 0x000fe60000100a00 */
[----:B------:R-:W-:-:S04]  /*4630*/  IMAD.WIDE.U32 R52, R2, -0x326172a9, RZ ;  /* 0xcd9e8d5702347825 */ /* 0x000fc800078e00ff */
[----:B------:R-:W-:Y:S01]  /*4640*/  FFMA.FTZ R2, R21, UR4, -R37 ;  /* 0x0000000415027c23 */ /* 0x000fe20008010825 */
[----:B------:R-:W-:Y:S02]  /*4650*/  FSEL R19, R0, RZ, P1 ;  /* 0x000000ff00137208 */ /* 0x000fe40000800000 */
[----:B------:R-:W-:Y:S01]  /*4660*/  FSETP.NEU.FTZ.AND P1, PT, R145, -INF , PT ;  /* 0xff8000009100780b */ /* 0x000fe20003f3d000 */
[----:B------:R1:W-:Y:S01]  /*4670*/  MUFU.EX2 R204, R2 ;  /* 0x0000000200cc7308 */ /* 0x0003e20000000800 */
[----:B------:R-:W-:Y:S01]  /*4680*/  LOP3.LUT R4, R195, R8, R53, 0x96, !PT ;  /* 0x00000008c3047212 */ /* 0x000fe200078e9635 */
[----:B------:R-:W-:Y:S01]  /*4690*/  FFMA.FTZ R0, R28, UR4, -R19 ;  /* 0x000000041c007c23 */ /* 0x000fe20008010813 */
[----:B------:R-:W-:Y:S03]  /*46a0*/  STL.64 [R1+0x20], R52 ;  /* 0x0000203401007387 */ /* 0x000fe60000100a00 */
[----:B------:R-:W-:Y:S01]  /*46b0*/  IMAD.WIDE.U32 R4, R4, -0x2daee0ad, RZ ;  /* 0xd2511f5304047825 */ /* 0x000fe200078e00ff */
[----:B------:R-:W-:Y:S01]  /*46c0*/  STL.64 [R1+0x18], R186 ;  /* 0x000018ba01007387 */ /* 0x000fe20000100a00 */
[----:B------:R2:W-:Y:S02]  /*46d0*/  MUFU.EX2 R217, R0 ;  /* 0x0000000000d97308 */ /* 0x0005e40000000800 */
[----:B-1----:R-:W-:-:S05]  /*46e0*/  IMAD.WIDE.U32 R2, R3, -0x2daee0ad, RZ ;  /* 0xd2511f5303027825 */ /* 0x002fca00078e00ff */
[----:B------:R-:W-:Y:S02]  /*46f0*/  LOP3.LUT R3, R226, R132, R3, 0x96, !PT ;  /* 0x00000084e2037212 */ /* 0x000fe400078e9603 */
[----:B--2---:R-:W-:Y:S01]  /*4700*/  LOP3.LUT R0, R221, R2, R5, 0x96, !PT ;  /* 0x00000002dd007212 */ /* 0x004fe200078e9605 */
[----:B------:R-:W-:Y:S02]  /*4710*/  FFMA.FTZ R5, R27, UR4, -R19 ;  /* 0x000000041b057c23 */ /* 0x000fe40008010813 */
[----:B------:R-:W-:Y:S02]  /*4720*/  IMAD.WIDE.U32 R2, R3, -0x326172a9, RZ ;  /* 0xcd9e8d5703027825 */ /* 0x000fe400078e00ff */
[----:B------:R1:W-:Y:S02]  /*4730*/  MUFU.EX2 R218, R5 ;  /* 0x0000000500da7308 */ /* 0x0003e40000000800 */
[----:B------:R-:W-:-:S04]  /*4740*/  IMAD.WIDE.U32 R14, R0, -0x326172a9, RZ ;  /* 0xcd9e8d57000e7825 */ /* 0x000fc800078e00ff */
[----:B------:R-:W-:Y:S01]  /*4750*/  FFMA.FTZ R0, R29, UR4, -R19 ;  /* 0x000000041d007c23 */ /* 0x000fe20008010813 */
[----:B------:R-:W-:Y:S02]  /*4760*/  LOP3.LUT R6, R215, R52, R3, 0x96, !PT ;  /* 0x00000034d7067212 */ /* 0x000fe400078e9603 */
[----:B------:R-:W-:Y:S01]  /*4770*/  LOP3.LUT R8, R214, R2, R15, 0x96, !PT ;  /* 0x00000002d6087212 */ /* 0x000fe200078e960f */
[----:B------:R-:W-:Y:S01]  /*4780*/  IMAD.WIDE.U32 R2, R10, -0x2daee0ad, RZ ;  /* 0xd2511f530a027825 */ /* 0x000fe200078e00ff */
[----:B------:R2:W-:Y:S03]  /*4790*/  MUFU.EX2 R185, R0 ;  /* 0x0000000000b97308 */ /* 0x0005e60000000800 */
[----:B------:R-:W-:-:S04]  /*47a0*/  IMAD.WIDE.U32 R6, R6, -0x2daee0ad, RZ ;  /* 0xd2511f5306067825 */ /* 0x000fc800078e00ff */
[----:B------:R-:W-:Y:S01]  /*47b0*/  IMAD.WIDE.U32 R20, R8, -0x2daee0ad, RZ ;  /* 0xd2511f5308147825 */ /* 0x000fe200078e00ff */
[----:B------:R-:W-:-:S03]  /*47c0*/  LOP3.LUT R8, R221, R2, R23, 0x96, !PT ;  /* 0x00000002dd087212 */ /* 0x000fc600078e9617 */
[----:B-1----:R-:W-:Y:S01]  /*47d0*/  FFMA.FTZ R5, R30, UR4, -R19 ;  /* 0x000000041e057c23 */ /* 0x002fe20008010813 */
[----:B------:R-:W-:Y:S02]  /*47e0*/  LOP3.LUT R7, R213, R4, R7, 0x96, !PT ;  /* 0x00000004d5077212 */ /* 0x000fe400078e9607 */
[----:B------:R-:W-:Y:S01]  /*47f0*/  LOP3.LUT R2, R219, R6, R21, 0x96, !PT ;  /* 0x00000006db027212 */ /* 0x000fe200078e9615 */
[----:B------:R1:W3:Y:S02]  /*4800*/  MUFU.EX2 R220, R5 ;  /* 0x0000000500dc7308 */ /* 0x0002e40000000800 */
[----:B------:R-:W-:-:S04]  /*4810*/  IMAD.WIDE.U32 R12, R7, -0x326172a9, RZ ;  /* 0xcd9e8d57070c7825 */ /* 0x000fc800078e00ff */
[----:B--2---:R-:W-:-:S05]  /*4820*/  FMUL.FTZ R0, R145, UR4 ;  /* 0x0000000491007c20 */ /* 0x004fca0008410000 */
[----:B------:R-:W-:Y:S02]  /*4830*/  FSEL R18, R0, RZ, P1 ;  /* 0x000000ff00127208 */ /* 0x000fe40000800000 */
[----:B------:R-:W-:-:S03]  /*4840*/  FSETP.NEU.FTZ.AND P1, PT, R147, -INF , PT ;  /* 0xff8000009300780b */ /* 0x000fc60003f3d000 */
[----:B------:R-:W-:Y:S02]  /*4850*/  FFMA.FTZ R0, R72, UR4, -R18 ;  /* 0x0000000448007c23 */ /* 0x000fe40008010812 */
[----:B------:R-:W2:Y:S01]  /*4860*/  LDSM.16.MT88.4 R72, [R149+0x9000] ;  /* 0x009000009548783b */ /* 0x000ea20000004200 */
[----:B-1----:R-:W-:Y:S01]  /*4870*/  LOP3.LUT R5, R226, R206, R3, 0x96, !PT ;  /* 0x000000cee2057212 */ /* 0x002fe200078e9603 */
[----:B------:R1:W-:Y:S01]  /*4880*/  MUFU.EX2 R222, R0 ;  /* 0x0000000000de7308 */ /* 0x0003e20000000800 */
[----:B------:R-:W-:-:S04]  /*4890*/  IMAD.WIDE.U32 R2, R2, -0x326172a9, RZ ;  /* 0xcd9e8d5702027825 */ /* 0x000fc800078e00ff */
[----:B------:R-:W-:Y:S01]  /*48a0*/  IMAD.WIDE.U32 R4, R5, -0x326172a9, RZ ;  /* 0xcd9e8d5705047825 */ /* 0x000fe200078e00ff */
[----:B------:R-:W-:-:S04]  /*48b0*/  PRMT R6, R2, 0x7773, RZ ;  /* 0x0000777302067816 */ /* 0x000fc800000000ff */
[----:B------:R-:W-:Y:S02]  /*48c0*/  LOP3.LUT R17, R215, R186, R5, 0x96, !PT ;  /* 0x000000bad7117212 */ /* 0x000fe400078e9605 */
[----:B------:R-:W-:-:S04]  /*48d0*/  PRMT R5, R2, 0x7772, RZ ;  /* 0x0000777202057816 */ /* 0x000fc800000000ff */
[----:B------:R-:W-:Y:S01]  /*48e0*/  PRMT R9, R5, 0x5410, R6 ;  /* 0x0000541005097816 */ /* 0x000fe20000000006 */
[----:B-1----:R-:W-:Y:S01]  /*48f0*/  FFMA.FTZ R0, R31, UR4, -R18 ;  /* 0x000000041f007c23 */ /* 0x002fe20008010812 */
[----:B------:R-:W-:Y:S01]  /*4900*/  IMAD.WIDE.U32 R30, R8, -0x326172a9, RZ ;  /* 0xcd9e8d57081e7825 */ /* 0x000fe200078e00ff */
[----:B------:R-:W-:-:S03]  /*4910*/  PRMT R8, R2, 0x7771, RZ ;  /* 0x0000777102087816 */ /* 0x000fc600000000ff */
[----:B------:R-:W-:Y:S01]  /*4920*/  FMUL.FTZ R5, R147, UR4 ;  /* 0x0000000493057c20 */ /* 0x000fe20008410000 */
[----:B------:R1:W-:Y:S01]  /*4930*/  MUFU.EX2 R216, R0 ;  /* 0x0000000000d87308 */ /* 0x0003e20000000800 */
[----:B------:R-:W-:Y:S01]  /*4940*/  LOP3.LUT R15, R214, R4, R31, 0x96, !PT ;  /* 0x00000004d60f7212 */ /* 0x000fe200078e961f */
[----:B------:R-:W-:Y:S02]  /*4950*/  FFMA.FTZ R4, R33, UR4, -R18 ;  /* 0x0000000421047c23 */ /* 0x000fe40008010812 */
[----:B------:R-:W-:Y:S02]  /*4960*/  FSEL R36, R5, RZ, P1 ;  /* 0x000000ff05247208 */ /* 0x000fe40000800000 */
[----:B------:R-:W-:Y:S02]  /*4970*/  IMAD.WIDE.U32 R28, R15, -0x2daee0ad, RZ ;  /* 0xd2511f530f1c7825 */ /* 0x000fe400078e00ff */
[----:B------:R4:W-:Y:S01]  /*4980*/  MUFU.EX2 R205, R4 ;  /* 0x0000000400cd7308 */ /* 0x0009e20000000800 */
[----:B-1----:R-:W-:-:S02]  /*4990*/  MOV R0, R2 ;  /* 0x0000000200007202 */ /* 0x002fc40000000f00 */
[----:B------:R-:W-:Y:S02]  /*49a0*/  LOP3.LUT R2, R212, R12, R3, 0x96, !PT ;  /* 0x0000000cd4027212 */ /* 0x000fe400078e9603 */
[----:B------:R-:W-:Y:S01]  /*49b0*/  LOP3.LUT R7, R0, 0xff, RZ, 0xc0, !PT ;  /* 0x000000ff00077812 */ /* 0x000fe200078ec0ff */
[----:B------:R-:W-:Y:S01]  /*49c0*/  FFMA.FTZ R0, R32, UR4, -R18 ;  /* 0x0000000420007c23 */ /* 0x000fe20008010812 */
[----:B------:R-:W-:Y:S02]  /*49d0*/  LOP3.LUT R3, R2, 0xff, RZ, 0xc0, !PT ;  /* 0x000000ff02037812 */ /* 0x000fe400078ec0ff */
[----:B------:R-:W-:Y:S01]  /*49e0*/  PRMT R7, R7, 0x5410, R8 ;  /* 0x0000541007077816 */ /* 0x000fe20000000008 */
[----:B------:R1:W2:Y:S01]  /*49f0*/  MUFU.EX2 R200, R0 ;  /* 0x0000000000c87308 */ /* 0x0002a20000000800 */
[----:B------:R-:W-:Y:S01]  /*4a00*/  SHF.R.U32.HI R5, RZ, 0x18, R2 ;  /* 0x00000018ff057819 */ /* 0x000fe20000011602 */
[----:B----4-:R-:W-:-:S06]  /*4a10*/  FFMA.FTZ R4, R77, UR4, -R36 ;  /* 0x000000044d047c23 */ /* 0x010fcc0008010824 */
[----:B------:R4:W-:Y:S01]  /*4a20*/  MUFU.EX2 R223, R4 ;  /* 0x0000000400df7308 */ /* 0x0009e20000000800 */
[----:B-1----:R-:W-:-:S04]  /*4a30*/  LOP3.LUT R0, R2, 0xffff, RZ, 0xc0, !PT ;  /* 0x0000ffff02007812 */ /* 0x002fc800078ec0ff */
[----:B------:R-:W-:-:S04]  /*4a40*/  SHF.R.U32.HI R0, RZ, 0x8, R0 ;  /* 0x00000008ff007819 */ /* 0x000fc80000011600 */
[--C-:B------:R-:W-:Y:S02]  /*4a50*/  PRMT R6, R3, 0x5410, R0.reuse ;  /* 0x0000541003067816 */ /* 0x100fe40000000000 */
[----:B------:R-:W-:Y:S02]  /*4a60*/  PRMT R0, R2, 0x7632, R0 ;  /* 0x0000763202007816 */ /* 0x000fe40000000000 */
[----:B---3--:R-:W-:Y:S02]  /*4a70*/  F2FP.F16.F32.PACK_AB R2, R220, R185 ;  /* 0x000000b9dc02723e */ /* 0x008fe400000000ff */
[----:B------:R-:W-:Y:S02]  /*4a80*/  LOP3.LUT R3, R0, 0xff, RZ, 0xc0, !PT ;  /* 0x000000ff00037812 */ /* 0x000fe400078ec0ff */
[----:B------:R-:W-:Y:S01]  /*4a90*/  HSET2.LE.AND R0, R7, R16, PT ;  /* 0x0000001007007233 */ /* 0x000fe20003803000 */
[--C-:B------:R-:W-:Y:S01]  /*4aa0*/  FFMA.FTZ R7, R38, UR4, -R36.reuse ;  /* 0x0000000426077c23 */ /* 0x100fe20008010824 */
[----:B------:R-:W-:Y:S01]  /*4ab0*/  PRMT R5, R3, 0x5410, R5 ;  /* 0x0000541003057816 */ /* 0x000fe20000000005 */
[----:B------:R-:W-:Y:S01]  /*4ac0*/  FFMA.FTZ R3, R76, UR4, -R36 ;  /* 0x000000044c037c23 */ /* 0x000fe20008010824 */
[----:B----4-:R-:W-:Y:S01]  /*4ad0*/  F2FP.F16.F32.PACK_AB R4, R218, R217 ;  /* 0x000000d9da04723e */ /* 0x010fe200000000ff */
[----:B------:R-:W-:Y:S01]  /*4ae0*/  MUFU.EX2 R209, R7 ;  /* 0x0000000700d17308 */ /* 0x000fe20000000800 */
[----:B------:R-:W-:Y:S01]  /*4af0*/  LOP3.LUT R10, R2, R0, RZ, 0xc0, !PT ;  /* 0x00000000020a7212 */ /* 0x000fe200078ec0ff */
[----:B------:R-:W-:Y:S01]  /*4b00*/  IMAD.MOV.U32 R38, RZ, RZ, R52 ;  /* 0x000000ffff267224 */ /* 0x000fe200078e0034 */
[----:B------:R-:W-:-:S02]  /*4b10*/  LOP3.LUT R0, R9, 0xff00ff, RZ, 0xc0, !PT ;  /* 0x00ff00ff09007812 */ /* 0x000fc400078ec0ff */
[----:B--2---:R-:W-:Y:S02]  /*4b20*/  F2FP.F16.F32.PACK_AB R2, R205, R200 ;  /* 0x000000c8cd02723e */ /* 0x004fe400000000ff */
[--C-:B------:R-:W-:Y:S01]  /*4b30*/  HSET2.LE.AND R5, R5, R16.reuse, PT ;  /* 0x0000001005057233 */ /* 0x100fe20003803000 */
[----:B------:R1:W-:Y:S01]  /*4b40*/  MUFU.EX2 R227, R3 ;  /* 0x0000000300e37308 */ /* 0x0003e20000000800 */
[----:B------:R-:W-:-:S05]  /*4b50*/  HSET2.LE.AND R0, R0, R16, PT ;  /* 0x0000001000007233 */ /* 0x000fca0003803000 */
[----:B------:R-:W-:Y:S01]  /*4b60*/  LOP3.LUT R11, R2, R0, RZ, 0xc0, !PT ;  /* 0x00000000020b7212 */ /* 0x000fe200078ec0ff */
[----:B------:R-:W-:-:S04]  /*4b70*/  FFMA.FTZ R0, R34, UR4, -R36 ;  /* 0x0000000422007c23 */ /* 0x000fc80008010824 */
[----:B------:R2:W-:Y:S01]  /*4b80*/  MUFU.EX2 R203, R0 ;  /* 0x0000000000cb7308 */ /* 0x0005e20000000800 */
[----:B-1----:R-:W-:Y:S02]  /*4b90*/  HSET2.LE.AND R3, R6, R16, PT ;  /* 0x0000001006037233 */ /* 0x002fe40003803000 */
[----:B------:R-:W-:-:S03]  /*4ba0*/  F2FP.F16.F32.PACK_AB R6, R216, R222 ;  /* 0x000000ded806723e */ /* 0x000fc600000000ff */
[----:B------:R-:W-:Y:S01]  /*4bb0*/  LOP3.LUT R8, R4, R3, RZ, 0xc0, !PT ;  /* 0x0000000304087212 */ /* 0x000fe200078ec0ff */
[----:B------:R-:W-:Y:S01]  /*4bc0*/  IMAD.WIDE.U32 R2, R17, -0x2daee0ad, RZ ;  /* 0xd2511f5311027825 */ /* 0x000fe200078e00ff */
[----:B------:R-:W-:-:S04]  /*4bd0*/  LOP3.LUT R9, R6, R5, RZ, 0xc0, !PT ;  /* 0x0000000506097212 */ /* 0x000fc800078ec0ff */
[----:B------:R-:W-:Y:S01]  /*4be0*/  LOP3.LUT R6, R213, R22, R3, 0x96, !PT ;  /* 0x00000016d5067212 */ /* 0x000fe200078e9603 */
[----:B--2---:R-:W-:Y:S01]  /*4bf0*/  FFMA.FTZ R0, R44, UR4, -R19 ;  /* 0x000000042c007c23 */ /* 0x004fe20008010813 */
[----:B------:R-:W-:Y:S01]  /*4c00*/  LOP3.LUT R2, R219, R2, R29, 0x96, !PT ;  /* 0x00000002db027212 */ /* 0x000fe200078e961d */
[----:B------:R-:W-:Y:S01]  /*4c10*/  HMMA.16816.F32 R40, R8, R72, RZ ;  /* 0x000000480828723c */ /* 0x000fe200000018ff */
[----:B------:R-:W-:Y:S01]  /*4c20*/  LOP3.LUT R3, R245, R14, R13, 0x96, !PT ;  /* 0x0000000ef5037212 */ /* 0x000fe200078e960d */
[----:B------:R1:W-:Y:S01]  /*4c30*/  MUFU.EX2 R197, R0 ;  /* 0x0000000000c57308 */ /* 0x0003e20000000800 */
[----:B------:R-:W-:-:S04]  /*4c40*/  IMAD.WIDE.U32 R22, R6, -0x326172a9, RZ ;  /* 0xcd9e8d5706167825 */ /* 0x000fc800078e00ff */
[--C-:B------:R-:W-:Y:S01]  /*4c50*/  FFMA.FTZ R13, R48, UR4, -R19.reuse ;  /* 0x00000004300d7c23 */ /* 0x100fe20008010813 */
[----:B------:R-:W-:Y:S01]  /*4c60*/  IMAD.WIDE.U32 R4, R2, -0x326172a9, RZ ;  /* 0xcd9e8d5702047825 */ /* 0x000fe200078e00ff */
[C---:B------:R-:W-:Y:S02]  /*4c70*/  HMMA.16816.F32 R84, R8.reuse, R104, RZ ;  /* 0x000000680854723c */ /* 0x040fe400000018ff */
[----:B------:R2:W-:Y:S01]  /*4c80*/  MUFU.EX2 R191, R13 ;  /* 0x0000000d00bf7308 */ /* 0x0005e20000000800 */
[----:B------:R-:W-:Y:S01]  /*4c90*/  IMAD.WIDE.U32 R2, R3, -0x2daee0ad, RZ ;  /* 0xd2511f5303027825 */ /* 0x000fe200078e00ff */
[C---:B------:R-:W-:Y:S02]  /*4ca0*/  PRMT R14, R4.reuse, 0x7771, RZ ;  /* 0x00007771040e7816 */ /* 0x040fe400000000ff */
[----:B------:R-:W-:Y:S01]  /*4cb0*/  PRMT R7, R4, 0x7773, RZ ;  /* 0x0000777304077816 */ /* 0x000fe200000000ff */
[----:B------:R-:W-:Y:S01]  /*4cc0*/  IMAD.MOV.U32 R12, RZ, RZ, R4 ;  /* 0x000000ffff0c7224 */ /* 0x000fe200078e0004 */
[----:B------:R-:W-:Y:S01]  /*4cd0*/  PRMT R6, R2, 0x7773, RZ ;  /* 0x0000777302067816 */ /* 0x000fe200000000ff */
[----:B------:R-:W-:Y:S01]  /*4ce0*/  IMAD.MOV.U32 R15, RZ, RZ, R2 ;  /* 0x000000ffff0f7224 */ /* 0x000fe200078e0002 */
[----:B------:R-:W-:Y:S01]  /*4cf0*/  PRMT R4, R4, 0x7772, RZ ;  /* 0x0000777204047816 */ /* 0x000fe200000000ff */
[----:B-1----:R-:W-:Y:S01]  /*4d00*/  FFMA.FTZ R0, R35, UR4, -R19 ;  /* 0x0000000423007c23 */ /* 0x002fe20008010813 */
[----:B------:R-:W-:Y:S01]  /*4d10*/  LOP3.LUT R5, R212, R22, R5, 0x96, !PT ;  /* 0x00000016d4057212 */ /* 0x000fe200078e9605 */
[----:B------:R-:W-:Y:S01]  /*4d20*/  HMMA.16816.F32 R92, R8, R106, RZ ;  /* 0x0000006a085c723c */ /* 0x000fe200000018ff */
[----:B------:R-:W-:Y:S01]  /*4d30*/  PRMT R21, R4, 0x5410, R7 ;  /* 0x0000541004157816 */ /* 0x000fe20000000007 */
[----:B------:R1:W-:Y:S01]  /*4d40*/  MUFU.EX2 R210, R0 ;  /* 0x0000000000d27308 */ /* 0x0003e20000000800 */
[----:B------:R-:W-:Y:S01]  /*4d50*/  FFMA.FTZ R4, R46, UR4, -R18 ;  /* 0x000000042e047c23 */ /* 0x000fe20008010812 */
[----:B--2---:R-:W-:-:S04]  /*4d60*/  LOP3.LUT R13, R5, 0xff, RZ, 0xc0, !PT ;  /* 0x000000ff050d7812 */ /* 0x004fc800078ec0ff */
[C---:B------:R-:W-:Y:S02]  /*4d70*/  HMMA.16816.F32 R112, R8.reuse, R74, RZ ;  /* 0x0000004a0870723c */ /* 0x040fe400000018ff */
[----:B------:R2:W-:Y:S06]  /*4d80*/  MUFU.EX2 R198, R4 ;  /* 0x0000000400c67308 */ /* 0x0005ec0000000800 */
[C---:B------:R-:W-:Y:S01]  /*4d90*/  HMMA.16816.F32 R108, R8.reuse, R96, RZ ;  /* 0x00000060086c723c */ /* 0x040fe200000018ff */
[----:B-1----:R-:W-:Y:S01]  /*4da0*/  LOP3.LUT R0, R246, R20, R3, 0x96, !PT ;  /* 0x00000014f6007212 */ /* 0x002fe200078e9603 */
[----:B------:R-:W-:Y:S01]  /*4db0*/  FFMA.FTZ R3, R39, UR4, -R19 ;  /* 0x0000000427037c23 */ /* 0x000fe20008010813 */
[C---:B------:R-:W-:Y:S01]  /*4dc0*/  PRMT R20, R2.reuse, 0x7771, RZ ;  /* 0x0000777102147816 */ /* 0x040fe200000000ff */
[----:B------:R-:W-:Y:S01]  /*4dd0*/  IMAD.MOV.U32 R39, RZ, RZ, R53 ;  /* 0x000000ffff277224 */ /* 0x000fe200078e0035 */
[----:B------:R-:W-:Y:S01]  /*4de0*/  PRMT R2, R2, 0x7772, RZ ;  /* 0x0000777202027816 */ /* 0x000fe200000000ff */
[----:B------:R1:W3:Y:S01]  /*4df0*/  MUFU.EX2 R202, R3 ;  /* 0x0000000300ca7308 */ /* 0x0002e20000000800 */
[----:B------:R-:W-:Y:S01]  /*4e00*/  LOP3.LUT R7, R0, 0xff, RZ, 0xc0, !PT ;  /* 0x000000ff00077812 */ /* 0x000fe200078ec0ff */
[----:B------:R-:W4:Y:S01]  /*4e10*/  LDSM.16.MT88.4 R52, [R149+0x9400] ;  /* 0x009400009534783b */ /* 0x000f220000004200 */
[----:B------:R-:W-:Y:S01]  /*4e20*/  PRMT R24, R2, 0x5410, R6 ;  /* 0x0000541002187816 */ /* 0x000fe20000000006 */
[----:B------:R-:W-:Y:S01]  /*4e30*/  HMMA.16816.F32 R100, R8, R98, RZ ;  /* 0x000000620864723c */ /* 0x000fe200000018ff */
[----:B------:R-:W-:-:S02]  /*4e40*/  LOP3.LUT R2, R0, 0xffff, RZ, 0xc0, !PT ;  /* 0x0000ffff00027812 */ /* 0x000fc400078ec0ff */
[----:B--2---:R-:W-:Y:S02]  /*4e50*/  PRMT R4, R5, 0x7632, R4 ;  /* 0x0000763205047816 */ /* 0x004fe40000000004 */
[----:B------:R-:W-:Y:S02]  /*4e60*/  SHF.R.U32.HI R2, RZ, 0x8, R2 ;  /* 0x00000008ff027819 */ /* 0x000fe40000011602 */
[----:B------:R-:W-:Y:S01]  /*4e70*/  LOP3.LUT R6, R15, 0xff, RZ, 0xc0, !PT ;  /* 0x000000ff0f067812 */ /* 0x000fe200078ec0ff */
[----:B------:R-:W-:Y:S01]  /*4e80*/  HMMA.16816.F32 R76, R8, R88, RZ ;  /* 0x00000058084c723c */ /* 0x000fe200000018ff */
[--C-:B------:R-:W-:Y:S02]  /*4e90*/  PRMT R22, R7, 0x5410, R2.reuse ;  /* 0x0000541007167816 */ /* 0x100fe40000000002 */
[----:B------:R-:W-:Y:S02]  /*4ea0*/  PRMT R2, R0, 0x7632, R2 ;  /* 0x0000763200027816 */ /* 0x000fe40000000002 */
[----:B-1----:R-:W-:-:S02]  /*4eb0*/  LOP3.LUT R3, R12, 0xff, RZ, 0xc0, !PT ;  /* 0x000000ff0c037812 */ /* 0x002fc400078ec0ff */
[----:B------:R-:W-:Y:S01]  /*4ec0*/  SHF.R.U32.HI R12, RZ, 0x18, R5 ;  /* 0x00000018ff0c7819 */ /* 0x000fe20000011605 */
[C---:B------:R-:W-:Y:S01]  /*4ed0*/  HMMA.16816.F32 R60, R8.reuse, R90, RZ ;  /* 0x0000005a083c723c */ /* 0x040fe200000018ff */
[----:B------:R-:W-:Y:S01]  /*4ee0*/  PRMT R17, R3, 0x5410, R14 ;  /* 0x0000541003117816 */ /* 0x000fe2000000000e */
[----:B------:R-:W-:Y:S01]  /*4ef0*/  FFMA.FTZ R14, R50, UR4, -R18 ;  /* 0x00000004320e7c23 */ /* 0x000fe20008010812 */
[----:B------:R-:W-:Y:S02]  /*4f00*/  LOP3.LUT R3, R5, 0xffff, RZ, 0xc0, !PT ;  /* 0x0000ffff05037812 */ /* 0x000fe400078ec0ff */
[----:B------:R-:W-:Y:S01]  /*4f10*/  PRMT R20, R6, 0x5410, R20 ;  /* 0x0000541006147816 */ /* 0x000fe20000000014 */
[----:B------:R1:W-:Y:S01]  /*4f20*/  MUFU.EX2 R192, R14 ;  /* 0x0000000e00c07308 */ /* 0x0003e20000000800 */
[----:B------:R-:W-:Y:S01]  /*4f30*/  SHF.R.U32.HI R5, RZ, 0x8, R3 ;  /* 0x00000008ff057819 */ /* 0x000fe20000011603 */
[----:B------:R-:W-:Y:S01]  /*4f40*/  HMMA.16816.F32 R56, R8, R116, RZ ;  /* 0x000000740838723c */ /* 0x000fe200000018ff */
[----:B------:R-:W-:-:S02]  /*4f50*/  LOP3.LUT R3, R4, 0xff, RZ, 0xc0, !PT ;  /* 0x000000ff04037812 */ /* 0x000fc400078ec0ff */
[----:B------:R-:W-:Y:S02]  /*4f60*/  PRMT R13, R13, 0x5410, R5 ;  /* 0x000054100d0d7816 */ /* 0x000fe40000000005 */
[----:B------:R-:W-:Y:S02]  /*4f70*/  SHF.R.U32.HI R6, RZ, 0x18, R0 ;  /* 0x00000018ff067819 */ /* 0x000fe40000011600 */
[----:B------:R-:W-:Y:S01]  /*4f80*/  LOP3.LUT R5, R2, 0xff, RZ, 0xc0, !PT ;  /* 0x000000ff02057812 */ /* 0x000fe200078ec0ff */
[C---:B------:R-:W-:Y:S01]  /*4f90*/  HMMA.16816.F32 R32, R8.reuse, R120, RZ ;  /* 0x000000780820723c */ /* 0x040fe200000018ff */
[--C-:B------:R-:W-:Y:S02]  /*4fa0*/  HSET2.LE.AND R0, R17, R16.reuse, PT ;  /* 0x0000001011007233 */ /* 0x100fe40003803000 */
[----:B------:R-:W-:Y:S01]  /*4fb0*/  PRMT R12, R3, 0x5410, R12 ;  /* 0x00005410030c7816 */ /* 0x000fe2000000000c */
[----:B------:R-:W-:Y:S01]  /*4fc0*/  FFMA.FTZ R3, R51, UR4, -R18 ;  /* 0x0000000433037c23 */ /* 0x000fe20008010812 */
[----:B------:R-:W-:Y:S01]  /*4fd0*/  F2FP.F16.F32.PACK_AB R2, R204, R193 ;  /* 0x000000c1cc02723e */ /* 0x000fe200000000ff */
[----:B------:R-:W2:Y:S01]  /*4fe0*/  LDSM.16.MT88.4 R48, [R80+0x9400] ;  /* 0x009400005030783b */ /* 0x000ea20000004200 */
[----:B------:R-:W-:Y:S01]  /*4ff0*/  PRMT R17, R5, 0x5410, R6 ;  /* 0x0000541005117816 */ /* 0x000fe20000000006 */
[----:B------:R4:W4:Y:S01]  /*5000*/  MUFU.EX2 R148, R3 ;  /* 0x0000000300947308 */ /* 0x0009220000000800 */
[----:B-1----:R-:W-:Y:S01]  /*5010*/  LOP3.LUT R14, R2, R0, RZ, 0xc0, !PT ;  /* 0x00000000020e7212 */ /* 0x002fe200078ec0ff */
[----:B------:R-:W-:Y:S01]  /*5020*/  FFMA.FTZ R0, R47, UR4, -R18 ;  /* 0x000000042f007c23 */ /* 0x000fe20008010812 */
[----:B---3--:R-:W-:Y:S01]  /*5030*/  F2FP.F16.F32.PACK_AB R2, R202, R191 ;  /* 0x000000bfca02723e */ /* 0x008fe200000000ff */
[----:B------:R-:W-:Y:S01]  /*5040*/  HMMA.16816.F32 R64, R8, R118, RZ ;  /* 0x000000760840723c */ /* 0x000fe200000018ff */
[----:B------:R-:W-:Y:S01]  /*5050*/  F2FP.F16.F32.PACK_AB R4, R203, R209 ;  /* 0x000000d1cb04723e */ /* 0x000fe200000000ff */
[----:B------:R-:W1:Y:S01]  /*5060*/  LDSM.16.MT88.4 R44, [R149+0xa400] ;  /* 0x00a40000952c783b */ /* 0x000e620000004200 */
[----:B------:R-:W-:Y:S01]  /*5070*/  HSET2.LE.AND R5, R12, R16, PT ;  /* 0x000000100c057233 */ /* 0x000fe20003803000 */
[----:B------:R3:W2:Y:S01]  /*5080*/  MUFU.EX2 R188, R0 ;  /* 0x0000000000bc7308 */ /* 0x0006a20000000800 */
[----:B------:R-:W-:-:S02]  /*5090*/  F2FP.F16.F32.PACK_AB R7, R227, R223 ;  /* 0x000000dfe307723e */ /* 0x000fc400000000ff */
[----:B----4-:R-:W-:-:S05]  /*50a0*/  LOP3.LUT R3, R21, 0xff00ff, RZ, 0xc0, !PT ;  /* 0x00ff00ff15037812 */ /* 0x010fca00078ec0ff */
[--C-:B------:R-:W-:Y:S02]  /*50b0*/  HSET2.LE.AND R3, R3, R16.reuse, PT ;  /* 0x0000001003037233 */ /* 0x100fe40003803000 */
[----:B---3--:R-:W-:-:S03]  /*50c0*/  HSET2.LE.AND R0, R20, R16, PT ;  /* 0x0000001014007233 */ /* 0x008fc60003803000 */
[----:B------:R-:W-:Y:S02]  /*50d0*/  LOP3.LUT R15, R4, R3, RZ, 0xc0, !PT ;  /* 0x00000003040f7212 */ /* 0x000fe400078ec0ff */
[----:B------:R-:W-:Y:S02]  /*50e0*/  HSET2.LE.AND R3, R13, R16, PT ;  /* 0x000000100d037233 */ /* 0x000fe40003803000 */
[----:B------:R-:W-:Y:S02]  /*50f0*/  LOP3.LUT R6, R2, R0, RZ, 0xc0, !PT ;  /* 0x0000000002067212 */ /* 0x000fe400078ec0ff */
[----:B------:R-:W-:Y:S02]  /*5100*/  LOP3.LUT R0, R24, 0xff00ff, RZ, 0xc0, !PT ;  /* 0x00ff00ff18007812 */ /* 0x000fe400078ec0ff */
[----:B------:R-:W-:Y:S01]  /*5110*/  LOP3.LUT R13, R7, R5, RZ, 0xc0, !PT ;  /* 0x00000005070d7212 */ /* 0x000fe200078ec0ff */
[----:B------:R-:W-:Y:S01]  /*5120*/  HMMA.16816.F32 R24, R8, R122, RZ ;  /* 0x0000007a0818723c */ /* 0x000fe200000018ff */
[----:B------:R-:W-:-:S02]  /*5130*/  F2FP.F16.F32.PACK_AB R7, R148, R192 ;  /* 0x000000c09407723e */ /* 0x000fc400000000ff */
[--C-:B------:R-:W-:Y:S02]  /*5140*/  HSET2.LE.AND R0, R0, R16.reuse, PT ;  /* 0x0000001000007233 */ /* 0x100fe40003803000 */
[----:B------:R-:W-:Y:S02]  /*5150*/  F2FP.F16.F32.PACK_AB R4, R228, R229 ;  /* 0x000000e5e404723e */ /* 0x000fe400000000ff */
[--C-:B------:R-:W-:Y:S02]  /*5160*/  HSET2.LE.AND R2, R22, R16.reuse, PT ;  /* 0x0000001016027233 */ /* 0x100fe40003803000 */
[----:B------:R-:W-:Y:S01]  /*5170*/  LOP3.LUT R7, R7, R0, RZ, 0xc0, !PT ;  /* 0x0000000007077212 */ /* 0x000fe200078ec0ff */
[----:B------:R-:W-:Y:S01]  /*5180*/  FFMA.FTZ R0, R127, UR4, -R37 ;  /* 0x000000047f007c23 */ /* 0x000fe20008010825 */
[----:B------:R-:W-:Y:S02]  /*5190*/  LOP3.LUT R12, R4, R3, RZ, 0xc0, !PT ;  /* 0x00000003040c7212 */ /* 0x000fe400078ec0ff */
[----:B------:R-:W-:Y:S01]  /*51a0*/  HSET2.LE.AND R5, R17, R16, PT ;  /* 0x0000001011057233 */ /* 0x000fe20003803000 */
[----:B------:R3:W-:Y:S01]  /*51b0*/  MUFU.EX2 R211, R0 ;  /* 0x0000000000d37308 */ /* 0x0007e20000000800 */
[----:B------:R-:W-:-:S02]  /*51c0*/  F2FP.F16.F32.PACK_AB R3, R210, R197 ;  /* 0x000000c5d203723e */ /* 0x000fc400000000ff */
[----:B--2---:R-:W-:Y:S01]  /*51d0*/  F2FP.F16.F32.PACK_AB R8, R188, R198 ;  /* 0x000000c6bc08723e */ /* 0x004fe200000000ff */
[----:B------:R-:W-:Y:S01]  /*51e0*/  HMMA.16816.F32 R68, R12, R72, RZ ;  /* 0x000000480c44723c */ /* 0x000fe200000018ff */
[----:B------:R-:W-:Y:S01]  /*51f0*/  LOP3.LUT R4, R3, R2, RZ, 0xc0, !PT ;  /* 0x0000000203047212 */ /* 0x000fe200078ec0ff */
[----:B------:R-:W-:Y:S01]  /*5200*/  IMAD.MOV.U32 R72, RZ, RZ, R132 ;  /* 0x000000ffff487224 */ /* 0x000fe200078e0084 */
[----:B------:R-:W-:Y:S01]  /*5210*/  LOP3.LUT R5, R8, R5, RZ, 0xc0, !PT ;  /* 0x0000000508057212 */ /* 0x000fe200078ec0ff */
[----:B------:R-:W-:Y:S01]  /*5220*/  IMAD.MOV.U32 R73, RZ, RZ, R133 ;  /* 0x000000ffff497224 */ /* 0x000fe200078e0085 */
[----:B------:R-:W-:-:S03]  /*5230*/  LOP3.LUT R2, R245, R30, R23, 0x96, !PT ;  /* 0x0000001ef5027212 */ /* 0x000fc600078e9617 */
[----:B------:R-:W-:Y:S02]  /*5240*/  HMMA.16816.F32 R20, R12, R96, RZ ;  /* 0x000000600c14723c */ /* 0x000fe400000018ff */
[----:B------:R-:W-:-:S04]  /*5250*/  IMAD.WIDE.U32 R2, R2, -0x2daee0ad, RZ ;  /* 0xd2511f5302027825 */ /* 0x000fc800078e00ff */
[----:B---3--:R-:W-:Y:S01]  /*5260*/  FFMA.FTZ R0, R125, UR4, -R37 ;  /* 0x000000047d007c23 */ /* 0x008fe20008010825 */
[C---:B------:R-:W-:Y:S01]  /*5270*/  PRMT R11, R2.reuse, 0x7771, RZ ;  /* 0x00007771020b7816 */ /* 0x040fe200000000ff */
[C---:B------:R-:W-:Y:S02]  /*5280*/  HMMA.16816.F32 R152, R4.reuse, R52, R40 ;  /* 0x000000340498723c */ /* 0x040fe40000001828 */
[----:B------:R2:W3:Y:S01]  /*5290*/  MUFU.EX2 R199, R0 ;  /* 0x0000000000c77308 */ /* 0x0004e20000000800 */
[----:B------:R-:W4:Y:S01]  /*52a0*/  LDSM.16.MT88.4 R40, [R80+0xa400] ;  /* 0x00a400005028783b */ /* 0x000f220000004200 */
[C---:B------:R-:W-:Y:S02]  /*52b0*/  PRMT R10, R2.reuse, 0x7773, RZ ;  /* 0x00007773020a7816 */ /* 0x040fe400000000ff */
[----:B------:R-:W-:Y:S02]  /*52c0*/  PRMT R9, R2, 0x7772, RZ ;  /* 0x0000777202097816 */ /* 0x000fe400000000ff */
[----:B------:R-:W-:Y:S01]  /*52d0*/  HMMA.16816.F32 R160, R4, R48, R84 ;  /* 0x0000003004a0723c */ /* 0x000fe20000001854 */
[----:B------:R-:W3:Y:S01]  /*52e0*/  LDSM.16.MT88.4 R84, [R149+0xb400] ;  /* 0x00b400009554783b */ /* 0x000ee20000004200 */
[----:B------:R-:W-:-:S06]  /*52f0*/  PRMT R17, R9, 0x5410, R10 ;  /* 0x0000541009117816 */ /* 0x000fcc000000000a */
[----:B------:R-:W-:Y:S01]  /*5300*/  HMMA.16816.F32 R168, R4, R50, R92 ;  /* 0x0000003204a8723c */ /* 0x000fe2000000185c */
[----:B------:R-:W3:Y:S01]  /*5310*/  LDSM.16.MT88.4 R92, [R80+0xb400] ;  /* 0x00b40000505c783b */ /* 0x000ee20000004200 */
[----:B--2---:R-:W-:-:S04]  /*5320*/  FFMA.FTZ R0, R124, UR4, -R37 ;  /* 0x000000047c007c23 */ /* 0x004fc80008010825 */
[----:B------:R2:W-:Y:S02]  /*5330*/  MUFU.EX2 R189, R0 ;  /* 0x0000000000bd7308 */ /* 0x0005e40000000800 */
[C---:B------:R-:W-:Y:S08]  /*5340*/  HMMA.16816.F32 R164, R4.reuse, R54, R112 ;  /* 0x0000003604a4723c */ /* 0x040ff00000001870 */
[----:B-1----:R-:W-:Y:S01]  /*5350*/  HMMA.16816.F32 R156, R4, R44, R108 ;  /* 0x0000002c049c723c */ /* 0x002fe2000000186c */
[----:B--2---:R-:W-:-:S07]  /*5360*/  FFMA.FTZ R0, R82, UR4, -R37 ;  /* 0x0000000452007c23 */ /* 0x004fce0008010825 */
[C---:B------:R-:W-:Y:S01]  /*5370*/  HMMA.16816.F32 R140, R4.reuse, R46, R100 ;  /* 0x0000002e048c723c */ /* 0x040fe20000001864 */
[----:B------:R1:W2:Y:S07]  /*5380*/  MUFU.EX2 R194, R0 ;  /* 0x0000000000c27308 */ /* 0x0002ae0000000800 */
[C---:B----4-:R-:W-:Y:S08]  /*5390*/  HMMA.16816.F32 R132, R4.reuse, R40, R76 ;  /* 0x000000280484723c */ /* 0x050ff0000000184c */
[----:B---3--:R-:W-:Y:S01]  /*53a0*/  HMMA.16816.F32 R76, R4, R86, R64 ;  /* 0x00000056044c723c */ /* 0x008fe20000001840 */
[----:B-1----:R-:W-:-:S04]  /*53b0*/  FFMA.FTZ R0, R128, UR4, -R36 ;  /* 0x0000000480007c23 */ /* 0x002fc80008010824 */
[----:B------:R1:W-:Y:S03]  /*53c0*/  MUFU.EX2 R196, R0 ;  /* 0x0000000000c47308 */ /* 0x0003e60000000800 */
[----:B------:R-:W-:Y:S01]  /*53d0*/  HMMA.16816.F32 R112, R4, R42, R60 ;  /* 0x0000002a0470723c */ /* 0x000fe2000000183c */
[----:B------:R-:W-:Y:S02]  /*53e0*/  IMAD.MOV.U32 R61, RZ, RZ, R131 ;  /* 0x000000ffff3d7224 */ /* 0x000fe400078e0083 */
[----:B------:R-:W-:Y:S02]  /*53f0*/  IMAD.MOV.U32 R60, RZ, RZ, R130 ;  /* 0x000000ffff3c7224 */ /* 0x000fe400078e0082 */
[----:B------:R-:W-:-:S03]  /*5400*/  VIADD R63, R224, 0x9e3779b9 ;  /* 0x9e3779b9e03f7836 */ /* 0x000fc60000000000 */
[----:B------:R-:W-:Y:S01]  /*5410*/  HMMA.16816.F32 R108, R4, R84, R56 ;  /* 0x00000054046c723c */ /* 0x000fe20000001838 */
[----:B-1----:R-:W-:-:S07]  /*5420*/  FFMA.FTZ R0, R126, UR4, -R36 ;  /* 0x000000047e007c23 */ /* 0x002fce0008010824 */
[C---:B------:R-:W-:Y:S01]  /*5430*/  HMMA.16816.F32 R100, R4.reuse, R92, R32 ;  /* 0x0000005c0464723c */ /* 0x040fe20000001820 */
[----:B------:R1:W-:Y:S07]  /*5440*/  MUFU.EX2 R190, R0 ;  /* 0x0000000000be7308 */ /* 0x0003ee0000000800 */
[----:B------:R-:W-:Y:S01]  /*5450*/  HMMA.16816.F32 R64, R4, R94, R24 ;  /* 0x0000005e0440723c */ /* 0x000fe20000001818 */
[----:B------:R-:W-:-:S07]  /*5460*/  F2FP.F16.F32.PACK_AB R4, R199, R211 ;  /* 0x000000d3c704723e */ /* 0x000fce00000000ff */
[----:B------:R-:W-:Y:S01]  /*5470*/  HMMA.16816.F32 R24, R12, R106, RZ ;  /* 0x0000006a0c18723c */ /* 0x000fe200000018ff */
[----:B-1----:R-:W-:-:S04]  /*5480*/  FFMA.FTZ R0, R83, UR4, -R36 ;  /* 0x0000000453007c23 */ /* 0x002fc80008010824 */
[----:B------:R1:W-:Y:S03]  /*5490*/  MUFU.EX2 R83, R0 ;  /* 0x0000000000537308 */ /* 0x0003e60000000800 */
[----:B------:R-:W-:Y:S01]  /*54a0*/  HMMA.16816.F32 R32, R12, R74, RZ ;  /* 0x0000004a0c20723c */ /* 0x000fe200000018ff */
[----:B-1----:R-:W-:Y:S01]  /*54b0*/  IMAD.MOV.U32 R0, RZ, RZ, R2 ;  /* 0x000000ffff007224 */ /* 0x002fe200078e0002 */
[----:B------:R-:W-:-:S06]  /*54c0*/  LOP3.LUT R2, R246, R28, R3, 0x96, !PT ;  /* 0x0000001cf6027212 */ /* 0x000fcc00078e9603 */
[----:B------:R-:W-:Y:S01]  /*54d0*/  HMMA.16816.F32 R28, R12, R104, RZ ;  /* 0x000000680c1c723c */ /* 0x000fe200000018ff */
[----:B------:R-:W-:Y:S01]  /*54e0*/  LOP3.LUT R8, R0, 0xff, RZ, 0xc0, !PT ;  /* 0x000000ff00087812 */ /* 0x000fe200078ec0ff */
[----:B------:R-:W-:Y:S01]  /*54f0*/  FFMA.FTZ R0, R129, UR4, -R36 ;  /* 0x0000000481007c23 */ /* 0x000fe20008010824 */
[----:B------:R-:W-:Y:S02]  /*5500*/  PRMT R3, R2, 0x7632, R3 ;  /* 0x0000763202037816 */ /* 0x000fe40000000003 */
[----:B------:R-:W-:Y:S01]  /*5510*/  PRMT R9, R8, 0x5410, R11 ;  /* 0x0000541008097816 */ /* 0x000fe2000000000b */
[----:B------:R1:W3:Y:S01]  /*5520*/  MUFU.EX2 R82, R0 ;  /* 0x0000000000527308 */ /* 0x0002e20000000800 */
[----:B------:R-:W-:Y:S02]  /*5530*/  LOP3.LUT R10, R2, 0xff, RZ, 0xc0, !PT ;  /* 0x000000ff020a7812 */ /* 0x000fe400078ec0ff */
[----:B------:R-:W-:Y:S02]  /*5540*/  SHF.R.U32.HI R11, RZ, 0x18, R2 ;  /* 0x00000018ff0b7819 */ /* 0x000fe40000011602 */
[----:B------:R-:W-:-:S04]  /*5550*/  LOP3.LUT R3, R3, 0xff, RZ, 0xc0, !PT ;  /* 0x000000ff03037812 */ /* 0x000fc800078ec0ff */
[----:B------:R-:W-:-:S05]  /*5560*/  PRMT R11, R3, 0x5410, R11 ;  /* 0x00005410030b7816 */ /* 0x000fca000000000b */
[--C-:B------:R-:W-:Y:S02]  /*5570*/  HSET2.LE.AND R5, R11, R16.reuse, PT ;  /* 0x000000100b057233 */ /* 0x100fe40003803000 */
[----:B-1----:R-:W-:Y:S02]  /*5580*/  LOP3.LUT R0, R2, 0xffff, RZ, 0xc0, !PT ;  /* 0x0000ffff02007812 */ /* 0x002fe400078ec0ff */
[----:B--2---:R-:W-:Y:S02]  /*5590*/  F2FP.F16.F32.PACK_AB R2, R194, R189 ;  /* 0x000000bdc202723e */ /* 0x004fe400000000ff */
[----:B------:R-:W-:Y:S02]  /*55a0*/  SHF.R.U32.HI R8, RZ, 0x8, R0 ;  /* 0x00000008ff087819 */ /* 0x000fe40000011600 */
[----:B------:R-:W-:Y:S02]  /*55b0*/  HSET2.LE.AND R0, R9, R16, PT ;  /* 0x0000001009007233 */ /* 0x000fe40003803000 */
[----:B------:R-:W-:-:S02]  /*55c0*/  PRMT R9, R10, 0x5410, R8 ;  /* 0x000054100a097816 */ /* 0x000fc40000000008 */
[----:B------:R-:W-:Y:S02]  /*55d0*/  LOP3.LUT R8, R17, 0xff00ff, RZ, 0xc0, !PT ;  /* 0x00ff00ff11087812 */ /* 0x000fe400078ec0ff */
[----:B------:R-:W-:Y:S02]  /*55e0*/  LOP3.LUT R10, R2, R0, RZ, 0xc0, !PT ;  /* 0x00000000020a7212 */ /* 0x000fe400078ec0ff */
[--C-:B------:R-:W-:Y:S02]  /*55f0*/  HSET2.LE.AND R3, R9, R16.reuse, PT ;  /* 0x0000001009037233 */ /* 0x100fe40003803000 */
[----:B---3--:R-:W-:Y:S02]  /*5600*/  F2FP.F16.F32.PACK_AB R6, R82, R196 ;  /* 0x000000c45206723e */ /* 0x008fe400000000ff */
[----:B------:R-:W-:Y:S02]  /*5610*/  HSET2.LE.AND R0, R8, R16, PT ;  /* 0x0000001008007233 */ /* 0x000fe40003803000 */
[----:B------:R-:W-:-:S02]  /*5620*/  F2FP.F16.F32.PACK_AB R2, R83, R190 ;  /* 0x000000be5302723e */ /* 0x000fc400000000ff */
[----:B------:R-:W-:Y:S02]  /*5630*/  LOP3.LUT R8, R4, R3, RZ, 0xc0, !PT ;  /* 0x0000000304087212 */ /* 0x000fe400078ec0ff */
[----:B------:R-:W-:Y:S02]  /*5640*/  LOP3.LUT R9, R6, R5, RZ, 0xc0, !PT ;  /* 0x0000000506097212 */ /* 0x000fe400078ec0ff */
[----:B------:R-:W-:Y:S01]  /*5650*/  HMMA.16816.F32 R4, R12, R98, RZ ;  /* 0x000000620c04723c */ /* 0x000fe200000018ff */
[----:B------:R-:W-:Y:S02]  /*5660*/  LOP3.LUT R11, R2, R0, RZ, 0xc0, !PT ;  /* 0x00000000020b7212 */ /* 0x000fe400078ec0ff */
[----:B------:R-:W-:-:S04]  /*5670*/  IADD3 R0, PT, PT, R81, -0x1, RZ ;  /* 0xffffffff51007810 */ /* 0x000fc80007ffe0ff */
[----:B------:R-:W-:Y:S01]  /*5680*/  LOP3.LUT R0, R225, R0, R61, 0x96, !PT ;  /* 0x00000000e1007212 */ /* 0x000fe200078e963d */
[----:B------:R-:W-:Y:S01]  /*5690*/  HMMA.16816.F32 R128, R8, R48, R28 ;  /* 0x000000300880723c */ /* 0x000fe2000000181c */
[----:B------:R-:W-:Y:S03]  /*56a0*/  LDSM.16.MT88.4 R28, [R149+0x9800] ;  /* 0x00980000951c783b */ /* 0x000fe60000004200 */
[----:B------:R-:W-:-:S04]  /*56b0*/  IMAD.WIDE.U32 R48, R0, -0x326172a9, RZ ;  /* 0xcd9e8d5700307825 */ /* 0x000fc800078e00ff */
[----:B------:R-:W-:Y:S01]  /*56c0*/  HMMA.16816.F32 R172, R8, R52, R68 ;  /* 0x0000003408ac723c */ /* 0x000fe20000001844 */
[----:B------:R-:W-:Y:S02]  /*56d0*/  LOP3.LUT R0, R63, R176, R49, 0x96, !PT ;  /* 0x000000b03f007212 */ /* 0x000fe400078e9631 */
[----:B------:R-:W-:-:S05]  /*56e0*/  LOP3.LUT R2, R195, R48, R39, 0x96, !PT ;  /* 0x00000030c3027212 */ /* 0x000fca00078e9627 */
[----:B------:R-:W-:Y:S01]  /*56f0*/  HMMA.16816.F32 R96, R8, R46, R4 ;  /* 0x0000002e0860723c */ /* 0x000fe20000001804 */
[----:B------:R-:W-:-:S04]  /*5700*/  IMAD.WIDE.U32 R4, R0, -0x2daee0ad, RZ ;  /* 0xd2511f5300047825 */ /* 0x000fc800078e00ff */
[----:B------:R-:W-:Y:S01]  /*5710*/  IMAD.WIDE.U32 R2, R2, -0x2daee0ad, RZ ;  /* 0xd2511f5302027825 */ /* 0x000fe200078e00ff */
[----:B------:R-:W-:Y:S02]  /*5720*/  LOP3.LUT R5, R226, R72, R5, 0x96, !PT ;  /* 0x00000048e2057212 */ /* 0x000fe400078e9605 */
[----:B------:R-:W-:Y:S01]  /*5730*/  HMMA.16816.F32 R104, R8, R44, R20 ;  /* 0x0000002c0868723c */ /* 0x000fe20000001814 */
[----:B------:R-:W-:Y:S01]  /*5740*/  IMAD.MOV.U32 R47, RZ, RZ, R193 ;  /* 0x000000ffff2f7224 */ /* 0x000fe200078e00c1 */
[----:B------:R-:W-:Y:S01]  /*5750*/  LOP3.LUT R0, R221, R4, R3, 0x96, !PT ;  /* 0x00000004dd007212 */ /* 0x000fe200078e9603 */
[----:B------:R-:W-:-:S04]  /*5760*/  IMAD.WIDE.U32 R4, R5, -0x326172a9, RZ ;  /* 0xcd9e8d5705047825 */ /* 0x000fc800078e00ff */
[----:B------:R-:W-:Y:S01]  /*5770*/  IMAD.WIDE.U32 R52, R0, -0x326172a9, RZ ;  /* 0xcd9e8d5700347825 */ /* 0x000fe200078e00ff */
[----:B------:R-:W-:Y:S01]  /*5780*/  LOP3.LUT R0, R215, R38, R5, 0x96, !PT ;  /* 0x00000026d7007212 */ /* 0x000fe200078e9605 */
[----:B------:R-:W-:Y:S02]  /*5790*/  HMMA.16816.F32 R20, R12, R90, RZ ;  /* 0x0000005a0c14723c */ /* 0x000fe400000018ff */
[----:B------:R-:W-:Y:S01]  /*57a0*/  IMAD.MOV.U32 R46, RZ, RZ, R192 ;  /* 0x000000ffff2e7224 */ /* 0x000fe200078e00c0 */
[----:B------:R-:W-:Y:S01]  /*57b0*/  LOP3.LUT R3, R214, R4, R53, 0x96, !PT ;  /* 0x00000004d6037212 */ /* 0x000fe200078e9635 */
[----:B------:R-:W-:-:S04]  /*57c0*/  IMAD.WIDE.U32 R4, R0, -0x2daee0ad, RZ ;  /* 0xd2511f5300047825 */ /* 0x000fc800078e00ff */
[----:B------:R-:W-:Y:S01]  /*57d0*/  FFMA.FTZ R0, R180, UR4, -R19 ;  /* 0x00000004b4007c23 */ /* 0x000fe20008010813 */
[C---:B------:R-:W-:Y:S01]  /*57e0*/  HMMA.16816.F32 R124, R8.reuse, R50, R24 ;  /* 0x00000032087c723c */ /* 0x040fe20000001818 */
[----:B------:R-:W-:Y:S01]  /*57f0*/  IMAD.WIDE.U32 R50, R3, -0x2daee0ad, RZ ;  /* 0xd2511f5303327825 */ /* 0x000fe200078e00ff */
[----:B------:R-:W-:Y:S01]  /*5800*/  LOP3.LUT R7, R213, R2, R5, 0x96, !PT ;  /* 0x00000002d5077212 */ /* 0x000fe200078e9605 */
[----:B------:R1:W-:Y:S02]  /*5810*/  MUFU.EX2 R44, R0 ;  /* 0x00000000002c7308 */ /* 0x0003e40000000800 */
[----:B------:R-:W-:Y:S01]  /*5820*/  FFMA.FTZ R5, R144, UR4, -R19 ;  /* 0x0000000490057c23 */ /* 0x000fe20008010813 */
[----:B------:R-:W-:Y:S01]  /*5830*/  IMAD.MOV.U32 R53, RZ, RZ, R190 ;  /* 0x000000ffff357224 */ /* 0x000fe200078e00be */
[----:B------:R-:W-:Y:S01]  /*5840*/  LOP3.LUT R2, R219, R4, R51, 0x96, !PT ;  /* 0x00000004db027212 */ /* 0x000fe200078e9633 */
[----:B------:R-:W-:Y:S01]  /*5850*/  IMAD.WIDE.U32 R38, R7, -0x326172a9, RZ ;  /* 0xcd9e8d5707267825 */ /* 0x000fe200078e00ff */
[----:B------:R-:W-:Y:S03]  /*5860*/  HMMA.16816.F32 R136, R8, R54, R32 ;  /* 0x000000360888723c */ /* 0x000fe60000001820 */
[----:B------:R-:W-:-:S04]  /*5870*/  IMAD.WIDE.U32 R2, R2, -0x326172a9, RZ ;  /* 0xcd9e8d5702027825 */ /* 0x000fc800078e00ff */
[----:B------:R-:W-:Y:S01]  /*5880*/  IMAD.MOV.U32 R6, RZ, RZ, R2 ;  /* 0x000000ffff067224 */ /* 0x000fe200078e0002 */
[----:B------:R-:W-:Y:S01]  /*5890*/  HMMA.16816.F32 R32, R12, R88, RZ ;  /* 0x000000580c20723c */ /* 0x000fe200000018ff */
[----:B------:R-:W-:Y:S01]  /*58a0*/  PRMT R4, R2, 0x7773, RZ ;  /* 0x0000777302047816 */ /* 0x000fe200000000ff */
[----:B------:R-:W-:Y:S02]  /*58b0*/  IMAD.MOV.U32 R55, RZ, RZ, R194 ;  /* 0x000000ffff377224 */ /* 0x000fe400078e00c2 */
[----:B-1----:R-:W-:Y:S01]  /*58c0*/  FFMA.FTZ R0, R179, UR4, -R19 ;  /* 0x00000004b3007c23 */ /* 0x002fe20008010813 */
[----:B------:R-:W-:Y:S02]  /*58d0*/  IMAD.MOV.U32 R51, RZ, RZ, R53 ;  /* 0x000000ffff337224 */ /* 0x000fe400078e0035 */
[----:B------:R-:W-:Y:S01]  /*58e0*/  IMAD.MOV.U32 R53, RZ, RZ, R208 ;  /* 0x000000ffff357224 */ /* 0x000fe200078e00d0 */
[----:B------:R1:W-:Y:S01]  /*58f0*/  MUFU.EX2 R45, R0 ;  /* 0x00000000002d7308 */ /* 0x0003e20000000800 */
[----:B------:R-:W-:Y:S01]  /*5900*/  HMMA.16816.F32 R68, R8, R42, R20 ;  /* 0x0000002a0844723c */ /* 0x000fe20000001814 */
[----:B------:R-:W-:-:S07]  /*5910*/  IMAD.MOV.U32 R179, RZ, RZ, R202 ;  /* 0x000000ffffb37224 */ /* 0x000fce00078e00ca */
[----:B------:R-:W-:Y:S01]  /*5920*/  HMMA.16816.F32 R24, R12, R116, RZ ;  /* 0x000000740c18723c */ /* 0x000fe200000018ff */
[----:B------:R-:W-:Y:S02]  /*5930*/  IMAD.MOV.U32 R116, RZ, RZ, R185 ;  /* 0x000000ffff747224 */ /* 0x000fe400078e00b9 */
[----:B------:R-:W-:-:S04]  /*5940*/  IMAD.MOV.U32 R117, RZ, RZ, R191 ;  /* 0x000000ffff757224 */ /* 0x000fc800078e00bf */
[----:B------:R-:W-:Y:S01]  /*5950*/  IMAD.MOV.U32 R144, RZ, RZ, R117 ;  /* 0x000000ffff907224 */ /* 0x000fe200078e0075 */
[----:B-1----:R-:W-:Y:S01]  /*5960*/  PRMT R0, R2, 0x7772, RZ ;  /* 0x0000777202007816 */ /* 0x002fe200000000ff */
[----:B------:R-:W-:Y:S01]  /*5970*/  HMMA.16816.F32 R20, R12, R120, RZ ;  /* 0x000000780c14723c */ /* 0x000fe200000018ff */
[----:B------:R-:W-:Y:S02]  /*5980*/  IMAD.MOV.U32 R120, RZ, RZ, R189 ;  /* 0x000000ffff787224 */ /* 0x000fe400078e00bd */
[----:B------:R-:W-:Y:S01]  /*5990*/  PRMT R17, R0, 0x5410, R4 ;  /* 0x0000541000117816 */ /* 0x000fe20000000004 */
[----:B------:R-:W-:Y:S01]  /*59a0*/  FFMA.FTZ R0, R178, UR4, -R19 ;  /* 0x00000004b2007c23 */ /* 0x000fe20008010813 */
[----:B------:R-:W-:Y:S01]  /*59b0*/  PRMT R4, R2, 0x7771, RZ ;  /* 0x0000777102047816 */ /* 0x000fe200000000ff */
[----:B------:R-:W-:Y:S01]  /*59c0*/  IMAD.MOV.U32 R121, RZ, RZ, R188 ;  /* 0x000000ffff797224 */ /* 0x000fe200078e00bc */
[----:B------:R-:W-:Y:S01]  /*59d0*/  LOP3.LUT R2, R212, R38, R3, 0x96, !PT ;  /* 0x00000026d4027212 */ /* 0x000fe200078e9603 */
[----:B------:R-:W-:Y:S01]  /*59e0*/  HMMA.16816.F32 R88, R8, R40, R32 ;  /* 0x000000280858723c */ /* 0x000fe20000001820 */
[----:B------:R1:W-:Y:S01]  /*59f0*/  MUFU.EX2 R40, R5 ;  /* 0x0000000500287308 */ /* 0x0003e20000000800 */
[----:B------:R-:W-:Y:S01]  /*5a00*/  FFMA.FTZ R3, R183, UR4, -R18 ;  /* 0x00000004b7037c23 */ /* 0x000fe20008010812 */
[----:B------:R-:W-:Y:S01]  /*5a10*/  LDSM.16.MT88.4 R32, [R80+0xa800] ;  /* 0x00a800005020783b */ /* 0x000fe20000004200 */
[----:B------:R-:W-:-:S02]  /*5a20*/  IMAD.MOV.U32 R178, RZ, RZ, R46 ;  /* 0x000000ffffb27224 */ /* 0x000fc400078e002e */
[----:B------:R-:W-:Y:S02]  /*5a30*/  IMAD.MOV.U32 R117, RZ, RZ, R209 ;  /* 0x000000ffff757224 */ /* 0x000fe400078e00d1 */
[----:B------:R-:W-:Y:S01]  /*5a40*/  HMMA.16816.F32 R60, R8, R84, R24 ;  /* 0x00000054083c723c */ /* 0x000fe20000001818 */
[----:B------:R2:W3:Y:S01]  /*5a50*/  MUFU.EX2 R42, R0 ;  /* 0x00000000002a7308 */ /* 0x0004e20000000800 */
[----:B------:R-:W4:Y:S01]  /*5a60*/  LDSM.16.MT88.4 R24, [R80+0x9800] ;  /* 0x009800005018783b */ /* 0x000f220000004200 */
[----:B------:R-:W-:Y:S02]  /*5a70*/  IMAD.MOV.U32 R84, RZ, RZ, R186 ;  /* 0x000000ffff547224 */ /* 0x000fe400078e00ba */
[----:B------:R-:W-:-:S03]  /*5a80*/  IMAD.MOV.U32 R85, RZ, RZ, R187 ;  /* 0x000000ffff557224 */ /* 0x000fc600078e00bb */
[----:B------:R-:W-:Y:S01]  /*5a90*/  HMMA.16816.F32 R56, R8, R92, R20 ;  /* 0x0000005c0838723c */ /* 0x000fe20000001814 */
[----:B------:R3:W-:Y:S01]  /*5aa0*/  MUFU.EX2 R43, R3 ;  /* 0x00000003002b7308 */ /* 0x0007e20000000800 */
[----:B-1----:R-:W-:Y:S01]  /*5ab0*/  LOP3.LUT R5, R6, 0xff, RZ, 0xc0, !PT ;  /* 0x000000ff06057812 */ /* 0x002fe200078ec0ff */
[----:B------:R-:W1:Y:S03]  /*5ac0*/  LDSM.16.MT88.4 R20, [R149+0xa800] ;  /* 0x00a800009514783b */ /* 0x000e660000004200 */
[----:B------:R-:W-:Y:S01]  /*5ad0*/  PRMT R6, R5, 0x5410, R4 ;  /* 0x0000541005067816 */ /* 0x000fe20000000004 */
[----:B------:R-:W-:Y:S01]  /*5ae0*/  FFMA.FTZ R4, R181, UR4, -R18 ;  /* 0x00000004b5047c23 */ /* 0x000fe20008010812 */
[----:B--2---:R-:W-:-:S03]  /*5af0*/  LOP3.LUT R0, R2, 0xffff, RZ, 0xc0, !PT ;  /* 0x0000ffff02007812 */ /* 0x004fc600078ec0ff */
[----:B------:R2:W-:Y:S01]  /*5b00*/  MUFU.EX2 R41, R4 ;  /* 0x0000000400297308 */ /* 0x0005e20000000800 */
[----:B------:R-:W-:Y:S02]  /*5b10*/  SHF.R.U32.HI R0, RZ, 0x8, R0 ;  /* 0x00000008ff007819 */ /* 0x000fe40000011600 */
[----:B---3--:R-:W-:-:S04]  /*5b20*/  LOP3.LUT R3, R2, 0xff, RZ, 0xc0, !PT ;  /* 0x000000ff02037812 */ /* 0x008fc800078ec0ff */
[----:B--2---:R-:W-:Y:S01]  /*5b30*/  PRMT R4, R3, 0x5410, R0 ;  /* 0x0000541003047816 */ /* 0x004fe20000000000 */
[----:B------:R-:W-:Y:S01]  /*5b40*/  FFMA.FTZ R0, R182, UR4, -R18 ;  /* 0x00000004b6007c23 */ /* 0x000fe20008010812 */
[----:B------:R-:W-:Y:S02]  /*5b50*/  PRMT R3, R2, 0x7632, R3 ;  /* 0x0000763202037816 */ /* 0x000fe40000000003 */
[----:B------:R-:W-:Y:S01]  /*5b60*/  SHF.R.U32.HI R2, RZ, 0x18, R2 ;  /* 0x00000018ff027819 */ /* 0x000fe20000011602 */
[----:B------:R2:W3:Y:S02]  /*5b70*/  MUFU.EX2 R81, R0 ;  /* 0x0000000000517308 */ /* 0x0004e40000000800 */
[----:B--2---:R-:W-:Y:S01]  /*5b80*/  LOP3.LUT R0, R3, 0xff, RZ, 0xc0, !PT ;  /* 0x000000ff03007812 */ /* 0x004fe200078ec0ff */
[----:B------:R-:W-:-:S03]  /*5b90*/  FFMA.FTZ R3, R184, UR4, -R18 ;  /* 0x00000004b8037c23 */ /* 0x000fc60008010812 */
[----:B------:R-:W-:Y:S02]  /*5ba0*/  PRMT R5, R0, 0x5410, R2 ;  /* 0x0000541000057816 */ /* 0x000fe40000000002 */
[----:B------:R2:W4:Y:S01]  /*5bb0*/  MUFU.EX2 R54, R3 ;  /* 0x0000000300367308 */ /* 0x0005220000000800 */
[----:B------:R-:W-:Y:S02]  /*5bc0*/  HSET2.LE.AND R0, R6, R16, PT ;  /* 0x0000001006007233 */ /* 0x000fe40003803000 */
[----:B------:R-:W-:-:S04]  /*5bd0*/  F2FP.F16.F32.PACK_AB R2, R42, R40 ;  /* 0x000000282a02723e */ /* 0x000fc800000000ff */
[----:B------:R-:W-:Y:S02]  /*5be0*/  LOP3.LUT R6, R2, R0, RZ, 0xc0, !PT ;  /* 0x0000000002067212 */ /* 0x000fe400078ec0ff */
[----:B---3--:R-:W-:Y:S02]  /*5bf0*/  F2FP.F16.F32.PACK_AB R2, R81, R41 ;  /* 0x000000295102723e */ /* 0x008fe400000000ff */
[----:B--2---:R-:W-:Y:S01]  /*5c00*/  LOP3.LUT R3, R17, 0xff00ff, RZ, 0xc0, !PT ;  /* 0x00ff00ff11037812 */ /* 0x004fe200078ec0ff */
[----:B------:R-:W-:Y:S02]  /*5c10*/  IMAD.MOV.U32 R17, RZ, RZ, R55 ;  /* 0x000000ffff117224 */ /* 0x000fe400078e0037 */
[----:B------:R-:W-:Y:S02]  /*5c20*/  IMAD.MOV.U32 R55, RZ, RZ, R205 ;  /* 0x000000ffff377224 */ /* 0x000fe400078e00cd */
[----:B------:R-:W-:Y:S01]  /*5c30*/  HSET2.LE.AND R0, R3, R16, PT ;  /* 0x0000001003007233 */ /* 0x000fe20003803000 */
[----:B------:R-:W-:-:S04]  /*5c40*/  IMAD.MOV.U32 R3, RZ, RZ, R47 ;  /* 0x000000ffff037224 */ /* 0x000fc800078e002f */
[----:B------:R-:W-:Y:S02]  /*5c50*/  LOP3.LUT R7, R2, R0, RZ, 0xc0, !PT ;  /* 0x0000000002077212 */ /* 0x000fe400078ec0ff */
[----:B------:R-:W-:Y:S02]  /*5c60*/  HSET2.LE.AND R0, R4, R16, PT ;  /* 0x0000001004007233 */ /* 0x000fe40003803000 */
[----:B------:R-:W-:-:S04]  /*5c70*/  F2FP.F16.F32.PACK_AB R2, R45, R44 ;  /* 0x0000002c2d02723e */ /* 0x000fc800000000ff */
[----:B------:R-:W-:Y:S02]  /*5c80*/  LOP3.LUT R4, R2, R0, RZ, 0xc0, !PT ;  /* 0x0000000002047212 */ /* 0x000fe400078ec0ff */
[----:B------:R-:W-:Y:S02]  /*5c90*/  HSET2.LE.AND R0, R5, R16, PT ;  /* 0x0000001005007233 */ /* 0x000fe40003803000 */
[----:B----4-:R-:W-:-:S04]  /*5ca0*/  F2FP.F16.F32.PACK_AB R2, R54, R43 ;  /* 0x0000002b3602723e */ /* 0x010fc800000000ff */
[----:B------:R-:W-:Y:S01]  /*5cb0*/  LOP3.LUT R5, R2, R0, RZ, 0xc0, !PT ;  /* 0x0000000002057212 */ /* 0x000fe200078ec0ff */
[----:B------:R-:W-:Y:S02]  /*5cc0*/  VIADD R2, R224, 0x9e3779b9 ;  /* 0x9e3779b9e0027836 */ /* 0x000fe40000000000 */
[----:B------:R-:W-:Y:S02]  /*5cd0*/  IMAD.MOV.U32 R0, RZ, RZ, R83 ;  /* 0x000000ffff007224 */ /* 0x000fe400078e0053 */
[----:B------:R-:W-:Y:S01]  /*5ce0*/  IMAD.MOV.U32 R83, RZ, RZ, R210 ;  /* 0x000000ffff537224 */ /* 0x000fe200078e00d2 */
[----:B------:R-:W-:Y:S01]  /*5cf0*/  LOP3.LUT R2, R2, R150, R49, 0x96, !PT ;  /* 0x0000009602027212 */ /* 0x000fe200078e9631 */
[----:B------:R-:W-:Y:S01]  /*5d00*/  HMMA.16816.F32 R72, R4, R24, R160 ;  /* 0x000000180448723c */ /* 0x000fe200000018a0 */
[----:B------:R-:W-:Y:S02]  /*5d10*/  IMAD.MOV.U32 R160, RZ, RZ, R42 ;  /* 0x000000ffffa07224 */ /* 0x000fe400078e002a */
[----:B------:R-:W-:-:S02]  /*5d20*/  IMAD.MOV.U32 R163, RZ, RZ, R211 ;  /* 0x000000ffffa37224 */ /* 0x000fc400078e00d3 */
[----:B------:R-:W-:Y:S02]  /*5d30*/  IMAD.MOV.U32 R161, RZ, RZ, R201 ;  /* 0x000000ffffa17224 */ /* 0x000fe400078e00c9 */
[----:B------:R-:W-:Y:S01]  /*5d40*/  IMAD.MOV.U32 R162, RZ, RZ, R200 ;  /* 0x000000ffffa27224 */ /* 0x000fe200078e00c8 */
[C---:B-1----:R-:W-:Y:S01]  /*5d50*/  HMMA.16816.F32 R180, R4.reuse, R20, R156 ;  /* 0x0000001404b4723c */ /* 0x042fe2000000189c */
[----:B------:R-:W-:Y:S02]  /*5d60*/  IMAD.MOV.U32 R156, RZ, RZ, R41 ;  /* 0x000000ffff9c7224 */ /* 0x000fe400078e0029 */
[----:B------:R-:W-:Y:S02]  /*5d70*/  IMAD.MOV.U32 R159, RZ, RZ, R199 ;  /* 0x000000ffff9f7224 */ /* 0x000fe400078e00c7 */
[----:B------:R-:W-:Y:S02]  /*5d80*/  IMAD.MOV.U32 R158, RZ, RZ, R198 ;  /* 0x000000ffff9e7224 */ /* 0x000fe400078e00c6 */
[----:B------:R-:W-:Y:S01]  /*5d90*/  IMAD.MOV.U32 R157, RZ, RZ, R197 ;  /* 0x000000ffff9d7224 */ /* 0x000fe200078e00c5 */
[----:B------:R-:W-:Y:S01]  /*5da0*/  HMMA.16816.F32 R184, R4, R22, R140 ;  /* 0x0000001604b8723c */ /* 0x000fe2000000188c */
[----:B------:R-:W-:Y:S01]  /*5db0*/  IMAD.MOV.U32 R141, RZ, RZ, R43 ;  /* 0x000000ffff8d7224 */ /* 0x000fe200078e002b */
[----:B------:R-:W-:Y:S01]  /*5dc0*/  MOV R142, R196 ;  /* 0x000000c4008e7202 */ /* 0x000fe20000000f00 */
[----:B------:R-:W-:-:S02]  /*5dd0*/  IMAD.MOV.U32 R143, RZ, RZ, R40 ;  /* 0x000000ffff8f7224 */ /* 0x000fc400078e0028 */
[----:B------:R-:W1:Y:S01]  /*5de0*/  LDSM.16.MT88.4 R40, [R149+0xb800] ;  /* 0x00b800009528783b */ /* 0x000e620000004200 */
[----:B------:R-:W-:Y:S02]  /*5df0*/  IMAD.MOV.U32 R140, RZ, RZ, R44 ;  /* 0x000000ffff8c7224 */ /* 0x000fe400078e002c */
[C---:B------:R-:W-:Y:S01]  /*5e00*/  HMMA.16816.F32 R188, R4.reuse, R32, R132 ;  /* 0x0000002004bc723c */ /* 0x040fe20000001884 */
[----:B------:R-:W-:Y:S01]  /*5e10*/  IMAD.MOV.U32 R133, RZ, RZ, R204 ;  /* 0x000000ffff857224 */ /* 0x000fe200078e00cc */
[----:B------:R-:W-:Y:S01]  /*5e20*/  MOV R135, R45 ;  /* 0x0000002d00877202 */ /* 0x000fe20000000f00 */
[----:B------:R-:W-:Y:S01]  /*5e30*/  IMAD.MOV.U32 R134, RZ, RZ, R203 ;  /* 0x000000ffff867224 */ /* 0x000fe200078e00cb */
[----:B------:R-:W2:Y:S01]  /*5e40*/  LDSM.16.MT88.4 R44, [R80+0xb800] ;  /* 0x00b80000502c783b */ /* 0x000ea20000004200 */
[----:B------:R-:W-:Y:S02]  /*5e50*/  IMAD.MOV.U32 R132, RZ, RZ, R133 ;  /* 0x000000ffff847224 */ /* 0x000fe400078e0085 */
[----:B------:R-:W-:Y:S01]  /*5e60*/  IMAD.MOV.U32 R133, RZ, RZ, R134 ;  /* 0x000000ffff857224 */ /* 0x000fe200078e0086 */
[----:B------:R-:W-:Y:S01]  /*5e70*/  HMMA.16816.F32 R192, R4, R34, R112 ;  /* 0x0000002204c0723c */ /* 0x000fe20000001870 */
[----:B------:R-:W-:Y:S01]  /*5e80*/  IMAD.MOV.U32 R115, RZ, RZ, R207 ;  /* 0x000000ffff737224 */ /* 0x000fe200078e00cf */
[----:B------:R-:W-:Y:S01]  /*5e90*/  MOV R113, R85 ;  /* 0x0000005500717202 */ /* 0x000fe20000000f00 */
[----:B------:R-:W-:-:S02]  /*5ea0*/  IMAD.MOV.U32 R134, RZ, RZ, R140 ;  /* 0x000000ffff867224 */ /* 0x000fc400078e008c */
[----:B------:R-:W-:Y:S02]  /*5eb0*/  IMAD.MOV.U32 R140, RZ, RZ, R141 ;  /* 0x000000ffff8c7224 */ /* 0x000fe400078e008d */
[----:B------:R-:W-:Y:S01]  /*5ec0*/  IMAD.MOV.U32 R114, RZ, RZ, R206 ;  /* 0x000000ffff727224 */ /* 0x000fe200078e00ce */
[C---:B------:R-:W-:Y:S01]  /*5ed0*/  HMMA.16816.F32 R152, R4.reuse, R28, R152 ;  /* 0x0000001c0498723c */ /* 0x040fe20000001898 */
[----:B------:R-:W-:Y:S02]  /*5ee0*/  IMAD.MOV.U32 R141, RZ, RZ, R163 ;  /* 0x000000ffff8d7224 */ /* 0x000fe400078e00a3 */
[----:B------:R-:W-:Y:S02]  /*5ef0*/  IMAD.MOV.U32 R163, RZ, RZ, R0 ;  /* 0x000000ffffa37224 */ /* 0x000fe400078e0000 */
[----:B------:R-:W-:Y:S02]  /*5f00*/  VIADD R0, R224, 0x3c6ef372 ;  /* 0x3c6ef372e0007836 */ /* 0x000fe40000000000 */
[----:B------:R-:W-:Y:S01]  /*5f10*/  IMAD.MOV.U32 R112, RZ, RZ, R84 ;  /* 0x000000ffff707224 */ /* 0x000fe200078e0054 */
[----:B------:R-:W-:Y:S02]  /*5f20*/  HMMA.16816.F32 R164, R4, R30, R164 ;  /* 0x0000001e04a4723c */ /* 0x000fe400000018a4 */
[----:B------:R-:W-:-:S06]  /*5f30*/  LOP3.LUT R0, R0, R48, R113, 0x96, !PT ;  /* 0x0000003000007212 */ /* 0x000fcc00078e9671 */
[C---:B------:R-:W-:Y:S08]  /*5f40*/  HMMA.16816.F32 R168, R4.reuse, R26, R168 ;  /* 0x0000001a04a8723c */ /* 0x040ff000000018a8 */
[----:B-1----:R-:W-:Y:S01]  /*5f50*/  HMMA.16816.F32 R196, R4, R40, R108 ;  /* 0x0000002804c4723c */ /* 0x002fe2000000186c */
[----:B------:R-:W-:Y:S02]  /*5f60*/  IMAD.MOV.U32 R111, RZ, RZ, R115 ;  /* 0x000000ffff6f7224 */ /* 0x000fe400078e0073 */
[----:B------:R-:W-:-:S02]  /*5f70*/  IMAD.MOV.U32 R115, RZ, RZ, R132 ;  /* 0x000000ffff737224 */ /* 0x000fc400078e0084 */
[----:B------:R-:W-:Y:S02]  /*5f80*/  IMAD.MOV.U32 R132, RZ, RZ, R133 ;  /* 0x000000ffff847224 */ /* 0x000fe400078e0085 */
[----:B------:R-:W-:Y:S01]  /*5f90*/  IMAD.MOV.U32 R133, RZ, RZ, R134 ;  /* 0x000000ffff857224 */ /* 0x000fe200078e0086 */
[----:B------:R-:W-:Y:S01]  /*5fa0*/  MOV R134, R140 ;  /* 0x0000008c00867202 */ /* 0x000fe20000000f00 */
[----:B------:R-:W-:Y:S01]  /*5fb0*/  IMAD.MOV.U32 R140, RZ, RZ, R3 ;  /* 0x000000ffff8c7224 */ /* 0x000fe200078e0003 */
[----:B--2---:R-:W-:Y:S01]  /*5fc0*/  HMMA.16816.F32 R200, R4, R44, R100 ;  /* 0x0000002c04c8723c */ /* 0x004fe20000001864 */
[----:B------:R-:W-:Y:S02]  /*5fd0*/  IMAD.MOV.U32 R110, RZ, RZ, R114 ;  /* 0x000000ffff6e7224 */ /* 0x000fe400078e0072 */
[----:B------:R-:W-:-:S04]  /*5fe0*/  IMAD.WIDE.U32 R2, R2, -0x2daee0ad, RZ ;  /* 0xd2511f5302027825 */ /* 0x000fc800078e00ff */
[----:B------:R-:W-:Y:S01]  /*5ff0*/  IMAD.MOV.U32 R109, RZ, RZ, R133 ;  /* 0x000000ffff6d7224 */ /* 0x000fe200078e0085 */
[----:B------:R-:W-:Y:S01]  /*6000*/  LOP3.LUT R3, R226, R110, R3, 0x96, !PT ;  /* 0x0000006ee2037212 */ /* 0x000fe200078e9603 */
[----:B------:R-:W-:Y:S01]  /*6010*/  IMAD.MOV.U32 R110, RZ, RZ, R132 ;  /* 0x000000ffff6e7224 */ /* 0x000fe200078e0084 */
[C---:B------:R-:W-:Y:S01]  /*6020*/  HMMA.16816.F32 R204, R4.reuse, R42, R76 ;  /* 0x0000002a04cc723c */ /* 0x040fe2000000184c */
[----:B------:R-:W-:Y:S02]  /*6030*/  IMAD.MOV.U32 R132, RZ, RZ, R220 ;  /* 0x000000ffff847224 */ /* 0x000fe400078e00dc */
[----:B------:R-:W2:Y:S01]  /*6040*/  LDL.LU R220, [R1+0x7c] ;  /* 0x00007c0001dc7983 */ /* 0x000ea20000300800 */
[----:B------:R-:W-:Y:S02]  /*6050*/  IMAD.MOV.U32 R108, RZ, RZ, R134 ;  /* 0x000000ffff6c7224 */ /* 0x000fe400078e0086 */
[----:B------:R-:W-:Y:S02]  /*6060*/  IMAD.MOV.U32 R134, RZ, RZ, R54 ;  /* 0x000000ffff867224 */ /* 0x000fe400078e0036 */
[----:B------:R-:W-:Y:S01]  /*6070*/  HMMA.16816.F32 R208, R4, R46, R64 ;  /* 0x0000002e04d0723c */ /* 0x000fe20000001840 */
[----:B------:R-:W-:-:S02]  /*6080*/  IMAD.MOV.U32 R133, RZ, RZ, R55 ;  /* 0x000000ffff857224 */ /* 0x000fc400078e0037 */
[----:B------:R-:W-:-:S05]  /*6090*/  IMAD.MOV.U32 R111, RZ, RZ, R115 ;  /* 0x000000ffff6f7224 */ /* 0x000fca00078e0073 */
[C---:B------:R-:W-:Y:S08]  /*60a0*/  HMMA.16816.F32 R4, R12.reuse, R118, RZ ;  /* 0x000000760c04723c */ /* 0x040ff000000018ff */
[----:B------:R-:W-:-:S12]  /*60b0*/  HMMA.16816.F32 R12, R12, R122, RZ ;  /* 0x0000007a0c0c723c */ /* 0x000fd800000018ff */
[----:B------:R-:W-:Y:S01]  /*60c0*/  HMMA.16816.F32 R84, R8, R86, R4 ;  /* 0x000000560854723c */ /* 0x000fe20000001804 */
[----:B------:R-:W-:-:S05]  /*60d0*/  IMAD.WIDE.U32 R4, R0, -0x2daee0ad, RZ ;  /* 0xd2511f5300047825 */ /* 0x000fca00078e00ff */
[----:B------:R-:W-:Y:S01]  /*60e0*/  LOP3.LUT R0, R221, R2, R5, 0x96, !PT ;  /* 0x00000002dd007212 */ /* 0x000fe200078e9605 */
[----:B------:R-:W-:Y:S01]  /*60f0*/  IMAD.WIDE.U32 R2, R3, -0x326172a9, RZ ;  /* 0xcd9e8d5703027825 */ /* 0x000fe200078e00ff */
[----:B------:R-:W-:Y:S03]  /*6100*/  HMMA.16816.F32 R92, R8, R94, R12 ;  /* 0x0000005e085c723c */ /* 0x000fe6000000180c */
[----:B------:R-:W-:Y:S01]  /*6110*/  IMAD.WIDE.U32 R48, R0, -0x326172a9, RZ ;  /* 0xcd9e8d5700307825 */ /* 0x000fe200078e00ff */
[----:B------:R-:W-:-:S04]  /*6120*/  LOP3.LUT R3, R215, R112, R3, 0x96, !PT ;  /* 0x00000070d7037212 */ /* 0x000fc800078e9603 */
[----:B------:R-:W-:Y:S01]  /*6130*/  LOP3.LUT R0, R214, R2, R49, 0x96, !PT ;  /* 0x00000002d6007212 */ /* 0x000fe200078e9631 */
[----:B------:R-:W-:-:S04]  /*6140*/  IMAD.WIDE.U32 R2, R3, -0x2daee0ad, RZ ;  /* 0xd2511f5303027825 */ /* 0x000fc800078e00ff */
[----:B------:R-:W-:Y:S01]  /*6150*/  IMAD.WIDE.U32 R54, R0, -0x2daee0ad, RZ ;  /* 0xd2511f5300367825 */ /* 0x000fe200078e00ff */
[----:B------:R-:W-:-:S03]  /*6160*/  LOP3.LUT R3, R213, R4, R3, 0x96, !PT ;  /* 0x00000004d5037212 */ /* 0x000fc600078e9603 */
[----:B------:R-:W-:Y:S01]  /*6170*/  FFMA.FTZ R0, R234, UR4, -R37 ;  /* 0x00000004ea007c23 */ /* 0x000fe20008010825 */
[----:B------:R-:W-:-:S03]  /*6180*/  LOP3.LUT R2, R219, R2, R55, 0x96, !PT ;  /* 0x00000002db027212 */ /* 0x000fc600078e9637 */
[----:B------:R1:W-:Y:S01]  /*6190*/  MUFU.EX2 R215, R0 ;  /* 0x0000000000d77308 */ /* 0x0003e20000000800 */
[----:B------:R-:W-:-:S04]  /*61a0*/  IMAD.WIDE.U32 R14, R3, -0x326172a9, RZ ;  /* 0xcd9e8d57030e7825 */ /* 0x000fc800078e00ff */
[----:B------:R-:W-:-:S04]  /*61b0*/  IMAD.WIDE.U32 R2, R2, -0x326172a9, RZ ;  /* 0xcd9e8d5702027825 */ /* 0x000fc800078e00ff */
[----:B------:R-:W-:Y:S01]  /*61c0*/  IMAD.MOV.U32 R5, RZ, RZ, R2 ;  /* 0x000000ffff057224 */ /* 0x000fe200078e0002 */
[C---:B------:R-:W-:Y:S01]  /*61d0*/  PRMT R6, R2.reuse, 0x7771, RZ ;  /* 0x0000777102067816 */ /* 0x040fe200000000ff */
[----:B-1----:R-:W-:Y:S01]  /*61e0*/  FFMA.FTZ R0, R233, UR4, -R37 ;  /* 0x00000004e9007c23 */ /* 0x002fe20008010825 */
[----:B------:R-:W-:-:S03]  /*61f0*/  PRMT R4, R2, 0x7773, RZ ;  /* 0x0000777302047816 */ /* 0x000fc600000000ff */
[----:B------:R2:W-:Y:S01]  /*6200*/  MUFU.EX2 R219, R0 ;  /* 0x0000000000db7308 */ /* 0x0005e20000000800 */
[----:B------:R-:W-:-:S04]  /*6210*/  PRMT R2, R2, 0x7772, RZ ;  /* 0x0000777202027816 */ /* 0x000fc800000000ff */
[----:B------:R-:W-:Y:S02]  /*6220*/  PRMT R7, R2, 0x5410, R4 ;  /* 0x0000541002077816 */ /* 0x000fe40000000004 */
[----:B------:R-:W-:-:S04]  /*6230*/  LOP3.LUT R2, R5, 0xff, RZ, 0xc0, !PT ;  /* 0x000000ff05027812 */ /* 0x000fc800078ec0ff */
[----:B------:R-:W-:Y:S01]  /*6240*/  PRMT R6, R2, 0x5410, R6 ;  /* 0x0000541002067816 */ /* 0x000fe20000000006 */
[----:B------:R-:W-:-:S04]  /*6250*/  FFMA.FTZ R4, R231, UR4, -R36 ;  /* 0x00000004e7047c23 */ /* 0x000fc80008010824 */
[----:B------:R-:W-:Y:S01]  /*6260*/  MUFU.EX2 R213, R4 ;  /* 0x0000000400d57308 */ /* 0x000fe20000000800 */
[----:B------:R-:W-:Y:S02]  /*6270*/  IMAD.MOV.U32 R114, RZ, RZ, R143 ;  /* 0x000000ffff727224 */ /* 0x000fe400078e008f */
[----:B------:R-:W-:Y:S02]  /*6280*/  IMAD.MOV.U32 R143, RZ, RZ, R160 ;  /* 0x000000ffff8f7224 */ /* 0x000fe400078e00a0 */
[----:B------:R-:W-:Y:S02]  /*6290*/  IMAD.MOV.U32 R160, RZ, RZ, R161 ;  /* 0x000000ffffa07224 */ /* 0x000fe400078e00a1 */
[----:B------:R-:W-:Y:S02]  /*62a0*/  IMAD.MOV.U32 R161, RZ, RZ, R179 ;  /* 0x000000ffffa17224 */ /* 0x000fe400078e00b3 */
[----:B------:R-:W-:Y:S01]  /*62b0*/  IMAD.MOV.U32 R231, RZ, RZ, R135 ;  /* 0x000000ffffe77224 */ /* 0x000fe200078e0087 */
[----:B------:R-:W-:Y:S01]  /*62c0*/  MOV R135, R140 ;  /* 0x0000008c00877202 */ /* 0x000fe20000000f00 */
[----:B------:R-:W-:-:S02]  /*62d0*/  IMAD.MOV.U32 R112, RZ, RZ, R141 ;  /* 0x000000ffff707224 */ /* 0x000fc400078e008d */
[----:B------:R-:W-:Y:S02]  /*62e0*/  IMAD.MOV.U32 R113, RZ, RZ, R142 ;  /* 0x000000ffff717224 */ /* 0x000fe400078e008e */
[----:B------:R-:W-:Y:S02]  /*62f0*/  IMAD.MOV.U32 R115, RZ, RZ, R156 ;  /* 0x000000ffff737224 */ /* 0x000fe400078e009c */
[----:B------:R-:W-:Y:S02]  /*6300*/  IMAD.MOV.U32 R140, RZ, RZ, R157 ;  /* 0x000000ffff8c7224 */ /* 0x000fe400078e009d */
[----:B------:R-:W-:Y:S02]  /*6310*/  IMAD.MOV.U32 R141, RZ, RZ, R158 ;  /* 0x000000ffff8d7224 */ /* 0x000fe400078e009e */
[----:B------:R-:W-:Y:S02]  /*6320*/  IMAD.MOV.U32 R142, RZ, RZ, R159 ;  /* 0x000000ffff8e7224 */ /* 0x000fe400078e009f */
[----:B------:R-:W-:-:S02]  /*6330*/  IMAD.MOV.U32 R118, RZ, RZ, R144 ;  /* 0x000000ffff767224 */ /* 0x000fc400078e0090 */
[----:B------:R-:W-:Y:S02]  /*6340*/  IMAD.MOV.U32 R123, RZ, RZ, R178 ;  /* 0x000000ffff7b7224 */ /* 0x000fe400078e00b2 */
[----:B------:R-:W-:Y:S02]  /*6350*/  IMAD.MOV.U32 R119, RZ, RZ, R51 ;  /* 0x000000ffff777224 */ /* 0x000fe400078e0033 */
[--C-:B------:R-:W-:Y:S01]  /*6360*/  FFMA.FTZ R8, R244, UR4, -R18.reuse ;  /* 0x00000004f4087c23 */ /* 0x100fe20008010812 */
[----:B------:R-:W-:-:S04]  /*6370*/  FFMA.FTZ R9, R243, UR4, -R18 ;  /* 0x00000004f3097c23 */ /* 0x000fc80008010812 */
[----:B------:R-:W-:Y:S01]  /*6380*/  MUFU.EX2 R38, R9 ;  /* 0x0000000900267308 */ /* 0x000fe20000000800 */
[----:B------:R-:W-:Y:S02]  /*6390*/  IMAD.MOV.U32 R226, RZ, RZ, R143 ;  /* 0x000000ffffe27224 */ /* 0x000fe400078e008f */
[----:B------:R-:W-:Y:S02]  /*63a0*/  IMAD.MOV.U32 R122, RZ, RZ, R17 ;  /* 0x000000ffff7a7224 */ /* 0x000fe400078e0011 */
[----:B------:R-:W-:Y:S02]  /*63b0*/  IMAD.MOV.U32 R234, RZ, RZ, R142 ;  /* 0x000000ffffea7224 */ /* 0x000fe400078e008e */
[----:B--2---:R-:W-:-:S04]  /*63c0*/  FFMA.FTZ R0, R220, UR4, -R37 ;  /* 0x00000004dc007c23 */ /* 0x004fc80008010825 */
[----:B------:R1:W-:Y:S02]  /*63d0*/  MUFU.EX2 R220, R0 ;  /* 0x0000000000dc7308 */ /* 0x0003e40000000800 */
[----:B-1----:R-:W-:Y:S01]  /*63e0*/  LOP3.LUT R0, R212, R14, R3, 0x96, !PT ;  /* 0x0000000ed4007212 */ /* 0x002fe200078e9603 */
[----:B------:R-:W-:-:S05]  /*63f0*/  FFMA.FTZ R3, R230, UR4, -R37 ;  /* 0x00000004e6037c23 */ /* 0x000fca0008010825 */
[----:B------:R1:W2:Y:S01]  /*6400*/  MUFU.EX2 R221, R3 ;  /* 0x0000000300dd7308 */ /* 0x0002a20000000800 */
[----:B------:R-:W-:-:S04]  /*6410*/  LOP3.LUT R2, R0, 0xffff, RZ, 0xc0, !PT ;  /* 0x0000ffff00027812 */ /* 0x000fc800078ec0ff */
[----:B------:R-:W-:Y:S01]  /*6420*/  SHF.R.U32.HI R2, RZ, 0x8, R2 ;  /* 0x00000008ff027819 */ /* 0x000fe20000011602 */
[----:B-1----:R-:W-:-:S04]  /*6430*/  FFMA.FTZ R3, R235, UR4, -R36 ;  /* 0x00000004eb037c23 */ /* 0x002fc80008010824 */
[----:B------:R1:W-:Y:S02]  /*6440*/  MUFU.EX2 R212, R3 ;  /* 0x0000000300d47308 */ /* 0x0003e40000000800 */
[----:B-1----:R-:W-:-:S04]  /*6450*/  LOP3.LUT R3, R0, 0xff, RZ, 0xc0, !PT ;  /* 0x000000ff00037812 */ /* 0x002fc800078ec0ff */
[----:B------:R-:W-:Y:S01]  /*6460*/  PRMT R4, R3, 0x5410, R2 ;  /* 0x0000541003047816 */ /* 0x000fe20000000002 */
[----:B------:R-:W-:Y:S01]  /*6470*/  FFMA.FTZ R2, R232, UR4, -R36 ;  /* 0x00000004e8027c23 */ /* 0x000fe20008010824 */
[----:B------:R-:W-:-:S03]  /*6480*/  PRMT R3, R0, 0x7632, R3 ;  /* 0x0000763200037816 */ /* 0x000fc60000000003 */
[----:B------:R1:W3:Y:S01]  /*6490*/  MUFU.EX2 R214, R2 ;  /* 0x0000000200d67308 */ /* 0x0002e20000000800 */
[----:B------:R-:W-:Y:S02]  /*64a0*/  SHF.R.U32.HI R0, RZ, 0x18, R0 ;  /* 0x00000018ff007819 */ /* 0x000fe40000011600 */
[----:B-1----:R-:W-:Y:S01]  /*64b0*/  LOP3.LUT R2, R3, 0xff, RZ, 0xc0, !PT ;  /* 0x000000ff03027812 */ /* 0x002fe200078ec0ff */
[----:B------:R-:W-:-:S03]  /*64c0*/  FFMA.FTZ R3, R236, UR4, -R36 ;  /* 0x00000004ec037c23 */ /* 0x000fc60008010824 */
[----:B------:R-:W-:Y:S01]  /*64d0*/  PRMT R5, R2, 0x5410, R0 ;  /* 0x0000541002057816 */ /* 0x000fe20000000000 */
[----:B------:R1:W4:Y:S01]  /*64e0*/  MUFU.EX2 R179, R3 ;  /* 0x0000000300b37308 */ /* 0x0003220000000800 */
[----:B------:R-:W-:Y:S02]  /*64f0*/  HSET2.LE.AND R0, R6, R16, PT ;  /* 0x0000001006007233 */ /* 0x000fe40003803000 */
[----:B--2---:R-:W-:-:S04]  /*6500*/  F2FP.F16.F32.PACK_AB R2, R221, R220 ;  /* 0x000000dcdd02723e */ /* 0x004fc800000000ff */
[----:B------:R-:W-:Y:S02]  /*6510*/  LOP3.LUT R6, R2, R0, RZ, 0xc0, !PT ;  /* 0x0000000002067212 */ /* 0x000fe400078ec0ff */
[----:B---3--:R-:W-:Y:S02]  /*6520*/  F2FP.F16.F32.PACK_AB R2, R214, R213 ;  /* 0x000000d5d602723e */ /* 0x008fe400000000ff */
[----:B-1----:R-:W-:-:S05]  /*6530*/  LOP3.LUT R3, R7, 0xff00ff, RZ, 0xc0, !PT ;  /* 0x00ff00ff07037812 */ /* 0x002fca00078ec0ff */
[----:B------:R-:W-:-:S05]  /*6540*/  HSET2.LE.AND R0, R3, R16, PT ;  /* 0x0000001003007233 */ /* 0x000fca0003803000 */
[----:B------:R-:W-:Y:S02]  /*6550*/  LOP3.LUT R7, R2, R0, RZ, 0xc0, !PT ;  /* 0x0000000002077212 */ /* 0x000fe400078ec0ff */
[----:B------:R-:W-:Y:S02]  /*6560*/  HSET2.LE.AND R0, R4, R16, PT ;  /* 0x0000001004007233 */ /* 0x000fe40003803000 */
[----:B------:R-:W-:-:S04]  /*6570*/  F2FP.F16.F32.PACK_AB R2, R219, R215 ;  /* 0x000000d7db02723e */ /* 0x000fc800000000ff */
[----:B------:R-:W-:Y:S02]  /*6580*/  LOP3.LUT R4, R2, R0, RZ, 0xc0, !PT ;  /* 0x0000000002047212 */ /* 0x000fe400078ec0ff */
[----:B------:R-:W-:Y:S02]  /*6590*/  HSET2.LE.AND R0, R5, R16, PT ;  /* 0x0000001005007233 */ /* 0x000fe40003803000 */
[----:B----4-:R-:W-:-:S04]  /*65a0*/  F2FP.F16.F32.PACK_AB R2, R179, R212 ;  /* 0x000000d4b302723e */ /* 0x010fc800000000ff */
[----:B------:R-:W-:Y:S01]  /*65b0*/  LOP3.LUT R5, R2, R0, RZ, 0xc0, !PT ;  /* 0x0000000002057212 */ /* 0x000fe200078ec0ff */
[----:B------:R-:W-:Y:S02]  /*65c0*/  IMAD.MOV.U32 R232, RZ, RZ, R132 ;  /* 0x000000ffffe87224 */ /* 0x000fe400078e0084 */
[----:B------:R-:W-:Y:S01]  /*65d0*/  FFMA.FTZ R0, R240, UR4, -R19 ;  /* 0x00000004f0007c23 */ /* 0x000fe20008010813 */
[----:B------:R-:W-:Y:S02]  /*65e0*/  IMAD.MOV.U32 R236, RZ, RZ, R133 ;  /* 0x000000ffffec7224 */ /* 0x000fe400078e0085 */
[----:B------:R-:W-:Y:S01]  /*65f0*/  IMAD.MOV.U32 R235, RZ, RZ, R134 ;  /* 0x000000ffffeb7224 */ /* 0x000fe200078e0086 */
[----:B------:R-:W-:Y:S01]  /*6600*/  HMMA.16816.F32 R64, R4, R30, R136 ;  /* 0x0000001e0440723c */ /* 0x000fe20000001888 */
[----:B------:R-:W-:-:S07]  /*6610*/  IMAD.MOV.U32 R136, RZ, RZ, R135 ;  /* 0x000000ffff887224 */ /* 0x000fce00078e0087 */
[C---:B------:R-:W-:Y:S08]  /*6620*/  HMMA.16816.F32 R156, R4.reuse, R28, R172 ;  /* 0x0000001c049c723c */ /* 0x040ff000000018ac */
[----:B------:R-:W-:Y:S01]  /*6630*/  HMMA.16816.F32 R132, R4, R24, R128 ;  /* 0x000000180484723c */ /* 0x000fe20000001880 */
[----:B------:R-:W-:-:S07]  /*6640*/  LOP3.LUT R2, R245, R52, R39, 0x96, !PT ;  /* 0x00000034f5027212 */ /* 0x000fce00078e9627 */
[C---:B------:R-:W-:Y:S08]  /*6650*/  HMMA.16816.F32 R100, R4.reuse, R32, R88 ;  /* 0x000000200464723c */ /* 0x040ff00000001858 */
[C---:B------:R-:W-:Y:S08]  /*6660*/  HMMA.16816.F32 R172, R4.reuse, R26, R124 ;  /* 0x0000001a04ac723c */ /* 0x040ff0000000187c */
[C---:B------:R-:W-:Y:S08]  /*6670*/  HMMA.16816.F32 R60, R4.reuse, R40, R60 ;  /* 0x00000028043c723c */ /* 0x040ff0000000183c */
[C---:B------:R-:W-:Y:S01]  /*6680*/  HMMA.16816.F32 R56, R4.reuse, R44, R56 ;  /* 0x0000002c0438723c */ /* 0x040fe20000001838 */
[----:B------:R-:W-:Y:S01]  /*6690*/  MOV R230, R114 ;  /* 0x0000007200e67202 */ /* 0x000fe20000000f00 */
[----:B------:R-:W-:Y:S01]  /*66a0*/  IMAD.MOV.U32 R233, RZ, RZ, R115 ;  /* 0x000000ffffe97224 */ /* 0x000fe200078e0073 */
[----:B------:R-:W-:Y:S05]  /*66b0*/  LDSM.16.MT88.4 R128, [R149+0xbc00] ;  /* 0x00bc00009580783b */ /* 0x000fea0000004200 */
[----:B------:R-:W-:Y:S01]  /*66c0*/  HMMA.16816.F32 R24, R4, R20, R104 ;  /* 0x000000140418723c */ /* 0x000fe20000001868 */
[----:B------:R-:W-:-:S02]  /*66d0*/  MOV R106, R53 ;  /* 0x00000035006a7202 */ /* 0x000fc40000000f00 */
[----:B------:R1:W-:Y:S02]  /*66e0*/  MUFU.EX2 R53, R0 ;  /* 0x0000000000357308 */ /* 0x0003e40000000800 */
[----:B-1----:R-:W-:-:S06]  /*66f0*/  FFMA.FTZ R0, R239, UR4, -R19 ;  /* 0x00000004ef007c23 */ /* 0x002fcc0008010813 */
[----:B------:R1:W-:Y:S01]  /*6700*/  MUFU.EX2 R55, R0 ;  /* 0x0000000000377308 */ /* 0x0003e20000000800 */
[----:B------:R-:W-:-:S04]  /*6710*/  IMAD.WIDE.U32 R2, R2, -0x2daee0ad, RZ ;  /* 0xd2511f5302027825 */ /* 0x000fc800078e00ff */
[----:B-1----:R-:W-:-:S04]  /*6720*/  FFMA.FTZ R0, R238, UR4, -R19 ;  /* 0x00000004ee007c23 */ /* 0x002fc80008010813 */
[----:B------:R1:W-:Y:S02]  /*6730*/  MUFU.EX2 R144, R0 ;  /* 0x0000000000907308 */ /* 0x0003e40000000800 */
[----:B-1----:R-:W-:-:S06]  /*6740*/  FFMA.FTZ R0, R237, UR4, -R19 ;  /* 0x00000004ed007c23 */ /* 0x002fcc0008010813 */
[----:B------:R1:W-:Y:S01]  /*6750*/  MUFU.EX2 R178, R0 ;  /* 0x0000000000b27308 */ /* 0x0003e20000000800 */
[C---:B------:R-:W-:Y:S02]  /*6760*/  PRMT R13, R2.reuse, 0x7773, RZ ;  /* 0x00007773020d7816 */ /* 0x040fe400000000ff */
[----:B------:R-:W-:Y:S01]  /*6770*/  PRMT R11, R2, 0x7772, RZ ;  /* 0x00007772020b7816 */ /* 0x000fe200000000ff */
[----:B-1----:R-:W-:-:S04]  /*6780*/  FFMA.FTZ R0, R241, UR4, -R18 ;  /* 0x00000004f1007c23 */ /* 0x002fc80008010812 */
[----:B------:R1:W-:Y:S01]  /*6790*/  MUFU.EX2 R51, R0 ;  /* 0x0000000000337308 */ /* 0x0003e20000000800 */
[----:B------:R-:W-:-:S07]  /*67a0*/  PRMT R14, R2, 0x7771, RZ ;  /* 0x00007771020e7816 */ /* 0x000fce00000000ff */
[----:B------:R-:W2:Y:S01]  /*67b0*/  MUFU.EX2 R39, R8 ;  /* 0x0000000800277308 */ /* 0x000ea20000000800 */
[----:B-1----:R-:W-:-:S07]  /*67c0*/  FFMA.FTZ R0, R242, UR4, -R18 ;  /* 0x00000004f2007c23 */ /* 0x002fce0008010812 */
[----:B------:R1:W3:Y:S02]  /*67d0*/  MUFU.EX2 R49, R0 ;  /* 0x0000000000317308 */ /* 0x0002e40000000800 */
[----:B-1----:R-:W-:Y:S01]  /*67e0*/  LOP3.LUT R0, R246, R50, R3, 0x96, !PT ;  /* 0x00000032f6007212 */ /* 0x002fe200078e9603 */
[----:B------:R-:W-:-:S03]  /*67f0*/  IMAD.MOV.U32 R3, RZ, RZ, R2 ;  /* 0x000000ffff037224 */ /* 0x000fc600078e0002 */
[C---:B------:R-:W-:Y:S02]  /*6800*/  LOP3.LUT R2, R0.reuse, 0xffff, RZ, 0xc0, !PT ;  /* 0x0000ffff00027812 */ /* 0x040fe400078ec0ff */
[----:B------:R-:W-:Y:S02]  /*6810*/  LOP3.LUT R10, R3, 0xff, RZ, 0xc0, !PT ;  /* 0x000000ff030a7812 */ /* 0x000fe400078ec0ff */
[C---:B------:R-:W-:Y:S02]  /*6820*/  PRMT R3, R0.reuse, 0x7632, R3 ;  /* 0x0000763200037816 */ /* 0x040fe40000000003 */
[----:B------:R-:W-:Y:S02]  /*6830*/  LOP3.LUT R12, R0, 0xff, RZ, 0xc0, !PT ;  /* 0x000000ff000c7812 */ /* 0x000fe400078ec0ff */
[----:B------:R-:W-:Y:S02]  /*6840*/  SHF.R.U32.HI R9, RZ, 0x18, R0 ;  /* 0x00000018ff097819 */ /* 0x000fe40000011600 */
[----:B------:R-:W-:-:S04]  /*6850*/  PRMT R0, R11, 0x5410, R13 ;  /* 0x000054100b007816 */ /* 0x000fc8000000000d */
[----:B------:R-:W-:Y:S01]  /*6860*/  LOP3.LUT R0, R0, 0xff00ff, RZ, 0xc0, !PT ;  /* 0x00ff00ff00007812 */ /* 0x000fe200078ec0ff */
[C---:B------:R-:W-:Y:S08]  /*6870*/  HMMA.16816.F32 R28, R4.reuse, R22, R96 ;  /* 0x00000016041c723c */ /* 0x040ff00000001860 */
[C---:B------:R-:W-:Y:S01]  /*6880*/  HMMA.16816.F32 R32, R4.reuse, R34, R68 ;  /* 0x000000220420723c */ /* 0x040fe20000001844 */
[----:B------:R-:W-:Y:S01]  /*6890*/  HSET2.LE.AND R0, R0, R16, PT ;  /* 0x0000001000007233 */ /* 0x000fe20003803000 */
[----:B------:R-:W1:Y:S06]  /*68a0*/  LDSM.16.MT88.4 R20, [R80+0x9c00] ;  /* 0x009c00005014783b */ /* 0x000e6c0000004200 */
[C---:B------:R-:W-:Y:S08]  /*68b0*/  HMMA.16816.F32 R40, R4.reuse, R42, R84 ;  /* 0x0000002a0428723c */ /* 0x040ff00000001854 */
[----:B------:R-:W-:Y:S01]  /*68c0*/  HMMA.16816.F32 R44, R4, R46, R92 ;  /* 0x0000002e042c723c */ /* 0x000fe2000000185c */
[----:B--2---:R-:W-:Y:S01]  /*68d0*/  F2FP.F16.F32.PACK_AB R4, R38, R39 ;  /* 0x000000272604723e */ /* 0x004fe200000000ff */
[----:B------:R-:W2:Y:S03]  /*68e0*/  LDSM.16.MT88.4 R96, [R149+0xac00] ;  /* 0x00ac00009560783b */ /* 0x000ea60000004200 */
[----:B------:R-:W-:Y:S01]  /*68f0*/  LOP3.LUT R143, R4, R0, RZ, 0xc0, !PT ;  /* 0x00000000048f7212 */ /* 0x000fe200078ec0ff */
[----:B------:R-:W-:-:S04]  /*6900*/  FFMA.FTZ R0, R248, UR4, -R37 ;  /* 0x00000004f8007c23 */ /* 0x000fc80008010825 */
[----:B------:R4:W-:Y:S01]  /*6910*/  MUFU.EX2 R17, R0 ;  /* 0x0000000000117308 */ /* 0x0009e20000000800 */
[----:B------:R-:W-:Y:S02]  /*6920*/  SHF.R.U32.HI R8, RZ, 0x8, R2 ;  /* 0x00000008ff087819 */ /* 0x000fe40000011602 */
[----:B------:R-:W-:Y:S02]  /*6930*/  LOP3.LUT R2, R3, 0xff, RZ, 0xc0, !PT ;  /* 0x000000ff03027812 */ /* 0x000fe400078ec0ff */
[----:B------:R-:W-:Y:S02]  /*6940*/  PRMT R10, R10, 0x5410, R14 ;  /* 0x000054100a0a7816 */ /* 0x000fe4000000000e */
[----:B------:R-:W-:Y:S01]  /*6950*/  PRMT R9, R2, 0x5410, R9 ;  /* 0x0000541002097816 */ /* 0x000fe20000000009 */
[----:B----4-:R-:W-:-:S04]  /*6960*/  FFMA.FTZ R0, R249, UR4, -R37 ;  /* 0x00000004f9007c23 */ /* 0x010fc80008010825 */
[----:B------:R4:W-:Y:S01]  /*6970*/  MUFU.EX2 R19, R0 ;  /* 0x0000000000137308 */ /* 0x0009e20000000800 */
[----:B------:R-:W-:Y:S02]  /*6980*/  HSET2.LE.AND R2, R10, R16, PT ;  /* 0x000000100a027233 */ /* 0x000fe40003803000 */
[----:B------:R-:W-:Y:S02]  /*6990*/  F2FP.F16.F32.PACK_AB R3, R178, R144 ;  /* 0x00000090b203723e */ /* 0x000fe400000000ff */
[----:B------:R-:W-:Y:S02]  /*69a0*/  PRMT R8, R12, 0x5410, R8 ;  /* 0x000054100c087816 */ /* 0x000fe40000000008 */
[----:B------:R-:W-:Y:S01]  /*69b0*/  LOP3.LUT R142, R3, R2, RZ, 0xc0, !PT ;  /* 0x00000002038e7212 */ /* 0x000fe200078ec0ff */
[----:B----4-:R-:W-:-:S04]  /*69c0*/  FFMA.FTZ R0, R247, UR4, -R37 ;  /* 0x00000004f7007c23 */ /* 0x010fc80008010825 */
[----:B------:R4:W-:Y:S01]  /*69d0*/  MUFU.EX2 R18, R0 ;  /* 0x0000000000127308 */ /* 0x0009e20000000800 */
[----:B------:R-:W-:Y:S01]  /*69e0*/  LOP3.LUT R2, R245, R48, R15, 0x96, !PT ;  /* 0x00000030f5027212 */ /* 0x000fe200078e960f */
[----:B------:R-:W-:Y:S01]  /*69f0*/  IMAD.MOV.U32 R107, RZ, RZ, R160 ;  /* 0x000000ffff6b7224 */ /* 0x000fe200078e00a0 */
[----:B------:R-:W-:Y:S02]  /*6a00*/  HSET2.LE.AND R5, R8, R16, PT ;  /* 0x0000001008057233 */ /* 0x000fe40003803000 */
[----:B------:R-:W-:Y:S01]  /*6a10*/  F2FP.F16.F32.PACK_AB R6, R55, R53 ;  /* 0x000000353706723e */ /* 0x000fe200000000ff */
[----:B------:R-:W-:-:S04]  /*6a20*/  IMAD.WIDE.U32 R2, R2, -0x2daee0ad, RZ ;  /* 0xd2511f5302027825 */ /* 0x000fc800078e00ff */
[----:B----4-:R-:W-:-:S04]  /*6a30*/  FFMA.FTZ R0, R250, UR4, -R37 ;  /* 0x00000004fa007c23 */ /* 0x010fc80008010825 */
[----:B------:R4:W2:Y:S01]  /*6a40*/  MUFU.EX2 R239, R0 ;  /* 0x0000000000ef7308 */ /* 0x0008a20000000800 */
[----:B------:R-:W-:Y:S02]  /*6a50*/  HSET2.LE.AND R7, R9, R16, PT ;  /* 0x0000001009077233 */ /* 0x000fe40003803000 */
[----:B---3--:R-:W-:Y:S01]  /*6a60*/  F2FP.F16.F32.PACK_AB R8, R49, R51 ;  /* 0x000000333108723e */ /* 0x008fe200000000ff */
[----:B------:R-:W-:Y:S01]  /*6a70*/  IMAD.MOV.U32 R125, RZ, RZ, R140 ;  /* 0x000000ffff7d7224 */ /* 0x000fe200078e008c */
[----:B------:R-:W-:Y:S01]  /*6a80*/  LOP3.LUT R140, R6, R5, RZ, 0xc0, !PT ;  /* 0x00000005068c7212 */ /* 0x000fe200078ec0ff */
[----:B------:R-:W-:Y:S02]  /*6a90*/  IMAD.MOV.U32 R70, RZ, RZ, R107 ;  /* 0x000000ffff467224 */ /* 0x000fe400078e006b */
[----:B----4-:R-:W-:-:S04]  /*6aa0*/  FFMA.FTZ R0, R251, UR4, -R36 ;  /* 0x00000004fb007c23 */ /* 0x010fc80008010824 */
[----:B------:R3:W-:Y:S01]  /*6ab0*/  MUFU.EX2 R13, R0 ;  /* 0x00000000000d7308 */ /* 0x0007e20000000800 */
[----:B------:R-:W-:Y:S01]  /*6ac0*/  IMAD.MOV.U32 R124, RZ, RZ, R141 ;  /* 0x000000ffff7c7224 */ /* 0x000fe200078e008d */
[----:B------:R-:W-:Y:S01]  /*6ad0*/  LOP3.LUT R141, R8, R7, RZ, 0xc0, !PT ;  /* 0x00000007088d7212 */ /* 0x000fe200078ec0ff */
[----:B------:R-:W-:Y:S01]  /*6ae0*/  IMAD.MOV.U32 R5, RZ, RZ, R2 ;  /* 0x000000ffff057224 */ /* 0x000fe200078e0002 */
[C---:B------:R-:W-:Y:S01]  /*6af0*/  PRMT R7, R2.reuse, 0x7771, RZ ;  /* 0x0000777102077816 */ /* 0x040fe200000000ff */
[----:B------:R-:W-:Y:S01]  /*6b00*/  IMAD.MOV.U32 R127, RZ, RZ, R112 ;  /* 0x000000ffff7f7224 */ /* 0x000fe200078e0070 */
[C---:B------:R-:W-:Y:S01]  /*6b10*/  PRMT R6, R2.reuse, 0x7773, RZ ;  /* 0x0000777302067816 */ /* 0x040fe200000000ff */
[----:B------:R-:W-:Y:S01]  /*6b20*/  IMAD.MOV.U32 R126, RZ, RZ, R113 ;  /* 0x000000ffff7e7224 */ /* 0x000fe200078e0071 */
[----:B------:R-:W-:Y:S01]  /*6b30*/  PRMT R4, R2, 0x7772, RZ ;  /* 0x0000777202047816 */ /* 0x000fe200000000ff */
[--C-:B------:R-:W-:Y:S01]  /*6b40*/  FFMA.FTZ R2, R70, UR4, -R36.reuse ;  /* 0x0000000446027c23 */ /* 0x100fe20008010824 */
[----:B---3--:R-:W-:Y:S01]  /*6b50*/  FFMA.FTZ R0, R106, UR4, -R36 ;  /* 0x000000046a007c23 */ /* 0x008fe20008010824 */
[----:B-1----:R-:W-:Y:S01]  /*6b60*/  HMMA.16816.F32 R76, R140, R22, R168 ;  /* 0x000000168c4c723c */ /* 0x002fe200000018a8 */
[----:B------:R-:W-:Y:S01]  /*6b70*/  IMAD.MOV.U32 R240, RZ, RZ, R136 ;  /* 0x000000fffff07224 */ /* 0x000fe200078e0088 */
[----:B------:R-:W-:Y:S01]  /*6b80*/  LDSM.16.MT88.4 R112, [R80+0xac00] ;  /* 0x00ac00005070783b */ /* 0x000fe20000004200 */
[----:B------:R1:W-:Y:S01]  /*6b90*/  MUFU.EX2 R14, R0 ;  /* 0x00000000000e7308 */ /* 0x0003e20000000800 */
[----:B------:R-:W-:-:S02]  /*6ba0*/  PRMT R4, R4, 0x5410, R6 ;  /* 0x0000541004047816 */ /* 0x000fc40000000006 */
[----:B------:R3:W-:Y:S05]  /*6bb0*/  LDSM.16.MT88.4 R8, [R80+0xbc00] ;  /* 0x00bc00005008783b */ /* 0x0007ea0000004200 */
[----:B------:R4:W-:Y:S01]  /*6bc0*/  MUFU.EX2 R249, R2 ;  /* 0x0000000200f97308 */ /* 0x0009e20000000800 */
[----:B-1----:R-:W-:Y:S01]  /*6bd0*/  LOP3.LUT R0, R246, R54, R3, 0x96, !PT ;  /* 0x00000036f6007212 */ /* 0x002fe200078e9603 */
[----:B------:R-:W-:-:S06]  /*6be0*/  FFMA.FTZ R3, R252, UR4, -R36 ;  /* 0x00000004fc037c23 */ /* 0x000fcc0008010824 */
[----:B------:R1:W3:Y:S01]  /*6bf0*/  MUFU.EX2 R12, R3 ;  /* 0x00000003000c7308 */ /* 0x0002e20000000800 */
[----:B----4-:R-:W-:-:S04]  /*6c00*/  LOP3.LUT R2, R0, 0xffff, RZ, 0xc0, !PT ;  /* 0x0000ffff00027812 */ /* 0x010fc800078ec0ff */
[----:B------:R-:W-:Y:S02]  /*6c10*/  SHF.R.U32.HI R2, RZ, 0x8, R2 ;  /* 0x00000008ff027819 */ /* 0x000fe40000011602 */
[----:B-1----:R-:W-:-:S04]  /*6c20*/  LOP3.LUT R3, R5, 0xff, RZ, 0xc0, !PT ;  /* 0x000000ff05037812 */ /* 0x002fc800078ec0ff */
[----:B------:R-:W-:Y:S02]  /*6c30*/  PRMT R6, R3, 0x5410, R7 ;  /* 0x0000541003067816 */ /* 0x000fe40000000007 */
[C---:B------:R-:W-:Y:S02]  /*6c40*/  PRMT R3, R0.reuse, 0x7632, R3 ;  /* 0x0000763200037816 */ /* 0x040fe40000000003 */
[----:B------:R-:W-:Y:S02]  /*6c50*/  LOP3.LUT R5, R0, 0xff, RZ, 0xc0, !PT ;  /* 0x000000ff00057812 */ /* 0x000fe400078ec0ff */
[----:B------:R-:W-:Y:S02]  /*6c60*/  SHF.R.U32.HI R0, RZ, 0x18, R0 ;  /* 0x00000018ff007819 */ /* 0x000fe40000011600 */
[----:B------:R-:W-:Y:S02]  /*6c70*/  LOP3.LUT R3, R3, 0xff, RZ, 0xc0, !PT ;  /* 0x000000ff03037812 */ /* 0x000fe400078ec0ff */
[----:B------:R-:W-:-:S02]  /*6c80*/  LOP3.LUT R4, R4, 0xff00ff, RZ, 0xc0, !PT ;  /* 0x00ff00ff04047812 */ /* 0x000fc400078ec0ff */
[----:B------:R-:W-:Y:S02]  /*6c90*/  PRMT R2, R5, 0x5410, R2 ;  /* 0x0000541005027816 */ /* 0x000fe40000000002 */
[----:B------:R-:W-:Y:S02]  /*6ca0*/  PRMT R7, R3, 0x5410, R0 ;  /* 0x0000541003077816 */ /* 0x000fe40000000000 */
[--C-:B------:R-:W-:Y:S02]  /*6cb0*/  HSET2.LE.AND R0, R6, R16.reuse, PT ;  /* 0x0000001006007233 */ /* 0x100fe40003803000 */
[----:B--2---:R-:W-:Y:S02]  /*6cc0*/  F2FP.F16.F32.PACK_AB R3, R239, R18 ;  /* 0x00000012ef03723e */ /* 0x004fe400000000ff */
[--C-:B------:R-:W-:Y:S02]  /*6cd0*/  HSET2.LE.AND R4, R4, R16.reuse, PT ;  /* 0x0000001004047233 */ /* 0x100fe40003803000 */
[----:B------:R-:W-:-:S02]  /*6ce0*/  HSET2.LE.AND R6, R2, R16, PT ;  /* 0x0000001002067233 */ /* 0x000fc40003803000 */
[----:B---3--:R-:W-:Y:S02]  /*6cf0*/  F2FP.F16.F32.PACK_AB R2, R249, R12 ;  /* 0x0000000cf902723e */ /* 0x008fe400000000ff */
[----:B------:R-:W-:Y:S02]  /*6d00*/  HSET2.LE.AND R7, R7, R16, PT ;  /* 0x0000001007077233 */ /* 0x000fe40003803000 */
[----:B------:R-:W-:Y:S01]  /*6d10*/  LOP3.LUT R170, R3, R0, RZ, 0xc0, !PT ;  /* 0x0000000003aa7212 */ /* 0x000fe200078ec0ff */
[----:B------:R-:W-:Y:S01]  /*6d20*/  HMMA.16816.F32 R88, R140, R96, R180 ;  /* 0x000000608c58723c */ /* 0x000fe200000018b4 */
[----:B------:R-:W-:Y:S01]  /*6d30*/  MOV R136, R148 ;  /* 0x0000009400887202 */ /* 0x000fe20000000f00 */
[----:B------:R-:W-:Y:S01]  /*6d40*/  IMAD.MOV.U32 R80, RZ, RZ, R229 ;  /* 0x000000ffff507224 */ /* 0x000fe200078e00e5 */
[----:B------:R-:W-:Y:S01]  /*6d50*/  F2FP.F16.F32.PACK_AB R0, R14, R13 ;  /* 0x0000000d0e00723e */ /* 0x000fe200000000ff */
[----:B------:R1:W5:Y:S01]  /*6d60*/  LDL.LU R148, [R1+0x78] ;  /* 0x0000780001947983 */ /* 0x0003620000300800 */
[----:B------:R-:W-:Y:S01]  /*6d70*/  IMAD.MOV.U32 R183, RZ, RZ, R228 ;  /* 0x000000ffffb77224 */ /* 0x000fe200078e00e4 */
[----:B------:R-:W-:-:S02]  /*6d80*/  F2FP.F16.F32.PACK_AB R5, R19, R17 ;  /* 0x000000111305723e */ /* 0x000fc400000000ff */
[----:B------:R1:W5:Y:S01]  /*6d90*/  LDL.LU R229, [R1+0x74] ;  /* 0x0000740001e57983 */ /* 0x0003620000300800 */
[----:B------:R-:W-:Y:S01]  /*6da0*/  LOP3.LUT R171, R2, R4, RZ, 0xc0, !PT ;  /* 0x0000000402ab7212 */ /* 0x000fe200078ec0ff */
[----:B------:R-:W-:Y:S01]  /*6db0*/  FADD.FTZ R2, R223, R227 ;  /* 0x000000e3df027221 */ /* 0x000fe20000010000 */
[----:B------:R-:W-:Y:S01]  /*6dc0*/  LOP3.LUT R169, R0, R7, RZ, 0xc0, !PT ;  /* 0x0000000700a97212 */ /* 0x000fe200078ec0ff */
[----:B------:R1:W5:Y:S01]  /*6dd0*/  LDL.LU R228, [R1+0x70] ;  /* 0x0000700001e47983 */ /* 0x0003620000300800 */
[----:B------:R-:W-:Y:S01]  /*6de0*/  FADD.FTZ R0, R217, R218 ;  /* 0x000000dad9007221 */ /* 0x000fe20000010000 */
[----:B------:R-:W-:Y:S02]  /*6df0*/  LOP3.LUT R168, R5, R6, RZ, 0xc0, !PT ;  /* 0x0000000605a87212 */ /* 0x000fe400078ec0ff */
[----:B------:R1:W5:Y:S01]  /*6e00*/  LDL.LU R227, [R1+0x6c] ;  /* 0x00006c0001e37983 */ /* 0x0003620000300800 */
[----:B------:R-:W-:-:S03]  /*6e10*/  FADD.FTZ R5, R222, R216 ;  /* 0x000000d8de057221 */ /* 0x000fc60000010000 */
[----:B------:R1:W5:Y:S04]  /*6e20*/  LDL.LU R223, [R1+0x68] ;  /* 0x0000680001df7983 */ /* 0x0003680000300800 */
[----:B------:R1:W5:Y:S04]  /*6e30*/  LDL.LU R218, [R1+0x64] ;  /* 0x0000640001da7983 */ /* 0x0003680000300800 */
[----:B------:R1:W5:Y:S04]  /*6e40*/  LDL.LU R217, [R1+0x60] ;  /* 0x0000600001d97983 */ /* 0x0003680000300800 */
[----:B------:R1:W5:Y:S01]  /*6e50*/  LDL.LU R216, [R1+0x5c] ;  /* 0x00005c0001d87983 */ /* 0x0003620000300800 */
[----:B------:R-:W-:-:S02]  /*6e60*/  IMAD.MOV.U32 R138, RZ, RZ, R162 ;  /* 0x000000ffff8a7224 */ /* 0x000fc400078e00a2 */
[----:B------:R-:W-:Y:S01]  /*6e70*/  FADD.FTZ R3, R80, R183 ;  /* 0x000000b750037221 */ /* 0x000fe20000010000 */
        /* <DEDUP_REMOVED lines=8> */
[----:B------:R-:W-:Y:S02]  /*6f00*/  IMAD.MOV.U32 R125, RZ, RZ, R232 ;  /* 0x000000ffff7d7224 */ /* 0x000fe400078e00e8 */
[----:B------:R-:W-:Y:S02]  /*6f10*/  IMAD.MOV.U32 R15, RZ, RZ, R116 ;  /* 0x000000ffff0f7224 */ /* 0x000fe400078e0074 */
[----:B------:R-:W-:Y:S01]  /*6f20*/  FADD.FTZ R3, R245, R3 ;  /* 0x00000003f5037221 */ /* 0x000fe20000010000 */
[----:B------:R-:W-:Y:S02]  /*6f30*/  IMAD.MOV.U32 R124, RZ, RZ, R236 ;  /* 0x000000ffff7c7224 */ /* 0x000fe400078e00ec */
[----:B------:R-:W-:-:S02]  /*6f40*/  IMAD.MOV.U32 R250, RZ, RZ, R138 ;  /* 0x000000fffffa7224 */ /* 0x000fc400078e008a */
[----:B------:R-:W-:Y:S01]  /*6f50*/  FADD.FTZ R2, R48, R2 ;  /* 0x0000000230027221 */ /* 0x000fe20000010000 */
[----:B------:R-:W-:Y:S02]  /*6f60*/  IMAD.MOV.U32 R68, RZ, RZ, R127 ;  /* 0x000000ffff447224 */ /* 0x000fe400078e007f */
[----:B------:R-:W-:Y:S01]  /*6f70*/  FADD.FTZ R0, R15, R0 ;  /* 0x000000000f007221 */ /* 0x000fe20000010000 */
[----:B------:R-:W-:Y:S02]  /*6f80*/  IMAD.MOV.U32 R69, RZ, RZ, R126 ;  /* 0x000000ffff457224 */ /* 0x000fe400078e007e */
[----:B------:R-:W-:Y:S01]  /*6f90*/  FADD.FTZ R5, R250, R5 ;  /* 0x00000005fa057221 */ /* 0x000fe20000010000 */
[----:B------:R-:W-:Y:S02]  /*6fa0*/  IMAD.MOV.U32 R248, RZ, RZ, R71 ;  /* 0x000000fffff87224 */ /* 0x000fe400078e0047 */
[----:B------:R-:W-:Y:S02]  /*6fb0*/  IMAD.MOV.U32 R70, RZ, RZ, R125 ;  /* 0x000000ffff467224 */ /* 0x000fe400078e007d */
[----:B------:R-:W-:Y:S01]  /*6fc0*/  FADD.FTZ R3, R68, R3 ;  /* 0x0000000344037221 */ /* 0x000fe20000010000 */
[----:B------:R-:W-:-:S02]  /*6fd0*/  IMAD.MOV.U32 R137, RZ, RZ, R161 ;  /* 0x000000ffff897224 */ /* 0x000fc400078e00a1 */
[----:B------:R-:W-:Y:S02]  /*6fe0*/  IMAD.MOV.U32 R139, RZ, RZ, R163 ;  /* 0x000000ffff8b7224 */ /* 0x000fe400078e00a3 */
[----:B------:R-:W-:Y:S01]  /*6ff0*/  IMAD.MOV.U32 R71, RZ, RZ, R124 ;  /* 0x000000ffff477224 */ /* 0x000fe200078e007c */
[----:B------:R2:W3:Y:S01]  /*7000*/  LDSM.16.MT88.4 R160, [R149+0x9c00] ;  /* 0x009c000095a0783b */ /* 0x0004e20000004200 */
[----:B------:R-:W-:Y:S02]  /*7010*/  IMAD.MOV.U32 R37, RZ, RZ, R238 ;  /* 0x000000ffff257224 */ /* 0x000fe400078e00ee */
[----:B------:R-:W-:Y:S01]  /*7020*/  FADD.FTZ R2, R69, R2 ;  /* 0x0000000245027221 */ /* 0x000fe20000010000 */
[----:B------:R-:W-:Y:S02]  /*7030*/  IMAD.MOV.U32 R247, RZ, RZ, R241 ;  /* 0x000000fffff77224 */ /* 0x000fe400078e00f1 */
[----:B------:R-:W-:Y:S01]  /*7040*/  FADD.FTZ R0, R70, R0 ;  /* 0x0000000046007221 */ /* 0x000fe20000010000 */
[----:B------:R-:W-:Y:S01]  /*7050*/  FADD.FTZ R5, R71, R5 ;  /* 0x0000000547057221 */ /* 0x000fe20000010000 */
[----:B------:R-:W-:Y:S01]  /*7060*/  FADD.FTZ R3, R37, R3 ;  /* 0x0000000325037221 */ /* 0x000fe20000010000 */
[----:B------:R-:W-:-:S02]  /*7070*/  IMAD.MOV.U32 R50, RZ, RZ, R121 ;  /* 0x000000ffff327224 */ /* 0x000fc400078e0079 */
[----:B------:R-:W-:Y:S01]  /*7080*/  FADD.FTZ R0, R247, R0 ;  /* 0x00000000f7007221 */ /* 0x000fe20000010000 */
[----:B------:R-:W-:Y:S01]  /*7090*/  FADD.FTZ R5, R248, R5 ;  /* 0x00000005f8057221 */ /* 0x000fe20000010000 */
[----:B------:R-:W-:Y:S01]  /*70a0*/  FADD.FTZ R4, R234, R3 ;  /* 0x00000003ea047221 */ /* 0x000fe20000010000 */
[----:B------:R-:W-:Y:S02]  /*70b0*/  IMAD.MOV.U32 R243, RZ, RZ, R120 ;  /* 0x000000fffff37224 */ /* 0x000fe400078e0078 */
[----:B------:R-:W-:Y:S02]  /*70c0*/  IMAD.MOV.U32 R244, RZ, RZ, R119 ;  /* 0x000000fffff47224 */ /* 0x000fe400078e0077 */
[----:B--2---:R-:W-:-:S04]  /*70d0*/  IMAD.MOV.U32 R149, RZ, RZ, R237 ;  /* 0x000000ffff957224 */ /* 0x004fc800078e00ed */
[----:B------:R-:W-:Y:S01]  /*70e0*/  FADD.FTZ R2, R149, R2 ;  /* 0x0000000295027221 */ /* 0x000fe20000010000 */
[----:B------:R-:W-:-:S03]  /*70f0*/  IMAD.MOV.U32 R52, RZ, RZ, R123 ;  /* 0x000000ffff347224 */ /* 0x000fc600078e007b */
[----:B------:R-:W-:Y:S01]  /*7100*/  FADD.FTZ R3, R82, R2 ;  /* 0x0000000252037221 */ /* 0x000fe20000010000 */
[----:B------:R-:W-:Y:S01]  /*7110*/  FADD.FTZ R2, R83, R0 ;  /* 0x0000000053027221 */ /* 0x000fe20000010000 */
[----:B------:R-:W-:Y:S02]  /*7120*/  IMAD.MOV.U32 R242, RZ, RZ, R118 ;  /* 0x000000fffff27224 */ /* 0x000fe400078e0076 */
[----:B------:R-:W-:Y:S01]  /*7130*/  FADD.FTZ R0, R50, R5 ;  /* 0x0000000532007221 */ /* 0x000fe20000010000 */
[----:B------:R-:W-:Y:S01]  /*7140*/  MOV R237, R139 ;  /* 0x0000008b00ed7202 */ /* 0x000fe20000000f00 */
[----:B------:R-:W-:Y:S02]  /*7150*/  IMAD.MOV.U32 R241, RZ, RZ, R122 ;  /* 0x000000fffff17224 */ /* 0x000fe400078e007a */
[----:B------:R-:W-:Y:S01]  /*7160*/  FADD.FTZ R4, R243, R4 ;  /* 0x00000004f3047221 */ /* 0x000fe20000010000 */
[----:B------:R-:W-:Y:S01]  /*7170*/  FADD.FTZ R3, R244, R3 ;  /* 0x00000003f4037221 */ /* 0x000fe20000010000 */
[----:B------:R-:W-:-:S02]  /*7180*/  IMAD.MOV.U32 R240, RZ, RZ, R136 ;  /* 0x000000fffff07224 */ /* 0x000fc400078e0088 */
[----:B------:R-:W-:Y:S01]  /*7190*/  FADD.FTZ R2, R242, R2 ;  /* 0x00000002f2027221 */ /* 0x000fe20000010000 */
[----:B------:R-:W-:Y:S02]  /*71a0*/  IMAD.MOV.U32 R238, RZ, RZ, R137 ;  /* 0x000000ffffee7224 */ /* 0x000fe400078e0089 */
[----:B------:R-:W-:Y:S01]  /*71b0*/  FADD.FTZ R0, R52, R0 ;  /* 0x0000000034007221 */ /* 0x000fe20000010000 */
[----:B------:R-:W-:Y:S01]  /*71c0*/  FADD.FTZ R5, R241, R4 ;  /* 0x00000004f1057221 */ /* 0x000fe20000010000 */
[----:B------:R-:W-:Y:S01]  /*71d0*/  FADD.FTZ R4, R237, R3 ;  /* 0x00000003ed047221 */ /* 0x000fe20000010000 */
[----:B------:R-:W-:Y:S02]  /*71e0*/  IMAD.MOV.U32 R232, RZ, RZ, R108 ;  /* 0x000000ffffe87224 */ /* 0x000fe400078e006c */
[----:B------:R-:W-:Y:S01]  /*71f0*/  FADD.FTZ R3, R238, R2 ;  /* 0x00000002ee037221 */ /* 0x000fe20000010000 */
[----:B------:R-:W-:Y:S02]  /*7200*/  IMAD.MOV.U32 R236, RZ, RZ, R109 ;  /* 0x000000ffffec7224 */ /* 0x000fe400078e006d */
        /* <DEDUP_REMOVED lines=9> */
[----:B------:R-:W-:Y:S01]  /*72a0*/  IMAD.MOV.U32 R234, RZ, RZ, R226 ;  /* 0x000000ffffea7224 */ /* 0x000fe200078e00e2 */
[----:B------:R-:W2:Y:S01]  /*72b0*/  S2R R222, SR_TID.X ;  /* 0x0000000000de7919 */ /* 0x000ea20000002100 */
[----:B------:R-:W-:-:S02]  /*72c0*/  IMAD.MOV.U32 R226, RZ, RZ, R81 ;  /* 0x000000ffffe27224 */ /* 0x000fc400078e0051 */
        /* <DEDUP_REMOVED lines=16> */
[----:B---3--:R-:W-:Y:S01]  /*73d0*/  HMMA.16816.F32 R152, R140, R160, R152 ;  /* 0x000000a08c98723c */ /* 0x008fe20000001898 */
[----:B------:R-:W-:Y:S01]  /*73e0*/  FADD.FTZ R4, R18, R4 ;  /* 0x0000000412047221 */ /* 0x000fe20000010000 */
[----:B------:R-:W-:Y:S01]  /*73f0*/  FADD.FTZ R3, R12, R3 ;  /* 0x000000030c037221 */ /* 0x000fe20000010000 */
[----:B------:R-:W-:Y:S01]  /*7400*/  FADD.FTZ R2, R144, R2 ;  /* 0x0000000290027221 */ /* 0x000fe20000010000 */
[----:B------:R-:W-:-:S04]  /*7410*/  FADD.FTZ R0, R39, R0 ;  /* 0x0000000027007221 */ /* 0x000fc80000010000 */
[----:B------:R-:W-:Y:S01]  /*7420*/  HMMA.16816.F32 R164, R140, R162, R164 ;  /* 0x000000a28ca4723c */ /* 0x000fe200000018a4 */
[----:B------:R-:W-:Y:S01]  /*7430*/  FADD.FTZ R239, R239, R4 ;  /* 0x00000004efef7221 */ /* 0x000fe20000010000 */
[----:B------:R-:W-:Y:S01]  /*7440*/  FADD.FTZ R249, R249, R3 ;  /* 0x00000003f9f97221 */ /* 0x000fe20000010000 */
[----:B------:R-:W-:-:S05]  /*7450*/  FADD.FTZ R248, R178, R2 ;  /* 0x00000002b2f87221 */ /* 0x000fca0000010000 */
[----:B------:R-:W-:Y:S01]  /*7460*/  HMMA.16816.F32 R92, R140, R98, R184 ;  /* 0x000000628c5c723c */ /* 0x000fe200000018b8 */
[----:B------:R-:W-:-:S07]  /*7470*/  FADD.FTZ R250, R38, R0 ;  /* 0x0000000026fa7221 */ /* 0x000fce0000010000 */
        /* <DEDUP_REMOVED lines=19> */
[----:B------:R-:W-:-:S04]  /*75b0*/  NOP ;  /* 0x0000000000007918 */ /* 0x000fc80000000000 */
[----:B-12---:R-:W-:-:S15]  /*75c0*/  @!P0 BRA `(.L_x_483) ;  /* 0x0000004400a48947 */ /* 0x006fde0003800000 */
[----:B------:R-:W2:Y:S01]  /*75d0*/  LDL.LU R226, [R1] ;  /* 0x0000000001e27983 */ /* 0x000ea20000300800 */
[----:B------:R-:W1:Y:S01]  /*75e0*/  S2R R222, SR_TID.X ;  /* 0x0000000000de7919 */ /* 0x000e620000002100 */
[----:B------:R-:W-:Y:S01]  /*75f0*/  VIADD R233, R224, 0x9e3779b9 ;  /* 0x9e3779b9e0e97836 */ /* 0x000fe20000000000 */
[----:B------:R-:W3:Y:S01]  /*7600*/  S2UR UR5, SR_CgaCtaId ;  /* 0x00000000000579c3 */ /* 0x000ee20000008800 */
[----:B------:R-:W4:Y:S01]  /*7610*/  LDCU UR4, c[0x0][0x440] ;  /* 0x00008800ff0477ac */ /* 0x000f220008000800 */
[----:B------:R-:W2:Y:S01]  /*7620*/  LDL.64 R230, [R1+0x18] ;  /* 0x0000180001e67983 */ /* 0x000ea20000100a00 */
[----:B------:R-:W1:Y:S03]  /*7630*/  LDCU UR6, c[0x0][0x440] ;  /* 0x00008800ff0677ac */ /* 0x000e660008000800 */
[----:B------:R-:W2:Y:S01]  /*7640*/  LDL.64 R234, [R1+0x20] ;  /* 0x0000200001ea7983 */ /* 0x000ea20000100a00 */
[-C--:B------:R-:W-:Y:S01]  /*7650*/  LOP3.LUT R2, R150, R233.reuse, RZ, 0x3c, !PT ;  /* 0x000000e996027212 */ /* 0x080fe200078e3cff */
[----:B------:R-:W2:Y:S01]  /*7660*/  LDC.64 R242, c[0x0][0x3c0] ;  /* 0x0000f000fff27b82 */ /* 0x000ea20000000a00 */
[----:B------:R-:W-:Y:S01]  /*7670*/  LOP3.LUT R0, R176, R233, RZ, 0x3c, !PT ;  /* 0x000000e9b0007212 */ /* 0x000fe200078e3cff */
[----:B------:R-:W-:Y:S01]  /*7680*/  IMAD.MOV.U32 R221, RZ, RZ, 0x20 ;  /* 0x00000020ffdd7424 */ /* 0x000fe200078e00ff */
[----:B------:R-:W-:Y:S01]  /*7690*/  IADD3 R233, PT, PT, R224, 0x3c6ef372, RZ ;  /* 0x3c6ef372e0e97810 */ /* 0x000fe20007ffe0ff */
[----:B------:R-:W-:Y:S01]  /*76a0*/  STL [R1+0x8], R2 ;  /* 0x0000080201007387 */ /* 0x000fe20000100800 */
[----:B------:R-:W-:Y:S01]  /*76b0*/  IMAD.MOV.U32 R150, RZ, RZ, R145 ;  /* 0x000000ffff967224 */ /* 0x000fe200078e0091 */
[----:B------:R-:W-:Y:S01]  /*76c0*/  UMOV UR7, 0x400 ;  /* 0x0000040000077882 */ /* 0x000fe20000000000 */
[----:B------:R-:W-:Y:S01]  /*76d0*/  IMAD.MOV.U32 R149, RZ, RZ, R146 ;  /* 0x000000ffff957224 */ /* 0x000fe200078e0092 */
[----:B------:R1:W-:Y:S01]  /*76e0*/  STL [R1+0x10], R0 ;  /* 0x0000100001007387 */ /* 0x0003e20000100800 */
[----:B------:R-:W-:-:S02]  /*76f0*/  IMAD.MOV.U32 R144, RZ, RZ, R147 ;  /* 0x000000ffff907224 */ /* 0x000fc400078e0093 */
[----:B-----5:R-:W-:Y:S01]  /*7700*/  IMAD.MOV.U32 R3, RZ, RZ, R148 ;  /* 0x000000ffff037224 */ /* 0x020fe200078e0094 */
[----:B----4-:R-:W-:Y:S01]  /*7710*/  ISETP.GE.AND P5, PT, R227, UR4, PT ;  /* 0x00000004e3007c0c */ /* 0x010fe2000bfa6270 */
[----:B------:R-:W4:Y:S01]  /*7720*/  LDCU UR4, c[0x0][0x45c] ;  /* 0x00008b80ff0477ac */ /* 0x000f220008000800 */
[----:B---3--:R-:W-:Y:S01]  /*7730*/  ULEA UR5, UR5, UR7, 0x18 ;  /* 0x0000000705057291 */ /* 0x008fe2000f8ec0ff */
[C---:B-1----:R-:W-:Y:S01]  /*7740*/  IMAD.SHL.U32 R220, R222.reuse, 0x20, RZ ;  /* 0x00000020dedc7824 */ /* 0x042fe200078e00ff */
[----:B------:R-:W-:-:S04]  /*7750*/  LOP3.LUT P0, RZ, R222, 0x4, RZ, 0xc0, !PT ;  /* 0x00000004deff7812 */ /* 0x000fc8000780c0ff */
[----:B------:R-:W-:Y:S02]  /*7760*/  SEL R221, R221, 0xffffffe0, !P0 ;  /* 0xffffffe0dddd7807 */ /* 0x000fe40004000000 */
[----:B------:R-:W-:-:S04]  /*7770*/  SHF.L.U32 R0, R222, 0x4, RZ ;  /* 0x00000004de007819 */ /* 0x000fc800000006ff */
[----:B------:R-:W-:-:S04]  /*7780*/  LOP3.LUT R219, R0, 0x100, RZ, 0xc0, !PT ;  /* 0x0000010000db7812 */ /* 0x000fc800078ec0ff */
[----:B------:R-:W-:Y:S01]  /*7790*/  LOP3.LUT R219, R219, 0x20, R220, 0xf8, !PT ;  /* 0x00000020dbdb7812 */ /* 0x000fe200078ef8dc */
[----:B--2---:R-:W-:Y:S01]  /*77a0*/  VIADD R226, R226, 0xfffffffe ;  /* 0xfffffffee2e27836 */ /* 0x004fe20000000000 */
[-C--:B------:R-:W-:Y:S02]  /*77b0*/  LOP3.LUT R2, R231, R233.reuse, RZ, 0x3c, !PT ;  /* 0x000000e9e7027212 */ /* 0x080fe400078e3cff */
[----:B------:R-:W-:-:S03]  /*77c0*/  LOP3.LUT R0, R235, R233, RZ, 0x3c, !PT ;  /* 0x000000e9eb007212 */ /* 0x000fc600078e3cff */
[----:B------:R1:W-:Y:S04]  /*77d0*/  STL [R1+0x4], R2 ;  /* 0x0000040201007387 */ /* 0x0003e80000100800 */
[----:B------:R1:W-:Y:S01]  /*77e0*/  STL [R1+0xc], R0 ;  /* 0x00000c0001007387 */ /* 0x0003e20000100800 */
[----:B----4-:R-:W-:Y:S05]  /*77f0*/  BRA `(.L_x_484) ;  /* 0x0000000000c47947 */ /* 0x010fea0003800000 */
.L_x_486:
[----:B------:R-:W1:Y:S01]  /*7800*/  LDC.64 R172, c[0x0][0x3b8] ;  /* 0x0000ee00ffac7b82 */ /* 0x000e620000000a00 */
[----:B------:R-:W-:Y:S01]  /*7810*/  VIADD R0, R226, 0xffffffff ;  /* 0xffffffffe2007836 */ /* 0x000fe20000000000 */
[----:B------:R-:W-:Y:S03]  /*7820*/  ISETP.GE.AND P5, PT, R227, UR6, PT ;  /* 0x00000006e3007c0c */ /* 0x000fe6000bfa6270 */
        /* <DEDUP_REMOVED lines=8> */
[C---:B------:R-:W-:Y:S01]  /*78b0*/  LEA R145, P1, R172.reuse, R0, 0x5 ;  /* 0x00000000ac917211 */ /* 0x040fe200078228ff */
[----:B------:R-:W-:Y:S01]  /*78c0*/  @!PT LDS RZ, [RZ] ;  /* 0x00000000fffff984 */ /* 0x000fe20000000800 */
[----:B------:R-:W-:Y:S01]  /*78d0*/  @!PT LDS RZ, [RZ] ;  /* 0x00000000fffff984 */ /* 0x000fe20000000800 */
[----:B------:R-:W-:Y:S01]  /*78e0*/  @!PT LDS RZ, [RZ] ;  /* 0x00000000fffff984 */ /* 0x000fe20000000800 */
[----:B------:R1:W-:Y:S03]  /*78f0*/  @!P5 LDGSTS.E.BYPASS.LTC128B.128 [R223+0x6000], desc[UR16][R188.64] ;  /* 0x06000000bcdfdfae */ /* 0x0003e6000b981a10 */
[CC--:B------:R-:W-:Y:S01]  /*7900*/  LEA R146, P6, R145.reuse, R229.reuse, 0x1 ;  /* 0x000000e591927211 */ /* 0x0c0fe200078c08ff */
[----:B------:R1:W-:Y:S01]  /*7910*/  @P5 STS.128 [R223+0x6000], RZ ;  /* 0x006000ffdf005388 */ /* 0x0003e20000000c00 */
[----:B------:R-:W-:Y:S02]  /*7920*/  LEA.HI.X R147, R172, R2, R173, 0x5, P1 ;  /* 0x00000002ac937211 */ /* 0x000fe400008f2cad */
[C---:B------:R-:W-:Y:S01]  /*7930*/  @!P3 LEA R172, P1, R0.reuse, R229, 0x1 ;  /* 0x000000e500acb211 */ /* 0x040fe200078208ff */
        /* <DEDUP_REMOVED lines=29> */
.L_x_484:
[----:B------:R-:W2:Y:S01]  /*7b10*/  LDL R8, [R1+0x50] ;  /* 0x0000500001087983 */ /* 0x000ea20000100800 */
[----:B------:R-:W-:Y:S05]  /*7b20*/  DEPBAR.LE SB0, 0x0 ;  /* 0x000080000000791a */ /* 0x000fea0000000000 */
[----:B------:R-:W3:Y:S01]  /*7b30*/  LDL R10, [R1+0x4c] ;  /* 0x00004c00010a7983 */ /* 0x000ee20000100800 */
[----:B------:R-:W-:Y:S01]  /*7b40*/  IMAD.WIDE.U32 R4, R226, R242, RZ ;  /* 0x000000f2e2047225 */ /* 0x000fe200078e00ff */
[----:B------:R-:W-:Y:S01]  /*7b50*/  SHF.R.U32.HI R217, RZ, 0x1, R222 ;  /* 0x00000001ffd97819 */ /* 0x000fe200000116de */
[----:B------:R-:W-:Y:S02]  /*7b60*/  BAR.SYNC.DEFER_BLOCKING 0x0 ;  /* 0x0000000000007b1d */ /* 0x000fe40000010000 */
[----:B------:R-:W-:Y:S02]  /*7b70*/  IMAD.SHL.U32 R11, R222, 0x8, RZ ;  /* 0x00000008de0b7824 */ /* 0x000fe400078e00ff */
[----:B-1----:R-:W-:Y:S02]  /*7b80*/  IMAD R0, R226, R243, R5 ;  /* 0x000000f3e2007224 */ /* 0x002fe400078e0205 */
[----:B------:R-:W-:Y:S01]  /*7b90*/  IMAD.SHL.U32 R2, R4, 0x40, RZ ;  /* 0x0000004004027824 */ /* 0x000fe200078e00ff */
[----:B------:R-:W-:Y:S01]  /*7ba0*/  LOP3.LUT R227, R11, 0x18, RZ, 0xc0, !PT ;  /* 0x000000180be37812 */ /* 0x000fe200078ec0ff */
[----:B------:R-:W-:Y:S01]  /*7bb0*/  IMAD.SHL.U32 R216, R222, 0x4, RZ ;  /* 0x00000004ded87824 */ /* 0x000fe200078e00ff */
[--C-:B------:R-:W-:Y:S01]  /*7bc0*/  SHF.L.U64.HI R5, R4, 0x6, R0.reuse ;  /* 0x0000000604057819 */ /* 0x100fe20000010200 */
[----:B------:R-:W-:Y:S01]  /*7bd0*/  STL [R1+0x48], R11 ;  /* 0x0000480b01007387 */ /* 0x000fe20000100800 */
[C---:B------:R-:W-:Y:S04]  /*7be0*/  LEA R2, P1, R242.reuse, R2, 0x5 ;  /* 0x00000002f2027211 */ /* 0x040fe800078228ff */
[----:B------:R-:W-:Y:S02]  /*7bf0*/  LEA.HI.X R5, R242, R5, R243, 0x5, P1 ;  /* 0x00000005f2057211 */ /* 0x000fe400008f2cf3 */
[-C--:B--2---:R-:W-:Y:S02]  /*7c00*/  LEA R6, P2, R4, R8.reuse, 0x7 ;  /* 0x0000000804067211 */ /* 0x084fe400078438ff */
[----:B------:R-:W-:Y:S02]  /*7c10*/  LEA R8, P1, R2, R8, 0x1 ;  /* 0x0000000802087211 */ /* 0x000fe400078208ff */
[-C--:B---3--:R-:W-:Y:S02]  /*7c20*/  LEA.HI.X R7, R4, R10.reuse, R0, 0x7, P2 ;  /* 0x0000000a04077211 */ /* 0x088fe400010f3c00 */
[C---:B------:R-:W-:Y:S02]  /*7c30*/  LOP3.LUT R0, R227.reuse, 0x20, RZ, 0xfc, !PT ;  /* 0x00000020e3007812 */ /* 0x040fe400078efcff */
[----:B------:R-:W-:Y:S01]  /*7c40*/  LOP3.LUT R4, R227, 0x40, RZ, 0xfc, !PT ;  /* 0x00000040e3047812 */ /* 0x000fe200078efcff */
[----:B------:R-:W-:Y:S01]  /*7c50*/  @!PT LDS RZ, [RZ] ;  /* 0x00000000fffff984 */ /* 0x000fe20000000800 */
[----:B------:R-:W-:Y:S01]  /*7c60*/  @!PT LDS RZ, [RZ] ;  /* 0x00000000fffff984 */ /* 0x000fe20000000800 */
[----:B------:R-:W-:Y:S01]  /*7c70*/  @!PT LDS RZ, [RZ] ;  /* 0x00000000fffff984 */ /* 0x000fe20000000800 */
[----:B------:R-:W-:Y:S01]  /*7c80*/  @!P5 LDGSTS.E.BYPASS.LTC128B.128 [R223+0x9000], desc[UR16][R6.64] ;  /* 0x0900000006dfdfae */ /* 0x000fe2000b981a10 */
[----:B------:R-:W-:Y:S02]  /*7c90*/  ISETP.GE.AND P4, PT, R0, UR6, PT ;  /* 0x0000000600007c0c */ /* 0x000fe4000bf86270 */
[----:B------:R-:W-:Y:S03]  /*7ca0*/  ISETP.GE.AND P3, PT, R4, UR6, PT ;  /* 0x0000000604007c0c */ /* 0x000fe6000bf66270 */
[----:B------:R1:W-:Y:S01]  /*7cb0*/  STL [R1+0x28], R0 ;  /* 0x0000280001007387 */ /* 0x0003e20000100800 */
[----:B------:R-:W-:Y:S01]  /*7cc0*/  LEA.HI.X R9, R2, R10, R5, 0x1, P1 ;  /* 0x0000000a02097211 */ /* 0x000fe200008f0c05 */
[----:B------:R-:W-:Y:S01]  /*7cd0*/  IMAD.SHL.U32 R10, R222, 0x10, RZ ;  /* 0x00000010de0a7824 */ /* 0x000fe200078e00ff */
[----:B------:R-:W-:Y:S03]  /*7ce0*/  LOP3.LUT R2, R217, 0x8, RZ, 0xc0, !PT ;  /* 0x00000008d9027812 */ /* 0x000fe600078ec0ff */
[----:B------:R-:W-:Y:S01]  /*7cf0*/  @P5 STS.128 [R223+0x9000], RZ ;  /* 0x009000ffdf005388 */ /* 0x000fe20000000c00 */
[----:B------:R-:W-:Y:S02]  /*7d00*/  ISETP.NE.AND P1, PT, R226, RZ, PT ;  /* 0x000000ffe200720c */ /* 0x000fe40003f25270 */
[----:B------:R-:W-:Y:S03]  /*7d10*/  LOP3.LUT R218, R10, 0x3e00, RZ, 0xc0, !PT ;  /* 0x00003e000ada7812 */ /* 0x000fe600078ec0ff */
        /* <DEDUP_REMOVED lines=10> */
[----:B------:R-:W-:Y:S01]  /*7dc0*/  @P3 STS.128 [R223+0xb000], RZ ;  /* 0x00b000ffdf003388 */ /* 0x000fe20000000c00 */
[----:B-1----:R-:W-:Y:S05]  /*7dd0*/  LOP3.LUT R0, R216, 0x18, RZ, 0xc0, !PT ;  /* 0x00000018d8007812 */ /* 0x002fea00078ec0ff */
[----:B------:R-:W-:Y:S01]  /*7de0*/  @!PT LDS RZ, [RZ] ;  /* 0x00000000fffff984 */ /* 0x000fe20000000800 */
[----:B------:R-:W-:Y:S01]  /*7df0*/  @!PT LDS RZ, [RZ] ;  /* 0x00000000fffff984 */ /* 0x000fe20000000800 */
[----:B------:R-:W-:Y:S01]  /*7e00*/  @!PT LDS RZ, [RZ] ;  /* 0x00000000fffff984 */ /* 0x000fe20000000800 */
[----:B------:R-:W-:Y:S01]  /*7e10*/  @!P5 LDGSTS.E.BYPASS.LTC128B.128 [R223+0x9800], desc[UR16][R8.64] ;  /* 0x0980000008dfdfae */ /* 0x000fe2000b981a10 */
[--C-:B------:R-:W-:Y:S05]  /*7e20*/  LOP3.LUT R0, R0, 0xc0, R220.reuse, 0xf8, !PT ;  /* 0x000000c000007812 */ /* 0x100fea00078ef8dc */
[----:B------:R-:W-:Y:S01]  /*7e30*/  @P5 STS.128 [R223+0x9800], RZ ;  /* 0x009800ffdf005388 */ /* 0x000fe20000000c00 */
[----:B------:R-:W-:Y:S02]  /*7e40*/  LOP3.LUT R151, R0, R2, RZ, 0x3c, !PT ;  /* 0x0000000200977212 */ /* 0x000fe400078e3cff */
[----:B--2---:R-:W-:Y:S03]  /*7e50*/  LOP3.LUT R4, R218, 0x120, R220, 0xf8, !PT ;  /* 0x00000120da047812 */ /* 0x004fe600078ef8dc */
[----:B------:R-:W-:Y:S01]  /*7e60*/  @!PT LDS RZ, [RZ] ;  /* 0x00000000fffff984 */ /* 0x000fe20000000800 */
[----:B------:R-:W-:Y:S01]  /*7e70*/  @!PT LDS RZ, [RZ] ;  /* 0x00000000fffff984 */ /* 0x000fe20000000800 */
[----:B------:R-:W-:Y:S01]  /*7e80*/  @!PT LDS RZ, [RZ] ;  /* 0x00000000fffff984 */ /* 0x000fe20000000800 */
[----:B------:R-:W-:Y:S01]  /*7e90*/  @!P4 LDGSTS.E.BYPASS.LTC128B.128 [R223+0xa800], desc[UR16][R8.64+0x40] ;  /* 0x0a80004008dfcfae */ /* 0x000fe2000b981a10 */
[----:B------:R-:W-:Y:S02]  /*7ea0*/  LOP3.LUT R0, R0, 0x8, R222, 0x78, !PT ;  /* 0x0000000800007812 */ /* 0x000fe400078e78de */
[----:B------:R-:W-:Y:S03]  /*7eb0*/  LOP3.LUT R2, R4, R151, RZ, 0xfc, !PT ;  /* 0x0000009704027212 */ /* 0x000fe600078efcff */
[----:B------:R-:W-:Y:S01]  /*7ec0*/  @P4 STS.128 [R223+0xa800], RZ ;  /* 0x00a800ffdf004388 */ /* 0x000fe20000000c00 */
[----:B------:R-:W-:Y:S02]  /*7ed0*/  LOP3.LUT R0, R219, R0, RZ, 0xfc, !PT ;  /* 0x00000000db007212 */ /* 0x000fe400078efcff */
[----:B------:R-:W-:Y:S03]  /*7ee0*/  LEA R2, R2, UR5, 0x1 ;  /* 0x0000000502027c11 */ /* 0x000fe6000f8e08ff */
[----:B------:R-:W-:Y:S01]  /*7ef0*/  @!PT LDS RZ, [RZ] ;  /* 0x00000000fffff984 */ /* 0x000fe20000000800 */
[----:B------:R-:W-:Y:S01]  /*7f00*/  @!PT LDS RZ, [RZ] ;  /* 0x00000000fffff984 */ /* 0x000fe20000000800 */
[----:B------:R-:W-:Y:S01]  /*7f10*/  @!PT LDS RZ, [RZ] ;  /* 0x00000000fffff984 */ /* 0x000fe20000000800 */
[----:B------:R1:W-:Y:S01]  /*7f20*/  @!P3 LDGSTS.E.BYPASS.LTC128B.128 [R223+0xb800], desc[UR16][R8.64+0x80] ;  /* 0x0b80008008dfbfae */ /* 0x0003e2000b981a10 */
[----:B------:R-:W-:Y:S05]  /*7f30*/  LEA R0, R0, UR5, 0x1 ;  /* 0x0000000500007c11 */ /* 0x000fea000f8e08ff */
[----:B------:R-:W-:Y:S01]  /*7f40*/  @P3 STS.128 [R223+0xb800], RZ ;  /* 0x00b800ffdf003388 */ /* 0x000fe20000000c00 */
[C---:B------:R-:W-:Y:S02]  /*7f50*/  IMAD.IADD R145, R221.reuse, 0x1, R2 ;  /* 0x00000001dd917824 */ /* 0x040fe400078e0202 */
[----:B------:R-:W-:Y:S03]  /*7f60*/  IMAD.IADD R212, R221, 0x1, R0 ;  /* 0x00000001ddd47824 */ /* 0x000fe600078e0200 */
[----:B------:R-:W-:Y:S06]  /*7f70*/  LDSM.16.M88.4 R64, [R2] ;  /* 0x000000000240783b */ /* 0x000fec0000000200 */
[----:B------:R-:W3:Y:S06]  /*7f80*/  LDSM.16.M88.4 R16, [R0+0x6000] ;  /* 0x006000000010783b */ /* 0x000eec0000000200 */
[----:B------:R-:W1:Y:S06]  /*7f90*/  LDSM.16.M88.4 R60, [R2+0x1000] ;  /* 0x00100000023c783b */ /* 0x000e6c0000000200 */
[----:B------:R-:W2:Y:S06]  /*7fa0*/  LDSM.16.M88.4 R32, [R0+0x6400] ;  /* 0x006400000020783b */ /* 0x000eac0000000200 */
[----:B------:R-:W4:Y:S06]  /*7fb0*/  LDL R251, [R1+0x8] ;  /* 0x0000080001fb7983 */ /* 0x000f2c0000100800 */
[----:B------:R-:W5:Y:S06]  /*7fc0*/  LDSM.16.M88.4 R48, [R0+0x6800] ;  /* 0x006800000030783b */ /* 0x000f6c0000000200 */
[----:B------:R-:W4:Y:S06]  /*7fd0*/  LDL.64 R246, [R1+0x38] ;  /* 0x0000380001f67983 */ /* 0x000f2c0000100a00 */
[----:B------:R-:W5:Y:S06]  /*7fe0*/  LDSM.16.M88.4 R172, [R0+0x6c00] ;  /* 0x006c000000ac783b */ /* 0x000f6c0000000200 */
[----:B------:R-:W4:Y:S01]  /*7ff0*/  LDL R231, [R1+0x4] ;  /* 0x0000040001e77983 */ /* 0x000f220000100800 */
[-C--:B---3--:R-:W-:Y:S05]  /*8000*/  HMMA.16816.F32 R4, R64, R16.reuse, RZ ;  /* 0x000000104004723c */ /* 0x088fea00000018ff */
[----:B------:R-:W-:Y:S03]  /*8010*/  LDSM.16.M88.4 R176, [R145] ;  /* 0x0000000091b0783b */ /* 0x000fe60000000200 */
[C---:B-1----:R-:W-:Y:S03]  /*8020*/  HMMA.16816.F32 R8, R60.reuse, R16, RZ ;  /* 0x000000103c08723c */ /* 0x042fe600000018ff */
[----:B------:R-:W3:Y:S06]  /*8030*/  LDL R241, [R1+0x10] ;  /* 0x0000100001f17983 */ /* 0x000eec0000100800 */
[----:B------:R-:W1:Y:S01]  /*8040*/  LDSM.16.M88.4 R180, [R212+0x6000] ;  /* 0x00600000d4b4783b */ /* 0x000e620000000200 */
[-C--:B------:R-:W-:Y:S05]  /*8050*/  HMMA.16816.F32 R12, R60, R18.reuse, RZ ;  /* 0x000000123c0c723c */ /* 0x080fea00000018ff */
[----:B------:R-:W3:Y:S06]  /*8060*/  LDL R240, [R1+0xc] ;  /* 0x00000c0001f07983 */ /* 0x000eec0000100800 */
[----:B------:R-:W1:Y:S01]  /*8070*/  LDSM.16.M88.4 R184, [R145+0x1000] ;  /* 0x0010000091b8783b */ /* 0x000e620000000200 */
[C---:B------:R-:W-:Y:S05]  /*8080*/  HMMA.16816.F32 R16, R64.reuse, R18, RZ ;  /* 0x000000124010723c */ /* 0x040fea00000018ff */
[----:B------:R-:W3:Y:S03]  /*8090*/  LDL.64 R236, [R1+0x40] ;  /* 0x0000400001ec7983 */ /* 0x000ee60000100a00 */
[-C--:B--2---:R-:W-:Y:S03]  /*80a0*/  HMMA.16816.F32 R20, R64, R32.reuse, RZ ;  /* 0x000000204014723c */ /* 0x084fe600000018ff */
[----:B------:R-:W2:Y:S06]  /*80b0*/  LDSM.16.M88.4 R188, [R212+0x6400] ;  /* 0x00640000d4bc783b */ /* 0x000eac0000000200 */
[----:B------:R-:W3:Y:S01]  /*80c0*/  LDL.64 R244, [R1+0x18] ;  /* 0x0000180001f47983 */ /* 0x000ee20000100a00 */
[C---:B------:R-:W-:Y:S05]  /*80d0*/  HMMA.16816.F32 R24, R60.reuse, R32, RZ ;  /* 0x000000203c18723c */ /* 0x040fea00000018ff */
[----:B------:R-:W-:Y:S03]  /*80e0*/  LDSM.16.M88.4 R192, [R212+0x6c00] ;  /* 0x006c0000d4c0783b */ /* 0x000fe60000000200 */
[-C--:B------:R-:W-:Y:S03]  /*80f0*/  HMMA.16816.F32 R28, R60, R34.reuse, RZ ;  /* 0x000000223c1c723c */ /* 0x080fe600000018ff */
[----:B------:R-:W3:Y:S06]  /*8100*/  LDL.64 R234, [R1+0x20] ;  /* 0x0000200001ea7983 */ /* 0x000eec0000100a00 */
[----:B------:R-:W-:Y:S01]  /*8110*/  LDSM.16.M88.4 R196, [R0+0x7000] ;  /* 0x0070000000c4783b */ /* 0x000fe20000000200 */
[C---:B------:R-:W-:Y:S05]  /*8120*/  HMMA.16816.F32 R32, R64.reuse, R34, RZ ;  /* 0x000000224020723c */ /* 0x040fea00000018ff */
[----:B------:R-:W0:Y:S06]  /*8130*/  LDGDEPBAR ;  /* 0x00000000000079af */ /* 0x000e2c0000000000 */
[----:B------:R-:W-:Y:S01]  /*8140*/  LDSM.16.M88.4 R200, [R2+0x3000] ;  /* 0x0030000002c8783b */ /* 0x000fe20000000200 */
[-C--:B-----5:R-:W-:Y:S05]  /*8150*/  HMMA.16816.F32 R36, R64, R48.reuse, RZ ;  /* 0x000000304024723c */ /* 0x0a0fea00000018ff */
[----:B------:R-:W-:Y:S03]  /*8160*/  LDSM.16.M88.4 R204, [R0+0x7400] ;  /* 0x0074000000cc783b */ /* 0x000fe60000000200 */
[C---:B------:R-:W-:Y:S03]  /*8170*/  HMMA.16816.F32 R40, R60.reuse, R48, RZ ;  /* 0x000000303c28723c */ /* 0x040fe600000018ff */
[----:B------:R-:W-:Y:S05]  /*8180*/  LDSM.16.M88.4 R208, [R0+0x7800] ;  /* 0x0078000000d0783b */ /* 0x000fea0000000200 */
[-C--:B------:R-:W-:Y:S08]  /*8190*/  HMMA.16816.F32 R44, R60, R50.reuse, RZ ;  /* 0x000000323c2c723c */ /* 0x080ff000000018ff */
[C---:B------:R-:W-:Y:S08]  /*81a0*/  HMMA.16816.F32 R48, R64.reuse, R50, RZ ;  /* 0x000000324030723c */ /* 0x040ff000000018ff */
[-C--:B------:R-:W-:Y:S08]  /*81b0*/  HMMA.16816.F32 R52, R64, R172.reuse, RZ ;  /* 0x000000ac4034723c */ /* 0x080ff000000018ff */
[C---:B------:R-:W-:Y:S08]  /*81c0*/  HMMA.16816.F32 R56, R60.reuse, R172, RZ ;  /* 0x000000ac3c38723c */ /* 0x040ff000000018ff */
[-C--:B------:R-:W-:Y:S08]  /*81d0*/  HMMA.16816.F32 R60, R60, R174.reuse, RZ ;  /* 0x000000ae3c3c723c */ /* 0x080ff000000018ff */
[----:B------:R-:W-:Y:S01]  /*81e0*/  HMMA.16816.F32 R64, R64, R174, RZ ;  /* 0x000000ae4040723c */ /* 0x000fe200000018ff */
[----:B------:R-:W5:Y:S07]  /*81f0*/  LDSM.16.M88.4 R172, [R212+0x6800] ;  /* 0x00680000d4ac783b */ /* 0x000f6e0000000200 */
        /* <DEDUP_REMOVED lines=17> */
[-C--:B------:R-:W-:Y:S01]  /*8310*/  HMMA.16816.F32 R60, R184, R194.reuse, R60 ;  /* 0x000000c2b83c723c */ /* 0x080fe2000000183c */
[----:B------:R-:W-:Y:S07]  /*8320*/  LDSM.16.M88.4 R184, [R212+0x7000] ;  /* 0x00700000d4b8783b */ /* 0x000fee0000000200 */
[----:B------:R-:W-:Y:S01]  /*8330*/  HMMA.16816.F32 R64, R176, R194, R64 ;  /* 0x000000c2b040723c */ /* 0x000fe20000001840 */
[----:B------:R-:W5:Y:S06]  /*8340*/  LDSM.16.M88.4 R176, [R145+0x2000] ;  /* 0x0020000091b0783b */ /* 0x000f6c0000000200 */
[----:B------:R-:W4:Y:S01]  /*8350*/  LDSM.16.M88.4 R192, [R212+0x7400] ;  /* 0x00740000d4c0783b */ /* 0x000f220000000200 */
[-C--:B-1----:R-:W-:Y:S08]  /*8360*/  HMMA.16816.F32 R4, R180, R196.reuse, R4 ;  /* 0x000000c4b404723c */ /* 0x082ff00000001804 */
        /* <DEDUP_REMOVED lines=14> */
[-C--:B--2---:R-:W-:Y:S08]  /*8450*/  HMMA.16816.F32 R52, R180, R172.reuse, R52 ;  /* 0x000000acb434723c */ /* 0x084ff00000001834 */
[C---:B------:R-:W-:Y:S08]  /*8460*/  HMMA.16816.F32 R56, R200.reuse, R172, R56 ;  /* 0x000000acc838723c */ /* 0x040ff00000001838 */
[-C--:B------:R-:W-:Y:S01]  /*8470*/  HMMA.16816.F32 R60, R200, R174.reuse, R60 ;  /* 0x000000aec83c723c */ /* 0x080fe2000000183c */
[----:B------:R-:W2:Y:S07]  /*8480*/  LDSM.16.M88.4 R200, [R2+0x4000] ;  /* 0x0040000002c8783b */ /* 0x000eae0000000200 */
[----:B------:R-:W-:Y:S01]  /*8490*/  HMMA.16816.F32 R64, R180, R174, R64 ;  /* 0x000000aeb440723c */ /* 0x000fe20000001840 */
[----:B------:R-:W2:Y:S06]  /*84a0*/  LDSM.16.M88.4 R172, [R2+0x5000] ;  /* 0x0050000002ac783b */ /* 0x000eac0000000200 */
[----:B------:R-:W2:Y:S01]  /*84b0*/  LDSM.16.M88.4 R180, [R0+0x8400] ;  /* 0x0084000000b4783b */ /* 0x000ea20000000200 */
[-C--:B-----5:R-:W-:Y:S08]  /*84c0*/  HMMA.16816.F32 R4, R176, R184.reuse, R4 ;  /* 0x000000b8b004723c */ /* 0x0a0ff00000001804 */
        /* <DEDUP_REMOVED lines=19> */
[----:B------:R-:W1:Y:S06]  /*8600*/  LDSM.16.M88.4 R176, [R0+0x8800] ;  /* 0x0088000000b0783b */ /* 0x000e6c0000000200 */
[----:B------:R-:W3:Y:S01]  /*8610*/  LDSM.16.M88.4 R204, [R212+0x8400] ;  /* 0x00840000d4cc783b */ /* 0x000ee20000000200 */
[-C--:B--2---:R-:W-:Y:S08]  /*8620*/  HMMA.16816.F32 R4, R200, R208.reuse, R4 ;  /* 0x000000d0c804723c */ /* 0x084ff00000001804 */
[C---:B------:R-:W-:Y:S08]  /*8630*/  HMMA.16816.F32 R8, R172.reuse, R208, R8 ;  /* 0x000000d0ac08723c */ /* 0x040ff00000001808 */
[-C--:B------:R-:W-:Y:S08]  /*8640*/  HMMA.16816.F32 R12, R172, R210.reuse, R12 ;  /* 0x000000d2ac0c723c */ /* 0x080ff0000000180c */
[C---:B------:R-:W-:Y:S01]  /*8650*/  HMMA.16816.F32 R16, R200.reuse, R210, R16 ;  /* 0x000000d2c810723c */ /* 0x040fe20000001810 */
[----:B------:R-:W2:Y:S06]  /*8660*/  LDSM.16.M88.4 R208, [R212+0x8800] ;  /* 0x00880000d4d0783b */ /* 0x000eac0000000200 */
[----:B------:R-:W4:Y:S01]  /*8670*/  LDSM.16.M88.4 R212, [R212+0x8c00] ;  /* 0x008c0000d4d4783b */ /* 0x000f220000000200 */
[-C--:B------:R-:W-:Y:S01]  /*8680*/  HMMA.16816.F32 R20, R200, R180.reuse, R20 ;  /* 0x000000b4c814723c */ /* 0x080fe20000001814 */
[----:B------:R-:W-:Y:S04]  /*8690*/  DEPBAR.LE SB0, 0x0 ;  /* 0x000080000000791a */ /* 0x000fe80000000000 */
[----:B------:R-:W-:Y:S03]  /*86a0*/  BAR.SYNC.DEFER_BLOCKING 0x0 ;  /* 0x0000000000007b1d */ /* 0x000fe60000010000 */
[C---:B------:R-:W-:Y:S08]  /*86b0*/  HMMA.16816.F32 R24, R172.reuse, R180, R24 ;  /* 0x000000b4ac18723c */ /* 0x040ff00000001818 */
[-C--:B------:R-:W-:Y:S08]  /*86c0*/  HMMA.16816.F32 R28, R172, R182.reuse, R28 ;  /* 0x000000b6ac1c723c */ /* 0x080ff0000000181c */
[C---:B------:R-:W-:Y:S08]  /*86d0*/  HMMA.16816.F32 R32, R200.reuse, R182, R32 ;  /* 0x000000b6c820723c */ /* 0x040ff00000001820 */
[-C--:B-1----:R-:W-:Y:S08]  /*86e0*/  HMMA.16816.F32 R36, R200, R176.reuse, R36 ;  /* 0x000000b0c824723c */ /* 0x082ff00000001824 */
[C---:B------:R-:W-:Y:S08]  /*86f0*/  HMMA.16816.F32 R40, R172.reuse, R176, R40 ;  /* 0x000000b0ac28723c */ /* 0x040ff00000001828 */
[-C--:B------:R-:W-:Y:S08]  /*8700*/  HMMA.16816.F32 R44, R172, R178.reuse, R44 ;  /* 0x000000b2ac2c723c */ /* 0x080ff0000000182c */
[C---:B------:R-:W-:Y:S08]  /*8710*/  HMMA.16816.F32 R48, R200.reuse, R178, R48 ;  /* 0x000000b2c830723c */ /* 0x040ff00000001830 */
[-C--:B------:R-:W-:Y:S08]  /*8720*/  HMMA.16816.F32 R52, R200, R184.reuse, R52 ;  /* 0x000000b8c834723c */ /* 0x080ff00000001834 */
[C---:B------:R-:W-:Y:S04]  /*8730*/  HMMA.16816.F32 R56, R172.reuse, R184, R56 ;  /* 0x000000b8ac38723c */ /* 0x040fe80000001838 */
[C---:B------:R-:W-:Y:S04]  /*8740*/  VIADD R185, R224.reuse, 0xdaa66d2b ;  /* 0xdaa66d2be0b97836 */ /* 0x040fe80000000000 */
[-C--:B------:R-:W-:Y:S08]  /*8750*/  HMMA.16816.F32 R60, R172, R186.reuse, R60 ;  /* 0x000000baac3c723c */ /* 0x080ff0000000183c */
[----:B------:R-:W-:Y:S04]  /*8760*/  HMMA.16816.F32 R64, R200, R186, R64 ;  /* 0x000000bac840723c */ /* 0x000fe80000001840 */
[C---:B------:R-:W-:Y:S02]  /*8770*/  VIADD R187, R225.reuse, 0x32370b8f ;  /* 0x32370b8fe1bb7836 */ /* 0x040fe40000000000 */
[----:B------:R-:W-:Y:S02]  /*8780*/  VIADD R186, R224, 0x78dde6e4 ;  /* 0x78dde6e4e0ba7836 */ /* 0x000fe40000000000 */
[-C--:B------:R-:W-:Y:S08]  /*8790*/  HMMA.16816.F32 R4, R188, R192.reuse, R4 ;  /* 0x000000c0bc04723c */ /* 0x080ff00000001804 */
[C---:B------:R-:W-:Y:S04]  /*87a0*/  HMMA.16816.F32 R8, R196.reuse, R192, R8 ;  /* 0x000000c0c408723c */ /* 0x040fe80000001808 */
[----:B------:R-:W-:Y:S02]  /*87b0*/  IMAD.SHL.U32 R193, R226, 0x2, RZ ;  /* 0x00000002e2c17824 */ /* 0x000fe400078e00ff */
[----:B------:R-:W-:Y:S02]  /*87c0*/  VIADD R192, R225, 0x76cf5d0a ;  /* 0x76cf5d0ae1c07836 */ /* 0x000fe40000000000 */
[-C--:B------:R-:W-:Y:S03]  /*87d0*/  HMMA.16816.F32 R12, R196, R194.reuse, R12 ;  /* 0x000000c2c40c723c */ /* 0x080fe6000000180c */
[----:B------:R-:W-:Y:S05]  /*87e0*/  FMNMX3.FTZ R0, R3, R4, R5, !PT ;  /* 0x0000000403007276 */ /* 0x000fea0007810005 */
[C---:B------:R-:W-:Y:S08]  /*87f0*/  HMMA.16816.F32 R16, R188.reuse, R194, R16 ;  /* 0x000000c2bc10723c */ /* 0x040ff00000001810 */
[-C--:B---3--:R-:W-:Y:S08]  /*8800*/  HMMA.16816.F32 R20, R188, R204.reuse, R20 ;  /* 0x000000ccbc14723c */ /* 0x088ff00000001814 */
[C---:B------:R-:W-:Y:S04]  /*8810*/  HMMA.16816.F32 R24, R196.reuse, R204, R24 ;  /* 0x000000ccc418723c */ /* 0x040fe80000001818 */
[----:B------:R-:W-:Y:S04]  /*8820*/  FMNMX3.FTZ R0, R0, R16, R17, !PT ;  /* 0x0000001000007276 */ /* 0x000fe80007810011 */
[-C--:B------:R-:W-:Y:S03]  /*8830*/  HMMA.16816.F32 R28, R196, R206.reuse, R28 ;  /* 0x000000cec41c723c */ /* 0x080fe6000000181c */
[----:B------:R-:W-:Y:S05]  /*8840*/  FMNMX3.FTZ R0, R0, R20, R21, !PT ;  /* 0x0000001400007276 */ /* 0x000fea0007810015 */
[C---:B------:R-:W-:Y:S01]  /*8850*/  HMMA.16816.F32 R32, R188.reuse, R206, R32 ;  /* 0x000000cebc20723c */ /* 0x040fe20000001820 */
[----:B------:R-:W3:Y:S07]  /*8860*/  LDL.64 R206, [R1+0x30] ;  /* 0x0000300001ce7983 */ /* 0x000eee0000100a00 */
[-C--:B--2---:R-:W-:Y:S08]  /*8870*/  HMMA.16816.F32 R36, R188, R208.reuse, R36 ;  /* 0x000000d0bc24723c */ /* 0x084ff00000001824 */
[C---:B------:R-:W-:Y:S04]  /*8880*/  HMMA.16816.F32 R40, R196.reuse, R208, R40 ;  /* 0x000000d0c428723c */ /* 0x040fe80000001828 */
[----:B------:R-:W-:Y:S04]  /*8890*/  FMNMX3.FTZ R0, R0, R32, R33, !PT ;  /* 0x0000002000007276 */ /* 0x000fe80007810021 */
[-C--:B------:R-:W-:Y:S03]  /*88a0*/  HMMA.16816.F32 R44, R196, R210.reuse, R44 ;  /* 0x000000d2c42c723c */ /* 0x080fe6000000182c */
[----:B------:R-:W-:Y:S05]  /*88b0*/  FMNMX3.FTZ R0, R0, R36, R37, !PT ;  /* 0x0000002400007276 */ /* 0x000fea0007810025 */
[C---:B------:R-:W-:Y:S08]  /*88c0*/  HMMA.16816.F32 R48, R188.reuse, R210, R48 ;  /* 0x000000d2bc30723c */ /* 0x040ff00000001830 */
[-C--:B----4-:R-:W-:Y:S08]  /*88d0*/  HMMA.16816.F32 R52, R188, R212.reuse, R52 ;  /* 0x000000d4bc34723c */ /* 0x090ff00000001834 */
[C---:B------:R-:W-:Y:S04]  /*88e0*/  HMMA.16816.F32 R56, R196.reuse, R212, R56 ;  /* 0x000000d4c438723c */ /* 0x040fe80000001838 */
[----:B------:R-:W-:Y:S04]  /*88f0*/  FMNMX3.FTZ R148, R0, R48, R49, !PT ;  /* 0x0000003000947276 */ /* 0x000fe80007810031 */
[-C--:B------:R-:W-:Y:S03]  /*8900*/  HMMA.16816.F32 R60, R196, R214.reuse, R60 ;  /* 0x000000d6c43c723c */ /* 0x080fe6000000183c */
[----:B------:R-:W-:Y:S05]  /*8910*/  FMNMX3.FTZ R148, R148, R52, R53, !PT ;  /* 0x0000003494947276 */ /* 0x000fea0007810035 */
[----:B------:R-:W-:Y:S11]  /*8920*/  HMMA.16816.F32 R64, R188, R214, R64 ;  /* 0x000000d6bc40723c */ /* 0x000ff60000001840 */
[----:B------:R-:W-:Y:S08]  /*8930*/  @!UPT UIADD3 URZ, UPT, UPT, URZ, URZ, URZ ;  /* 0x000000fffffff290 */ /* 0x000ff0000fffe0ff */
[----:B------:R-:W-:Y:S02]  /*8940*/  FMNMX3.FTZ R148, R148, R64, R65, !PT ;  /* 0x0000004094947276 */ /* 0x000fe40007810041 */
[----:B---3--:R-:W-:Y:S05]  /*8950*/  LOP3.LUT R146, R193, R207, R225, 0x96, !PT ;  /* 0x000000cfc1927212 */ /* 0x008fea00078e96e1 */
[----:B------:R-:W-:Y:S05]  /*8960*/  IMAD.WIDE.U32 R146, R146, -0x326172a9, RZ ;  /* 0xcd9e8d5792927825 */ /* 0x000fea00078e00ff */
[C---:B------:R-:W-:Y:S02]  /*8970*/  LOP3.LUT R172, R147.reuse, R251, RZ, 0x3c, !PT ;  /* 0x000000fb93ac7212 */ /* 0x040fe400078e3cff */
[----:B------:R-:W-:Y:S02]  /*8980*/  LOP3.LUT R194, R146, R231, RZ, 0x3c, !PT ;  /* 0x000000e792c27212 */ /* 0x000fe400078e3cff */
[----:B------:R-:W-:Y:S01]  /*8990*/  LOP3.LUT R147, R147, R241, RZ, 0x3c, !PT ;  /* 0x000000f193937212 */ /* 0x000fe200078e3cff */
[----:B------:R-:W-:Y:S01]  /*89a0*/  IMAD.WIDE.U32 R172, R172, -0x2daee0ad, RZ ;  /* 0xd2511f53acac7825 */ /* 0x000fe200078e00ff */
[----:B------:R-:W-:Y:S03]  /*89b0*/  LOP3.LUT R182, R146, R240, RZ, 0x3c, !PT ;  /* 0x000000f092b67212 */ /* 0x000fe600078e3cff */
[----:B------:R-:W-:Y:S01]  /*89c0*/  IMAD.WIDE.U32 R194, R194, -0x2daee0ad, RZ ;  /* 0xd2511f53c2c27825 */ /* 0x000fe200078e00ff */
[----:B------:R-:W-:Y:S03]  /*89d0*/  LOP3.LUT R2, R246, R192, R173, 0x96, !PT ;  /* 0x000000c0f6027212 */ /* 0x000fe600078e96ad */
[----:B------:R-:W-:Y:S01]  /*89e0*/  IMAD.WIDE.U32 R146, R147, -0x2daee0ad, RZ ;  /* 0xd2511f5393927825 */ /* 0x000fe200078e00ff */
[C---:B------:R-:W-:Y:S03]  /*89f0*/  LOP3.LUT R180, R187.reuse, R172, R195, 0x96, !PT ;  /* 0x000000acbbb47212 */ /* 0x040fe600078e96c3 */
[----:B------:R-:W-:Y:S01]  /*8a00*/  IMAD.WIDE.U32 R196, R2, -0x326172a9, RZ ;  /* 0xcd9e8d5702c47825 */ /* 0x000fe200078e00ff */
[----:B------:R-:W-:Y:S02]  /*8a10*/  FMNMX3.FTZ R2, R144, R6, R7, !PT ;  /* 0x0000000690027276 */ /* 0x000fe40007810007 */
[----:B------:R-:W-:Y:S01]  /*8a20*/  LOP3.LUT R176, R236, R192, R147, 0x96, !PT ;  /* 0x000000c0ecb07212 */ /* 0x000fe200078e9693 */
[----:B------:R-:W-:Y:S01]  /*8a30*/  IMAD.WIDE.U32 R182, R182, -0x2daee0ad, RZ ;  /* 0xd2511f53b6b67825 */ /* 0x000fe200078e00ff */
[----:B------:R-:W-:Y:S02]  /*8a40*/  FMNMX3.FTZ R2, R2, R18, R19, !PT ;  /* 0x0000001202027276 */ /* 0x000fe40007810013 */
[-C--:B------:R-:W-:Y:S01]  /*8a50*/  LOP3.LUT R191, R244, R185.reuse, R197, 0x96, !PT ;  /* 0x000000b9f4bf7212 */ /* 0x080fe200078e96c5 */
[----:B------:R-:W-:Y:S01]  /*8a60*/  IMAD.WIDE.U32 R180, R180, -0x326172a9, RZ ;  /* 0xcd9e8d57b4b47825 */ /* 0x000fe200078e00ff */
[----:B------:R-:W-:Y:S02]  /*8a70*/  FMNMX3.FTZ R2, R2, R22, R23, !PT ;  /* 0x0000001602027276 */ /* 0x000fe40007810017 */
[----:B------:R-:W-:Y:S01]  /*8a80*/  LOP3.LUT R178, R187, R146, R183, 0x96, !PT ;  /* 0x00000092bbb27212 */ /* 0x000fe200078e96b7 */
[----:B------:R-:W-:Y:S01]  /*8a90*/  IMAD.WIDE.U32 R176, R176, -0x326172a9, RZ ;  /* 0xcd9e8d57b0b07825 */ /* 0x000fe200078e00ff */
[----:B------:R-:W-:Y:S02]  /*8aa0*/  FMNMX3.FTZ R0, R2, R34, R35, !PT ;  /* 0x0000002202007276 */ /* 0x000fe40007810023 */
[----:B------:R-:W-:Y:S01]  /*8ab0*/  LOP3.LUT R196, R186, R196, R181, 0x96, !PT ;  /* 0x000000c4bac47212 */ /* 0x000fe200078e96b5 */
[----:B------:R-:W-:Y:S01]  /*8ac0*/  IMAD.WIDE.U32 R178, R178, -0x326172a9, RZ ;  /* 0xcd9e8d57b2b27825 */ /* 0x000fe200078e00ff */
[----:B------:R-:W-:Y:S02]  /*8ad0*/  LOP3.LUT R190, R234, R185, R177, 0x96, !PT ;  /* 0x000000b9eabe7212 */ /* 0x000fe400078e96b1 */
[----:B------:R-:W-:Y:S01]  /*8ae0*/  FMNMX3.FTZ R184, R0, R38, R39, !PT ;  /* 0x0000002600b87276 */ /* 0x000fe20007810027 */
[----:B------:R-:W-:Y:S06]  /*8af0*/  @P1 BRA `(.L_x_486) ;  /* 0xffffffec00401947 */ /* 0x000fec000383ffff */
.L_x_485:
[----:B------:R-:W2:Y:S01]  /*8b00*/  SHFL.BFLY PT, R145, R148, 0x2, 0x1f ;  /* 0x0c401f0094917f89 */ /* 0x000ea200000e0000 */
[----:B------:R-:W-:Y:S01]  /*8b10*/  FMNMX3.FTZ R0, R184, R50, R51, !PT ;  /* 0x00000032b8007276 */ /* 0x000fe20007810033 */
[----:B------:R-:W-:Y:S01]  /*8b20*/  VIADD R197, R225, 0xed9eba14 ;  /* 0xed9eba14e1c57836 */ /* 0x000fe20000000000 */
[----:B------:R-:W-:Y:S01]  /*8b30*/  LOP3.LUT R2, R186, R176, R179, 0x96, !PT ;  /* 0x000000b0ba027212 */ /* 0x000fe200078e96b3 */
[----:B-1----:R-:W-:Y:S01]  /*8b40*/  IMAD.WIDE.U32 R146, R191, -0x2daee0ad, RZ ;  /* 0xd2511f53bf927825 */ /* 0x002fe200078e00ff */
[----:B------:R-:W-:Y:S03]  /*8b50*/  FMNMX3.FTZ R0, R0, R54, R55, !PT ;  /* 0x0000003600007276 */ /* 0x000fe60007810037 */
[----:B------:R-:W-:Y:S01]  /*8b60*/  IMAD.WIDE.U32 R176, R196, -0x2daee0ad, RZ ;  /* 0xd2511f53c4b07825 */ /* 0x000fe200078e00ff */
[----:B------:R-:W-:Y:S02]  /*8b70*/  LOP3.LUT R183, R197, R194, R147, 0x96, !PT ;  /* 0x000000c2c5b77212 */ /* 0x000fe400078e9693 */
[----:B------:R-:W-:Y:S01]  /*8b80*/  FMNMX3.FTZ R147, R0, R66, R67, !PT ;  /* 0x0000004200937276 */ /* 0x000fe20007810043 */
[----:B------:R-:W-:Y:S01]  /*8b90*/  VIADD R196, R225, 0xa9066899 ;  /* 0xa9066899e1c47836 */ /* 0x000fe20000000000 */
[----:B------:R-:W-:Y:S01]  /*8ba0*/  FMNMX3.FTZ R0, R149, R8, R9, !PT ;  /* 0x0000000895007276 */ /* 0x000fe20007810009 */
[----:B------:R-:W-:Y:S03]  /*8bb0*/  IMAD.WIDE.U32 R172, R190, -0x2daee0ad, RZ ;  /* 0xd2511f53beac7825 */ /* 0x000fe600078e00ff */
[----:B------:R-:W-:Y:S01]  /*8bc0*/  LOP3.LUT R174, R196, R146, R177, 0x96, !PT ;  /* 0x00000092c4ae7212 */ /* 0x000fe200078e96b1 */
[----:B------:R-:W-:Y:S01]  /*8bd0*/  IMAD.WIDE.U32 R198, R2, -0x2daee0ad, RZ ;  /* 0xd2511f5302c67825 */ /* 0x000fe200078e00ff */
[----:B------:R-:W1:Y:S02]  /*8be0*/  SHFL.BFLY PT, R177, R147, 0x2, 0x1f ;  /* 0x0c401f0093b17f89 */ /* 0x000e6400000e0000 */
[----:B------:R-:W-:Y:S01]  /*8bf0*/  LOP3.LUT R188, R197, R182, R173, 0x96, !PT ;  /* 0x000000b6c5bc7212 */ /* 0x000fe200078e96ad */
[----:B------:R-:W-:Y:S01]  /*8c00*/  VIADD R210, R224, 0x1715609d ;  /* 0x1715609de0d27836 */ /* 0x000fe20000000000 */
[----:B------:R-:W-:Y:S01]  /*8c10*/  LOP3.LUT R172, R196, R172, R199, 0x96, !PT ;  /* 0x000000acc4ac7212 */ /* 0x000fe200078e96c7 */
[----:B------:R-:W-:Y:S01]  /*8c20*/  VIADD R195, R224, 0xb54cda56 ;  /* 0xb54cda56e0c37836 */ /* 0x000fe20000000000 */
[----:B------:R-:W-:Y:S01]  /*8c30*/  FMNMX3.FTZ R0, R0, R12, R13, !PT ;  /* 0x0000000c00007276 */ /* 0x000fe2000781000d */
[----:B------:R-:W-:Y:S01]  /*8c40*/  IMAD.WIDE.U32 R188, R188, -0x326172a9, RZ ;  /* 0xcd9e8d57bcbc7825 */ /* 0x000fe200078e00ff */
[----:B------:R-:W-:Y:S03]  /*8c50*/  FMNMX3.FTZ R2, R150, R10, R11, !PT ;  /* 0x0000000a96027276 */ /* 0x000fe6000781000b */
[----:B------:R-:W-:Y:S01]  /*8c60*/  IMAD.WIDE.U32 R182, R183, -0x326172a9, RZ ;  /* 0xcd9e8d57b7b67825 */ /* 0x000fe200078e00ff */
[----:B------:R-:W-:Y:S03]  /*8c70*/  LOP3.LUT R181, R210, R178, R189, 0x96, !PT ;  /* 0x000000b2d2b57212 */ /* 0x000fe600078e96bd */
[----:B------:R-:W-:Y:S01]  /*8c80*/  IMAD.WIDE.U32 R174, R174, -0x326172a9, RZ ;  /* 0xcd9e8d57aeae7825 */ /* 0x000fe200078e00ff */
[----:B------:R-:W-:Y:S03]  /*8c90*/  LOP3.LUT R180, R210, R180, R183, 0x96, !PT ;  /* 0x000000b4d2b47212 */ /* 0x000fe600078e96b7 */
[----:B------:R-:W-:Y:S01]  /*8ca0*/  IMAD.WIDE.U32 R172, R172, -0x326172a9, RZ ;  /* 0xcd9e8d57acac7825 */ /* 0x000fe200078e00ff */
[----:B------:R-:W-:Y:S02]  /*8cb0*/  LOP3.LUT R146, R195, R182, R175, 0x96, !PT ;  /* 0x000000b6c3927212 */ /* 0x000fe400078e96af */
[----:B------:R-:W-:Y:S01]  /*8cc0*/  PRMT R178, R174, 0x7773, RZ ;  /* 0x00007773aeb27816 */ /* 0x000fe200000000ff */
[----:B------:R-:W-:Y:S01]  /*8cd0*/  VIADD R209, R225, 0x646e171e ;  /* 0x646e171ee1d17836 */ /* 0x000fe20000000000 */
[----:B--2---:R-:W-:Y:S01]  /*8ce0*/  FMNMX.FTZ R148, R148, R145, !PT ;  /* 0x0000009194947209 */ /* 0x004fe20007810000 */
[----:B------:R-:W-:Y:S01]  /*8cf0*/  IMAD.MOV.U32 R184, RZ, RZ, R172 ;  /* 0x000000ffffb87224 */ /* 0x000fe200078e00ac */
[----:B------:R-:W-:Y:S02]  /*8d00*/  PRMT R175, R174, 0x7772, RZ ;  /* 0x00007772aeaf7816 */ /* 0x000fe400000000ff */
[----:B------:R-:W-:Y:S01]  /*8d10*/  LOP3.LUT R145, R195, R188, R173, 0x96, !PT ;  /* 0x000000bcc3917212 */ /* 0x000fe200078e96ad */
[----:B------:R-:W2:Y:S01]  /*8d20*/  SHFL.BFLY PT, R179, R148, 0x1, 0x1f ;  /* 0x0c201f0094b37f89 */ /* 0x000ea200000e0000 */
[----:B-1----:R-:W-:Y:S02]  /*8d30*/  FMNMX.FTZ R147, R147, R177, !PT ;  /* 0x000000b193937209 */ /* 0x002fe40007810000 */
[----:B------:R-:W-:Y:S02]  /*8d40*/  FMNMX3.FTZ R173, R0, R24, R25, !PT ;  /* 0x0000001800ad7276 */ /* 0x000fe40007810019 */
[----:B------:R-:W-:Y:S02]  /*8d50*/  PRMT R194, R175, 0x5410, R178 ;  /* 0x00005410afc27816 */ /* 0x000fe400000000b2 */
[----:B------:R-:W-:Y:S01]  /*8d60*/  FMNMX3.FTZ R0, R2, R14, R15, !PT ;  /* 0x0000000e02007276 */ /* 0x000fe2000781000f */
[----:B------:R-:W1:Y:S01]  /*8d70*/  SHFL.BFLY PT, R178, R147, 0x1, 0x1f ;  /* 0x0c201f0093b27f89 */ /* 0x000e6200000e0000 */
[----:B------:R-:W-:Y:S02]  /*8d80*/  FMNMX3.FTZ R2, R173, R28, R29, !PT ;  /* 0x0000001cad027276 */ /* 0x000fe4000781001d */
[----:B------:R-:W-:Y:S02]  /*8d90*/  MOV R190, R174 ;  /* 0x000000ae00be7202 */ /* 0x000fe40000000f00 */
[----:B------:R-:W-:Y:S02]  /*8da0*/  FMNMX3.FTZ R2, R2, R40, R41, !PT ;  /* 0x0000002802027276 */ /* 0x000fe40007810029 */
[----:B------:R-:W-:Y:S01]  /*8db0*/  PRMT R191, R174, 0x7771, RZ ;  /* 0x00007771aebf7816 */ /* 0x000fe200000000ff */
[----:B------:R-:W-:Y:S01]  /*8dc0*/  IMAD.WIDE.U32 R174, R180, -0x2daee0ad, RZ ;  /* 0xd2511f53b4ae7825 */ /* 0x000fe200078e00ff */
[----:B------:R-:W-:Y:S02]  /*8dd0*/  FMNMX3.FTZ R2, R2, R44, R45, !PT ;  /* 0x0000002c02027276 */ /* 0x000fe4000781002d */
[C---:B------:R-:W-:Y:S01]  /*8de0*/  PRMT R183, R172.reuse, 0x7773, RZ ;  /* 0x00007773acb77816 */ /* 0x040fe200000000ff */
[----:B------:R-:W-:Y:S01]  /*8df0*/  IMAD.MOV.U32 R202, RZ, RZ, R174 ;  /* 0x000000ffffca7224 */ /* 0x000fe200078e00ae */
[C---:B------:R-:W-:Y:S02]  /*8e00*/  PRMT R182, R172.reuse, 0x7772, RZ ;  /* 0x00007772acb67816 */ /* 0x040fe400000000ff */
[----:B------:R-:W-:Y:S02]  /*8e10*/  PRMT R189, R172, 0x7771, RZ ;  /* 0x00007771acbd7816 */ /* 0x000fe400000000ff */
[----:B--2---:R-:W-:Y:S02]  /*8e20*/  FMNMX.FTZ R148, R148, R179, !PT ;  /* 0x000000b394947209 */ /* 0x004fe40007810000 */
[----:B------:R-:W-:Y:S01]  /*8e30*/  LOP3.LUT R172, R209, R176, R175, 0x96, !PT ;  /* 0x000000b0d1ac7212 */ /* 0x000fe200078e96af */
[----:B------:R-:W-:Y:S01]  /*8e40*/  IMAD.WIDE.U32 R176, R181, -0x2daee0ad, RZ ;  /* 0xd2511f53b5b07825 */ /* 0x000fe200078e00ff */
[----:B------:R-:W-:Y:S03]  /*8e50*/  FMNMX3.FTZ R173, R2, R56, R57, !PT ;  /* 0x0000003802ad7276 */ /* 0x000fe60007810039 */
[----:B------:R-:W-:Y:S01]  /*8e60*/  FMUL.FTZ R181, R148, UR4 ;  /* 0x0000000494b57c20 */ /* 0x000fe20008410000 */
[----:B------:R-:W-:Y:S01]  /*8e70*/  FMNMX3.FTZ R0, R0, R26, R27, !PT ;  /* 0x0000001a00007276 */ /* 0x000fe2000781001b */
[----:B------:R-:W-:Y:S01]  /*8e80*/  IMAD.MOV.U32 R199, RZ, RZ, R176 ;  /* 0x000000ffffc77224 */ /* 0x000fe200078e00b0 */
[----:B------:R-:W-:Y:S02]  /*8e90*/  FSETP.NEU.FTZ.AND P1, PT, R148, -INF , PT ;  /* 0xff8000009400780b */ /* 0x000fe40003f3d000 */
[----:B------:R-:W-:Y:S02]  /*8ea0*/  FMNMX3.FTZ R173, R173, R60, R61, !PT ;  /* 0x0000003cadad7276 */ /* 0x000fe4000781003d */
[----:B------:R-:W-:Y:S02]  /*8eb0*/  FMNMX3.FTZ R0, R0, R30, R31, !PT ;  /* 0x0000001e00007276 */ /* 0x000fe4000781001f */
[----:B------:R-:W-:Y:S01]  /*8ec0*/  FSEL R181, R181, RZ, P1 ;  /* 0x000000ffb5b57208 */ /* 0x000fe20000800000 */
[----:B------:R-:W2:Y:S01]  /*8ed0*/  SHFL.BFLY PT, R175, R173, 0x2, 0x1f ;  /* 0x0c401f00adaf7f89 */ /* 0x000ea200000e0000 */
[----:B------:R-:W-:Y:S02]  /*8ee0*/  FMNMX3.FTZ R0, R0, R42, R43, !PT ;  /* 0x0000002a00007276 */ /* 0x000fe4000781002b */
[----:B-1----:R-:W-:Y:S01]  /*8ef0*/  FMNMX.FTZ R147, R147, R178, !PT ;  /* 0x000000b293937209 */ /* 0x002fe20007810000 */
[----:B------:R-:W-:Y:S01]  /*8f00*/  FFMA.FTZ R16, R16, UR4, -R181 ;  /* 0x0000000410107c23 */ /* 0x000fe200080108b5 */
[----:B------:R-:W-:Y:S01]  /*8f10*/  FMNMX3.FTZ R0, R0, R46, R47, !PT ;  /* 0x0000002e00007276 */ /* 0x000fe2000781002f */
[----:B------:R-:W-:Y:S01]  /*8f20*/  FFMA.FTZ R17, R17, UR4, -R181 ;  /* 0x0000000411117c23 */ /* 0x000fe200080108b5 */
[----:B------:R-:W-:Y:S01]  /*8f30*/  PRMT R200, R182, 0x5410, R183 ;  /* 0x00005410b6c87816 */ /* 0x000fe200000000b7 */
[----:B------:R2:W-:Y:S01]  /*8f40*/  MUFU.EX2 R215, R16 ;  /* 0x0000001000d77308 */ /* 0x0005e20000000800 */
[C---:B------:R-:W-:Y:S01]  /*8f50*/  FMUL.FTZ R182, R147.reuse, UR4 ;  /* 0x0000000493b67c20 */ /* 0x040fe20008410000 */
[----:B------:R-:W-:Y:S01]  /*8f60*/  FSETP.NEU.FTZ.AND P1, PT, R147, -INF , PT ;  /* 0xff8000009300780b */ /* 0x000fe20003f3d000 */
[----:B------:R-:W-:Y:S01]  /*8f70*/  FFMA.FTZ R4, R4, UR4, -R181 ;  /* 0x0000000404047c23 */ /* 0x000fe200080108b5 */
[----:B------:R-:W-:Y:S01]  /*8f80*/  FMNMX3.FTZ R0, R0, R58, R59, !PT ;  /* 0x0000003a00007276 */ /* 0x000fe2000781003b */
[--C-:B------:R-:W-:Y:S01]  /*8f90*/  FFMA.FTZ R5, R5, UR4, -R181.reuse ;  /* 0x0000000405057c23 */ /* 0x100fe200080108b5 */
[----:B------:R-:W-:Y:S01]  /*8fa0*/  FSEL R182, R182, RZ, P1 ;  /* 0x000000ffb6b67208 */ /* 0x000fe20000800000 */
[----:B------:R-:W-:Y:S01]  /*8fb0*/  FFMA.FTZ R32, R32, UR4, -R181 ;  /* 0x0000000420207c23 */ /* 0x000fe200080108b5 */
[----:B------:R-:W-:Y:S02]  /*8fc0*/  FMNMX3.FTZ R0, R0, R62, R63, !PT ;  /* 0x0000003e00007276 */ /* 0x000fe4000781003f */
[----:B------:R1:W3:Y:S01]  /*8fd0*/  MUFU.EX2 R232, R17 ;  /* 0x0000001100e87308 */ /* 0x0002e20000000800 */
[----:B------:R-:W-:Y:S01]  /*8fe0*/  PRMT R203, R174, 0x7773, RZ ;  /* 0x00007773aecb7816 */ /* 0x000fe200000000ff */
[--C-:B------:R-:W-:Y:S01]  /*8ff0*/  FFMA.FTZ R18, R18, UR4, -R182.reuse ;  /* 0x0000000412127c23 */ /* 0x100fe200080108b6 */
[C---:B------:R-:W-:Y:S01]  /*9000*/  PRMT R201, R174.reuse, 0x7772, RZ ;  /* 0x00007772aec97816 */ /* 0x040fe200000000ff */
[----:B------:R-:W4:Y:S01]  /*9010*/  SHFL.BFLY PT, R2, R0, 0x2, 0x1f ;  /* 0x0c401f0000027f89 */ /* 0x000f2200000e0000 */
[----:B------:R-:W-:Y:S01]  /*9020*/  PRMT R204, R174, 0x7771, RZ ;  /* 0x00007771aecc7816 */ /* 0x000fe200000000ff */
[--C-:B------:R-:W-:Y:S01]  /*9030*/  FFMA.FTZ R6, R6, UR4, -R182.reuse ;  /* 0x0000000406067c23 */ /* 0x100fe200080108b6 */
[----:B------:R-:W-:Y:S03]  /*9040*/  LOP3.LUT R174, R190, 0xff, RZ, 0xc0, !PT ;  /* 0x000000ffbeae7812 */ /* 0x000fe600078ec0ff */
[----:B------:R5:W-:Y:S01]  /*9050*/  MUFU.EX2 R230, R18 ;  /* 0x0000001200e67308 */ /* 0x000be20000000800 */
[----:B--2---:R-:W-:Y:S01]  /*9060*/  FMNMX.FTZ R16, R173, R175, !PT ;  /* 0x000000afad107209 */ /* 0x004fe20007810000 */
[--C-:B------:R-:W-:Y:S01]  /*9070*/  FFMA.FTZ R19, R19, UR4, -R182.reuse ;  /* 0x0000000413137c23 */ /* 0x100fe200080108b6 */
[----:B------:R-:W-:Y:S01]  /*9080*/  PRMT R179, R174, 0x5410, R191 ;  /* 0x00005410aeb37816 */ /* 0x000fe200000000bf */
[----:B------:R-:W-:Y:S01]  /*9090*/  FFMA.FTZ R33, R33, UR4, -R181 ;  /* 0x0000000421217c23 */ /* 0x000fe200080108b5 */
[----:B------:R-:W-:Y:S01]  /*90a0*/  LOP3.LUT R174, R184, 0xff, RZ, 0xc0, !PT ;  /* 0x000000ffb8ae7812 */ /* 0x000fe200078ec0ff */
[----:B------:R-:W2:Y:S01]  /*90b0*/  SHFL.BFLY PT, R175, R16, 0x1, 0x1f ;  /* 0x0c201f0010af7f89 */ /* 0x000ea200000e0000 */
[C---:B------:R-:W-:Y:S03]  /*90c0*/  LOP3.LUT R173, R146.reuse, 0xff, RZ, 0xc0, !PT ;  /* 0x000000ff92ad7812 */ /* 0x040fe600078ec0ff */
[----:B------:R-:W-:Y:S01]  /*90d0*/  MUFU.EX2 R211, R6 ;  /* 0x0000000600d37308 */ /* 0x000fe20000000800 */
[----:B-1----:R-:W-:Y:S01]  /*90e0*/  LOP3.LUT R17, R146, 0xffff, RZ, 0xc0, !PT ;  /* 0x0000ffff92117812 */ /* 0x002fe200078ec0ff */
[--C-:B------:R-:W-:Y:S01]  /*90f0*/  FFMA.FTZ R34, R34, UR4, -R182.reuse ;  /* 0x0000000422227c23 */ /* 0x100fe200080108b6 */
[----:B------:R-:W-:Y:S01]  /*9100*/  PRMT R189, R174, 0x5410, R189 ;  /* 0x00005410aebd7816 */ /* 0x000fe200000000bd */
[--C-:B------:R-:W-:Y:S01]  /*9110*/  FFMA.FTZ R35, R35, UR4, -R182.reuse ;  /* 0x0000000423237c23 */ /* 0x100fe200080108b6 */
[----:B------:R-:W-:Y:S01]  /*9120*/  LOP3.LUT R188, R209, R198, R177, 0x96, !PT ;  /* 0x000000c6d1bc7212 */ /* 0x000fe200078e96b1 */
[----:B------:R-:W-:Y:S01]  /*9130*/  FFMA.FTZ R20, R20, UR4, -R181 ;  /* 0x0000000414147c23 */ /* 0x000fe200080108b5 */
[----:B------:R-:W-:Y:S03]  /*9140*/  PRMT R198, R176, 0x7773, RZ ;  /* 0x00007773b0c67816 */ /* 0x000fe600000000ff */
[----:B------:R1:W-:Y:S01]  /*9150*/  MUFU.EX2 R233, R19 ;  /* 0x0000001300e97308 */ /* 0x0003e20000000800 */
[----:B-----5:R-:W-:Y:S01]  /*9160*/  SHF.R.U32.HI R18, RZ, 0x8, R17 ;  /* 0x00000008ff127819 */ /* 0x020fe20000011611 */
[----:B------:R-:W-:Y:S01]  /*9170*/  FFMA.FTZ R21, R21, UR4, -R181 ;  /* 0x0000000415157c23 */ /* 0x000fe200080108b5 */
[----:B------:R-:W-:Y:S01]  /*9180*/  IADD3 R17, PT, PT, R193, 0x1, RZ ;  /* 0x00000001c1117810 */ /* 0x000fe20007ffe0ff */
[--C-:B------:R-:W-:Y:S01]  /*9190*/  FFMA.FTZ R22, R22, UR4, -R182.reuse ;  /* 0x0000000416167c23 */ /* 0x100fe200080108b6 */
[----:B----4-:R-:W-:Y:S01]  /*91a0*/  FMNMX.FTZ R0, R0, R2, !PT ;  /* 0x0000000200007209 */ /* 0x010fe20007810000 */
[----:B------:R-:W-:Y:S01]  /*91b0*/  FFMA.FTZ R23, R23, UR4, -R182 ;  /* 0x0000000417177c23 */ /* 0x000fe200080108b6 */
[----:B------:R-:W-:Y:S03]  /*91c0*/  LOP3.LUT R174, R207, R225, R17, 0x96, !PT ;  /* 0x000000e1cfae7212 */ /* 0x000fe600078e9611 */
[----:B------:R4:W-:Y:S01]  /*91d0*/  MUFU.EX2 R238, R4 ;  /* 0x0000000400ee7308 */ /* 0x0009e20000000800 */
[----:B------:R-:W-:Y:S01]  /*91e0*/  LOP3.LUT R2, R145, 0xffff, RZ, 0xc0, !PT ;  /* 0x0000ffff91027812 */ /* 0x000fe200078ec0ff */
[----:B------:R-:W-:Y:S01]  /*91f0*/  FFMA.FTZ R48, R48, UR4, -R181 ;  /* 0x0000000430307c23 */ /* 0x000fe200080108b5 */
[--C-:B------:R-:W-:Y:S01]  /*9200*/  PRMT R178, R173, 0x5410, R18.reuse ;  /* 0x00005410adb27816 */ /* 0x100fe20000000012 */
[----:B------:R-:W-:Y:S01]  /*9210*/  IMAD.WIDE.U32 R206, R174, -0x326172a9, RZ ;  /* 0xcd9e8d57aece7825 */ /* 0x000fe200078e00ff */
[----:B------:R-:W-:Y:S02]  /*9220*/  PRMT R18, R146, 0x7632, R18 ;  /* 0x0000763292127816 */ /* 0x000fe40000000012 */
[----:B------:R-:W-:Y:S03]  /*9230*/  SHF.R.U32.HI R173, RZ, 0x18, R146 ;  /* 0x00000018ffad7819 */ /* 0x000fe60000011692 */
[----:B------:R5:W3:Y:S01]  /*9240*/  MUFU.EX2 R213, R5 ;  /* 0x0000000500d57308 */ /* 0x000ae20000000800 */
[----:B------:R-:W-:Y:S01]  /*9250*/  LOP3.LUT R146, R145, 0xff, RZ, 0xc0, !PT ;  /* 0x000000ff91927812 */ /* 0x000fe200078ec0ff */
[----:B------:R-:W-:Y:S01]  /*9260*/  FFMA.FTZ R50, R50, UR4, -R182 ;  /* 0x0000000432327c23 */ /* 0x000fe200080108b6 */
[----:B------:R-:W-:Y:S01]  /*9270*/  SHF.R.U32.HI R17, RZ, 0x8, R2 ;  /* 0x00000008ff117819 */ /* 0x000fe20000011602 */
[--C-:B------:R-:W-:Y:S01]  /*9280*/  FFMA.FTZ R51, R51, UR4, -R182.reuse ;  /* 0x0000000433337c23 */ /* 0x100fe200080108b6 */
[C---:B------:R-:W-:Y:S01]  /*9290*/  PRMT R180, R176.reuse, 0x7772, RZ ;  /* 0x00007772b0b47816 */ /* 0x040fe200000000ff */
[----:B------:R-:W3:Y:S01]  /*92a0*/  SHFL.BFLY PT, R2, R0, 0x1, 0x1f ;  /* 0x0c201f0000027f89 */ /* 0x000ee200000e0000 */
[----:B------:R-:W-:Y:S03]  /*92b0*/  PRMT R190, R176, 0x7771, RZ ;  /* 0x00007771b0be7816 */ /* 0x000fe600000000ff */
[----:B------:R-:W-:Y:S01]  /*92c0*/  MUFU.EX2 R237, R33 ;  /* 0x0000002100ed7308 */ /* 0x000fe20000000800 */
[----:B------:R-:W-:Y:S01]  /*92d0*/  PRMT R176, R146, 0x5410, R17 ;  /* 0x0000541092b07816 */ /* 0x000fe20000000011 */
[--C-:B------:R-:W-:Y:S01]  /*92e0*/  FFMA.FTZ R17, R7, UR4, -R182.reuse ;  /* 0x0000000407117c23 */ /* 0x100fe200080108b6 */
[----:B--2---:R-:W-:Y:S01]  /*92f0*/  FMNMX.FTZ R146, R16, R175, !PT ;  /* 0x000000af10927209 */ /* 0x004fe20007810000 */
[----:B------:R-:W-:Y:S01]  /*9300*/  FFMA.FTZ R52, R52, UR4, -R181 ;  /* 0x0000000434347c23 */ /* 0x000fe200080108b5 */
[----:B------:R-:W-:Y:S01]  /*9310*/  LOP3.LUT R16, R206, R231, RZ, 0x3c, !PT ;  /* 0x000000e7ce107212 */ /* 0x000fe200078e3cff */
[--C-:B------:R-:W-:Y:S01]  /*9320*/  FFMA.FTZ R38, R38, UR4, -R182.reuse ;  /* 0x0000000426267c23 */ /* 0x100fe200080108b6 */
[C---:B------:R-:W-:Y:S01]  /*9330*/  FSETP.NEU.FTZ.AND P1, PT, R146.reuse, -INF , PT ;  /* 0xff8000009200780b */ /* 0x040fe20003f3d000 */
[----:B------:R-:W-:Y:S01]  /*9340*/  FMUL.FTZ R183, R146, UR4 ;  /* 0x0000000492b77c20 */ /* 0x000fe20008410000 */
[----:B-1----:R-:W-:Y:S01]  /*9350*/  PRMT R19, R145, 0x7632, R19 ;  /* 0x0000763291137816 */ /* 0x002fe20000000013 */
[----:B------:R-:W-:Y:S01]  /*9360*/  IMAD.WIDE.U32 R6, R16, -0x2daee0ad, RZ ;  /* 0xd2511f5310067825 */ /* 0x000fe200078e00ff */
[----:B------:R-:W-:Y:S01]  /*9370*/  SHF.R.U32.HI R145, RZ, 0x18, R145 ;  /* 0x00000018ff917819 */ /* 0x000fe20000011691 */
[----:B------:R-:W1:Y:S01]  /*9380*/  LDC R16, c[0x0][0x4f8] ;  /* 0x00013e00ff107b82 */ /* 0x000e620000000800 */
[----:B------:R-:W-:Y:S01]  /*9390*/  FSEL R183, R183, RZ, P1 ;  /* 0x000000ffb7b77208 */ /* 0x000fe20000800000 */
[----:B------:R-:W2:Y:S01]  /*93a0*/  MUFU.EX2 R214, R17 ;  /* 0x0000001100d67308 */ /* 0x000ea20000000800 */
[----:B----4-:R-:W-:Y:S01]  /*93b0*/  LOP3.LUT R4, R19, 0xff, RZ, 0xc0, !PT ;  /* 0x000000ff13047812 */ /* 0x010fe200078ec0ff */
[----:B------:R-:W-:Y:S01]  /*93c0*/  FFMA.FTZ R39, R39, UR4, -R182 ;  /* 0x0000000427277c23 */ /* 0x000fe200080108b6 */
[----:B------:R-:W-:Y:S01]  /*93d0*/  PRMT R201, R201, 0x5410, R203 ;  /* 0x00005410c9c97816 */ /* 0x000fe200000000cb */
[--C-:B------:R-:W-:Y:S01]  /*93e0*/  FFMA.FTZ R8, R8, UR4, -R183.reuse ;  /* 0x0000000408087c23 */ /* 0x100fe200080108b7 */
[----:B------:R-:W-:Y:S01]  /*93f0*/  FFMA.FTZ R9, R9, UR4, -R183 ;  /* 0x0000000409097c23 */ /* 0x000fe200080108b7 */
[----:B------:R-:W-:Y:S01]  /*9400*/  PRMT R177, R4, 0x5410, R145 ;  /* 0x0000541004b17816 */ /* 0x000fe20000000091 */
[--C-:B------:R-:W-:Y:S03]  /*9410*/  FFMA.FTZ R12, R12, UR4, -R183.reuse ;  /* 0x000000040c0c7c23 */ /* 0x100fe600080108b7 */
[----:B------:R-:W-:Y:S01]  /*9420*/  MUFU.EX2 R19, R8 ;  /* 0x0000000800137308 */ /* 0x000fe20000000800 */
[----:B---3--:R-:W-:Y:S01]  /*9430*/  FMNMX.FTZ R145, R0, R2, !PT ;  /* 0x0000000200917209 */ /* 0x008fe20007810000 */
[--C-:B------:R-:W-:Y:S01]  /*9440*/  FFMA.FTZ R13, R13, UR4, -R183.reuse ;  /* 0x000000040d0d7c23 */ /* 0x100fe200080108b7 */
[----:B------:R-:W-:Y:S01]  /*9450*/  LOP3.LUT R4, R207, R251, RZ, 0x3c, !PT ;  /* 0x000000fbcf047212 */ /* 0x000fe200078e3cff */
[--C-:B------:R-:W-:Y:S01]  /*9460*/  FFMA.FTZ R29, R29, UR4, -R183.reuse ;  /* 0x000000041d1d7c23 */ /* 0x100fe200080108b7 */
[----:B------:R-:W-:Y:S01]  /*9470*/  LOP3.LUT R0, R199, 0xff, RZ, 0xc0, !PT ;  /* 0x000000ffc7007812 */ /* 0x000fe200078ec0ff */
[C---:B------:R-:W-:Y:S01]  /*9480*/  FMUL.FTZ R184, R145.reuse, UR4 ;  /* 0x0000000491b87c20 */ /* 0x040fe20008410000 */
[----:B------:R-:W-:Y:S03]  /*9490*/  PRMT R203, R180, 0x5410, R198 ;  /* 0x00005410b4cb7816 */ /* 0x000fe600000000c6 */
[----:B------:R3:W4:Y:S01]  /*94a0*/  MUFU.EX2 R17, R9 ;  /* 0x0000000900117308 */ /* 0x0007220000000800 */
[----:B------:R-:W-:Y:S01]  /*94b0*/  PRMT R199, R0, 0x5410, R190 ;  /* 0x0000541000c77816 */ /* 0x000fe200000000be */
[----:B-----5:R-:W-:Y:S01]  /*94c0*/  IMAD.WIDE.U32 R4, R4, -0x2daee0ad, RZ ;  /* 0xd2511f5304047825 */ /* 0x020fe200078e00ff */
[----:B------:R-:W-:Y:S02]  /*94d0*/  LOP3.LUT R2, R202, 0xff, RZ, 0xc0, !PT ;  /* 0x000000ffca027812 */ /* 0x000fe400078ec0ff */
[----:B------:R-:W-:Y:S01]  /*94e0*/  LOP3.LUT R0, R172, 0xffff, RZ, 0xc0, !PT ;  /* 0x0000ffffac007812 */ /* 0x000fe200078ec0ff */
[--C-:B------:R-:W-:Y:S01]  /*94f0*/  FFMA.FTZ R24, R24, UR4, -R183.reuse ;  /* 0x0000000418187c23 */ /* 0x100fe200080108b7 */
[----:B-1----:R-:W-:Y:S03]  /*9500*/  LOP3.LUT R180, R16, 0xff, RZ, 0xc0, !PT ;  /* 0x000000ff10b47812 */ /* 0x002fe600078ec0ff */
[----:B------:R-:W-:Y:S01]  /*9510*/  MUFU.EX2 R231, R12 ;  /* 0x0000000c00e77308 */ /* 0x000fe20000000800 */
[----:B------:R-:W-:Y:S01]  /*9520*/  FSETP.NEU.FTZ.AND P1, PT, R145, -INF , PT ;  /* 0xff8000009100780b */ /* 0x000fe20003f3d000 */
[--C-:B------:R-:W-:Y:S01]  /*9530*/  FFMA.FTZ R28, R28, UR4, -R183.reuse ;  /* 0x000000041c1c7c23 */ /* 0x100fe200080108b7 */
[----:B------:R-:W-:Y:S01]  /*9540*/  PRMT R204, R2, 0x5410, R204 ;  /* 0x0000541002cc7816 */ /* 0x000fe200000000cc */
[----:B------:R-:W-:Y:S01]  /*9550*/  IMAD R180, R180, 0x10000, R180 ;  /* 0x00010000b4b47824 */ /* 0x000fe200078e02b4 */
[----:B------:R-:W-:Y:S01]  /*9560*/  LOP3.LUT R2, R172, 0xff, RZ, 0xc0, !PT ;  /* 0x000000ffac027812 */ /* 0x000fe200078ec0ff */
[--C-:B------:R-:W-:Y:S01]  /*9570*/  FFMA.FTZ R40, R40, UR4, -R183.reuse ;  /* 0x0000000428287c23 */ /* 0x100fe200080108b7 */
[----:B------:R-:W-:Y:S01]  /*9580*/  SHF.R.U32.HI R0, RZ, 0x8, R0 ;  /* 0x00000008ff007819 */ /* 0x000fe20000011600 */
[--C-:B------:R-:W-:Y:S01]  /*9590*/  FFMA.FTZ R41, R41, UR4, -R183.reuse ;  /* 0x0000000429297c23 */ /* 0x100fe200080108b7 */
[----:B------:R-:W-:Y:S01]  /*95a0*/  FSEL R184, R184, RZ, P1 ;  /* 0x000000ffb8b87208 */ /* 0x000fe20000800000 */
[----:B------:R-:W-:Y:S01]  /*95b0*/  FFMA.FTZ R44, R44, UR4, -R183 ;  /* 0x000000042c2c7c23 */ /* 0x000fe200080108b7 */
[----:B------:R-:W-:Y:S01]  /*95c0*/  LOP3.LUT R7, R187, R4, R7, 0x96, !PT ;  /* 0x00000004bb077212 */ /* 0x000fe200078e9607 */
[----:B------:R-:W-:Y:S01]  /*95d0*/  FFMA.FTZ R49, R49, UR4, -R181 ;  /* 0x0000000431317c23 */ /* 0x000fe200080108b5 */
[----:B------:R-:W-:Y:S01]  /*95e0*/  LOP3.LUT R5, R246, R192, R5, 0x96, !PT ;  /* 0x000000c0f6057212 */ /* 0x000fe200078e9605 */
[----:B------:R-:W-:Y:S01]  /*95f0*/  FFMA.FTZ R11, R11, UR4, -R184 ;  /* 0x000000040b0b7c23 */ /* 0x000fe200080108b8 */
[----:B------:R-:W-:Y:S01]  /*9600*/  PRMT R4, R172, 0x7632, R4 ;  /* 0x00007632ac047816 */ /* 0x000fe20000000004 */
[----:B------:R-:W-:Y:S01]  /*9610*/  FFMA.FTZ R10, R10, UR4, -R184 ;  /* 0x000000040a0a7c23 */ /* 0x000fe200080108b8 */
[----:B------:R-:W-:Y:S01]  /*9620*/  PRMT R198, R2, 0x5410, R0 ;  /* 0x0000541002c67816 */ /* 0x000fe20000000000 */
[----:B---3--:R-:W-:Y:S01]  /*9630*/  IMAD.WIDE.U32 R8, R5, -0x326172a9, RZ ;  /* 0xcd9e8d5705087825 */ /* 0x008fe200078e00ff */
[--C-:B------:R-:W-:Y:S01]  /*9640*/  HSET2.LE.AND R174, R179, R180.reuse, PT ;  /* 0x000000b4b3ae7233 */ /* 0x100fe20003803000 */
[----:B------:R-:W-:Y:S01]  /*9650*/  MUFU.EX2 R212, R10 ;  /* 0x0000000a00d47308 */ /* 0x000fe20000000800 */
[----:B------:R-:W-:Y:S01]  /*9660*/  F2FP.F16.F32.PACK_AB R0, R232, R215 ;  /* 0x000000d7e800723e */ /* 0x000fe200000000ff */
[----:B------:R-:W-:Y:S01]  /*9670*/  FFMA.FTZ R14, R14, UR4, -R184 ;  /* 0x000000040e0e7c23 */ /* 0x000fe200080108b8 */
[----:B------:R-:W-:Y:S01]  /*9680*/  SHF.R.U32.HI R172, RZ, 0x18, R172 ;  /* 0x00000018ffac7819 */ /* 0x000fe200000116ac */
[--C-:B------:R-:W-:Y:S01]  /*9690*/  FFMA.FTZ R15, R15, UR4, -R184.reuse ;  /* 0x000000040f0f7c23 */ /* 0x100fe200080108b8 */
[----:B------:R-:W-:Y:S01]  /*96a0*/  LOP3.LUT R4, R4, 0xff, RZ, 0xc0, !PT ;  /* 0x000000ff04047812 */ /* 0x000fe200078ec0ff */
[--C-:B------:R-:W-:Y:S01]  /*96b0*/  FFMA.FTZ R31, R31, UR4, -R184.reuse ;  /* 0x000000041f1f7c23 */ /* 0x100fe200080108b8 */
[----:B------:R-:W-:Y:S03]  /*96c0*/  LOP3.LUT R2, R194, 0xff00ff, RZ, 0xc0, !PT ;  /* 0x00ff00ffc2027812 */ /* 0x000fe600078ec0ff */
[----:B------:R-:W1:Y:S01]  /*96d0*/  MUFU.EX2 R252, R11 ;  /* 0x0000000b00fc7308 */ /* 0x000e620000000800 */
[----:B------:R-:W-:Y:S01]  /*96e0*/  LOP3.LUT R18, R18, 0xff, RZ, 0xc0, !PT ;  /* 0x000000ff12127812 */ /* 0x000fe200078ec0ff */
[--C-:B------:R-:W-:Y:S01]  /*96f0*/  FFMA.FTZ R30, R30, UR4, -R184.reuse ;  /* 0x000000041e1e7c23 */ /* 0x100fe200080108b8 */
[----:B------:R-:W-:Y:S01]  /*9700*/  LOP3.LUT R174, R0, R174, RZ, 0xc0, !PT ;  /* 0x000000ae00ae7212 */ /* 0x000fe200078ec0ff */
[----:B------:R-:W-:Y:S01]  /*9710*/  FFMA.FTZ R42, R42, UR4, -R184 ;  /* 0x000000042a2a7c23 */ /* 0x000fe200080108b8 */
[----:B------:R-:W-:Y:S01]  /*9720*/  PRMT R194, R4, 0x5410, R172 ;  /* 0x0000541004c27816 */ /* 0x000fe200000000ac */
[--C-:B------:R-:W-:Y:S01]  /*9730*/  FFMA.FTZ R43, R43, UR4, -R184.reuse ;  /* 0x000000042b2b7c23 */ /* 0x100fe200080108b8 */
[--C-:B------:R-:W-:Y:S03]  /*9740*/  HSET2.LE.AND R0, R178, R180.reuse, PT ;  /* 0x000000b4b2007233 */ /* 0x100fe60003803000 */
[----:B------:R-:W3:Y:S01]  /*9750*/  MUFU.EX2 R10, R13 ;  /* 0x0000000d000a7308 */ /* 0x000ee20000000800 */
[----:B------:R-:W-:Y:S01]  /*9760*/  PRMT R18, R18, 0x5410, R173 ;  /* 0x0000541012127816 */ /* 0x000fe200000000ad */
[--C-:B------:R-:W-:Y:S01]  /*9770*/  FFMA.FTZ R47, R47, UR4, -R184.reuse ;  /* 0x000000042f2f7c23 */ /* 0x100fe200080108b8 */
[----:B------:R-:W-:Y:S01]  /*9780*/  F2FP.F16.F32.PACK_AB R172, R213, R238 ;  /* 0x000000eed5ac723e */ /* 0x000fe200000000ff */
[----:B------:R-:W-:Y:S01]  /*9790*/  FFMA.FTZ R46, R46, UR4, -R184 ;  /* 0x000000042e2e7c23 */ /* 0x000fe200080108b8 */
[----:B------:R-:W-:Y:S01]  /*97a0*/  LOP3.LUT R4, R244, R185, R9, 0x96, !PT ;  /* 0x000000b9f4047212 */ /* 0x000fe200078e9609 */
[----:B------:R-:W-:Y:S01]  /*97b0*/  IMAD.WIDE.U32 R244, R7, -0x326172a9, RZ ;  /* 0xcd9e8d5707f47825 */ /* 0x000fe200078e00ff */
[--C-:B------:R-:W-:Y:S03]  /*97c0*/  HSET2.LE.AND R2, R2, R180.reuse, PT ;  /* 0x000000b402027233 */ /* 0x100fe60003803000 */
[----:B------:R-:W-:Y:S01]  /*97d0*/  MUFU.EX2 R251, R14 ;  /* 0x0000000e00fb7308 */ /* 0x000fe20000000800 */
[----:B------:R-:W-:Y:S01]  /*97e0*/  F2FP.F16.F32.PACK_AB R175, R233, R230 ;  /* 0x000000e6e9af723e */ /* 0x000fe200000000ff */
[----:B------:R-:W-:Y:S01]  /*97f0*/  IMAD.WIDE.U32 R4, R4, -0x2daee0ad, RZ ;  /* 0xd2511f5304047825 */ /* 0x000fe200078e00ff */
[----:B------:R-:W-:Y:S02]  /*9800*/  LOP3.LUT R172, R172, R0, RZ, 0xc0, !PT ;  /* 0x00000000acac7212 */ /* 0x000fe400078ec0ff */
[--C-:B------:R-:W-:Y:S01]  /*9810*/  HSET2.LE.AND R0, R18, R180.reuse, PT ;  /* 0x000000b412007233 */ /* 0x100fe20003803000 */
[----:B------:R-:W-:Y:S01]  /*9820*/  FFMA.FTZ R37, R37, UR4, -R181 ;  /* 0x0000000425257c23 */ /* 0x000fe200080108b5 */
[----:B------:R-:W-:Y:S01]  /*9830*/  LOP3.LUT R175, R175, R2, RZ, 0xc0, !PT ;  /* 0x00000002afaf7212 */ /* 0x000fe200078ec0ff */
[----:B------:R-:W-:Y:S01]  /*9840*/  FFMA.FTZ R45, R45, UR4, -R183 ;  /* 0x000000042d2d7c23 */ /* 0x000fe200080108b7 */
[----:B--2---:R-:W-:Y:S01]  /*9850*/  F2FP.F16.F32.PACK_AB R173, R214, R211 ;  /* 0x000000d3d6ad723e */ /* 0x004fe200000000ff */
[----:B------:R-:W-:Y:S01]  /*9860*/  FFMA.FTZ R65, R65, UR4, -R181 ;  /* 0x0000000441417c23 */ /* 0x000fe200080108b5 */
[----:B------:R-:W-:Y:S01]  /*9870*/  LOP3.LUT R2, R186, R8, R245, 0x96, !PT ;  /* 0x00000008ba027212 */ /* 0x000fe200078e96f5 */
[--C-:B------:R-:W-:Y:S01]  /*9880*/  FFMA.FTZ R54, R54, UR4, -R182.reuse ;  /* 0x0000000436367c23 */ /* 0x100fe200080108b6 */
[----:B------:R-:W2:Y:S01]  /*9890*/  MUFU.EX2 R245, R15 ;  /* 0x0000000f00f57308 */ /* 0x000ea20000000800 */
[----:B------:R-:W-:Y:S01]  /*98a0*/  LOP3.LUT R173, R173, R0, RZ, 0xc0, !PT ;  /* 0x00000000adad7212 */ /* 0x000fe200078ec0ff */
[--C-:B------:R-:W-:Y:S01]  /*98b0*/  FFMA.FTZ R36, R36, UR4, -R181.reuse ;  /* 0x0000000424247c23 */ /* 0x100fe200080108b5 */
[--C-:B------:R-:W-:Y:S01]  /*98c0*/  HSET2.LE.AND R176, R176, R180.reuse, PT ;  /* 0x000000b4b0b07233 */ /* 0x100fe20003803000 */
[----:B------:R-:W-:Y:S01]  /*98d0*/  IMAD.WIDE.U32 R246, R2, -0x2daee0ad, RZ ;  /* 0xd2511f5302f67825 */ /* 0x000fe200078e00ff */
[----:B----4-:R-:W-:Y:S02]  /*98e0*/  F2FP.F16.F32.PACK_AB R0, R17, R19 ;  /* 0x000000131100723e */ /* 0x010fe400000000ff */
[--C-:B------:R-:W-:Y:S01]  /*98f0*/  HSET2.LE.AND R177, R177, R180.reuse, PT ;  /* 0x000000b4b1b17233 */ /* 0x100fe20003803000 */
[--C-:B------:R-:W-:Y:S01]  /*9900*/  FFMA.FTZ R64, R64, UR4, -R181.reuse ;  /* 0x0000000440407c23 */ /* 0x100fe200080108b5 */
[----:B------:R-:W-:Y:S01]  /*9910*/  LOP3.LUT R176, R0, R176, RZ, 0xc0, !PT ;  /* 0x000000b000b07212 */ /* 0x000fe200078ec0ff */
[--C-:B------:R-:W-:Y:S01]  /*9920*/  FFMA.FTZ R66, R66, UR4, -R182.reuse ;  /* 0x0000000442427c23 */ /* 0x100fe200080108b6 */
[----:B-1----:R-:W-:Y:S01]  /*9930*/  F2FP.F16.F32.PACK_AB R0, R252, R212 ;  /* 0x000000d4fc00723e */ /* 0x002fe200000000ff */
[--C-:B------:R-:W-:Y:S01]  /*9940*/  FFMA.FTZ R67, R67, UR4, -R182.reuse ;  /* 0x0000000443437c23 */ /* 0x100fe200080108b6 */
[--C-:B------:R-:W-:Y:S01]  /*9950*/  HSET2.LE.AND R178, R189, R180.reuse, PT ;  /* 0x000000b4bdb27233 */ /* 0x100fe20003803000 */
[----:B------:R-:W-:Y:S01]  /*9960*/  FFMA.FTZ R182, R55, UR4, -R182 ;  /* 0x0000000437b67c23 */ /* 0x000fe200080108b6 */
[----:B------:R-:W-:Y:S01]  /*9970*/  LOP3.LUT R177, R0, R177, RZ, 0xc0, !PT ;  /* 0x000000b100b17212 */ /* 0x000fe200078ec0ff */
[----:B------:R-:W-:Y:S01]  /*9980*/  MUFU.EX2 R66, R66 ;  /* 0x0000004200427308 */ /* 0x000fe20000000800 */
[----:B------:R-:W-:Y:S01]  /*9990*/  LOP3.LUT R179, R200, 0xff00ff, RZ, 0xc0, !PT ;  /* 0x00ff00ffc8b37812 */ /* 0x000fe200078ec0ff */
[----:B------:R-:W-:Y:S01]  /*99a0*/  FFMA.FTZ R181, R53, UR4, -R181 ;  /* 0x0000000435b57c23 */ /* 0x000fe200080108b5 */
[----:B---3--:R-:W-:Y:S01]  /*99b0*/  F2FP.F16.F32.PACK_AB R0, R10, R231 ;  /* 0x000000e70a00723e */ /* 0x008fe200000000ff */
[----:B------:R-:W-:Y:S01]  /*99c0*/  FFMA.FTZ R57, R57, UR4, -R183 ;  /* 0x0000000439397c23 */ /* 0x000fe200080108b7 */
[----:B------:R-:W-:Y:S01]  /*99d0*/  LOP3.LUT R4, R196, R4, R247, 0x96, !PT ;  /* 0x00000004c4047212 */ /* 0x000fe200078e96f7 */
[--C-:B------:R-:W-:Y:S01]  /*99e0*/  FFMA.FTZ R56, R56, UR4, -R183.reuse ;  /* 0x0000000438387c23 */ /* 0x100fe200080108b7 */
[----:B------:R-:W-:Y:S03]  /*99f0*/  LOP3.LUT R178, R0, R178, RZ, 0xc0, !PT ;  /* 0x000000b200b27212 */ /* 0x000fe600078ec0ff */
[----:B------:R-:W-:Y:S01]  /*9a00*/  MUFU.EX2 R67, R67 ;  /* 0x0000004300437308 */ /* 0x000fe20000000800 */
[--C-:B------:R-:W-:Y:S01]  /*9a10*/  HSET2.LE.AND R179, R179, R180.reuse, PT ;  /* 0x000000b4b3b37233 */ /* 0x100fe20003803000 */
[----:B------:R-:W-:Y:S01]  /*9a20*/  FFMA.FTZ R60, R60, UR4, -R183 ;  /* 0x000000043c3c7c23 */ /* 0x000fe200080108b7 */
[----:B------:R-:W-:Y:S01]  /*9a30*/  LOP3.LUT R6, R197, R6, R5, 0x96, !PT ;  /* 0x00000006c5067212 */ /* 0x000fe200078e9605 */
[----:B------:R-:W-:Y:S01]  /*9a40*/  IMAD.WIDE.U32 R4, R4, -0x326172a9, RZ ;  /* 0xcd9e8d5704047825 */ /* 0x000fe200078e00ff */
[----:B--2---:R-:W-:Y:S02]  /*9a50*/  F2FP.F16.F32.PACK_AB R0, R245, R251 ;  /* 0x000000fbf500723e */ /* 0x004fe400000000ff */
[----:B------:R-:W-:Y:S01]  /*9a60*/  ISETP.GT.AND P1, PT, R226, RZ, PT ;  /* 0x000000ffe200720c */ /* 0x000fe20003f24270 */
[----:B------:R-:W-:Y:S01]  /*9a70*/  IMAD.WIDE.U32 R190, R6, -0x326172a9, RZ ;  /* 0xcd9e8d5706be7825 */ /* 0x000fe200078e00ff */
[----:B------:R-:W-:Y:S01]  /*9a80*/  LOP3.LUT R179, R0, R179, RZ, 0xc0, !PT ;  /* 0x000000b300b37212 */ /* 0x000fe200078ec0ff */
[----:B------:R-:W-:Y:S01]  /*9a90*/  MUFU.EX2 R181, R181 ;  /* 0x000000b500b57308 */ /* 0x000fe20000000800 */
[----:B------:R-:W-:Y:S01]  /*9aa0*/  PRMT R2, R4, 0x7771, RZ ;  /* 0x0000777104027816 */ /* 0x000fe200000000ff */
[----:B------:R-:W-:Y:S02]  /*9ab0*/  IMAD.MOV.U32 R0, RZ, RZ, R4 ;  /* 0x000000ffff007224 */ /* 0x000fe400078e0004 */
[--C-:B------:R-:W-:Y:S01]  /*9ac0*/  FFMA.FTZ R58, R58, UR4, -R184.reuse ;  /* 0x000000043a3a7c23 */ /* 0x100fe200080108b8 */
[--C-:B------:R-:W-:Y:S01]  /*9ad0*/  FFMA.FTZ R59, R59, UR4, -R184.reuse ;  /* 0x000000043b3b7c23 */ /* 0x100fe200080108b8 */
[----:B------:R-:W-:Y:S01]  /*9ae0*/  FFMA.FTZ R62, R62, UR4, -R184 ;  /* 0x000000043e3e7c23 */ /* 0x000fe200080108b8 */
[----:B------:R-:W-:Y:S03]  /*9af0*/  LOP3.LUT R0, R0, 0xff, RZ, 0xc0, !PT ;  /* 0x000000ff00007812 */ /* 0x000fe600078ec0ff */
[----:B------:R-:W-:Y:S01]  /*9b00*/  MUFU.EX2 R182, R182 ;  /* 0x000000b600b67308 */ /* 0x000fe20000000800 */
[----:B------:R-:W-:Y:S02]  /*9b10*/  PRMT R202, R0, 0x5410, R2 ;  /* 0x0000541000ca7816 */ /* 0x000fe40000000002 */
[C---:B------:R-:W-:Y:S02]  /*9b20*/  PRMT R2, R4.reuse, 0x7773, RZ ;  /* 0x0000777304027816 */ /* 0x040fe400000000ff */
[----:B------:R-:W-:Y:S05]  /*9b30*/  PRMT R4, R4, 0x7772, RZ ;  /* 0x0000777204047816 */ /* 0x000fea00000000ff */
[----:B------:R-:W-:Y:S01]  /*9b40*/  MUFU.EX2 R57, R57 ;  /* 0x0000003900397308 */ /* 0x000fe20000000800 */
[----:B------:R-:W-:Y:S02]  /*9b50*/  LOP3.LUT R0, R195, R190, R5, 0x96, !PT ;  /* 0x000000bec3007212 */ /* 0x000fe400078e9605 */
[----:B------:R-:W-:Y:S02]  /*9b60*/  PRMT R200, R4, 0x5410, R2 ;  /* 0x0000541004c87816 */ /* 0x000fe40000000002 */
[C---:B------:R-:W-:Y:S02]  /*9b70*/  LOP3.LUT R2, R0.reuse, 0xffff, RZ, 0xc0, !PT ;  /* 0x0000ffff00027812 */ /* 0x040fe400078ec0ff */
[----:B------:R-:W-:Y:S03]  /*9b80*/  LOP3.LUT R4, R0, 0xff, RZ, 0xc0, !PT ;  /* 0x000000ff00047812 */ /* 0x000fe600078ec0ff */
[----:B------:R-:W-:Y:S01]  /*9b90*/  MUFU.EX2 R58, R58 ;  /* 0x0000003a003a7308 */ /* 0x000fe20000000800 */
[----:B------:R-:W-:Y:S04]  /*9ba0*/  SHF.R.U32.HI R2, RZ, 0x8, R2 ;  /* 0x00000008ff027819 */ /* 0x000fe80000011602 */
[--C-:B------:R-:W-:Y:S02]  /*9bb0*/  PRMT R208, R4, 0x5410, R2.reuse ;  /* 0x0000541004d07816 */ /* 0x100fe40000000002 */
[----:B------:R-:W-:Y:S03]  /*9bc0*/  PRMT R2, R0, 0x7632, R2 ;  /* 0x0000763200027816 */ /* 0x000fe60000000002 */
[----:B------:R-:W-:Y:S01]  /*9bd0*/  MUFU.EX2 R59, R59 ;  /* 0x0000003b003b7308 */ /* 0x000fe20000000800 */
[----:B------:R-:W-:Y:S02]  /*9be0*/  SHF.R.U32.HI R0, RZ, 0x18, R0 ;  /* 0x00000018ff007819 */ /* 0x000fe40000011600 */
[----:B------:R-:W-:Y:S04]  /*9bf0*/  LOP3.LUT R2, R2, 0xff, RZ, 0xc0, !PT ;  /* 0x000000ff02027812 */ /* 0x000fe800078ec0ff */
[----:B------:R-:W-:Y:S03]  /*9c00*/  PRMT R205, R2, 0x5410, R0 ;  /* 0x0000541002cd7816 */ /* 0x000fe60000000000 */
[----:B------:R-:W-:Y:S01]  /*9c10*/  MUFU.EX2 R60, R60 ;  /* 0x0000003c003c7308 */ /* 0x000fe20000000800 */
[----:B------:R-:W-:Y:S02]  /*9c20*/  LOP3.LUT R0, R207, R241, RZ, 0x3c, !PT ;  /* 0x000000f1cf007212 */ /* 0x000fe400078e3cff */
[----:B------:R-:W-:Y:S03]  /*9c30*/  LOP3.LUT R2, R206, R240, RZ, 0x3c, !PT ;  /* 0x000000f0ce027212 */ /* 0x000fe600078e3cff */
[----:B------:R-:W-:Y:S04]  /*9c40*/  IMAD.WIDE.U32 R6, R0, -0x2daee0ad, RZ ;  /* 0xd2511f5300067825 */ /* 0x000fe800078e00ff */
[----:B------:R1:W-:Y:S01]  /*9c50*/  MUFU.EX2 R207, R24 ;  /* 0x0000001800cf7308 */ /* 0x0003e20000000800 */
[----:B------:R-:W-:Y:S01]  /*9c60*/  IMAD.WIDE.U32 R4, R2, -0x2daee0ad, RZ ;  /* 0xd2511f5302047825 */ /* 0x000fe200078e00ff */
[----:B------:R-:W-:Y:S04]  /*9c70*/  LOP3.LUT R192, R236, R192, R7, 0x96, !PT ;  /* 0x000000c0ecc07212 */ /* 0x000fe800078e9607 */
[----:B------:R-:W-:Y:S01]  /*9c80*/  LOP3.LUT R187, R187, R6, R5, 0x96, !PT ;  /* 0x00000006bbbb7212 */ /* 0x000fe200078e9605 */
[----:B------:R-:W-:Y:S03]  /*9c90*/  IMAD.WIDE.U32 R192, R192, -0x326172a9, RZ ;  /* 0xcd9e8d57c0c07825 */ /* 0x000fe600078e00ff */
[----:B------:R-:W-:Y:S02]  /*9ca0*/  MUFU.EX2 R236, R32 ;  /* 0x0000002000ec7308 */ /* 0x000fe40000000800 */
[----:B------:R-:W-:Y:S01]  /*9cb0*/  LOP3.LUT R185, R234, R185, R193, 0x96, !PT ;  /* 0x000000b9eab97212 */ /* 0x000fe200078e96c1 */
[----:B------:R-:W-:Y:S01]  /*9cc0*/  IMAD.WIDE.U32 R234, R187, -0x326172a9, RZ ;  /* 0xcd9e8d57bbea7825 */ /* 0x000fe200078e00ff */
[----:B-1----:R-:W-:Y:S03]  /*9cd0*/  LOP3.LUT R24, R188, 0xffff, RZ, 0xc0, !PT ;  /* 0x0000ffffbc187812 */ /* 0x002fe600078ec0ff */
[----:B------:R-:W-:Y:S01]  /*9ce0*/  IMAD.WIDE.U32 R6, R185, -0x2daee0ad, RZ ;  /* 0xd2511f53b9067825 */ /* 0x000fe200078e00ff */
[----:B------:R-:W-:Y:S02]  /*9cf0*/  LOP3.LUT R186, R186, R192, R235, 0x96, !PT ;  /* 0x000000c0baba7212 */ /* 0x000fe400078e96eb */
[----:B------:R1:W-:Y:S02]  /*9d00*/  MUFU.EX2 R193, R39 ;  /* 0x0000002700c17308 */ /* 0x0003e40000000800 */
[----:B------:R-:W-:Y:S01]  /*9d10*/  LOP3.LUT R0, R197, R4, R7, 0x96, !PT ;  /* 0x00000004c5007212 */ /* 0x000fe200078e9607 */
[----:B------:R-:W-:Y:S04]  /*9d20*/  IMAD.WIDE.U32 R240, R186, -0x2daee0ad, RZ ;  /* 0xd2511f53baf07825 */ /* 0x000fe800078e00ff */
[----:B------:R-:W-:Y:S01]  /*9d30*/  IMAD.WIDE.U32 R186, R0, -0x326172a9, RZ ;  /* 0xcd9e8d5700ba7825 */ /* 0x000fe200078e00ff */
[----:B------:R-:W-:Y:S02]  /*9d40*/  LOP3.LUT R4, R196, R6, R241, 0x96, !PT ;  /* 0x00000006c4047212 */ /* 0x000fe400078e96f1 */
[----:B------:R2:W-:Y:S03]  /*9d50*/  MUFU.EX2 R235, R35 ;  /* 0x0000002300eb7308 */ /* 0x0005e60000000800 */
[----:B------:R-:W-:Y:S01]  /*9d60*/  IMAD.WIDE.U32 R4, R4, -0x326172a9, RZ ;  /* 0xcd9e8d5704047825 */ /* 0x000fe200078e00ff */
[----:B-1----:R-:W-:Y:S03]  /*9d70*/  LOP3.LUT R39, R200, 0xff00ff, RZ, 0xc0, !PT ;  /* 0x00ff00ffc8277812 */ /* 0x002fe600078ec0ff */
[----:B------:R-:W-:Y:S01]  /*9d80*/  IMAD.MOV.U32 R6, RZ, RZ, R4 ;  /* 0x000000ffff067224 */ /* 0x000fe200078e0004 */
[----:B------:R-:W-:Y:S02]  /*9d90*/  LOP3.LUT R0, R195, R186, R5, 0x96, !PT ;  /* 0x000000bac3007212 */ /* 0x000fe400078e9605 */
[----:B------:R-:W-:Y:S01]  /*9da0*/  MUFU.EX2 R197, R48 ;  /* 0x0000003000c57308 */ /* 0x000fe20000000800 */
[----:B------:R-:W-:Y:S02]  /*9db0*/  PRMT R7, R4, 0x7771, RZ ;  /* 0x0000777104077816 */ /* 0x000fe400000000ff */
[C---:B------:R-:W-:Y:S02]  /*9dc0*/  LOP3.LUT R2, R0.reuse, 0xffff, RZ, 0xc0, !PT ;  /* 0x0000ffff00027812 */ /* 0x040fe400078ec0ff */
[----:B------:R-:W-:Y:S02]  /*9dd0*/  LOP3.LUT R5, R0, 0xff, RZ, 0xc0, !PT ;  /* 0x000000ff00057812 */ /* 0x000fe400078ec0ff */
[----:B------:R-:W-:Y:S03]  /*9de0*/  SHF.R.U32.HI R2, RZ, 0x8, R2 ;  /* 0x00000008ff027819 */ /* 0x000fe60000011602 */
[----:B------:R-:W-:Y:S01]  /*9df0*/  MUFU.EX2 R196, R50 ;  /* 0x0000003200c47308 */ /* 0x000fe20000000800 */
[----:B--2---:R-:W-:Y:S02]  /*9e00*/  LOP3.LUT R35, R203, 0xff00ff, RZ, 0xc0, !PT ;  /* 0x00ff00ffcb237812 */ /* 0x004fe400078ec0ff */
[----:B------:R-:W-:Y:S02]  /*9e10*/  PRMT R185, R5, 0x5410, R2 ;  /* 0x0000541005b97816 */ /* 0x000fe40000000002 */
[C---:B------:R-:W-:Y:S02]  /*9e20*/  PRMT R5, R4.reuse, 0x7773, RZ ;  /* 0x0000777304057816 */ /* 0x040fe400000000ff */
[----:B------:R-:W-:Y:S01]  /*9e30*/  PRMT R2, R4, 0x7772, RZ ;  /* 0x0000777204027816 */ /* 0x000fe200000000ff */
[----:B------:R-:W-:Y:S01]  /*9e40*/  FADD.FTZ R4, -R148, R3 ;  /* 0x0000000394047221 */ /* 0x000fe20000010100 */
[----:B------:R-:W-:Y:S01]  /*9e50*/  FADD.FTZ R3, -R147, R144 ;  /* 0x0000009093037221 */ /* 0x000fe20000010100 */
[--C-:B------:R-:W-:Y:S01]  /*9e60*/  HSET2.LE.AND R35, R35, R180.reuse, PT ;  /* 0x000000b423237233 */ /* 0x100fe20003803000 */
[----:B------:R1:W-:Y:S01]  /*9e70*/  MUFU.EX2 R195, R37 ;  /* 0x0000002500c37308 */ /* 0x0003e20000000800 */
[----:B------:R-:W-:Y:S01]  /*9e80*/  PRMT R189, R2, 0x5410, R5 ;  /* 0x0000541002bd7816 */ /* 0x000fe20000000005 */
[----:B------:R-:W-:Y:S01]  /*9e90*/  FMUL.FTZ R4, R4, UR4 ;  /* 0x0000000404047c20 */ /* 0x000fe20008410000 */
[----:B------:R-:W-:Y:S01]  /*9ea0*/  PRMT R2, R0, 0x7632, R2 ;  /* 0x0000763200027816 */ /* 0x000fe20000000002 */
[----:B------:R-:W-:Y:S01]  /*9eb0*/  FMUL.FTZ R3, R3, UR4 ;  /* 0x0000000403037c20 */ /* 0x000fe20008410000 */
[----:B------:R-:W-:Y:S02]  /*9ec0*/  SHF.R.U32.HI R0, RZ, 0x18, R0 ;  /* 0x00000018ff007819 */ /* 0x000fe40000011600 */
[----:B------:R-:W-:Y:S03]  /*9ed0*/  LOP3.LUT R2, R2, 0xff, RZ, 0xc0, !PT ;  /* 0x000000ff02027812 */ /* 0x000fe600078ec0ff */
[----:B------:R-:W2:Y:S01]  /*9ee0*/  MUFU.EX2 R144, R4 ;  /* 0x0000000400907308 */ /* 0x000ea20000000800 */
[----:B------:R-:W-:Y:S02]  /*9ef0*/  LOP3.LUT R5, R151, 0x120, R220, 0xf8, !PT ;  /* 0x0000012097057812 */ /* 0x000fe400078ef8dc */
[----:B------:R-:W-:Y:S01]  /*9f00*/  PRMT R190, R2, 0x5410, R0 ;  /* 0x0000541002be7816 */ /* 0x000fe20000000000 */
[----:B------:R-:W-:Y:S01]  /*9f10*/  FADD.FTZ R2, -R146, R149 ;  /* 0x0000009592027221 */ /* 0x000fe20000010100 */
[----:B------:R-:W-:Y:S02]  /*9f20*/  LOP3.LUT R0, R6, 0xff, RZ, 0xc0, !PT ;  /* 0x000000ff06007812 */ /* 0x000fe400078ec0ff */
[--C-:B------:R-:W-:Y:S01]  /*9f30*/  HSET2.LE.AND R39, R39, R180.reuse, PT ;  /* 0x000000b427277233 */ /* 0x100fe20003803000 */
[----:B------:R-:W-:Y:S01]  /*9f40*/  FMUL.FTZ R2, R2, UR4 ;  /* 0x0000000402027c20 */ /* 0x000fe20008410000 */
[----:B------:R-:W-:Y:S01]  /*9f50*/  PRMT R186, R0, 0x5410, R7 ;  /* 0x0000541000ba7816 */ /* 0x000fe20000000007 */
[----:B------:R-:W-:Y:S01]  /*9f60*/  FADD.FTZ R0, -R145, R150 ;  /* 0x0000009691007221 */ /* 0x000fe20000010100 */
[----:B------:R-:W-:Y:S01]  /*9f70*/  LEA R150, R5, UR5, 0x1 ;  /* 0x0000000505967c11 */ /* 0x000fe2000f8e08ff */
[----:B------:R-:W3:Y:S01]  /*9f80*/  MUFU.EX2 R3, R3 ;  /* 0x0000000300037308 */ /* 0x000ee20000000800 */
[--C-:B-1----:R-:W-:Y:S01]  /*9f90*/  HSET2.LE.AND R37, R205, R180.reuse, PT ;  /* 0x000000b4cd257233 */ /* 0x102fe20003803000 */
[----:B------:R-:W-:Y:S02]  /*9fa0*/  FMUL.FTZ R0, R0, UR4 ;  /* 0x0000000400007c20 */ /* 0x000fe40008410000 */
[----:B------:R-:W-:Y:S02]  /*9fb0*/  VIADD R151, R150, 0x9000 ;  /* 0x0000900096977836 */ /* 0x000fe40000000000 */
[C---:B--2---:R-:W-:Y:S01]  /*9fc0*/  FMUL.FTZ R5, R144.reuse, R157 ;  /* 0x0000009d90057220 */ /* 0x044fe20000410000 */
[----:B------:R-:W-:Y:S01]  /*9fd0*/  MOV R157, R10 ;  /* 0x0000000a009d7202 */ /* 0x000fe20000000f00 */
[C---:B------:R-:W-:Y:S02]  /*9fe0*/  FMUL.FTZ R4, R144.reuse, R156 ;  /* 0x0000009c90047220 */ /* 0x040fe40000410000 */
[----:B------:R-:W1:Y:S01]  /*9ff0*/  MUFU.EX2 R2, R2 ;  /* 0x0000000200027308 */ /* 0x000e620000000800 */
[----:B------:R-:W-:Y:S01]  /*a000*/  FMUL.FTZ R16, R144, R160 ;  /* 0x000000a090107220 */ /* 0x000fe20000410000 */
[----:B------:R-:W-:Y:S01]  /*a010*/  VIADD R149, R150, 0x9020 ;  /* 0x0000902096957836 */ /* 0x000fe20000000000 */
[----:B------:R-:W-:Y:S01]  /*a020*/  @P0 IADD3 R149, PT, PT, R151, -0x20, RZ ;  /* 0xffffffe097950810 */ /* 0x000fe20007ffe0ff */
[C---:B------:R-:W-:Y:S01]  /*a030*/  FMUL.FTZ R68, R144.reuse, R68 ;  /* 0x0000004490447220 */ /* 0x040fe20000410000 */
[C---:B------:R-:W-:Y:S01]  /*a040*/  FMUL.FTZ R69, R144.reuse, R69 ;  /* 0x0000004590457220 */ /* 0x040fe20000410000 */
[C---:B------:R-:W-:Y:S01]  /*a050*/  FMUL.FTZ R80, R144.reuse, R80 ;  /* 0x0000005090507220 */ /* 0x040fe20000410000 */
[----:B------:R-:W-:Y:S03]  /*a060*/  FMUL.FTZ R81, R144, R81 ;  /* 0x0000005190517220 */ /* 0x000fe60000410000 */
[----:B------:R-:W2:Y:S01]  /*a070*/  MUFU.EX2 R0, R0 ;  /* 0x0000000000007308 */ /* 0x000ea20000000800 */
[C---:B---3--:R-:W-:Y:S01]  /*a080*/  FMUL.FTZ R6, R3.reuse, R158 ;  /* 0x0000009e03067220 */ /* 0x048fe20000410000 */
[C---:B------:R-:W-:Y:S01]  /*a090*/  FMUL.FTZ R7, R3.reuse, R159 ;  /* 0x0000009f03077220 */ /* 0x040fe20000410000 */
[C---:B------:R-:W-:Y:S01]  /*a0a0*/  FMUL.FTZ R18, R3.reuse, R162 ;  /* 0x000000a203127220 */ /* 0x040fe20000410000 */
[----:B------:R-:W-:Y:S01]  /*a0b0*/  MOV R162, R19 ;  /* 0x0000001300a27202 */ /* 0x000fe20000000f00 */
[C---:B------:R-:W-:Y:S01]  /*a0c0*/  FMUL.FTZ R19, R3.reuse, R163 ;  /* 0x000000a303137220 */ /* 0x040fe20000410000 */
[C---:B------:R-:W-:Y:S01]  /*a0d0*/  FMUL.FTZ R70, R3.reuse, R70 ;  /* 0x0000004603467220 */ /* 0x040fe20000410000 */
[C---:B------:R-:W-:Y:S01]  /*a0e0*/  FMUL.FTZ R71, R3.reuse, R71 ;  /* 0x0000004703477220 */ /* 0x040fe20000410000 */
[C---:B------:R-:W-:Y:S01]  /*a0f0*/  FMUL.FTZ R82, R3.reuse, R82 ;  /* 0x0000005203527220 */ /* 0x040fe20000410000 */
[C---:B-1----:R-:W-:Y:S01]  /*a100*/  FMUL.FTZ R8, R2.reuse, R152 ;  /* 0x0000009802087220 */ /* 0x042fe20000410000 */
[C---:B------:R-:W-:Y:S01]  /*a110*/  FMUL.FTZ R9, R2.reuse, R153 ;  /* 0x0000009902097220 */ /* 0x040fe20000410000 */
[C---:B------:R-:W-:Y:S01]  /*a120*/  FMUL.FTZ R12, R2.reuse, R164 ;  /* 0x000000a4020c7220 */ /* 0x040fe20000410000 */
[C---:B------:R-:W-:Y:S01]  /*a130*/  FMUL.FTZ R13, R2.reuse, R165 ;  /* 0x000000a5020d7220 */ /* 0x040fe20000410000 */
[C---:B------:R-:W-:Y:S01]  /*a140*/  FMUL.FTZ R72, R2.reuse, R72 ;  /* 0x0000004802487220 */ /* 0x040fe20000410000 */
[C---:B------:R-:W-:Y:S01]  /*a150*/  FMUL.FTZ R73, R2.reuse, R73 ;  /* 0x0000004902497220 */ /* 0x040fe20000410000 */
[C---:B------:R-:W-:Y:S01]  /*a160*/  FMUL.FTZ R76, R2.reuse, R76 ;  /* 0x0000004c024c7220 */ /* 0x040fe20000410000 */
[----:B------:R-:W-:Y:S01]  /*a170*/  FMUL.FTZ R77, R2, R77 ;  /* 0x0000004d024d7220 */ /* 0x000fe20000410000 */
[C---:B--2---:R-:W-:Y:S01]  /*a180*/  FMUL.FTZ R10, R0.reuse, R154 ;  /* 0x0000009a000a7220 */ /* 0x044fe20000410000 */
[C---:B------:R-:W-:Y:S01]  /*a190*/  FMUL.FTZ R11, R0.reuse, R155 ;  /* 0x0000009b000b7220 */ /* 0x040fe20000410000 */
[C---:B------:R-:W-:Y:S01]  /*a1a0*/  FMUL.FTZ R14, R0.reuse, R166 ;  /* 0x000000a6000e7220 */ /* 0x040fe20000410000 */
[----:B------:R-:W1:Y:S01]  /*a1b0*/  LDSM.16.MT88.4 R152, [R150+0x9000] ;  /* 0x009000009698783b */ /* 0x000e620000004200 */
[----:B------:R-:W-:Y:S02]  /*a1c0*/  IMAD.MOV.U32 R163, RZ, RZ, R211 ;  /* 0x000000ffffa37224 */ /* 0x000fe400078e00d3 */
[C---:B------:R-:W-:Y:S01]  /*a1d0*/  FMUL.FTZ R15, R0.reuse, R167 ;  /* 0x000000a7000f7220 */ /* 0x040fe20000410000 */
[----:B------:R-:W-:Y:S02]  /*a1e0*/  IMAD.MOV.U32 R160, RZ, RZ, R213 ;  /* 0x000000ffffa07224 */ /* 0x000fe400078e00d5 */
        /* <DEDUP_REMOVED lines=36> */
[-C--:B-1----:R-:W-:Y:S01]  /*a430*/  HMMA.16816.F32 R4, R172, R152.reuse, R4 ;  /* 0x00000098ac04723c */ /* 0x082fe20000001804 */
[----:B------:R-:W-:Y:S04]  /*a440*/  MUFU.EX2 R211, R20 ;  /* 0x0000001400d37308 */ /* 0x000fe80000000800 */
[C---:B------:R-:W-:Y:S01]  /*a450*/  FMUL.FTZ R115, R3.reuse, R115 ;  /* 0x0000007303737220 */ /* 0x040fe20000410000 */
[----:B------:R-:W-:Y:S02]  /*a460*/  IMAD.MOV.U32 R158, RZ, RZ, R232 ;  /* 0x000000ffff9e7224 */ /* 0x000fe400078e00e8 */
[C---:B------:R-:W-:Y:S01]  /*a470*/  FMUL.FTZ R116, R144.reuse, R116 ;  /* 0x0000007490747220 */ /* 0x040fe20000410000 */
[C---:B------:R-:W-:Y:S02]  /*a480*/  HMMA.16816.F32 R8, R176.reuse, R152, R8 ;  /* 0x00000098b008723c */ /* 0x040fe40000001808 */
[----:B------:R-:W-:Y:S02]  /*a490*/  MUFU.EX2 R232, R29 ;  /* 0x0000001d00e87308 */ /* 0x000fe40000000800 */
[----:B------:R-:W-:Y:S02]  /*a4a0*/  IMAD.MOV.U32 R159, RZ, RZ, R231 ;  /* 0x000000ffff9f7224 */ /* 0x000fe400078e00e7 */
[C---:B------:R-:W-:Y:S01]  /*a4b0*/  FMUL.FTZ R117, R144.reuse, R117 ;  /* 0x0000007590757220 */ /* 0x040fe20000410000 */
[C---:B------:R-:W-:Y:S01]  /*a4c0*/  FMUL.FTZ R118, R3.reuse, R118 ;  /* 0x0000007603767220 */ /* 0x040fe20000410000 */
[C---:B------:R-:W-:Y:S01]  /*a4d0*/  FMUL.FTZ R119, R3.reuse, R119 ;  /* 0x0000007703777220 */ /* 0x040fe20000410000 */
[-C--:B------:R-:W-:Y:S03]  /*a4e0*/  HMMA.16816.F32 R12, R176, R154.reuse, R12 ;  /* 0x0000009ab00c723c */ /* 0x080fe6000000180c */
[----:B------:R1:W-:Y:S01]  /*a4f0*/  MUFU.EX2 R231, R28 ;  /* 0x0000001c00e77308 */ /* 0x0003e20000000800 */
[----:B------:R-:W-:Y:S01]  /*a500*/  MOV R166, R17 ;  /* 0x0000001100a67202 */ /* 0x000fe20000000f00 */
[----:B------:R-:W-:Y:S01]  /*a510*/  FMUL.FTZ R17, R144, R161 ;  /* 0x000000a190117220 */ /* 0x000fe20000410000 */
[----:B------:R-:W-:Y:S02]  /*a520*/  IMAD.MOV.U32 R161, RZ, RZ, R212 ;  /* 0x000000ffffa17224 */ /* 0x000fe400078e00d4 */
[C---:B------:R-:W-:Y:S01]  /*a530*/  FMUL.FTZ R120, R2.reuse, R120 ;  /* 0x0000007802787220 */ /* 0x040fe20000410000 */
[----:B------:R-:W-:Y:S01]  /*a540*/  FMUL.FTZ R121, R2, R121 ;  /* 0x0000007902797220 */ /* 0x000fe20000410000 */
[C---:B------:R-:W-:Y:S01]  /*a550*/  FMUL.FTZ R122, R0.reuse, R122 ;  /* 0x0000007a007a7220 */ /* 0x040fe20000410000 */
[----:B------:R-:W-:Y:S01]  /*a560*/  FMUL.FTZ R123, R0, R123 ;  /* 0x0000007b007b7220 */ /* 0x000fe20000410000 */
[C---:B------:R-:W-:Y:S01]  /*a570*/  FMUL.FTZ R124, R2.reuse, R124 ;  /* 0x0000007c027c7220 */ /* 0x040fe20000410000 */
[C---:B------:R-:W-:Y:S01]  /*a580*/  HMMA.16816.F32 R16, R172.reuse, R154, R16 ;  /* 0x0000009aac10723c */ /* 0x040fe20000001810 */
[----:B------:R-:W2:Y:S01]  /*a590*/  LDSM.16.MT88.4 R152, [R149] ;  /* 0x000000009598783b */ /* 0x000ea20000004200 */
[----:B------:R3:W-:Y:S02]  /*a5a0*/  MUFU.EX2 R212, R22 ;  /* 0x0000001600d47308 */ /* 0x0007e40000000800 */
[----:B------:R-:W-:Y:S01]  /*a5b0*/  FMUL.FTZ R125, R2, R125 ;  /* 0x0000007d027d7220 */ /* 0x000fe20000410000 */
[C---:B------:R-:W-:Y:S01]  /*a5c0*/  FMUL.FTZ R126, R0.reuse, R126 ;  /* 0x0000007e007e7220 */ /* 0x040fe20000410000 */
[----:B------:R-:W-:Y:S01]  /*a5d0*/  FMUL.FTZ R127, R0, R127 ;  /* 0x0000007f007f7220 */ /* 0x000fe20000410000 */
[----:B-1----:R-:W-:Y:S01]  /*a5e0*/  PRMT R28, R188, 0x7632, R28 ;  /* 0x00007632bc1c7816 */ /* 0x002fe2000000001c */
[----:B------:R-:W-:Y:S02]  /*a5f0*/  IMAD.MOV.U32 R156, RZ, RZ, R233 ;  /* 0x000000ffff9c7224 */ /* 0x000fe400078e00e9 */
        /* <DEDUP_REMOVED lines=12> */
[----:B------:R-:W-:Y:S01]  /*a6c0*/  FFMA.FTZ R2, R2, R248, R162 ;  /* 0x000000f802027223 */ /* 0x000fe200000100a2 */
[C---:B------:R-:W-:Y:S01]  /*a6d0*/  FMUL.FTZ R142, R0.reuse, R142 ;  /* 0x0000008e008e7220 */ /* 0x040fe20000410000 */
[C---:B------:R-:W-:Y:S01]  /*a6e0*/  FMUL.FTZ R143, R0.reuse, R143 ;  /* 0x0000008f008f7220 */ /* 0x040fe20000410000 */
[----:B------:R-:W-:Y:S01]  /*a6f0*/  FFMA.FTZ R0, R0, R250, R161 ;  /* 0x000000fa00007223 */ /* 0x000fe200000100a1 */
[----:B---3--:R-:W-:Y:S01]  /*a700*/  FMUL.FTZ R22, R3, R170 ;  /* 0x000000aa03167220 */ /* 0x008fe20000410000 */
[----:B------:R-:W-:Y:S01]  /*a710*/  FADD.FTZ R2, R166, R2 ;  /* 0x00000002a6027221 */ /* 0x000fe20000010000 */
[----:B------:R-:W-:Y:S02]  /*a720*/  IMAD.MOV.U32 R203, RZ, RZ, R157 ;  /* 0x000000ffffcb7224 */ /* 0x000fe400078e009d */
[----:B------:R-:W-:Y:S01]  /*a730*/  FFMA.FTZ R29, R25, UR4, -R183 ;  /* 0x00000004191d7c23 */ /* 0x000fe200080108b7 */
[----:B------:R-:W-:Y:S01]  /*a740*/  SHF.R.U32.HI R25, RZ, 0x8, R24 ;  /* 0x00000008ff197819 */ /* 0x000fe20000011618 */
[----:B------:R-:W-:Y:S01]  /*a750*/  FADD.FTZ R55, R159, R2 ;  /* 0x000000029f377221 */ /* 0x000fe20000010000 */
[----:B------:R-:W-:Y:S01]  /*a760*/  LOP3.LUT R24, R28, 0xff, RZ, 0xc0, !PT ;  /* 0x000000ff1c187812 */ /* 0x000fe200078ec0ff */
[----:B------:R1:W-:Y:S01]  /*a770*/  MUFU.EX2 R206, R29 ;  /* 0x0000001d00ce7308 */ /* 0x0003e20000000800 */
[----:B------:R-:W-:Y:S02]  /*a780*/  IMAD.MOV.U32 R165, RZ, RZ, R215 ;  /* 0x000000ffffa57224 */ /* 0x000fe400078e00d7 */
[----:B------:R-:W-:Y:S01]  /*a790*/  FFMA.FTZ R28, R26, UR4, -R184 ;  /* 0x000000041a1c7c23 */ /* 0x000fe200080108b8 */
[--C-:B------:R-:W-:Y:S01]  /*a7a0*/  HSET2.LE.AND R26, R204, R180.reuse, PT ;  /* 0x000000b4cc1a7233 */ /* 0x100fe20003803000 */
[C---:B------:R-:W-:Y:S01]  /*a7b0*/  FMUL.FTZ R132, R144.reuse, R132 ;  /* 0x0000008490847220 */ /* 0x040fe20000410000 */
[C---:B------:R-:W-:Y:S01]  /*a7c0*/  FMUL.FTZ R133, R144.reuse, R133 ;  /* 0x0000008590857220 */ /* 0x040fe20000410000 */
[----:B------:R-:W-:Y:S01]  /*a7d0*/  FMUL.FTZ R20, R144, R168 ;  /* 0x000000a890147220 */ /* 0x000fe20000410000 */
[----:B------:R-:W-:Y:S02]  /*a7e0*/  IMAD.MOV.U32 R164, RZ, RZ, R230 ;  /* 0x000000ffffa47224 */ /* 0x000fe400078e00e6 */
[----:B------:R-:W-:Y:S01]  /*a7f0*/  MUFU.EX2 R204, R28 ;  /* 0x0000001c00cc7308 */ /* 0x000fe20000000800 */
[-C--:B--2---:R-:W-:Y:S03]  /*a800*/  HMMA.16816.F32 R68, R172, R152.reuse, R68 ;  /* 0x00000098ac44723c */ /* 0x084fe60000001844 */
[----:B------:R-:W-:Y:S02]  /*a810*/  IMAD.MOV.U32 R167, RZ, RZ, R214 ;  /* 0x000000ffffa77224 */ /* 0x000fe400078e00d6 */
[----:B------:R-:W-:Y:S01]  /*a820*/  FADD.FTZ R0, R252, R0 ;  /* 0x00000000fc007221 */ /* 0x000fe20000010000 */
[----:B------:R-:W-:Y:S03]  /*a830*/  FFMA.FTZ R183, R61, UR4, -R183 ;  /* 0x000000043db77c23 */ /* 0x000fe600080108b7 */
[----:B------:R2:W-:Y:S01]  /*a840*/  MUFU.EX2 R230, R31 ;  /* 0x0000001f00e67308 */ /* 0x0005e20000000800 */
[C---:B------:R-:W-:Y:S04]  /*a850*/  HMMA.16816.F32 R72, R176.reuse, R152, R72 ;  /* 0x00000098b048723c */ /* 0x040fe80000001848 */
[----:B-1----:R-:W-:Y:S01]  /*a860*/  LOP3.LUT R29, R201, 0xff00ff, RZ, 0xc0, !PT ;  /* 0x00ff00ffc91d7812 */ /* 0x002fe200078ec0ff */
[----:B------:R-:W-:Y:S04]  /*a870*/  FADD.FTZ R53, R251, R0 ;  /* 0x00000000fb357221 */ /* 0x000fe80000010000 */
[----:B------:R1:W-:Y:S01]  /*a880*/  MUFU.EX2 R215, R30 ;  /* 0x0000001e00d77308 */ /* 0x0003e20000000800 */
[-C--:B------:R-:W-:Y:S09]  /*a890*/  HMMA.16816.F32 R76, R176, R154.reuse, R76 ;  /* 0x0000009ab04c723c */ /* 0x080ff2000000184c */
[----:B------:R-:W3:Y:S01]  /*a8a0*/  MUFU.EX2 R233, R34 ;  /* 0x0000002200e97308 */ /* 0x000ee20000000800 */
[C---:B------:R-:W-:Y:S01]  /*a8b0*/  HMMA.16816.F32 R80, R172.reuse, R154, R80 ;  /* 0x0000009aac50723c */ /* 0x040fe20000001850 */
[----:B------:R-:W4:Y:S03]  /*a8c0*/  LDSM.16.MT88.4 R152, [R150+0xa000] ;  /* 0x00a000009698783b */ /* 0x000f260000004200 */
[----:B--2---:R-:W-:Y:S05]  /*a8d0*/  LOP3.LUT R31, R188, 0xff, RZ, 0xc0, !PT ;  /* 0x000000ffbc1f7812 */ /* 0x004fea00078ec0ff */
[----:B------:R2:W5:Y:S01]  /*a8e0*/  MUFU.EX2 R214, R21 ;  /* 0x0000001500d67308 */ /* 0x0005620000000800 */
[----:B------:R-:W-:Y:S02]  /*a8f0*/  PRMT R31, R31, 0x5410, R25 ;  /* 0x000054101f1f7816 */ /* 0x000fe40000000019 */
[--C-:B------:R-:W-:Y:S01]  /*a900*/  HSET2.LE.AND R25, R29, R180.reuse, PT ;  /* 0x000000b41d197233 */ /* 0x100fe20003803000 */
[----:B------:R-:W-:Y:S01]  /*a910*/  FFMA.FTZ R29, R27, UR4, -R184 ;  /* 0x000000041b1d7c23 */ /* 0x000fe200080108b8 */
[----:B-1----:R-:W-:Y:S01]  /*a920*/  SHF.R.U32.HI R30, RZ, 0x18, R188 ;  /* 0x00000018ff1e7819 */ /* 0x002fe200000116bc */
[----:B------:R-:W-:Y:S01]  /*a930*/  FFMA.FTZ R184, R63, UR4, -R184 ;  /* 0x000000043fb87c23 */ /* 0x000fe200080108b8 */
[--C-:B------:R-:W-:Y:S03]  /*a940*/  HSET2.LE.AND R32, R31, R180.reuse, PT ;  /* 0x000000b41f207233 */ /* 0x100fe60003803000 */
[----:B------:R-:W-:Y:S01]  /*a950*/  MUFU.EX2 R188, R43 ;  /* 0x0000002b00bc7308 */ /* 0x000fe20000000800 */
[----:B------:R-:W-:Y:S02]  /*a960*/  PRMT R30, R24, 0x5410, R30 ;  /* 0x00005410181e7816 */ /* 0x000fe4000000001e */
[----:B------:R-:W-:Y:S02]  /*a970*/  F2FP.F16.F32.PACK_AB R24, R237, R236 ;  /* 0x000000eced18723e */ /* 0x000fe400000000ff */
[----:B---3--:R-:W-:Y:S02]  /*a980*/  F2FP.F16.F32.PACK_AB R28, R235, R233 ;  /* 0x000000e9eb1c723e */ /* 0x008fe400000000ff */
[----:B------:R-:W-:Y:S03]  /*a990*/  LOP3.LUT R26, R24, R26, RZ, 0xc0, !PT ;  /* 0x0000001a181a7212 */ /* 0x000fe600078ec0ff */
[----:B------:R-:W-:Y:S01]  /*a9a0*/  MUFU.EX2 R201, R29 ;  /* 0x0000001d00c97308 */ /* 0x000fe20000000800 */
[----:B------:R-:W-:Y:S01]  /*a9b0*/  LOP3.LUT R27, R28, R25, RZ, 0xc0, !PT ;  /* 0x000000191c1b7212 */ /* 0x000fe200078ec0ff */
[C---:B--2---:R-:W-:Y:S01]  /*a9c0*/  FMUL.FTZ R21, R144.reuse, R169 ;  /* 0x000000a990157220 */ /* 0x044fe20000410000 */
[--C-:B------:R-:W-:Y:S01]  /*a9d0*/  HSET2.LE.AND R33, R30, R180.reuse, PT ;  /* 0x000000b41e217233 */ /* 0x100fe20003803000 */
[----:B------:R-:W-:Y:S01]  /*a9e0*/  FFMA.FTZ R144, R144, R239, R238 ;  /* 0x000000ef90907223 */ /* 0x000fe200000100ee */
[--C-:B------:R-:W-:Y:S02]  /*a9f0*/  HSET2.LE.AND R24, R198, R180.reuse, PT ;  /* 0x000000b4c6187233 */ /* 0x100fe40003803000 */
[--C-:B------:R-:W-:Y:S03]  /*aa00*/  HSET2.LE.AND R28, R194, R180.reuse, PT ;  /* 0x000000b4c21c7233 */ /* 0x100fe60003803000 */
[----:B------:R-:W1:Y:S01]  /*aa10*/  MUFU.EX2 R213, R23 ;  /* 0x0000001700d57308 */ /* 0x000e620000000800 */
[----:B-----5:R-:W-:Y:S02]  /*aa20*/  F2FP.F16.F32.PACK_AB R25, R214, R211 ;  /* 0x000000d3d619723e */ /* 0x020fe400000000ff */
[----:B------:R-:W-:Y:S02]  /*aa30*/  MOV R238, R156 ;  /* 0x0000009c00ee7202 */ /* 0x000fe40000000f00 */
[----:B------:R-:W-:Y:S02]  /*aa40*/  LOP3.LUT R24, R25, R24, RZ, 0xc0, !PT ;  /* 0x0000001819187212 */ /* 0x000fe400078ec0ff */
[--C-:B------:R-:W-:Y:S03]  /*aa50*/  HSET2.LE.AND R34, R199, R180.reuse, PT ;  /* 0x000000b4c7227233 */ /* 0x100fe60003803000 */
[----:B------:R-:W-:Y:S01]  /*aa60*/  MUFU.EX2 R194, R41 ;  /* 0x0000002900c27308 */ /* 0x000fe20000000800 */
[-C--:B----4-:R-:W-:Y:S09]  /*aa70*/  HMMA.16816.F32 R84, R172, R152.reuse, R84 ;  /* 0x00000098ac54723c */ /* 0x090ff20000001854 */
[----:B------:R-:W-:Y:S01]  /*aa80*/  MUFU.EX2 R199, R51 ;  /* 0x0000003300c77308 */ /* 0x000fe20000000800 */
[----:B-1----:R-:W-:Y:S01]  /*aa90*/  F2FP.F16.F32.PACK_AB R29, R213, R212 ;  /* 0x000000d4d51d723e */ /* 0x002fe200000000ff */
[C---:B------:R-:W-:Y:S04]  /*aaa0*/  HMMA.16816.F32 R88, R176.reuse, R152, R88 ;  /* 0x00000098b058723c */ /* 0x040fe80000001858 */
[----:B------:R-:W-:Y:S01]  /*aab0*/  LOP3.LUT R25, R29, R28, RZ, 0xc0, !PT ;  /* 0x0000001c1d197212 */ /* 0x000fe200078ec0ff */
[C---:B------:R-:W-:Y:S01]  /*aac0*/  FMUL.FTZ R23, R3.reuse, R171 ;  /* 0x000000ab03177220 */ /* 0x040fe20000410000 */
[----:B------:R-:W-:Y:S01]  /*aad0*/  FFMA.FTZ R3, R3, R249, R163 ;  /* 0x000000f903037223 */ /* 0x000fe200000100a3 */
[----:B------:R-:W-:Y:S01]  /*aae0*/  F2FP.F16.F32.PACK_AB R28, R232, R231 ;  /* 0x000000e7e81c723e */ /* 0x000fe200000000ff */
[-C--:B------:R-:W-:Y:S01]  /*aaf0*/  HMMA.16816.F32 R92, R176, R154.reuse, R92 ;  /* 0x0000009ab05c723c */ /* 0x080fe2000000185c */
[----:B------:R-:W-:Y:S02]  /*ab00*/  MUFU.EX2 R198, R49 ;  /* 0x0000003100c67308 */ /* 0x000fe40000000800 */
[----:B------:R-:W-:Y:S02]  /*ab10*/  F2FP.F16.F32.PACK_AB R29, R230, R215 ;  /* 0x000000d7e61d723e */ /* 0x000fe400000000ff */
[----:B------:R-:W-:Y:S02]  /*ab20*/  LOP3.LUT R34, R28, R34, RZ, 0xc0, !PT ;  /* 0x000000221c227212 */ /* 0x000fe400078ec0ff */
[----:B------:R-:W-:Y:S01]  /*ab30*/  LOP3.LUT R35, R29, R35, RZ, 0xc0, !PT ;  /* 0x000000231d237212 */ /* 0x000fe200078ec0ff */
[C---:B------:R-:W-:Y:S01]  /*ab40*/  HMMA.16816.F32 R96, R172.reuse, R154, R96 ;  /* 0x0000009aac60723c */ /* 0x040fe20000001860 */
[----:B------:R-:W1:Y:S02]  /*ab50*/  LDSM.16.MT88.4 R152, [R149+0x1000] ;  /* 0x001000009598783b */ /* 0x000e640000004200 */
[----:B------:R2:W-:Y:S01]  /*ab60*/  MUFU.EX2 R192, R36 ;  /* 0x0000002400c07308 */ /* 0x0005e20000000800 */
[----:B------:R-:W-:Y:S02]  /*ab70*/  F2FP.F16.F32.PACK_AB R28, R206, R207 ;  /* 0x000000cfce1c723e */ /* 0x000fe400000000ff */
[----:B------:R-:W-:Y:S02]  /*ab80*/  F2FP.F16.F32.PACK_AB R29, R201, R204 ;  /* 0x000000ccc91d723e */ /* 0x000fe400000000ff */
[----:B------:R-:W-:Y:S02]  /*ab90*/  LOP3.LUT R32, R28, R32, RZ, 0xc0, !PT ;  /* 0x000000201c207212 */ /* 0x000fe400078ec0ff */
[----:B------:R-:W-:Y:S03]  /*aba0*/  LOP3.LUT R33, R29, R33, RZ, 0xc0, !PT ;  /* 0x000000211d217212 */ /* 0x000fe600078ec0ff */
[----:B------:R-:W-:Y:S01]  /*abb0*/  MUFU.EX2 R151, R64 ;  /* 0x0000004000977308 */ /* 0x000fe20000000800 */
[----:B------:R-:W-:Y:S01]  /*abc0*/  LDSM.16.MT88.4 R28, [R150+0x9400] ;  /* 0x00940000961c783b */ /* 0x000fe20000004200 */
[----:B------:R-:W-:Y:S02]  /*abd0*/  F2FP.F16.F32.PACK_AB R171, R67, R66 ;  /* 0x0000004243ab723e */ /* 0x000fe400000000ff */
[--C-:B--2---:R-:W-:Y:S06]  /*abe0*/  HSET2.LE.AND R36, R208, R180.reuse, PT ;  /* 0x000000b4d0247233 */ /* 0x104fec0003803000 */
[----:B------:R-:W2:Y:S10]  /*abf0*/  MUFU.EX2 R64, R54 ;  /* 0x0000003600407308 */ /* 0x000eb40000000800 */
[----:B------:R-:W-:Y:S10]  /*ac00*/  MUFU.EX2 R61, R56 ;  /* 0x00000038003d7308 */ /* 0x000ff40000000800 */
[----:B------:R-:W-:Y:S01]  /*ac10*/  MUFU.EX2 R183, R183 ;  /* 0x000000b700b77308 */ /* 0x000fe20000000800 */
[----:B--2---:R-:W-:Y:S01]  /*ac20*/  F2FP.F16.F32.PACK_AB R169, R182, R64 ;  /* 0x00000040b6a9723e */ /* 0x004fe200000000ff */
[-C--:B-1----:R-:W-:Y:S08]  /*ac30*/  HMMA.16816.F32 R100, R172, R152.reuse, R100 ;  /* 0x00000098ac64723c */ /* 0x082ff00000001864 */
[----:B------:R-:W-:Y:S01]  /*ac40*/  MUFU.EX2 R62, R62 ;  /* 0x0000003e003e7308 */ /* 0x000fe20000000800 */
[C---:B------:R-:W-:Y:S09]  /*ac50*/  HMMA.16816.F32 R104, R176.reuse, R152, R104 ;  /* 0x00000098b068723c */ /* 0x040ff20000001868 */
[----:B------:R-:W-:Y:S01]  /*ac60*/  MUFU.EX2 R184, R184 ;  /* 0x000000b800b87308 */ /* 0x000fe20000000800 */
[-C--:B------:R-:W-:Y:S08]  /*ac70*/  HMMA.16816.F32 R108, R176, R154.reuse, R108 ;  /* 0x0000009ab06c723c */ /* 0x080ff0000000186c */
[C---:B------:R-:W-:Y:S01]  /*ac80*/  HMMA.16816.F32 R112, R172.reuse, R154, R112 ;  /* 0x0000009aac70723c */ /* 0x040fe20000001870 */
[----:B------:R-:W1:Y:S07]  /*ac90*/  LDSM.16.MT88.4 R152, [R150+0xb000] ;  /* 0x00b000009698783b */ /* 0x000e6e0000004200 */
[-C--:B-1----:R-:W-:Y:S08]  /*aca0*/  HMMA.16816.F32 R116, R172, R152.reuse, R116 ;  /* 0x00000098ac74723c */ /* 0x082ff00000001874 */
[C---:B------:R-:W-:Y:S08]  /*acb0*/  HMMA.16816.F32 R120, R176.reuse, R152, R120 ;  /* 0x00000098b078723c */ /* 0x040ff00000001878 */
[-C--:B------:R-:W-:Y:S08]  /*acc0*/  HMMA.16816.F32 R124, R176, R154.reuse, R124 ;  /* 0x0000009ab07c723c */ /* 0x080ff0000000187c */
[C---:B------:R-:W-:Y:S01]  /*acd0*/  HMMA.16816.F32 R128, R172.reuse, R154, R128 ;  /* 0x0000009aac80723c */ /* 0x040fe20000001880 */
[----:B------:R-:W1:Y:S07]  /*ace0*/  LDSM.16.MT88.4 R152, [R149+0x2000] ;  /* 0x002000009598783b */ /* 0x000e6e0000004200 */
[-C--:B-1----:R-:W-:Y:S08]  /*acf0*/  HMMA.16816.F32 R132, R172, R152.reuse, R132 ;  /* 0x00000098ac84723c */ /* 0x082ff00000001884 */
[C---:B------:R-:W-:Y:S08]  /*ad00*/  HMMA.16816.F32 R136, R176.reuse, R152, R136 ;  /* 0x00000098b088723c */ /* 0x040ff00000001888 */
[-C--:B------:R-:W-:Y:S01]  /*ad10*/  HMMA.16816.F32 R140, R176, R154.reuse, R140 ;  /* 0x0000009ab08c723c */ /* 0x080fe2000000188c */
[----:B------:R-:W-:Y:S07]  /*ad20*/  MUFU.EX2 R178, R40 ;  /* 0x0000002800b27308 */ /* 0x000fee0000000800 */
[----:B------:R-:W-:Y:S03]  /*ad30*/  HMMA.16816.F32 R20, R172, R154, R20 ;  /* 0x0000009aac14723c */ /* 0x000fe60000001814 */
[----:B------:R1:W-:Y:S05]  /*ad40*/  MUFU.EX2 R175, R42 ;  /* 0x0000002a00af7308 */ /* 0x0003ea0000000800 */
[-C--:B------:R-:W-:Y:S05]  /*ad50*/  HMMA.16816.F32 R4, R24, R28.reuse, R4 ;  /* 0x0000001c1804723c */ /* 0x080fea0000001804 */
[----:B------:R-:W-:Y:S03]  /*ad60*/  MUFU.EX2 R173, R47 ;  /* 0x0000002f00ad7308 */ /* 0x000fe60000000800 */
[C---:B------:R-:W-:Y:S07]  /*ad70*/  HMMA.16816.F32 R8, R32.reuse, R28, R8 ;  /* 0x0000001c2008723c */ /* 0x040fee0000001808 */
[----:B------:R2:W-:Y:S01]  /*ad80*/  MUFU.EX2 R179, R38 ;  /* 0x0000002600b37308 */ /* 0x0005e20000000800 */
[----:B-1----:R-:W-:Y:S01]  /*ad90*/  LDSM.16.MT88.4 R40, [R150+0x9800] ;  /* 0x009800009628783b */ /* 0x002fe20000004200 */
[-C--:B------:R-:W-:Y:S08]  /*ada0*/  HMMA.16816.F32 R12, R32, R30.reuse, R12 ;  /* 0x0000001e200c723c */ /* 0x080ff0000000180c */
[----:B------:R1:W-:Y:S01]  /*adb0*/  MUFU.EX2 R176, R45 ;  /* 0x0000002d00b07308 */ /* 0x0003e20000000800 */
[C---:B------:R-:W-:Y:S01]  /*adc0*/  HMMA.16816.F32 R16, R24.reuse, R30, R16 ;  /* 0x0000001e1810723c */ /* 0x040fe20000001810 */
[----:B------:R-:W3:Y:S08]  /*add0*/  LDSM.16.MT88.4 R28, [R149+0x400] ;  /* 0x00040000951c783b */ /* 0x000ef00000004200 */
[----:B------:R-:W4:Y:S01]  /*ade0*/  MUFU.EX2 R177, R44 ;  /* 0x0000002c00b17308 */ /* 0x000f220000000800 */
[--C-:B--2---:R-:W-:Y:S09]  /*adf0*/  HSET2.LE.AND R38, R202, R180.reuse, PT ;  /* 0x000000b4ca267233 */ /* 0x104ff20003803000 */
[----:B------:R-:W2:Y:S01]  /*ae00*/  MUFU.EX2 R174, R46 ;  /* 0x0000002e00ae7308 */ /* 0x000ea20000000800 */
[----:B-1----:R-:W-:Y:S05]  /*ae10*/  LOP3.LUT R45, R189, 0xff00ff, RZ, 0xc0, !PT ;  /* 0x00ff00ffbd2d7812 */ /* 0x002fea00078ec0ff */
[--C-:B------:R-:W-:Y:S04]  /*ae20*/  HSET2.LE.AND R45, R45, R180.reuse, PT ;  /* 0x000000b42d2d7233 */ /* 0x100fe80003803000 */
[----:B------:R-:W1:Y:S01]  /*ae30*/  MUFU.EX2 R172, R65 ;  /* 0x0000004100ac7308 */ /* 0x000e620000000800 */
[----:B----4-:R-:W-:Y:S09]  /*ae40*/  F2FP.F16.F32.PACK_AB R44, R176, R177 ;  /* 0x000000b1b02c723e */ /* 0x010ff200000000ff */
[----:B------:R-:W4:Y:S01]  /*ae50*/  MUFU.EX2 R65, R52 ;  /* 0x0000003400417308 */ /* 0x000f220000000800 */
[----:B--2---:R-:W-:Y:S02]  /*ae60*/  F2FP.F16.F32.PACK_AB R46, R173, R174 ;  /* 0x000000aead2e723e */ /* 0x004fe400000000ff */
[----:B-1----:R-:W-:Y:S01]  /*ae70*/  F2FP.F16.F32.PACK_AB R0, R172, R151 ;  /* 0x00000097ac00723e */ /* 0x002fe200000000ff */
[-C--:B---3--:R-:W-:Y:S03]  /*ae80*/  HMMA.16816.F32 R68, R24, R28.reuse, R68 ;  /* 0x0000001c1844723c */ /* 0x088fe60000001844 */
[----:B----4-:R-:W-:Y:S05]  /*ae90*/  F2FP.F16.F32.PACK_AB R168, R181, R65 ;  /* 0x00000041b5a8723e */ /* 0x010fea00000000ff */
[C---:B------:R-:W-:Y:S08]  /*aea0*/  HMMA.16816.F32 R72, R32.reuse, R28, R72 ;  /* 0x0000001c2048723c */ /* 0x040ff00000001848 */
        /* <DEDUP_REMOVED lines=19> */
[C---:B------:R-:W-:Y:S04]  /*afe0*/  HMMA.16816.F32 R136, R32.reuse, R28, R136 ;  /* 0x0000001c2088723c */ /* 0x040fe80000001888 */
[----:B------:R-:W-:Y:S02]  /*aff0*/  F2FP.F16.F32.PACK_AB R28, R198, R197 ;  /* 0x000000c5c61c723e */ /* 0x000fe400000000ff */
[----:B------:R-:W-:Y:S02]  /*b000*/  F2FP.F16.F32.PACK_AB R29, R195, R192 ;  /* 0x000000c0c31d723e */ /* 0x000fe400000000ff */
[-C--:B------:R-:W-:Y:S03]  /*b010*/  HMMA.16816.F32 R140, R32, R30.reuse, R140 ;  /* 0x0000001e208c723c */ /* 0x080fe6000000188c */
[----:B------:R-:W-:Y:S02]  /*b020*/  LOP3.LUT R38, R28, R38, RZ, 0xc0, !PT ;  /* 0x000000261c267212 */ /* 0x000fe400078ec0ff */
[----:B------:R-:W-:Y:S02]  /*b030*/  F2FP.F16.F32.PACK_AB R32, R193, R179 ;  /* 0x000000b3c120723e */ /* 0x000fe400000000ff */
[----:B------:R-:W-:Y:S01]  /*b040*/  F2FP.F16.F32.PACK_AB R28, R199, R196 ;  /* 0x000000c4c71c723e */ /* 0x000fe200000000ff */
[----:B------:R-:W-:Y:S01]  /*b050*/  HMMA.16816.F32 R20, R24, R30, R20 ;  /* 0x0000001e1814723c */ /* 0x000fe20000001814 */
[----:B------:R-:W1:Y:S03]  /*b060*/  LDSM.16.MT88.4 R24, [R149+0x800] ;  /* 0x000800009518783b */ /* 0x000e660000004200 */
[----:B------:R-:W-:Y:S02]  /*b070*/  LOP3.LUT R37, R32, R37, RZ, 0xc0, !PT ;  /* 0x0000002520257212 */ /* 0x000fe400078ec0ff */
[----:B------:R-:W-:Y:S02]  /*b080*/  LOP3.LUT R39, R28, R39, RZ, 0xc0, !PT ;  /* 0x000000271c277212 */ /* 0x000fe400078ec0ff */
[----:B------:R-:W-:Y:S02]  /*b090*/  LOP3.LUT R36, R29, R36, RZ, 0xc0, !PT ;  /* 0x000000241d247212 */ /* 0x000fe400078ec0ff */
[--C-:B------:R-:W-:Y:S02]  /*b0a0*/  HSET2.LE.AND R29, R190, R180.reuse, PT ;  /* 0x000000b4be1d7233 */ /* 0x100fe40003803000 */
[--C-:B------:R-:W-:Y:S02]  /*b0b0*/  HSET2.LE.AND R31, R186, R180.reuse, PT ;  /* 0x000000b4ba1f7233 */ /* 0x100fe40003803000 */
[----:B------:R-:W-:Y:S01]  /*b0c0*/  F2FP.F16.F32.PACK_AB R30, R188, R175 ;  /* 0x000000afbc1e723e */ /* 0x000fe200000000ff */
[-C--:B------:R-:W-:Y:S05]  /*b0d0*/  HMMA.16816.F32 R4, R36, R40.reuse, R4 ;  /* 0x000000282404723c */ /* 0x080fea0000001804 */
[--C-:B------:R-:W-:Y:S02]  /*b0e0*/  HSET2.LE.AND R33, R185, R180.reuse, PT ;  /* 0x000000b4b9217233 */ /* 0x100fe40003803000 */
[----:B------:R-:W-:Y:S02]  /*b0f0*/  F2FP.F16.F32.PACK_AB R34, R194, R178 ;  /* 0x000000b2c222723e */ /* 0x000fe400000000ff */
[----:B------:R-:W-:Y:S02]  /*b100*/  LOP3.LUT R29, R30, R29, RZ, 0xc0, !PT ;  /* 0x0000001d1e1d7212 */ /* 0x000fe400078ec0ff */
[----:B------:R-:W-:Y:S02]  /*b110*/  LOP3.LUT R30, R44, R31, RZ, 0xc0, !PT ;  /* 0x0000001f2c1e7212 */ /* 0x000fe400078ec0ff */
[----:B------:R-:W-:Y:S02]  /*b120*/  LOP3.LUT R28, R34, R33, RZ, 0xc0, !PT ;  /* 0x00000021221c7212 */ /* 0x000fe400078ec0ff */
[----:B------:R-:W-:Y:S01]  /*b130*/  LOP3.LUT R31, R46, R45, RZ, 0xc0, !PT ;  /* 0x0000002d2e1f7212 */ /* 0x000fe200078ec0ff */
[----:B------:R-:W2:Y:S06]  /*b140*/  LDSM.16.MT88.4 R32, [R150+0xa800] ;  /* 0x00a800009620783b */ /* 0x000eac0000004200 */
[C---:B------:R-:W-:Y:S02]  /*b150*/  HMMA.16816.F32 R8, R28.reuse, R40, R8 ;  /* 0x000000281c08723c */ /* 0x040fe40000001808 */
[----:B------:R-:W3:Y:S06]  /*b160*/  LDSM.16.MT88.4 R44, [R149+0x1800] ;  /* 0x00180000952c783b */ /* 0x000eec0000004200 */
        /* <DEDUP_REMOVED lines=13> */
[----:B------:R-:W-:Y:S02]  /*b240*/  LOP3.LUT R34, R210, R234, R187, 0x96, !PT ;  /* 0x000000ead2227212 */ /* 0x000fe400078e96bb */
[C---:B------:R-:W-:Y:S02]  /*b250*/  LOP3.LUT R41, R209.reuse, R246, R33, 0x96, !PT ;  /* 0x000000f6d1297212 */ /* 0x040fe400078e9621 */
[-C--:B---3--:R-:W-:Y:S03]  /*b260*/  HMMA.16816.F32 R100, R36, R44.reuse, R100 ;  /* 0x0000002c2464723c */ /* 0x088fe60000001864 */
[----:B------:R-:W-:Y:S01]  /*b270*/  IMAD.WIDE.U32 R34, R34, -0x2daee0ad, RZ ;  /* 0xd2511f5322227825 */ /* 0x000fe200078e00ff */
[C---:B------:R-:W-:Y:S02]  /*b280*/  PRMT R33, R32.reuse, 0x7772, RZ ;  /* 0x0000777220217816 */ /* 0x040fe400000000ff */
[----:B------:R-:W-:Y:S02]  /*b290*/  PRMT R49, R32, 0x7771, RZ ;  /* 0x0000777120317816 */ /* 0x000fe400000000ff */
[C---:B------:R-:W-:Y:S04]  /*b2a0*/  HMMA.16816.F32 R104, R28.reuse, R44, R104 ;  /* 0x0000002c1c68723c */ /* 0x040fe80000001868 */
[----:B------:R-:W-:Y:S01]  /*b2b0*/  PRMT R48, R34, 0x7773, RZ ;  /* 0x0000777322307816 */ /* 0x000fe200000000ff */
[----:B------:R-:W-:Y:S01]  /*b2c0*/  IMAD.MOV.U32 R45, RZ, RZ, R32 ;  /* 0x000000ffff2d7224 */ /* 0x000fe200078e0020 */
[----:B------:R-:W-:Y:S02]  /*b2d0*/  LOP3.LUT R40, R209, R240, R35, 0x96, !PT ;  /* 0x000000f0d1287212 */ /* 0x000fe400078e9623 */
[-C--:B------:R-:W-:Y:S03]  /*b2e0*/  HMMA.16816.F32 R108, R28, R46.reuse, R108 ;  /* 0x0000002e1c6c723c */ /* 0x080fe6000000186c */
[----:B------:R-:W-:Y:S01]  /*b2f0*/  PRMT R35, R32, 0x7773, RZ ;  /* 0x0000777320237816 */ /* 0x000fe200000000ff */
[----:B------:R-:W-:Y:S01]  /*b300*/  IMAD.MOV.U32 R32, RZ, RZ, R34 ;  /* 0x000000ffff207224 */ /* 0x000fe200078e0022 */
[----:B------:R-:W-:Y:S02]  /*b310*/  LOP3.LUT R43, R41, 0xff, RZ, 0xc0, !PT ;  /* 0x000000ff292b7812 */ /* 0x000fe400078ec0ff */
[----:B------:R-:W-:Y:S01]  /*b320*/  PRMT R50, R33, 0x5410, R35 ;  /* 0x0000541021327816 */ /* 0x000fe20000000023 */
[C---:B------:R-:W-:Y:S04]  /*b330*/  HMMA.16816.F32 R112, R36.reuse, R46, R112 ;  /* 0x0000002e2470723c */ /* 0x040fe80000001870 */
[C---:B------:R-:W-:Y:S02]  /*b340*/  PRMT R47, R34.reuse, 0x7772, RZ ;  /* 0x00007772222f7816 */ /* 0x040fe400000000ff */
[----:B------:R-:W-:Y:S02]  /*b350*/  PRMT R46, R34, 0x7771, RZ ;  /* 0x00007771222e7816 */ /* 0x000fe400000000ff */
[-C--:B-1----:R-:W-:Y:S03]  /*b360*/  HMMA.16816.F32 R116, R36, R24.reuse, R116 ;  /* 0x000000182474723c */ /* 0x082fe60000001874 */
[----:B------:R-:W-:Y:S02]  /*b370*/  LOP3.LUT R44, R32, 0xff, RZ, 0xc0, !PT ;  /* 0x000000ff202c7812 */ /* 0x000fe400078ec0ff */
[----:B------:R-:W1:Y:S01]  /*b380*/  LDSM.16.MT88.4 R32, [R149+0x2800] ;  /* 0x002800009520783b */ /* 0x000e620000004200 */
[----:B------:R-:W-:Y:S02]  /*b390*/  LOP3.LUT R2, R50, 0xff00ff, RZ, 0xc0, !PT ;  /* 0x00ff00ff32027812 */ /* 0x000fe400078ec0ff */
[C---:B------:R-:W-:Y:S04]  /*b3a0*/  HMMA.16816.F32 R120, R28.reuse, R24, R120 ;  /* 0x000000181c78723c */ /* 0x040fe80000001878 */
[----:B------:R-:W-:Y:S02]  /*b3b0*/  LOP3.LUT R42, R41, 0xffff, RZ, 0xc0, !PT ;  /* 0x0000ffff292a7812 */ /* 0x000fe400078ec0ff */
[C---:B------:R-:W-:Y:S02]  /*b3c0*/  LOP3.LUT R24, R40.reuse, 0xffff, RZ, 0xc0, !PT ;  /* 0x0000ffff28187812 */ /* 0x040fe400078ec0ff */
[-C--:B------:R-:W-:Y:S03]  /*b3d0*/  HMMA.16816.F32 R124, R28, R26.reuse, R124 ;  /* 0x0000001a1c7c723c */ /* 0x080fe6000000187c */
[----:B------:R-:W-:Y:S02]  /*b3e0*/  SHF.R.U32.HI R42, RZ, 0x8, R42 ;  /* 0x00000008ff2a7819 */ /* 0x000fe4000001162a */
[----:B------:R-:W-:Y:S02]  /*b3f0*/  LOP3.LUT R45, R45, 0xff, RZ, 0xc0, !PT ;  /* 0x000000ff2d2d7812 */ /* 0x000fe400078ec0ff */
[----:B------:R-:W-:Y:S01]  /*b400*/  PRMT R51, R43, 0x5410, R42 ;  /* 0x000054102b337816 */ /* 0x000fe2000000002a */
[C---:B------:R-:W-:Y:S04]  /*b410*/  HMMA.16816.F32 R128, R36.reuse, R26, R128 ;  /* 0x0000001a2480723c */ /* 0x040fe80000001880 */
[----:B------:R-:W-:Y:S01]  /*b420*/  LOP3.LUT R42, R40, 0xff, RZ, 0xc0, !PT ;  /* 0x000000ff282a7812 */ /* 0x000fe200078ec0ff */
[----:B------:R-:W-:Y:S01]  /*b430*/  FADD.FTZ R26, R167, R3 ;  /* 0x00000003a71a7221 */ /* 0x000fe20000010000 */
[----:B------:R-:W-:Y:S02]  /*b440*/  SHF.R.U32.HI R24, RZ, 0x8, R24 ;  /* 0x00000008ff187819 */ /* 0x000fe40000011618 */
[----:B------:R-:W-:Y:S01]  /*b450*/  PRMT R45, R45, 0x5410, R49 ;  /* 0x000054102d2d7816 */ /* 0x000fe20000000031 */
[----:B------:R-:W-:Y:S01]  /*b460*/  FADD.FTZ R56, R164, R26 ;  /* 0x0000001aa4387221 */ /* 0x000fe20000010000 */
[----:B------:R-:W-:Y:S01]  /*b470*/  PRMT R49, R42, 0x5410, R24 ;  /* 0x000054102a317816 */ /* 0x000fe20000000018 */
[----:B------:R-:W-:Y:S01]  /*b480*/  FADD.FTZ R24, R160, R144 ;  /* 0x00000090a0187221 */ /* 0x000fe20000010000 */
[----:B------:R-:W-:Y:S01]  /*b490*/  SHF.R.U32.HI R43, RZ, 0x18, R41 ;  /* 0x00000018ff2b7819 */ /* 0x000fe20000011629 */
[----:B------:R-:W2:Y:S01]  /*b4a0*/  LDSM.16.MT88.4 R160, [R150+0x9c00] ;  /* 0x009c000096a0783b */ /* 0x000ea20000004200 */
[----:B------:R-:W-:Y:S01]  /*b4b0*/  PRMT R47, R47, 0x5410, R48 ;  /* 0x000054102f2f7816 */ /* 0x000fe20000000030 */
[----:B------:R-:W-:Y:S01]  /*b4c0*/  FADD.FTZ R3, R165, R24 ;  /* 0x00000018a5037221 */ /* 0x000fe20000010000 */
[--C-:B------:R-:W-:Y:S01]  /*b4d0*/  HSET2.LE.AND R170, R45, R180.reuse, PT ;  /* 0x000000b42daa7233 */ /* 0x100fe20003803000 */
[----:B------:R-:W-:Y:S01]  /*b4e0*/  IMAD.MOV.U32 R144, RZ, RZ, R147 ;  /* 0x000000ffff907224 */ /* 0x000fe200078e0093 */
[----:B------:R-:W-:Y:S01]  /*b4f0*/  PRMT R44, R44, 0x5410, R46 ;  /* 0x000054102c2c7816 */ /* 0x000fe2000000002e */
[----:B------:R-:W-:Y:S01]  /*b500*/  FADD.FTZ R54, R158, R3 ;  /* 0x000000039e367221 */ /* 0x000fe20000010000 */
[--C-:B------:R-:W-:Y:S01]  /*b510*/  HSET2.LE.AND R3, R51, R180.reuse, PT ;  /* 0x000000b433037233 */ /* 0x100fe20003803000 */
[-C--:B-1----:R-:W-:Y:S03]  /*b520*/  HMMA.16816.F32 R132, R36, R32.reuse, R132 ;  /* 0x000000202484723c */ /* 0x082fe60000001884 */
[----:B------:R-:W-:Y:S02]  /*b530*/  PRMT R25, R41, 0x7632, R25 ;  /* 0x0000763229197816 */ /* 0x000fe40000000019 */
[----:B------:R-:W-:Y:S02]  /*b540*/  LOP3.LUT R52, R47, 0xff00ff, RZ, 0xc0, !PT ;  /* 0x00ff00ff2f347812 */ /* 0x000fe400078ec0ff */
[--C-:B------:R-:W-:Y:S01]  /*b550*/  HSET2.LE.AND R27, R49, R180.reuse, PT ;  /* 0x000000b4311b7233 */ /* 0x100fe20003803000 */
[C---:B------:R-:W-:Y:S04]  /*b560*/  HMMA.16816.F32 R136, R28.reuse, R32, R136 ;  /* 0x000000201c88723c */ /* 0x040fe80000001888 */
[----:B------:R-:W-:Y:S02]  /*b570*/  LOP3.LUT R25, R25, 0xff, RZ, 0xc0, !PT ;  /* 0x000000ff19197812 */ /* 0x000fe400078ec0ff */
[----:B------:R-:W-:Y:S02]  /*b580*/  PRMT R41, R40, 0x7632, R41 ;  /* 0x0000763228297816 */ /* 0x000fe40000000029 */
[-C--:B------:R-:W-:Y:S01]  /*b590*/  HMMA.16816.F32 R140, R28, R34.reuse, R140 ;  /* 0x000000221c8c723c */ /* 0x080fe2000000188c */
[----:B------:R-:W-:Y:S02]  /*b5a0*/  LDSM.16.MT88.4 R28, [R149+0x1c00] ;  /* 0x001c0000951c783b */ /* 0x000fe40000004200 */
[----:B------:R-:W-:Y:S02]  /*b5b0*/  PRMT R25, R25, 0x5410, R43 ;  /* 0x0000541019197816 */ /* 0x000fe4000000002b */
[----:B------:R-:W-:Y:S02]  /*b5c0*/  SHF.R.U32.HI R40, RZ, 0x18, R40 ;  /* 0x00000018ff287819 */ /* 0x000fe40000011628 */
[----:B------:R-:W-:Y:S01]  /*b5d0*/  LOP3.LUT R41, R41, 0xff, RZ, 0xc0, !PT ;  /* 0x000000ff29297812 */ /* 0x000fe200078ec0ff */
[----:B------:R-:W-:Y:S04]  /*b5e0*/  HMMA.16816.F32 R20, R36, R34, R20 ;  /* 0x000000222414723c */ /* 0x000fe80000001814 */
[--C-:B------:R-:W-:Y:S02]  /*b5f0*/  HSET2.LE.AND R2, R2, R180.reuse, PT ;  /* 0x000000b402027233 */ /* 0x100fe40003803000 */
[--C-:B------:R-:W-:Y:S02]  /*b600*/  HSET2.LE.AND R25, R25, R180.reuse, PT ;  /* 0x000000b419197233 */ /* 0x100fe40003803000 */
[----:B------:R-:W-:Y:S02]  /*b610*/  PRMT R48, R41, 0x5410, R40 ;  /* 0x0000541029307816 */ /* 0x000fe40000000028 */
[----:B------:R-:W1:Y:S01]  /*b620*/  LDSM.16.MT88.4 R40, [R149+0xc00] ;  /* 0x000c00009528783b */ /* 0x000e620000004200 */
[----:B------:R-:W-:Y:S02]  /*b630*/  F2FP.F16.F32.PACK_AB R24, R57, R61 ;  /* 0x0000003d3918723e */ /* 0x000fe400000000ff */
        /* <DEDUP_REMOVED lines=11> */
[----:B------:R-:W3:Y:S01]  /*b6f0*/  LDSM.16.MT88.4 R44, [R150+0xac00] ;  /* 0x00ac0000962c783b */ /* 0x000ee20000004200 */
[----:B------:R-:W-:Y:S01]  /*b700*/  HSET2.LE.AND R52, R52, R180, PT ;  /* 0x000000b434347233 */ /* 0x000fe20003803000 */
[-C--:B--2---:R-:W-:Y:S05]  /*b710*/  HMMA.16816.F32 R156, R168, R160.reuse, R4 ;  /* 0x000000a0a89c723c */ /* 0x084fea0000001804 */
[----:B------:R-:W-:Y:S01]  /*b720*/  LOP3.LUT R24, R24, R27, RZ, 0xc0, !PT ;  /* 0x0000001b18187212 */ /* 0x000fe200078ec0ff */
[----:B------:R2:W4:Y:S01]  /*b730*/  LDSM.16.MT88.4 R48, [R150+0xbc00] ;  /* 0x00bc00009630783b */ /* 0x0005220000004200 */
[----:B------:R-:W-:Y:S01]  /*b740*/  F2FP.F16.F32.PACK_AB R25, R59, R58 ;  /* 0x0000003a3b19723e */ /* 0x000fe200000000ff */
[----:B------:R-:W-:Y:S01]  /*b750*/  FADD.FTZ R0, R204, R0 ;  /* 0x00000000cc007221 */ /* 0x000fe20000010000 */
[----:B------:R-:W-:Y:S02]  /*b760*/  F2FP.F16.F32.PACK_AB R26, R183, R60 ;  /* 0x0000003cb71a723e */ /* 0x000fe400000000ff */
[----:B------:R-:W-:Y:S02]  /*b770*/  F2FP.F16.F32.PACK_AB R27, R184, R62 ;  /* 0x0000003eb81b723e */ /* 0x000fe400000000ff */
[----:B------:R-:W-:Y:S01]  /*b780*/  LOP3.LUT R25, R25, R32, RZ, 0xc0, !PT ;  /* 0x0000002019197212 */ /* 0x000fe200078ec0ff */
[----:B------:R5:W4:Y:S01]  /*b790*/  LDSM.16.MT88.4 R4, [R149+0x2c00] ;  /* 0x002c00009504783b */ /* 0x000b220000004200 */
[----:B------:R-:W-:Y:S02]  /*b7a0*/  LOP3.LUT R26, R26, R33, RZ, 0xc0, !PT ;  /* 0x000000211a1a7212 */ /* 0x000fe400078ec0ff */
[----:B------:R-:W-:Y:S07]  /*b7b0*/  LOP3.LUT R27, R27, R52, RZ, 0xc0, !PT ;  /* 0x000000341b1b7212 */ /* 0x000fee00078ec0ff */
        /* <DEDUP_REMOVED lines=40> */
[----:B--2---:R-:W-:Y:S01]  /*ba40*/  IMAD.MOV.U32 R150, RZ, RZ, R145 ;  /* 0x000000ffff967224 */ /* 0x004fe200078e0091 */
[----:B-----5:R-:W-:Y:S03]  /*ba50*/  MOV R149, R146 ;  /* 0x0000009200957202 */ /* 0x020fe60000000f00 */
        /* <DEDUP_REMOVED lines=24> */
[----:B------:R-:W-:Y:S02]  /*bbe0*/  VIADD R0, R226, 0xffffffff ;  /* 0xffffffffe2007836 */ /* 0x000fe40000000000 */
[----:B------:R-:W-:Y:S01]  /*bbf0*/  FADD.FTZ R2, R62, R4 ;  /* 0x000000043e027221 */ /* 0x000fe20000010000 */
[----:B------:R-:W-:Y:S01]  /*bc00*/  FADD.FTZ R248, R183, R3 ;  /* 0x00000003b7f87221 */ /* 0x000fe20000010000 */
[----:B------:R-:W-:Y:S02]  /*bc10*/  IMAD.MOV.U32 R3, RZ, RZ, R148 ;  /* 0x000000ffff037224 */ /* 0x000fe400078e0094 */
[----:B------:R-:W-:Y:S01]  /*bc20*/  FADD.FTZ R249, R67, R5 ;  /* 0x0000000543f97221 */ /* 0x000fe20000010000 */
[----:B------:R-:W-:Y:S02]  /*bc30*/  IMAD.MOV.U32 R226, RZ, RZ, R0 ;  /* 0x000000ffffe27224 */ /* 0x000fe400078e0000 */
[----:B------:R-:W-:Y:S01]  /*bc40*/  FADD.FTZ R250, R184, R2 ;  /* 0x00000002b8fa7221 */ /* 0x000fe20000010000 */
[----:B------:R-:W-:Y:S06]  /*bc50*/  @P1 BRA `(.L_x_484) ;  /* 0xffffffbc00ac1947 */ /* 0x000fec000383ffff */
.L_x_483:
[----:B------:R-:W2:Y:S01]  /*bc60*/  LDL.LU R6, [R1+0x48] ;  /* 0x0000480001067983 */ /* 0x000ea20000300800 */
[----:B------:R-:W1:Y:S03]  /*bc70*/  LDCU UR4, c[0x0][0x4fc] ;  /* 0x00009f80ff0477ac */ /* 0x000e660008000800 */
[----:B------:R-:W3:Y:S04]  /*bc80*/  LDL R53, [R1+0x54] ;  /* 0x0000540001357983 */ /* 0x000ee80000100800 */
[----:B------:R-:W4:Y:S04]  /*bc90*/  SHFL.BFLY PT, R4, R239, 0x2, 0x1f ;  /* 0x0c401f00ef047f89 */ /* 0x000f2800000e0000 */
[----:B------:R-:W1:Y:S04]  /*bca0*/  SHFL.BFLY PT, R3, R249, 0x2, 0x1f ;  /* 0x0c401f00f9037f89 */ /* 0x000e6800000e0000 */
[----:B------:R-:W1:Y:S04]  /*bcb0*/  SHFL.BFLY PT, R0, R250, 0x2, 0x1f ;  /* 0x0c401f00fa007f89 */ /* 0x000e6800000e0000 */
[----:B------:R-:W1:Y:S01]  /*bcc0*/  SHFL.BFLY PT, R2, R248, 0x2, 0x1f ;  /* 0x0c401f00f8027f89 */ /* 0x000e6200000e0000 */
[----:B----4-:R-:W-:Y:S01]  /*bcd0*/  FADD.FTZ R4, R4, R239 ;  /* 0x000000ef04047221 */ /* 0x010fe20000010000 */
[----:B-1----:R-:W-:-:S04]  /*bce0*/  FADD.FTZ R3, R3, R249 ;  /* 0x000000f903037221 */ /* 0x002fc80000010000 */
[----:B------:R-:W1:Y:S01]  /*bcf0*/  SHFL.BFLY PT, R49, R4, 0x1, 0x1f ;  /* 0x0c201f0004317f89 */ /* 0x000e6200000e0000 */
[----:B------:R-:W-:-:S03]  /*bd00*/  FADD.FTZ R0, R0, R250 ;  /* 0x000000fa00007221 */ /* 0x000fc60000010000 */
[----:B------:R-:W4:Y:S01]  /*bd10*/  SHFL.BFLY PT, R50, R3, 0x1, 0x1f ;  /* 0x0c201f0003327f89 */ /* 0x000f2200000e0000 */
[----:B------:R-:W-:-:S03]  /*bd20*/  FADD.FTZ R2, R2, R248 ;  /* 0x000000f802027221 */ /* 0x000fc60000010000 */
[----:B------:R-:W4:Y:S04]  /*bd30*/  SHFL.BFLY PT, R52, R0, 0x1, 0x1f ;  /* 0x0c201f0000347f89 */ /* 0x000f2800000e0000 */
[----:B------:R-:W4:Y:S01]  /*bd40*/  SHFL.BFLY PT, R51, R2, 0x1, 0x1f ;  /* 0x0c201f0002337f89 */ /* 0x000f2200000e0000 */
[----:B-1----:R-:W-:-:S04]  /*bd50*/  FADD.FTZ R49, R4, R49 ;  /* 0x0000003104317221 */ /* 0x002fc80000010000 */
[----:B------:R-:W1:Y:S01]  /*bd60*/  MUFU.RCP R4, R49 ;  /* 0x0000003100047308 */ /* 0x000e620000001000 */
[----:B----4-:R-:W-:Y:S01]  /*bd70*/  FADD.FTZ R50, R3, R50 ;  /* 0x0000003203327221 */ /* 0x010fe20000010000 */
[----:B------:R-:W-:Y:S02]  /*bd80*/  FSETP.NE.FTZ.AND P6, PT, R49, RZ, PT ;  /* 0x000000ff3100720b */ /* 0x000fe40003fd5000 */
[----:B------:R-:W-:-:S04]  /*bd90*/  SHF.L.U32 R3, R222, 0x1, RZ ;  /* 0x00000001de037819 */ /* 0x000fc800000006ff */
[----:B------:R-:W4:Y:S01]  /*bda0*/  MUFU.RCP R5, R50 ;  /* 0x0000003200057308 */ /* 0x000f220000001000 */
[----:B-----5:R-:W-:Y:S01]  /*bdb0*/  LOP3.LUT R218, R218, 0x6, R3, 0xf8, !PT ;  /* 0x00000006dada7812 */ /* 0x020fe200078ef803 */
[----:B------:R-:W-:Y:S01]  /*bdc0*/  FADD.FTZ R52, R0, R52 ;  /* 0x0000003400347221 */ /* 0x000fe20000010000 */
[----:B------:R-:W-:Y:S02]  /*bdd0*/  FSETP.NE.FTZ.AND P5, PT, R50, RZ, PT ;  /* 0x000000ff3200720b */ /* 0x000fe40003fb5000 */
[----:B-1----:R-:W-:Y:S01]  /*bde0*/  FSEL R4, R4, 1, P6 ;  /* 0x3f80000004047808 */ /* 0x002fe20003000000 */
[----:B------:R-:W-:-:S04]  /*bdf0*/  FADD.FTZ R51, R2, R51 ;  /* 0x0000003302337221 */ /* 0x000fc80000010000 */
[----:B------:R-:W-:-:S04]  /*be00*/  FMUL.FTZ R0, R4, UR4 ;  /* 0x0000000404007c20 */ /* 0x000fc80008410000 */
        /* <DEDUP_REMOVED lines=23> */
[----:B------:R-:W-:-:S02]  /*bf80*/  FSETP.NE.FTZ.AND P3, PT, R52, RZ, PT ;  /* 0x000000ff3400720b */ /* 0x000fc40003f75000 */
[----:B------:R-:W-:Y:S02]  /*bf90*/  FSETP.NE.FTZ.AND P4, PT, R51, RZ, PT ;  /* 0x000000ff3300720b */ /* 0x000fe40003f95000 */
[----:B------:R-:W-:Y:S02]  /*bfa0*/  F2FP.F16.F32.PACK_AB R44, R44, R156 ;  /* 0x0000009c2c2c723e */ /* 0x000fe400000000ff */
[----:B------:R-:W-:Y:S02]  /*bfb0*/  F2FP.F16.F32.PACK_AB R43, R43, R68 ;  /* 0x000000442b2b723e */ /* 0x000fe400000000ff */
[----:B------:R-:W-:Y:S02]  /*bfc0*/  F2FP.F16.F32.PACK_AB R39, R39, R80 ;  /* 0x000000502727723e */ /* 0x000fe400000000ff */
[----:B------:R-:W-:Y:S02]  /*bfd0*/  F2FP.F16.F32.PACK_AB R35, R35, R84 ;  /* 0x000000542323723e */ /* 0x000fe400000000ff */
[----:B------:R-:W-:-:S02]  /*bfe0*/  F2FP.F16.F32.PACK_AB R31, R31, R96 ;  /* 0x000000601f1f723e */ /* 0x000fc400000000ff */
[----:B------:R-:W-:Y:S02]  /*bff0*/  F2FP.F16.F32.PACK_AB R27, R27, R100 ;  /* 0x000000641b1b723e */ /* 0x000fe400000000ff */
[----:B------:R-:W-:Y:S02]  /*c000*/  F2FP.F16.F32.PACK_AB R23, R23, R112 ;  /* 0x000000701717723e */ /* 0x000fe400000000ff */
[----:B------:R-:W-:Y:S02]  /*c010*/  F2FP.F16.F32.PACK_AB R19, R19, R116 ;  /* 0x000000741313723e */ /* 0x000fe400000000ff */
[----:B------:R-:W-:Y:S02]  /*c020*/  F2FP.F16.F32.PACK_AB R15, R15, R128 ;  /* 0x000000800f0f723e */ /* 0x000fe400000000ff */
[----:B------:R-:W-:Y:S02]  /*c030*/  F2FP.F16.F32.PACK_AB R11, R11, R132 ;  /* 0x000000840b0b723e */ /* 0x000fe400000000ff */
[----:B------:R-:W-:-:S02]  /*c040*/  F2FP.F16.F32.PACK_AB R7, R7, R168 ;  /* 0x000000a80707723e */ /* 0x000fc400000000ff */
[----:B--2---:R-:W-:Y:S02]  /*c050*/  LOP3.LUT R3, R6, 0xc0, RZ, 0xc0, !PT ;  /* 0x000000c006037812 */ /* 0x004fe400078ec0ff */
[----:B------:R-:W-:Y:S02]  /*c060*/  LOP3.LUT R218, R218, 0x20, R6, 0xf8, !PT ;  /* 0x00000020dada7812 */ /* 0x000fe400078ef806 */
[----:B------:R-:W-:Y:S02]  /*c070*/  LOP3.LUT R2, R3, 0x18, R222, 0xf8, !PT ;  /* 0x0000001803027812 */ /* 0x000fe400078ef8de */
[----:B----4-:R-:W-:Y:S01]  /*c080*/  FSEL R3, R5, 1, P5 ;  /* 0x3f80000005037808 */ /* 0x010fe20002800000 */
[----:B------:R-:W-:Y:S02]  /*c090*/  FMUL.FTZ R5, R0, R161 ;  /* 0x000000a100057220 */ /* 0x000fe40000410000 */
[----:B------:R-:W1:Y:S01]  /*c0a0*/  MUFU.RCP R0, R52 ;  /* 0x0000003400007308 */ /* 0x000e620000001000 */
[----:B------:R-:W-:Y:S01]  /*c0b0*/  LOP3.LUT R4, R218, R2, RZ, 0xfc, !PT ;  /* 0x00000002da047212 */ /* 0x000fe200078efcff */
[----:B------:R-:W-:-:S06]  /*c0c0*/  FMUL.FTZ R3, R3, UR4 ;  /* 0x0000000403037c20 */ /* 0x000fcc0008410000 */
[----:B------:R-:W2:Y:S01]  /*c0d0*/  MUFU.RCP R2, R51 ;  /* 0x0000003300027308 */ /* 0x000ea20000001000 */
        /* <DEDUP_REMOVED lines=8> */
[----:B------:R-:W-:Y:S01]  /*c160*/  FMUL.FTZ R0, R0, UR4 ;  /* 0x0000000400007c20 */ /* 0x000fe20008410000 */
        /* <DEDUP_REMOVED lines=45> */
[----:B------:R-:W-:Y:S01]  /*c440*/  IADD3 R3, PT, PT, R4, -R3, RZ ;  /* 0x8000000304037210 */ /* 0x000fe20007ffe0ff */
[----:B------:R-:W-:Y:S01]  /*c450*/  STS [R4], R44 ;  /* 0x0000002c04007388 */ /* 0x000fe20000000800 */
[----:B--2---:R-:W-:-:S03]  /*c460*/  FSEL R2, R2, 1, P4 ;  /* 0x3f80000002027808 */ /* 0x004fc60002000000 */
[----:B------:R-:W-:Y:S04]  /*c470*/  STS [R4+0x200], R0 ;  /* 0x0002000004007388 */ /* 0x000fe80000000800 */
[----:B------:R1:W-:Y:S01]  /*c480*/  STS [R3+0x10], R5 ;  /* 0x0000100503007388 */ /* 0x0003e20000000800 */
        /* <DEDUP_REMOVED lines=16> */
[----:B-1----:R-:W1:Y:S01]  /*c590*/  LDC.U8 R5, c[0x0][0x549] ;  /* 0x00015240ff057b82 */ /* 0x002e620000000000 */
        /* <DEDUP_REMOVED lines=11> */
[----:B------:R-:W-:Y:S01]  /*c650*/  F2FP.F16.F32.PACK_AB R48, R48, R152 ;  /* 0x000000983030723e */ /* 0x000fe200000000ff */
[----:B------:R2:W-:Y:S01]  /*c660*/  STS [R3+0x210], R2 ;  /* 0x0002100203007388 */ /* 0x0005e20000000800 */
[----:B------:R-:W-:Y:S02]  /*c670*/  F2FP.F16.F32.PACK_AB R154, R155, R154 ;  /* 0x0000009a9b9a723e */ /* 0x000fe400000000ff */
[----:B------:R-:W-:Y:S02]  /*c680*/  F2FP.F16.F32.PACK_AB R47, R47, R164 ;  /* 0x000000a42f2f723e */ /* 0x000fe400000000ff */
[----:B------:R-:W-:Y:S02]  /*c690*/  F2FP.F16.F32.PACK_AB R167, R167, R166 ;  /* 0x000000a6a7a7723e */ /* 0x000fe400000000ff */
        /* <DEDUP_REMOVED lines=10> */
[-C--:B--2---:R-:W-:Y:S02]  /*c740*/  IADD3 R2, PT, PT, R4, -R0.reuse, RZ ;  /* 0x8000000004027210 */ /* 0x084fe40007ffe0ff */
[----:B------:R-:W-:Y:S01]  /*c750*/  IADD3 R0, PT, PT, R3, -R0, RZ ;  /* 0x8000000003007210 */ /* 0x000fe20007ffe0ff */
[----:B------:R-:W-:Y:S01]  /*c760*/  STS [R3+0x1210], R167 ;  /* 0x001210a703007388 */ /* 0x000fe20000000800 */
[----:B------:R-:W-:Y:S02]  /*c770*/  F2FP.F16.F32.PACK_AB R30, R30, R98 ;  /* 0x000000621e1e723e */ /* 0x000fe400000000ff */
        /* <DEDUP_REMOVED lines=19> */
[----:B-1----:R-:W-:-:S03]  /*c8b0*/  ISETP.NE.AND P0, PT, R5, RZ, PT ;  /* 0x000000ff0500720c */ /* 0x002fc60003f05270 */
        /* <DEDUP_REMOVED lines=15> */
[----:B---3--:R-:W-:-:S03]  /*c9b0*/  ISETP.NE.AND P2, PT, R53, -0x1, PT ;  /* 0xffffffff3500780c */ /* 0x008fc60003f45270 */
[----:B------:R-:W-:Y:S01]  /*c9c0*/  STS [R2+0x2220], R26 ;  /* 0x0022201a02007388 */ /* 0x000fe20000000800 */
[----:B------:R-:W-:-:S03]  /*c9d0*/  F2FP.F16.F32.PACK_AB R6, R6, R170 ;  /* 0x000000aa0606723e */ /* 0x000fc600000000ff */
[----:B------:R-:W-:Y:S04]  /*c9e0*/  STS [R0+0x2030], R23 ;  /* 0x0020301700007388 */ /* 0x000fe80000000800 */
        /* <DEDUP_REMOVED lines=12> */
[----:B------:R2:W-:Y:S01]  /*cab0*/  STS [R4+0x5200], R16 ;  /* 0x0052001004007388 */ /* 0x0005e20000000800 */
[----:B------:R-:W-:-:S03]  /*cac0*/  F2FP.F16.F32.PACK_AB R46, R46, R140 ;  /* 0x0000008c2e2e723e */ /* 0x000fc600000000ff */
[----:B------:R-:W-:Y:S01]  /*cad0*/  STS [R3+0x5010], R13 ;  /* 0x0050100d03007388 */ /* 0x000fe20000000800 */
[----:B------:R-:W-:-:S03]  /*cae0*/  F2FP.F16.F32.PACK_AB R45, R45, R142 ;  /* 0x0000008e2d2d723e */ /* 0x000fc600000000ff */
[----:B------:R3:W-:Y:S01]  /*caf0*/  STS [R3+0x5210], R12 ;  /* 0x0052100c03007388 */ /* 0x0007e20000000800 */
[----:B-1----:R-:W1:Y:S03]  /*cb00*/  LDC R18, c[0x0][0x434] ;  /* 0x00010d00ff127b82 */ /* 0x002e660000000800 */
[----:B------:R-:W-:Y:S04]  /*cb10*/  STS [R2+0x4020], R11 ;  /* 0x0040200b02007388 */ /* 0x000fe80000000800 */
[----:B------:R4:W-:Y:S04]  /*cb20*/  STS [R2+0x4220], R10 ;  /* 0x0042200a02007388 */ /* 0x0009e80000000800 */
[----:B------:R-:W-:Y:S04]  /*cb30*/  STS [R0+0x4030], R7 ;  /* 0x0040300700007388 */ /* 0x000fe80000000800 */
[----:B------:R-:W-:Y:S01]  /*cb40*/  STS [R0+0x4230], R6 ;  /* 0x0042300600007388 */ /* 0x000fe20000000800 */
[----:B--2---:R-:W2:Y:S03]  /*cb50*/  @!P2 LDC.64 R4, c[0x0][0x400] ;  /* 0x00010000ff04ab82 */ /* 0x004ea60000000a00 */
[----:B------:R-:W-:Y:S04]  /*cb60*/  STS [R2+0x5020], R9 ;  /* 0x0050200902007388 */ /* 0x000fe80000000800 */
[----:B------:R1:W-:Y:S01]  /*cb70*/  STS [R2+0x5220], R8 ;  /* 0x0052200802007388 */ /* 0x0003e20000000800 */
[----:B---3--:R-:W3:Y:S03]  /*cb80*/  @P0 LDC R3, c[0x0][0x430] ;  /* 0x00010c00ff030b82 */ /* 0x008ee60000000800 */
[----:B------:R-:W-:Y:S04]  /*cb90*/  STS [R0+0x5030], R46 ;  /* 0x0050302e00007388 */ /* 0x000fe80000000800 */
[----:B------:R2:W-:Y:S01]  /*cba0*/  STS [R0+0x5230], R45 ;  /* 0x0052302d00007388 */ /* 0x0005e20000000800 */
[----:B------:R-:W3:Y:S01]  /*cbb0*/  @P2 LDC.64 R12, c[0x0][0x408] ;  /* 0x00010200ff0c2b82 */ /* 0x000ee20000000a00 */
[----:B------:R-:W2:Y:S01]  /*cbc0*/  S2R R33, SR_CTAID.X ;  /* 0x0000000000217919 */ /* 0x000ea20000002500 */
[----:B------:R-:W2:Y:S06]  /*cbd0*/  S2R R17, SR_CTAID.Y ;  /* 0x0000000000117919 */ /* 0x000eac0000002600 */
[----:B----4-:R-:W4:Y:S01]  /*cbe0*/  @P6 LDC R10, c[0x0][0x458] ;  /* 0x00011600ff0a6b82 */ /* 0x010f220000000800 */
[----:B------:R-:W3:Y:S07]  /*cbf0*/  S2R R32, SR_CTAID.Z ;  /* 0x0000000000207919 */ /* 0x000eee0000002700 */
[----:B-1----:R-:W3:Y:S08]  /*cc00*/  LDC R2, c[0x0][0x434] ;  /* 0x00010d00ff027b82 */ /* 0x002ef00000000800 */
[----:B------:R-:W1:Y:S08]  /*cc10*/  LDC.U8 R9, c[0x0][0x548] ;  /* 0x00015200ff097b82 */ /* 0x000e700000000000 */
[----:B------:R-:W4:Y:S08]  /*cc20*/  @P5 LDC R11, c[0x0][0x458] ;  /* 0x00011600ff0b5b82 */ /* 0x000f300000000800 */
[----:B--2---:R-:W2:Y:S01]  /*cc30*/  @P0 LDC R0, c[0x0][0x430] ;  /* 0x00010c00ff000b82 */ /* 0x004ea20000000800 */
[----:B------:R1:W1:Y:S08]  /*cc40*/  @P6 MUFU.LG2 R6, R49 ;  /* 0x0000003100066308 */ /* 0x0002700000000c00 */
[----:B------:R1:W1:Y:S01]  /*cc50*/  @P5 MUFU.LG2 R7, R50 ;  /* 0x0000003200075308 */ /* 0x0002620000000c00 */
[----:B---3--:R-:W-:Y:S01]  /*cc60*/  @P0 IMAD R2, R3, R18, RZ ;  /* 0x0000001203020224 */ /* 0x008fe200078e02ff */
[----:B-1----:R-:W-:-:S02]  /*cc70*/  ISETP.NE.AND P1, PT, R9, RZ, !P0 ;  /* 0x000000ff0900720c */ /* 0x002fc40004725270 */
[----:B------:R-:W-:Y:S01]  /*cc80*/  @P0 MOV R3, 0x1 ;  /* 0x0000000100030802 */ /* 0x000fe20000000f00 */
[----:B------:R-:W-:Y:S10]  /*cc90*/  @P0 BRA `(.L_x_487) ;  /* 0x0000000000200947 */ /* 0x000ff40003800000 */
        /* <DEDUP_REMOVED lines=8> */
.L_x_487:
[----:B------:R-:W-:Y:S01]  /*cd20*/  BAR.SYNC.DEFER_BLOCKING 0x0 ;  /* 0x0000000000007b1d */ /* 0x000fe20000010000 */
[----:B------:R-:W-:Y:S01]  /*cd30*/  ISETP.NE.AND P0, PT, R53, -0x1, PT ;  /* 0xffffffff3500780c */ /* 0x000fe20003f05270 */
[----:B------:R-:W-:-:S04]  /*cd40*/  @!P2 IMAD.WIDE.U32 R8, R17, R4, RZ ;  /* 0x000000041108a225 */ /* 0x000fc800078e00ff */
[----:B------:R-:W-:Y:S02]  /*cd50*/  @P2 IMAD.WIDE.U32 R24, R53, R12, RZ ;  /* 0x0000000c35182225 */ /* 0x000fe400078e00ff */
[----:B------:R-:W1:Y:S01]  /*cd60*/  @P4 LDC R16, c[0x0][0x458] ;  /* 0x00011600ff104b82 */ /* 0x000e620000000800 */
[----:B------:R-:W2:Y:S01]  /*cd70*/  @P4 MUFU.LG2 R14, R51 ;  /* 0x00000033000e4308 */ /* 0x000ea20000000c00 */
[----:B------:R1:W5:Y:S01]  /*cd80*/  LDL R35, [R1+0x58] ;  /* 0x0000580001237983 */ /* 0x0003620000100800 */
[----:B------:R-:W-:Y:S02]  /*cd90*/  @!P2 IMAD R27, R17, R5, R9 ;  /* 0x00000005111ba224 */ /* 0x000fe400078e0209 */
[----:B------:R-:W-:Y:S01]  /*cda0*/  @P6 FMUL.FTZ R4, R6, 0.69314718246459960938 ;  /* 0x3f31721806046820 */ /* 0x000fe20000410000 */
[----:B------:R-:W-:Y:S01]  /*cdb0*/  @P2 IMAD R27, R53, R13, R25 ;  /* 0x0000000d351b2224 */ /* 0x000fe200078e0219 */
[----:B------:R-:W-:Y:S01]  /*cdc0*/  MOV R26, 0x7f800000 ;  /* 0x7f800000001a7802 */ /* 0x000fe20000000f00 */
[----:B------:R-:W-:Y:S01]  /*cdd0*/  @!P0 IMAD R53, R17, R18, RZ ;  /* 0x0000001211358224 */ /* 0x000fe200078e02ff */
[----:B------:R-:W1:Y:S01]  /*cde0*/  @P3 LDC R15, c[0x0][0x458] ;  /* 0x00011600ff0f3b82 */ /* 0x000e620000000800 */
[----:B------:R-:W2:Y:S01]  /*cdf0*/  @P3 MUFU.LG2 R9, R52 ;  /* 0x0000003400093308 */ /* 0x000ea20000000c00 */
[----:B---3--:R-:W-:-:S02]  /*ce00*/  IMAD R2, R32, R2, RZ ;  /* 0x0000000220027224 */ /* 0x008fc400078e02ff */
[----:B----4-:R-:W-:Y:S01]  /*ce10*/  @P6 FFMA.FTZ R26, R148, R10, R4 ;  /* 0x0000000a941a6223 */ /* 0x010fe20000010004 */
[----:B------:R3:W-:Y:S01]  /*ce20*/  @!P0 STL [R1+0x54], R53 ;  /* 0x0000543501008387 */ /* 0x0007e20000100800 */
[----:B------:R-:W-:Y:S01]  /*ce30*/  LOP3.LUT P0, RZ, R222, 0x3, RZ, 0xc0, !PT ;  /* 0x00000003deff7812 */ /* 0x000fe2000780c0ff */
[----:B------:R-:W-:Y:S02]  /*ce40*/  @!P1 IMAD R2, R17, R3, R2 ;  /* 0x0000000311029224 */ /* 0x000fe400078e0202 */
[----:B------:R-:W-:Y:S01]  /*ce50*/  @P5 FMUL.FTZ R5, R7, 0.69314718246459960938 ;  /* 0x3f31721807055820 */ /* 0x000fe20000410000 */
[----:B--2---:R-:W-:Y:S01]  /*ce60*/  IMAD R3, R33, R0, RZ ;  /* 0x0000000021037224 */ /* 0x004fe200078e02ff */
[----:B------:R3:W2:Y:S01]  /*ce70*/  LDS.128 R28, [R223+0x1800] ;  /* 0x00180000df1c7984 */ /* 0x0006a20000000c00 */
[----:B------:R-:W-:Y:S01]  /*ce80*/  SHF.R.S32.HI R4, RZ, 0x1f, R53 ;  /* 0x0000001fff047819 */ /* 0x000fe20000011435 */
[----:B------:R-:W-:Y:S01]  /*ce90*/  @P4 FMUL.FTZ R6, R14, 0.69314718246459960938 ;  /* 0x3f3172180e064820 */ /* 0x000fe20000410000 */
[----:B------:R-:W-:Y:S01]  /*cea0*/  SEL R7, R53, RZ, P1 ;  /* 0x000000ff35077207 */ /* 0x000fe20000800000 */
[----:B------:R-:W-:Y:S01]  /*ceb0*/  BSSY.RECONVERGENT B0, `(.L_x_488) ;  /* 0x0000036000007945 */ /* 0x000fe20003800200 */
[----:B------:R-:W-:-:S02]  /*cec0*/  SHF.L.U32 R3, R3, 0x7, RZ ;  /* 0x0000000703037819 */ /* 0x000fc400000006ff */
[----:B------:R-:W-:Y:S01]  /*ced0*/  MOV R23, 0x7f800000 ;  /* 0x7f80000000177802 */ /* 0x000fe20000000f00 */
[----:B------:R-:W-:Y:S01]  /*cee0*/  @P5 FFMA.FTZ R23, R147, R11, R5 ;  /* 0x0000000b93175223 */ /* 0x000fe20000010005 */
[----:B------:R-:W-:Y:S01]  /*cef0*/  SEL R4, R4, RZ, P1 ;  /* 0x000000ff04047207 */ /* 0x000fe20000800000 */
[----:B------:R-:W-:Y:S01]  /*cf00*/  @P3 FMUL.FTZ R5, R9, 0.69314718246459960938 ;  /* 0x3f31721809053820 */ /* 0x000fe20000410000 */
[--C-:B------:R-:W-:Y:S02]  /*cf10*/  IADD3 R7, P5, P1, R3, R7, R2.reuse ;  /* 0x0000000703077210 */ /* 0x100fe400079be002 */
[----:B------:R-:W-:Y:S02]  /*cf20*/  SHF.R.S32.HI R2, RZ, 0x1f, R2 ;  /* 0x0000001fff027819 */ /* 0x000fe40000011402 */
[----:B------:R-:W-:Y:S02]  /*cf30*/  SHF.R.S32.HI R3, RZ, 0x1f, R3 ;  /* 0x0000001fff037819 */ /* 0x000fe40000011403 */
[----:B------:R-:W-:Y:S01]  /*cf40*/  MOV R22, 0x7f800000 ;  /* 0x7f80000000167802 */ /* 0x000fe20000000f00 */
[----:B-1----:R-:W-:Y:S01]  /*cf50*/  @P4 FFMA.FTZ R22, R146, R16, R6 ;  /* 0x0000001092164223 */ /* 0x002fe20000010006 */
[----:B------:R-:W-:Y:S01]  /*cf60*/  MOV R17, 0x7f800000 ;  /* 0x7f80000000117802 */ /* 0x000fe20000000f00 */
[----:B------:R-:W-:Y:S01]  /*cf70*/  @P3 FFMA.FTZ R17, R145, R15, R5 ;  /* 0x0000000f91113223 */ /* 0x000fe20000010005 */
[----:B------:R-:W-:-:S02]  /*cf80*/  IADD3.X R3, PT, PT, R3, R4, R2, P5, P1 ;  /* 0x0000000403037210 */ /* 0x000fc40002fe2402 */
[----:B------:R-:W-:Y:S02]  /*cf90*/  @!P2 MOV R16, R8 ;  /* 0x000000080010a202 */ /* 0x000fe40000000f00 */
[----:B------:R-:W-:Y:S01]  /*cfa0*/  SHF.R.U32.HI R2, RZ, 0x2, R222 ;  /* 0x00000002ff027819 */ /* 0x000fe200000116de */
[----:B--23--:R-:W-:Y:S06]  /*cfb0*/  @P0 BRA `(.L_x_489) ;  /* 0x0000000000940947 */ /* 0x00cfec0003800000 */
[----:B------:R-:W-:-:S04]  /*cfc0*/  LOP3.LUT R4, R217, 0x30, RZ, 0xc0, !PT ;  /* 0x00000030d9047812 */ /* 0x000fc800078ec0ff */
[----:B------:R-:W-:-:S04]  /*cfd0*/  LOP3.LUT R4, R4, 0x7, R2, 0xf8, !PT ;  /* 0x0000000704047812 */ /* 0x000fc800078ef802 */
[C---:B-----5:R-:W-:Y:S01]  /*cfe0*/  ISETP.GE.AND P6, PT, R4.reuse, R35, PT ;  /* 0x000000230400720c */ /* 0x060fe20003fc6270 */
        /* <DEDUP_REMOVED lines=9> */
[-C--:B------:R-:W-:Y:S01]  /*d080*/  @!P5 IMAD R6, R6, R0.reuse, RZ ;  /* 0x000000000606d224 */ /* 0x080fe200078e02ff */
[----:B------:R-:W2:Y:S01]  /*d090*/  @!P5 LDC.64 R14, c[0x0][0x420] ;  /* 0x00010800ff0edb82 */ /* 0x000ea20000000a00 */
[-C--:B------:R-:W-:Y:S01]  /*d0a0*/  @!P4 IMAD R12, R9, R0.reuse, RZ ;  /* 0x00000000090cc224 */ /* 0x080fe200078e02ff */
[----:B------:R-:W-:Y:S01]  /*d0b0*/  @!P6 LEA.HI.X.SX32 R8, R4, R3, 0x1, P0 ;  /* 0x000000030408e211 */ /* 0x000fe200000f0eff */
[----:B------:R-:W-:Y:S01]  /*d0c0*/  @!P3 IMAD R13, R13, R0, RZ ;  /* 0x000000000d0db224 */ /* 0x000fe200078e02ff */
[----:B------:R-:W-:-:S04]  /*d0d0*/  @!P5 IADD3 R4, P0, PT, R6, R7, RZ ;  /* 0x000000070604d210 */ /* 0x000fc80007f1e0ff */
[----:B------:R-:W3:Y:S01]  /*d0e0*/  @!P4 LDC.64 R18, c[0x0][0x420] ;  /* 0x00010800ff12cb82 */ /* 0x000ee20000000a00 */
[----:B------:R-:W-:-:S07]  /*d0f0*/  @!P5 LEA.HI.X.SX32 R6, R6, R3, 0x1, P0 ;  /* 0x000000030606d211 */ /* 0x000fce00000f0eff */
[----:B------:R-:W4:Y:S01]  /*d100*/  @!P3 LDC.64 R20, c[0x0][0x420] ;  /* 0x00010800ff14bb82 */ /* 0x000f220000000a00 */
[----:B-1----:R-:W-:-:S04]  /*d110*/  @!P6 LEA R10, P1, R5, R10, 0x2 ;  /* 0x0000000a050ae211 */ /* 0x002fc800078210ff */
[----:B------:R-:W-:Y:S02]  /*d120*/  @!P6 LEA.HI.X R11, R5, R11, R8, 0x2, P1 ;  /* 0x0000000b050be211 */ /* 0x000fe400008f1408 */
[----:B------:R-:W-:Y:S02]  /*d130*/  @!P4 IADD3 R0, P1, PT, R12, R7, RZ ;  /* 0x000000070c00c210 */ /* 0x000fe40007f3e0ff */
[C---:B--2---:R-:W-:Y:S01]  /*d140*/  @!P5 LEA R8, P0, R4.reuse, R14, 0x2 ;  /* 0x0000000e0408d211 */ /* 0x044fe200078010ff */
[----:B------:R1:W-:Y:S03]  /*d150*/  @!P6 STG.E desc[UR16][R10.64], R26 ;  /* 0x0000001a0a00e986 */ /* 0x0003e6000c101910 */
[----:B------:R-:W-:Y:S02]  /*d160*/  @!P5 LEA.HI.X R9, R4, R15, R6, 0x2, P0 ;  /* 0x0000000f0409d211 */ /* 0x000fe400000f1406 */
[----:B------:R-:W-:-:S02]  /*d170*/  @!P4 LEA.HI.X.SX32 R4, R12, R3, 0x1, P1 ;  /* 0x000000030c04c211 */ /* 0x000fc400008f0eff */
[C---:B------:R-:W-:Y:S01]  /*d180*/  @!P3 IADD3 R5, P0, PT, R13.reuse, R7, RZ ;  /* 0x000000070d05b210 */ /* 0x040fe20007f1e0ff */
        /* <DEDUP_REMOVED lines=8> */
.L_x_489:
[----:B------:R-:W-:Y:S05]  /*d210*/  BSYNC.RECONVERGENT B0 ;  /* 0x0000000000007941 */ /* 0x000fea0003800200 */
.L_x_488:
[----:B------:R2:W5:Y:S04]  /*d220*/  LDL R34, [R1+0x28] ;  /* 0x0000280001227983 */ /* 0x0005680000100800 */
[----:B-1----:R2:W5:Y:S01]  /*d230*/  LDL R26, [R1+0x2c] ;  /* 0x00002c00011a7983 */ /* 0x0025620000100800 */
[----:B------:R-:W-:Y:S01]  /*d240*/  @P2 IMAD.MOV.U32 R16, RZ, RZ, R24 ;  /* 0x000000ffff102224 */ /* 0x000fe200078e0018 */
[----:B------:R-:W1:Y:S01]  /*d250*/  LDCU.64 UR4, c[0x0][0x410] ;  /* 0x00008200ff0477ac */ /* 0x000e620008000a00 */
[CC--:B-----5:R-:W-:Y:S01]  /*d260*/  ISETP.GE.AND P3, PT, R2.reuse, R35.reuse, PT ;  /* 0x000000230200720c */ /* 0x0e0fe20003f66270 */
[----:B------:R2:W3:Y:S01]  /*d270*/  LDS.128 R20, [R223] ;  /* 0x00000000df147984 */ /* 0x0004e20000000c00 */
[C---:B------:R-:W-:Y:S01]  /*d280*/  IADD3 R3, PT, PT, R2.reuse, 0x40, RZ ;  /* 0x0000004002037810 */ /* 0x040fe20007ffe0ff */
[C---:B------:R-:W-:Y:S01]  /*d290*/  VIADD R6, R2.reuse, 0x20 ;  /* 0x0000002002067836 */ /* 0x040fe20000000000 */
[----:B------:R-:W-:Y:S01]  /*d2a0*/  IADD3 R4, P0, PT, R227, R16, RZ ;  /* 0x00000010e3047210 */ /* 0x000fe20007f1e0ff */
[----:B------:R2:W4:Y:S01]  /*d2b0*/  LDS.128 R12, [R223+0x4000] ;  /* 0x00400000df0c7984 */ /* 0x0005220000000c00 */
[----:B------:R-:W-:Y:S01]  /*d2c0*/  VIADD R0, R2, 0x60 ;  /* 0x0000006002007836 */ /* 0x000fe20000000000 */
[----:B------:R-:W-:Y:S01]  /*d2d0*/  ISETP.GE.AND P1, PT, R3, R35, PT ;  /* 0x000000230300720c */ /* 0x000fe20003f26270 */
[----:B------:R-:W-:Y:S01]  /*d2e0*/  IMAD.MOV.U32 R3, RZ, RZ, RZ ;  /* 0x000000ffff037224 */ /* 0x000fe200078e00ff */
[----:B------:R2:W2:Y:S01]  /*d2f0*/  LDS.128 R16, [R223+0x2000] ;  /* 0x00200000df107984 */ /* 0x0004a20000000c00 */
[----:B------:R-:W-:Y:S01]  /*d300*/  IADD3.X R5, PT, PT, RZ, R27, RZ, P0, !PT ;  /* 0x0000001bff057210 */ /* 0x000fe200007fe4ff */
[----:B------:R-:W-:Y:S01]  /*d310*/  BSSY.RECONVERGENT B0, `(.L_x_490) ;  /* 0x0000017000007945 */ /* 0x000fe20003800200 */
[-C--:B------:R-:W-:Y:S01]  /*d320*/  ISETP.GE.AND P2, PT, R6, R35.reuse, PT ;  /* 0x000000230600720c */ /* 0x080fe20003f46270 */
[----:B------:R-:W-:Y:S01]  /*d330*/  IMAD.WIDE.U32 R2, R33, 0x80, R2 ;  /* 0x0000008021027825 */ /* 0x000fe200078e0002 */
[----:B------:R-:W-:-:S03]  /*d340*/  ISETP.GE.AND P0, PT, R0, R35, PT ;  /* 0x000000230000720c */ /* 0x000fc60003f06270 */
[----:B-1----:R-:W-:-:S04]  /*d350*/  IMAD.WIDE.U32 R10, R32, UR4, R4 ;  /* 0x00000004200a7c25 */ /* 0x002fc8000f8e0004 */
[----:B------:R-:W-:Y:S01]  /*d360*/  IMAD R9, R32, UR5, R11 ;  /* 0x0000000520097c24 */ /* 0x000fe2000f8e020b */
        /* <DEDUP_REMOVED lines=14> */
[----:B------:R1:W-:Y:S04]  /*d450*/  @!P5 STG.E.128 desc[UR16][R4.64], R20 ;  /* 0x000000140400d986 */ /* 0x0003e8000c101d10 */
[----:B--2---:R1:W-:Y:S04]  /*d460*/  @!P4 STG.E.128 desc[UR16][R4.64+0x40], R16 ;  /* 0x000040100400c986 */ /* 0x0043e8000c101d10 */
[----:B----4-:R1:W-:Y:S02]  /*d470*/  @!P3 STG.E.128 desc[UR16][R4.64+0x80], R12 ;  /* 0x0000800c0400b986 */ /* 0x0103e4000c101d10 */
.L_x_491:
[----:B------:R-:W-:Y:S05]  /*d480*/  BSYNC.RECONVERGENT B0 ;  /* 0x0000000000007941 */ /* 0x000fea0003800200 */
.L_x_490:
[----:B-1-3--:R1:W3:Y:S01]  /*d490*/  LDS.128 R20, [R223+0x800] ;  /* 0x00080000df147984 */ /* 0x00a2e20000000c00 */
[----:B------:R-:W-:Y:S03]  /*d4a0*/  BSSY.RECONVERGENT B0, `(.L_x_492) ;  /* 0x0000017000007945 */ /* 0x000fe60003800200 */
[----:B--2---:R1:W2:Y:S04]  /*d4b0*/  LDS.128 R16, [R223+0x2800] ;  /* 0x00280000df107984 */ /* 0x0042a80000000c00 */
[----:B----4-:R1:W4:Y:S01]  /*d4c0*/  LDS.128 R12, [R223+0x4800] ;  /* 0x00480000df0c7984 */ /* 0x0103220000000c00 */
[----:B------:R-:W-:Y:S05]  /*d4d0*/  @P2 BRA `(.L_x_493) ;  /* 0x00000000004c2947 */ /* 0x000fea0003800000 */
[----:B------:R-:W5:Y:S01]  /*d4e0*/  LDCU.64 UR6, c[0x0][0x408] ;  /* 0x00008100ff0677ac */ /* 0x000f620008000a00 */
[----:B------:R-:W-:Y:S01]  /*d4f0*/  IADD3 R0, P2, PT, R2, 0x20, RZ ;  /* 0x0000002002007810 */ /* 0x000fe20007f5e0ff */
        /* <DEDUP_REMOVED lines=17> */
.L_x_493:
[----:B------:R-:W-:Y:S05]  /*d610*/  BSYNC.RECONVERGENT B0 ;  /* 0x0000000000007941 */ /* 0x000fea0003800200 */
.L_x_492:
        /* <DEDUP_REMOVED lines=24> */
.L_x_495:
[----:B------:R-:W-:Y:S05]  /*d7a0*/  BSYNC.RECONVERGENT B0 ;  /* 0x0000000000007941 */ /* 0x000fea0003800200 */
.L_x_494:
[----:B-12---:R1:W2:Y:S01]  /*d7b0*/  LDS.128 R16, [R223+0x3800] ;  /* 0x00380000df107984 */ /* 0x0062a20000000c00 */
[----:B------:R-:W-:Y:S05]  /*d7c0*/  @P0 EXIT ;  /* 0x000000000000094d */ /* 0x000fea0003800000 */
[----:B------:R-:W5:Y:S01]  /*d7d0*/  LDCU.64 UR6, c[0x0][0x408] ;  /* 0x00008100ff0677ac */ /* 0x000f620008000a00 */
[----:B----4-:R4:W1:Y:S01]  /*d7e0*/  LDS.128 R12, [R223+0x5800] ;  /* 0x00580000df0c7984 */ /* 0x0108620000000c00 */
[----:B------:R-:W-:Y:S01]  /*d7f0*/  IADD3 R0, P0, PT, R2, 0x60, RZ ;  /* 0x0000006002007810 */ /* 0x000fe20007f1e0ff */
[----:B------:R-:W3:Y:S04]  /*d800*/  LDCU UR8, c[0x0][0x440] ;  /* 0x00008800ff0877ac */ /* 0x000ee80008000800 */
[----:B------:R-:W-:Y:S01]  /*d810*/  IMAD.X R2, RZ, RZ, R3, P0 ;  /* 0x000000ffff027224 */ /* 0x000fe200000e0603 */
[----:B------:R-:W4:Y:S01]  /*d820*/  LDCU.64 UR4, c[0x0][0x3f0] ;  /* 0x00007e00ff0477ac */ /* 0x000f220008000a00 */
[----:B------:R-:W-:Y:S02]  /*d830*/  MOV R3, R9 ;  /* 0x0000000900037202 */ /* 0x000fe40000000f00 */
[----:B-----5:R-:W-:-:S02]  /*d840*/  IMAD R6, R2, UR6, RZ ;  /* 0x0000000602067c24 */ /* 0x020fc4000f8e02ff */
[----:B------:R-:W-:Y:S01]  /*d850*/  IMAD.MOV.U32 R2, RZ, RZ, R10 ;  /* 0x000000ffff027224 */ /* 0x000fe200078e000a */
[----:B---3--:R-:W-:-:S03]  /*d860*/  ISETP.GE.AND P2, PT, R227, UR8, PT ;  /* 0x00000008e3007c0c */ /* 0x008fc6000bf46270 */
[----:B------:R-:W-:Y:S01]  /*d870*/  IMAD.WIDE.U32 R4, R0, UR6, R2 ;  /* 0x0000000600047c25 */ /* 0x000fe2000f8e0002 */
[----:B------:R-:W-:Y:S02]  /*d880*/  ISETP.GE.AND P1, PT, R34, UR8, PT ;  /* 0x0000000822007c0c */ /* 0x000fe4000bf26270 */
[----:B------:R-:W-:Y:S01]  /*d890*/  ISETP.GE.AND P0, PT, R26, UR8, PT ;  /* 0x000000081a007c0c */ /* 0x000fe2000bf06270 */
[----:B------:R-:W-:Y:S01]  /*d8a0*/  IMAD R0, R0, UR7, R6 ;  /* 0x0000000700007c24 */ /* 0x000fe2000f8e0206 */
[----:B----4-:R-:W-:-:S03]  /*d8b0*/  LEA R2, P3, R4, UR4, 0x1 ;  /* 0x0000000404027c11 */ /* 0x010fc6000f8608ff */
[----:B------:R-:W-:-:S05]  /*d8c0*/  IMAD.IADD R0, R0, 0x1, R5 ;  /* 0x0000000100007824 */ /* 0x000fca00078e0205 */
[----:B------:R-:W-:-:S05]  /*d8d0*/  LEA.HI.X R3, R4, UR5, R0, 0x1, P3 ;  /* 0x0000000504037c11 */ /* 0x000fca00098f0c00 */
[----:B------:R3:W-:Y:S04]  /*d8e0*/  @!P2 STG.E.128 desc[UR16][R2.64], R28 ;  /* 0x0000001c0200a986 */ /* 0x0007e8000c101d10 */
[----:B--2---:R3:W-:Y:S01]  /*d8f0*/  @!P1 STG.E.128 desc[UR16][R2.64+0x40], R16 ;  /* 0x0000401002009986 */ /* 0x0047e2000c101d10 */
[----:B-1----:R-:W-:Y:S05]  /*d900*/  @P0 EXIT ;  /* 0x000000000000094d */ /* 0x002fea0003800000 */
[----:B------:R-:W-:Y:S01]  /*d910*/  STG.E.128 desc[UR16][R2.64+0x80], R12 ;  /* 0x0000800c02007986 */ /* 0x000fe2000c101d10 */
[----:B------:R-:W-:Y:S05]  /*d920*/  EXIT ;  /* 0x000000000000794d */ /* 0x000fea0003800000 */
.L_x_496:
        /* <DEDUP_REMOVED lines=13> */
.L_x_1356:


//--------------------- .text._ZN5flash16flash_fwd_kernelI23Flash_fwd_kernel_traitsILi96ELi128ELi64ELi4ELb0ELb0EN7cutlass6half_tE19Flash_kernel_traitsILi96ELi128ELi64ELi4ES3_EELb1ELb0ELb1ELb0ELb0ELb0ELb0ELb0EEEvNS_16Flash_fwd_paramsE --------------------------
	.section	.text._ZN5flash16flash_fwd_kernelI23Flash_fwd_kernel_traitsILi96ELi128ELi64ELi4ELb0ELb0EN7cutlass6half_tE19Flash_kernel_traitsILi96ELi128ELi64ELi4ES3_EELb1ELb0ELb1ELb0ELb0ELb0ELb0ELb0EEEvNS_16Flash_fwd_paramsE,"ax",@progbits
	.align	128
        .global         _ZN5flash16flash_fwd_kernelI23Flash_fwd_kernel_traitsILi96ELi128ELi64ELi4ELb0ELb0EN7cutlass6half_tE19Flash_kernel_traitsILi96ELi128ELi64ELi4ES3_EELb1ELb0ELb1ELb0ELb0ELb0ELb0ELb0EEEvNS_16Flash_fwd_paramsE
        .type           _ZN5flash16flash_fwd_kernelI23Flash_fwd_kernel_traitsILi96ELi128ELi64ELi4ELb0ELb0EN7cutlass6half_tE19Flash_kernel_traitsILi96ELi128ELi64ELi4ES3_EELb1ELb0ELb1ELb0ELb0ELb0ELb0ELb0EEEvNS_16Flash_fwd_paramsE,@function
        .size           _ZN5flash16flash_fwd_kernelI23Flash_fwd_kernel_traitsILi96ELi128ELi64ELi4ELb0ELb0EN7cutlass6half_tE19Flash_kernel_traitsILi96ELi128ELi64ELi4ES3_EELb1ELb0ELb1ELb0ELb0ELb0ELb0ELb0EEEvNS_16Flash_fwd_paramsE,(.L_x_1357 - _ZN5flash16flash_fwd_kernelI23Flash_fwd_kernel_traitsILi96ELi128ELi64ELi4ELb0ELb0EN7cutlass6half_tE19Flash_kernel_traitsILi96ELi128ELi64ELi4ES3_EELb1ELb0ELb1ELb0ELb0ELb0ELb0ELb0EEEvNS_16Flash_fwd_paramsE)
        .other          _ZN5flash16flash_fwd_kernelI23Flash_fwd_kernel_traitsILi96ELi128ELi64ELi4ELb0ELb0EN7cutlass6half_tE19Flash_kernel_traitsILi96ELi128ELi64ELi4ES3_EELb1ELb0ELb1ELb0ELb0ELb0ELb0ELb0EEEvNS_16Flash_fwd_paramsE,@"STO_CUDA_ENTRY STV_DEFAULT"
_ZN5flash16flash_fwd_kernelI23Flash_fwd_kernel_traitsILi96ELi128ELi64ELi4ELb0ELb0EN7cutlass6half_tE19Flash_kernel_traitsILi96ELi128ELi64ELi4ES3_EELb1ELb0ELb1ELb0ELb0ELb0ELb0ELb0EEEvNS_16Flash_fwd_paramsE:
.text._ZN5flash16flash_fwd_kernelI23Flash_fwd_kernel_traitsILi96ELi128ELi64ELi4ELb0ELb0EN7cutlass6half_tE19Flash_kernel_traitsILi96ELi128ELi64ELi4ES3_EELb1ELb0ELb1ELb0ELb0ELb0ELb0ELb0EEEvNS_16Flash_fwd_paramsE:
[----:B------:R-:W1:Y:S01]  /*0000*/  LDC R1, c[0x0][0x37c] ;  /* 0x0000df00ff017b82 */ /* 0x000e620000000800 */
[----:B------:R-:W2:Y:S07]  /*0010*/  LDCU.U8 UR4, c[0x0][0x524] ;  /* 0x0000a480ff0477ac */ /* 0x000eae0008000000 */
[----:B------:R-:W3:Y:S01]  /*0020*/  LDC R17, c[0x0][0x518] ;  /* 0x00014600ff117b82 */ /* 0x000ee20000000800 */
[----:B-1----:R-:W-:Y:S01]  /*0030*/  VIADD R1, R1, 0xffffff58 ;  /* 0xffffff5801017836 */ /* 0x002fe20000000000 */
[----:B------:R-:W1:Y:S06]  /*0040*/  LDCU.64 UR26, c[0x0][0x358] ;  /* 0x00006b00ff1a77ac */ /* 0x000e6c0008000a00 */
[----:B------:R-:W4:Y:S01]  /*0050*/  LDC R16, c[0x0][0x51c] ;  /* 0x00014700ff107b82 */ /* 0x000f220000000800 */
[----:B------:R-:W1:Y:S01]  /*0060*/  S2R R213, SR_TID.X ;  /* 0x0000000000d57919 */ /* 0x000e620000002100 */
[----:B------:R-:W1:Y:S01]  /*0070*/  LDCU.64 UR10, c[0x0][0x460] ;  /* 0x00008c00ff0a77ac */ /* 0x000e620008000a00 */
[----:B------:R-:W1:Y:S01]  /*0080*/  LDCU.64 UR8, c[0x0][0x470] ;  /* 0x00008e00ff0877ac */ /* 0x000e620008000a00 */
[----:B--2---:R-:W-:Y:S01]  /*0090*/  ISETP.NE.AND P1, PT, RZ, UR4, PT ;  /* 0x00000004ff007c0c */ /* 0x004fe2000bf25270 */
[----:B------:R-:W2:Y:S03]  /*00a0*/  LDCU.64 UR4, c[0x0][0x510] ;  /* 0x0000a200ff0477ac */ /* 0x000ea60008000a00 */
[----:B------:R-:W-:Y:S01]  /*00b0*/  S2UR UR14, SR_CTAID.X ;  /* 0x00000000000e79c3 */ /* 0x000fe20000002500 */
[----:B------:R-:W2:Y:S07]  /*00c0*/  LDCU.64 UR16, c[0x0][0x460] ;  /* 0x00008c00ff1077ac */ /* 0x000eae0008000a00 */
[----:B------:R-:W-:Y:S08]  /*00d0*/  S2UR UR24, SR_CTAID.Y ;  /* 0x00000000001879c3 */ /* 0x000ff00000002600 */
[----:B------:R-:W2:Y:S01]  /*00e0*/  S2UR UR23, SR_CTAID.Z ;  /* 0x00000000001779c3 */ /* 0x000ea20000002700 */
[----:B---3--:R-:W-:Y:S01]  /*00f0*/  @P1 IMAD.MOV.U32 R2, RZ, RZ, R17 ;  /* 0x000000ffff021224 */ /* 0x008fe200078e0011 */
[----:B------:R-:W3:Y:S01]  /*0100*/  LDCU.U8 UR12, c[0x0][0x532] ;  /* 0x0000a640ff0c77ac */ /* 0x000ee20008000000 */
[----:B----4-:R-:W-:Y:S01]  /*0110*/  @P1 IMAD.MOV.U32 R3, RZ, RZ, R16 ;  /* 0x000000ffff031224 */ /* 0x010fe200078e0010 */
[----:B------:R-:W4:Y:S04]  /*0120*/  LDCU.64 UR6, c[0x0][0x468] ;  /* 0x00008d00ff0677ac */ /* 0x000f280008000a00 */
[----:B------:R-:W4:Y:S01]  /*0130*/  @P1 LDC R0, c[0x0][0x520] ;  /* 0x00014800ff001b82 */ /* 0x000f220000000800 */
[----:B-1----:R-:W4:Y:S01]  /*0140*/  @P1 LDG.E.64 R2, desc[UR26][R2.64] ;  /* 0x0000001a02021981 */ /* 0x002f22000c1e1b00 */
[----:B--2---:R-:W-:-:S02]  /*0150*/  IMAD.U32 R226, RZ, RZ, UR4 ;  /* 0x00000004ffe27e24 */ /* 0x004fc4000f8e00ff */
[----:B------:R-:W-:-:S06]  /*0160*/  IMAD.U32 R227, RZ, RZ, UR5 ;  /* 0x00000005ffe37e24 */ /* 0x000fcc000f8e00ff */
[----:B------:R-:W2:Y:S01]  /*0170*/  @P1 LDG.E.64 R226, desc[UR26][R226.64] ;  /* 0x0000001ae2e21981 */ /* 0x000ea2000c1e1b00 */
[----:B------:R-:W-:Y:S01]  /*0180*/  UISETP.NE.U32.AND UP4, UPT, UR10, URZ, UPT ;  /* 0x000000ff0a00728c */ /* 0x000fe2000bf85070 */
[----:B------:R-:W-:Y:S01]  /*0190*/  ISETP.NE.U32.AND P4, PT, RZ, UR10, PT ;  /* 0x0000000aff007c0c */ /* 0x000fe2000bf85070 */
[----:B------:R-:W-:Y:S02]  /*01a0*/  UISETP.NE.U32.AND UP3, UPT, UR8, URZ, UPT ;  /* 0x000000ff0800728c */ /* 0x000fe4000bf65070 */
[----:B------:R-:W-:Y:S01]  /*01b0*/  UISETP.NE.AND.EX UP4, UPT, UR11, URZ, UPT, UP4 ;  /* 0x000000ff0b00728c */ /* 0x000fe2000bf85340 */
[----:B------:R-:W-:Y:S01]  /*01c0*/  ISETP.NE.AND.EX P4, PT, RZ, UR11, PT, P4 ;  /* 0x0000000bff007c0c */ /* 0x000fe2000bf85340 */
[----:B------:R-:W-:Y:S02]  /*01d0*/  ULOP3.LUT UR4, UR23, UR14, UR24, 0xfe, !UPT ;  /* 0x0000000e17047292 */ /* 0x000fe4000f8efe18 */
[----:B------:R-:W-:Y:S02]  /*01e0*/  UISETP.NE.AND.EX UP3, UPT, UR9, URZ, UPT, UP3 ;  /* 0x000000ff0900728c */ /* 0x000fe4000bf65330 */
[----:B------:R-:W-:Y:S01]  /*01f0*/  PLOP3.LUT P2, PT, PT, PT, UP4, 0x80, 0x8 ;  /* 0x000000000008781c */ /* 0x000fe20003f4f048 */
[----:B------:R-:W-:Y:S01]  /*0200*/  USHF.L.U32 UR11, UR24, 0x2, URZ ;  /* 0x00000002180b7899 */ /* 0x000fe200080006ff */
[----:B------:R-:W-:Y:S01]  /*0210*/  LOP3.LUT P3, RZ, R213, UR4, RZ, 0xfc, !PT ;  /* 0x00000004d5ff7c12 */ /* 0x000fe2000f86fcff */
[----:B------:R-:W-:-:S02]  /*0220*/  UIMAD.WIDE.U32 UR16, UR24, 0x4, UR16 ;  /* 0x00000004181078a5 */ /* 0x000fc4000f8e0010 */
[----:B---3--:R-:W-:Y:S02]  /*0230*/  UISETP.NE.AND UP5, UPT, UR12, URZ, UPT ;  /* 0x000000ff0c00728c */ /* 0x008fe4000bfa5270 */
[----:B------:R-:W1:Y:S01]  /*0240*/  LDCU.64 UR4, c[0x0][0x478] ;  /* 0x00008f00ff0477ac */ /* 0x000e620008000a00 */
[----:B----4-:R-:W-:Y:S02]  /*0250*/  UISETP.EQ.U32.AND UP2, UPT, UR6, URZ, UPT ;  /* 0x000000ff0600728c */ /* 0x010fe4000bf42070 */
[----:B------:R-:W-:-:S05]  /*0260*/  USHF.R.U32.HI UR10, URZ, 0x1e, UR24 ;  /* 0x0000001eff0a7899 */ /* 0x000fca0008011618 */
[----:B------:R-:W2:Y:S01]  /*0270*/  @!P3 LDC.64 R6, c[0x0][0x528] ;  /* 0x00014a00ff06bb82 */ /* 0x000ea20000000a00 */
[----:B------:R-:W-:Y:S02]  /*0280*/  @UP3 UIADD3 UR12, UP1, UPT, UR11, UR8, URZ ;  /* 0x000000080b0c3290 */ /* 0x000fe4000ff3e0ff */
[----:B------:R-:W-:Y:S02]  /*0290*/  UISETP.EQ.OR.EX UP2, UPT, UR7, URZ, !UP5, UP2 ;  /* 0x000000ff0700728c */ /* 0x000fe4000ef42720 */
[----:B------:R-:W-:Y:S02]  /*02a0*/  @UP3 UIADD3.X UR13, UPT, UPT, UR10, UR9, URZ, UP1, !UPT ;  /* 0x000000090a0d3290 */ /* 0x000fe40008ffe4ff */
[----:B------:R-:W-:Y:S02]  /*02b0*/  UIADD3 UR8, UP1, UPT, UR11, UR6, URZ ;  /* 0x000000060b087290 */ /* 0x000fe4000ff3e0ff */
[----:B-1----:R-:W-:Y:S02]  /*02c0*/  UISETP.NE.U32.AND UP0, UPT, UR4, URZ, UPT ;  /* 0x000000ff0400728c */ /* 0x002fe4000bf05070 */
[----:B------:R-:W-:-:S02]  /*02d0*/  UIADD3.X UR9, UPT, UPT, UR10, UR7, URZ, UP1, !UPT ;  /* 0x000000070a097290 */ /* 0x000fc40008ffe4ff */
[----:B------:R-:W-:-:S11]  /*02e0*/  UISETP.NE.AND.EX UP0, UPT, UR5, URZ, UPT, UP0 ;  /* 0x000000ff0500728c */ /* 0x000fd6000bf05300 */
[----:B------:R-:W-:-:S04]  /*02f0*/  @UP0 UIADD3 UR4, UP1, UPT, UR11, UR4, URZ ;  /* 0x000000040b040290 */ /* 0x000fc8000ff3e0ff */
[----:B------:R-:W-:Y:S01]  /*0300*/  @UP0 UIADD3.X UR5, UPT, UPT, UR10, UR5, URZ, UP1, !UPT ;  /* 0x000000050a050290 */ /* 0x000fe20008ffe4ff */
[----:B------:R-:W-:Y:S01]  /*0310*/  @P1 IADD3 R17, P0, PT, R2, R0, RZ ;  /* 0x0000000002111210 */ /* 0x000fe20007f1e0ff */
[----:B------:R-:W-:-:S03]  /*0320*/  IMAD.U32 R2, RZ, RZ, UR16 ;  /* 0x00000010ff027e24 */ /* 0x000fc6000f8e00ff */
[----:B------:R-:W-:Y:S01]  /*0330*/  @!P3 MOV R4, R17 ;  /* 0x000000110004b202 */ /* 0x000fe20000000f00 */
[----:B------:R-:W-:Y:S01]  /*0340*/  @P1 IMAD.X R16, RZ, RZ, R3, P0 ;  /* 0x000000ffff101224 */ /* 0x000fe200000e0603 */
[----:B------:R-:W-:Y:S01]  /*0350*/  PLOP3.LUT P1, PT, PT, PT, UP3, 0x80, 0x8 ;  /* 0x000000000008781c */ /* 0x000fe20003f2f038 */
[----:B------:R-:W-:Y:S02]  /*0360*/  IMAD.U32 R3, RZ, RZ, UR17 ;  /* 0x00000011ff037e24 */ /* 0x000fe4000f8e00ff */
[----:B------:R-:W-:Y:S01]  /*0370*/  @!P3 IMAD.MOV.U32 R5, RZ, RZ, R16 ;  /* 0x000000ffff05b224 */ /* 0x000fe200078e0010 */
[----:B--2---:R-:W-:Y:S04]  /*0380*/  @!P3 STG.E.64 desc[UR26][R6.64], R226 ;  /* 0x000000e20600b986 */ /* 0x004fe8000c101b1a */
[----:B------:R1:W-:Y:S01]  /*0390*/  @!P3 STG.E.64 desc[UR26][R6.64+0x8], R4 ;  /* 0x000008040600b986 */ /* 0x0003e2000c101b1a */
[----:B------:R-:W-:-:S03]  /*03a0*/  PLOP3.LUT P3, PT, PT, PT, UP2, 0x80, 0x8 ;  /* 0x000000000008781c */ /* 0x000fc60003f6f028 */
[----:B------:R-:W2:Y:S01]  /*03b0*/  @P4 LDG.E R8, desc[UR26][R2.64] ;  /* 0x0000001a02084981 */ /* 0x000ea2000c1e1900 */
[----:B------:R-:W-:-:S03]  /*03c0*/  PLOP3.LUT P0, PT, PT, PT, UP0, 0x80, 0x8 ;  /* 0x000000000008781c */ /* 0x000fc60003f0f008 */
[----:B-1----:R1:W3:Y:S01]  /*03d0*/  @P2 LDG.E R7, desc[UR26][R2.64+0x4] ;  /* 0x0000041a02072981 */ /* 0x0022e2000c1e1900 */
[----:B------:R-:W-:Y:S02]  /*03e0*/  IMAD.U32 R4, RZ, RZ, UR4 ;  /* 0x00000004ff047e24 */ /* 0x000fe4000f8e00ff */
[----:B------:R-:W-:Y:S01]  /*03f0*/  IMAD.U32 R5, RZ, RZ, UR5 ;  /* 0x00000005ff057e24 */ /* 0x000fe2000f8e00ff */
[----:B------:R-:W4:Y:S06]  /*0400*/  @!UP4 LDCU UR29, c[0x0][0x434] ;  /* 0x00008680ff1dc7ac */ /* 0x000f2c0008000800 */
[----:B------:R-:W5:Y:S01]  /*0410*/  @P0 LDG.E R4, desc[UR26][R4.64] ;  /* 0x0000001a04040981 */ /* 0x000f62000c1e1900 */
[----:B------:R-:W-:Y:S01]  /*0420*/  UMOV UR19, 0xffffffff ;  /* 0xffffffff00137882 */ /* 0x000fe20000000000 */
[----:B------:R-:W4:Y:S01]  /*0430*/  @!UP0 LDCU.64 UR4, c[0x0][0x488] ;  /* 0x00009100ff0487ac */ /* 0x000f220008000a00 */
[----:B-1----:R-:W-:-:S02]  /*0440*/  IMAD.U32 R2, RZ, RZ, UR12 ;  /* 0x0000000cff027e24 */ /* 0x002fc4000f8e00ff */
[----:B------:R-:W-:-:S05]  /*0450*/  IMAD.U32 R3, RZ, RZ, UR13 ;  /* 0x0000000dff037e24 */ /* 0x000fca000f8e00ff */
[----:B------:R1:W4:Y:S02]  /*0460*/  @P1 LDG.E R0, desc[UR26][R2.64] ;  /* 0x0000001a02001981 */ /* 0x000324000c1e1900 */
[----:B-1----:R-:W-:Y:S01]  /*0470*/  IMAD.U32 R2, RZ, RZ, UR8 ;  /* 0x00000008ff027e24 */ /* 0x002fe2000f8e00ff */
[----:B------:R-:W-:-:S05]  /*0480*/  MOV R3, UR9 ;  /* 0x0000000900037c02 */ /* 0x000fca0008000f00 */
[----:B------:R-:W4:Y:S01]  /*0490*/  @!P3 LDG.E R6, desc[UR26][R2.64] ;  /* 0x0000001a0206b981 */ /* 0x000f22000c1e1900 */
[----:B------:R-:W-:Y:S01]  /*04a0*/  UISETP.NE.U32.AND UP1, UPT, UR6, URZ, UPT ;  /* 0x000000ff0600728c */ /* 0x000fe2000bf25070 */
[----:B------:R-:W-:Y:S01]  /*04b0*/  UMOV UR13, 0xffffffff ;  /* 0xffffffff000d7882 */ /* 0x000fe20000000000 */
[----:B------:R-:W-:Y:S02]  /*04c0*/  USHF.L.U32 UR25, UR14, 0x7, URZ ;  /* 0x000000070e197899 */ /* 0x000fe400080006ff */
[----:B------:R-:W-:Y:S01]  /*04d0*/  UISETP.NE.AND.EX UP1, UPT, UR7, URZ, UPT, UP1 ;  /* 0x000000ff0700728c */ /* 0x000fe2000bf25310 */
[----:B------:R-:W-:Y:S01]  /*04e0*/  UMOV UR12, URZ ;  /* 0x000000ff000c7c82 */ /* 0x000fe20008000000 */
[----:B------:R-:W1:Y:S01]  /*04f0*/  @!UP0 LDCU UR6, c[0x0][0x43c] ;  /* 0x00008780ff0687ac */ /* 0x000e620008000800 */
[----:B--2---:R-:W-:Y:S02]  /*0500*/  @P4 R2UR UR19, R8 ;  /* 0x00000000081342ca */ /* 0x004fe400000e0000 */
[----:B---3--:R-:W-:-:S13]  /*0510*/  @P2 R2UR UR8, R7 ;  /* 0x00000000070822ca */ /* 0x008fda00000e0000 */
[----:B----4-:R-:W-:-:S04]  /*0520*/  @UP4 UIADD3 UR29, UPT, UPT, UR8, -UR19, URZ ;  /* 0x80000013081d4290 */ /* 0x010fc8000fffe0ff */
[----:B------:R-:W-:Y:S01]  /*0530*/  UISETP.GT.AND UP2, UPT, UR29, UR25, UPT ;  /* 0x000000191d00728c */ /* 0x000fe2000bf44270 */
[----:B------:R-:W-:-:S05]  /*0540*/  @P1 R2UR UR12, R0 ;  /* 0x00000000000c12ca */ /* 0x000fca00000e0000 */
[----:B------:R-:W-:Y:S01]  /*0550*/  PLOP3.LUT P1, PT, PT, PT, UP2, 0x80, 0x8 ;  /* 0x000000000008781c */ /* 0x000fe20003f2f028 */
[----:B------:R-:W-:Y:S01]  /*0560*/  @!UP0 UISETP.NE.U32.AND UP2, UPT, UR4, URZ, UPT ;  /* 0x000000ff0400828c */ /* 0x000fe2000bf45070 */
[----:B------:R-:W2:Y:S01]  /*0570*/  @!UP1 LDCU UR4, c[0x0][0x438] ;  /* 0x00008700ff0497ac */ /* 0x000ea20008000800 */
        /* <DEDUP_REMOVED lines=8> */
.L_x_497:
[----:B-----5:R-:W-:Y:S01]  /*0600*/  @P0 R2UR UR28, R4 ;  /* 0x00000000041c02ca */ /* 0x020fe200000e0000 */
[----:B------:R-:W-:Y:S01]  /*0610*/  @!UP0 UISETP.NE.AND.EX UP2, UPT, UR5, URZ, UPT, UP2 ;  /* 0x000000ff0500828c */ /* 0x000fe2000bf45320 */
[----:B------:R-:W-:-:S13]  /*0620*/  @!P1 EXIT ;  /* 0x000000000000994d */ /* 0x000fda0003800000 */
[----:B------:R-:W1:Y:S01]  /*0630*/  LDCU UR21, c[0x0][0x504] ;  /* 0x0000a080ff1577ac */ /* 0x000e620008000800 */
[----:B------:R-:W2:Y:S01]  /*0640*/  LDCU UR22, c[0x0][0x508] ;  /* 0x0000a100ff1677ac */ /* 0x000ea20008000800 */
[----:B------:R-:W-:Y:S02]  /*0650*/  @!UP0 USEL UR6, UR6, URZ, UP2 ;  /* 0x000000ff06068287 */ /* 0x000fe40009000000 */
[----:B------:R-:W-:Y:S02]  /*0660*/  @UP0 UIADD3 UR28, UPT, UPT, UR28, -UR12, URZ ;  /* 0x8000000c1c1c0290 */ /* 0x000fe4000fffe0ff */
[----:B------:R-:W-:-:S04]  /*0670*/  @!UP0 UIADD3 UR28, UPT, UPT, UR6, UR4, -UR12 ;  /* 0x00000004061c8290 */ /* 0x000fc8000fffe80c */
[----:B------:R-:W-:Y:S02]  /*0680*/  UIADD3 UR7, UPT, UPT, UR28, 0x3f, URZ ;  /* 0x0000003f1c077890 */ /* 0x000fe4000fffe0ff */
[----:B-1----:R-:W-:Y:S02]  /*0690*/  UIADD3 UR21, UPT, UPT, UR29, UR21, URZ ;  /* 0x000000151d157290 */ /* 0x002fe4000fffe0ff */
[----:B------:R-:W-:Y:S02]  /*06a0*/  UIADD3 UR5, UPT, UPT, UR7, UR25, -UR29 ;  /* 0x0000001907057290 */ /* 0x000fe4000fffe81d */
[----:B------:R-:W-:Y:S02]  /*06b0*/  UIADD3 UR9, UPT, UPT, -UR21, UR25, UR28 ;  /* 0x0000001915097290 */ /* 0x000fe4000fffe11c */
[----:B--2---:R-:W-:Y:S02]  /*06c0*/  UIADD3 UR5, UPT, UPT, UR5, 0x80, UR22 ;  /* 0x0000008005057890 */ /* 0x004fe4000fffe016 */
        /* <DEDUP_REMOVED lines=14> */
[----:B------:R-:W-:Y:S05]  /*07b0*/  BRA.U UP0, `(.L_x_498) ;  /* 0x0000000d00147547 */ /* 0x000fea000b800000 */
        /* <DEDUP_REMOVED lines=27> */
.L_x_499:
        /* <DEDUP_REMOVED lines=55> */
.L_x_501:
[----:B------:R-:W-:Y:S05]  /*0ce0*/  BSYNC.RECONVERGENT B0 ;  /* 0x0000000000007941 */ /* 0x000fea0003800200 */
.L_x_500:
        /* <DEDUP_REMOVED lines=22> */
.L_x_503:
[----:B------:R-:W-:Y:S05]  /*0e50*/  BSYNC.RECONVERGENT B0 ;  /* 0x0000000000007941 */ /* 0x000fea0003800200 */
.L_x_502:
        /* <DEDUP_REMOVED lines=22> */
.L_x_505:
[----:B------:R-:W-:Y:S05]  /*0fc0*/  BSYNC.RECONVERGENT B0 ;  /* 0x0000000000007941 */ /* 0x000fea0003800200 */
.L_x_504:
        /* <DEDUP_REMOVED lines=24> */
.L_x_507:
[----:B------:R-:W-:Y:S05]  /*1150*/  BSYNC.RECONVERGENT B0 ;  /* 0x0000000000007941 */ /* 0x000fea0003800200 */
.L_x_506:
        /* <DEDUP_REMOVED lines=10> */
.L_x_509:
[----:B------:R-:W-:Y:S05]  /*1200*/  BSYNC.RECONVERGENT B0 ;  /* 0x0000000000007941 */ /* 0x000fea0003800200 */
.L_x_508:
        /* <DEDUP_REMOVED lines=10> */
.L_x_511:
[----:B------:R-:W-:Y:S05]  /*12b0*/  BSYNC.RECONVERGENT B0 ;  /* 0x0000000000007941 */ /* 0x000fea0003800200 */
.L_x_510:
        /* <DEDUP_REMOVED lines=10> */
.L_x_513:
[----:B------:R-:W-:Y:S05]  /*1360*/  BSYNC.RECONVERGENT B0 ;  /* 0x0000000000007941 */ /* 0x000fea0003800200 */
.L_x_512:
        /* <DEDUP_REMOVED lines=10> */
.L_x_498:
        /* <DEDUP_REMOVED lines=21> */
.L_x_514:
[----:B------:R-:W1:Y:S01]  /*1560*/  LDCU.64 UR10, c[0x0][0x3b8] ;  /* 0x00007700ff0a77ac */ /* 0x000e620008000a00 */
[----:B------:R-:W-:-:S04]  /*1570*/  UIADD3 UR6, UPT, UPT, UR12, UR13, URZ ;  /* 0x0000000d0c067290 */ /* 0x000fc8000fffe0ff */
[----:B-1----:R-:W-:Y:S02]  /*1580*/  UIMAD.WIDE.U32 UR14, UR6, UR10, URZ ;  /* 0x0000000a060e72a5 */ /* 0x002fe4000f8e00ff */
[----:B------:R-:W-:-:S04]  /*1590*/  UIMAD UR6, UR6, UR11, URZ ;  /* 0x0000000b060672a4 */ /* 0x000fc8000f8e02ff */
[----:B------:R-:W-:Y:S02]  /*15a0*/  UIADD3 UR6, UPT, UPT, UR15, UR6, URZ ;  /* 0x000000060f067290 */ /* 0x000fe4000fffe0ff */
.L_x_515:
        /* <DEDUP_REMOVED lines=38> */
.L_x_516:
[----:B------:R-:W1:Y:S01]  /*1810*/  LDCU.64 UR8, c[0x0][0x3c0] ;  /* 0x00007800ff0877ac */ /* 0x000e620008000a00 */
[----:B------:R-:W-:-:S04]  /*1820*/  UIADD3 UR12, UPT, UPT, UR12, UR13, URZ ;  /* 0x0000000d0c0c7290 */ /* 0x000fc8000fffe0ff */
[----:B-1----:R-:W-:Y:S02]  /*1830*/  UIMAD.WIDE.U32 UR4, UR12, UR8, URZ ;  /* 0x000000080c0472a5 */ /* 0x002fe4000f8e00ff */
[----:B------:R-:W-:-:S04]  /*1840*/  UIMAD UR12, UR12, UR9, URZ ;  /* 0x000000090c0c72a4 */ /* 0x000fc8000f8e02ff */
[----:B------:R-:W-:-:S12]  /*1850*/  UIADD3 UR5, UPT, UPT, UR5, UR12, URZ ;  /* 0x0000000c05057290 */ /* 0x000fd8000fffe0ff */
.L_x_517:
[----:B------:R-:W1:Y:S01]  /*1860*/  S2R R10, SR_CTAID.X ;  /* 0x00000000000a7919 */ /* 0x000e620000002500 */
[----:B------:R-:W-:Y:S01]  /*1870*/  IMAD.SHL.U32 R13, R213, 0x8, RZ ;  /* 0x00000008d50d7824 */ /* 0x000fe200078e00ff */
[--C-:B------:R-:W-:Y:S01]  /*1880*/  SHF.R.U32.HI R2, RZ, 0x2, R213.reuse ;  /* 0x00000002ff027819 */ /* 0x100fe200000116d5 */
[----:B------:R-:W-:Y:S01]  /*1890*/  IMAD.MOV.U32 R3, RZ, RZ, RZ ;  /* 0x000000ffff037224 */ /* 0x000fe200078e00ff */
[----:B------:R-:W2:Y:S01]  /*18a0*/  LDCU.64 UR16, c[0x0][0x388] ;  /* 0x00007100ff1077ac */ /* 0x000ea20008000a00 */
[----:B------:R-:W3:Y:S01]  /*18b0*/  S2UR UR31, SR_CgaCtaId ;  /* 0x00000000001f79c3 */ /* 0x000ee20000008800 */
[C---:B------:R-:W-:Y:S01]  /*18c0*/  LOP3.LUT R158, R13.reuse, 0x18, RZ, 0xc0, !PT ;  /* 0x000000180d9e7812 */ /* 0x040fe200078ec0ff */
[----:B------:R4:W-:Y:S01]  /*18d0*/  STL [R1+0x30], R13 ;  /* 0x0000300d01007387 */ /* 0x0009e20000100800 */
[----:B------:R-:W-:Y:S01]  /*18e0*/  LOP3.LUT R11, R13, 0xd8, RZ, 0xc0, !PT ;  /* 0x000000d80d0b7812 */ /* 0x000fe200078ec0ff */
[----:B------:R-:W5:Y:S01]  /*18f0*/  LDCU.64 UR12, c[0x0][0x3c8] ;  /* 0x00007900ff0c77ac */ /* 0x000f620008000a00 */
[C---:B------:R-:W-:Y:S01]  /*1900*/  IADD3 R6, P1, PT, R158.reuse, UR14, RZ ;  /* 0x0000000e9e067c10 */ /* 0x040fe2000ff3e0ff */
[----:B------:R2:W-:Y:S01]  /*1910*/  STL [R1+0x10], R158 ;  /* 0x0000109e01007387 */ /* 0x0005e20000100800 */
[C---:B------:R-:W-:Y:S01]  /*1920*/  IADD3 R4, P0, PT, R158.reuse, UR4, RZ ;  /* 0x000000049e047c10 */ /* 0x040fe2000ff1e0ff */
[----:B------:R-:W3:Y:S01]  /*1930*/  LDCU.64 UR14, c[0x0][0x390] ;  /* 0x00007200ff0e77ac */ /* 0x000ee20008000a00 */
[----:B------:R-:W-:Y:S01]  /*1940*/  LOP3.LUT R11, R11, 0x18, R213, 0x78, !PT ;  /* 0x000000180b0b7812 */ /* 0x000fe200078e78d5 */
[----:B------:R-:W-:Y:S01]  /*1950*/  IMAD.X R7, RZ, RZ, UR6, P1 ;  /* 0x00000006ff077e24 */ /* 0x000fe200088e06ff */
[----:B------:R-:W-:Y:S01]  /*1960*/  LOP3.LUT R157, R158, 0x20, RZ, 0xfc, !PT ;  /* 0x000000209e9d7812 */ /* 0x000fe200078efcff */
[----:B------:R-:W-:Y:S01]  /*1970*/  IMAD.X R5, RZ, RZ, UR5, P0 ;  /* 0x00000005ff057e24 */ /* 0x000fe200080e06ff */
[----:B------:R-:W5:Y:S01]  /*1980*/  LDCU.128 UR4, c[0x0][0x3d0] ;  /* 0x00007a00ff0477ac */ /* 0x000f620008000c00 */
[----:B------:R-:W-:Y:S01]  /*1990*/  IMAD.WIDE.U32 R8, R2, UR10, R6 ;  /* 0x0000000a02087c25 */ /* 0x000fe2000f8e0006 */
[----:B------:R-:W-:Y:S01]  /*19a0*/  LOP3.LUT R156, R158, 0x40, RZ, 0xfc, !PT ;  /* 0x000000409e9c7812 */ /* 0x000fe200078efcff */
[----:B------:R-:W-:Y:S01]  /*19b0*/  BSSY.RECONVERGENT B0, `(.L_x_518) ;  /* 0x000004a000007945 */ /* 0x000fe20003800200 */
[----:B------:R-:W-:Y:S01]  /*19c0*/  SHF.L.U32 R153, R213, 0x5, RZ ;  /* 0x00000005d5997819 */ /* 0x000fe200000006ff */
[----:B------:R-:W-:Y:S01]  /*19d0*/  IMAD.WIDE.U32 R6, R2, UR8, R4 ;  /* 0x0000000802067c25 */ /* 0x000fe2000f8e0004 */
[----:B------:R-:W-:-:S03]  /*19e0*/  SHF.R.U32.HI R209, RZ, 0x1, R213 ;  /* 0x00000001ffd17819 */ /* 0x000fc600000116d5 */
[C---:B------:R-:W-:Y:S02]  /*19f0*/  IMAD R9, R2.reuse, UR11, R9 ;  /* 0x0000000b02097c24 */ /* 0x040fe4000f8e0209 */
[----:B------:R-:W-:Y:S02]  /*1a00*/  IMAD R7, R2, UR9, R7 ;  /* 0x0000000902077c24 */ /* 0x000fe4000f8e0207 */
[----:B------:R-:W-:Y:S01]  /*1a10*/  IMAD.SHL.U32 R211, R213, 0x4, RZ ;  /* 0x00000004d5d37824 */ /* 0x000fe200078e00ff */
[----:B----4-:R-:W-:Y:S01]  /*1a20*/  LOP3.LUT R13, R13, 0x1f20, RZ, 0xc0, !PT ;  /* 0x00001f200d0d7812 */ /* 0x010fe200078ec0ff */
[----:B-1----:R-:W-:Y:S01]  /*1a30*/  IMAD.WIDE.U32 R4, R10, 0x80, R2 ;  /* 0x000000800a047825 */ /* 0x002fe200078e0002 */
[----:B------:R-:W-:Y:S02]  /*1a40*/  SHF.R.S32.HI R10, RZ, 0x1f, R0 ;  /* 0x0000001fff0a7819 */ /* 0x000fe40000011400 */
[----:B------:R-:W-:Y:S01]  /*1a50*/  LOP3.LUT R11, R13, R11, RZ, 0xfc, !PT ;  /* 0x0000000b0d0b7212 */ /* 0x000fe200078efcff */
[----:B-----5:R-:W-:-:S04]  /*1a60*/  IMAD.WIDE.U32 R8, R0, UR4, R8 ;  /* 0x0000000400087c25 */ /* 0x020fc8000f8e0008 */
[----:B------:R-:W-:Y:S01]  /*1a70*/  IMAD R12, R10, UR4, RZ ;  /* 0x000000040a0c7c24 */ /* 0x000fe2000f8e02ff */
[----:B--2---:R-:W-:Y:S01]  /*1a80*/  LEA R155, P1, R8, UR16, 0x1 ;  /* 0x00000010089b7c11 */ /* 0x004fe2000f8208ff */
[----:B------:R-:W-:Y:S02]  /*1a90*/  IMAD R10, R10, UR6, RZ ;  /* 0x000000060a0a7c24 */ /* 0x000fe4000f8e02ff */
[----:B------:R-:W-:Y:S01]  /*1aa0*/  IMAD R14, R0, UR5, R12 ;  /* 0x00000005000e7c24 */ /* 0x000fe2000f8e020c */
[----:B------:R-:W-:Y:S01]  /*1ab0*/  IADD3 R12, P0, PT, R158, UR32, RZ ;  /* 0x000000209e0c7c10 */ /* 0x000fe2000ff1e0ff */
[C---:B------:R-:W-:Y:S01]  /*1ac0*/  IMAD R10, R0.reuse, UR7, R10 ;  /* 0x00000007000a7c24 */ /* 0x040fe2000f8e020a */
[----:B------:R1:W-:Y:S01]  /*1ad0*/  STL [R1+0x18], R155 ;  /* 0x0000189b01007387 */ /* 0x0003e20000100800 */
[----:B------:R-:W-:Y:S01]  /*1ae0*/  IMAD.WIDE.U32 R6, R0, UR6, R6 ;  /* 0x0000000600067c25 */ /* 0x000fe2000f8e0006 */
[----:B------:R-:W-:Y:S01]  /*1af0*/  MOV R0, UR12 ;  /* 0x0000000c00007c02 */ /* 0x000fe20008000f00 */
[----:B------:R-:W-:-:S02]  /*1b00*/  UMOV UR5, 0x400 ;  /* 0x0000040000057882 */ /* 0x000fc40000000000 */
[----:B------:R-:W-:Y:S01]  /*1b10*/  IMAD.IADD R9, R9, 0x1, R14 ;  /* 0x0000000109097824 */ /* 0x000fe200078e020e */
[----:B------:R-:W-:Y:S01]  /*1b20*/  IADD3 R7, PT, PT, R7, R10, RZ ;  /* 0x0000000a07077210 */ /* 0x000fe20007ffe0ff */
[----:B------:R-:W-:Y:S01]  /*1b30*/  IMAD.X R13, RZ, RZ, UR30, P0 ;  /* 0x0000001eff0d7e24 */ /* 0x000fe200080e06ff */
[----:B---3--:R-:W-:Y:S01]  /*1b40*/  LEA R20, P0, R6, UR14, 0x1 ;  /* 0x0000000e06147c11 */ /* 0x008fe2000f8008ff */
[----:B------:R-:W-:Y:S01]  /*1b50*/  UIADD3 UR14, UPT, UPT, -UR25, UR29, URZ ;  /* 0x0000001d190e7290 */ /* 0x000fe2000fffe1ff */
[----:B------:R-:W-:Y:S01]  /*1b60*/  LEA.HI.X R154, R8, UR17, R9, 0x1, P1 ;  /* 0x00000011089a7c11 */ /* 0x000fe200088f0c09 */
[----:B------:R-:W-:Y:S01]  /*1b70*/  ULEA UR5, UR31, UR5, 0x18 ;  /* 0x000000051f057291 */ /* 0x000fe2000f8ec0ff */
[----:B------:R-:W-:Y:S01]  /*1b80*/  LEA.HI.X R19, R6, UR15, R7, 0x1, P0 ;  /* 0x0000000f06137c11 */ /* 0x000fe200080f0c07 */
[----:B------:R1:W-:Y:S01]  /*1b90*/  STL [R1+0x34], R20 ;  /* 0x0000341401007387 */ /* 0x0003e20000100800 */
[----:B------:R-:W-:Y:S01]  /*1ba0*/  IMAD.WIDE.U32 R12, R0, UR23, R12 ;  /* 0x00000017000c7c25 */ /* 0x000fe2000f8e000c */
[----:B------:R-:W-:-:S02]  /*1bb0*/  ISETP.GE.AND P0, PT, R2, UR14, PT ;  /* 0x0000000e02007c0c */ /* 0x000fc4000bf06270 */
[----:B------:R1:W-:Y:S01]  /*1bc0*/  STL [R1+0x14], R154 ;  /* 0x0000149a01007387 */ /* 0x0003e20000100800 */
[----:B------:R-:W-:Y:S01]  /*1bd0*/  IMAD.U32 R6, RZ, RZ, UR13 ;  /* 0x0000000dff067e24 */ /* 0x000fe2000f8e00ff */
[----:B------:R-:W-:Y:S01]  /*1be0*/  LOP3.LUT R0, R211, 0x18, RZ, 0xc0, !PT ;  /* 0x00000018d3007812 */ /* 0x000fe200078ec0ff */
[----:B------:R-:W-:Y:S01]  /*1bf0*/  IMAD.SHL.U32 R18, R213, 0x10, RZ ;  /* 0x00000010d5127824 */ /* 0x000fe200078e00ff */
[----:B------:R1:W-:Y:S01]  /*1c00*/  STL [R1+0x2c], R19 ;  /* 0x00002c1301007387 */ /* 0x0003e20000100800 */
[----:B------:R-:W-:Y:S01]  /*1c10*/  LEA R216, R11, UR5, 0x1 ;  /* 0x000000050bd87c11 */ /* 0x000fe2000f8e08ff */
[----:B------:R-:W-:Y:S01]  /*1c20*/  IMAD R7, R6, UR23, R13 ;  /* 0x0000001706077c24 */ /* 0x000fe2000f8e020d */
[----:B------:R-:W-:Y:S01]  /*1c30*/  LOP3.LUT R15, R0, 0xc0, R153, 0xf8, !PT ;  /* 0x000000c0000f7812 */ /* 0x000fe200078ef899 */
        /* <DEDUP_REMOVED lines=32> */
.L_x_520:
[----:B------:R3:W-:Y:S02]  /*1e40*/  STS.128 [R216+0x4000], RZ ;  /* 0x004000ffd8007388 */ /* 0x0007e40000000c00 */
.L_x_519:
[----:B------:R-:W-:Y:S05]  /*1e50*/  BSYNC.RECONVERGENT B0 ;  /* 0x0000000000007941 */ /* 0x000fea0003800200 */
.L_x_518:
        /* <DEDUP_REMOVED lines=36> */
.L_x_523:
[----:B------:R2:W-:Y:S02]  /*20a0*/  STS.128 [R216+0x4800], RZ ;  /* 0x004800ffd8007388 */ /* 0x0005e40000000c00 */
.L_x_522:
[----:B------:R-:W-:Y:S05]  /*20b0*/  BSYNC.RECONVERGENT B0 ;  /* 0x0000000000007941 */ /* 0x000fea0003800200 */
.L_x_521:
        /* <DEDUP_REMOVED lines=36> */
.L_x_526:
[----:B------:R2:W-:Y:S02]  /*2300*/  STS.128 [R216+0x5000], RZ ;  /* 0x005000ffd8007388 */ /* 0x0005e40000000c00 */
.L_x_525:
[----:B------:R-:W-:Y:S05]  /*2310*/  BSYNC.RECONVERGENT B0 ;  /* 0x0000000000007941 */ /* 0x000fea0003800200 */
.L_x_524:
        /* <DEDUP_REMOVED lines=37> */
.L_x_529:
[----:B------:R2:W-:Y:S02]  /*2570*/  STS.128 [R216+0x5800], RZ ;  /* 0x005800ffd8007388 */ /* 0x0005e40000000c00 */
.L_x_528:
[----:B------:R-:W-:Y:S05]  /*2580*/  BSYNC.RECONVERGENT B0 ;  /* 0x0000000000007941 */ /* 0x000fea0003800200 */
.L_x_527:
        /* <DEDUP_REMOVED lines=33> */
.L_x_532:
[----:B------:R2:W-:Y:S02]  /*27a0*/  STS.128 [R216+0x8000], RZ ;  /* 0x008000ffd8007388 */ /* 0x0005e40000000c00 */
.L_x_531:
[----:B------:R-:W-:Y:S05]  /*27b0*/  BSYNC.RECONVERGENT B0 ;  /* 0x0000000000007941 */ /* 0x000fea0003800200 */
.L_x_530:
        /* <DEDUP_REMOVED lines=33> */
.L_x_535:
[----:B------:R2:W-:Y:S02]  /*29d0*/  STS.128 [R216+0x8800], RZ ;  /* 0x008800ffd8007388 */ /* 0x0005e40000000c00 */
.L_x_534:
[----:B------:R-:W-:Y:S05]  /*29e0*/  BSYNC.RECONVERGENT B0 ;  /* 0x0000000000007941 */ /* 0x000fea0003800200 */
.L_x_533:
[----:B------:R-:W5:Y:S01]  /*29f0*/  LDCU UR6, c[0x0][0x3e0] ;  /* 0x00007c00ff0677ac */ /* 0x000f620008000800 */
[----:B------:R-:W0:Y:S01]  /*2a00*/  LDGDEPBAR ;  /* 0x00000000000079af */ /* 0x000e220000000000 */
[----:B------:R-:W-:Y:S01]  /*2a10*/  LOP3.LUT R0, R213, 0x1f, RZ, 0xc0, !PT ;  /* 0x0000001fd5007812 */ /* 0x000fe200078ec0ff */
[----:B------:R-:W-:Y:S01]  /*2a20*/  BSSY.RECONVERGENT B0, `(.L_x_536) ;  /* 0x000002c000007945 */ /* 0x000fe20003800200 */
[----:B------:R-:W-:Y:S01]  /*2a30*/  UIMAD.WIDE.U32 UR16, UR33, UR13, URZ ;  /* 0x0000000d211072a5 */ /* 0x000fe2000f8e00ff */
[----:B------:R-:W-:Y:S01]  /*2a40*/  LOP3.LUT R151, R209, 0x1f0, RZ, 0xc0, !PT ;  /* 0x000001f0d1977812 */ /* 0x000fe200078ec0ff */
[----:B------:R-:W-:Y:S02]  /*2a50*/  UIMAD UR32, UR32, UR13, URZ ;  /* 0x0000000d202072a4 */ /* 0x000fe4000f8e02ff */
[----:B------:R-:W-:Y:S02]  /*2a60*/  UIADD3 UR22, UPT, UPT, UR28, UR22, -UR29 ;  /* 0x000000161c167290 */ /* 0x000fe4000fffe81d */
[----:B------:R-:W-:-:S02]  /*2a70*/  UIADD3 UR32, UPT, UPT, UR17, UR32, URZ ;  /* 0x0000002011207290 */ /* 0x000fc4000fffe0ff */
[----:B-----5:R-:W-:-:S04]  /*2a80*/  UIMAD UR6, UR24, UR6, UR23 ;  /* 0x00000006180672a4 */ /* 0x020fc8000f8e0217 */
[----:B------:R-:W-:Y:S01]  /*2a90*/  USHF.L.U32 UR6, UR6, 0x5, URZ ;  /* 0x0000000506067899 */ /* 0x000fe200080006ff */
[----:B------:R-:W-:-:S04]  /*2aa0*/  DEPBAR.LE SB0, 0x0 ;  /* 0x000080000000791a */ /* 0x000fc80000000000 */
[----:B------:R-:W-:Y:S01]  /*2ab0*/  USHF.R.S32.HI UR12, URZ, 0x1f, UR6 ;  /* 0x0000001fff0c7899 */ /* 0x000fe20008011406 */
[----:B------:R-:W-:Y:S01]  /*2ac0*/  BAR.SYNC.DEFER_BLOCKING 0x0 ;  /* 0x0000000000007b1d */ /* 0x000fe20000010000 */
[----:B------:R-:W-:-:S04]  /*2ad0*/  IADD3 R152, P1, P0, R17, UR6, R0 ;  /* 0x0000000611987c10 */ /* 0x000fc8000f83e000 */
[----:B------:R-:W-:Y:S01]  /*2ae0*/  IADD3.X R164, PT, PT, R16, UR12, RZ, P1, P0 ;  /* 0x0000000c10a47c10 */ /* 0x000fe20008fe04ff */
[----:B------:R-:W-:Y:S08]  /*2af0*/  @P3 BRA `(.L_x_537) ;  /* 0x00000000006c3947 */ /* 0x000ff00003800000 */
        /* <DEDUP_REMOVED lines=25> */
.L_x_538:
[----:B------:R2:W-:Y:S01]  /*2c90*/  STS.128 [R216+0xb000], RZ ;  /* 0x00b000ffd8007388 */ /* 0x0005e20000000c00 */
[----:B------:R-:W-:Y:S05]  /*2ca0*/  BRA `(.L_x_539) ;  /* 0x00000000000c7947 */ /* 0x000fea0003800000 */
.L_x_537:
[----:B------:R1:W-:Y:S04]  /*2cb0*/  STS.128 [R216+0x9000], RZ ;  /* 0x009000ffd8007388 */ /* 0x0003e80000000c00 */
[----:B------:R1:W-:Y:S04]  /*2cc0*/  STS.128 [R216+0xa000], RZ ;  /* 0x00a000ffd8007388 */ /* 0x0003e80000000c00 */
[----:B------:R1:W-:Y:S02]  /*2cd0*/  STS.128 [R216+0xb000], RZ ;  /* 0x00b000ffd8007388 */ /* 0x0003e40000000c00 */
.L_x_539:
[----:B------:R-:W-:Y:S05]  /*2ce0*/  BSYNC.RECONVERGENT B0 ;  /* 0x0000000000007941 */ /* 0x000fea0003800200 */
.L_x_536:
[----:B------:R-:W-:Y:S01]  /*2cf0*/  ISETP.GE.AND P0, PT, R14, UR7, PT ;  /* 0x000000070e007c0c */ /* 0x000fe2000bf06270 */
[----:B------:R-:W-:Y:S01]  /*2d00*/  BSSY.RECONVERGENT B0, `(.L_x_540) ;  /* 0x0000025000007945 */ /* 0x000fe20003800200 */
[----:B------:R-:W-:Y:S02]  /*2d10*/  LOP3.LUT R150, R2, 0x7, RZ, 0xc0, !PT ;  /* 0x0000000702967812 */ /* 0x000fe400078ec0ff */
[----:B------:R-:W-:Y:S02]  /*2d20*/  LOP3.LUT R210, R18, 0x3e00, RZ, 0xc0, !PT ;  /* 0x00003e0012d27812 */ /* 0x000fe400078ec0ff */
[----:B-12---:R-:W-:Y:S02]  /*2d30*/  LOP3.LUT R5, R213, 0x8, RZ, 0xc0, !PT ;  /* 0x00000008d5057812 */ /* 0x006fe400078ec0ff */
        /* <DEDUP_REMOVED lines=32> */
.L_x_542:
[----:B------:R1:W-:Y:S02]  /*2f40*/  STS.128 [R216+0xb800], RZ ;  /* 0x00b800ffd8007388 */ /* 0x0003e40000000c00 */
.L_x_541:
[----:B------:R-:W-:Y:S05]  /*2f50*/  BSYNC.RECONVERGENT B0 ;  /* 0x0000000000007941 */ /* 0x000fea0003800200 */
.L_x_540:
[----:B------:R-:W-:Y:S01]  /*2f60*/  LOP3.LUT R0, R18, 0x100, RZ, 0xc0, !PT ;  /* 0x0000010012007812 */ /* 0x000fe200078ec0ff */
[----:B------:R-:W0:Y:S01]  /*2f70*/  LDGDEPBAR ;  /* 0x00000000000079af */ /* 0x000e220000000000 */
[----:B-12---:R-:W-:Y:S01]  /*2f80*/  LOP3.LUT R2, R15, R5, RZ, 0x3c, !PT ;  /* 0x000000050f027212 */ /* 0x006fe200078e3cff */
[----:B------:R-:W-:Y:S01]  /*2f90*/  UISETP.GT.U32.AND UP0, UPT, UR13, UR18, UPT ;  /* 0x000000120d00728c */ /* 0x000fe2000bf04070 */
[----:B------:R-:W-:Y:S02]  /*2fa0*/  LOP3.LUT R0, R0, 0x20, R153, 0xf8, !PT ;  /* 0x0000002000007812 */ /* 0x000fe400078ef899 */
[----:B------:R-:W-:Y:S02]  /*2fb0*/  IADD3 R3, PT, PT, R149, R4, R210 ;  /* 0x0000000495037210 */ /* 0x000fe40007ffe0d2 */
[----:B------:R-:W-:Y:S01]  /*2fc0*/  LOP3.LUT P4, RZ, R213, 0x4, RZ, 0xc0, !PT ;  /* 0x00000004d5ff7812 */ /* 0x000fe2000788c0ff */
[----:B------:R-:W-:Y:S01]  /*2fd0*/  IMAD.IADD R2, R2, 0x1, R0 ;  /* 0x0000000102027824 */ /* 0x000fe200078e0200 */
[----:B------:R-:W-:Y:S01]  /*2fe0*/  LEA R148, R3, UR5, 0x1 ;  /* 0x0000000503947c11 */ /* 0x000fe2000f8e08ff */
[----:B------:R-:W-:-:S03]  /*2ff0*/  IMAD.MOV.U32 R0, RZ, RZ, 0x20 ;  /* 0x00000020ff007424 */ /* 0x000fc600078e00ff */
[----:B------:R-:W-:Y:S01]  /*3000*/  LEA R2, R2, UR5, 0x1 ;  /* 0x0000000502027c11 */ /* 0x000fe2000f8e08ff */
[----:B------:R-:W-:Y:S01]  /*3010*/  LDSM.16.M88.4 R12, [R148] ;  /* 0x00000000940c783b */ /* 0x000fe20000000200 */
[----:B------:R-:W-:-:S03]  /*3020*/  SEL R5, R0, 0xffffffe0, !P4 ;  /* 0xffffffe000057807 */ /* 0x000fc60006000000 */
[----:B------:R-:W1:Y:S02]  /*3030*/  LDSM.16.M88.4 R32, [R2+0x6000] ;  /* 0x006000000220783b */ /* 0x000e640000000200 */
[--C-:B------:R-:W-:Y:S02]  /*3040*/  IMAD.IADD R3, R148, 0x1, R5.reuse ;  /* 0x0000000194037824 */ /* 0x100fe400078e0205 */
[----:B----4-:R-:W2:Y:S01]  /*3050*/  LDSM.16.M88.4 R8, [R148+0x1000] ;  /* 0x001000009408783b */ /* 0x010ea20000000200 */
[----:B------:R-:W-:-:S03]  /*3060*/  IMAD.IADD R0, R2, 0x1, R5 ;  /* 0x0000000102007824 */ /* 0x000fc600078e0205 */
[----:B------:R-:W4:Y:S04]  /*3070*/  LDSM.16.M88.4 R28, [R2+0x6400] ;  /* 0x00640000021c783b */ /* 0x000f280000000200 */
[----:B------:R-:W5:Y:S04]  /*3080*/  LDSM.16.M88.4 R24, [R2+0x6800] ;  /* 0x006800000218783b */ /* 0x000f680000000200 */
[----:B------:R-:W3:Y:S04]  /*3090*/  LDSM.16.M88.4 R20, [R2+0x6c00] ;  /* 0x006c00000214783b */ /* 0x000ee80000000200 */
[----:B------:R-:W-:Y:S04]  /*30a0*/  LDSM.16.M88.4 R4, [R3+0x1000] ;  /* 0x001000000304783b */ /* 0x000fe80000000200 */
[----:B------:R-:W3:Y:S04]  /*30b0*/  LDSM.16.M88.4 R48, [R0+0x6000] ;  /* 0x006000000030783b */ /* 0x000ee80000000200 */
[----:B------:R-:W-:Y:S04]  /*30c0*/  LDSM.16.M88.4 R44, [R0+0x6400] ;  /* 0x00640000002c783b */ /* 0x000fe80000000200 */
[----:B------:R-:W3:Y:S04]  /*30d0*/  LDSM.16.M88.4 R16, [R3] ;  /* 0x000000000310783b */ /* 0x000ee80000000200 */
[----:B------:R-:W-:Y:S04]  /*30e0*/  LDSM.16.M88.4 R52, [R0+0x6800] ;  /* 0x006800000034783b */ /* 0x000fe80000000200 */
[----:B------:R-:W3:Y:S01]  /*30f0*/  LDSM.16.M88.4 R64, [R0+0x6c00] ;  /* 0x006c00000040783b */ /* 0x000ee20000000200 */
[-C--:B-1----:R-:W-:Y:S08]  /*3100*/  HMMA.16816.F32 R80, R12, R32.reuse, RZ ;  /* 0x000000200c50723c */ /* 0x082ff000000018ff */
[C---:B--2---:R-:W-:Y:S08]  /*3110*/  HMMA.16816.F32 R76, R8.reuse, R32, RZ ;  /* 0x00000020084c723c */ /* 0x044ff000000018ff */
[-C--:B------:R-:W-:Y:S08]  /*3120*/  HMMA.16816.F32 R72, R8, R34.reuse, RZ ;  /* 0x000000220848723c */ /* 0x080ff000000018ff */
[----:B------:R-:W-:Y:S08]  /*3130*/  HMMA.16816.F32 R92, R12, R34, RZ ;  /* 0x000000220c5c723c */ /* 0x000ff000000018ff */
[C---:B----4-:R-:W-:Y:S08]  /*3140*/  HMMA.16816.F32 R68, R8.reuse, R28, RZ ;  /* 0x0000001c0844723c */ /* 0x050ff000000018ff */
[C---:B-----5:R-:W-:Y:S08]  /*3150*/  HMMA.16816.F32 R56, R8.reuse, R24, RZ ;  /* 0x000000180838723c */ /* 0x060ff000000018ff */
[C---:B---3--:R-:W-:Y:S08]  /*3160*/  HMMA.16816.F32 R36, R8.reuse, R20, RZ ;  /* 0x000000140824723c */ /* 0x048ff000000018ff */
        /* <DEDUP_REMOVED lines=8> */
[----:B------:R-:W-:Y:S08]  /*31f0*/  HMMA.16816.F32 R96, R4, R48, R76 ;  /* 0x000000300460723c */ /* 0x000ff0000000184c */
[----:B------:R-:W-:Y:S01]  /*3200*/  HMMA.16816.F32 R112, R16, R44, R8 ;  /* 0x0000002c1070723c */ /* 0x000fe20000001808 */
[----:B------:R-:W1:Y:S07]  /*3210*/  LDSM.16.M88.4 R8, [R148+0x3000] ;  /* 0x003000009408783b */ /* 0x000e6e0000000200 */
[C---:B------:R-:W-:Y:S08]  /*3220*/  HMMA.16816.F32 R24, R12.reuse, R20, RZ ;  /* 0x000000140c18723c */ /* 0x040ff000000018ff */
[----:B------:R-:W-:Y:S01]  /*3230*/  HMMA.16816.F32 R100, R12, R22, RZ ;  /* 0x000000160c64723c */ /* 0x000fe200000018ff */
[----:B------:R-:W-:Y:S04]  /*3240*/  LDSM.16.M88.4 R12, [R148+0x2000] ;  /* 0x00200000940c783b */ /* 0x000fe80000000200 */
[----:B------:R-:W-:Y:S03]  /*3250*/  LDSM.16.M88.4 R20, [R3+0x2000] ;  /* 0x002000000314783b */ /* 0x000fe60000000200 */
[C---:B------:R-:W-:Y:S01]  /*3260*/  HMMA.16816.F32 R76, R4.reuse, R64, R36 ;  /* 0x00000040044c723c */ /* 0x040fe20000001824 */
[----:B------:R-:W-:Y:S07]  /*3270*/  LDSM.16.M88.4 R36, [R2+0x7400] ;  /* 0x007400000224783b */ /* 0x000fee0000000200 */
[C---:B------:R-:W-:Y:S01]  /*3280*/  HMMA.16816.F32 R124, R4.reuse, R54, R40 ;  /* 0x00000036047c723c */ /* 0x040fe20000001828 */
[----:B------:R-:W2:Y:S07]  /*3290*/  LDSM.16.M88.4 R40, [R2+0x7000] ;  /* 0x007000000228783b */ /* 0x000eae0000000200 */
[----:B------:R-:W-:Y:S01]  /*32a0*/  HMMA.16816.F32 R108, R4, R66, R32 ;  /* 0x00000042046c723c */ /* 0x000fe20000001820 */
[----:B------:R-:W3:Y:S07]  /*32b0*/  LDSM.16.M88.4 R32, [R2+0x7800] ;  /* 0x007800000220783b */ /* 0x000eee0000000200 */
[----:B------:R-:W-:Y:S01]  /*32c0*/  HMMA.16816.F32 R120, R16, R64, R24 ;  /* 0x000000401078723c */ /* 0x000fe20000001818 */
[----:B------:R-:W4:Y:S07]  /*32d0*/  LDSM.16.M88.4 R24, [R0+0x7000] ;  /* 0x007000000018783b */ /* 0x000f2e0000000200 */
[C---:B------:R-:W-:Y:S08]  /*32e0*/  HMMA.16816.F32 R136, R4.reuse, R44, R68 ;  /* 0x0000002c0488723c */ /* 0x040ff00000001844 */
[C---:B------:R-:W-:Y:S08]  /*32f0*/  HMMA.16816.F32 R128, R4.reuse, R52, R56 ;  /* 0x000000340480723c */ /* 0x040ff00000001838 */
[C---:B------:R-:W-:Y:S08]  /*3300*/  HMMA.16816.F32 R140, R4.reuse, R50, R72 ;  /* 0x00000032048c723c */ /* 0x040ff00000001848 */
[----:B------:R-:W-:Y:S01]  /*3310*/  HMMA.16816.F32 R132, R4, R46, R60 ;  /* 0x0000002e0484723c */ /* 0x000fe2000000183c */
[----:B------:R-:W5:Y:S04]  /*3320*/  LDSM.16.M88.4 R4, [R3+0x3000] ;  /* 0x003000000304783b */ /* 0x000f680000000200 */
[----:B------:R-:W-:Y:S03]  /*3330*/  LDSM.16.M88.4 R60, [R0+0x7c00] ;  /* 0x007c0000003c783b */ /* 0x000fe60000000200 */
[C---:B------:R-:W-:Y:S08]  /*3340*/  HMMA.16816.F32 R104, R16.reuse, R48, R80 ;  /* 0x000000301068723c */ /* 0x040ff00000001850 */
[C---:B------:R-:W-:Y:S01]  /*3350*/  HMMA.16816.F32 R68, R16.reuse, R46, R88 ;  /* 0x0000002e1044723c */ /* 0x040fe20000001858 */
[----:B------:R-:W5:Y:S07]  /*3360*/  LDSM.16.M88.4 R44, [R0+0x7400] ;  /* 0x00740000002c783b */ /* 0x000f6e0000000200 */
        /* <DEDUP_REMOVED lines=22> */
[----:B------:R-:W1:Y:S04]  /*34d0*/  LDSM.16.M88.4 R12, [R148+0x5000] ;  /* 0x00500000940c783b */ /* 0x000e680000000200 */
[----:B------:R-:W-:Y:S03]  /*34e0*/  LDSM.16.M88.4 R28, [R2+0x8400] ;  /* 0x00840000021c783b */ /* 0x000fe60000000200 */
[-C--:B----4-:R-:W-:Y:S01]  /*34f0*/  HMMA.16816.F32 R120, R20, R24.reuse, R16 ;  /* 0x000000181478723c */ /* 0x090fe20000001810 */
[----:B------:R-:W2:Y:S07]  /*3500*/  LDSM.16.M88.4 R16, [R148+0x4000] ;  /* 0x004000009410783b */ /* 0x000eae0000000200 */
[C---:B-----5:R-:W-:Y:S08]  /*3510*/  HMMA.16816.F32 R100, R4.reuse, R24, R96 ;  /* 0x000000180464723c */ /* 0x060ff00000001860 */
[-C--:B------:R-:W-:Y:S08]  /*3520*/  HMMA.16816.F32 R96, R4, R26.reuse, R92 ;  /* 0x0000001a0460723c */ /* 0x080ff0000000185c */
[C---:B------:R-:W-:Y:S01]  /*3530*/  HMMA.16816.F32 R116, R20.reuse, R26, R40 ;  /* 0x0000001a1474723c */ /* 0x040fe20000001828 */
[----:B------:R-:W3:Y:S04]  /*3540*/  LDSM.16.M88.4 R24, [R2+0x8800] ;  /* 0x008800000218783b */ /* 0x000ee80000000200 */
[----:B------:R-:W-:Y:S03]  /*3550*/  LDSM.16.M88.4 R40, [R0+0x8800] ;  /* 0x008800000028783b */ /* 0x000fe60000000200 */
[----:B------:R-:W-:Y:S01]  /*3560*/  HMMA.16816.F32 R112, R20, R46, R36 ;  /* 0x0000002e1470723c */ /* 0x000fe20000001824 */
[----:B------:R4:W5:Y:S07]  /*3570*/  LDSM.16.M88.4 R36, [R2+0x8c00] ;  /* 0x008c00000224783b */ /* 0x00096e0000000200 */
[C---:B------:R-:W-:Y:S08]  /*3580*/  HMMA.16816.F32 R92, R4.reuse, R44, R88 ;  /* 0x0000002c045c723c */ /* 0x040ff00000001858 */
[C---:B------:R-:W-:Y:S08]  /*3590*/  HMMA.16816.F32 R88, R4.reuse, R46, R84 ;  /* 0x0000002e0458723c */ /* 0x040ff00000001854 */
[----:B------:R-:W-:Y:S01]  /*35a0*/  HMMA.16816.F32 R84, R4, R48, R80 ;  /* 0x000000300454723c */ /* 0x000fe20000001850 */
[----:B----4-:R-:W-:-:S07]  /*35b0*/  IMAD.U32 R2, RZ, RZ, UR28 ;  /* 0x0000001cff027e24 */ /* 0x010fce000f8e00ff */
[C---:B------:R-:W-:Y:S08]  /*35c0*/  HMMA.16816.F32 R80, R4.reuse, R50, R76 ;  /* 0x000000320450723c */ /* 0x040ff0000000184c */
[C---:B------:R-:W-:Y:S08]  /*35d0*/  HMMA.16816.F32 R76, R4.reuse, R60, R64 ;  /* 0x0000003c044c723c */ /* 0x040ff00000001840 */
[----:B------:R-:W-:Y:S01]  /*35e0*/  HMMA.16816.F32 R64, R4, R62, R52 ;  /* 0x0000003e0440723c */ /* 0x000fe20000001834 */
[----:B------:R-:W-:Y:S07]  /*35f0*/  LDSM.16.M88.4 R4, [R3+0x5000] ;  /* 0x005000000304783b */ /* 0x000fee0000000200 */
[C---:B------:R-:W-:Y:S08]  /*3600*/  HMMA.16816.F32 R108, R20.reuse, R48, R56 ;  /* 0x00000030146c723c */ /* 0x040ff00000001838 */
[C---:B------:R-:W-:Y:S01]  /*3610*/  HMMA.16816.F32 R72, R20.reuse, R50, R72 ;  /* 0x000000321448723c */ /* 0x040fe20000001848 */
[----:B------:R-:W4:Y:S07]  /*3620*/  LDSM.16.M88.4 R48, [R0+0x8000] ;  /* 0x008000000030783b */ /* 0x000f2e0000000200 */
[C---:B------:R-:W-:Y:S01]  /*3630*/  HMMA.16816.F32 R52, R20.reuse, R44, R8 ;  /* 0x0000002c1434723c */ /* 0x040fe20000001808 */
[----:B------:R-:W4:Y:S04]  /*3640*/  LDSM.16.M88.4 R44, [R0+0x8400] ;  /* 0x00840000002c783b */ /* 0x000f280000000200 */
[----:B------:R2:W-:Y:S03]  /*3650*/  LDSM.16.M88.4 R8, [R3+0x4000] ;  /* 0x004000000308783b */ /* 0x0005e60000000200 */
[C---:B------:R-:W-:Y:S08]  /*3660*/  HMMA.16816.F32 R104, R20.reuse, R60, R104 ;  /* 0x0000003c1468723c */ /* 0x040ff00000001868 */
[----:B------:R-:W-:Y:S01]  /*3670*/  HMMA.16816.F32 R68, R20, R62, R68 ;  /* 0x0000003e1444723c */ /* 0x000fe20000001844 */
[----:B------:R3:W4:Y:S01]  /*3680*/  LDSM.16.M88.4 R20, [R0+0x8c00] ;  /* 0x008c00000014783b */ /* 0x0007220000000200 */
[----:B------:R-:W-:-:S06]  /*3690*/  DEPBAR.LE SB0, 0x0 ;  /* 0x000080000000791a */ /* 0x000fcc0000000000 */
[----:B-1----:R-:W-:Y:S01]  /*36a0*/  HMMA.16816.F32 R100, R12, R32, R100 ;  /* 0x000000200c64723c */ /* 0x002fe20000001864 */
[----:B--2---:R-:W-:-:S07]  /*36b0*/  IMAD.U32 R3, RZ, RZ, UR22 ;  /* 0x00000016ff037e24 */ /* 0x004fce000f8e00ff */
[----:B------:R-:W-:Y:S08]  /*36c0*/  HMMA.16816.F32 R96, R12, R34, R96 ;  /* 0x000000220c60723c */ /* 0x000ff00000001860 */
[----:B------:R-:W-:Y:S01]  /*36d0*/  HMMA.16816.F32 R60, R16, R32, R120 ;  /* 0x00000020103c723c */ /* 0x000fe20000001878 */
[----:B---3--:R-:W-:-:S04]  /*36e0*/  IADD3 R0, PT, PT, R150, UR25, R151 ;  /* 0x0000001996007c10 */ /* 0x008fc8000fffe097 */
[----:B------:R-:W-:-:S03]  /*36f0*/  IADD3 R3, PT, PT, R0, 0x1, R3 ;  /* 0x0000000100037810 */ /* 0x000fc60007ffe003 */
[----:B------:R-:W-:Y:S01]  /*3700*/  HMMA.16816.F32 R56, R16, R34, R116 ;  /* 0x000000221038723c */ /* 0x000fe20000001874 */
[C-C-:B------:R-:W-:Y:S02]  /*3710*/  VIADDMNMX R224, R3.reuse, 0x8, R2.reuse, PT ;  /* 0x0000000803e07846 */ /* 0x140fe40003800102 */
[C-C-:B------:R-:W-:Y:S02]  /*3720*/  VIADDMNMX R219, R3.reuse, 0x40, R2.reuse, PT ;  /* 0x0000004003db7846 */ /* 0x140fe40003800102 */
[C---:B------:R-:W-:Y:S02]  /*3730*/  VIADDMNMX R223, R3.reuse, 0x48, R2, PT ;  /* 0x0000004803df7846 */ /* 0x040fe40003800102 */
[----:B------:R-:W-:Y:S01]  /*3740*/  VIMNMX R218, PT, PT, R3, UR28, PT ;  /* 0x0000001c03da7c48 */ /* 0x000fe2000bfe0100 */
[C---:B------:R-:W-:Y:S08]  /*3750*/  HMMA.16816.F32 R92, R12.reuse, R28, R92 ;  /* 0x0000001c0c5c723c */ /* 0x040ff0000000185c */
[----:B------:R-:W-:Y:S08]  /*3760*/  HMMA.16816.F32 R88, R12, R30, R88 ;  /* 0x0000001e0c58723c */ /* 0x000ff00000001858 */
[C---:B------:R-:W-:Y:S08]  /*3770*/  HMMA.16816.F32 R52, R16.reuse, R28, R52 ;  /* 0x0000001c1034723c */ /* 0x040ff00000001834 */
[----:B------:R-:W-:Y:S08]  /*3780*/  HMMA.16816.F32 R32, R16, R30, R112 ;  /* 0x0000001e1020723c */ /* 0x000ff00000001870 */
[C---:B------:R-:W-:Y:S08]  /*3790*/  HMMA.16816.F32 R84, R12.reuse, R24, R84 ;  /* 0x000000180c54723c */ /* 0x040ff00000001854 */
[C---:B------:R-:W-:Y:S08]  /*37a0*/  HMMA.16816.F32 R80, R12.reuse, R26, R80 ;  /* 0x0000001a0c50723c */ /* 0x040ff00000001850 */
[C---:B-----5:R-:W-:Y:S08]  /*37b0*/  HMMA.16816.F32 R76, R12.reuse, R36, R76 ;  /* 0x000000240c4c723c */ /* 0x060ff0000000184c */
[----:B------:R-:W-:Y:S08]  /*37c0*/  HMMA.16816.F32 R64, R12, R38, R64 ;  /* 0x000000260c40723c */ /* 0x000ff00000001840 */
        /* <DEDUP_REMOVED lines=75> */
.L_x_545:
[----:B------:R3:W-:Y:S02]  /*3c80*/  STS.128 [R216+0x8800], RZ ;  /* 0x008800ffd8007388 */ /* 0x0007e40000000c00 */
.L_x_546:
[----:B------:R-:W-:Y:S05]  /*3c90*/  BSYNC.RECONVERGENT B0 ;  /* 0x0000000000007941 */ /* 0x000fea0003800200 */
.L_x_544:
[----:B------:R-:W0:Y:S02]  /*3ca0*/  LDGDEPBAR ;  /* 0x00000000000079af */ /* 0x000e240000000000 */
.L_x_543:
[----:B-12---:R-:W1:Y:S01]  /*3cb0*/  S2R R3, SR_CTAID.X ;  /* 0x0000000000037919 */ /* 0x006e620000002500 */
[----:B------:R-:W-:Y:S01]  /*3cc0*/  IMAD.SHL.U32 R2, R213, 0x2, RZ ;  /* 0x00000002d5027824 */ /* 0x000fe200078e00ff */
[----:B------:R-:W-:Y:S01]  /*3cd0*/  LOP3.LUT R0, R149, 0x120, R153, 0xf8, !PT ;  /* 0x0000012095007812 */ /* 0x000fe200078ef899 */
[C---:B------:R-:W-:Y:S01]  /*3ce0*/  VIADD R17, R217.reuse, 0x8 ;  /* 0x00000008d9117836 */ /* 0x040fe20000000000 */
[----:B------:R-:W-:Y:S01]  /*3cf0*/  SHF.R.U32.HI R120, RZ, 0x5, R213 ;  /* 0x00000005ff787819 */ /* 0x000fe200000116d5 */
[C---:B------:R-:W-:Y:S01]  /*3d00*/  VIADD R16, R217.reuse, 0x40 ;  /* 0x00000040d9107836 */ /* 0x040fe20000000000 */
[----:B------:R-:W-:Y:S01]  /*3d10*/  LEA R212, R0, UR5, 0x1 ;  /* 0x0000000500d47c11 */ /* 0x000fe2000f8e08ff */
[----:B------:R-:W-:Y:S01]  /*3d20*/  IMAD.U32 R0, RZ, RZ, UR13 ;  /* 0x0000000dff007e24 */ /* 0x000fe2000f8e00ff */
[----:B------:R-:W-:Y:S01]  /*3d30*/  LOP3.LUT R4, R2, 0x6, RZ, 0xc0, !PT ;  /* 0x0000000602047812 */ /* 0x000fe200078ec0ff */
[----:B------:R-:W-:Y:S01]  /*3d40*/  VIADD R15, R217, 0x48 ;  /* 0x00000048d90f7836 */ /* 0x000fe20000000000 */
[----:B------:R-:W-:Y:S01]  /*3d50*/  USHF.L.U32 UR7, UR13, 0x1, URZ ;  /* 0x000000010d077899 */ /* 0x000fe200080006ff */
[----:B------:R-:W-:Y:S01]  /*3d60*/  VIADD R2, R212, 0x9000 ;  /* 0x00009000d4027836 */ /* 0x000fe20000000000 */
[----:B------:R-:W2:Y:S01]  /*3d70*/  LDCU UR6, c[0x0][0x45c] ;  /* 0x00008b80ff0677ac */ /* 0x000ea20008000800 */
[----:B------:R-:W-:Y:S01]  /*3d80*/  IMAD R14, R0, 0x40, R4 ;  /* 0x00000040000e7824 */ /* 0x000fe200078e0204 */
[----:B------:R4:W-:Y:S01]  /*3d90*/  STL [R1+0x5c], R4 ;  /* 0x00005c0401007387 */ /* 0x0009e20000100800 */
[----:B------:R-:W-:Y:S01]  /*3da0*/  VIADD R50, R212, 0x9020 ;  /* 0x00009020d4327836 */ /* 0x000fe20000000000 */
[----:B------:R-:W-:Y:S01]  /*3db0*/  UISETP.GT.U32.AND UP0, UPT, UR13, UR18, UPT ;  /* 0x000000120d00728c */ /* 0x000fe2000bf04070 */
[C---:B------:R-:W-:Y:S01]  /*3dc0*/  VIADD R10, R14.reuse, 0x8 ;  /* 0x000000080e0a7836 */ /* 0x040fe20000000000 */
[----:B------:R-:W-:Y:S01]  /*3dd0*/  LDSM.16.MT88.4 R128, [R212+0xb000] ;  /* 0x00b00000d480783b */ /* 0x000fe20000004200 */
[----:B------:R-:W-:-:S02]  /*3de0*/  VIADD R9, R14, 0x9 ;  /* 0x000000090e097836 */ /* 0x000fc40000000000 */
[C---:B------:R-:W-:Y:S01]  /*3df0*/  VIADD R8, R14.reuse, 0x10 ;  /* 0x000000100e087836 */ /* 0x040fe20000000000 */
[CC--:B------:R-:W-:Y:S01]  /*3e00*/  ISETP.GT.AND P3, PT, R217.reuse, R10.reuse, PT ;  /* 0x0000000ad900720c */ /* 0x0c0fe20003f64270 */
[C---:B------:R-:W-:Y:S01]  /*3e10*/  VIADD R7, R14.reuse, 0x11 ;  /* 0x000000110e077836 */ /* 0x040fe20000000000 */
[-C--:B------:R-:W-:Y:S01]  /*3e20*/  ISETP.GT.AND P2, PT, R217, R9.reuse, PT ;  /* 0x00000009d900720c */ /* 0x080fe20003f44270 */
[----:B------:R-:W-:Y:S01]  /*3e30*/  VIADD R11, R14, 0x1 ;  /* 0x000000010e0b7836 */ /* 0x000fe20000000000 */
[-C--:B------:R-:W-:Y:S01]  /*3e40*/  ISETP.GT.AND P0, PT, R17, R9.reuse, PT ;  /* 0x000000091100720c */ /* 0x080fe20003f04270 */
[----:B------:R-:W-:Y:S01]  /*3e50*/  @P4 VIADD R50, R2, 0xffffffe0 ;  /* 0xffffffe002324836 */ /* 0x000fe20000000000 */
[----:B------:R-:W-:Y:S01]  /*3e60*/  FSEL R30, R56, -INF , !P3 ;  /* 0xff800000381e7808 */ /* 0x000fe20005800000 */
[----:B------:R-:W-:Y:S01]  /*3e70*/  VIADD R2, R14, 0x28 ;  /* 0x000000280e027836 */ /* 0x000fe20000000000 */
[----:B------:R-:W-:Y:S01]  /*3e80*/  ISETP.GT.AND P3, PT, R16, R10, PT ;  /* 0x0000000a1000720c */ /* 0x000fe20003f64270 */
[C---:B------:R-:W-:Y:S01]  /*3e90*/  VIADD R6, R14.reuse, 0x18 ;  /* 0x000000180e067836 */ /* 0x040fe20000000000 */
[----:B------:R-:W-:Y:S01]  /*3ea0*/  FSEL R29, R57, -INF , !P2 ;  /* 0xff800000391d7808 */ /* 0x000fe20005000000 */
[----:B-1----:R-:W-:Y:S01]  /*3eb0*/  IMAD R120, R3, 0x8, R120 ;  /* 0x0000000803787824 */ /* 0x002fe200078e0278 */
[----:B------:R-:W-:Y:S01]  /*3ec0*/  FSEL R26, R59, -INF , !P0 ;  /* 0xff8000003b1a7808 */ /* 0x000fe20004000000 */
[----:B------:R-:W-:Y:S01]  /*3ed0*/  VIADD R3, R14, 0x21 ;  /* 0x000000210e037836 */ /* 0x000fe20000000000 */
[-C--:B------:R-:W-:Y:S01]  /*3ee0*/  ISETP.GT.AND P2, PT, R16, R9.reuse, PT ;  /* 0x000000091000720c */ /* 0x080fe20003f44270 */
[C---:B------:R-:W-:Y:S01]  /*3ef0*/  VIADD R18, R14.reuse, 0x38 ;  /* 0x000000380e127836 */ /* 0x040fe20000000000 */
[----:B------:R-:W-:Y:S01]  /*3f00*/  ISETP.GT.AND P0, PT, R15, R9, PT ;  /* 0x000000090f00720c */ /* 0x000fe20003f04270 */
[----:B----4-:R-:W-:Y:S01]  /*3f10*/  VIADD R4, R14, 0x20 ;  /* 0x000000200e047836 */ /* 0x010fe20000000000 */
[----:B------:R-:W-:Y:S01]  /*3f20*/  FSEL R25, R96, -INF , !P3 ;  /* 0xff80000060197808 */ /* 0x000fe20005800000 */
[C---:B------:R-:W-:Y:S01]  /*3f30*/  VIADD R13, R14.reuse, 0x31 ;  /* 0x000000310e0d7836 */ /* 0x040fe20000000000 */
[C---:B------:R-:W-:Y:S01]  /*3f40*/  ISETP.GT.AND P3, PT, R17.reuse, R8, PT ;  /* 0x000000081100720c */ /* 0x040fe20003f64270 */
[C---:B------:R-:W-:Y:S01]  /*3f50*/  VIADD R0, R14.reuse, 0x29 ;  /* 0x000000290e007836 */ /* 0x040fe20000000000 */
[C---:B------:R-:W-:Y:S01]  /*3f60*/  ISETP.GT.AND P1, PT, R17.reuse, R10, PT ;  /* 0x0000000a1100720c */ /* 0x040fe20003f24270 */
[C---:B------:R-:W-:Y:S01]  /*3f70*/  VIADD R21, R14.reuse, 0x39 ;  /* 0x000000390e157836 */ /* 0x040fe20000000000 */
[----:B------:R-:W-:Y:S01]  /*3f80*/  ISETP.GT.AND P5, PT, R17, R7, PT ;  /* 0x000000071100720c */ /* 0x000fe20003fa4270 */
[C---:B------:R-:W-:Y:S01]  /*3f90*/  VIADD R5, R14.reuse, 0x19 ;  /* 0x000000190e057836 */ /* 0x040fe20000000000 */
[----:B------:R-:W-:Y:S01]  /*3fa0*/  FSEL R24, R97, -INF , !P2 ;  /* 0xff80000061187808 */ /* 0x000fe20005000000 */
[----:B------:R-:W-:Y:S01]  /*3fb0*/  VIADD R12, R14, 0x30 ;  /* 0x000000300e0c7836 */ /* 0x000fe20000000000 */
[----:B------:R-:W-:Y:S01]  /*3fc0*/  FSEL R31, R99, -INF , !P0 ;  /* 0xff800000631f7808 */ /* 0x000fe20004000000 */
[----:B------:R-:W-:Y:S01]  /*3fd0*/  IMAD.WIDE.U32 R204, R152, -0x2daee0ad, RZ ;  /* 0xd2511f5398cc7825 */ /* 0x000fe200078e00ff */
[----:B------:R-:W-:Y:S01]  /*3fe0*/  ISETP.GT.AND P2, PT, R17, R11, PT ;  /* 0x0000000b1100720c */ /* 0x000fe20003f44270 */
[----:B------:R-:W-:Y:S01]  /*3ff0*/  LDSM.16.MT88.4 R124, [R50+0x1000] ;  /* 0x00100000327c783b */ /* 0x000fe20000004200 */
[----:B------:R-:W-:Y:S01]  /*4000*/  ISETP.GT.AND P0, PT, R16, R14, PT ;  /* 0x0000000e1000720c */ /* 0x000fe20003f04270 */
[----:B------:R-:W-:Y:S01]  /*4010*/  VIADD R153, R226, 0x3c6ef372 ;  /* 0x3c6ef372e2997836 */ /* 0x000fe20000000000 */
[----:B------:R-:W-:Y:S01]  /*4020*/  FSEL R32, R54, -INF , !P3 ;  /* 0xff80000036207808 */ /* 0x000fe20005800000 */
[----:B------:R-:W-:Y:S01]  /*4030*/  VIADD R152, R226, 0x9e3779b9 ;  /* 0x9e3779b9e2987836 */ /* 0x000fe20000000000 */
[----:B------:R-:W-:Y:S01]  /*4040*/  FSEL R27, R58, -INF , !P1 ;  /* 0xff8000003a1b7808 */ /* 0x000fe20004800000 */
[----:B------:R-:W-:Y:S01]  /*4050*/  VIADD R157, R227, 0x76cf5d0a ;  /* 0x76cf5d0ae39d7836 */ /* 0x000fe20000000000 */
[----:B------:R-:W-:Y:S01]  /*4060*/  ISETP.GT.AND P3, PT, R17, R3, PT ;  /* 0x000000031100720c */ /* 0x000fe20003f64270 */
[----:B------:R-:W-:Y:S01]  /*4070*/  VIADD R154, R227, 0x32370b8f ;  /* 0x32370b8fe39a7836 */ /* 0x000fe20000000000 */
[----:B------:R-:W-:Y:S01]  /*4080*/  FSEL R40, R55, -INF , !P5 ;  /* 0xff80000037287808 */ /* 0x000fe20006800000 */
[C---:B------:R-:W-:Y:S01]  /*4090*/  VIADD R155, R226.reuse, 0xdaa66d2b ;  /* 0xdaa66d2be29b7836 */ /* 0x040fe20000000000 */
[----:B------:R-:W-:Y:S01]  /*40a0*/  ISETP.GT.AND P1, PT, R15, R10, PT ;  /* 0x0000000a0f00720c */ /* 0x000fe20003f24270 */
[----:B------:R-:W-:Y:S01]  /*40b0*/  VIADD R158, R226, 0x78dde6e4 ;  /* 0x78dde6e4e29e7836 */ /* 0x000fe20000000000 */
[----:B------:R-:W-:Y:S01]  /*40c0*/  ISETP.GT.AND P5, PT, R17, R2, PT ;  /* 0x000000021100720c */ /* 0x000fe20003fa4270 */
[----:B------:R-:W-:Y:S01]  /*40d0*/  VIADD R156, R227, 0xed9eba14 ;  /* 0xed9eba14e39c7836 */ /* 0x000fe20000000000 */
[----:B------:R-:W-:Y:S01]  /*40e0*/  FSEL R28, R83, -INF , !P2 ;  /* 0xff800000531c7808 */ /* 0x000fe20005000000 */
[----:B------:R-:W-:Y:S01]  /*40f0*/  VIADD R160, R227, 0xa9066899 ;  /* 0xa9066899e3a07836 */ /* 0x000fe20000000000 */
[----:B------:R-:W-:Y:S01]  /*4100*/  FSEL R42, R112, -INF , !P0 ;  /* 0xff800000702a7808 */ /* 0x000fe20004000000 */
[C---:B------:R-:W-:Y:S01]  /*4110*/  VIADD R206, R226.reuse, 0x1715609d ;  /* 0x1715609de2ce7836 */ /* 0x040fe20000000000 */
[C---:B------:R-:W-:Y:S01]  /*4120*/  ISETP.GT.AND P2, PT, R17.reuse, R4, PT ;  /* 0x000000041100720c */ /* 0x040fe20003f44270 */
[----:B------:R-:W-:Y:S01]  /*4130*/  VIADD R161, R226, 0xb54cda56 ;  /* 0xb54cda56e2a17836 */ /* 0x000fe20000000000 */
[----:B------:R-:W-:Y:S01]  /*4140*/  ISETP.GT.AND P0, PT, R17, R6, PT ;  /* 0x000000061100720c */ /* 0x000fe20003f04270 */
[----:B------:R-:W-:Y:S01]  /*4150*/  VIADD R203, R227, 0x646e171e ;  /* 0x646e171ee3cb7836 */ /* 0x000fe20000000000 */
[----:B------:R-:W-:Y:S01]  /*4160*/  FSEL R79, R79, -INF , !P3 ;  /* 0xff8000004f4f7808 */ /* 0x000fe20005800000 */
[----:B------:R-:W-:Y:S01]  /*4170*/  LDSM.16.MT88.4 R132, [R50+0x2000] ;  /* 0x002000003284783b */ /* 0x000fe20000004200 */
[----:B------:R-:W-:-:S02]  /*4180*/  FSEL R23, R98, -INF , !P1 ;  /* 0xff80000062177808 */ /* 0x000fc40004800000 */
[----:B------:R-:W-:Y:S01]  /*4190*/  ISETP.GT.AND P3, PT, R217, R8, PT ;  /* 0x00000008d900720c */ /* 0x000fe20003f64270 */
[----:B------:R-:W-:Y:S01]  /*41a0*/  LDSM.16.MT88.4 R96, [R212+0x9400] ;  /* 0x00940000d460783b */ /* 0x000fe20000004200 */
[----:B------:R-:W-:Y:S02]  /*41b0*/  FSEL R83, R74, -INF , !P5 ;  /* 0xff8000004a537808 */ /* 0x000fe40006800000 */
[C---:B------:R-:W-:Y:S01]  /*41c0*/  ISETP.GT.AND P1, PT, R17.reuse, R14, PT ;  /* 0x0000000e1100720c */ /* 0x040fe20003f24270 */
[----:B------:R-:W-:Y:S01]  /*41d0*/  STL.64 [R1+0x60], R204 ;  /* 0x000060cc01007387 */ /* 0x000fe20000100a00 */
[----:B------:R-:W-:Y:S02]  /*41e0*/  ISETP.GT.AND P5, PT, R17, R18, PT ;  /* 0x000000121100720c */ /* 0x000fe40003fa4270 */
[----:B------:R-:W-:Y:S02]  /*41f0*/  FSEL R78, R78, -INF , !P2 ;  /* 0xff8000004e4e7808 */ /* 0x000fe40005000000 */
[----:B------:R-:W-:-:S02]  /*4200*/  FSEL R55, R70, -INF , !P0 ;  /* 0xff80000046377808 */ /* 0x000fc40004000000 */
[C---:B------:R-:W-:Y:S02]  /*4210*/  ISETP.GT.AND P2, PT, R17.reuse, R13, PT ;  /* 0x0000000d1100720c */ /* 0x040fe40003f44270 */
[C---:B------:R-:W-:Y:S02]  /*4220*/  ISETP.GT.AND P0, PT, R17.reuse, R0, PT ;  /* 0x000000001100720c */ /* 0x040fe40003f04270 */
[----:B------:R-:W-:Y:S02]  /*4230*/  FSEL R33, R52, -INF , !P3 ;  /* 0xff80000034217808 */ /* 0x000fe40005800000 */
[----:B------:R-:W-:Y:S02]  /*4240*/  FSEL R82, R82, -INF , !P1 ;  /* 0xff80000052527808 */ /* 0x000fe40004800000 */
[----:B------:R-:W-:Y:S02]  /*4250*/  ISETP.GT.AND P3, PT, R17, R21, PT ;  /* 0x000000151100720c */ /* 0x000fe40003f64270 */
[----:B------:R-:W-:-:S02]  /*4260*/  FSEL R146, R62, -INF , !P5 ;  /* 0xff8000003e927808 */ /* 0x000fc40006800000 */
[----:B------:R-:W-:Y:S02]  /*4270*/  ISETP.GT.AND P1, PT, R17, R5, PT ;  /* 0x000000051100720c */ /* 0x000fe40003f24270 */
[C---:B------:R-:W-:Y:S02]  /*4280*/  ISETP.GT.AND P5, PT, R16.reuse, R6, PT ;  /* 0x000000061000720c */ /* 0x040fe40003fa4270 */
[----:B------:R-:W-:Y:S02]  /*4290*/  FSEL R147, R67, -INF , !P2 ;  /* 0xff80000043937808 */ /* 0x000fe40005000000 */
[----:B------:R-:W-:Y:S02]  /*42a0*/  FSEL R75, R75, -INF , !P0 ;  /* 0xff8000004b4b7808 */ /* 0x000fe40004000000 */
[C---:B------:R-:W-:Y:S02]  /*42b0*/  ISETP.GT.AND P2, PT, R16.reuse, R7, PT ;  /* 0x000000071000720c */ /* 0x040fe40003f44270 */
[----:B------:R-:W-:-:S02]  /*42c0*/  ISETP.GT.AND P0, PT, R16, R11, PT ;  /* 0x0000000b1000720c */ /* 0x000fc40003f04270 */
[----:B------:R-:W-:Y:S02]  /*42d0*/  FSEL R159, R63, -INF , !P3 ;  /* 0xff8000003f9f7808 */ /* 0x000fe40005800000 */
[----:B------:R-:W-:Y:S02]  /*42e0*/  FSEL R57, R71, -INF , !P1 ;  /* 0xff80000047397808 */ /* 0x000fe40004800000 */
[----:B------:R-:W-:Y:S02]  /*42f0*/  ISETP.GT.AND P3, PT, R16, R5, PT ;  /* 0x000000051000720c */ /* 0x000fe40003f64270 */
[----:B------:R-:W-:Y:S02]  /*4300*/  FSEL R39, R108, -INF , !P5 ;  /* 0xff8000006c277808 */ /* 0x000fe40006800000 */
[----:B------:R-:W-:Y:S02]  /*4310*/  ISETP.GT.AND P1, PT, R17, R12, PT ;  /* 0x0000000c1100720c */ /* 0x000fe40003f24270 */
[----:B------:R-:W-:-:S02]  /*4320*/  ISETP.GT.AND P5, PT, R15, R7, PT ;  /* 0x000000070f00720c */ /* 0x000fc40003fa4270 */
[----:B------:R-:W-:Y:S02]  /*4330*/  FSEL R37, R101, -INF , !P2 ;  /* 0xff80000065257808 */ /* 0x000fe40005000000 */
[----:B------:R-:W-:Y:S02]  /*4340*/  FSEL R22, R113, -INF , !P0 ;  /* 0xff80000071167808 */ /* 0x000fe40004000000 */
[C---:B------:R-:W-:Y:S02]  /*4350*/  ISETP.GT.AND P2, PT, R16.reuse, R2, PT ;  /* 0x000000021000720c */ /* 0x040fe40003f44270 */
[----:B------:R-:W-:Y:S02]  /*4360*/  ISETP.GT.AND P0, PT, R16, R4, PT ;  /* 0x000000041000720c */ /* 0x000fe40003f04270 */
[----:B------:R-:W-:Y:S02]  /*4370*/  FSEL R41, R109, -INF , !P3 ;  /* 0xff8000006d297808 */ /* 0x000fe40005800000 */
[----:B------:R-:W-:-:S02]  /*4380*/  FSEL R74, R66, -INF , !P1 ;  /* 0xff800000424a7808 */ /* 0x000fc40004800000 */
[C---:B------:R-:W-:Y:S02]  /*4390*/  ISETP.GT.AND P3, PT, R16.reuse, R12, PT ;  /* 0x0000000c1000720c */ /* 0x040fe40003f64270 */
[----:B------:R-:W-:Y:S02]  /*43a0*/  FSEL R36, R103, -INF , !P5 ;  /* 0xff80000067247808 */ /* 0x000fe40006800000 */
[----:B------:R-:W-:Y:S02]  /*43b0*/  ISETP.GT.AND P1, PT, R16, R8, PT ;  /* 0x000000081000720c */ /* 0x000fe40003f24270 */
[C---:B------:R-:W-:Y:S02]  /*43c0*/  ISETP.GT.AND P5, PT, R217.reuse, R11, PT ;  /* 0x0000000bd900720c */ /* 0x040fe40003fa4270 */
[----:B------:R-:W-:Y:S02]  /*43d0*/  ISETP.GT.AND P6, PT, R217, R7, PT ;  /* 0x00000007d900720c */ /* 0x000fe40003fc4270 */
[----:B------:R-:W-:-:S02]  /*43e0*/  FSEL R47, R92, -INF , !P2 ;  /* 0xff8000005c2f7808 */ /* 0x000fc40005000000 */
[----:B------:R-:W-:Y:S02]  /*43f0*/  FSEL R44, R104, -INF , !P0 ;  /* 0xff800000682c7808 */ /* 0x000fe40004000000 */
[----:B------:R-:W-:Y:S02]  /*4400*/  ISETP.GT.AND P2, PT, R16, R18, PT ;  /* 0x000000121000720c */ /* 0x000fe40003f44270 */
[----:B------:R-:W-:Y:S02]  /*4410*/  ISETP.GT.AND P0, PT, R15, R8, PT ;  /* 0x000000080f00720c */ /* 0x000fe40003f04270 */
[----:B------:R-:W-:Y:S02]  /*4420*/  FSEL R45, R88, -INF , !P3 ;  /* 0xff800000582d7808 */ /* 0x000fe40005800000 */
[----:B------:R-:W-:Y:S02]  /*4430*/  FSEL R20, R100, -INF , !P1 ;  /* 0xff80000064147808 */ /* 0x000fe40004800000 */
[----:B------:R-:W-:-:S02]  /*4440*/  ISETP.GE.AND P3, PT, R11, R218, PT ;  /* 0x000000da0b00720c */ /* 0x000fc40003f66270 */
[----:B------:R-:W-:Y:S02]  /*4450*/  FSEL R17, R81, -INF , !P5 ;  /* 0xff80000051117808 */ /* 0x000fe40006800000 */
[----:B------:R-:W-:Y:S02]  /*4460*/  FSEL R38, R53, -INF , !P6 ;  /* 0xff80000035267808 */ /* 0x000fe40007000000 */
[C---:B------:R-:W-:Y:S02]  /*4470*/  ISETP.GT.AND P1, PT, R16.reuse, R3, PT ;  /* 0x000000031000720c */ /* 0x040fe40003f24270 */
[----:B------:R-:W-:Y:S02]  /*4480*/  ISETP.GT.AND P6, PT, R16, R0, PT ;  /* 0x000000001000720c */ /* 0x000fe40003fc4270 */
[----:B------:R-:W-:Y:S02]  /*4490*/  FSEL R51, R84, -INF , !P2 ;  /* 0xff80000054337808 */ /* 0x000fe40005000000 */
[----:B------:R-:W-:-:S02]  /*44a0*/  FSEL R19, R102, -INF , !P0 ;  /* 0xff80000066137808 */ /* 0x000fc40004000000 */
[----:B------:R-:W-:Y:S02]  /*44b0*/  ISETP.GT.AND P2, PT, R15, R11, PT ;  /* 0x0000000b0f00720c */ /* 0x000fe40003f44270 */
[----:B------:R-:W-:Y:S02]  /*44c0*/  ISETP.GT.AND P0, PT, R16, R21, PT ;  /* 0x000000151000720c */ /* 0x000fe40003f04270 */
[----:B------:R-:W-:Y:S02]  /*44d0*/  FSEL R136, R17, -INF , !P3 ;  /* 0xff80000011887808 */ /* 0x000fe40005800000 */
[----:B------:R-:W-:Y:S02]  /*44e0*/  FSEL R43, R105, -INF , !P1 ;  /* 0xff800000692b7808 */ /* 0x000fe40004800000 */
[----:B------:R-:W-:Y:S02]  /*44f0*/  ISETP.GE.AND P3, PT, R10, R224, PT ;  /* 0x000000e00a00720c */ /* 0x000fe40003f66270 */
[----:B------:R-:W-:-:S02]  /*4500*/  ISETP.GT.AND P1, PT, R16, R13, PT ;  /* 0x0000000d1000720c */ /* 0x000fc40003f24270 */
[----:B------:R-:W-:Y:S02]  /*4510*/  FSEL R46, R93, -INF , !P6 ;  /* 0xff8000005d2e7808 */ /* 0x000fe40007000000 */
[----:B------:R-:W-:Y:S02]  /*4520*/  ISETP.GT.AND P6, PT, R15, R6, PT ;  /* 0x000000060f00720c */ /* 0x000fe40003fc4270 */
[----:B------:R-:W-:Y:S02]  /*4530*/  FSEL R16, R115, -INF , !P2 ;  /* 0xff80000073107808 */ /* 0x000fe40005000000 */
[----:B------:R-:W-:Y:S01]  /*4540*/  FSEL R52, R85, -INF , !P0 ;  /* 0xff80000055347808 */ /* 0x000fe20004000000 */
[----:B------:R-:W-:Y:S01]  /*4550*/  IMAD.WIDE.U32 R84, R120, -0x326172a9, RZ ;  /* 0xcd9e8d5778547825 */ /* 0x000fe200078e00ff */
[----:B------:R-:W-:Y:S02]  /*4560*/  ISETP.GT.AND P2, PT, R15, R5, PT ;  /* 0x000000050f00720c */ /* 0x000fe40003f44270 */
[----:B------:R-:W-:-:S02]  /*4570*/  ISETP.GE.AND P0, PT, R11, R219, PT ;  /* 0x000000db0b00720c */ /* 0x000fc40003f06270 */
[----:B------:R-:W-:Y:S02]  /*4580*/  ISETP.GT.AND P5, PT, R217, R6, PT ;  /* 0x00000006d900720c */ /* 0x000fe40003fa4270 */
[----:B------:R-:W-:Y:S02]  /*4590*/  FSEL R142, R27, -INF , !P3 ;  /* 0xff8000001b8e7808 */ /* 0x000fe40005800000 */
[----:B------:R-:W-:Y:S02]  /*45a0*/  ISETP.GT.AND P3, PT, R15, R0, PT ;  /* 0x000000000f00720c */ /* 0x000fe40003f64270 */
[----:B------:R-:W-:Y:S02]  /*45b0*/  FSEL R48, R89, -INF , !P1 ;  /* 0xff80000059307808 */ /* 0x000fe40004800000 */
[----:B------:R-:W-:Y:S02]  /*45c0*/  FSEL R35, R110, -INF , !P6 ;  /* 0xff8000006e237808 */ /* 0x000fe40007000000 */
[----:B------:R-:W-:-:S02]  /*45d0*/  ISETP.GE.AND P1, PT, R11, R224, PT ;  /* 0x000000e00b00720c */ /* 0x000fc40003f26270 */
[----:B------:R-:W-:Y:S02]  /*45e0*/  ISETP.GE.AND P6, PT, R11, R223, PT ;  /* 0x000000df0b00720c */ /* 0x000fe40003fc6270 */
[----:B------:R-:W-:Y:S02]  /*45f0*/  FSEL R34, R111, -INF , !P2 ;  /* 0xff8000006f227808 */ /* 0x000fe40005000000 */
[----:B------:R-:W-:Y:S01]  /*4600*/  FSEL R54, R68, -INF , !P5 ;  /* 0xff80000044367808 */ /* 0x000fe20006800000 */
[----:B------:R-:W-:Y:S01]  /*4610*/  LDSM.16.MT88.4 R108, [R50+0x400] ;  /* 0x00040000326c783b */ /* 0x000fe20000004200 */
[----:B------:R-:W-:Y:S02]  /*4620*/  ISETP.GE.AND P2, PT, R10, R218, PT ;  /* 0x000000da0a00720c */ /* 0x000fe40003f46270 */
[----:B------:R-:W-:Y:S02]  /*4630*/  FSEL R53, R22, -INF , !P0 ;  /* 0xff80000016357808 */ /* 0x000fe40004000000 */
[----:B------:R-:W-:-:S02]  /*4640*/  ISETP.GT.AND P5, PT, R15, R4, PT ;  /* 0x000000040f00720c */ /* 0x000fc40003fa4270 */
[----:B------:R-:W-:Y:S02]  /*4650*/  FSEL R22, R95, -INF , !P3 ;  /* 0xff8000005f167808 */ /* 0x000fe40005800000 */
[C---:B------:R-:W-:Y:S02]  /*4660*/  ISETP.GT.AND P3, PT, R15.reuse, R12, PT ;  /* 0x0000000c0f00720c */ /* 0x040fe40003f64270 */
[----:B------:R-:W-:Y:S02]  /*4670*/  FSEL R143, R28, -INF , !P1 ;  /* 0xff8000001c8f7808 */ /* 0x000fe40004800000 */
[----:B------:R-:W-:Y:S02]  /*4680*/  FSEL R56, R16, -INF , !P6 ;  /* 0xff80000010387808 */ /* 0x000fe40007000000 */
[----:B------:R-:W-:Y:S02]  /*4690*/  ISETP.GT.AND P0, PT, R15, R3, PT ;  /* 0x000000030f00720c */ /* 0x000fe40003f04270 */
[----:B------:R-:W-:-:S02]  /*46a0*/  ISETP.GE.AND P1, PT, R10, R219, PT ;  /* 0x000000db0a00720c */ /* 0x000fc40003f26270 */
[----:B------:R-:W-:Y:S02]  /*46b0*/  FSEL R102, R30, -INF , !P2 ;  /* 0xff8000001e667808 */ /* 0x000fe40005000000 */
[----:B------:R-:W-:Y:S02]  /*46c0*/  ISETP.GT.AND P6, PT, R15, R2, PT ;  /* 0x000000020f00720c */ /* 0x000fe40003fc4270 */
[----:B------:R-:W-:Y:S02]  /*46d0*/  FSEL R28, R106, -INF , !P5 ;  /* 0xff8000006a1c7808 */ /* 0x000fe40006800000 */
[----:B------:R-:W-:Y:S02]  /*46e0*/  ISETP.GE.AND P2, PT, R9, R224, PT ;  /* 0x000000e00900720c */ /* 0x000fe40003f46270 */
[----:B------:R-:W-:Y:S02]  /*46f0*/  ISETP.GE.AND P5, PT, R10, R223, PT ;  /* 0x000000df0a00720c */ /* 0x000fe40003fa6270 */
[----:B------:R-:W-:-:S02]  /*4700*/  FSEL R16, R90, -INF , !P3 ;  /* 0xff8000005a107808 */ /* 0x000fc40005800000 */
[----:B------:R-:W-:Y:S02]  /*4710*/  ISETP.GE.AND P3, PT, R8, R223, PT ;  /* 0x000000df0800720c */ /* 0x000fe40003f66270 */
[----:B------:R-:W-:Y:S02]  /*4720*/  FSEL R49, R107, -INF , !P0 ;  /* 0xff8000006b317808 */ /* 0x000fe40004000000 */
[----:B------:R-:W-:Y:S02]  /*4730*/  FSEL R25, R25, -INF , !P1 ;  /* 0xff80000019197808 */ /* 0x000fe40004800000 */
[----:B------:R-:W-:Y:S02]  /*4740*/  FSEL R17, R94, -INF , !P6 ;  /* 0xff8000005e117808 */ /* 0x000fe40007000000 */
[C---:B------:R-:W-:Y:S01]  /*4750*/  ISETP.GE.AND P0, PT, R9.reuse, R218, PT ;  /* 0x000000da0900720c */ /* 0x040fe20003f06270 */
[----:B------:R-:W-:Y:S01]  /*4760*/  LDSM.16.MT88.4 R92, [R212+0x9000] ;  /* 0x00900000d45c783b */ /* 0x000fe20000004200 */
[----:B------:R-:W-:-:S02]  /*4770*/  ISETP.GE.AND P1, PT, R9, R219, PT ;  /* 0x000000db0900720c */ /* 0x000fc40003f26270 */
[----:B------:R-:W-:Y:S02]  /*4780*/  ISETP.GE.AND P6, PT, R9, R223, PT ;  /* 0x000000df0900720c */ /* 0x000fe40003fc6270 */
[----:B------:R-:W-:Y:S02]  /*4790*/  FSEL R141, R26, -INF , !P2 ;  /* 0xff8000001a8d7808 */ /* 0x000fe40005000000 */
[----:B------:R-:W-:Y:S02]  /*47a0*/  FSEL R27, R23, -INF , !P5 ;  /* 0xff800000171b7808 */ /* 0x000fe40006800000 */
[C---:B------:R-:W-:Y:S02]  /*47b0*/  ISETP.GE.AND P2, PT, R8.reuse, R219, PT ;  /* 0x000000db0800720c */ /* 0x040fe40003f46270 */
        /* <DEDUP_REMOVED lines=16> */
[----:B------:R-:W-:Y:S01]  /*48c0*/  FSEL R144, R32, -INF , !P0 ;  /* 0xff80000020907808 */ /* 0x000fe20004000000 */
[----:B------:R-:W-:Y:S01]  /*48d0*/  LDSM.16.MT88.4 R88, [R50+0x1400] ;  /* 0x001400003258783b */ /* 0x000fe20000004200 */
[----:B------:R-:W-:Y:S02]  /*48e0*/  FSEL R139, R38, -INF , !P6 ;  /* 0xff800000268b7808 */ /* 0x000fe40007000000 */
[----:B------:R-:W-:Y:S02]  /*48f0*/  ISETP.GT.AND P1, PT, R15, R14, PT ;  /* 0x0000000e0f00720c */ /* 0x000fe40003f24270 */
[----:B------:R-:W-:-:S02]  /*4900*/  ISETP.GE.AND P0, PT, R7, R224, PT ;  /* 0x000000e00700720c */ /* 0x000fc40003f06270 */
[----:B------:R-:W-:Y:S02]  /*4910*/  FSEL R10, R86, -INF , !P2 ;  /* 0xff800000560a7808 */ /* 0x000fe40005000000 */
[C---:B------:R-:W-:Y:S02]  /*4920*/  ISETP.GE.AND P6, PT, R6.reuse, R219, PT ;  /* 0x000000db0600720c */ /* 0x040fe40003fc6270 */
[----:B------:R-:W-:Y:S02]  /*4930*/  ISETP.GT.AND P2, PT, R15, R21, PT ;  /* 0x000000150f00720c */ /* 0x000fe40003f44270 */
[----:B------:R-:W-:Y:S02]  /*4940*/  FSEL R59, R37, -INF , !P5 ;  /* 0xff800000253b7808 */ /* 0x000fe40006800000 */
[----:B------:R-:W-:Y:S02]  /*4950*/  ISETP.GE.AND P5, PT, R6, R223, PT ;  /* 0x000000df0600720c */ /* 0x000fe40003fa6270 */
[----:B------:R-:W-:-:S02]  /*4960*/  FSEL R15, R42, -INF , !P3 ;  /* 0xff8000002a0f7808 */ /* 0x000fc40005800000 */
[----:B------:R-:W-:Y:S02]  /*4970*/  FSEL R7, R114, -INF , !P1 ;  /* 0xff80000072077808 */ /* 0x000fe40004800000 */
[----:B------:R-:W-:Y:S01]  /*4980*/  FSEL R145, R40, -INF , !P0 ;  /* 0xff80000028917808 */ /* 0x000fe20004000000 */
[----:B------:R-:W-:Y:S01]  /*4990*/  LDSM.16.MT88.4 R112, [R212+0xa000] ;  /* 0x00a00000d470783b */ /* 0x000fe20000004200 */
[----:B------:R-:W-:Y:S02]  /*49a0*/  FSEL R20, R39, -INF , !P6 ;  /* 0xff80000027147808 */ /* 0x000fe40007000000 */
[C---:B------:R-:W-:Y:S02]  /*49b0*/  ISETP.GE.AND P1, PT, R6.reuse, R218, PT ;  /* 0x000000da0600720c */ /* 0x040fe40003f26270 */
[----:B------:R-:W-:Y:S02]  /*49c0*/  ISETP.GE.AND P0, PT, R6, R224, PT ;  /* 0x000000e00600720c */ /* 0x000fe40003f06270 */
[----:B------:R-:W-:-:S02]  /*49d0*/  ISETP.GE.AND P6, PT, R5, R219, PT ;  /* 0x000000db0500720c */ /* 0x000fc40003fc6270 */
[----:B------:R-:W-:Y:S02]  /*49e0*/  FSEL R35, R35, -INF , !P5 ;  /* 0xff80000023237808 */ /* 0x000fe40006800000 */
[----:B------:R-:W-:Y:S02]  /*49f0*/  FMNMX3.FTZ R6, R15, R53, R25, !PT ;  /* 0x000000350f067276 */ /* 0x000fe40007810019 */
[----:B------:R-:W-:Y:S02]  /*4a00*/  ISETP.GE.AND P5, PT, R5, R223, PT ;  /* 0x000000df0500720c */ /* 0x000fe40003fa6270 */
[----:B------:R-:W-:Y:S02]  /*4a10*/  FSEL R32, R41, -INF , !P6 ;  /* 0xff80000029207808 */ /* 0x000fe40007000000 */
[----:B------:R-:W-:Y:S02]  /*4a20*/  ISETP.GE.AND P6, PT, R4, R219, PT ;  /* 0x000000db0400720c */ /* 0x000fe40003fc6270 */
[----:B------:R-:W-:-:S02]  /*4a30*/  FMNMX3.FTZ R6, R6, R24, R58, !PT ;  /* 0x0000001806067276 */ /* 0x000fc4000781003a */
        /* <DEDUP_REMOVED lines=12> */
[-C--:B------:R-:W-:Y:S02]  /*4b00*/  ISETP.GE.AND P3, PT, R13, R219.reuse, PT ;  /* 0x000000db0d00720c */ /* 0x080fe40003f66270 */
[----:B------:R-:W-:Y:S02]  /*4b10*/  ISETP.GE.AND P5, PT, R18, R219, PT ;  /* 0x000000db1200720c */ /* 0x000fe40003fa6270 */
[----:B------:R-:W-:Y:S02]  /*4b20*/  FMNMX3.FTZ R6, R6, R163, R168, !PT ;  /* 0x000000a306067276 */ /* 0x000fe400078100a8 */
[----:B------:R-:W-:Y:S02]  /*4b30*/  FSEL R9, R87, -INF , !P2 ;  /* 0xff80000057097808 */ /* 0x000fe40005000000 */
[----:B------:R-:W-:Y:S02]  /*4b40*/  ISETP.GE.AND P2, PT, R14, R223, PT ;  /* 0x000000df0e00720c */ /* 0x000fe40003f46270 */
[----:B------:R-:W-:-:S02]  /*4b50*/  FSEL R244, R48, -INF , !P3 ;  /* 0xff80000030f47808 */ /* 0x000fc40005800000 */
[----:B------:R-:W-:Y:S02]  /*4b60*/  FSEL R225, R51, -INF , !P5 ;  /* 0xff80000033e17808 */ /* 0x000fe40006800000 */
[----:B------:R-:W-:Y:S02]  /*4b70*/  ISETP.GE.AND P6, PT, R21, R219, PT ;  /* 0x000000db1500720c */ /* 0x000fe40003fc6270 */
[----:B------:R-:W-:Y:S02]  /*4b80*/  FMNMX3.FTZ R6, R6, R170, R245, !PT ;  /* 0x000000aa06067276 */ /* 0x000fe400078100f5 */
[----:B------:R-:W-:Y:S02]  /*4b90*/  FSEL R19, R7, -INF , !P2 ;  /* 0xff80000007137808 */ /* 0x000fe40005000000 */
[----:B------:R-:W-:Y:S02]  /*4ba0*/  FSEL R246, R52, -INF , !P6 ;  /* 0xff80000034f67808 */ /* 0x000fe40007000000 */
[----:B------:R-:W-:-:S02]  /*4bb0*/  FMNMX3.FTZ R6, R6, R244, R225, !PT ;  /* 0x000000f406067276 */ /* 0x000fc400078100e1 */
[----:B------:R-:W-:Y:S02]  /*4bc0*/  FMNMX3.FTZ R7, R19, R56, R27, !PT ;  /* 0x0000003813077276 */ /* 0x000fe4000781001b */
[----:B------:R-:W-:Y:S02]  /*4bd0*/  FMNMX.FTZ R6, R246, R6, !PT ;  /* 0x00000006f6067209 */ /* 0x000fe40007810000 */
[-C--:B------:R-:W-:Y:S02]  /*4be0*/  ISETP.GE.AND P5, PT, R4, R223.reuse, PT ;  /* 0x000000df0400720c */ /* 0x080fe40003fa6270 */
[----:B------:R-:W-:Y:S01]  /*4bf0*/  FMNMX3.FTZ R7, R7, R26, R62, !PT ;  /* 0x0000001a07077276 */ /* 0x000fe2000781003e */
[----:B------:R-:W1:Y:S01]  /*4c00*/  SHFL.BFLY PT, R8, R6, 0x2, 0x1f ;  /* 0x0c401f0006087f89 */ /* 0x000e6200000e0000 */
[----:B------:R-:W-:Y:S02]  /*4c10*/  FSEL R169, R28, -INF , !P5 ;  /* 0xff8000001ca97808 */ /* 0x000fe40006800000 */
[----:B------:R-:W-:-:S02]  /*4c20*/  ISETP.GE.AND P2, PT, R3, R223, PT ;  /* 0x000000df0300720c */ /* 0x000fc40003f46270 */
[-C--:B------:R-:W-:Y:S02]  /*4c30*/  ISETP.GE.AND P5, PT, R2, R223.reuse, PT ;  /* 0x000000df0200720c */ /* 0x080fe40003fa6270 */
[----:B------:R-:W-:Y:S02]  /*4c40*/  FMNMX3.FTZ R7, R7, R66, R35, !PT ;  /* 0x0000004207077276 */ /* 0x000fe40007810023 */
[----:B------:R-:W-:Y:S02]  /*4c50*/  FSEL R171, R49, -INF , !P2 ;  /* 0xff80000031ab7808 */ /* 0x000fe40005000000 */
[----:B------:R-:W-:Y:S01]  /*4c60*/  FSEL R175, R17, -INF , !P5 ;  /* 0xff80000011af7808 */ /* 0x000fe20006800000 */
[----:B------:R-:W-:Y:S01]  /*4c70*/  VIADD R17, R227, 0xbb67ae85 ;  /* 0xbb67ae85e3117836 */ /* 0x000fe20000000000 */
[-C--:B------:R-:W-:Y:S02]  /*4c80*/  ISETP.GE.AND P2, PT, R0, R223.reuse, PT ;  /* 0x000000df0000720c */ /* 0x080fe40003f46270 */
[----:B------:R-:W-:-:S02]  /*4c90*/  ISETP.GE.AND P5, PT, R12, R223, PT ;  /* 0x000000df0c00720c */ /* 0x000fc40003fa6270 */
[----:B------:R-:W-:Y:S02]  /*4ca0*/  FMNMX3.FTZ R7, R7, R36, R169, !PT ;  /* 0x0000002407077276 */ /* 0x000fe400078100a9 */
[----:B------:R-:W-:Y:S02]  /*4cb0*/  FSEL R176, R22, -INF , !P2 ;  /* 0xff80000016b07808 */ /* 0x000fe40005000000 */
[----:B------:R-:W-:Y:S02]  /*4cc0*/  FSEL R247, R16, -INF , !P5 ;  /* 0xff80000010f77808 */ /* 0x000fe40006800000 */
[-C--:B------:R-:W-:Y:S02]  /*4cd0*/  ISETP.GE.AND P2, PT, R13, R223.reuse, PT ;  /* 0x000000df0d00720c */ /* 0x080fe40003f46270 */
[----:B------:R-:W-:Y:S02]  /*4ce0*/  ISETP.GE.AND P5, PT, R18, R223, PT ;  /* 0x000000df1200720c */ /* 0x000fe40003fa6270 */
[----:B------:R-:W-:-:S02]  /*4cf0*/  FMNMX3.FTZ R7, R7, R171, R175, !PT ;  /* 0x000000ab07077276 */ /* 0x000fc400078100af */
[----:B------:R-:W-:Y:S02]  /*4d00*/  FSEL R252, R11, -INF , !P2 ;  /* 0xff8000000bfc7808 */ /* 0x000fe40005000000 */
[----:B------:R-:W-:Y:S02]  /*4d10*/  FSEL R167, R10, -INF , !P5 ;  /* 0xff8000000aa77808 */ /* 0x000fe40006800000 */
[----:B------:R-:W-:Y:S02]  /*4d20*/  FMNMX3.FTZ R7, R7, R176, R247, !PT ;  /* 0x000000b007077276 */ /* 0x000fe400078100f7 */
[----:B------:R-:W-:Y:S02]  /*4d30*/  ISETP.GT.AND P3, PT, R217, R5, PT ;  /* 0x00000005d900720c */ /* 0x000fe40003f64270 */
[----:B------:R-:W-:Y:S02]  /*4d40*/  ISETP.GE.AND P5, PT, R21, R223, PT ;  /* 0x000000df1500720c */ /* 0x000fe40003fa6270 */
[----:B------:R-:W-:-:S02]  /*4d50*/  FSEL R51, R54, -INF , !P1 ;  /* 0xff80000036337808 */ /* 0x000fc40004800000 */
[C---:B------:R-:W-:Y:S02]  /*4d60*/  ISETP.GE.AND P2, PT, R5.reuse, R218, PT ;  /* 0x000000da0500720c */ /* 0x040fe40003f46270 */
[----:B------:R-:W-:Y:S02]  /*4d70*/  ISETP.GE.AND P1, PT, R5, R224, PT ;  /* 0x000000e00500720c */ /* 0x000fe40003f26270 */
[----:B------:R-:W-:Y:S02]  /*4d80*/  FMNMX3.FTZ R5, R7, R252, R167, !PT ;  /* 0x000000fc07057276 */ /* 0x000fe400078100a7 */
[----:B------:R-:W-:Y:S02]  /*4d90*/  FSEL R7, R69, -INF , !P3 ;  /* 0xff80000045077808 */ /* 0x000fe40005800000 */
[----:B------:R-:W-:Y:S02]  /*4da0*/  FSEL R192, R9, -INF , !P5 ;  /* 0xff80000009c07808 */ /* 0x000fe40006800000 */
[----:B------:R-:W-:-:S02]  /*4db0*/  ISETP.GT.AND P3, PT, R217, R3, PT ;  /* 0x00000003d900720c */ /* 0x000fc40003f64270 */
[----:B------:R-:W-:Y:S02]  /*4dc0*/  ISETP.GT.AND P5, PT, R217, R4, PT ;  /* 0x00000004d900720c */ /* 0x000fe40003fa4270 */
[----:B------:R-:W-:Y:S02]  /*4dd0*/  FSEL R106, R55, -INF , !P0 ;  /* 0xff800000376a7808 */ /* 0x000fe40004000000 */
[C---:B------:R-:W-:Y:S02]  /*4de0*/  ISETP.GE.AND P0, PT, R4.reuse, R218, PT ;  /* 0x000000da0400720c */ /* 0x040fe40003f06270 */
[----:B------:R-:W-:Y:S02]  /*4df0*/  ISETP.GE.AND P6, PT, R4, R224, PT ;  /* 0x000000e00400720c */ /* 0x000fe40003fc6270 */
[----:B-1----:R-:W-:Y:S02]  /*4e00*/  FMNMX.FTZ R4, R6, R8, !PT ;  /* 0x0000000806047209 */ /* 0x002fe40007810000 */
[----:B------:R-:W-:-:S02]  /*4e10*/  FSEL R49, R7, -INF , !P2 ;  /* 0xff80000007317808 */ /* 0x000fc40005000000 */
[----:B------:R-:W-:Y:S01]  /*4e20*/  FSEL R6, R77, -INF , !P3 ;  /* 0xff8000004d067808 */ /* 0x000fe20005800000 */
[----:B------:R-:W-:Y:S01]  /*4e30*/  SHFL.BFLY PT, R8, R4, 0x1, 0x1f ;  /* 0x0c201f0004087f89 */ /* 0x000fe200000e0000 */
[----:B------:R-:W-:Y:S02]  /*4e40*/  FSEL R7, R76, -INF , !P5 ;  /* 0xff8000004c077808 */ /* 0x000fe40006800000 */
[----:B------:R-:W-:Y:S02]  /*4e50*/  ISETP.GT.AND P3, PT, R217, R2, PT ;  /* 0x00000002d900720c */ /* 0x000fe40003f64270 */
[----:B------:R-:W-:Y:S02]  /*4e60*/  FMNMX.FTZ R5, R192, R5, !PT ;  /* 0x00000005c0057209 */ /* 0x000fe40007810000 */
[C---:B------:R-:W-:Y:S02]  /*4e70*/  ISETP.GE.AND P2, PT, R3.reuse, R218, PT ;  /* 0x000000da0300720c */ /* 0x040fe40003f46270 */
[----:B------:R-:W-:Y:S01]  /*4e80*/  ISETP.GE.AND P5, PT, R3, R224, PT ;  /* 0x000000e00300720c */ /* 0x000fe20003fa6270 */
[----:B------:R-:W1:Y:S01]  /*4e90*/  SHFL.BFLY PT, R9, R5, 0x2, 0x1f ;  /* 0x0c401f0005097f89 */ /* 0x000e6200000e0000 */
[----:B------:R-:W-:-:S02]  /*4ea0*/  FSEL R151, R7, -INF , !P0 ;  /* 0xff80000007977808 */ /* 0x000fc40004000000 */
[----:B------:R-:W-:Y:S02]  /*4eb0*/  FSEL R3, R72, -INF , !P3 ;  /* 0xff80000048037808 */ /* 0x000fe40005800000 */
[C---:B------:R-:W-:Y:S02]  /*4ec0*/  ISETP.GE.AND P0, PT, R2.reuse, R218, PT ;  /* 0x000000da0200720c */ /* 0x040fe40003f06270 */
[----:B------:R-:W-:Y:S01]  /*4ed0*/  ISETP.GE.AND P3, PT, R2, R224, PT ;  /* 0x000000e00200720c */ /* 0x000fe20003f66270 */
[----:B------:R-:W-:Y:S01]  /*4ee0*/  VIADD R2, R120, 0x4 ;  /* 0x0000000478027836 */ /* 0x000fe20000000000 */
[----:B------:R-:W-:Y:S01]  /*4ef0*/  FSEL R105, R57, -INF , !P1 ;  /* 0xff80000039697808 */ /* 0x000fe20004800000 */
[----:B------:R-:W-:Y:S01]  /*4f00*/  LDSM.16.MT88.4 R120, [R212+0xa400] ;  /* 0x00a40000d478783b */ /* 0x000fe20000004200 */
[----:B------:R-:W-:Y:S01]  /*4f10*/  FSEL R149, R6, -INF , !P2 ;  /* 0xff80000006957808 */ /* 0x000fe20005000000 */
[----:B------:R-:W-:Y:S01]  /*4f20*/  IMAD.WIDE.U32 R116, R2, -0x326172a9, RZ ;  /* 0xcd9e8d5702747825 */ /* 0x000fe200078e00ff */
[----:B------:R-:W-:-:S02]  /*4f30*/  ISETP.GT.AND P1, PT, R217, R0, PT ;  /* 0x00000000d900720c */ /* 0x000fc40003f24270 */
[----:B------:R-:W-:Y:S02]  /*4f40*/  ISETP.GT.AND P2, PT, R217, R12, PT ;  /* 0x0000000cd900720c */ /* 0x000fe40003f44270 */
[----:B------:R-:W-:Y:S02]  /*4f50*/  FSEL R7, R73, -INF , !P1 ;  /* 0xff80000049077808 */ /* 0x000fe40004800000 */
[----:B------:R-:W-:Y:S02]  /*4f60*/  FSEL R6, R64, -INF , !P2 ;  /* 0xff80000040067808 */ /* 0x000fe40005000000 */
[C---:B------:R-:W-:Y:S02]  /*4f70*/  ISETP.GE.AND P1, PT, R0.reuse, R218, PT ;  /* 0x000000da0000720c */ /* 0x040fe40003f26270 */
[----:B------:R-:W-:Y:S02]  /*4f80*/  ISETP.GE.AND P2, PT, R0, R224, PT ;  /* 0x000000e00000720c */ /* 0x000fe40003f46270 */
[----:B------:R-:W-:-:S02]  /*4f90*/  LOP3.LUT R0, R226, R164, R117, 0x96, !PT ;  /* 0x000000a4e2007212 */ /* 0x000fc400078e9675 */
[----:B------:R-:W-:Y:S02]  /*4fa0*/  FSEL R150, R3, -INF , !P0 ;  /* 0xff80000003967808 */ /* 0x000fe40004000000 */
[----:B------:R-:W-:Y:S01]  /*4fb0*/  ISETP.GT.AND P0, PT, R217, R13, PT ;  /* 0x0000000dd900720c */ /* 0x000fe20003f04270 */
[----:B------:R-:W-:Y:S01]  /*4fc0*/  IMAD.WIDE.U32 R190, R0, -0x2daee0ad, RZ ;  /* 0xd2511f5300be7825 */ /* 0x000fe200078e00ff */
[----:B------:R-:W-:Y:S01]  /*4fd0*/  LOP3.LUT R2, R227, UR7, R205, 0x96, !PT ;  /* 0x00000007e3027c12 */ /* 0x000fe2000f8e96cd */
[----:B------:R-:W-:Y:S01]  /*4fe0*/  UIADD3 UR7, UPT, UPT, UR7, 0x1, URZ ;  /* 0x0000000107077890 */ /* 0x000fe2000fffe0ff */
[----:B------:R-:W-:Y:S02]  /*4ff0*/  FSEL R3, R65, -INF , !P0 ;  /* 0xff80000041037808 */ /* 0x000fe40004000000 */
[----:B------:R-:W-:Y:S01]  /*5000*/  ISETP.GE.AND P0, PT, R12, R218, PT ;  /* 0x000000da0c00720c */ /* 0x000fe20003f06270 */
[----:B------:R-:W-:Y:S01]  /*5010*/  IMAD.WIDE.U32 R22, R2, -0x326172a9, RZ ;  /* 0xcd9e8d5702167825 */ /* 0x000fe200078e00ff */
[----:B------:R-:W-:Y:S01]  /*5020*/  LOP3.LUT R0, R17, R204, R191, 0x96, !PT ;  /* 0x000000cc11007212 */ /* 0x000fe200078e96bf */
[----:B------:R-:W-:Y:S01]  /*5030*/  STL.64 [R1+0x70], R190 ;  /* 0x000070be01007387 */ /* 0x000fe20000100a00 */
[----:B------:R-:W-:-:S02]  /*5040*/  FSEL R198, R6, -INF , !P0 ;  /* 0xff80000006c67808 */ /* 0x000fc40004000000 */
[----:B------:R-:W-:Y:S01]  /*5050*/  FSEL R148, R7, -INF , !P1 ;  /* 0xff80000007947808 */ /* 0x000fe20004800000 */
[----:B------:R-:W-:Y:S01]  /*5060*/  IMAD.WIDE.U32 R182, R0, -0x326172a9, RZ ;  /* 0xcd9e8d5700b67825 */ /* 0x000fe200078e00ff */
[----:B------:R-:W-:Y:S02]  /*5070*/  ISETP.GE.AND P0, PT, R13, R218, PT ;  /* 0x000000da0d00720c */ /* 0x000fe40003f06270 */
[----:B------:R-:W-:Y:S02]  /*5080*/  ISETP.GT.AND P1, PT, R217, R18, PT ;  /* 0x00000012d900720c */ /* 0x000fe40003f24270 */
[----:B-1----:R-:W-:Y:S01]  /*5090*/  FMNMX.FTZ R10, R5, R9, !PT ;  /* 0x00000009050a7209 */ /* 0x002fe20007810000 */
[----:B------:R-:W-:Y:S01]  /*50a0*/  STL.64 [R1+0x50], R182 ;  /* 0x000050b601007387 */ /* 0x000fe20000100a00 */
[----:B------:R-:W-:Y:S02]  /*50b0*/  FMNMX.FTZ R104, R4, R8, !PT ;  /* 0x0000000804687209 */ /* 0x000fe40007810000 */
[----:B------:R-:W-:Y:S01]  /*50c0*/  FSEL R188, R3, -INF , !P0 ;  /* 0xff80000003bc7808 */ /* 0x000fe20004000000 */
[----:B------:R-:W1:Y:S01]  /*50d0*/  SHFL.BFLY PT, R11, R10, 0x1, 0x1f ;  /* 0x0c201f000a0b7f89 */ /* 0x000e6200000e0000 */
[----:B------:R-:W-:-:S02]  /*50e0*/  ISETP.GE.AND P0, PT, R18, R218, PT ;  /* 0x000000da1200720c */ /* 0x000fc40003f06270 */
[----:B------:R-:W-:Y:S02]  /*50f0*/  FSEL R4, R60, -INF , !P1 ;  /* 0xff8000003c047808 */ /* 0x000fe40004800000 */
[----:B------:R-:W-:Y:S02]  /*5100*/  LOP3.LUT R0, R153, R22, R183, 0x96, !PT ;  /* 0x0000001699007212 */ /* 0x000fe400078e96b7 */
[----:B------:R-:W-:Y:S02]  /*5110*/  LOP3.LUT R2, R152, R116, R23, 0x96, !PT ;  /* 0x0000007498027212 */ /* 0x000fe400078e9617 */
[----:B------:R-:W-:Y:S01]  /*5120*/  FSEL R173, R4, -INF , !P0 ;  /* 0xff80000004ad7808 */ /* 0x000fe20004000000 */
[----:B------:R-:W-:-:S04]  /*5130*/  IMAD.WIDE.U32 R4, R0, -0x2daee0ad, RZ ;  /* 0xd2511f5300047825 */ /* 0x000fc800078e00ff */
[C---:B--2---:R-:W-:Y:S01]  /*5140*/  FMUL.FTZ R0, R104.reuse, UR6 ;  /* 0x0000000668007c20 */ /* 0x044fe20008410000 */
[----:B------:R-:W-:Y:S01]  /*5150*/  FSETP.NEU.FTZ.AND P0, PT, R104, -INF , PT ;  /* 0xff8000006800780b */ /* 0x000fe20003f1d000 */
[----:B------:R-:W2:Y:S01]  /*5160*/  LDSM.16.MT88.4 R116, [R50] ;  /* 0x000000003274783b */ /* 0x000ea20000004200 */
[----:B------:R-:W-:Y:S01]  /*5170*/  IMAD.WIDE.U32 R2, R2, -0x2daee0ad, RZ ;  /* 0xd2511f5302027825 */ /* 0x000fe200078e00ff */
[----:B------:R-:W-:Y:S02]  /*5180*/  ISETP.GT.AND P1, PT, R217, R21, PT ;  /* 0x00000015d900720c */ /* 0x000fe40003f24270 */
[----:B------:R-:W-:Y:S02]  /*5190*/  FSEL R33, R0, RZ, P0 ;  /* 0x000000ff00217208 */ /* 0x000fe40000000000 */
[----:B------:R-:W-:Y:S02]  /*51a0*/  LOP3.LUT R3, R157, R190, R3, 0x96, !PT ;  /* 0x000000be9d037212 */ /* 0x000fe400078e9603 */
[----:B------:R-:W-:Y:S01]  /*51b0*/  FSEL R6, R61, -INF , !P1 ;  /* 0xff8000003d067808 */ /* 0x000fe20004800000 */
[----:B------:R-:W-:Y:S01]  /*51c0*/  FFMA.FTZ R0, R15, UR6, -R33 ;  /* 0x000000060f007c23 */ /* 0x000fe20008010821 */
[----:B------:R-:W-:Y:S01]  /*51d0*/  LOP3.LUT R2, R154, R2, R5, 0x96, !PT ;  /* 0x000000029a027212 */ /* 0x000fe200078e9605 */
[----:B------:R-:W-:Y:S01]  /*51e0*/  IMAD.WIDE.U32 R8, R3, -0x326172a9, RZ ;  /* 0xcd9e8d5703087825 */ /* 0x000fe200078e00ff */
[----:B------:R-:W-:Y:S01]  /*51f0*/  ISETP.GE.AND P0, PT, R21, R218, PT ;  /* 0x000000da1500720c */ /* 0x000fe20003f06270 */
[----:B------:R4:W-:Y:S01]  /*5200*/  MUFU.EX2 R189, R0 ;  /* 0x0000000000bd7308 */ /* 0x0009e20000000800 */
[----:B-1----:R-:W-:Y:S01]  /*5210*/  FMNMX.FTZ R101, R10, R11, !PT ;  /* 0x0000000b0a657209 */ /* 0x002fe20007810000 */
[----:B------:R-:W-:Y:S01]  /*5220*/  FFMA.FTZ R5, R53, UR6, -R33 ;  /* 0x0000000635057c23 */ /* 0x000fe20008010821 */
[----:B------:R-:W-:Y:S01]  /*5230*/  FSEL R186, R6, -INF , !P0 ;  /* 0xff80000006ba7808 */ /* 0x000fe20004000000 */
[----:B------:R-:W-:Y:S01]  /*5240*/  IMAD.WIDE.U32 R6, R2, -0x326172a9, RZ ;  /* 0xcd9e8d5702067825 */ /* 0x000fe200078e00ff */
[----:B------:R-:W-:-:S02]  /*5250*/  LOP3.LUT R3, R155, R182, R9, 0x96, !PT ;  /* 0x000000b69b037212 */ /* 0x000fc400078e9609 */
[----:B------:R-:W-:Y:S01]  /*5260*/  ISETP.GT.AND P0, PT, R217, R14, PT ;  /* 0x0000000ed900720c */ /* 0x000fe20003f04270 */
[----:B------:R1:W5:Y:S01]  /*5270*/  MUFU.EX2 R174, R5 ;  /* 0x0000000500ae7308 */ /* 0x0003620000000800 */
[-C--:B------:R-:W-:Y:S01]  /*5280*/  ISETP.GE.AND P1, PT, R12, R224.reuse, PT ;  /* 0x000000e00c00720c */ /* 0x080fe20003f26270 */
[----:B------:R-:W-:Y:S01]  /*5290*/  IMAD.WIDE.U32 R2, R3, -0x2daee0ad, RZ ;  /* 0xd2511f5303027825 */ /* 0x000fe200078e00ff */
[----:B------:R-:W3:Y:S01]  /*52a0*/  LDC R12, c[0x0][0x4f8] ;  /* 0x00013e00ff0c7b82 */ /* 0x000ee20000000800 */
[----:B------:R-:W-:Y:S02]  /*52b0*/  FSEL R137, R79, -INF , !P5 ;  /* 0xff8000004f897808 */ /* 0x000fe40006800000 */
[----:B------:R-:W-:Y:S02]  /*52c0*/  ISETP.GE.AND P5, PT, R14, R224, PT ;  /* 0x000000e00e00720c */ /* 0x000fe40003fa6270 */
[----:B------:R-:W-:Y:S02]  /*52d0*/  LOP3.LUT R4, R156, R4, R3, 0x96, !PT ;  /* 0x000000049c047212 */ /* 0x000fe400078e9603 */
[----:B----4-:R-:W-:-:S02]  /*52e0*/  LOP3.LUT R0, R158, R8, R7, 0x96, !PT ;  /* 0x000000089e007212 */ /* 0x010fc400078e9607 */
[----:B------:R-:W-:Y:S02]  /*52f0*/  FSEL R7, R80, -INF , !P0 ;  /* 0xff80000050077808 */ /* 0x000fe40004000000 */
[----:B------:R-:W-:Y:S01]  /*5300*/  ISETP.GE.AND P0, PT, R14, R218, PT ;  /* 0x000000da0e00720c */ /* 0x000fe20003f06270 */
[----:B------:R-:W-:-:S04]  /*5310*/  IMAD.WIDE.U32 R10, R0, -0x2daee0ad, RZ ;  /* 0xd2511f53000a7825 */ /* 0x000fc800078e00ff */
[----:B------:R-:W-:Y:S01]  /*5320*/  FFMA.FTZ R0, R25, UR6, -R33 ;  /* 0x0000000619007c23 */ /* 0x000fe20008010821 */
[----:B------:R-:W-:Y:S02]  /*5330*/  FSEL R138, R78, -INF , !P6 ;  /* 0xff8000004e8a7808 */ /* 0x000fe40007000000 */
[----:B------:R-:W-:Y:S01]  /*5340*/  FSEL R48, R7, -INF , !P0 ;  /* 0xff80000007307808 */ /* 0x000fe20004000000 */
[----:B------:R4:W-:Y:S01]  /*5350*/  MUFU.EX2 R193, R0 ;  /* 0x0000000000c17308 */ /* 0x0009e20000000800 */
[----:B------:R-:W-:Y:S01]  /*5360*/  LOP3.LUT R3, R160, R2, R11, 0x96, !PT ;  /* 0x00000002a0037212 */ /* 0x000fe200078e960b */
[----:B------:R-:W-:Y:S01]  /*5370*/  FFMA.FTZ R2, R24, UR6, -R33 ;  /* 0x0000000618027c23 */ /* 0x000fe20008010821 */
[----:B------:R-:W-:Y:S01]  /*5380*/  FSETP.NEU.FTZ.AND P0, PT, R101, -INF , PT ;  /* 0xff8000006500780b */ /* 0x000fe20003f1d000 */
[----:B-1----:R-:W-:Y:S01]  /*5390*/  IMAD.WIDE.U32 R4, R4, -0x326172a9, RZ ;  /* 0xcd9e8d5704047825 */ /* 0x002fe200078e00ff */
[----:B------:R-:W-:Y:S02]  /*53a0*/  ISETP.GE.AND P6, PT, R18, R224, PT ;  /* 0x000000e01200720c */ /* 0x000fe40003fc6270 */
[----:B---3--:R-:W-:Y:S01]  /*53b0*/  LOP3.LUT R12, R12, 0xff, RZ, 0xc0, !PT ;  /* 0x000000ff0c0c7812 */ /* 0x008fe200078ec0ff */
[----:B------:R1:W3:Y:S01]  /*53c0*/  MUFU.EX2 R180, R2 ;  /* 0x0000000200b47308 */ /* 0x0002e20000000800 */
[----:B------:R-:W-:-:S02]  /*53d0*/  LOP3.LUT R11, R206, R6, R5, 0x96, !PT ;  /* 0x00000006ce0b7212 */ /* 0x000fc400078e9605 */
[----:B------:R-:W-:Y:S01]  /*53e0*/  FSEL R100, R75, -INF , !P2 ;  /* 0xff8000004b647808 */ /* 0x000fe20005000000 */
[----:B------:R-:W-:Y:S01]  /*53f0*/  IMAD R12, R12, 0x10000, R12 ;  /* 0x000100000c0c7824 */ /* 0x000fe200078e020c */
[----:B------:R-:W-:Y:S02]  /*5400*/  FSEL R220, R74, -INF , !P1 ;  /* 0xff8000004adc7808 */ /* 0x000fe40004800000 */
[----:B------:R-:W-:Y:S01]  /*5410*/  FSEL R215, R146, -INF , !P6 ;  /* 0xff80000092d77808 */ /* 0x000fe20007000000 */
[----:B----4-:R-:W-:-:S05]  /*5420*/  FMUL.FTZ R0, R101, UR6 ;  /* 0x0000000665007c20 */ /* 0x010fca0008410000 */
[----:B------:R-:W-:Y:S02]  /*5430*/  FSEL R34, R0, RZ, P0 ;  /* 0x000000ff00227208 */ /* 0x000fe40000000000 */
[----:B------:R-:W-:Y:S01]  /*5440*/  ISETP.GE.AND P0, PT, R13, R224, PT ;  /* 0x000000e00d00720c */ /* 0x000fe20003f06270 */
[----:B-1----:R-:W-:-:S04]  /*5450*/  IMAD.WIDE.U32 R2, R3, -0x326172a9, RZ ;  /* 0xcd9e8d5703027825 */ /* 0x002fc800078e00ff */
[----:B------:R-:W-:Y:S01]  /*5460*/  FFMA.FTZ R5, R19, UR6, -R34 ;  /* 0x0000000613057c23 */ /* 0x000fe20008010822 */
[----:B------:R-:W-:Y:S01]  /*5470*/  FSEL R222, R147, -INF , !P0 ;  /* 0xff80000093de7808 */ /* 0x000fe20004000000 */
[----:B------:R-:W-:Y:S01]  /*5480*/  IMAD.MOV.U32 R0, RZ, RZ, R2 ;  /* 0x000000ffff007224 */ /* 0x000fe200078e0002 */
[C---:B------:R-:W-:Y:S01]  /*5490*/  PRMT R8, R2.reuse, 0x7771, RZ ;  /* 0x0000777102087816 */ /* 0x040fe200000000ff */
[----:B------:R1:W-:Y:S01]  /*54a0*/  MUFU.EX2 R166, R5 ;  /* 0x0000000500a67308 */ /* 0x0003e20000000800 */
[C---:B------:R-:W-:Y:S02]  /*54b0*/  PRMT R7, R2.reuse, 0x7773, RZ ;  /* 0x0000777302077816 */ /* 0x040fe400000000ff */
[----:B------:R-:W-:Y:S02]  /*54c0*/  PRMT R6, R2, 0x7772, RZ ;  /* 0x0000777202067816 */ /* 0x000fe400000000ff */
[----:B------:R-:W-:Y:S02]  /*54d0*/  LOP3.LUT R0, R0, 0xff, RZ, 0xc0, !PT ;  /* 0x000000ff00007812 */ /* 0x000fe400078ec0ff */
[----:B------:R-:W-:Y:S01]  /*54e0*/  LOP3.LUT R2, R161, R4, R3, 0x96, !PT ;  /* 0x00000004a1027212 */ /* 0x000fe200078e9603 */
[----:B------:R-:W-:Y:S01]  /*54f0*/  FFMA.FTZ R3, R27, UR6, -R34 ;  /* 0x000000061b037c23 */ /* 0x000fe20008010822 */
[----:B------:R-:W-:-:S02]  /*5500*/  PRMT R8, R0, 0x5410, R8 ;  /* 0x0000541000087816 */ /* 0x000fc40000000008 */
[----:B------:R-:W-:Y:S01]  /*5510*/  LOP3.LUT R0, R2, 0xffff, RZ, 0xc0, !PT ;  /* 0x0000ffff02007812 */ /* 0x000fe200078ec0ff */
[----:B------:R4:W-:Y:S01]  /*5520*/  MUFU.EX2 R199, R3 ;  /* 0x0000000300c77308 */ /* 0x0009e20000000800 */
[----:B------:R-:W-:Y:S02]  /*5530*/  PRMT R9, R6, 0x5410, R7 ;  /* 0x0000541006097816 */ /* 0x000fe40000000007 */
[----:B------:R-:W-:Y:S01]  /*5540*/  LOP3.LUT R6, R2, 0xff, RZ, 0xc0, !PT ;  /* 0x000000ff02067812 */ /* 0x000fe200078ec0ff */
[----:B-1----:R-:W-:Y:S01]  /*5550*/  FFMA.FTZ R5, R56, UR6, -R34 ;  /* 0x0000000638057c23 */ /* 0x002fe20008010822 */
[----:B------:R-:W-:Y:S02]  /*5560*/  SHF.R.U32.HI R0, RZ, 0x8, R0 ;  /* 0x00000008ff007819 */ /* 0x000fe40000011600 */
[----:B------:R-:W-:Y:S01]  /*5570*/  PRMT R4, R2, 0x7632, R4 ;  /* 0x0000763202047816 */ /* 0x000fe20000000004 */
[----:B------:R1:W2:Y:S01]  /*5580*/  MUFU.EX2 R165, R5 ;  /* 0x0000000500a57308 */ /* 0x0002a20000000800 */
[----:B------:R-:W-:-:S02]  /*5590*/  PRMT R0, R6, 0x5410, R0 ;  /* 0x0000541006007816 */ /* 0x000fc40000000000 */
[----:B------:R-:W-:Y:S02]  /*55a0*/  SHF.R.U32.HI R7, RZ, 0x18, R2 ;  /* 0x00000018ff077819 */ /* 0x000fe40000011602 */
[----:B------:R-:W-:Y:S02]  /*55b0*/  LOP3.LUT R4, R4, 0xff, RZ, 0xc0, !PT ;  /* 0x000000ff04047812 */ /* 0x000fe400078ec0ff */
[----:B------:R-:W-:Y:S01]  /*55c0*/  HSET2.LE.AND R0, R0, R12, PT ;  /* 0x0000000c00007233 */ /* 0x000fe20003803000 */
[----:B----4-:R-:W-:Y:S01]  /*55d0*/  FFMA.FTZ R3, R26, UR6, -R34 ;  /* 0x000000061a037c23 */ /* 0x010fe20008010822 */
[----:B-----5:R-:W-:Y:S02]  /*55e0*/  F2FP.F16.F32.PACK_AB R2, R174, R189 ;  /* 0x000000bdae02723e */ /* 0x020fe400000000ff */
[----:B---3--:R-:W-:Y:S01]  /*55f0*/  F2FP.F16.F32.PACK_AB R6, R180, R193 ;  /* 0x000000c1b406723e */ /* 0x008fe200000000ff */
[----:B------:R3:W4:Y:S01]  /*5600*/  MUFU.EX2 R181, R3 ;  /* 0x0000000300b57308 */ /* 0x0007220000000800 */
[----:B-1----:R-:W-:-:S04]  /*5610*/  FMNMX3.FTZ R5, R48, R136, R102, !PT ;  /* 0x0000008830057276 */ /* 0x002fc80007810066 */
[----:B------:R-:W-:-:S04]  /*5620*/  FMNMX3.FTZ R5, R5, R107, R140, !PT ;  /* 0x0000006b05057276 */ /* 0x000fc8000781008c */
[----:B---3--:R-:W-:Y:S02]  /*5630*/  FMNMX3.FTZ R3, R5, R139, R51, !PT ;  /* 0x0000008b05037276 */ /* 0x008fe40007810033 */
[----:B------:R-:W-:Y:S02]  /*5640*/  PRMT R5, R4, 0x5410, R7 ;  /* 0x0000541004057816 */ /* 0x000fe40000000007 */
[----:B------:R-:W-:Y:S02]  /*5650*/  FMNMX3.FTZ R3, R3, R49, R151, !PT ;  /* 0x0000003103037276 */ /* 0x000fe40007810097 */
[----:B------:R-:W-:Y:S02]  /*5660*/  LOP3.LUT R4, R2, R0, RZ, 0xc0, !PT ;  /* 0x0000000002047212 */ /* 0x000fe400078ec0ff */
[----:B------:R-:W-:Y:S02]  /*5670*/  HSET2.LE.AND R0, R5, R12, PT ;  /* 0x0000000c05007233 */ /* 0x000fe40003803000 */
[----:B------:R-:W-:-:S02]  /*5680*/  LOP3.LUT R7, R9, 0xff00ff, RZ, 0xc0, !PT ;  /* 0x00ff00ff09077812 */ /* 0x000fc400078ec0ff */
[----:B--2---:R-:W-:Y:S02]  /*5690*/  F2FP.F16.F32.PACK_AB R2, R165, R166 ;  /* 0x000000a6a502723e */ /* 0x004fe400000000ff */
[----:B------:R-:W-:Y:S02]  /*56a0*/  FMNMX3.FTZ R9, R3, R149, R150, !PT ;  /* 0x0000009503097276 */ /* 0x000fe40007810096 */
[----:B------:R-:W-:Y:S01]  /*56b0*/  LOP3.LUT R5, R2, R0, RZ, 0xc0, !PT ;  /* 0x0000000002057212 */ /* 0x000fe200078ec0ff */
[--C-:B------:R-:W-:Y:S01]  /*56c0*/  FFMA.FTZ R2, R20, UR6, -R33.reuse ;  /* 0x0000000614027c23 */ /* 0x100fe20008010821 */
[----:B------:R-:W-:Y:S01]  /*56d0*/  FMNMX3.FTZ R0, R9, R148, R198, !PT ;  /* 0x0000009409007276 */ /* 0x000fe200078100c6 */
[----:B------:R-:W-:Y:S01]  /*56e0*/  FFMA.FTZ R9, R32, UR6, -R33 ;  /* 0x0000000620097c23 */ /* 0x000fe20008010821 */
[--C-:B------:R-:W-:Y:S01]  /*56f0*/  HSET2.LE.AND R3, R8, R12.reuse, PT ;  /* 0x0000000c08037233 */ /* 0x100fe20003803000 */
[----:B------:R1:W-:Y:S01]  /*5700*/  MUFU.EX2 R201, R2 ;  /* 0x0000000200c97308 */ /* 0x0003e20000000800 */
[----:B------:R-:W-:-:S02]  /*5710*/  HSET2.LE.AND R7, R7, R12, PT ;  /* 0x0000000c07077233 */ /* 0x000fc40003803000 */
[----:B----4-:R-:W-:Y:S02]  /*5720*/  F2FP.F16.F32.PACK_AB R8, R181, R199 ;  /* 0x000000c7b508723e */ /* 0x010fe400000000ff */
[----:B------:R-:W-:Y:S02]  /*5730*/  FMNMX3.FTZ R0, R0, R188, R173, !PT ;  /* 0x000000bc00007276 */ /* 0x000fe400078100ad */
[----:B------:R-:W-:Y:S01]  /*5740*/  LOP3.LUT R7, R8, R7, RZ, 0xc0, !PT ;  /* 0x0000000708077212 */ /* 0x000fe200078ec0ff */
[----:B------:R2:W3:Y:S01]  /*5750*/  MUFU.EX2 R187, R9 ;  /* 0x0000000900bb7308 */ /* 0x0004e20000000800 */
[----:B------:R-:W-:Y:S02]  /*5760*/  FMNMX.FTZ R8, R186, R0, !PT ;  /* 0x00000000ba087209 */ /* 0x000fe40007810000 */
[----:B------:R-:W-:Y:S02]  /*5770*/  LOP3.LUT R6, R6, R3, RZ, 0xc0, !PT ;  /* 0x0000000306067212 */ /* 0x000fe400078ec0ff */
[----:B------:R-:W-:Y:S01]  /*5780*/  FSEL R20, R82, -INF , !P5 ;  /* 0xff80000052147808 */ /* 0x000fe20006800000 */
[----:B------:R-:W4:Y:S01]  /*5790*/  SHFL.BFLY PT, R16, R8, 0x2, 0x1f ;  /* 0x0c401f0008107f89 */ /* 0x000f2200000e0000 */
[----:B------:R-:W-:Y:S01]  /*57a0*/  ISETP.GE.AND P5, PT, R21, R224, PT ;  /* 0x000000e01500720c */ /* 0x000fe20003fa6270 */
[----:B-1----:R-:W-:-:S02]  /*57b0*/  IMAD.WIDE.U32 R2, R11, -0x2daee0ad, RZ ;  /* 0xd2511f530b027825 */ /* 0x002fc400078e00ff */
[C---:B------:R-:W-:Y:S01]  /*57c0*/  HMMA.16816.F32 R28, R4.reuse, R92, RZ ;  /* 0x0000005c041c723c */ /* 0x040fe200000018ff */
[----:B------:R-:W-:Y:S01]  /*57d0*/  FSEL R221, R159, -INF , !P5 ;  /* 0xff8000009fdd7808 */ /* 0x000fe20006800000 */
[----:B------:R-:W-:Y:S01]  /*57e0*/  IMAD.MOV.U32 R159, RZ, RZ, R193 ;  /* 0x000000ffff9f7224 */ /* 0x000fe200078e00c1 */
[----:B------:R-:W-:Y:S01]  /*57f0*/  LOP3.LUT R0, R203, R10, R3, 0x96, !PT ;  /* 0x0000000acb007212 */ /* 0x000fe200078e9603 */
[----:B------:R-:W-:Y:S01]  /*5800*/  FFMA.FTZ R3, R35, UR6, -R34 ;  /* 0x0000000623037c23 */ /* 0x000fe20008010822 */
[----:B------:R-:W-:Y:S01]  /*5810*/  IMAD.MOV.U32 R10, RZ, RZ, R2 ;  /* 0x000000ffff0a7224 */ /* 0x000fe200078e0002 */
[----:B------:R-:W-:Y:S01]  /*5820*/  PRMT R15, R2, 0x7771, RZ ;  /* 0x00007771020f7816 */ /* 0x000fe200000000ff */
[----:B--2---:R-:W-:Y:S01]  /*5830*/  FFMA.FTZ R9, R36, UR6, -R34 ;  /* 0x0000000624097c23 */ /* 0x004fe20008010822 */
[----:B------:R1:W-:Y:S01]  /*5840*/  MUFU.EX2 R184, R3 ;  /* 0x0000000300b87308 */ /* 0x0003e20000000800 */
[----:B------:R-:W-:Y:S01]  /*5850*/  PRMT R13, R2, 0x7773, RZ ;  /* 0x00007773020d7816 */ /* 0x000fe200000000ff */
[----:B------:R-:W-:Y:S01]  /*5860*/  HMMA.16816.F32 R40, R4, R116, RZ ;  /* 0x000000740428723c */ /* 0x000fe200000018ff */
[----:B------:R-:W-:-:S02]  /*5870*/  LOP3.LUT R10, R10, 0xff, RZ, 0xc0, !PT ;  /* 0x000000ff0a0a7812 */ /* 0x000fc400078ec0ff */
[----:B------:R-:W-:Y:S02]  /*5880*/  LOP3.LUT R11, R0, 0xff, RZ, 0xc0, !PT ;  /* 0x000000ff000b7812 */ /* 0x000fe400078ec0ff */
[----:B------:R-:W-:Y:S01]  /*5890*/  FSEL R35, R83, -INF , !P3 ;  /* 0xff80000053237808 */ /* 0x000fe20005800000 */
[----:B------:R2:W5:Y:S01]  /*58a0*/  MUFU.EX2 R185, R9 ;  /* 0x0000000900b97308 */ /* 0x0005620000000800 */
[----:B------:R-:W-:Y:S01]  /*58b0*/  LDSM.16.MT88.4 R80, [R50+0x2400] ;  /* 0x002400003250783b */ /* 0x000fe20000004200 */
[----:B------:R-:W-:Y:S01]  /*58c0*/  HMMA.16816.F32 R68, R4, R112, RZ ;  /* 0x000000700444723c */ /* 0x000fe200000018ff */
[----:B----4-:R-:W-:Y:S02]  /*58d0*/  FMNMX.FTZ R19, R8, R16, !PT ;  /* 0x0000001008137209 */ /* 0x010fe40007810000 */
[----:B------:R-:W-:Y:S02]  /*58e0*/  PRMT R8, R0, 0x7632, R8 ;  /* 0x0000763200087816 */ /* 0x000fe40000000008 */
[----:B-1----:R-:W-:-:S03]  /*58f0*/  PRMT R3, R2, 0x7772, RZ ;  /* 0x0000777202037816 */ /* 0x002fc600000000ff */
[C---:B------:R-:W-:Y:S01]  /*5900*/  HMMA.16816.F32 R76, R4.reuse, R124, RZ ;  /* 0x0000007c044c723c */ /* 0x040fe200000018ff */
[----:B------:R-:W-:Y:S02]  /*5910*/  LOP3.LUT R2, R0, 0xffff, RZ, 0xc0, !PT ;  /* 0x0000ffff00027812 */ /* 0x000fe400078ec0ff */
[----:B------:R-:W-:Y:S02]  /*5920*/  LOP3.LUT R8, R8, 0xff, RZ, 0xc0, !PT ;  /* 0x000000ff08087812 */ /* 0x000fe400078ec0ff */
[----:B------:R-:W-:Y:S02]  /*5930*/  PRMT R3, R3, 0x5410, R13 ;  /* 0x0000541003037816 */ /* 0x000fe4000000000d */
[----:B--2---:R-:W-:Y:S01]  /*5940*/  SHF.R.U32.HI R9, RZ, 0x8, R2 ;  /* 0x00000008ff097819 */ /* 0x004fe20000011602 */
[----:B------:R-:W-:Y:S01]  /*5950*/  HMMA.16816.F32 R36, R4, R128, RZ ;  /* 0x000000800424723c */ /* 0x000fe200000018ff */
[----:B------:R-:W-:Y:S02]  /*5960*/  PRMT R2, R10, 0x5410, R15 ;  /* 0x000054100a027816 */ /* 0x000fe4000000000f */
[----:B------:R-:W-:-:S02]  /*5970*/  SHF.R.U32.HI R10, RZ, 0x18, R0 ;  /* 0x00000018ff0a7819 */ /* 0x000fc40000011600 */
[----:B------:R-:W-:Y:S01]  /*5980*/  PRMT R15, R11, 0x5410, R9 ;  /* 0x000054100b0f7816 */ /* 0x000fe20000000009 */
[--C-:B------:R-:W-:Y:S01]  /*5990*/  FFMA.FTZ R9, R58, UR6, -R33.reuse ;  /* 0x000000063a097c23 */ /* 0x100fe20008010821 */
[----:B------:R-:W-:Y:S01]  /*59a0*/  HSET2.LE.AND R0, R2, R12, PT ;  /* 0x0000000c02007233 */ /* 0x000fe20003803000 */
[C---:B------:R-:W-:Y:S01]  /*59b0*/  HMMA.16816.F32 R52, R4.reuse, R132, RZ ;  /* 0x000000840434723c */ /* 0x040fe200000018ff */
[----:B---3--:R-:W-:Y:S01]  /*59c0*/  F2FP.F16.F32.PACK_AB R2, R187, R201 ;  /* 0x000000c9bb02723e */ /* 0x008fe200000000ff */
[----:B------:R1:W-:Y:S01]  /*59d0*/  MUFU.EX2 R200, R9 ;  /* 0x0000000900c87308 */ /* 0x0003e20000000800 */
[----:B------:R-:W-:Y:S02]  /*59e0*/  PRMT R16, R8, 0x5410, R10 ;  /* 0x0000541008107816 */ /* 0x000fe4000000000a */
[----:B------:R-:W-:Y:S01]  /*59f0*/  LOP3.LUT R10, R2, R0, RZ, 0xc0, !PT ;  /* 0x00000000020a7212 */ /* 0x000fe200078ec0ff */
[----:B------:R-:W-:Y:S01]  /*5a00*/  FFMA.FTZ R0, R59, UR6, -R33 ;  /* 0x000000063b007c23 */ /* 0x000fe20008010821 */
[----:B------:R-:W-:Y:S01]  /*5a10*/  FMNMX3.FTZ R2, R20, R143, R142, !PT ;  /* 0x0000008f14027276 */ /* 0x000fe2000781008e */
[----:B------:R-:W-:Y:S01]  /*5a20*/  HMMA.16816.F32 R44, R4, R94, RZ ;  /* 0x0000005e042c723c */ /* 0x000fe200000018ff */
[----:B------:R-:W-:Y:S01]  /*5a30*/  LOP3.LUT R3, R3, 0xff00ff, RZ, 0xc0, !PT ;  /* 0x00ff00ff03037812 */ /* 0x000fe200078ec0ff */
[----:B------:R2:W3:Y:S01]  /*5a40*/  MUFU.EX2 R196, R0 ;  /* 0x0000000000c47308 */ /* 0x0004e20000000800 */
[----:B-----5:R-:W-:-:S02]  /*5a50*/  F2FP.F16.F32.PACK_AB R11, R185, R184 ;  /* 0x000000b8b90b723e */ /* 0x020fc400000000ff */
[----:B------:R-:W-:Y:S02]  /*5a60*/  LOP3.LUT R13, R226, R164, R85, 0x96, !PT ;  /* 0x000000a4e20d7212 */ /* 0x000fe400078e9655 */
[----:B------:R-:W-:Y:S01]  /*5a70*/  HSET2.LE.AND R3, R3, R12, PT ;  /* 0x0000000c03037233 */ /* 0x000fe20003803000 */
[C---:B------:R-:W-:Y:S02]  /*5a80*/  HMMA.16816.F32 R72, R4.reuse, R126, RZ ;  /* 0x0000007e0448723c */ /* 0x040fe400000018ff */
[----:B------:R-:W-:Y:S01]  /*5a90*/  IMAD.WIDE.U32 R194, R13, -0x2daee0ad, RZ ;  /* 0xd2511f530dc27825 */ /* 0x000fe200078e00ff */
[----:B-1----:R-:W-:Y:S02]  /*5aa0*/  LOP3.LUT R9, R152, R84, R23, 0x96, !PT ;  /* 0x0000005498097212 */ /* 0x002fe400078e9617 */
[----:B------:R-:W-:Y:S01]  /*5ab0*/  LOP3.LUT R11, R11, R3, RZ, 0xc0, !PT ;  /* 0x000000030b0b7212 */ /* 0x000fe200078ec0ff */
[----:B------:R-:W-:Y:S02]  /*5ac0*/  LDSM.16.MT88.4 R84, [R212+0xb400] ;  /* 0x00b40000d454783b */ /* 0x000fe40000004200 */
[----:B------:R-:W-:Y:S02]  /*5ad0*/  HMMA.16816.F32 R56, R4, R130, RZ ;  /* 0x000000820438723c */ /* 0x000fe400000018ff */
[----:B------:R-:W-:Y:S01]  /*5ae0*/  STL.64 [R1+0x68], R194 ;  /* 0x000068c201007387 */ /* 0x000fe20000100a00 */
[----:B--2---:R-:W-:Y:S01]  /*5af0*/  FMNMX3.FTZ R0, R2, R141, R144, !PT ;  /* 0x0000008d02007276 */ /* 0x004fe20007810090 */
[----:B------:R-:W-:-:S03]  /*5b00*/  FFMA.FTZ R2, R62, UR6, -R34 ;  /* 0x000000063e027c23 */ /* 0x000fc60008010822 */
[----:B------:R-:W-:Y:S01]  /*5b10*/  FMNMX3.FTZ R0, R0, R145, R106, !PT ;  /* 0x0000009100007276 */ /* 0x000fe2000781006a */
[----:B------:R1:W-:Y:S01]  /*5b20*/  MUFU.EX2 R202, R2 ;  /* 0x0000000200ca7308 */ /* 0x0003e20000000800 */
[----:B------:R-:W-:Y:S02]  /*5b30*/  HMMA.16816.F32 R60, R4, R118, RZ ;  /* 0x00000076043c723c */ /* 0x000fe400000018ff */
[----:B------:R-:W-:-:S04]  /*5b40*/  FMNMX3.FTZ R0, R0, R105, R138, !PT ;  /* 0x0000006900007276 */ /* 0x000fc8000781008a */
[----:B------:R-:W-:Y:S02]  /*5b50*/  FMNMX3.FTZ R0, R0, R137, R35, !PT ;  /* 0x0000008900007276 */ /* 0x000fe40007810023 */
[----:B------:R-:W-:Y:S02]  /*5b60*/  HMMA.16816.F32 R24, R4, R134, RZ ;  /* 0x000000860418723c */ /* 0x000fe400000018ff */
[----:B------:R-:W-:Y:S02]  /*5b70*/  FMNMX3.FTZ R3, R0, R100, R220, !PT ;  /* 0x0000006400037276 */ /* 0x000fe400078100dc */
[----:B------:R-:W-:Y:S02]  /*5b80*/  HSET2.LE.AND R0, R15, R12, PT ;  /* 0x0000000c0f007233 */ /* 0x000fe40003803000 */
[----:B------:R-:W-:Y:S01]  /*5b90*/  FMNMX3.FTZ R3, R3, R222, R215, !PT ;  /* 0x000000de03037276 */ /* 0x000fe200078100d7 */
[----:B------:R-:W2:Y:S01]  /*5ba0*/  SHFL.BFLY PT, R15, R19, 0x1, 0x1f ;  /* 0x0c201f00130f7f89 */ /* 0x000ea200000e0000 */
[----:B-1----:R-:W-:-:S02]  /*5bb0*/  FFMA.FTZ R2, R66, UR6, -R34 ;  /* 0x0000000642027c23 */ /* 0x002fc40008010822 */
[----:B------:R-:W-:Y:S01]  /*5bc0*/  FMNMX.FTZ R13, R221, R3, !PT ;  /* 0x00000003dd0d7209 */ /* 0x000fe20007810000 */
[----:B------:R-:W-:Y:S01]  /*5bd0*/  HMMA.16816.F32 R64, R4, R114, RZ ;  /* 0x000000720440723c */ /* 0x000fe200000018ff */
[----:B------:R3:W1:Y:S01]  /*5be0*/  MUFU.EX2 R197, R2 ;  /* 0x0000000200c57308 */ /* 0x0006620000000800 */
[----:B------:R-:W-:Y:S02]  /*5bf0*/  LOP3.LUT R3, R17, R204, R195, 0x96, !PT ;  /* 0x000000cc11037212 */ /* 0x000fe400078e96c3 */
[----:B------:R-:W4:Y:S03]  /*5c00*/  SHFL.BFLY PT, R18, R13, 0x2, 0x1f ;  /* 0x0c401f000d127f89 */ /* 0x000f2600000e0000 */
[----:B------:R-:W-:-:S04]  /*5c10*/  IMAD.WIDE.U32 R146, R3, -0x326172a9, RZ ;  /* 0xcd9e8d5703927825 */ /* 0x000fc800078e00ff */
[----:B------:R-:W-:Y:S01]  /*5c20*/  IMAD.MOV.U32 R23, RZ, RZ, R147 ;  /* 0x000000ffff177224 */ /* 0x000fe200078e0093 */
[----:B------:R-:W-:Y:S01]  /*5c30*/  STL.64 [R1+0x48], R146 ;  /* 0x0000489201007387 */ /* 0x000fe20000100a00 */
[----:B---3--:R-:W-:Y:S02]  /*5c40*/  F2FP.F16.F32.PACK_AB R2, R196, R200 ;  /* 0x000000c8c402723e */ /* 0x008fe400000000ff */
[----:B--2---:R-:W-:Y:S02]  /*5c50*/  FMNMX.FTZ R103, R19, R15, !PT ;  /* 0x0000000f13677209 */ /* 0x004fe40007810000 */
[----:B------:R-:W-:Y:S02]  /*5c60*/  LOP3.LUT R8, R2, R0, RZ, 0xc0, !PT ;  /* 0x0000000002087212 */ /* 0x000fe400078ec0ff */
[----:B------:R-:W-:Y:S01]  /*5c70*/  HSET2.LE.AND R0, R16, R12, PT ;  /* 0x0000000c10007233 */ /* 0x000fe20003803000 */
[----:B------:R-:W-:Y:S01]  /*5c80*/  IMAD.WIDE.U32 R16, R9, -0x2daee0ad, RZ ;  /* 0xd2511f5309107825 */ /* 0x000fe200078e00ff */
[----:B-1----:R-:W-:-:S02]  /*5c90*/  F2FP.F16.F32.PACK_AB R2, R197, R202 ;  /* 0x000000cac502723e */ /* 0x002fc400000000ff */
[----:B------:R-:W-:Y:S02]  /*5ca0*/  FSETP.NEU.FTZ.AND P0, PT, R103, -INF , PT ;  /* 0xff8000006700780b */ /* 0x000fe40003f1d000 */
[----:B------:R-:W-:Y:S02]  /*5cb0*/  LOP3.LUT R9, R2, R0, RZ, 0xc0, !PT ;  /* 0x0000000002097212 */ /* 0x000fe400078ec0ff */
[----:B------:R-:W-:Y:S02]  /*5cc0*/  LOP3.LUT R0, R157, R194, R17, 0x96, !PT ;  /* 0x000000c29d007212 */ /* 0x000fe400078e9611 */
[----:B------:R-:W-:Y:S01]  /*5cd0*/  LOP3.LUT R2, R153, R22, R147, 0x96, !PT ;  /* 0x0000001699027212 */ /* 0x000fe200078e9693 */
[----:B------:R-:W-:Y:S02]  /*5ce0*/  IMAD.MOV.U32 R22, RZ, RZ, R146 ;  /* 0x000000ffff167224 */ /* 0x000fe400078e0092 */
[----:B------:R-:W-:Y:S01]  /*5cf0*/  IMAD.WIDE.U32 R4, R0, -0x326172a9, RZ ;  /* 0xcd9e8d5700047825 */ /* 0x000fe200078e00ff */
[----:B------:R-:W-:Y:S03]  /*5d00*/  HMMA.16816.F32 R40, R8, R108, R40 ;  /* 0x0000006c0828723c */ /* 0x000fe60000001828 */
[----:B------:R-:W-:Y:S01]  /*5d10*/  IMAD.WIDE.U32 R2, R2, -0x2daee0ad, RZ ;  /* 0xd2511f5302027825 */ /* 0x000fe200078e00ff */
[----:B------:R-:W-:-:S04]  /*5d20*/  LOP3.LUT R0, R155, R22, R5, 0x96, !PT ;  /* 0x000000169b007212 */ /* 0x000fc800078e9605 */
[----:B------:R-:W-:Y:S01]  /*5d30*/  LOP3.LUT R15, R154, R16, R3, 0x96, !PT ;  /* 0x000000109a0f7212 */ /* 0x000fe200078e9603 */
[----:B------:R-:W-:Y:S01]  /*5d40*/  IMAD.WIDE.U32 R6, R0, -0x2daee0ad, RZ ;  /* 0xd2511f5300067825 */ /* 0x000fe200078e00ff */
[----:B----4-:R-:W-:-:S03]  /*5d50*/  FMNMX.FTZ R0, R13, R18, !PT ;  /* 0x000000120d007209 */ /* 0x010fc60007810000 */
[----:B------:R-:W-:Y:S01]  /*5d60*/  FMUL.FTZ R3, R103, UR6 ;  /* 0x0000000667037c20 */ /* 0x000fe20008410000 */
[----:B------:R-:W-:Y:S01]  /*5d70*/  HMMA.16816.F32 R240, R8, R84, R36 ;  /* 0x0000005408f0723c */ /* 0x000fe20000001824 */
[----:B------:R-:W-:Y:S01]  /*5d80*/  IMAD.MOV.U32 R39, RZ, RZ, R202 ;  /* 0x000000ffff277224 */ /* 0x000fe200078e00ca */
[----:B------:R-:W-:Y:S01]  /*5d90*/  LOP3.LUT R5, R156, R2, R7, 0x96, !PT ;  /* 0x000000029c057212 */ /* 0x000fe200078e9607 */
[----:B------:R-:W1:Y:S01]  /*5da0*/  SHFL.BFLY PT, R13, R0, 0x1, 0x1f ;  /* 0x0c201f00000d7f89 */ /* 0x000e6200000e0000 */
[----:B------:R-:W-:Y:S01]  /*5db0*/  FSEL R32, R3, RZ, P0 ;  /* 0x000000ff03207208 */ /* 0x000fe20000000000 */
[----:B------:R-:W-:-:S03]  /*5dc0*/  IMAD.WIDE.U32 R2, R15, -0x326172a9, RZ ;  /* 0xcd9e8d570f027825 */ /* 0x000fc600078e00ff */
[----:B------:R-:W-:Y:S01]  /*5dd0*/  HMMA.16816.F32 R232, R8, R96, R28 ;  /* 0x0000006008e8723c */ /* 0x000fe2000000181c */
[----:B------:R-:W-:-:S04]  /*5de0*/  IMAD.WIDE.U32 R16, R5, -0x326172a9, RZ ;  /* 0xcd9e8d5705107825 */ /* 0x000fc800078e00ff */
[--C-:B------:R-:W-:Y:S01]  /*5df0*/  FFMA.FTZ R5, R48, UR6, -R32.reuse ;  /* 0x0000000630057c23 */ /* 0x100fe20008010820 */
[----:B------:R-:W-:Y:S01]  /*5e00*/  LOP3.LUT R3, R158, R4, R3, 0x96, !PT ;  /* 0x000000049e037212 */ /* 0x000fe200078e9603 */
[----:B------:R-:W-:Y:S01]  /*5e10*/  FFMA.FTZ R7, R136, UR6, -R32 ;  /* 0x0000000688077c23 */ /* 0x000fe20008010820 */
[----:B------:R-:W-:Y:S01]  /*5e20*/  IMAD.MOV.U32 R179, RZ, RZ, R40 ;  /* 0x000000ffffb37224 */ /* 0x000fe200078e0028 */
[----:B------:R-:W-:Y:S01]  /*5e30*/  LOP3.LUT R2, R206, R2, R17, 0x96, !PT ;  /* 0x00000002ce027212 */ /* 0x000fe200078e9611 */
[----:B------:R2:W-:Y:S01]  /*5e40*/  MUFU.EX2 R214, R5 ;  /* 0x0000000500d67308 */ /* 0x0005e20000000800 */
[----:B------:R-:W-:Y:S01]  /*5e50*/  IMAD.MOV.U32 R178, RZ, RZ, R41 ;  /* 0x000000ffffb27224 */ /* 0x000fe200078e0029 */
[----:B------:R-:W-:Y:S01]  /*5e60*/  HMMA.16816.F32 R248, R8, R88, R76 ;  /* 0x0000005808f8723c */ /* 0x000fe2000000184c */
[----:B------:R-:W-:Y:S02]  /*5e70*/  IMAD.MOV.U32 R177, RZ, RZ, R42 ;  /* 0x000000ffffb17224 */ /* 0x000fe400078e002a */
[----:B------:R-:W-:-:S02]  /*5e80*/  IMAD.MOV.U32 R172, RZ, RZ, R43 ;  /* 0x000000ffffac7224 */ /* 0x000fc400078e002b */
[----:B------:R-:W-:Y:S01]  /*5e90*/  IMAD.MOV.U32 R31, RZ, RZ, R192 ;  /* 0x000000ffff1f7224 */ /* 0x000fe200078e00c0 */
[----:B------:R-:W-:Y:S01]  /*5ea0*/  MUFU.EX2 R208, R7 ;  /* 0x0000000700d07308 */ /* 0x000fe20000000800 */
[----:B------:R-:W-:Y:S01]  /*5eb0*/  IMAD.MOV.U32 R29, RZ, RZ, R189 ;  /* 0x000000ffff1d7224 */ /* 0x000fe200078e00bd */
[C---:B------:R-:W-:Y:S01]  /*5ec0*/  HMMA.16816.F32 R40, R8.reuse, R120, R68 ;  /* 0x000000780828723c */ /* 0x040fe20000001844 */
[----:B------:R-:W-:Y:S02]  /*5ed0*/  IMAD.MOV.U32 R71, RZ, RZ, R205 ;  /* 0x000000ffff477224 */ /* 0x000fe400078e00cd */
[----:B------:R-:W-:Y:S02]  /*5ee0*/  IMAD.MOV.U32 R70, RZ, RZ, R204 ;  /* 0x000000ffff467224 */ /* 0x000fe400078e00cc */
[----:B------:R-:W-:Y:S02]  /*5ef0*/  IMAD.MOV.U32 R69, RZ, RZ, R187 ;  /* 0x000000ffff457224 */ /* 0x000fe400078e00bb */
[----:B--2---:R-:W-:Y:S01]  /*5f00*/  IMAD.WIDE.U32 R4, R3, -0x2daee0ad, RZ ;  /* 0xd2511f5303047825 */ /* 0x004fe200078e00ff */
[----:B------:R-:W-:Y:S03]  /*5f10*/  HMMA.16816.F32 R236, R8, R80, R52 ;  /* 0x0000005008ec723c */ /* 0x000fe60000001834 */
[----:B------:R-:W-:Y:S01]  /*5f20*/  IMAD.WIDE.U32 R2, R2, -0x2daee0ad, RZ ;  /* 0xd2511f5302027825 */ /* 0x000fe200078e00ff */
[----:B------:R-:W-:-:S03]  /*5f30*/  LOP3.LUT R6, R160, R6, R5, 0x96, !PT ;  /* 0x00000006a0067212 */ /* 0x000fc600078e9605 */
[----:B------:R-:W-:Y:S01]  /*5f40*/  IMAD.MOV.U32 R19, RZ, RZ, R2 ;  /* 0x000000ffff137224 */ /* 0x000fe200078e0002 */
[----:B------:R-:W-:Y:S01]  /*5f50*/  LOP3.LUT R4, R203, R4, R3, 0x96, !PT ;  /* 0x00000004cb047212 */ /* 0x000fe200078e9603 */
[----:B------:R-:W-:Y:S01]  /*5f60*/  FFMA.FTZ R3, R102, UR6, -R32 ;  /* 0x0000000666037c23 */ /* 0x000fe20008010820 */
[----:B-1----:R-:W-:Y:S01]  /*5f70*/  FMNMX.FTZ R102, R0, R13, !PT ;  /* 0x0000000d00667209 */ /* 0x002fe20007810000 */
[----:B------:R-:W-:Y:S01]  /*5f80*/  IMAD.MOV.U32 R28, RZ, RZ, R43 ;  /* 0x000000ffff1c7224 */ /* 0x000fe200078e002b */
[----:B------:R-:W-:Y:S01]  /*5f90*/  PRMT R21, R2, 0x7771, RZ ;  /* 0x0000777102157816 */ /* 0x000fe200000000ff */
[----:B------:R1:W-:Y:S01]  /*5fa0*/  MUFU.EX2 R207, R3 ;  /* 0x0000000300cf7308 */ /* 0x0003e20000000800 */
[C---:B------:R-:W-:Y:S01]  /*5fb0*/  FSETP.NEU.FTZ.AND P0, PT, R102.reuse, -INF , PT ;  /* 0xff8000006600780b */ /* 0x040fe20003f1d000 */
[----:B------:R-:W-:Y:S01]  /*5fc0*/  FMUL.FTZ R0, R102, UR6 ;  /* 0x0000000666007c20 */ /* 0x000fe20008410000 */
[C---:B------:R-:W-:Y:S01]  /*5fd0*/  PRMT R18, R2.reuse, 0x7773, RZ ;  /* 0x0000777302127816 */ /* 0x040fe200000000ff */
[----:B------:R-:W-:Y:S01]  /*5fe0*/  IMAD.MOV.U32 R164, RZ, RZ, R40 ;  /* 0x000000ffffa47224 */ /* 0x000fe200078e0028 */
[----:B------:R-:W-:Y:S01]  /*5ff0*/  PRMT R17, R2, 0x7772, RZ ;  /* 0x0000777202117816 */ /* 0x000fe200000000ff */
[----:B------:R-:W-:Y:S01]  /*6000*/  IMAD.MOV.U32 R147, RZ, RZ, R41 ;  /* 0x000000ffff937224 */ /* 0x000fe200078e0029 */
[----:B------:R-:W-:Y:S01]  /*6010*/  FSEL R15, R0, RZ, P0 ;  /* 0x000000ff000f7208 */ /* 0x000fe20000000000 */
[----:B------:R-:W-:Y:S01]  /*6020*/  IMAD.MOV.U32 R146, RZ, RZ, R42 ;  /* 0x000000ffff927224 */ /* 0x000fe200078e002a */
[----:B------:R-:W-:Y:S01]  /*6030*/  HMMA.16816.F32 R76, R8, R98, R44 ;  /* 0x00000062084c723c */ /* 0x000fe2000000182c */
[----:B------:R-:W-:-:S02]  /*6040*/  IMAD.MOV.U32 R68, RZ, RZ, R70 ;  /* 0x000000ffff447224 */ /* 0x000fc400078e0046 */
[----:B------:R-:W-:Y:S01]  /*6050*/  FFMA.FTZ R5, R20, UR6, -R15 ;  /* 0x0000000614057c23 */ /* 0x000fe2000801080f */
[----:B------:R-:W-:Y:S02]  /*6060*/  IMAD.MOV.U32 R40, RZ, RZ, R194 ;  /* 0x000000ffff287224 */ /* 0x000fe400078e00c2 */
[----:B------:R-:W-:Y:S01]  /*6070*/  IMAD.MOV.U32 R41, RZ, RZ, R195 ;  /* 0x000000ffff297224 */ /* 0x000fe200078e00c3 */
[----:B------:R-:W-:Y:S01]  /*6080*/  MUFU.EX2 R205, R5 ;  /* 0x0000000500cd7308 */ /* 0x000fe20000000800 */
[----:B-1----:R-:W-:Y:S01]  /*6090*/  FFMA.FTZ R3, R107, UR6, -R32 ;  /* 0x000000066b037c23 */ /* 0x002fe20008010820 */
[----:B------:R-:W-:Y:S01]  /*60a0*/  IMAD.MOV.U32 R42, RZ, RZ, R190 ;  /* 0x000000ffff2a7224 */ /* 0x000fe200078e00be */
[----:B------:R-:W-:Y:S01]  /*60b0*/  HMMA.16816.F32 R228, R8, R110, R60 ;  /* 0x0000006e08e4723c */ /* 0x000fe2000000183c */
[----:B------:R-:W-:Y:S02]  /*60c0*/  IMAD.MOV.U32 R43, RZ, RZ, R191 ;  /* 0x000000ffff2b7224 */ /* 0x000fe400078e00bf */
[----:B------:R-:W-:-:S02]  /*60d0*/  IMAD.MOV.U32 R30, RZ, RZ, R188 ;  /* 0x000000ffff1e7224 */ /* 0x000fc400078e00bc */
[----:B------:R1:W2:Y:S01]  /*60e0*/  MUFU.EX2 R206, R3 ;  /* 0x0000000300ce7308 */ /* 0x0002a20000000800 */
[----:B------:R-:W-:Y:S02]  /*60f0*/  IMAD.MOV.U32 R48, RZ, RZ, R184 ;  /* 0x000000ffff307224 */ /* 0x000fe400078e00b8 */
[----:B------:R-:W-:Y:S01]  /*6100*/  IMAD.MOV.U32 R37, RZ, RZ, R181 ;  /* 0x000000ffff257224 */ /* 0x000fe200078e00b5 */
[C---:B------:R-:W-:Y:S01]  /*6110*/  HMMA.16816.F32 R192, R8.reuse, R122, R64 ;  /* 0x0000007a08c0723c */ /* 0x040fe20000001840 */
[----:B------:R-:W-:Y:S02]  /*6120*/  IMAD.MOV.U32 R70, RZ, RZ, R182 ;  /* 0x000000ffff467224 */ /* 0x000fe400078e00b6 */
[----:B------:R-:W-:Y:S02]  /*6130*/  IMAD.MOV.U32 R36, RZ, RZ, R180 ;  /* 0x000000ffff247224 */ /* 0x000fe400078e00b4 */
[----:B------:R-:W-:Y:S02]  /*6140*/  IMAD.MOV.U32 R38, RZ, RZ, R200 ;  /* 0x000000ffff267224 */ /* 0x000fe400078e00c8 */
[----:B------:R-:W-:Y:S01]  /*6150*/  IMAD.MOV.U32 R136, RZ, RZ, R201 ;  /* 0x000000ffff887224 */ /* 0x000fe200078e00c9 */
[----:B------:R-:W-:Y:S01]  /*6160*/  HMMA.16816.F32 R188, R8, R90, R72 ;  /* 0x0000005a08bc723c */ /* 0x000fe20000001848 */
[----:B------:R-:W-:-:S02]  /*6170*/  IMAD.MOV.U32 R107, RZ, RZ, R28 ;  /* 0x000000ffff6b7224 */ /* 0x000fc400078e001c */
[----:B------:R-:W-:Y:S02]  /*6180*/  IMAD.MOV.U32 R28, RZ, RZ, R198 ;  /* 0x000000ffff1c7224 */ /* 0x000fe400078e00c6 */
[----:B-1----:R-:W-:-:S04]  /*6190*/  IMAD.WIDE.U32 R2, R6, -0x326172a9, RZ ;  /* 0xcd9e8d5706027825 */ /* 0x002fc800078e00ff */
[----:B------:R-:W-:Y:S01]  /*61a0*/  IMAD.MOV.U32 R6, RZ, RZ, R2 ;  /* 0x000000ffff067224 */ /* 0x000fe200078e0002 */
[----:B------:R-:W-:Y:S01]  /*61b0*/  LOP3.LUT R0, R161, R16, R3, 0x96, !PT ;  /* 0x00000010a1007212 */ /* 0x000fe200078e9603 */
[----:B------:R-:W-:Y:S01]  /*61c0*/  FFMA.FTZ R3, R143, UR6, -R15 ;  /* 0x000000068f037c23 */ /* 0x000fe2000801080f */
[C---:B------:R-:W-:Y:S01]  /*61d0*/  PRMT R7, R2.reuse, 0x7771, RZ ;  /* 0x0000777102077816 */ /* 0x040fe200000000ff */
[----:B------:R-:W-:Y:S01]  /*61e0*/  IMAD.MOV.U32 R143, RZ, RZ, R186 ;  /* 0x000000ffff8f7224 */ /* 0x000fe200078e00ba */
[C---:B------:R-:W-:Y:S01]  /*61f0*/  PRMT R5, R2.reuse, 0x7773, RZ ;  /* 0x0000777302057816 */ /* 0x040fe200000000ff */
[----:B------:R1:W-:Y:S01]  /*6200*/  MUFU.EX2 R204, R3 ;  /* 0x0000000300cc7308 */ /* 0x0003e20000000800 */
[----:B------:R-:W-:Y:S01]  /*6210*/  PRMT R2, R2, 0x7772, RZ ;  /* 0x0000777202027816 */ /* 0x000fe200000000ff */
[----:B------:R-:W-:Y:S02]  /*6220*/  IMAD.MOV.U32 R60, RZ, RZ, R29 ;  /* 0x000000ffff3c7224 */ /* 0x000fe400078e001d */
[----:B------:R-:W-:Y:S01]  /*6230*/  IMAD.MOV.U32 R29, RZ, RZ, R197 ;  /* 0x000000ffff1d7224 */ /* 0x000fe200078e00c5 */
[----:B------:R-:W-:Y:S01]  /*6240*/  PRMT R13, R2, 0x5410, R5 ;  /* 0x00005410020d7816 */ /* 0x000fe20000000005 */
[----:B------:R-:W-:Y:S01]  /*6250*/  FFMA.FTZ R2, R142, UR6, -R15 ;  /* 0x000000068e027c23 */ /* 0x000fe2000801080f */
[----:B------:R-:W-:-:S02]  /*6260*/  IMAD.MOV.U32 R142, RZ, RZ, R185 ;  /* 0x000000ffff8e7224 */ /* 0x000fc400078e00b9 */
[----:B------:R-:W-:Y:S01]  /*6270*/  FFMA.FTZ R5, R140, UR6, -R32 ;  /* 0x000000068c057c23 */ /* 0x000fe20008010820 */
[----:B------:R-:W-:Y:S01]  /*6280*/  HMMA.16816.F32 R184, R8, R86, R56 ;  /* 0x0000005608b8723c */ /* 0x000fe20000001838 */
[----:B------:R3:W-:Y:S01]  /*6290*/  MUFU.EX2 R203, R2 ;  /* 0x0000000200cb7308 */ /* 0x0007e20000000800 */
[----:B------:R-:W-:Y:S02]  /*62a0*/  IMAD.MOV.U32 R61, RZ, RZ, R30 ;  /* 0x000000ffff3d7224 */ /* 0x000fe400078e001e */
[----:B------:R-:W-:Y:S02]  /*62b0*/  IMAD.MOV.U32 R30, RZ, RZ, R196 ;  /* 0x000000ffff1e7224 */ /* 0x000fe400078e00c4 */
[----:B------:R-:W-:Y:S02]  /*62c0*/  IMAD.MOV.U32 R62, RZ, RZ, R40 ;  /* 0x000000ffff3e7224 */ /* 0x000fe400078e0028 */
[----:B-1----:R-:W-:Y:S01]  /*62d0*/  FFMA.FTZ R3, R141, UR6, -R15 ;  /* 0x000000068d037c23 */ /* 0x002fe2000801080f */
[----:B------:R-:W-:Y:S01]  /*62e0*/  IMAD.MOV.U32 R141, RZ, RZ, R69 ;  /* 0x000000ffff8d7224 */ /* 0x000fe200078e0045 */
[----:B------:R1:W-:Y:S01]  /*62f0*/  MUFU.EX2 R200, R5 ;  /* 0x0000000500c87308 */ /* 0x0003e20000000800 */
[----:B------:R-:W-:-:S02]  /*6300*/  IMAD.MOV.U32 R69, RZ, RZ, R71 ;  /* 0x000000ffff457224 */ /* 0x000fc400078e0047 */
[----:B------:R-:W-:Y:S02]  /*6310*/  IMAD.MOV.U32 R71, RZ, RZ, R183 ;  /* 0x000000ffff477224 */ /* 0x000fe400078e00b7 */
[----:B------:R-:W-:Y:S01]  /*6320*/  HMMA.16816.F32 R180, R8, R82, R24 ;  /* 0x0000005208b4723c */ /* 0x000fe20000001818 */
[----:B------:R-:W-:Y:S01]  /*6330*/  LOP3.LUT R9, R0, 0xff, RZ, 0xc0, !PT ;  /* 0x000000ff00097812 */ /* 0x000fe200078ec0ff */
[----:B------:R-:W-:Y:S01]  /*6340*/  IMAD.MOV.U32 R63, RZ, RZ, R41 ;  /* 0x000000ffff3f7224 */ /* 0x000fe200078e0029 */
[----:B------:R4:W5:Y:S01]  /*6350*/  MUFU.EX2 R202, R3 ;  /* 0x0000000300ca7308 */ /* 0x0009620000000800 */
[----:B---3--:R-:W-:Y:S01]  /*6360*/  LOP3.LUT R2, R6, 0xff, RZ, 0xc0, !PT ;  /* 0x000000ff06027812 */ /* 0x008fe200078ec0ff */
[----:B------:R-:W-:Y:S01]  /*6370*/  IMAD.MOV.U32 R66, RZ, RZ, R42 ;  /* 0x000000ffff427224 */ /* 0x000fe200078e002a */
[----:B------:R-:W-:Y:S01]  /*6380*/  SHF.R.U32.HI R8, RZ, 0x18, R0 ;  /* 0x00000018ff087819 */ /* 0x000fe20000011600 */
[----:B------:R-:W-:Y:S01]  /*6390*/  IMAD.MOV.U32 R67, RZ, RZ, R43 ;  /* 0x000000ffff437224 */ /* 0x000fe200078e002b */
[----:B------:R-:W-:Y:S01]  /*63a0*/  PRMT R7, R2, 0x5410, R7 ;  /* 0x0000541002077816 */ /* 0x000fe20000000007 */
[----:B------:R-:W-:Y:S01]  /*63b0*/  IMAD.MOV.U32 R53, RZ, RZ, R37 ;  /* 0x000000ffff357224 */ /* 0x000fe200078e0025 */
[----:B------:R-:W-:Y:S01]  /*63c0*/  LOP3.LUT R2, R0, 0xffff, RZ, 0xc0, !PT ;  /* 0x0000ffff00027812 */ /* 0x000fe200078ec0ff */
[----:B------:R-:W-:Y:S01]  /*63d0*/  IMAD.MOV.U32 R54, RZ, RZ, R38 ;  /* 0x000000ffff367224 */ /* 0x000fe200078e0026 */
[----:B------:R-:W-:Y:S01]  /*63e0*/  LOP3.LUT R11, R13, 0xff00ff, RZ, 0xc0, !PT ;  /* 0x00ff00ff0d0b7812 */ /* 0x000fe200078ec0ff */
[----:B------:R-:W-:Y:S01]  /*63f0*/  IMAD.MOV.U32 R55, RZ, RZ, R39 ;  /* 0x000000ffff377224 */ /* 0x000fe200078e0027 */
[----:B------:R-:W-:Y:S01]  /*6400*/  SHF.R.U32.HI R6, RZ, 0x8, R2 ;  /* 0x00000008ff067819 */ /* 0x000fe20000011602 */
[----:B------:R-:W-:Y:S01]  /*6410*/  IMAD.MOV.U32 R140, RZ, RZ, R60 ;  /* 0x000000ffff8c7224 */ /* 0x000fe200078e003c */
[----:B--2---:R-:W-:-:S02]  /*6420*/  F2FP.F16.F32.PACK_AB R2, R206, R207 ;  /* 0x000000cfce02723e */ /* 0x004fc400000000ff */
[----:B-1----:R-:W-:Y:S02]  /*6430*/  PRMT R5, R9, 0x5410, R6 ;  /* 0x0000541009057816 */ /* 0x002fe40000000006 */
[----:B----4-:R-:W-:Y:S02]  /*6440*/  PRMT R3, R0, 0x7632, R3 ;  /* 0x0000763200037816 */ /* 0x010fe40000000003 */
[--C-:B------:R-:W-:Y:S01]  /*6450*/  HSET2.LE.AND R0, R7, R12.reuse, PT ;  /* 0x0000000c07007233 */ /* 0x100fe20003803000 */
[----:B------:R-:W-:Y:S01]  /*6460*/  FFMA.FTZ R7, R139, UR6, -R32 ;  /* 0x000000068b077c23 */ /* 0x000fe20008010820 */
[----:B------:R-:W-:Y:S01]  /*6470*/  LOP3.LUT R3, R3, 0xff, RZ, 0xc0, !PT ;  /* 0x000000ff03037812 */ /* 0x000fe200078ec0ff */
[----:B------:R-:W-:Y:S02]  /*6480*/  IMAD.MOV.U32 R139, RZ, RZ, R48 ;  /* 0x000000ffff8b7224 */ /* 0x000fe400078e0030 */
[----:B------:R-:W-:Y:S01]  /*6490*/  LOP3.LUT R10, R2, R0, RZ, 0xc0, !PT ;  /* 0x00000000020a7212 */ /* 0x000fe200078ec0ff */
[----:B------:R-:W-:Y:S01]  /*64a0*/  IMAD.MOV.U32 R48, RZ, RZ, R199 ;  /* 0x000000ffff307224 */ /* 0x000fe200078e00c7 */
[----:B------:R-:W-:Y:S01]  /*64b0*/  HSET2.LE.AND R0, R11, R12, PT ;  /* 0x0000000c0b007233 */ /* 0x000fe20003803000 */
[----:B------:R1:W-:Y:S01]  /*64c0*/  MUFU.EX2 R199, R7 ;  /* 0x0000000700c77308 */ /* 0x0003e20000000800 */
[----:B-----5:R-:W-:-:S02]  /*64d0*/  F2FP.F16.F32.PACK_AB R2, R202, R203 ;  /* 0x000000cbca02723e */ /* 0x020fc400000000ff */
[----:B------:R-:W-:Y:S01]  /*64e0*/  PRMT R6, R3, 0x5410, R8 ;  /* 0x0000541003067816 */ /* 0x000fe20000000008 */
[----:B------:R-:W-:Y:S01]  /*64f0*/  FFMA.FTZ R8, R51, UR6, -R32 ;  /* 0x0000000633087c23 */ /* 0x000fe20008010820 */
[--C-:B------:R-:W-:Y:S01]  /*6500*/  HSET2.LE.AND R3, R5, R12.reuse, PT ;  /* 0x0000000c05037233 */ /* 0x100fe20003803000 */
[----:B------:R-:W-:Y:S01]  /*6510*/  IMAD.MOV.U32 R51, RZ, RZ, R28 ;  /* 0x000000ffff337224 */ /* 0x000fe200078e001c */
[----:B------:R-:W-:Y:S01]  /*6520*/  F2FP.F16.F32.PACK_AB R5, R208, R214 ;  /* 0x000000d6d005723e */ /* 0x000fe200000000ff */
[----:B------:R2:W-:Y:S01]  /*6530*/  MUFU.EX2 R201, R8 ;  /* 0x0000000800c97308 */ /* 0x0005e20000000800 */
[----:B------:R-:W-:Y:S01]  /*6540*/  LOP3.LUT R11, R2, R0, RZ, 0xc0, !PT ;  /* 0x00000000020b7212 */ /* 0x000fe200078ec0ff */
[----:B------:R-:W-:Y:S01]  /*6550*/  FFMA.FTZ R2, R49, UR6, -R32 ;  /* 0x0000000631027c23 */ /* 0x000fe20008010820 */
[----:B------:R-:W-:Y:S01]  /*6560*/  LOP3.LUT R0, R4, 0xffff, RZ, 0xc0, !PT ;  /* 0x0000ffff04007812 */ /* 0x000fe200078ec0ff */
[----:B------:R-:W-:Y:S01]  /*6570*/  IMAD.MOV.U32 R49, RZ, RZ, R36 ;  /* 0x000000ffff317224 */ /* 0x000fe200078e0024 */
[----:B------:R-:W-:-:S02]  /*6580*/  HSET2.LE.AND R6, R6, R12, PT ;  /* 0x0000000c06067233 */ /* 0x000fc40003803000 */
[----:B------:R-:W-:Y:S01]  /*6590*/  SHF.R.U32.HI R0, RZ, 0x8, R0 ;  /* 0x00000008ff007819 */ /* 0x000fe20000011600 */
[----:B------:R3:W4:Y:S01]  /*65a0*/  MUFU.EX2 R198, R2 ;  /* 0x0000000200c67308 */ /* 0x0007220000000800 */
[----:B-1----:R-:W-:-:S04]  /*65b0*/  F2FP.F16.F32.PACK_AB R7, R204, R205 ;  /* 0x000000cdcc07723e */ /* 0x002fc800000000ff */
[----:B------:R-:W-:Y:S02]  /*65c0*/  LOP3.LUT R9, R7, R6, RZ, 0xc0, !PT ;  /* 0x0000000607097212 */ /* 0x000fe400078ec0ff */
[----:B------:R-:W-:Y:S02]  /*65d0*/  PRMT R6, R17, 0x5410, R18 ;  /* 0x0000541011067816 */ /* 0x000fe40000000012 */
[----:B--2---:R-:W-:Y:S02]  /*65e0*/  LOP3.LUT R8, R5, R3, RZ, 0xc0, !PT ;  /* 0x0000000305087212 */ /* 0x004fe400078ec0ff */
[----:B------:R-:W-:Y:S02]  /*65f0*/  LOP3.LUT R3, R4, 0xff, RZ, 0xc0, !PT ;  /* 0x000000ff04037812 */ /* 0x000fe400078ec0ff */
[----:B------:R-:W-:Y:S02]  /*6600*/  LOP3.LUT R5, R19, 0xff, RZ, 0xc0, !PT ;  /* 0x000000ff13057812 */ /* 0x000fe400078ec0ff */
[----:B------:R-:W-:Y:S01]  /*6610*/  PRMT R16, R3, 0x5410, R0 ;  /* 0x0000541003107816 */ /* 0x000fe20000000000 */
[--C-:B------:R-:W-:Y:S01]  /*6620*/  FFMA.FTZ R3, R105, UR6, -R15.reuse ;  /* 0x0000000669037c23 */ /* 0x100fe2000801080f */
[----:B---3--:R-:W-:Y:S01]  /*6630*/  FFMA.FTZ R2, R106, UR6, -R15 ;  /* 0x000000066a027c23 */ /* 0x008fe2000801080f */
[----:B------:R-:W-:Y:S01]  /*6640*/  SHF.R.U32.HI R0, RZ, 0x18, R4 ;  /* 0x00000018ff007819 */ /* 0x000fe20000011604 */
[----:B------:R-:W-:Y:S01]  /*6650*/  HMMA.16816.F32 R40, R8, R92, RZ ;  /* 0x0000005c0828723c */ /* 0x000fe200000018ff */
[----:B------:R1:W-:Y:S01]  /*6660*/  MUFU.EX2 R196, R3 ;  /* 0x0000000300c47308 */ /* 0x0003e20000000800 */
[----:B------:R-:W-:Y:S01]  /*6670*/  PRMT R5, R5, 0x5410, R21 ;  /* 0x0000541005057816 */ /* 0x000fe20000000015 */
[----:B------:R-:W-:-:S02]  /*6680*/  IMAD.MOV.U32 R92, RZ, RZ, R30 ;  /* 0x000000ffff5c7224 */ /* 0x000fc400078e001e */
[----:B------:R-:W-:Y:S02]  /*6690*/  IMAD.MOV.U32 R105, RZ, RZ, R31 ;  /* 0x000000ffff697224 */ /* 0x000fe400078e001f */
[----:B------:R-:W-:Y:S01]  /*66a0*/  IMAD.MOV.U32 R106, RZ, RZ, R174 ;  /* 0x000000ffff6a7224 */ /* 0x000fe200078e00ae */
[C---:B------:R-:W-:Y:S01]  /*66b0*/  HMMA.16816.F32 R44, R8.reuse, R94, RZ ;  /* 0x0000005e082c723c */ /* 0x040fe200000018ff */
[----:B------:R2:W3:Y:S01]  /*66c0*/  MUFU.EX2 R197, R2 ;  /* 0x0000000200c57308 */ /* 0x0004e20000000800 */
[----:B------:R-:W-:Y:S02]  /*66d0*/  IMAD.MOV.U32 R95, RZ, RZ, R29 ;  /* 0x000000ffff5f7224 */ /* 0x000fe400078e001d */
[----:B------:R-:W-:Y:S02]  /*66e0*/  IMAD.MOV.U32 R93, RZ, RZ, R55 ;  /* 0x000000ffff5d7224 */ /* 0x000fe400078e0037 */
[----:B------:R-:W-:Y:S02]  /*66f0*/  IMAD.MOV.U32 R94, RZ, RZ, R61 ;  /* 0x000000ffff5e7224 */ /* 0x000fe400078e003d */
[----:B------:R-:W-:Y:S01]  /*6700*/  HMMA.16816.F32 R28, R8, R112, RZ ;  /* 0x00000070081c723c */ /* 0x000fe200000018ff */
[----:B------:R-:W-:-:S02]  /*6710*/  IMAD.MOV.U32 R113, RZ, RZ, R173 ;  /* 0x000000ffff717224 */ /* 0x000fc400078e00ad */
[----:B-1----:R-:W-:Y:S01]  /*6720*/  FFMA.FTZ R3, R145, UR6, -R15 ;  /* 0x0000000691037c23 */ /* 0x002fe2000801080f */
[----:B------:R-:W-:Y:S02]  /*6730*/  IMAD.MOV.U32 R145, RZ, RZ, R63 ;  /* 0x000000ffff917224 */ /* 0x000fe400078e003f */
[----:B------:R-:W-:Y:S01]  /*6740*/  IMAD.MOV.U32 R112, RZ, RZ, R165 ;  /* 0x000000ffff707224 */ /* 0x000fe200078e00a5 */
[----:B------:R1:W-:Y:S01]  /*6750*/  MUFU.EX2 R173, R3 ;  /* 0x0000000300ad7308 */ /* 0x0003e20000000800 */
[----:B------:R-:W-:Y:S01]  /*6760*/  HMMA.16816.F32 R36, R8, R116, RZ ;  /* 0x000000740824723c */ /* 0x000fe200000018ff */
[----:B------:R-:W-:Y:S01]  /*6770*/  IMAD.MOV.U32 R117, RZ, RZ, R53 ;  /* 0x000000ffff757224 */ /* 0x000fe200078e0035 */
[----:B--2---:R-:W-:Y:S01]  /*6780*/  PRMT R2, R4, 0x7632, R2 ;  /* 0x0000763204027816 */ /* 0x004fe20000000002 */
[----:B------:R-:W-:Y:S01]  /*6790*/  IMAD.MOV.U32 R116, RZ, RZ, R54 ;  /* 0x000000ffff747224 */ /* 0x000fe200078e0036 */
[----:B------:R-:W-:Y:S02]  /*67a0*/  LOP3.LUT R4, R6, 0xff00ff, RZ, 0xc0, !PT ;  /* 0x00ff00ff06047812 */ /* 0x000fe400078ec0ff */
[----:B------:R-:W-:-:S02]  /*67b0*/  LOP3.LUT R2, R2, 0xff, RZ, 0xc0, !PT ;  /* 0x000000ff02027812 */ /* 0x000fc400078ec0ff */
[C---:B------:R-:W-:Y:S01]  /*67c0*/  HMMA.16816.F32 R52, R8.reuse, R118, RZ ;  /* 0x000000760834723c */ /* 0x040fe200000018ff */
[----:B------:R-:W-:Y:S01]  /*67d0*/  IMAD.MOV.U32 R118, RZ, RZ, R66 ;  /* 0x000000ffff767224 */ /* 0x000fe200078e0042 */
[----:B------:R-:W-:Y:S01]  /*67e0*/  PRMT R13, R2, 0x5410, R0 ;  /* 0x00005410020d7816 */ /* 0x000fe20000000000 */
[----:B------:R-:W-:Y:S01]  /*67f0*/  FFMA.FTZ R2, R144, UR6, -R15 ;  /* 0x0000000690027c23 */ /* 0x000fe2000801080f */
[----:B------:R-:W-:Y:S01]  /*6800*/  HSET2.LE.AND R0, R5, R12, PT ;  /* 0x0000000c05007233 */ /* 0x000fe20003803000 */
[----:B------:R-:W-:Y:S02]  /*6810*/  IMAD.MOV.U32 R119, RZ, RZ, R67 ;  /* 0x000000ffff777224 */ /* 0x000fe400078e0043 */
[----:B------:R4:W2:Y:S01]  /*6820*/  MUFU.EX2 R174, R2 ;  /* 0x0000000200ae7308 */ /* 0x0008a20000000800 */
[----:B------:R-:W-:Y:S01]  /*6830*/  IMAD.MOV.U32 R144, RZ, RZ, R62 ;  /* 0x000000ffff907224 */ /* 0x000fe200078e003e */
[----:B------:R-:W-:Y:S01]  /*6840*/  HMMA.16816.F32 R24, R8, R124, RZ ;  /* 0x0000007c0818723c */ /* 0x000fe200000018ff */
[----:B------:R-:W-:-:S02]  /*6850*/  IMAD.MOV.U32 R124, RZ, RZ, R70 ;  /* 0x000000ffff7c7224 */ /* 0x000fc400078e0046 */
[----:B------:R-:W-:Y:S02]  /*6860*/  IMAD.MOV.U32 R125, RZ, RZ, R71 ;  /* 0x000000ffff7d7224 */ /* 0x000fe400078e0047 */
[----:B-1----:R-:W-:Y:S02]  /*6870*/  IMAD.MOV.U32 R3, RZ, RZ, R143 ;  /* 0x000000ffff037224 */ /* 0x002fe400078e008f */
[----:B------:R-:W-:Y:S01]  /*6880*/  IMAD.MOV.U32 R143, RZ, RZ, R146 ;  /* 0x000000ffff8f7224 */ /* 0x000fe200078e0092 */
[----:B------:R-:W-:Y:S01]  /*6890*/  HMMA.16816.F32 R60, R8, R114, RZ ;  /* 0x00000072083c723c */ /* 0x000fe200000018ff */
[----:B------:R-:W-:Y:S02]  /*68a0*/  IMAD.MOV.U32 R114, RZ, RZ, R68 ;  /* 0x000000ffff727224 */ /* 0x000fe400078e0044 */
[----:B------:R-:W-:Y:S01]  /*68b0*/  IMAD.MOV.U32 R115, RZ, RZ, R69 ;  /* 0x000000ffff737224 */ /* 0x000fe200078e0045 */
[----:B----4-:R-:W-:-:S04]  /*68c0*/  F2FP.F16.F32.PACK_AB R2, R198, R201 ;  /* 0x000000c9c602723e */ /* 0x010fc800000000ff */
[C---:B------:R-:W-:Y:S01]  /*68d0*/  HMMA.16816.F32 R64, R8.reuse, R126, RZ ;  /* 0x0000007e0840723c */ /* 0x040fe200000018ff */
[----:B------:R-:W-:Y:S01]  /*68e0*/  IMAD.MOV.U32 R126, RZ, RZ, R22 ;  /* 0x000000ffff7e7224 */ /* 0x000fe200078e0016 */
[----:B------:R-:W-:Y:S01]  /*68f0*/  LOP3.LUT R6, R2, R0, RZ, 0xc0, !PT ;  /* 0x0000000002067212 */ /* 0x000fe200078ec0ff */
[----:B------:R-:W-:Y:S01]  /*6900*/  IMAD.MOV.U32 R127, RZ, RZ, R23 ;  /* 0x000000ffff7f7224 */ /* 0x000fe200078e0017 */
[----:B------:R-:W-:Y:S02]  /*6910*/  HSET2.LE.AND R0, R4, R12, PT ;  /* 0x0000000c04007233 */ /* 0x000fe40003803000 */
[----:B---3--:R-:W-:Y:S02]  /*6920*/  F2FP.F16.F32.PACK_AB R2, R196, R197 ;  /* 0x000000c5c402723e */ /* 0x008fe400000000ff */
[----:B------:R-:W-:Y:S02]  /*6930*/  HMMA.16816.F32 R20, R8, R128, RZ ;  /* 0x000000800814723c */ /* 0x000fe400000018ff */
[----:B------:R-:W-:-:S02]  /*6940*/  LOP3.LUT R7, R2, R0, RZ, 0xc0, !PT ;  /* 0x0000000002077212 */ /* 0x000fc400078ec0ff */
[--C-:B------:R-:W-:Y:S02]  /*6950*/  HSET2.LE.AND R0, R16, R12.reuse, PT ;  /* 0x0000000c10007233 */ /* 0x100fe40003803000 */
[----:B------:R-:W-:Y:S02]  /*6960*/  F2FP.F16.F32.PACK_AB R2, R199, R200 ;  /* 0x000000c8c702723e */ /* 0x000fe400000000ff */
[----:B------:R-:W-:Y:S02]  /*6970*/  HMMA.16816.F32 R16, R8, R132, RZ ;  /* 0x000000840810723c */ /* 0x000fe400000018ff */
[----:B------:R-:W-:Y:S02]  /*6980*/  LOP3.LUT R4, R2, R0, RZ, 0xc0, !PT ;  /* 0x0000000002047212 */ /* 0x000fe400078ec0ff */
[----:B------:R-:W-:Y:S02]  /*6990*/  HSET2.LE.AND R0, R13, R12, PT ;  /* 0x0000000c0d007233 */ /* 0x000fe40003803000 */
[----:B--2---:R-:W-:-:S02]  /*69a0*/  F2FP.F16.F32.PACK_AB R2, R173, R174 ;  /* 0x000000aead02723e */ /* 0x004fc400000000ff */
[----:B------:R-:W-:Y:S01]  /*69b0*/  HMMA.16816.F32 R56, R8, R130, RZ ;  /* 0x000000820838723c */ /* 0x000fe200000018ff */
[--C-:B------:R-:W-:Y:S02]  /*69c0*/  SHF.R.U32.HI R13, RZ, 0x5, R213.reuse ;  /* 0x00000005ff0d7819 */ /* 0x100fe400000116d5 */
[----:B------:R-:W-:Y:S02]  /*69d0*/  LOP3.LUT R5, R2, R0, RZ, 0xc0, !PT ;  /* 0x0000000002057212 */ /* 0x000fe400078ec0ff */
[----:B------:R-:W-:-:S03]  /*69e0*/  SHF.R.U32.HI R2, RZ, 0x5, R213 ;  /* 0x00000005ff027819 */ /* 0x000fc600000116d5 */
[----:B------:R-:W-:Y:S01]  /*69f0*/  HMMA.16816.F32 R68, R8, R134, RZ ;  /* 0x000000860844723c */ /* 0x000fe200000018ff */
[----:B------:R-:W-:Y:S02]  /*6a00*/  IMAD.MOV.U32 R8, RZ, RZ, R144 ;  /* 0x000000ffff087224 */ /* 0x000fe400078e0090 */
[----:B------:R-:W-:Y:S02]  /*6a10*/  IMAD.MOV.U32 R9, RZ, RZ, R145 ;  /* 0x000000ffff097224 */ /* 0x000fe400078e0091 */
[----:B------:R-:W-:Y:S02]  /*6a20*/  IMAD.MOV.U32 R10, RZ, RZ, R118 ;  /* 0x000000ffff0a7224 */ /* 0x000fe400078e0076 */
[----:B------:R-:W-:Y:S01]  /*6a30*/  IMAD.MOV.U32 R11, RZ, RZ, R119 ;  /* 0x000000ffff0b7224 */ /* 0x000fe200078e0077 */
[----:B------:R-:W-:Y:S01]  /*6a40*/  HMMA.16816.F32 R72, R4, R96, R40 ;  /* 0x000000600448723c */ /* 0x000fe20000001828 */
[----:B------:R-:W-:Y:S01]  /*6a50*/  IMAD.MOV.U32 R40, RZ, RZ, R8 ;  /* 0x000000ffff287224 */ /* 0x000fe200078e0008 */
[----:B------:R-:W1:Y:S01]  /*6a60*/  S2R R96, SR_CTAID.X ;  /* 0x0000000000607919 */ /* 0x000e620000002500 */
[----:B------:R-:W-:-:S02]  /*6a70*/  IMAD.MOV.U32 R43, RZ, RZ, R115 ;  /* 0x000000ffff2b7224 */ /* 0x000fc400078e0073 */
[----:B------:R-:W-:Y:S01]  /*6a80*/  IMAD.MOV.U32 R42, RZ, RZ, R114 ;  /* 0x000000ffff2a7224 */ /* 0x000fe200078e0072 */
[----:B------:R-:W2:Y:S01]  /*6a90*/  S2R R8, SR_CTAID.X ;  /* 0x0000000000087919 */ /* 0x000ea20000002500 */
[----:B------:R-:W-:Y:S01]  /*6aa0*/  IMAD.MOV.U32 R41, RZ, RZ, R9 ;  /* 0x000000ffff297224 */ /* 0x000fe200078e0009 */
[----:B------:R-:W-:Y:S01]  /*6ab0*/  LOP3.LUT R0, R227, UR7, R43, 0x96, !PT ;  /* 0x00000007e3007c12 */ /* 0x000fe2000f8e962b */
[C---:B------:R-:W-:Y:S01]  /*6ac0*/  HMMA.16816.F32 R128, R4.reuse, R108, R36 ;  /* 0x0000006c0480723c */ /* 0x040fe20000001824 */
[----:B------:R-:W-:Y:S02]  /*6ad0*/  IMAD.MOV.U32 R42, RZ, RZ, R10 ;  /* 0x000000ffff2a7224 */ /* 0x000fe400078e000a */
[----:B------:R-:W-:Y:S02]  /*6ae0*/  IMAD.MOV.U32 R43, RZ, RZ, R11 ;  /* 0x000000ffff2b7224 */ /* 0x000fe400078e000b */
[----:B------:R-:W-:Y:S02]  /*6af0*/  IMAD.MOV.U32 R108, RZ, RZ, R126 ;  /* 0x000000ffff6c7224 */ /* 0x000fe400078e007e */
[----:B------:R-:W-:Y:S01]  /*6b00*/  IMAD.MOV.U32 R109, RZ, RZ, R127 ;  /* 0x000000ffff6d7224 */ /* 0x000fe200078e007f */
[----:B------:R-:W-:Y:S01]  /*6b10*/  HMMA.16816.F32 R132, R4, R84, R20 ;  /* 0x000000540484723c */ /* 0x000fe20000001814 */
[----:B------:R-:W-:-:S04]  /*6b20*/  IMAD.WIDE.U32 R10, R0, -0x326172a9, RZ ;  /* 0xcd9e8d57000a7825 */ /* 0x000fc800078e00ff */
[----:B------:R-:W-:Y:S01]  /*6b30*/  IMAD.MOV.U32 R126, RZ, RZ, R116 ;  /* 0x000000ffff7e7224 */ /* 0x000fe200078e0074 */
[----:B------:R-:W-:Y:S01]  /*6b40*/  LOP3.LUT R0, R153, R10, R109, 0x96, !PT ;  /* 0x0000000a99007212 */ /* 0x000fe200078e966d */
[----:B------:R-:W-:Y:S01]  /*6b50*/  IMAD.MOV.U32 R36, RZ, RZ, R124 ;  /* 0x000000ffff247224 */ /* 0x000fe200078e007c */
[C---:B------:R-:W-:Y:S01]  /*6b60*/  HMMA.16816.F32 R64, R4.reuse, R90, R64 ;  /* 0x0000005a0440723c */ /* 0x040fe20000001840 */
[----:B------:R-:W-:Y:S02]  /*6b70*/  IMAD.MOV.U32 R127, RZ, RZ, R117 ;  /* 0x000000ffff7f7224 */ /* 0x000fe400078e0075 */
[----:B------:R-:W-:Y:S02]  /*6b80*/  IMAD.MOV.U32 R37, RZ, RZ, R125 ;  /* 0x000000ffff257224 */ /* 0x000fe400078e007d */
[----:B------:R-:W-:Y:S02]  /*6b90*/  IMAD.MOV.U32 R124, RZ, RZ, R141 ;  /* 0x000000ffff7c7224 */ /* 0x000fe400078e008d */
[----:B------:R-:W-:Y:S01]  /*6ba0*/  IMAD.MOV.U32 R39, RZ, RZ, R41 ;  /* 0x000000ffff277224 */ /* 0x000fe200078e0029 */
[----:B------:R-:W-:Y:S01]  /*6bb0*/  HMMA.16816.F32 R56, R4, R86, R56 ;  /* 0x000000560438723c */ /* 0x000fe20000001838 */
[----:B-1----:R-:W-:-:S02]  /*6bc0*/  IMAD R96, R96, 0x8, R2 ;  /* 0x0000000860607824 */ /* 0x002fc400078e0202 */
[----:B------:R-:W-:Y:S02]  /*6bd0*/  IMAD.MOV.U32 R125, RZ, RZ, R142 ;  /* 0x000000ffff7d7224 */ /* 0x000fe400078e008e */
[----:B--2---:R-:W-:Y:S02]  /*6be0*/  IMAD R8, R8, 0x8, R13 ;  /* 0x0000000808087824 */ /* 0x004fe400078e020d */
[----:B------:R-:W-:Y:S01]  /*6bf0*/  IMAD.WIDE.U32 R96, R96, -0x326172a9, RZ ;  /* 0xcd9e8d5760607825 */ /* 0x000fe200078e00ff */
[----:B------:R-:W-:Y:S01]  /*6c00*/  HMMA.16816.F32 R116, R4, R88, R24 ;  /* 0x000000580474723c */ /* 0x000fe20000001818 */
[----:B------:R-:W-:Y:S02]  /*6c10*/  LDSM.16.MT88.4 R24, [R50+0x800] ;  /* 0x000800003218783b */ /* 0x000fe40000004200 */
[----:B------:R-:W-:Y:S01]  /*6c20*/  VIADD R8, R8, 0x4 ;  /* 0x0000000408087836 */ /* 0x000fe20000000000 */
[----:B------:R-:W-:Y:S01]  /*6c30*/  LOP3.LUT R2, R152, R96, R11, 0x96, !PT ;  /* 0x0000006098027212 */ /* 0x000fe200078e960b */
[----:B------:R-:W-:-:S02]  /*6c40*/  IMAD.MOV.U32 R41, RZ, RZ, R43 ;  /* 0x000000ffff297224 */ /* 0x000fc400078e002b */
[----:B------:R-:W-:Y:S01]  /*6c50*/  IMAD.WIDE.U32 R8, R8, -0x326172a9, RZ ;  /* 0xcd9e8d5708087825 */ /* 0x000fe200078e00ff */
[----:B------:R-:W-:Y:S01]  /*6c60*/  LOP3.LUT R9, R153, R10, R37, 0x96, !PT ;  /* 0x0000000a99097212 */ /* 0x000fe200078e9625 */
[C---:B------:R-:W-:Y:S02]  /*6c70*/  HMMA.16816.F32 R96, R4.reuse, R98, R44 ;  /* 0x000000620460723c */ /* 0x040fe4000000182c */
[----:B------:R-:W-:Y:S01]  /*6c80*/  IMAD.MOV.U32 R43, RZ, RZ, R126 ;  /* 0x000000ffff2b7224 */ /* 0x000fe200078e007e */
[----:B------:R-:W-:Y:S01]  /*6c90*/  LOP3.LUT R8, R152, R8, R11, 0x96, !PT ;  /* 0x0000000898087212 */ /* 0x000fe200078e960b */
[----:B------:R-:W-:Y:S02]  /*6ca0*/  IMAD.MOV.U32 R126, RZ, RZ, R127 ;  /* 0x000000ffff7e7224 */ /* 0x000fe400078e007f */
[----:B------:R-:W-:Y:S02]  /*6cb0*/  IMAD.MOV.U32 R127, RZ, RZ, R124 ;  /* 0x000000ffff7f7224 */ /* 0x000fe400078e007c */
[----:B------:R-:W-:Y:S01]  /*6cc0*/  IMAD.MOV.U32 R124, RZ, RZ, R125 ;  /* 0x000000ffff7c7224 */ /* 0x000fe200078e007d */
[----:B------:R-:W-:Y:S01]  /*6cd0*/  HMMA.16816.F32 R68, R4, R82, R68 ;  /* 0x000000520444723c */ /* 0x000fe20000001844 */
[----:B------:R-:W-:-:S02]  /*6ce0*/  IMAD.MOV.U32 R125, RZ, RZ, R3 ;  /* 0x000000ffff7d7224 */ /* 0x000fc400078e0003 */
[----:B------:R-:W-:Y:S02]  /*6cf0*/  IMAD.MOV.U32 R38, RZ, RZ, R40 ;  /* 0x000000ffff267224 */ /* 0x000fe400078e0028 */
[----:B------:R-:W-:-:S04]  /*6d00*/  IMAD.WIDE.U32 R2, R2, -0x2daee0ad, RZ ;  /* 0xd2511f5302027825 */ /* 0x000fc800078e00ff */
[----:B------:R-:W-:Y:S01]  /*6d10*/  IMAD.WIDE.U32 R10, R0, -0x2daee0ad, RZ ;  /* 0xd2511f53000a7825 */ /* 0x000fe200078e00ff */
[----:B------:R-:W-:-:S03]  /*6d20*/  LOP3.LUT R0, R157, R38, R3, 0x96, !PT ;  /* 0x000000269d007212 */ /* 0x000fc600078e9603 */
[----:B------:R-:W-:Y:S01]  /*6d30*/  IMAD.MOV.U32 R40, RZ, RZ, R42 ;  /* 0x000000ffff287224 */ /* 0x000fe200078e002a */
[----:B------:R-:W-:Y:S01]  /*6d40*/  LOP3.LUT R13, R154, R2, R11, 0x96, !PT ;  /* 0x000000029a0d7212 */ /* 0x000fe200078e960b */
[----:B------:R-:W-:-:S04]  /*6d50*/  IMAD.WIDE.U32 R2, R8, -0x2daee0ad, RZ ;  /* 0xd2511f5308027825 */ /* 0x000fc800078e00ff */
[----:B------:R-:W-:Y:S01]  /*6d60*/  IMAD.WIDE.U32 R8, R9, -0x2daee0ad, RZ ;  /* 0xd2511f5309087825 */ /* 0x000fe200078e00ff */
[----:B------:R-:W-:-:S03]  /*6d70*/  LOP3.LUT R3, R157, R40, R3, 0x96, !PT ;  /* 0x000000289d037212 */ /* 0x000fc600078e9603 */
[----:B------:R-:W-:Y:S01]  /*6d80*/  IMAD.MOV.U32 R114, RZ, RZ, R159 ;  /* 0x000000ffff727224 */ /* 0x000fe200078e009f */
[----:B------:R-:W-:Y:S01]  /*6d90*/  LOP3.LUT R9, R154, R2, R9, 0x96, !PT ;  /* 0x000000029a097212 */ /* 0x000fe200078e9609 */
[----:B------:R-:W-:Y:S02]  /*6da0*/  IMAD.MOV.U32 R115, RZ, RZ, R167 ;  /* 0x000000ffff737224 */ /* 0x000fe400078e00a7 */
[----:B------:R-:W-:Y:S02]  /*6db0*/  IMAD.MOV.U32 R159, RZ, RZ, R166 ;  /* 0x000000ffff9f7224 */ /* 0x000fe400078e00a6 */
[----:B------:R-:W-:Y:S02]  /*6dc0*/  IMAD.MOV.U32 R141, RZ, RZ, R164 ;  /* 0x000000ffff8d7224 */ /* 0x000fe400078e00a4 */
[----:B------:R-:W-:Y:S01]  /*6dd0*/  HMMA.16816.F32 R164, R4, R80, R16 ;  /* 0x0000005004a4723c */ /* 0x000fe20000001810 */
[----:B------:R-:W-:-:S04]  /*6de0*/  IMAD.WIDE.U32 R16, R0, -0x326172a9, RZ ;  /* 0xcd9e8d5700107825 */ /* 0x000fc800078e00ff */
[----:B------:R-:W-:Y:S01]  /*6df0*/  IMAD.WIDE.U32 R2, R3, -0x326172a9, RZ ;  /* 0xcd9e8d5703027825 */ /* 0x000fe200078e00ff */
[----:B------:R-:W-:-:S03]  /*6e00*/  LOP3.LUT R0, R155, R108, R17, 0x96, !PT ;  /* 0x0000006c9b007212 */ /* 0x000fc600078e9611 */
[----:B------:R-:W-:Y:S01]  /*6e10*/  IMAD.MOV.U32 R81, RZ, RZ, R94 ;  /* 0x000000ffff517224 */ /* 0x000fe200078e005e */
[----:B------:R-:W-:Y:S01]  /*6e20*/  LOP3.LUT R3, R155, R36, R3, 0x96, !PT ;  /* 0x000000249b037212 */ /* 0x000fe200078e9603 */
[----:B------:R-:W-:-:S04]  /*6e30*/  IMAD.WIDE.U32 R18, R0, -0x2daee0ad, RZ ;  /* 0xd2511f5300127825 */ /* 0x000fc800078e00ff */
[----:B------:R-:W-:Y:S01]  /*6e40*/  FFMA.FTZ R0, R151, UR6, -R32 ;  /* 0x0000000697007c23 */ /* 0x000fe20008010820 */
[----:B------:R-:W-:Y:S01]  /*6e50*/  IMAD.WIDE.U32 R20, R3, -0x2daee0ad, RZ ;  /* 0xd2511f5303147825 */ /* 0x000fe200078e00ff */
[----:B------:R-:W-:-:S03]  /*6e60*/  LOP3.LUT R11, R156, R10, R19, 0x96, !PT ;  /* 0x0000000a9c0b7212 */ /* 0x000fc600078e9613 */
[----:B------:R-:W-:Y:S01]  /*6e70*/  IMAD.MOV.U32 R153, RZ, RZ, R95 ;  /* 0x000000ffff997224 */ /* 0x000fe200078e005f */
[----:B------:R-:W-:Y:S01]  /*6e80*/  LOP3.LUT R10, R156, R8, R21, 0x96, !PT ;  /* 0x000000089c0a7212 */ /* 0x000fe200078e9615 */
[----:B------:R-:W-:Y:S02]  /*6e90*/  IMAD.MOV.U32 R154, RZ, RZ, R92 ;  /* 0x000000ffff9a7224 */ /* 0x000fe400078e005c */
[----:B------:R-:W-:Y:S02]  /*6ea0*/  IMAD.MOV.U32 R155, RZ, RZ, R93 ;  /* 0x000000ffff9b7224 */ /* 0x000fe400078e005d */
[----:B------:R-:W-:Y:S01]  /*6eb0*/  HMMA.16816.F32 R92, R4, R122, R60 ;  /* 0x0000007a045c723c */ /* 0x000fe2000000183c */
[----:B------:R-:W-:Y:S02]  /*6ec0*/  IMAD.MOV.U32 R61, RZ, RZ, R49 ;  /* 0x000000ffff3d7224 */ /* 0x000fe400078e0031 */
[----:B------:R-:W-:Y:S02]  /*6ed0*/  IMAD.MOV.U32 R60, RZ, RZ, R48 ;  /* 0x000000ffff3c7224 */ /* 0x000fe400078e0030 */
[----:B------:R-:W-:-:S04]  /*6ee0*/  IMAD.WIDE.U32 R48, R13, -0x326172a9, RZ ;  /* 0xcd9e8d570d307825 */ /* 0x000fc800078e00ff */
[----:B------:R-:W-:Y:S01]  /*6ef0*/  IMAD.WIDE.U32 R46, R9, -0x326172a9, RZ ;  /* 0xcd9e8d57092e7825 */ /* 0x000fe200078e00ff */
[----:B------:R-:W-:-:S03]  /*6f00*/  LOP3.LUT R3, R158, R16, R49, 0x96, !PT ;  /* 0x000000109e037212 */ /* 0x000fc600078e9631 */
[----:B------:R-:W-:Y:S01]  /*6f10*/  IMAD.MOV.U32 R156, RZ, RZ, R105 ;  /* 0x000000ffff9c7224 */ /* 0x000fe200078e0069 */
[----:B------:R-:W-:Y:S01]  /*6f20*/  LOP3.LUT R2, R158, R2, R47, 0x96, !PT ;  /* 0x000000029e027212 */ /* 0x000fe200078e962f */
[----:B------:R1:W-:Y:S01]  /*6f30*/  MUFU.EX2 R105, R0 ;  /* 0x0000000000697308 */ /* 0x0003e20000000800 */
[----:B------:R-:W-:Y:S02]  /*6f40*/  IMAD.MOV.U32 R142, RZ, RZ, R147 ;  /* 0x000000ffff8e7224 */ /* 0x000fe400078e0093 */
[----:B------:R-:W-:Y:S01]  /*6f50*/  IMAD.MOV.U32 R158, RZ, RZ, R106 ;  /* 0x000000ffff9e7224 */ /* 0x000fe200078e006a */
[----:B------:R-:W-:Y:S01]  /*6f60*/  HMMA.16816.F32 R144, R4, R120, R28 ;  /* 0x000000780490723c */ /* 0x000fe2000000181c */
[----:B------:R-:W-:Y:S01]  /*6f70*/  IMAD.MOV.U32 R151, RZ, RZ, R140 ;  /* 0x000000ffff977224 */ /* 0x000fe200078e008c */
[----:B------:R-:W2:Y:S01]  /*6f80*/  LDSM.16.MT88.4 R28, [R212+0xb800] ;  /* 0x00b80000d41c783b */ /* 0x000ea20000004200 */
[----:B------:R-:W-:Y:S02]  /*6f90*/  IMAD.MOV.U32 R140, RZ, RZ, R141 ;  /* 0x000000ffff8c7224 */ /* 0x000fe400078e008d */
[----:B------:R-:W-:-:S02]  /*6fa0*/  IMAD.MOV.U32 R141, RZ, RZ, R142 ;  /* 0x000000ffff8d7224 */ /* 0x000fc400078e008e */
[----:B------:R-:W-:Y:S02]  /*6fb0*/  IMAD.MOV.U32 R39, RZ, RZ, R127 ;  /* 0x000000ffff277224 */ /* 0x000fe400078e007f */
[----:B------:R-:W-:Y:S02]  /*6fc0*/  IMAD.MOV.U32 R142, RZ, RZ, R143 ;  /* 0x000000ffff8e7224 */ /* 0x000fe400078e008f */
[----:B------:R-:W-:Y:S02]  /*6fd0*/  IMAD.MOV.U32 R127, RZ, RZ, R114 ;  /* 0x000000ffff7f7224 */ /* 0x000fe400078e0072 */
[----:B-1----:R-:W-:Y:S01]  /*6fe0*/  FFMA.FTZ R0, R149, UR6, -R32 ;  /* 0x0000000695007c23 */ /* 0x002fe20008010820 */
[----:B------:R-:W-:Y:S02]  /*6ff0*/  IMAD.MOV.U32 R143, RZ, RZ, R107 ;  /* 0x000000ffff8f7224 */ /* 0x000fe400078e006b */
[----:B------:R-:W-:Y:S01]  /*7000*/  IMAD.MOV.U32 R40, RZ, RZ, R124 ;  /* 0x000000ffff287224 */ /* 0x000fe200078e007c */
[----:B------:R1:W-:Y:S01]  /*7010*/  MUFU.EX2 R106, R0 ;  /* 0x00000000006a7308 */ /* 0x0003e20000000800 */
[----:B------:R-:W-:-:S02]  /*7020*/  IMAD.MOV.U32 R41, RZ, RZ, R125 ;  /* 0x000000ffff297224 */ /* 0x000fc400078e007d */
[----:B------:R-:W-:Y:S02]  /*7030*/  IMAD.MOV.U32 R91, RZ, RZ, R127 ;  /* 0x000000ffff5b7224 */ /* 0x000fe400078e007f */
[----:B------:R-:W-:Y:S02]  /*7040*/  IMAD.MOV.U32 R124, RZ, RZ, R115 ;  /* 0x000000ffff7c7224 */ /* 0x000fe400078e0073 */
[----:B------:R-:W-:Y:S02]  /*7050*/  IMAD.MOV.U32 R125, RZ, RZ, R112 ;  /* 0x000000ffff7d7224 */ /* 0x000fe400078e0070 */
[----:B------:R-:W-:Y:S02]  /*7060*/  IMAD.MOV.U32 R42, RZ, RZ, R113 ;  /* 0x000000ffff2a7224 */ /* 0x000fe400078e0071 */
[----:B------:R-:W-:Y:S01]  /*7070*/  IMAD.MOV.U32 R127, RZ, RZ, R172 ;  /* 0x000000ffff7f7224 */ /* 0x000fe200078e00ac */
[----:B------:R-:W-:Y:S01]  /*7080*/  HMMA.16816.F32 R112, R4, R110, R52 ;  /* 0x0000006e0470723c */ /* 0x000fe20000001834 */
[----:B------:R-:W-:-:S04]  /*7090*/  IMAD.WIDE.U32 R52, R3, -0x2daee0ad, RZ ;  /* 0xd2511f5303347825 */ /* 0x000fc800078e00ff */
[----:B-1----:R-:W-:Y:S01]  /*70a0*/  FFMA.FTZ R0, R150, UR6, -R32 ;  /* 0x0000000696007c23 */ /* 0x002fe20008010820 */
[----:B------:R-:W-:-:S04]  /*70b0*/  IMAD.WIDE.U32 R44, R2, -0x2daee0ad, RZ ;  /* 0xd2511f53022c7825 */ /* 0x000fc800078e00ff */
[----:B------:R-:W-:Y:S01]  /*70c0*/  FFMA.FTZ R2, R137, UR6, -R15 ;  /* 0x0000000689027c23 */ /* 0x000fe2000801080f */
[----:B------:R1:W-:Y:S01]  /*70d0*/  MUFU.EX2 R107, R0 ;  /* 0x00000000006b7308 */ /* 0x0003e20000000800 */
[----:B------:R-:W-:Y:S01]  /*70e0*/  IMAD.MOV.U32 R88, RZ, RZ, R40 ;  /* 0x000000ffff587224 */ /* 0x000fe200078e0028 */
[----:B------:R-:W-:Y:S01]  /*70f0*/  LOP3.LUT R3, R160, R20, R45, 0x96, !PT ;  /* 0x00000014a0037212 */ /* 0x000fe200078e962d */
[----:B------:R-:W-:Y:S02]  /*7100*/  IMAD.MOV.U32 R152, RZ, RZ, R41 ;  /* 0x000000ffff987224 */ /* 0x000fe400078e0029 */
[----:B------:R-:W-:-:S03]  /*7110*/  IMAD.WIDE.U32 R40, R10, -0x326172a9, RZ ;  /* 0xcd9e8d570a287825 */ /* 0x000fc600078e00ff */
[----:B------:R3:W-:Y:S01]  /*7120*/  MUFU.EX2 R85, R2 ;  /* 0x0000000200557308 */ /* 0x0007e20000000800 */
[----:B------:R-:W-:Y:S02]  /*7130*/  IMAD.MOV.U32 R80, RZ, RZ, R42 ;  /* 0x000000ffff507224 */ /* 0x000fe400078e002a */
[----:B------:R-:W-:Y:S02]  /*7140*/  IMAD.MOV.U32 R63, RZ, RZ, R43 ;  /* 0x000000ffff3f7224 */ /* 0x000fe400078e002b */
[----:B------:R-:W-:-:S04]  /*7150*/  IMAD.WIDE.U32 R42, R11, -0x326172a9, RZ ;  /* 0xcd9e8d570b2a7825 */ /* 0x000fc800078e00ff */
[----:B-1----:R-:W-:Y:S01]  /*7160*/  FFMA.FTZ R0, R148, UR6, -R32 ;  /* 0x0000000694007c23 */ /* 0x002fe20008010820 */
[----:B------:R-:W-:Y:S02]  /*7170*/  IMAD.MOV.U32 R62, RZ, RZ, R126 ;  /* 0x000000ffff3e7224 */ /* 0x000fe400078e007e */
[----:B------:R-:W-:Y:S01]  /*7180*/  IMAD.MOV.U32 R90, RZ, RZ, R124 ;  /* 0x000000ffff5a7224 */ /* 0x000fe200078e007c */
[----:B------:R1:W4:Y:S01]  /*7190*/  MUFU.EX2 R172, R0 ;  /* 0x0000000000ac7308 */ /* 0x0003220000000800 */
[----:B------:R-:W-:Y:S02]  /*71a0*/  IMAD.MOV.U32 R157, RZ, RZ, R125 ;  /* 0x000000ffff9d7224 */ /* 0x000fe400078e007d */
[----:B------:R-:W-:Y:S02]  /*71b0*/  IMAD.MOV.U32 R124, RZ, RZ, R179 ;  /* 0x000000ffff7c7224 */ /* 0x000fe400078e00b3 */
[----:B---3--:R-:W-:-:S04]  /*71c0*/  IMAD.WIDE.U32 R2, R3, -0x326172a9, RZ ;  /* 0xcd9e8d5703027825 */ /* 0x008fc800078e00ff */
[----:B------:R-:W-:Y:S01]  /*71d0*/  IMAD.MOV.U32 R125, RZ, RZ, R178 ;  /* 0x000000ffff7d7224 */ /* 0x000fe200078e00b2 */
[----:B------:R-:W-:Y:S01]  /*71e0*/  PRMT R10, R2, 0x7771, RZ ;  /* 0x00007771020a7816 */ /* 0x000fe200000000ff */
[----:B------:R-:W-:Y:S02]  /*71f0*/  IMAD.MOV.U32 R126, RZ, RZ, R177 ;  /* 0x000000ffff7e7224 */ /* 0x000fe400078e00b1 */
[----:B------:R-:W-:Y:S02]  /*7200*/  IMAD.MOV.U32 R89, RZ, RZ, R39 ;  /* 0x000000ffff597224 */ /* 0x000fe400078e0027 */
[----:B------:R-:W-:Y:S01]  /*7210*/  LDSM.16.MT88.4 R36, [R50+0x2800] ;  /* 0x002800003224783b */ /* 0x000fe20000004200 */
[----:B------:R-:W-:Y:S02]  /*7220*/  IMAD.MOV.U32 R82, RZ, RZ, R154 ;  /* 0x000000ffff527224 */ /* 0x000fe400078e009a */
[----:B-1----:R-:W-:Y:S01]  /*7230*/  FFMA.FTZ R0, R138, UR6, -R15 ;  /* 0x000000068a007c23 */ /* 0x002fe2000801080f */
[----:B------:R-:W-:-:S02]  /*7240*/  IMAD.MOV.U32 R83, RZ, RZ, R153 ;  /* 0x000000ffff537224 */ /* 0x000fc400078e0099 */
[----:B------:R-:W-:Y:S01]  /*7250*/  IMAD.MOV.U32 R148, RZ, RZ, R139 ;  /* 0x000000ffff947224 */ /* 0x000fe200078e008b */
[----:B------:R1:W-:Y:S01]  /*7260*/  MUFU.EX2 R86, R0 ;  /* 0x0000000000567308 */ /* 0x0003e20000000800 */
[----:B------:R-:W-:Y:S02]  /*7270*/  IMAD.MOV.U32 R87, RZ, RZ, R136 ;  /* 0x000000ffff577224 */ /* 0x000fe400078e0088 */
[----:B------:R-:W-:Y:S02]  /*7280*/  IMAD.MOV.U32 R149, RZ, RZ, R88 ;  /* 0x000000ffff957224 */ /* 0x000fe400078e0058 */
[----:B------:R-:W-:Y:S01]  /*7290*/  IMAD.MOV.U32 R150, RZ, RZ, R89 ;  /* 0x000000ffff967224 */ /* 0x000fe200078e0059 */
[----:B-1----:R-:W-:-:S05]  /*72a0*/  LOP3.LUT R0, R160, R18, R53, 0x96, !PT ;  /* 0x00000012a0007212 */ /* 0x002fca00078e9635 */
[----:B------:R-:W-:-:S04]  /*72b0*/  IMAD.WIDE.U32 R8, R0, -0x326172a9, RZ ;  /* 0xcd9e8d5700087825 */ /* 0x000fc800078e00ff */
[----:B------:R-:W-:Y:S01]  /*72c0*/  FFMA.FTZ R0, R35, UR6, -R15 ;  /* 0x0000000623007c23 */ /* 0x000fe2000801080f */
[----:B------:R-:W-:Y:S01]  /*72d0*/  IMAD.MOV.U32 R7, RZ, RZ, R8 ;  /* 0x000000ffff077224 */ /* 0x000fe200078e0008 */
[C---:B------:R-:W-:Y:S02]  /*72e0*/  PRMT R6, R8.reuse, 0x7773, RZ ;  /* 0x0000777308067816 */ /* 0x040fe400000000ff */
[----:B------:R1:W-:Y:S01]  /*72f0*/  MUFU.EX2 R84, R0 ;  /* 0x0000000000547308 */ /* 0x0003e20000000800 */
[----:B------:R-:W-:Y:S02]  /*7300*/  PRMT R5, R8, 0x7772, RZ ;  /* 0x0000777208057816 */ /* 0x000fe400000000ff */
[----:B------:R-:W-:Y:S01]  /*7310*/  LOP3.LUT R4, R161, R42, R9, 0x96, !PT ;  /* 0x0000002aa1047212 */ /* 0x000fe200078e9609 */
[----:B------:R-:W-:Y:S01]  /*7320*/  IMAD.MOV.U32 R9, RZ, RZ, R2 ;  /* 0x000000ffff097224 */ /* 0x000fe200078e0002 */
[----:B------:R-:W-:Y:S01]  /*7330*/  PRMT R11, R5, 0x5410, R6 ;  /* 0x00005410050b7816 */ /* 0x000fe20000000006 */
[----:B------:R-:W-:Y:S01]  /*7340*/  FFMA.FTZ R5, R100, UR6, -R15 ;  /* 0x0000000664057c23 */ /* 0x000fe2000801080f */
[----:B------:R-:W-:-:S02]  /*7350*/  PRMT R6, R2, 0x7773, RZ ;  /* 0x0000777302067816 */ /* 0x000fc400000000ff */
[----:B------:R-:W-:Y:S01]  /*7360*/  PRMT R2, R2, 0x7772, RZ ;  /* 0x0000777202027816 */ /* 0x000fe200000000ff */
[----:B------:R3:W5:Y:S01]  /*7370*/  MUFU.EX2 R100, R5 ;  /* 0x0000000500647308 */ /* 0x0007620000000800 */
[----:B------:R-:W-:Y:S02]  /*7380*/  PRMT R8, R8, 0x7771, RZ ;  /* 0x0000777108087816 */ /* 0x000fe400000000ff */
[----:B------:R-:W-:Y:S02]  /*7390*/  PRMT R22, R2, 0x5410, R6 ;  /* 0x0000541002167816 */ /* 0x000fe40000000006 */
[----:B------:R-:W-:Y:S02]  /*73a0*/  SHF.R.U32.HI R2, RZ, 0x18, R4 ;  /* 0x00000018ff027819 */ /* 0x000fe40000011604 */
[----:B-1----:R-:W-:Y:S01]  /*73b0*/  LOP3.LUT R0, R161, R40, R3, 0x96, !PT ;  /* 0x00000028a1007212 */ /* 0x002fe200078e9603 */
[----:B------:R-:W-:Y:S01]  /*73c0*/  FFMA.FTZ R3, R162, UR6, -R33 ;  /* 0x00000006a2037c23 */ /* 0x000fe20008010821 */
[----:B------:R-:W-:-:S02]  /*73d0*/  LOP3.LUT R6, R4, 0xff, RZ, 0xc0, !PT ;  /* 0x000000ff04067812 */ /* 0x000fc400078ec0ff */
[----:B------:R-:W-:Y:S01]  /*73e0*/  LOP3.LUT R7, R7, 0xff, RZ, 0xc0, !PT ;  /* 0x000000ff07077812 */ /* 0x000fe200078ec0ff */
[----:B------:R1:W-:Y:S03]  /*73f0*/  MUFU.EX2 R47, R3 ;  /* 0x00000003002f7308 */ /* 0x0003e60000000800 */
[----:B------:R-:W-:Y:S01]  /*7400*/  PRMT R8, R7, 0x5410, R8 ;  /* 0x0000541007087816 */ /* 0x000fe20000000008 */
[----:B------:R-:W-:Y:S01]  /*7410*/  FFMA.FTZ R7, R163, UR6, -R33 ;  /* 0x00000006a3077c23 */ /* 0x000fe20008010821 */
[----:B---3--:R-:W-:-:S03]  /*7420*/  LOP3.LUT R5, R4, 0xffff, RZ, 0xc0, !PT ;  /* 0x0000ffff04057812 */ /* 0x008fc600078ec0ff */
[----:B------:R3:W2:Y:S01]  /*7430*/  MUFU.EX2 R54, R7 ;  /* 0x0000000700367308 */ /* 0x0006a20000000800 */
[----:B------:R-:W-:Y:S02]  /*7440*/  SHF.R.U32.HI R5, RZ, 0x8, R5 ;  /* 0x00000008ff057819 */ /* 0x000fe40000011605 */
[----:B-1----:R-:W-:Y:S01]  /*7450*/  PRMT R3, R4, 0x7632, R3 ;  /* 0x0000763204037816 */ /* 0x002fe20000000003 */
[----:B------:R-:W-:-:S03]  /*7460*/  FFMA.FTZ R4, R168, UR6, -R33 ;  /* 0x00000006a8047c23 */ /* 0x000fc60008010821 */
[----:B------:R-:W-:Y:S01]  /*7470*/  LOP3.LUT R3, R3, 0xff, RZ, 0xc0, !PT ;  /* 0x000000ff03037812 */ /* 0x000fe200078ec0ff */
[----:B------:R1:W-:Y:S03]  /*7480*/  MUFU.EX2 R53, R4 ;  /* 0x0000000400357308 */ /* 0x0003e60000000800 */
[----:B------:R-:W-:Y:S02]  /*7490*/  PRMT R16, R3, 0x5410, R2 ;  /* 0x0000541003107816 */ /* 0x000fe40000000002 */
[C---:B------:R-:W-:Y:S02]  /*74a0*/  LOP3.LUT R2, R0.reuse, 0xffff, RZ, 0xc0, !PT ;  /* 0x0000ffff00027812 */ /* 0x040fe400078ec0ff */
[----:B------:R-:W-:Y:S02]  /*74b0*/  LOP3.LUT R3, R0, 0xff, RZ, 0xc0, !PT ;  /* 0x000000ff00037812 */ /* 0x000fe400078ec0ff */
[----:B------:R-:W-:-:S02]  /*74c0*/  SHF.R.U32.HI R2, RZ, 0x8, R2 ;  /* 0x00000008ff027819 */ /* 0x000fc40000011602 */
[----:B---3--:R-:W-:Y:S02]  /*74d0*/  PRMT R7, R6, 0x5410, R5 ;  /* 0x0000541006077816 */ /* 0x008fe40000000005 */
[--C-:B------:R-:W-:Y:S02]  /*74e0*/  PRMT R20, R3, 0x5410, R2.reuse ;  /* 0x0000541003147816 */ /* 0x100fe40000000002 */
[----:B------:R-:W-:Y:S01]  /*74f0*/  PRMT R2, R0, 0x7632, R2 ;  /* 0x0000763200027816 */ /* 0x000fe20000000002 */
[----:B-1----:R-:W-:Y:S01]  /*7500*/  FFMA.FTZ R4, R170, UR6, -R33 ;  /* 0x00000006aa047c23 */ /* 0x002fe20008010821 */
[----:B------:R-:W-:Y:S02]  /*7510*/  LOP3.LUT R5, R9, 0xff, RZ, 0xc0, !PT ;  /* 0x000000ff09057812 */ /* 0x000fe400078ec0ff */
[----:B------:R-:W-:Y:S01]  /*7520*/  LOP3.LUT R3, R2, 0xff, RZ, 0xc0, !PT ;  /* 0x000000ff02037812 */ /* 0x000fe200078ec0ff */
[----:B------:R1:W-:Y:S01]  /*7530*/  MUFU.EX2 R55, R4 ;  /* 0x0000000400377308 */ /* 0x0003e20000000800 */
[----:B------:R-:W-:-:S02]  /*7540*/  LOP3.LUT R6, R11, 0xff00ff, RZ, 0xc0, !PT ;  /* 0x00ff00ff0b067812 */ /* 0x000fc400078ec0ff */
[----:B----4-:R-:W-:Y:S02]  /*7550*/  F2FP.F16.F32.PACK_AB R2, R172, R107 ;  /* 0x0000006bac02723e */ /* 0x010fe400000000ff */
[----:B------:R-:W-:Y:S01]  /*7560*/  PRMT R21, R5, 0x5410, R10 ;  /* 0x0000541005157816 */ /* 0x000fe2000000000a */
[----:B------:R-:W-:-:S04]  /*7570*/  FFMA.FTZ R5, R169, UR6, -R34 ;  /* 0x00000006a9057c23 */ /* 0x000fc80008010822 */
[----:B------:R3:W-:Y:S01]  /*7580*/  MUFU.EX2 R40, R5 ;  /* 0x0000000500287308 */ /* 0x0007e20000000800 */
[----:B-1----:R-:W-:Y:S02]  /*7590*/  SHF.R.U32.HI R4, RZ, 0x18, R0 ;  /* 0x00000018ff047819 */ /* 0x002fe40000011600 */
[--C-:B------:R-:W-:Y:S02]  /*75a0*/  HSET2.LE.AND R0, R8, R12.reuse, PT ;  /* 0x0000000c08007233 */ /* 0x100fe40003803000 */
[----:B------:R-:W-:Y:S01]  /*75b0*/  PRMT R13, R3, 0x5410, R4 ;  /* 0x00005410030d7816 */ /* 0x000fe20000000004 */
[--C-:B------:R-:W-:Y:S01]  /*75c0*/  FFMA.FTZ R4, R171, UR6, -R34.reuse ;  /* 0x00000006ab047c23 */ /* 0x100fe20008010822 */
[--C-:B------:R-:W-:Y:S02]  /*75d0*/  HSET2.LE.AND R3, R7, R12.reuse, PT ;  /* 0x0000000c07037233 */ /* 0x100fe40003803000 */
[----:B------:R-:W-:Y:S01]  /*75e0*/  LOP3.LUT R10, R2, R0, RZ, 0xc0, !PT ;  /* 0x00000000020a7212 */ /* 0x000fe200078ec0ff */
[----:B------:R1:W4:Y:S01]  /*75f0*/  MUFU.EX2 R42, R4 ;  /* 0x00000004002a7308 */ /* 0x0003220000000800 */
[----:B------:R-:W-:Y:S01]  /*7600*/  HSET2.LE.AND R0, R6, R12, PT ;  /* 0x0000000c06007233 */ /* 0x000fe20003803000 */
[----:B---3--:R-:W-:Y:S01]  /*7610*/  FFMA.FTZ R5, R175, UR6, -R34 ;  /* 0x00000006af057c23 */ /* 0x008fe20008010822 */
[----:B-----5:R-:W-:Y:S01]  /*7620*/  F2FP.F16.F32.PACK_AB R2, R100, R84 ;  /* 0x000000546402723e */ /* 0x020fe200000000ff */
[----:B------:R-:W-:-:S03]  /*7630*/  IMAD.MOV.U32 R175, RZ, RZ, R155 ;  /* 0x000000ffffaf7224 */ /* 0x000fc600078e009b */
[----:B------:R-:W-:Y:S01]  /*7640*/  LOP3.LUT R11, R2, R0, RZ, 0xc0, !PT ;  /* 0x00000000020b7212 */ /* 0x000fe200078ec0ff */
[----:B------:R3:W-:Y:S01]  /*7650*/  MUFU.EX2 R35, R5 ;  /* 0x0000000500237308 */ /* 0x0007e20000000800 */
[----:B------:R-:W-:Y:S02]  /*7660*/  HSET2.LE.AND R0, R16, R12, PT ;  /* 0x0000000c10007233 */ /* 0x000fe40003803000 */
[----:B------:R-:W5:Y:S01]  /*7670*/  LDSM.16.MT88.4 R16, [R212+0x9800] ;  /* 0x00980000d410783b */ /* 0x000f620000004200 */
[----:B------:R-:W-:-:S04]  /*7680*/  F2FP.F16.F32.PACK_AB R2, R85, R86 ;  /* 0x000000565502723e */ /* 0x000fc800000000ff */
[----:B------:R-:W-:Y:S02]  /*7690*/  LOP3.LUT R9, R2, R0, RZ, 0xc0, !PT ;  /* 0x0000000002097212 */ /* 0x000fe400078ec0ff */
[----:B-1----:R-:W-:Y:S02]  /*76a0*/  F2FP.F16.F32.PACK_AB R4, R106, R105 ;  /* 0x000000696a04723e */ /* 0x002fe400000000ff */
[----:B------:R-:W-:Y:S02]  /*76b0*/  HSET2.LE.AND R0, R20, R12, PT ;  /* 0x0000000c14007233 */ /* 0x000fe40003803000 */
[----:B------:R-:W-:Y:S01]  /*76c0*/  LOP3.LUT R8, R4, R3, RZ, 0xc0, !PT ;  /* 0x0000000304087212 */ /* 0x000fe200078ec0ff */
[----:B------:R-:W-:Y:S01]  /*76d0*/  FFMA.FTZ R3, R176, UR6, -R34 ;  /* 0x00000006b0037c23 */ /* 0x000fe20008010822 */
[----:B--2---:R-:W-:-:S03]  /*76e0*/  F2FP.F16.F32.PACK_AB R2, R54, R47 ;  /* 0x0000002f3602723e */ /* 0x004fc600000000ff */
[----:B------:R1:W2:Y:S01]  /*76f0*/  MUFU.EX2 R45, R3 ;  /* 0x00000003002d7308 */ /* 0x0002a20000000800 */
[----:B------:R-:W-:Y:S01]  /*7700*/  LOP3.LUT R4, R2, R0, RZ, 0xc0, !PT ;  /* 0x0000000002047212 */ /* 0x000fe200078ec0ff */
[----:B------:R-:W-:Y:S01]  /*7710*/  HMMA.16816.F32 R56, R8, R30, R56 ;  /* 0x0000001e0838723c */ /* 0x000fe20000001838 */
[----:B------:R-:W-:Y:S01]  /*7720*/  HSET2.LE.AND R0, R13, R12, PT ;  /* 0x0000000c0d007233 */ /* 0x000fe20003803000 */
[----:B------:R-:W-:Y:S01]  /*7730*/  IMAD.MOV.U32 R13, RZ, RZ, R151 ;  /* 0x000000ffff0d7224 */ /* 0x000fe200078e0097 */
[----:B----4-:R-:W-:Y:S01]  /*7740*/  F2FP.F16.F32.PACK_AB R2, R42, R40 ;  /* 0x000000282a02723e */ /* 0x010fe200000000ff */
[----:B------:R-:W-:-:S03]  /*7750*/  IMAD.MOV.U32 R151, RZ, RZ, R152 ;  /* 0x000000ffff977224 */ /* 0x000fc600078e0098 */
[----:B---3--:R-:W-:Y:S02]  /*7760*/  LOP3.LUT R5, R2, R0, RZ, 0xc0, !PT ;  /* 0x0000000002057212 */ /* 0x008fe400078ec0ff */
[----:B------:R-:W-:Y:S02]  /*7770*/  HSET2.LE.AND R0, R21, R12, PT ;  /* 0x0000000c15007233 */ /* 0x000fe40003803000 */
[----:B------:R-:W-:Y:S02]  /*7780*/  F2FP.F16.F32.PACK_AB R2, R55, R53 ;  /* 0x000000353702723e */ /* 0x000fe400000000ff */
[----:B-1----:R-:W-:Y:S02]  /*7790*/  LOP3.LUT R3, R22, 0xff00ff, RZ, 0xc0, !PT ;  /* 0x00ff00ff16037812 */ /* 0x002fe400078ec0ff */
[----:B------:R-:W-:Y:S01]  /*77a0*/  LOP3.LUT R6, R2, R0, RZ, 0xc0, !PT ;  /* 0x0000000002067212 */ /* 0x000fe200078ec0ff */
[----:B------:R-:W1:Y:S01]  /*77b0*/  LDSM.16.MT88.4 R20, [R212+0xa800] ;  /* 0x00a80000d414783b */ /* 0x000e620000004200 */
[----:B--2---:R-:W-:-:S02]  /*77c0*/  F2FP.F16.F32.PACK_AB R2, R45, R35 ;  /* 0x000000232d02723e */ /* 0x004fc400000000ff */
[----:B------:R-:W-:Y:S01]  /*77d0*/  HSET2.LE.AND R0, R3, R12, PT ;  /* 0x0000000c03007233 */ /* 0x000fe20003803000 */
[----:B-----5:R-:W-:Y:S04]  /*77e0*/  HMMA.16816.F32 R176, R8, R16, R72 ;  /* 0x0000001008b0723c */ /* 0x020fe80000001848 */
[----:B------:R-:W-:Y:S01]  /*77f0*/  LOP3.LUT R7, R2, R0, RZ, 0xc0, !PT ;  /* 0x0000000002077212 */ /* 0x000fe200078ec0ff */
[----:B------:R-:W-:-:S03]  /*7800*/  FFMA.FTZ R0, R245, UR6, -R33 ;  /* 0x00000006f5007c23 */ /* 0x000fc60008010821 */
[----:B------:R-:W-:Y:S01]  /*7810*/  HMMA.16816.F32 R160, R8, R18, R96 ;  /* 0x0000001208a0723c */ /* 0x000fe20000001860 */
[----:B------:R-:W-:Y:S02]  /*7820*/  IMAD.MOV.U32 R99, RZ, RZ, R158 ;  /* 0x000000ffff637224 */ /* 0x000fe400078e009e */
[----:B------:R-:W-:Y:S02]  /*7830*/  IMAD.MOV.U32 R98, RZ, RZ, R156 ;  /* 0x000000ffff627224 */ /* 0x000fe400078e009c */
[----:B------:R-:W-:Y:S02]  /*7840*/  IMAD.MOV.U32 R97, RZ, RZ, R157 ;  /* 0x000000ffff617224 */ /* 0x000fe400078e009d */
[----:B------:R-:W-:Y:S01]  /*7850*/  IMAD.MOV.U32 R96, RZ, RZ, R159 ;  /* 0x000000ffff607224 */ /* 0x000fe200078e009f */
[----:B------:R-:W-:Y:S01]  /*7860*/  HMMA.16816.F32 R108, R4, R16, R232 ;  /* 0x00000010046c723c */ /* 0x000fe200000018e8 */
[----:B------:R-:W-:Y:S02]  /*7870*/  IMAD.MOV.U32 R232, RZ, RZ, R60 ;  /* 0x000000ffffe87224 */ /* 0x000fe400078e003c */
[----:B------:R-:W-:-:S02]  /*7880*/  IMAD.MOV.U32 R233, RZ, RZ, R61 ;  /* 0x000000ffffe97224 */ /* 0x000fc400078e003d */
[----:B------:R-:W-:Y:S02]  /*7890*/  IMAD.MOV.U32 R234, RZ, RZ, R62 ;  /* 0x000000ffffea7224 */ /* 0x000fe400078e003e */
[----:B------:R-:W-:Y:S01]  /*78a0*/  IMAD.MOV.U32 R235, RZ, RZ, R63 ;  /* 0x000000ffffeb7224 */ /* 0x000fe200078e003f */
[C---:B------:R-:W-:Y:S01]  /*78b0*/  HMMA.16816.F32 R120, R4.reuse, R18, R76 ;  /* 0x000000120478723c */ /* 0x040fe2000000184c */
[----:B------:R-:W2:Y:S07]  /*78c0*/  LDSM.16.MT88.4 R16, [R50+0x1800] ;  /* 0x001800003210783b */ /* 0x000eae0000004200 */
[C---:B------:R-:W-:Y:S08]  /*78d0*/  HMMA.16816.F32 R124, R4.reuse, R24, R124 ;  /* 0x00000018047c723c */ /* 0x040ff0000000187c */
[C---:B-1----:R-:W-:Y:S08]  /*78e0*/  HMMA.16816.F32 R152, R4.reuse, R22, R192 ;  /* 0x000000160498723c */ /* 0x042ff000000018c0 */
[-C--:B------:R-:W-:Y:S08]  /*78f0*/  HMMA.16816.F32 R136, R4, R26.reuse, R228 ;  /* 0x0000001a0488723c */ /* 0x080ff000000018e4 */
[----:B------:R-:W-:Y:S08]  /*7900*/  HMMA.16816.F32 R192, R8, R26, R112 ;  /* 0x0000001a08c0723c */ /* 0x000ff00000001870 */
[----:B------:R-:W-:Y:S01]  /*7910*/  HMMA.16816.F32 R72, R4, R28, R240 ;  /* 0x0000001c0448723c */ /* 0x000fe200000018f0 */
[----:B------:R-:W-:-:S02]  /*7920*/  VIADD R241, R227, 0x646e171e ;  /* 0x646e171ee3f17836 */ /* 0x000fc40000000000 */
[----:B------:R-:W-:Y:S02]  /*7930*/  IMAD.MOV.U32 R240, RZ, RZ, R151 ;  /* 0x000000fffff07224 */ /* 0x000fe400078e0097 */
[----:B------:R-:W-:Y:S02]  /*7940*/  IMAD.MOV.U32 R243, RZ, RZ, R232 ;  /* 0x000000fffff37224 */ /* 0x000fe400078e00e8 */
[----:B------:R-:W-:Y:S01]  /*7950*/  IMAD.MOV.U32 R232, RZ, RZ, R82 ;  /* 0x000000ffffe87224 */ /* 0x000fe200078e0052 */
[C---:B--2---:R-:W-:Y:S01]  /*7960*/  HMMA.16816.F32 R156, R4.reuse, R16, R248 ;  /* 0x00000010049c723c */ /* 0x044fe200000018f8 */
[----:B------:R-:W-:Y:S02]  /*7970*/  VIADD R249, R226, 0x1715609d ;  /* 0x1715609de2f97836 */ /* 0x000fe40000000000 */
[----:B------:R-:W-:Y:S02]  /*7980*/  IMAD.MOV.U32 R250, RZ, RZ, R90 ;  /* 0x000000fffffa7224 */ /* 0x000fe400078e005a */
[----:B------:R-:W-:Y:S01]  /*7990*/  IMAD.MOV.U32 R251, RZ, RZ, R91 ;  /* 0x000000fffffb7224 */ /* 0x000fe200078e005b */
[----:B------:R-:W-:Y:S01]  /*79a0*/  LOP3.LUT R2, R249, R46, R41, 0x96, !PT ;  /* 0x0000002ef9027212 */ /* 0x000fe200078e9629 */
[----:B------:R-:W-:Y:S01]  /*79b0*/  IMAD.MOV.U32 R248, RZ, RZ, R233 ;  /* 0x000000fffff87224 */ /* 0x000fe200078e00e9 */
[----:B------:R-:W-:Y:S01]  /*79c0*/  HMMA.16816.F32 R168, R4, R18, R188 ;  /* 0x0000001204a8723c */ /* 0x000fe200000018bc */
[----:B------:R-:W-:-:S02]  /*79d0*/  IMAD.MOV.U32 R242, RZ, RZ, R251 ;  /* 0x000000fffff27224 */ /* 0x000fc400078e00fb */
[----:B------:R-:W-:-:S04]  /*79e0*/  IMAD.WIDE.U32 R2, R2, -0x2daee0ad, RZ ;  /* 0xd2511f5302027825 */ /* 0x000fc800078e00ff */
[----:B------:R-:W-:Y:S01]  /*79f0*/  IMAD.MOV.U32 R251, RZ, RZ, R175 ;  /* 0x000000fffffb7224 */ /* 0x000fe200078e00af */
[----:B------:R-:W-:Y:S01]  /*7a00*/  HMMA.16816.F32 R188, R8, R24, R128 ;  /* 0x0000001808bc723c */ /* 0x000fe20000001880 */
[----:B------:R1:W-:Y:S01]  /*7a10*/  MUFU.EX2 R24, R0 ;  /* 0x0000000000187308 */ /* 0x0003e20000000800 */
[----:B------:R-:W-:Y:S02]  /*7a20*/  IMAD.MOV.U32 R233, RZ, RZ, R83 ;  /* 0x000000ffffe97224 */ /* 0x000fe400078e0053 */
[----:B------:R-:W-:-:S04]  /*7a30*/  IMAD.MOV.U32 R175, RZ, RZ, R150 ;  /* 0x000000ffffaf7224 */ /* 0x000fc800078e0096 */
[----:B------:R-:W-:Y:S08]  /*7a40*/  HMMA.16816.F32 R76, R4, R30, R184 ;  /* 0x0000001e044c723c */ /* 0x000ff000000018b8 */
[----:B------:R-:W-:Y:S01]  /*7a50*/  HMMA.16816.F32 R184, R8, R18, R64 ;  /* 0x0000001208b8723c */ /* 0x000fe20000001840 */
[----:B------:R-:W-:Y:S01]  /*7a60*/  LOP3.LUT R19, R249, R48, R43, 0x96, !PT ;  /* 0x00000030f9137212 */ /* 0x000fe200078e962b */
[----:B-1----:R-:W-:Y:S01]  /*7a70*/  FFMA.FTZ R0, R244, UR6, -R33 ;  /* 0x00000006f4007c23 */ /* 0x002fe20008010821 */
[----:B------:R-:W-:-:S02]  /*7a80*/  IMAD.MOV.U32 R249, RZ, RZ, R250 ;  /* 0x000000fffff97224 */ /* 0x000fc400078e00fa */
[----:B------:R-:W-:Y:S01]  /*7a90*/  IMAD.MOV.U32 R250, RZ, RZ, R98 ;  /* 0x000000fffffa7224 */ /* 0x000fe200078e0062 */
[----:B------:R1:W2:Y:S01]  /*7aa0*/  MUFU.EX2 R26, R0 ;  /* 0x00000000001a7308 */ /* 0x0002a20000000800 */
[----:B------:R-:W-:Y:S01]  /*7ab0*/  IMAD.MOV.U32 R98, RZ, RZ, R13 ;  /* 0x000000ffff627224 */ /* 0x000fe200078e000d */
[----:B------:R-:W-:Y:S01]  /*7ac0*/  HMMA.16816.F32 R140, R4, R20, R140 ;  /* 0x00000014048c723c */ /* 0x000fe2000000188c */
[----:B------:R-:W-:-:S07]  /*7ad0*/  PRMT R13, R2, 0x7773, RZ ;  /* 0x00007773020d7816 */ /* 0x000fce00000000ff */
[C---:B------:R-:W-:Y:S01]  /*7ae0*/  HMMA.16816.F32 R88, R4.reuse, R36, R236 ;  /* 0x000000240458723c */ /* 0x040fe200000018ec */
[----:B------:R-:W-:Y:S02]  /*7af0*/  IMAD.MOV.U32 R237, RZ, RZ, R51 ;  /* 0x000000ffffed7224 */ /* 0x000fe400078e0033 */
[----:B------:R-:W-:Y:S02]  /*7b00*/  IMAD.MOV.U32 R238, RZ, RZ, R81 ;  /* 0x000000ffffee7224 */ /* 0x000fe400078e0051 */
[----:B------:R-:W-:Y:S02]  /*7b10*/  IMAD.MOV.U32 R239, RZ, RZ, R80 ;  /* 0x000000ffffef7224 */ /* 0x000fe400078e0050 */
[--C-:B-1----:R-:W-:Y:S01]  /*7b20*/  FFMA.FTZ R0, R225, UR6, -R33.reuse ;  /* 0x00000006e1007c23 */ /* 0x102fe20008010821 */
[----:B------:R-:W-:Y:S01]  /*7b30*/  HMMA.16816.F32 R60, R4, R38, R180 ;  /* 0x00000026043c723c */ /* 0x000fe200000018b4 */
[----:B------:R-:W-:Y:S01]  /*7b40*/  FFMA.FTZ R4, R246, UR6, -R33 ;  /* 0x00000006f6047c23 */ /* 0x000fe20008010821 */
[----:B------:R-:W-:Y:S01]  /*7b50*/  IMAD.MOV.U32 R5, RZ, RZ, R2 ;  /* 0x000000ffff057224 */ /* 0x000fe200078e0002 */
[----:B------:R1:W-:Y:S01]  /*7b60*/  MUFU.EX2 R27, R0 ;  /* 0x00000000001b7308 */ /* 0x0003e20000000800 */
[C---:B------:R-:W-:Y:S01]  /*7b70*/  PRMT R7, R2.reuse, 0x7772, RZ ;  /* 0x0000777202077816 */ /* 0x040fe200000000ff */
[----:B------:R-:W-:Y:S02]  /*7b80*/  LDSM.16.MT88.4 R80, [R212+0xbc00] ;  /* 0x00bc0000d450783b */ /* 0x000fe40000004200 */
[----:B------:R-:W-:Y:S01]  /*7b90*/  LOP3.LUT R5, R5, 0xff, RZ, 0xc0, !PT ;  /* 0x000000ff05057812 */ /* 0x000fe200078ec0ff */
[----:B------:R-:W-:Y:S01]  /*7ba0*/  HMMA.16816.F32 R180, R8, R16, R116 ;  /* 0x0000001008b4723c */ /* 0x000fe20000001874 */
[----:B------:R-:W-:Y:S01]  /*7bb0*/  PRMT R16, R2, 0x7771, RZ ;  /* 0x0000777102107816 */ /* 0x000fe200000000ff */
[----:B------:R-:W3:Y:S01]  /*7bc0*/  LDSM.16.MT88.4 R116, [R212+0x9c00] ;  /* 0x009c0000d474783b */ /* 0x000ee20000004200 */
[----:B------:R4:W-:Y:S01]  /*7bd0*/  MUFU.EX2 R25, R4 ;  /* 0x0000000400197308 */ /* 0x0009e20000000800 */
[----:B------:R-:W-:-:S02]  /*7be0*/  PRMT R13, R7, 0x5410, R13 ;  /* 0x00005410070d7816 */ /* 0x000fc4000000000d */
[----:B------:R-:W-:Y:S01]  /*7bf0*/  PRMT R7, R5, 0x5410, R16 ;  /* 0x0000541005077816 */ /* 0x000fe20000000010 */
[----:B------:R-:W-:Y:S01]  /*7c00*/  FFMA.FTZ R5, R250, UR6, -R34 ;  /* 0x00000006fa057c23 */ /* 0x000fe20008010822 */
[----:B------:R-:W-:Y:S01]  /*7c10*/  HMMA.16816.F32 R128, R8, R22, R92 ;  /* 0x000000160880723c */ /* 0x000fe2000000185c */
[----:B------:R-:W-:Y:S02]  /*7c20*/  IMAD.MOV.U32 R250, RZ, RZ, R235 ;  /* 0x000000fffffa7224 */ /* 0x000fe400078e00eb */
[----:B------:R-:W-:Y:S01]  /*7c30*/  IMAD.MOV.U32 R235, RZ, RZ, R148 ;  /* 0x000000ffffeb7224 */ /* 0x000fe200078e0094 */
[----:B-1----:R-:W-:Y:S01]  /*7c40*/  LOP3.LUT R0, R241, R44, R3, 0x96, !PT ;  /* 0x0000002cf1007212 */ /* 0x002fe200078e9603 */
[----:B------:R-:W-:-:S03]  /*7c50*/  FFMA.FTZ R3, R247, UR6, -R34 ;  /* 0x00000006f7037c23 */ /* 0x000fc60008010822 */
[C---:B------:R-:W-:Y:S01]  /*7c60*/  LOP3.LUT R2, R0.reuse, 0xffff, RZ, 0xc0, !PT ;  /* 0x0000ffff00027812 */ /* 0x040fe200078ec0ff */
[----:B------:R1:W-:Y:S01]  /*7c70*/  MUFU.EX2 R23, R3 ;  /* 0x0000000300177308 */ /* 0x0003e20000000800 */
[----:B------:R-:W-:Y:S01]  /*7c80*/  LOP3.LUT R6, R0, 0xff, RZ, 0xc0, !PT ;  /* 0x000000ff00067812 */ /* 0x000fe200078ec0ff */
[----:B------:R-:W-:Y:S01]  /*7c90*/  HMMA.16816.F32 R144, R8, R20, R144 ;  /* 0x000000140890723c */ /* 0x000fe20000001890 */
[----:B----4-:R-:W-:-:S05]  /*7ca0*/  SHF.R.U32.HI R4, RZ, 0x18, R0 ;  /* 0x00000018ff047819 */ /* 0x010fca0000011600 */
[----:B------:R-:W-:Y:S02]  /*7cb0*/  MUFU.EX2 R20, R5 ;  /* 0x0000000500147308 */ /* 0x000fe40000000800 */
[----:B------:R-:W-:Y:S01]  /*7cc0*/  HMMA.16816.F32 R64, R8, R28, R132 ;  /* 0x0000001c0840723c */ /* 0x000fe20000001884 */
[----:B------:R-:W-:Y:S01]  /*7cd0*/  LDSM.16.MT88.4 R132, [R50+0xc00] ;  /* 0x000c00003284783b */ /* 0x000fe20000004200 */
[----:B-1----:R-:W-:-:S06]  /*7ce0*/  PRMT R3, R0, 0x7632, R3 ;  /* 0x0000763200037816 */ /* 0x002fcc0000000003 */
[C---:B------:R-:W-:Y:S01]  /*7cf0*/  HMMA.16816.F32 R28, R8.reuse, R36, R164 ;  /* 0x00000024081c723c */ /* 0x040fe200000018a4 */
[----:B------:R-:W-:Y:S01]  /*7d00*/  SHF.R.U32.HI R0, RZ, 0x8, R2 ;  /* 0x00000008ff007819 */ /* 0x000fe20000011602 */
[----:B------:R-:W-:Y:S01]  /*7d10*/  FFMA.FTZ R2, R252, UR6, -R34 ;  /* 0x00000006fc027c23 */ /* 0x000fe20008010822 */
[----:B------:R-:W-:Y:S01]  /*7d20*/  LOP3.LUT R3, R3, 0xff, RZ, 0xc0, !PT ;  /* 0x000000ff03037812 */ /* 0x000fe200078ec0ff */
[----:B------:R-:W-:Y:S01]  /*7d30*/  LDSM.16.MT88.4 R164, [R50+0x1c00] ;  /* 0x001c000032a4783b */ /* 0x000fe20000004200 */
[----:B------:R-:W-:Y:S01]  /*7d40*/  PRMT R0, R6, 0x5410, R0 ;  /* 0x0000541006007816 */ /* 0x000fe20000000000 */
[----:B------:R2:W1:Y:S01]  /*7d50*/  MUFU.EX2 R22, R2 ;  /* 0x0000000200167308 */ /* 0x0004620000000800 */
[----:B------:R-:W-:Y:S01]  /*7d60*/  PRMT R4, R3, 0x5410, R4 ;  /* 0x0000541003047816 */ /* 0x000fe20000000004 */
[----:B------:R-:W-:Y:S01]  /*7d70*/  FFMA.FTZ R3, R249, UR6, -R34 ;  /* 0x00000006f9037c23 */ /* 0x000fe20008010822 */
[----:B------:R-:W-:Y:S01]  /*7d80*/  HMMA.16816.F32 R36, R8, R38, R68 ;  /* 0x000000260824723c */ /* 0x000fe20000001844 */
[----:B------:R-:W-:Y:S01]  /*7d90*/  HSET2.LE.AND R0, R0, R12, PT ;  /* 0x0000000c00007233 */ /* 0x000fe20003803000 */
[----:B------:R-:W-:Y:S01]  /*7da0*/  IMAD.MOV.U32 R249, RZ, RZ, R234 ;  /* 0x000000fffff97224 */ /* 0x000fe200078e00ea */
[----:B------:R-:W-:Y:S01]  /*7db0*/  LDSM.16.MT88.4 R48, [R50+0x2c00] ;  /* 0x002c00003230783b */ /* 0x000fe20000004200 */
[----:B------:R-:W-:Y:S01]  /*7dc0*/  IMAD.MOV.U32 R234, RZ, RZ, R87 ;  /* 0x000000ffffea7224 */ /* 0x000fe200078e0057 */
[----:B------:R4:W5:Y:S01]  /*7dd0*/  MUFU.EX2 R21, R3 ;  /* 0x0000000300157308 */ /* 0x0009620000000800 */
[----:B------:R-:W-:-:S02]  /*7de0*/  IMAD.MOV.U32 R87, RZ, RZ, R149 ;  /* 0x000000ffff577224 */ /* 0x000fc400078e0095 */
[----:B------:R-:W3:Y:S01]  /*7df0*/  LDSM.16.MT88.4 R148, [R212+0xac00] ;  /* 0x00ac0000d494783b */ /* 0x000ee20000004200 */
[----:B--2---:R-:W-:-:S04]  /*7e00*/  F2FP.F16.F32.PACK_AB R2, R26, R24 ;  /* 0x000000181a02723e */ /* 0x004fc800000000ff */
[----:B------:R-:W-:Y:S02]  /*7e10*/  LOP3.LUT R92, R2, R0, RZ, 0xc0, !PT ;  /* 0x00000000025c7212 */ /* 0x000fe400078ec0ff */
[--C-:B------:R-:W-:Y:S01]  /*7e20*/  HSET2.LE.AND R0, R4, R12.reuse, PT ;  /* 0x0000000c04007233 */ /* 0x100fe20003803000 */
[----:B------:R-:W-:Y:S01]  /*7e30*/  FFMA.FTZ R4, R215, UR6, -R15 ;  /* 0x00000006d7047c23 */ /* 0x000fe2000801080f */
[----:B-1----:R-:W-:Y:S02]  /*7e40*/  F2FP.F16.F32.PACK_AB R2, R22, R23 ;  /* 0x000000171602723e */ /* 0x002fe400000000ff */
[----:B----4-:R-:W-:Y:S02]  /*7e50*/  LOP3.LUT R3, R13, 0xff00ff, RZ, 0xc0, !PT ;  /* 0x00ff00ff0d037812 */ /* 0x010fe400078ec0ff */
[----:B------:R-:W-:Y:S01]  /*7e60*/  LOP3.LUT R93, R2, R0, RZ, 0xc0, !PT ;  /* 0x00000000025d7212 */ /* 0x000fe200078ec0ff */
[----:B------:R1:W-:Y:S01]  /*7e70*/  MUFU.EX2 R13, R4 ;  /* 0x00000004000d7308 */ /* 0x0003e20000000800 */
[----:B------:R-:W-:-:S02]  /*7e80*/  HSET2.LE.AND R0, R7, R12, PT ;  /* 0x0000000c07007233 */ /* 0x000fc40003803000 */
[----:B------:R-:W-:-:S04]  /*7e90*/  F2FP.F16.F32.PACK_AB R2, R25, R27 ;  /* 0x0000001b1902723e */ /* 0x000fc800000000ff */
[----:B------:R-:W-:Y:S02]  /*7ea0*/  LOP3.LUT R94, R2, R0, RZ, 0xc0, !PT ;  /* 0x00000000025e7212 */ /* 0x000fe400078ec0ff */
[----:B------:R-:W-:Y:S02]  /*7eb0*/  HSET2.LE.AND R0, R3, R12, PT ;  /* 0x0000000c03007233 */ /* 0x000fe40003803000 */
[----:B-----5:R-:W-:-:S04]  /*7ec0*/  F2FP.F16.F32.PACK_AB R2, R20, R21 ;  /* 0x000000151402723e */ /* 0x020fc800000000ff */
[----:B------:R-:W-:Y:S01]  /*7ed0*/  LOP3.LUT R95, R2, R0, RZ, 0xc0, !PT ;  /* 0x00000000025f7212 */ /* 0x000fe200078ec0ff */
[----:B------:R-:W-:Y:S01]  /*7ee0*/  FFMA.FTZ R0, R237, UR6, -R32 ;  /* 0x00000006ed007c23 */ /* 0x000fe20008010820 */
[----:B------:R-:W-:-:S03]  /*7ef0*/  IMAD.WIDE.U32 R2, R19, -0x2daee0ad, RZ ;  /* 0xd2511f5313027825 */ /* 0x000fc600078e00ff */
[----:B------:R2:W-:Y:S01]  /*7f00*/  MUFU.EX2 R10, R0 ;  /* 0x00000000000a7308 */ /* 0x0005e20000000800 */
[----:B------:R-:W-:Y:S01]  /*7f10*/  IMAD.MOV.U32 R6, RZ, RZ, R2 ;  /* 0x000000ffff067224 */ /* 0x000fe200078e0002 */
[C---:B-1----:R-:W-:Y:S01]  /*7f20*/  PRMT R4, R2.reuse, 0x7773, RZ ;  /* 0x0000777302047816 */ /* 0x042fe200000000ff */
[----:B---3--:R-:W-:Y:S01]  /*7f30*/  HMMA.16816.F32 R108, R92, R116, R108 ;  /* 0x000000745c6c723c */ /* 0x008fe2000000186c */
[----:B------:R-:W-:-:S07]  /*7f40*/  PRMT R5, R2, 0x7771, RZ ;  /* 0x0000777102057816 */ /* 0x000fce00000000ff */
[----:B------:R-:W-:Y:S01]  /*7f50*/  HMMA.16816.F32 R120, R92, R118, R120 ;  /* 0x000000765c78723c */ /* 0x000fe20000001878 */
[----:B--2---:R-:W-:Y:S01]  /*7f60*/  FFMA.FTZ R0, R238, UR6, -R32 ;  /* 0x00000006ee007c23 */ /* 0x004fe20008010820 */
[----:B------:R-:W-:-:S06]  /*7f70*/  IMAD.MOV.U32 R238, RZ, RZ, R99 ;  /* 0x000000ffffee7224 */ /* 0x000fcc00078e0063 */
[C---:B------:R-:W-:Y:S01]  /*7f80*/  HMMA.16816.F32 R140, R92.reuse, R148, R140 ;  /* 0x000000945c8c723c */ /* 0x040fe2000000188c */
[----:B------:R1:W-:Y:S07]  /*7f90*/  MUFU.EX2 R16, R0 ;  /* 0x0000000000107308 */ /* 0x0003ee0000000800 */
[C---:B------:R-:W-:Y:S08]  /*7fa0*/  HMMA.16816.F32 R152, R92.reuse, R150, R152 ;  /* 0x000000965c98723c */ /* 0x040ff00000001898 */
[----:B------:R-:W-:Y:S01]  /*7fb0*/  HMMA.16816.F32 R124, R92, R132, R124 ;  /* 0x000000845c7c723c */ /* 0x000fe2000000187c */
[----:B-1----:R-:W-:Y:S01]  /*7fc0*/  FFMA.FTZ R0, R239, UR6, -R32 ;  /* 0x00000006ef007c23 */ /* 0x002fe20008010820 */
[----:B------:R-:W-:-:S03]  /*7fd0*/  IMAD.MOV.U32 R239, RZ, RZ, R98 ;  /* 0x000000ffffef7224 */ /* 0x000fc600078e0062 */
[----:B------:R1:W-:Y:S03]  /*7fe0*/  MUFU.EX2 R17, R0 ;  /* 0x0000000000117308 */ /* 0x0003e60000000800 */
[C---:B------:R-:W-:Y:S08]  /*7ff0*/  HMMA.16816.F32 R136, R92.reuse, R134, R136 ;  /* 0x000000865c88723c */ /* 0x040ff00000001888 */
[----:B------:R-:W-:Y:S01]  /*8000*/  HMMA.16816.F32 R156, R92, R164, R156 ;  /* 0x000000a45c9c723c */ /* 0x000fe2000000189c */
[----:B-1----:R-:W-:Y:S01]  /*8010*/  FFMA.FTZ R0, R240, UR6, -R32 ;  /* 0x00000006f0007c23 */ /* 0x002fe20008010820 */
[----:B------:R-:W-:-:S06]  /*8020*/  IMAD.MOV.U32 R240, RZ, RZ, R97 ;  /* 0x000000fffff07224 */ /* 0x000fcc00078e0061 */
[C---:B------:R-:W-:Y:S01]  /*8030*/  HMMA.16816.F32 R168, R92.reuse, R166, R168 ;  /* 0x000000a65ca8723c */ /* 0x040fe200000018a8 */
[----:B------:R1:W2:Y:S07]  /*8040*/  MUFU.EX2 R18, R0 ;  /* 0x0000000000127308 */ /* 0x0002ae0000000800 */
[C---:B------:R-:W-:Y:S08]  /*8050*/  HMMA.16816.F32 R72, R92.reuse, R80, R72 ;  /* 0x000000505c48723c */ /* 0x040ff00000001848 */
[----:B------:R-:W-:Y:S01]  /*8060*/  HMMA.16816.F32 R76, R92, R82, R76 ;  /* 0x000000525c4c723c */ /* 0x000fe2000000184c */
[----:B-1----:R-:W-:-:S04]  /*8070*/  FFMA.FTZ R0, R220, UR6, -R15 ;  /* 0x00000006dc007c23 */ /* 0x002fc8000801080f */
[----:B------:R1:W-:Y:S03]  /*8080*/  MUFU.EX2 R9, R0 ;  /* 0x0000000000097308 */ /* 0x0003e60000000800 */
[C---:B------:R-:W-:Y:S08]  /*8090*/  HMMA.16816.F32 R88, R92.reuse, R48, R88 ;  /* 0x000000305c58723c */ /* 0x040ff00000001858 */
[----:B------:R-:W-:Y:S01]  /*80a0*/  HMMA.16816.F32 R92, R92, R50, R60 ;  /* 0x000000325c5c723c */ /* 0x000fe2000000183c */
[----:B-1----:R-:W-:Y:S01]  /*80b0*/  LOP3.LUT R0, R241, R52, R3, 0x96, !PT ;  /* 0x00000034f1007212 */ /* 0x002fe200078e9603 */
[----:B------:R-:W-:Y:S01]  /*80c0*/  IMAD.MOV.U32 R241, RZ, RZ, R96 ;  /* 0x000000fffff17224 */ /* 0x000fe200078e0060 */
[----:B------:R-:W-:Y:S01]  /*80d0*/  PRMT R3, R2, 0x7772, RZ ;  /* 0x0000777202037816 */ /* 0x000fe200000000ff */
[----:B------:R-:W-:-:S03]  /*80e0*/  FFMA.FTZ R2, R221, UR6, -R15 ;  /* 0x00000006dd027c23 */ /* 0x000fc6000801080f */
[----:B------:R-:W-:Y:S01]  /*80f0*/  PRMT R7, R3, 0x5410, R4 ;  /* 0x0000541003077816 */ /* 0x000fe20000000004 */
[----:B------:R-:W-:Y:S01]  /*8100*/  FFMA.FTZ R3, R222, UR6, -R15 ;  /* 0x00000006de037c23 */ /* 0x000fe2000801080f */
[----:B------:R-:W-:Y:S01]  /*8110*/  LOP3.LUT R4, R6, 0xff, RZ, 0xc0, !PT ;  /* 0x000000ff06047812 */ /* 0x000fe200078ec0ff */
[----:B------:R1:W3:Y:S01]  /*8120*/  MUFU.EX2 R11, R2 ;  /* 0x00000002000b7308 */ /* 0x0002e20000000800 */
[----:B------:R-:W-:Y:S02]  /*8130*/  UMOV UR6, UR13 ;  /* 0x0000000d00067c82 */ /* 0x000fe40008000000 */
[----:B------:R-:W-:Y:S02]  /*8140*/  PRMT R6, R4, 0x5410, R5 ;  /* 0x0000541004067816 */ /* 0x000fe40000000005 */
[----:B------:R-:W-:-:S03]  /*8150*/  PRMT R4, R0, 0x7632, R4 ;  /* 0x0000763200047816 */ /* 0x000fc60000000004 */
[----:B------:R4:W5:Y:S01]  /*8160*/  MUFU.EX2 R8, R3 ;  /* 0x0000000300087308 */ /* 0x0009620000000800 */
[----:B-1----:R-:W-:-:S04]  /*8170*/  LOP3.LUT R2, R0, 0xffff, RZ, 0xc0, !PT ;  /* 0x0000ffff00027812 */ /* 0x002fc800078ec0ff */
[----:B------:R-:W-:Y:S02]  /*8180*/  SHF.R.U32.HI R5, RZ, 0x8, R2 ;  /* 0x00000008ff057819 */ /* 0x000fe40000011602 */
[----:B------:R-:W-:Y:S02]  /*8190*/  LOP3.LUT R2, R4, 0xff, RZ, 0xc0, !PT ;  /* 0x000000ff04027812 */ /* 0x000fe400078ec0ff */
[----:B----4-:R-:W-:Y:S02]  /*81a0*/  LOP3.LUT R3, R0, 0xff, RZ, 0xc0, !PT ;  /* 0x000000ff00037812 */ /* 0x010fe400078ec0ff */
[----:B------:R-:W-:Y:S02]  /*81b0*/  SHF.R.U32.HI R0, RZ, 0x18, R0 ;  /* 0x00000018ff007819 */ /* 0x000fe40000011600 */
[----:B------:R-:W-:Y:S02]  /*81c0*/  PRMT R5, R3, 0x5410, R5 ;  /* 0x0000541003057816 */ /* 0x000fe40000000005 */
[----:B------:R-:W-:-:S02]  /*81d0*/  PRMT R3, R2, 0x5410, R0 ;  /* 0x0000541002037816 */ /* 0x000fc40000000000 */
[--C-:B------:R-:W-:Y:S02]  /*81e0*/  HSET2.LE.AND R0, R6, R12.reuse, PT ;  /* 0x0000000c06007233 */ /* 0x100fe40003803000 */
[----:B------:R-:W-:Y:S02]  /*81f0*/  LOP3.LUT R4, R7, 0xff00ff, RZ, 0xc0, !PT ;  /* 0x00ff00ff07047812 */ /* 0x000fe400078ec0ff */
[----:B--2---:R-:W-:Y:S02]  /*8200*/  F2FP.F16.F32.PACK_AB R2, R18, R17 ;  /* 0x000000111202723e */ /* 0x004fe400000000ff */
[--C-:B------:R-:W-:Y:S02]  /*8210*/  HSET2.LE.AND R6, R5, R12.reuse, PT ;  /* 0x0000000c05067233 */ /* 0x100fe40003803000 */
[----:B------:R-:W-:Y:S02]  /*8220*/  LOP3.LUT R98, R2, R0, RZ, 0xc0, !PT ;  /* 0x0000000002627212 */ /* 0x000fe400078ec0ff */
[----:B------:R-:W-:-:S02]  /*8230*/  HSET2.LE.AND R4, R4, R12, PT ;  /* 0x0000000c04047233 */ /* 0x000fc40003803000 */
[----:B------:R-:W-:Y:S02]  /*8240*/  F2FP.F16.F32.PACK_AB R2, R16, R10 ;  /* 0x0000000a1002723e */ /* 0x000fe400000000ff */
[----:B------:R-:W-:Y:S02]  /*8250*/  HSET2.LE.AND R5, R3, R12, PT ;  /* 0x0000000c03057233 */ /* 0x000fe40003803000 */
[----:B---3--:R-:W-:Y:S02]  /*8260*/  F2FP.F16.F32.PACK_AB R0, R11, R13 ;  /* 0x0000000d0b00723e */ /* 0x008fe400000000ff */
[----:B-----5:R-:W-:Y:S02]  /*8270*/  F2FP.F16.F32.PACK_AB R3, R8, R9 ;  /* 0x000000090803723e */ /* 0x020fe400000000ff */
        /* <DEDUP_REMOVED lines=80> */
[----:B------:R-:W2:Y:S04]  /*8780*/  LDL R250, [R1+0x34] ;  /* 0x0000340001fa7983 */ /* 0x000ea80000100800 */
[----:B------:R-:W3:Y:S04]  /*8790*/  LDL R251, [R1+0x10] ;  /* 0x0000100001fb7983 */ /* 0x000ee80000100800 */
[----:B------:R-:W4:Y:S04]  /*87a0*/  LDL R175, [R1+0x44] ;  /* 0x0000440001af7983 */ /* 0x000f280000100800 */
[----:B------:R-:W5:Y:S04]  /*87b0*/  LDL R242, [R1+0x2c] ;  /* 0x00002c0001f27983 */ /* 0x000f680000100800 */
[----:B------:R-:W5:Y:S04]  /*87c0*/  LDL R243, [R1+0x58] ;  /* 0x0000580001f37983 */ /* 0x000f680000100800 */
[----:B------:R-:W5:Y:S04]  /*87d0*/  LDL.64 R234, [R1+0x60] ;  /* 0x0000600001ea7983 */ /* 0x000f680000100a00 */
[----:B------:R-:W5:Y:S04]  /*87e0*/  LDL.64 R232, [R1+0x50] ;  /* 0x0000500001e87983 */ /* 0x000f680000100a00 */
[----:B------:R-:W5:Y:S01]  /*87f0*/  LDL.64 R248, [R1+0x70] ;  /* 0x0000700001f87983 */ /* 0x000f620000100a00 */
[----:B------:R-:W-:Y:S01]  /*8800*/  UIADD3 UR12, UPT, UPT, UR20, -0x2, URZ ;  /* 0xfffffffe140c7890 */ /* 0x000fe2000fffe0ff */
[----:B------:R-:W3:Y:S01]  /*8810*/  LDCU UR6, c[0x0][0x440] ;  /* 0x00008800ff0677ac */ /* 0x000ee20008000800 */
[----:B------:R-:W-:Y:S01]  /*8820*/  IMAD.SHL.U32 R211, R213, 0x4, RZ ;  /* 0x00000004d5d37824 */ /* 0x000fe200078e00ff */
[----:B------:R-:W-:-:S04]  /*8830*/  DEPBAR.LE SB0, 0x0 ;  /* 0x000080000000791a */ /* 0x000fc80000000000 */
[----:B------:R-:W-:-:S04]  /*8840*/  UIMAD.WIDE.U32 UR16, UR12, UR8, URZ ;  /* 0x000000080c1072a5 */ /* 0x000fc8000f8e00ff */
[----:B------:R-:W-:Y:S01]  /*8850*/  USHF.L.U32 UR13, UR16, 0x6, URZ ;  /* 0x00000006100d7899 */ /* 0x000fe200080006ff */
[----:B------:R-:W-:Y:S01]  /*8860*/  IMAD.SHL.U32 R10, R213, 0x20, RZ ;  /* 0x00000020d50a7824 */ /* 0x000fe200078e00ff */
[----:B------:R-:W-:Y:S02]  /*8870*/  UIMAD UR12, UR12, UR9, UR17 ;  /* 0x000000090c0c72a4 */ /* 0x000fe4000f8e0211 */
[----:B------:R-:W-:Y:S01]  /*8880*/  ULEA UR13, UP0, UR8, UR13, 0x5 ;  /* 0x0000000d080d7291 */ /* 0x000fe2000f8028ff */
[----:B------:R-:W-:Y:S01]  /*8890*/  LOP3.LUT R0, R211, 0x18, RZ, 0xc0, !PT ;  /* 0x00000018d3007812 */ /* 0x000fe200078ec0ff */
[----:B------:R-:W-:Y:S02]  /*88a0*/  IMAD.U32 R6, RZ, RZ, UR16 ;  /* 0x00000010ff067e24 */ /* 0x000fe4000f8e00ff */
[----:B------:R-:W-:Y:S01]  /*88b0*/  IMAD.U32 R7, RZ, RZ, UR17 ;  /* 0x00000011ff077e24 */ /* 0x000fe2000f8e00ff */
[----:B------:R-:W-:Y:S01]  /*88c0*/  LOP3.LUT R239, R0, 0xc0, R10, 0xf8, !PT ;  /* 0x000000c000ef7812 */ /* 0x000fe200078ef80a */
[----:B------:R-:W-:Y:S01]  /*88d0*/  IMAD.U32 R7, RZ, RZ, UR13 ;  /* 0x0000000dff077e24 */ /* 0x000fe2000f8e00ff */
[----:B------:R-:W-:Y:S01]  /*88e0*/  USHF.L.U64.HI UR7, UR16, 0x6, UR12 ;  /* 0x0000000610077899 */ /* 0x000fe2000801020c */
[----:B------:R-:W-:-:S02]  /*88f0*/  IMAD.U32 R0, RZ, RZ, UR12 ;  /* 0x0000000cff007e24 */ /* 0x000fc4000f8e00ff */
[----:B------:R-:W-:Y:S01]  /*8900*/  IMAD.SHL.U32 R241, R213, 0x10, RZ ;  /* 0x00000010d5f17824 */ /* 0x000fe200078e00ff */
[----:B------:R-:W-:Y:S01]  /*8910*/  ULEA.HI.X UR7, UR8, UR7, UR9, 0x5, UP0 ;  /* 0x0000000708077291 */ /* 0x000fe200080f2c09 */
[----:B------:R-:W-:-:S03]  /*8920*/  SHF.R.U32.HI R209, RZ, 0x1, R213 ;  /* 0x00000001ffd17819 */ /* 0x000fc600000116d5 */
[----:B------:R-:W-:Y:S02]  /*8930*/  LOP3.LUT R241, R241, 0x100, RZ, 0xc0, !PT ;  /* 0x00000100f1f17812 */ /* 0x000fe400078ec0ff */
[----:B------:R-:W-:Y:S01]  /*8940*/  LOP3.LUT R5, R239, 0x8, R213, 0x78, !PT ;  /* 0x00000008ef057812 */ /* 0x000fe200078e78d5 */
[----:B------:R-:W-:Y:S01]  /*8950*/  IMAD.U32 R8, RZ, RZ, UR7 ;  /* 0x00000007ff087e24 */ /* 0x000fe2000f8e00ff */
[----:B------:R-:W-:Y:S02]  /*8960*/  LOP3.LUT R9, R241, 0x20, R10, 0xf8, !PT ;  /* 0x00000020f1097812 */ /* 0x000fe400078ef80a */
[----:B------:R-:W-:Y:S02]  /*8970*/  LOP3.LUT R222, R209, 0x8, RZ, 0xc0, !PT ;  /* 0x00000008d1de7812 */ /* 0x000fe400078ec0ff */
[----:B------:R-:W-:-:S04]  /*8980*/  LOP3.LUT R252, R9, R5, RZ, 0xfc, !PT ;  /* 0x0000000509fc7212 */ /* 0x000fc800078efcff */
[----:B------:R-:W-:Y:S01]  /*8990*/  LEA R12, R252, UR5, 0x1 ;  /* 0x00000005fc0c7c11 */ /* 0x000fe2000f8e08ff */
[----:B------:R-:W-:-:S05]  /*89a0*/  IMAD.MOV.U32 R225, RZ, RZ, 0x20 ;  /* 0x00000020ffe17424 */ /* 0x000fca00078e00ff */
[----:B------:R-:W-:Y:S01]  /*89b0*/  SEL R225, R225, 0xffffffe0, !P4 ;  /* 0xffffffe0e1e17807 */ /* 0x000fe20006000000 */
[----:B------:R-:W-:Y:S01]  /*89c0*/  BAR.SYNC.DEFER_BLOCKING 0x0 ;  /* 0x0000000000007b1d */ /* 0x000fe20000010000 */
[CC--:B--2---:R-:W-:Y:S02]  /*89d0*/  LEA R2, P1, R6.reuse, R250.reuse, 0x7 ;  /* 0x000000fa06027211 */ /* 0x0c4fe400078238ff */
[----:B------:R-:W-:Y:S02]  /*89e0*/  LEA R4, P0, R7, R250, 0x1 ;  /* 0x000000fa07047211 */ /* 0x000fe400078008ff */
[----:B---3--:R-:W-:Y:S01]  /*89f0*/  ISETP.GE.AND P3, PT, R251, UR6, PT ;  /* 0x00000006fb007c0c */ /* 0x008fe2000bf66270 */
[----:B------:R-:W-:Y:S01]  /*8a00*/  IMAD.SHL.U32 R250, R213, 0x10, RZ ;  /* 0x00000010d5fa7824 */ /* 0x000fe200078e00ff */
[----:B----4-:R-:W-:Y:S02]  /*8a10*/  ISETP.GE.AND P2, PT, R175, UR6, PT ;  /* 0x00000006af007c0c */ /* 0x010fe4000bf46270 */
[----:B-----5:R-:W-:-:S02]  /*8a20*/  LEA.HI.X R3, R6, R242, R0, 0x7, P1 ;  /* 0x000000f206037211 */ /* 0x020fc400008f3c00 */
[----:B------:R-:W-:-:S07]  /*8a30*/  ISETP.GE.AND P1, PT, R243, UR6, PT ;  /* 0x00000006f3007c0c */ /* 0x000fce000bf26270 */
[----:B------:R-:W-:Y:S01]  /*8a40*/  @!PT LDS RZ, [RZ] ;  /* 0x00000000fffff984 */ /* 0x000fe20000000800 */
[----:B------:R-:W-:Y:S01]  /*8a50*/  @!PT LDS RZ, [RZ] ;  /* 0x00000000fffff984 */ /* 0x000fe20000000800 */
[----:B------:R-:W-:Y:S01]  /*8a60*/  @!PT LDS RZ, [RZ] ;  /* 0x00000000fffff984 */ /* 0x000fe20000000800 */
[----:B------:R-:W-:Y:S01]  /*8a70*/  @!P3 LDGSTS.E.BYPASS.LTC128B.128 [R216+0x9000], desc[UR26][R2.64] ;  /* 0x0900000002d8bfae */ /* 0x000fe2000b981a1a */
[----:B------:R-:W-:Y:S02]  /*8a80*/  LOP3.LUT R210, R250, 0x3e00, RZ, 0xc0, !PT ;  /* 0x00003e00fad27812 */ /* 0x000fe400078ec0ff */
[----:B------:R-:W-:Y:S02]  /*8a90*/  LEA.HI.X R5, R7, R242, R8, 0x1, P0 ;  /* 0x000000f207057211 */ /* 0x000fe400000f0c08 */
[----:B------:R-:W-:Y:S01]  /*8aa0*/  LOP3.LUT R0, R210, 0x120, R10, 0xf8, !PT ;  /* 0x00000120d2007812 */ /* 0x000fe200078ef80a */
[----:B------:R-:W-:Y:S03]  /*8ab0*/  @P3 STS.128 [R216+0x9000], RZ ;  /* 0x009000ffd8003388 */ /* 0x000fe60000000c00 */
[----:B------:R-:W-:Y:S01]  /*8ac0*/  LOP3.LUT R0, R0, R239, R222, 0xf6, !PT ;  /* 0x000000ef00007212 */ /* 0x000fe200078ef6de */
        /* <DEDUP_REMOVED lines=26> */
[----:B------:R-:W-:Y:S04]  /*8c70*/  LDSM.16.M88.4 R32, [R12+0x6800] ;  /* 0x006800000c20783b */ /* 0x000fe80000000200 */
[----:B------:R-:W3:Y:S01]  /*8c80*/  LDSM.16.M88.4 R16, [R0] ;  /* 0x000000000010783b */ /* 0x000ee20000000200 */
[----:B-1----:R-:W-:-:S02]  /*8c90*/  IMAD.IADD R2, R225, 0x1, R12 ;  /* 0x00000001e1027824 */ /* 0x002fc400078e020c */
[----:B------:R-:W-:Y:S01]  /*8ca0*/  IMAD.IADD R3, R225, 0x1, R0 ;  /* 0x00000001e1037824 */ /* 0x000fe200078e0200 */
[----:B------:R-:W-:Y:S04]  /*8cb0*/  LDSM.16.M88.4 R40, [R12+0x6000] ;  /* 0x006000000c28783b */ /* 0x000fe80000000200 */
[----:B------:R-:W1:Y:S04]  /*8cc0*/  LDSM.16.M88.4 R8, [R0+0x1000] ;  /* 0x001000000008783b */ /* 0x000e680000000200 */
[----:B------:R-:W4:Y:S04]  /*8cd0*/  LDSM.16.M88.4 R36, [R12+0x6400] ;  /* 0x006400000c24783b */ /* 0x000f280000000200 */
[----:B------:R-:W5:Y:S04]  /*8ce0*/  LDSM.16.M88.4 R28, [R12+0x6c00] ;  /* 0x006c00000c1c783b */ /* 0x000f680000000200 */
[----:B------:R-:W-:Y:S04]  /*8cf0*/  LDSM.16.M88.4 R48, [R2+0x6800] ;  /* 0x006800000230783b */ /* 0x000fe80000000200 */
[----:B------:R-:W5:Y:S01]  /*8d00*/  LDSM.16.M88.4 R20, [R3] ;  /* 0x000000000314783b */ /* 0x000f620000000200 */
[----:B------:R-:W4:Y:S03]  /*8d10*/  S2R R250, SR_CTAID.X ;  /* 0x0000000000fa7919 */ /* 0x000f260000002500 */
[----:B------:R-:W-:Y:S04]  /*8d20*/  LDSM.16.M88.4 R24, [R2+0x6000] ;  /* 0x006000000218783b */ /* 0x000fe80000000200 */
[----:B--2---:R-:W2:Y:S04]  /*8d30*/  LDSM.16.M88.4 R4, [R3+0x1000] ;  /* 0x001000000304783b */ /* 0x004ea80000000200 */
[----:B------:R-:W2:Y:S01]  /*8d40*/  LDSM.16.M88.4 R52, [R2+0x6400] ;  /* 0x006400000234783b */ /* 0x000ea20000000200 */
[----:B---3--:R-:W-:Y:S03]  /*8d50*/  HMMA.16816.F32 R192, R16, R32, RZ ;  /* 0x0000002010c0723c */ /* 0x008fe600000018ff */
[----:B------:R3:W2:Y:S01]  /*8d60*/  LDSM.16.M88.4 R44, [R2+0x6c00] ;  /* 0x006c0000022c783b */ /* 0x0006a20000000200 */
[----:B------:R-:W-:Y:S01]  /*8d70*/  SHF.R.U32.HI R175, RZ, 0x5, R213 ;  /* 0x00000005ffaf7819 */ /* 0x000fe200000116d5 */
[----:B------:R-:W-:-:S02]  /*8d80*/  IMAD.MOV.U32 R106, RZ, RZ, R248 ;  /* 0x000000ffff6a7224 */ /* 0x000fc400078e00f8 */
[----:B------:R-:W-:Y:S01]  /*8d90*/  IMAD.MOV.U32 R107, RZ, RZ, R249 ;  /* 0x000000ffff6b7224 */ /* 0x000fe200078e00f9 */
[C---:B-1----:R-:W-:Y:S01]  /*8da0*/  HMMA.16816.F32 R184, R8.reuse, R40, RZ ;  /* 0x0000002808b8723c */ /* 0x042fe200000018ff */
[----:B------:R-:W-:Y:S02]  /*8db0*/  IMAD.MOV.U32 R220, RZ, RZ, R232 ;  /* 0x000000ffffdc7224 */ /* 0x000fe400078e00e8 */
[----:B------:R-:W-:Y:S01]  /*8dc0*/  IMAD.MOV.U32 R221, RZ, RZ, R233 ;  /* 0x000000ffffdd7224 */ /* 0x000fe200078e00e9 */
[----:B------:R-:W-:Y:S01]  /*8dd0*/  UIADD3 UR6, UPT, UPT, UR20, -0x2, URZ ;  /* 0xfffffffe14067890 */ /* 0x000fe2000fffe0ff */
[----:B------:R-:W0:Y:S03]  /*8de0*/  LDGDEPBAR ;  /* 0x00000000000079af */ /* 0x000e260000000000 */
[----:B----4-:R-:W-:Y:S01]  /*8df0*/  HMMA.16816.F32 R60, R8, R36, RZ ;  /* 0x00000024083c723c */ /* 0x010fe200000018ff */
[----:B------:R-:W-:-:S07]  /*8e00*/  IMAD R250, R250, 0x8, R175 ;  /* 0x00000008fafa7824 */ /* 0x000fce00078e02af */
[C---:B------:R-:W-:Y:S08]  /*8e10*/  HMMA.16816.F32 R56, R8.reuse, R32, RZ ;  /* 0x000000200838723c */ /* 0x040ff000000018ff */
[C---:B-----5:R-:W-:Y:S08]  /*8e20*/  HMMA.16816.F32 R64, R8.reuse, R28, RZ ;  /* 0x0000001c0840723c */ /* 0x060ff000000018ff */
[C---:B------:R-:W-:Y:S08]  /*8e30*/  HMMA.16816.F32 R180, R8.reuse, R42, RZ ;  /* 0x0000002a08b4723c */ /* 0x040ff000000018ff */
[C---:B------:R-:W-:Y:S08]  /*8e40*/  HMMA.16816.F32 R176, R8.reuse, R38, RZ ;  /* 0x0000002608b0723c */ /* 0x040ff000000018ff */
[C---:B------:R-:W-:Y:S08]  /*8e50*/  HMMA.16816.F32 R172, R8.reuse, R34, RZ ;  /* 0x0000002208ac723c */ /* 0x040ff000000018ff */
[----:B------:R-:W-:Y:S08]  /*8e60*/  HMMA.16816.F32 R8, R8, R30, RZ ;  /* 0x0000001e0808723c */ /* 0x000ff000000018ff */
[----:B------:R-:W-:Y:S01]  /*8e70*/  HMMA.16816.F32 R192, R20, R48, R192 ;  /* 0x0000003014c0723c */ /* 0x000fe200000018c0 */
[----:B------:R-:W-:-:S07]  /*8e80*/  VIADD R250, R250, 0x4 ;  /* 0x00000004fafa7836 */ /* 0x000fce0000000000 */
[----:B------:R-:W-:Y:S01]  /*8e90*/  HMMA.16816.F32 R188, R16, R28, RZ ;  /* 0x0000001c10bc723c */ /* 0x000fe200000018ff */
[----:B------:R-:W-:-:S04]  /*8ea0*/  IMAD.WIDE.U32 R250, R250, -0x326172a9, RZ ;  /* 0xcd9e8d57fafa7825 */ /* 0x000fc800078e00ff */
[----:B------:R-:W-:Y:S02]  /*8eb0*/  IMAD.MOV.U32 R236, RZ, RZ, R250 ;  /* 0x000000ffffec7224 */ /* 0x000fe400078e00fa */
[----:B------:R-:W-:Y:S02]  /*8ec0*/  IMAD.MOV.U32 R237, RZ, RZ, R251 ;  /* 0x000000ffffed7224 */ /* 0x000fe400078e00fb */
[----:B---3--:R-:W-:Y:S01]  /*8ed0*/  IMAD.MOV.U32 R2, RZ, RZ, R234 ;  /* 0x000000ffff027224 */ /* 0x008fe200078e00ea */
[----:B--2---:R-:W-:Y:S01]  /*8ee0*/  HMMA.16816.F32 R248, R4, R24, R184 ;  /* 0x0000001804f8723c */ /* 0x004fe200000018b8 */
[----:B------:R-:W-:-:S07]  /*8ef0*/  IMAD.MOV.U32 R3, RZ, RZ, R235 ;  /* 0x000000ffff037224 */ /* 0x000fce00078e00eb */
        /* <DEDUP_REMOVED lines=8> */
[----:B------:R-:W-:Y:S01]  /*8f80*/  LDSM.16.M88.4 R8, [R0+0x2000] ;  /* 0x002000000008783b */ /* 0x000fe20000000200 */
[----:B------:R-:W-:-:S02]  /*8f90*/  IMAD.MOV.U32 R6, RZ, RZ, R193 ;  /* 0x000000ffff067224 */ /* 0x000fc400078e00c1 */
[----:B------:R-:W-:Y:S02]  /*8fa0*/  IMAD.MOV.U32 R5, RZ, RZ, R194 ;  /* 0x000000ffff057224 */ /* 0x000fe400078e00c2 */
[----:B------:R-:W-:Y:S01]  /*8fb0*/  IMAD.MOV.U32 R4, RZ, RZ, R195 ;  /* 0x000000ffff047224 */ /* 0x000fe200078e00c3 */
[C---:B------:R-:W-:Y:S08]  /*8fc0*/  HMMA.16816.F32 R200, R16.reuse, R40, RZ ;  /* 0x0000002810c8723c */ /* 0x040ff000000018ff */
[----:B------:R-:W-:Y:S08]  /*8fd0*/  HMMA.16816.F32 R40, R16, R42, RZ ;  /* 0x0000002a1028723c */ /* 0x000ff000000018ff */
[----:B------:R-:W-:Y:S01]  /*8fe0*/  HMMA.16816.F32 R172, R20, R44, R188 ;  /* 0x0000002c14ac723c */ /* 0x000fe200000018bc */
[----:B------:R-:W-:-:S02]  /*8ff0*/  IMAD.MOV.U32 R188, RZ, RZ, R7 ;  /* 0x000000ffffbc7224 */ /* 0x000fc400078e0007 */
[----:B------:R-:W-:Y:S02]  /*9000*/  IMAD.MOV.U32 R189, RZ, RZ, R6 ;  /* 0x000000ffffbd7224 */ /* 0x000fe400078e0006 */
[----:B------:R-:W-:Y:S02]  /*9010*/  IMAD.MOV.U32 R190, RZ, RZ, R5 ;  /* 0x000000ffffbe7224 */ /* 0x000fe400078e0005 */
[----:B------:R-:W-:Y:S01]  /*9020*/  IMAD.MOV.U32 R191, RZ, RZ, R4 ;  /* 0x000000ffffbf7224 */ /* 0x000fe200078e0004 */
[C---:B------:R-:W-:Y:S01]  /*9030*/  HMMA.16816.F32 R60, R16.reuse, R34, RZ ;  /* 0x00000022103c723c */ /* 0x040fe200000018ff */
[----:B------:R-:W-:Y:S04]  /*9040*/  LDSM.16.M88.4 R4, [R0+0x3000] ;  /* 0x003000000004783b */ /* 0x000fe80000000200 */
[----:B------:R-:W1:Y:S03]  /*9050*/  LDSM.16.M88.4 R32, [R12+0x7800] ;  /* 0x007800000c20783b */ /* 0x000e660000000200 */
[C---:B------:R-:W-:Y:S08]  /*9060*/  HMMA.16816.F32 R196, R16.reuse, R36, RZ ;  /* 0x0000002410c4723c */ /* 0x040ff000000018ff */
[----:B------:R-:W-:Y:S08]  /*9070*/  HMMA.16816.F32 R56, R16, R38, RZ ;  /* 0x000000261038723c */ /* 0x000ff000000018ff */
[C---:B------:R-:W-:Y:S08]  /*9080*/  HMMA.16816.F32 R200, R20.reuse, R24, R200 ;  /* 0x0000001814c8723c */ /* 0x040ff000000018c8 */
[----:B------:R-:W-:Y:S01]  /*9090*/  HMMA.16816.F32 R40, R20, R26, R40 ;  /* 0x0000001a1428723c */ /* 0x000fe20000001828 */
[----:B------:R-:W2:Y:S07]  /*90a0*/  LDSM.16.M88.4 R24, [R12+0x7000] ;  /* 0x007000000c18783b */ /* 0x000eae0000000200 */
[----:B------:R-:W-:Y:S01]  /*90b0*/  HMMA.16816.F32 R36, R16, R30, RZ ;  /* 0x0000001e1024723c */ /* 0x000fe200000018ff */
[----:B------:R-:W3:Y:S04]  /*90c0*/  LDSM.16.M88.4 R16, [R12+0x7400] ;  /* 0x007400000c10783b */ /* 0x000ee80000000200 */
[----:B------:R-:W4:Y:S03]  /*90d0*/  LDSM.16.M88.4 R28, [R12+0x7c00] ;  /* 0x007c00000c1c783b */ /* 0x000f260000000200 */
[----:B-1----:R-:W-:Y:S08]  /*90e0*/  HMMA.16816.F32 R192, R4, R32, R240 ;  /* 0x0000002004c0723c */ /* 0x002ff000000018f0 */
[C---:B------:R-:W-:Y:S08]  /*90f0*/  HMMA.16816.F32 R196, R20.reuse, R52, R196 ;  /* 0x0000003414c4723c */ /* 0x040ff000000018c4 */
[----:B------:R-:W-:Y:S03]  /*9100*/  HMMA.16816.F32 R52, R20, R54, R56 ;  /* 0x000000361434723c */ /* 0x000fe60000001838 */
[----:B------:R-:W-:-:S02]  /*9110*/  IMAD.MOV.U32 R15, RZ, RZ, R194 ;  /* 0x000000ffff0f7224 */ /* 0x000fc400078e00c2 */
[----:B------:R-:W-:-:S03]  /*9120*/  IMAD.MOV.U32 R13, RZ, RZ, R195 ;  /* 0x000000ffff0d7224 */ /* 0x000fc600078e00c3 */
[C---:B------:R-:W-:Y:S08]  /*9130*/  HMMA.16816.F32 R176, R20.reuse, R50, R60 ;  /* 0x0000003214b0723c */ /* 0x040ff0000000183c */
[----:B------:R-:W-:Y:S01]  /*9140*/  HMMA.16816.F32 R64, R20, R46, R36 ;  /* 0x0000002e1440723c */ /* 0x000fe20000001824 */
[----:B------:R-:W-:Y:S02]  /*9150*/  IMAD.MOV.U32 R21, RZ, RZ, R192 ;  /* 0x000000ffff157224 */ /* 0x000fe400078e00c0 */
[----:B------:R-:W-:-:S05]  /*9160*/  IMAD.MOV.U32 R20, RZ, RZ, R193 ;  /* 0x000000ffff147224 */ /* 0x000fca00078e00c1 */
[C---:B--2---:R-:W-:Y:S08]  /*9170*/  HMMA.16816.F32 R60, R4.reuse, R24, R248 ;  /* 0x00000018043c723c */ /* 0x044ff000000018f8 */
[C---:B---3--:R-:W-:Y:S08]  /*9180*/  HMMA.16816.F32 R48, R4.reuse, R16, R244 ;  /* 0x000000100430723c */ /* 0x048ff000000018f4 */
[C---:B----4-:R-:W-:Y:S08]  /*9190*/  HMMA.16816.F32 R192, R4.reuse, R28, R184 ;  /* 0x0000001c04c0723c */ /* 0x050ff000000018b8 */
[C---:B------:R-:W-:Y:S08]  /*91a0*/  HMMA.16816.F32 R56, R4.reuse, R26, R232 ;  /* 0x0000001a0438723c */ /* 0x040ff000000018e8 */
[C---:B------:R-:W-:Y:S08]  /*91b0*/  HMMA.16816.F32 R44, R4.reuse, R18, R228 ;  /* 0x00000012042c723c */ /* 0x040ff000000018e4 */
[C---:B------:R-:W-:Y:S08]  /*91c0*/  HMMA.16816.F32 R248, R4.reuse, R34, R204 ;  /* 0x0000002204f8723c */ /* 0x040ff000000018cc */
[----:B------:R-:W-:Y:S08]  /*91d0*/  HMMA.16816.F32 R240, R4, R30, R180 ;  /* 0x0000001e04f0723c */ /* 0x000ff000000018b4 */
[C---:B------:R-:W-:Y:S08]  /*91e0*/  HMMA.16816.F32 R4, R8.reuse, R28, R172 ;  /* 0x0000001c0804723c */ /* 0x040ff000000018ac */
[C---:B------:R-:W-:Y:S08]  /*91f0*/  HMMA.16816.F32 R232, R8.reuse, R24, R200 ;  /* 0x0000001808e8723c */ /* 0x040ff000000018c8 */
[----:B------:R-:W-:Y:S01]  /*9200*/  HMMA.16816.F32 R200, R8, R18, R52 ;  /* 0x0000001208c8723c */ /* 0x000fe20000001834 */
[----:B------:R-:W-:-:S02]  /*9210*/  IMAD.MOV.U32 R54, RZ, RZ, R2 ;  /* 0x000000ffff367224 */ /* 0x000fc400078e0002 */
[----:B------:R-:W-:Y:S02]  /*9220*/  IMAD.MOV.U32 R55, RZ, RZ, R3 ;  /* 0x000000ffff377224 */ /* 0x000fe400078e0003 */
[C---:B------:R-:W-:Y:S02]  /*9230*/  IMAD.IADD R3, R225.reuse, 0x1, R0 ;  /* 0x00000001e1037824 */ /* 0x040fe400078e0200 */
[----:B------:R-:W-:Y:S01]  /*9240*/  IMAD.IADD R2, R225, 0x1, R12 ;  /* 0x00000001e1027824 */ /* 0x000fe200078e020c */
[----:B------:R-:W-:Y:S01]  /*9250*/  HMMA.16816.F32 R228, R8, R26, R40 ;  /* 0x0000001a08e4723c */ /* 0x000fe20000001828 */
[----:B------:R-:W-:Y:S02]  /*9260*/  IMAD.MOV.U32 R105, RZ, RZ, R4 ;  /* 0x000000ffff697224 */ /* 0x000fe400078e0004 */
[----:B------:R-:W-:Y:S01]  /*9270*/  IMAD.MOV.U32 R100, RZ, RZ, R5 ;  /* 0x000000ffff647224 */ /* 0x000fe200078e0005 */
[----:B------:R-:W-:Y:S01]  /*9280*/  LDSM.16.M88.4 R24, [R2+0x7000] ;  /* 0x007000000218783b */ /* 0x000fe20000000200 */
[----:B------:R-:W-:-:S02]  /*9290*/  IMAD.MOV.U32 R53, RZ, RZ, R6 ;  /* 0x000000ffff357224 */ /* 0x000fc400078e0006 */
[----:B------:R-:W-:Y:S01]  /*92a0*/  IMAD.MOV.U32 R52, RZ, RZ, R7 ;  /* 0x000000ffff347224 */ /* 0x000fe200078e0007 */
[----:B------:R-:W-:Y:S01]  /*92b0*/  LDSM.16.M88.4 R36, [R2+0x7c00] ;  /* 0x007c00000224783b */ /* 0x000fe20000000200 */
[----:B------:R-:W-:Y:S03]  /*92c0*/  HMMA.16816.F32 R204, R8, R16, R196 ;  /* 0x0000001008cc723c */ /* 0x000fe600000018c4 */
[----:B------:R-:W1:Y:S04]  /*92d0*/  LDSM.16.M88.4 R4, [R3+0x3000] ;  /* 0x003000000304783b */ /* 0x000e680000000200 */
[----:B------:R-:W2:Y:S01]  /*92e0*/  LDSM.16.M88.4 R40, [R2+0x7800] ;  /* 0x007800000228783b */ /* 0x000ea20000000200 */
[----:B------:R-:W-:-:S03]  /*92f0*/  IMAD.MOV.U32 R172, RZ, RZ, R21 ;  /* 0x000000ffffac7224 */ /* 0x000fc600078e0015 */
[----:B------:R-:W3:Y:S01]  /*9300*/  LDSM.16.M88.4 R16, [R3+0x2000] ;  /* 0x002000000310783b */ /* 0x000ee20000000200 */
[----:B------:R-:W-:-:S03]  /*9310*/  IMAD.MOV.U32 R173, RZ, RZ, R20 ;  /* 0x000000ffffad7224 */ /* 0x000fc600078e0014 */
[----:B------:R-:W4:Y:S01]  /*9320*/  LDSM.16.M88.4 R20, [R2+0x7400] ;  /* 0x007400000214783b */ /* 0x000f220000000200 */
[----:B------:R-:W-:Y:S01]  /*9330*/  HMMA.16816.F32 R180, R8, R32, R188 ;  /* 0x0000002008b4723c */ /* 0x000fe200000018bc */
[----:B------:R-:W-:Y:S02]  /*9340*/  IMAD.MOV.U32 R174, RZ, RZ, R15 ;  /* 0x000000ffffae7224 */ /* 0x000fe400078e000f */
[----:B------:R-:W-:-:S05]  /*9350*/  IMAD.MOV.U32 R175, RZ, RZ, R13 ;  /* 0x000000ffffaf7224 */ /* 0x000fca00078e000d */
[----:B------:R-:W-:Y:S11]  /*9360*/  HMMA.16816.F32 R196, R8, R30, R64 ;  /* 0x0000001e08c4723c */ /* 0x000ff60000001840 */
[----:B------:R-:W-:-:S02]  /*9370*/  IMAD.MOV.U32 R29, RZ, RZ, R180 ;  /* 0x000000ffff1d7224 */ /* 0x000fc400078e00b4 */
[----:B------:R-:W-:Y:S01]  /*9380*/  IMAD.MOV.U32 R28, RZ, RZ, R181 ;  /* 0x000000ffff1c7224 */ /* 0x000fe200078e00b5 */
[----:B------:R-:W-:Y:S01]  /*9390*/  HMMA.16816.F32 R244, R8, R34, R176 ;  /* 0x0000002208f4723c */ /* 0x000fe200000018b0 */
[----:B------:R-:W-:Y:S01]  /*93a0*/  IMAD.MOV.U32 R15, RZ, RZ, R182 ;  /* 0x000000ffff0f7224 */ /* 0x000fe200078e00b6 */
[----:B------:R-:W-:Y:S01]  /*93b0*/  LDSM.16.M88.4 R32, [R12+0x8400] ;  /* 0x008400000c20783b */ /* 0x000fe20000000200 */
[----:B------:R-:W-:-:S03]  /*93c0*/  IMAD.MOV.U32 R13, RZ, RZ, R183 ;  /* 0x000000ffff0d7224 */ /* 0x000fc600078e00b7 */
[----:B------:R-:W-:Y:S02]  /*93d0*/  LDSM.16.M88.4 R8, [R0+0x4000] ;  /* 0x004000000008783b */ /* 0x000fe40000000200 */
[C---:B-1----:R-:W-:Y:S08]  /*93e0*/  HMMA.16816.F32 R188, R4.reuse, R24, R60 ;  /* 0x0000001804bc723c */ /* 0x042ff0000000183c */
[----:B------:R-:W-:Y:S01]  /*93f0*/  HMMA.16816.F32 R60, R4, R36, R192 ;  /* 0x00000024043c723c */ /* 0x000fe200000018c0 */
[----:B------:R-:W-:-:S02]  /*9400*/  IMAD.MOV.U32 R194, RZ, RZ, R53 ;  /* 0x000000ffffc27224 */ /* 0x000fc400078e0035 */
[----:B------:R-:W-:-:S05]  /*9410*/  IMAD.MOV.U32 R195, RZ, RZ, R52 ;  /* 0x000000ffffc37224 */ /* 0x000fca00078e0034 */
[----:B--2---:R-:W-:Y:S01]  /*9420*/  HMMA.16816.F32 R64, R4, R42, R248 ;  /* 0x0000002a0440723c */ /* 0x004fe200000018f8 */
[----:B------:R-:W-:Y:S02]  /*9430*/  IMAD.MOV.U32 R250, RZ, RZ, R54 ;  /* 0x000000fffffa7224 */ /* 0x000fe400078e0036 */
[----:B------:R-:W-:-:S05]  /*9440*/  IMAD.MOV.U32 R251, RZ, RZ, R55 ;  /* 0x000000fffffb7224 */ /* 0x000fca00078e0037 */
[----:B---3--:R-:W-:Y:S01]  /*9450*/  HMMA.16816.F32 R52, R16, R24, R232 ;  /* 0x000000181034723c */ /* 0x008fe200000018e8 */
[----:B------:R-:W-:Y:S02]  /*9460*/  IMAD.MOV.U32 R232, RZ, RZ, R29 ;  /* 0x000000ffffe87224 */ /* 0x000fe400078e001d */
[----:B------:R-:W-:-:S05]  /*9470*/  IMAD.MOV.U32 R233, RZ, RZ, R28 ;  /* 0x000000ffffe97224 */ /* 0x000fca00078e001c */
[C---:B------:R-:W-:Y:S08]  /*9480*/  HMMA.16816.F32 R184, R4.reuse, R26, R56 ;  /* 0x0000001a04b8723c */ /* 0x040ff00000001838 */
[----:B------:R-:W-:Y:S08]  /*9490*/  HMMA.16816.F32 R56, R4, R38, R240 ;  /* 0x000000260438723c */ /* 0x000ff000000018f0 */
[----:B------:R-:W-:Y:S08]  /*94a0*/  HMMA.16816.F32 R28, R16, R26, R228 ;  /* 0x0000001a101c723c */ /* 0x000ff000000018e4 */
[C---:B----4-:R-:W-:Y:S01]  /*94b0*/  HMMA.16816.F32 R180, R4.reuse, R20, R48 ;  /* 0x0000001404b4723c */ /* 0x050fe20000001830 */
[----:B------:R-:W-:Y:S07]  /*94c0*/  LDSM.16.M88.4 R48, [R12+0x8800] ;  /* 0x008800000c30783b */ /* 0x000fee0000000200 */
[C---:B------:R-:W-:Y:S01]  /*94d0*/  HMMA.16816.F32 R176, R4.reuse, R22, R44 ;  /* 0x0000001604b0723c */ /* 0x040fe2000000182c */
[----:B------:R-:W-:Y:S07]  /*94e0*/  LDSM.16.M88.4 R44, [R12+0x8c00] ;  /* 0x008c00000c2c783b */ /* 0x000fee0000000200 */
[----:B------:R-:W-:Y:S01]  /*94f0*/  HMMA.16816.F32 R172, R4, R40, R172 ;  /* 0x0000002804ac723c */ /* 0x000fe200000018ac */
[----:B------:R-:W1:Y:S07]  /*9500*/  LDSM.16.M88.4 R4, [R0+0x5000] ;  /* 0x005000000004783b */ /* 0x000e6e0000000200 */
[C---:B------:R-:W-:Y:S08]  /*9510*/  HMMA.16816.F32 R24, R16.reuse, R20, R204 ;  /* 0x000000141018723c */ /* 0x040ff000000018cc */
[----:B------:R-:W-:Y:S01]  /*9520*/  HMMA.16816.F32 R240, R16, R22, R200 ;  /* 0x0000001610f0723c */ /* 0x000fe200000018c8 */
[----:B------:R-:W2:Y:S01]  /*9530*/  LDSM.16.M88.4 R20, [R12+0x8000] ;  /* 0x008000000c14783b */ /* 0x000ea20000000200 */
[----:B------:R-:W-:-:S02]  /*9540*/  IMAD.MOV.U32 R192, RZ, RZ, R105 ;  /* 0x000000ffffc07224 */ /* 0x000fc400078e0069 */
[----:B------:R-:W-:Y:S02]  /*9550*/  IMAD.MOV.U32 R193, RZ, RZ, R100 ;  /* 0x000000ffffc17224 */ /* 0x000fe400078e0064 */
[----:B------:R-:W-:-:S05]  /*9560*/  IMAD.MOV.U32 R234, RZ, RZ, R15 ;  /* 0x000000ffffea7224 */ /* 0x000fca00078e000f */
[----:B------:R-:W-:Y:S01]  /*9570*/  HMMA.16816.F32 R228, R16, R36, R192 ;  /* 0x0000002410e4723c */ /* 0x000fe200000018c0 */
[----:B------:R-:W-:-:S07]  /*9580*/  IMAD.MOV.U32 R235, RZ, RZ, R13 ;  /* 0x000000ffffeb7224 */ /* 0x000fce00078e000d */
[C---:B-1----:R-:W-:Y:S08]  /*9590*/  HMMA.16816.F32 R192, R4.reuse, R32, R180 ;  /* 0x0000002004c0723c */ /* 0x042ff000000018b4 */
[C---:B------:R-:W-:Y:S08]  /*95a0*/  HMMA.16816.F32 R180, R4.reuse, R50, R64 ;  /* 0x0000003204b4723c */ /* 0x040ff00000001840 */
[C---:B--2---:R-:W-:Y:S08]  /*95b0*/  HMMA.16816.F32 R204, R4.reuse, R20, R188 ;  /* 0x0000001404cc723c */ /* 0x044ff000000018bc */
[C---:B------:R-:W-:Y:S08]  /*95c0*/  HMMA.16816.F32 R200, R4.reuse, R22, R184 ;  /* 0x0000001604c8723c */ /* 0x040ff000000018b8 */
[C---:B------:R-:W-:Y:S08]  /*95d0*/  HMMA.16816.F32 R188, R4.reuse, R34, R176 ;  /* 0x0000002204bc723c */ /* 0x040ff000000018b0 */
[C---:B------:R-:W-:Y:S08]  /*95e0*/  HMMA.16816.F32 R184, R4.reuse, R48, R172 ;  /* 0x0000003004b8723c */ /* 0x040ff000000018ac */
[C---:B------:R-:W-:Y:S08]  /*95f0*/  HMMA.16816.F32 R176, R4.reuse, R44, R60 ;  /* 0x0000002c04b0723c */ /* 0x040ff0000000183c */
[----:B------:R-:W-:Y:S01]  /*9600*/  HMMA.16816.F32 R172, R4, R46, R56 ;  /* 0x0000002e04ac723c */ /* 0x000fe20000001838 */
[----:B------:R-:W-:Y:S07]  /*9610*/  LDSM.16.M88.4 R4, [R3+0x5000] ;  /* 0x005000000304783b */ /* 0x000fee0000000200 */
[----:B------:R-:W-:Y:S01]  /*9620*/  HMMA.16816.F32 R60, R8, R22, R28 ;  /* 0x00000016083c723c */ /* 0x000fe2000000181c */
[----:B------:R-:W1:Y:S07]  /*9630*/  LDSM.16.M88.4 R28, [R2+0x8000] ;  /* 0x00800000021c783b */ /* 0x000e6e0000000200 */
[----:B------:R-:W-:Y:S01]  /*9640*/  HMMA.16816.F32 R196, R16, R38, R196 ;  /* 0x0000002610c4723c */ /* 0x000fe200000018c4 */
[----:B------:R-:W-:Y:S07]  /*9650*/  LDSM.16.M88.4 R36, [R2+0x8c00] ;  /* 0x008c00000224783b */ /* 0x000fee0000000200 */
[C---:B------:R-:W-:Y:S01]  /*9660*/  HMMA.16816.F32 R56, R8.reuse, R32, R24 ;  /* 0x000000200838723c */ /* 0x040fe20000001818 */
[----:B------:R-:W2:Y:S07]  /*9670*/  LDSM.16.M88.4 R24, [R2+0x8400] ;  /* 0x008400000218783b */ /* 0x000eae0000000200 */
[----:B------:R-:W-:Y:S01]  /*9680*/  HMMA.16816.F32 R64, R8, R20, R52 ;  /* 0x000000140840723c */ /* 0x000fe20000001834 */
[----:B------:R-:W3:Y:S07]  /*9690*/  LDSM.16.M88.4 R20, [R3+0x4000] ;  /* 0x004000000314783b */ /* 0x000eee0000000200 */
[C---:B------:R-:W-:Y:S08]  /*96a0*/  HMMA.16816.F32 R232, R16.reuse, R40, R232 ;  /* 0x0000002810e8723c */ /* 0x040ff000000018e8 */
[----:B------:R-:W-:Y:S01]  /*96b0*/  HMMA.16816.F32 R244, R16, R42, R244 ;  /* 0x0000002a10f4723c */ /* 0x000fe200000018f4 */
[----:B------:R-:W4:Y:S01]  /*96c0*/  LDSM.16.M88.4 R16, [R2+0x8800] ;  /* 0x008800000210783b */ /* 0x000f220000000200 */
[C---:B------:R-:W-:Y:S01]  /*96d0*/  VIADD R15, R14.reuse, 0xffffffc8 ;  /* 0xffffffc80e0f7836 */ /* 0x040fe20000000000 */
[----:B------:R-:W-:Y:S01]  /*96e0*/  USHF.L.U32 UR7, UR6, 0x1, URZ ;  /* 0x0000000106077899 */ /* 0x000fe200080006ff */
[----:B------:R-:W-:Y:S01]  /*96f0*/  VIADD R13, R14, 0xffffffc9 ;  /* 0xffffffc90e0d7836 */ /* 0x000fe20000000000 */
[----:B------:R-:W-:-:S04]  /*9700*/  DEPBAR.LE SB0, 0x0 ;  /* 0x000080000000791a */ /* 0x000fc80000000000 */
[C---:B------:R-:W-:Y:S08]  /*9710*/  HMMA.16816.F32 R52, R8.reuse, R34, R240 ;  /* 0x000000220834723c */ /* 0x040ff000000018f0 */
[C---:B------:R-:W-:Y:S08]  /*9720*/  HMMA.16816.F32 R40, R8.reuse, R48, R232 ;  /* 0x000000300828723c */ /* 0x040ff000000018e8 */
[----:B------:R-:W-:Y:S08]  /*9730*/  HMMA.16816.F32 R48, R8, R50, R244 ;  /* 0x000000320830723c */ /* 0x000ff000000018f4 */
[C---:B-1----:R-:W-:Y:S08]  /*9740*/  HMMA.16816.F32 R204, R4.reuse, R28, R204 ;  /* 0x0000001c04cc723c */ /* 0x042ff000000018cc */
[----:B------:R-:W-:Y:S08]  /*9750*/  HMMA.16816.F32 R200, R4, R30, R200 ;  /* 0x0000001e04c8723c */ /* 0x000ff000000018c8 */
[----:B------:R-:W-:Y:S08]  /*9760*/  HMMA.16816.F32 R32, R8, R44, R228 ;  /* 0x0000002c0820723c */ /* 0x000ff000000018e4 */
[C---:B--2---:R-:W-:Y:S08]  /*9770*/  HMMA.16816.F32 R192, R4.reuse, R24, R192 ;  /* 0x0000001804c0723c */ /* 0x044ff000000018c0 */
[----:B------:R-:W-:Y:S08]  /*9780*/  HMMA.16816.F32 R232, R4, R38, R172 ;  /* 0x0000002604e8723c */ /* 0x000ff000000018ac */
[C---:B---3--:R-:W-:Y:S08]  /*9790*/  HMMA.16816.F32 R172, R20.reuse, R30, R60 ;  /* 0x0000001e14ac723c */ /* 0x048ff0000000183c */
[----:B------:R-:W-:Y:S08]  /*97a0*/  HMMA.16816.F32 R60, R20, R26, R52 ;  /* 0x0000001a143c723c */ /* 0x000ff00000001834 */
[C---:B----4-:R-:W-:Y:S08]  /*97b0*/  HMMA.16816.F32 R184, R4.reuse, R16, R184 ;  /* 0x0000001004b8723c */ /* 0x050ff000000018b8 */
[----:B------:R-:W-:Y:S08]  /*97c0*/  HMMA.16816.F32 R180, R4, R18, R180 ;  /* 0x0000001204b4723c */ /* 0x000ff000000018b4 */
[----:B------:R-:W-:Y:S01]  /*97d0*/  HMMA.16816.F32 R52, R20, R16, R40 ;  /* 0x000000101434723c */ /* 0x000fe20000001828 */
[----:B------:R-:W-:-:S02]  /*97e0*/  VIADD R17, R14, 0xffffffc0 ;  /* 0xffffffc00e117836 */ /* 0x000fc40000000000 */
[----:B------:R-:W-:-:S05]  /*97f0*/  VIADD R16, R14, 0xffffffc1 ;  /* 0xffffffc10e107836 */ /* 0x000fca0000000000 */
[----:B------:R-:W-:Y:S01]  /*9800*/  HMMA.16816.F32 R48, R20, R18, R48 ;  /* 0x000000121430723c */ /* 0x000fe20000001830 */
[----:B------:R-:W-:-:S07]  /*9810*/  VIADD R18, R217, 0x40 ;  /* 0x00000040d9127836 */ /* 0x000fce0000000000 */
[----:B------:R-:W-:Y:S01]  /*9820*/  HMMA.16816.F32 R188, R4, R26, R188 ;  /* 0x0000001a04bc723c */ /* 0x000fe200000018bc */
[----:B------:R-:W-:Y:S01]  /*9830*/  ISETP.GT.AND P6, PT, R18, R17, PT ;  /* 0x000000111200720c */ /* 0x000fe20003fc4270 */
[----:B------:R-:W-:Y:S01]  /*9840*/  VIADD R12, R14, 0xffffffd0 ;  /* 0xffffffd00e0c7836 */ /* 0x000fe20000000000 */
[C---:B------:R-:W-:Y:S02]  /*9850*/  ISETP.GT.AND P5, PT, R18.reuse, R15, PT ;  /* 0x0000000f1200720c */ /* 0x040fe40003fa4270 */
[----:B------:R-:W-:-:S03]  /*9860*/  ISETP.GT.AND P0, PT, R18, R16, PT ;  /* 0x000000101200720c */ /* 0x000fc60003f04270 */
[----:B------:R-:W-:Y:S01]  /*9870*/  HMMA.16816.F32 R196, R8, R46, R196 ;  /* 0x0000002e08c4723c */ /* 0x000fe200000018c4 */
[C---:B------:R-:W-:Y:S02]  /*9880*/  VIADD R11, R14.reuse, 0xffffffd1 ;  /* 0xffffffd10e0b7836 */ /* 0x040fe40000000000 */
[----:B------:R-:W-:-:S05]  /*9890*/  VIADD R10, R14, 0xffffffd8 ;  /* 0xffffffd80e0a7836 */ /* 0x000fca0000000000 */
[----:B------:R-:W-:Y:S01]  /*98a0*/  HMMA.16816.F32 R228, R4, R36, R176 ;  /* 0x0000002404e4723c */ /* 0x000fe200000018b0 */
[C---:B------:R-:W-:Y:S02]  /*98b0*/  VIADD R8, R14.reuse, 0xffffffe0 ;  /* 0xffffffe00e087836 */ /* 0x040fe40000000000 */
[----:B------:R-:W-:-:S05]  /*98c0*/  VIADD R9, R14, 0xffffffd9 ;  /* 0xffffffd90e097836 */ /* 0x000fca0000000000 */
[----:B------:R-:W-:Y:S01]  /*98d0*/  HMMA.16816.F32 R176, R20, R28, R64 ;  /* 0x0000001c14b0723c */ /* 0x000fe20000001840 */
[----:B------:R-:W-:Y:S02]  /*98e0*/  FSEL R29, R200, -INF , !P5 ;  /* 0xff800000c81d7808 */ /* 0x000fe40006800000 */
[----:B------:R-:W-:-:S05]  /*98f0*/  ISETP.GT.AND P5, PT, R18, R11, PT ;  /* 0x0000000b1200720c */ /* 0x000fca0003fa4270 */
[C---:B------:R-:W-:Y:S01]  /*9900*/  HMMA.16816.F32 R64, R20.reuse, R24, R56 ;  /* 0x000000181440723c */ /* 0x040fe20000001838 */
[----:B------:R-:W-:Y:S02]  /*9910*/  FSEL R25, R204, -INF , !P6 ;  /* 0xff800000cc197808 */ /* 0x000fe40007000000 */
[C---:B------:R-:W-:Y:S02]  /*9920*/  ISETP.GT.AND P6, PT, R18.reuse, R13, PT ;  /* 0x0000000d1200720c */ /* 0x040fe40003fc4270 */
[----:B------:R-:W-:Y:S02]  /*9930*/  FSEL R24, R205, -INF , !P0 ;  /* 0xff800000cd187808 */ /* 0x000fe40004000000 */
[----:B------:R-:W-:Y:S01]  /*9940*/  ISETP.GT.AND P0, PT, R18, R12, PT ;  /* 0x0000000c1200720c */ /* 0x000fe20003f04270 */
[----:B------:R-:W-:Y:S01]  /*9950*/  HMMA.16816.F32 R40, R20, R36, R32 ;  /* 0x000000241428723c */ /* 0x000fe20000001820 */
[----:B------:R-:W-:Y:S01]  /*9960*/  FSEL R28, R201, -INF , !P6 ;  /* 0xff800000c91c7808 */ /* 0x000fe20007000000 */
[----:B------:R-:W-:Y:S01]  /*9970*/  VIADD R7, R14, 0xffffffe1 ;  /* 0xffffffe10e077836 */ /* 0x000fe20000000000 */
[----:B------:R-:W-:Y:S01]  /*9980*/  ISETP.GT.AND P6, PT, R18, R10, PT ;  /* 0x0000000a1200720c */ /* 0x000fe20003fc4270 */
[C---:B------:R-:W-:Y:S01]  /*9990*/  VIADD R5, R14.reuse, 0xffffffe9 ;  /* 0xffffffe90e057836 */ /* 0x040fe20000000000 */
[----:B------:R-:W-:Y:S01]  /*99a0*/  FSEL R32, R193, -INF , !P5 ;  /* 0xff800000c1207808 */ /* 0x000fe20006800000 */
[----:B------:R-:W-:Y:S01]  /*99b0*/  VIADD R6, R14, 0xffffffe8 ;  /* 0xffffffe80e067836 */ /* 0x000fe20000000000 */
[----:B------:R-:W-:-:S02]  /*99c0*/  FSEL R33, R192, -INF , !P0 ;  /* 0xff800000c0217808 */ /* 0x000fc40004000000 */
[C---:B------:R-:W-:Y:S02]  /*99d0*/  ISETP.GT.AND P5, PT, R18.reuse, R8, PT ;  /* 0x000000081200720c */ /* 0x040fe40003fa4270 */
[----:B------:R-:W-:Y:S01]  /*99e0*/  ISETP.GT.AND P0, PT, R18, R9, PT ;  /* 0x000000091200720c */ /* 0x000fe20003f04270 */
[----:B------:R-:W-:Y:S01]  /*99f0*/  VIADD R4, R14, 0xfffffff0 ;  /* 0xfffffff00e047836 */ /* 0x000fe20000000000 */
[----:B------:R-:W-:Y:S01]  /*9a00*/  FSEL R45, R188, -INF , !P6 ;  /* 0xff800000bc2d7808 */ /* 0x000fe20007000000 */
[----:B------:R-:W-:Y:S01]  /*9a10*/  VIADD R2, R14, 0xfffffff8 ;  /* 0xfffffff80e027836 */ /* 0x000fe20000000000 */
[----:B------:R-:W-:Y:S02]  /*9a20*/  ISETP.GT.AND P6, PT, R18, R7, PT ;  /* 0x000000071200720c */ /* 0x000fe40003fc4270 */
        /* <DEDUP_REMOVED lines=9> */
[----:B------:R-:W-:Y:S02]  /*9ac0*/  FSEL R57, R181, -INF , !P5 ;  /* 0xff800000b5397808 */ /* 0x000fe40006800000 */
[----:B------:R-:W-:-:S02]  /*9ad0*/  FSEL R58, R180, -INF , !P0 ;  /* 0xff800000b43a7808 */ /* 0x000fc40004000000 */
[C---:B------:R-:W-:Y:S02]  /*9ae0*/  ISETP.GT.AND P5, PT, R18.reuse, R2, PT ;  /* 0x000000021200720c */ /* 0x040fe40003fa4270 */
[----:B------:R-:W-:Y:S02]  /*9af0*/  ISETP.GT.AND P0, PT, R18, R3, PT ;  /* 0x000000031200720c */ /* 0x000fe40003f04270 */
[----:B------:R-:W-:Y:S02]  /*9b00*/  FSEL R59, R228, -INF , !P6 ;  /* 0xff800000e43b7808 */ /* 0x000fe40007000000 */
[----:B------:R-:W-:Y:S02]  /*9b10*/  ISETP.GT.AND P6, PT, R18, R0, PT ;  /* 0x000000001200720c */ /* 0x000fe40003fc4270 */
[----:B------:R-:W-:Y:S02]  /*9b20*/  FSEL R105, R232, -INF , !P5 ;  /* 0xff800000e8697808 */ /* 0x000fe40006800000 */
[----:B------:R-:W-:-:S02]  /*9b30*/  FSEL R100, R229, -INF , !P0 ;  /* 0xff800000e5647808 */ /* 0x000fc40004000000 */
[C---:B------:R-:W-:Y:S01]  /*9b40*/  ISETP.GT.AND P5, PT, R14.reuse, R16, PT ;  /* 0x000000100e00720c */ /* 0x040fe20003fa4270 */
[----:B------:R-:W-:Y:S01]  /*9b50*/  BAR.SYNC.DEFER_BLOCKING 0x0 ;  /* 0x0000000000007b1d */ /* 0x000fe20000010000 */
[C---:B------:R-:W-:Y:S01]  /*9b60*/  ISETP.GT.AND P0, PT, R14.reuse, R17, PT ;  /* 0x000000110e00720c */ /* 0x040fe20003f04270 */
[----:B------:R-:W-:Y:S01]  /*9b70*/  HMMA.16816.F32 R36, R20, R38, R196 ;  /* 0x000000261424723c */ /* 0x000fe200000018c4 */
[----:B------:R-:W-:Y:S02]  /*9b80*/  FSEL R233, R233, -INF , !P6 ;  /* 0xff800000e9e97808 */ /* 0x000fe40007000000 */
        /* <DEDUP_REMOVED lines=9> */
[C---:B------:R-:W-:Y:S02]  /*9c20*/  ISETP.GT.AND P5, PT, R14.reuse, R9, PT ;  /* 0x000000090e00720c */ /* 0x040fe40003fa4270 */
[C---:B------:R-:W-:Y:S02]  /*9c30*/  ISETP.GT.AND P0, PT, R14.reuse, R10, PT ;  /* 0x0000000a0e00720c */ /* 0x040fe40003f04270 */
        /* <DEDUP_REMOVED lines=14> */
[----:B------:R-:W-:Y:S01]  /*9d20*/  FSEL R43, R43, -INF , !P5 ;  /* 0xff8000002b2b7808 */ /* 0x000fe20006800000 */
[----:B------:R-:W-:Y:S01]  /*9d30*/  IMAD.MOV.U32 R246, RZ, RZ, R250 ;  /* 0x000000fffff67224 */ /* 0x000fe200078e00fa */
[----:B------:R-:W-:-:S02]  /*9d40*/  FSEL R42, R42, -INF , !P0 ;  /* 0xff8000002a2a7808 */ /* 0x000fc40004000000 */
[C---:B------:R-:W-:Y:S01]  /*9d50*/  ISETP.GT.AND P5, PT, R217.reuse, R17, PT ;  /* 0x00000011d900720c */ /* 0x040fe20003fa4270 */
[----:B------:R-:W-:Y:S01]  /*9d60*/  IMAD.MOV.U32 R250, RZ, RZ, R106 ;  /* 0x000000fffffa7224 */ /* 0x000fe200078e006a */
[----:B------:R-:W-:Y:S01]  /*9d70*/  ISETP.GT.AND P0, PT, R14, R0, PT ;  /* 0x000000000e00720c */ /* 0x000fe20003f04270 */
[----:B------:R-:W-:Y:S01]  /*9d80*/  VIADD R14, R217, 0x48 ;  /* 0x00000048d90e7836 */ /* 0x000fe20000000000 */
[----:B------:R-:W-:Y:S02]  /*9d90*/  FSEL R106, R38, -INF , !P6 ;  /* 0xff800000266a7808 */ /* 0x000fe40007000000 */
[----:B------:R-:W-:Y:S02]  /*9da0*/  ISETP.GE.AND P6, PT, R17, R218, PT ;  /* 0x000000da1100720c */ /* 0x000fe40003fc6270 */
[----:B------:R-:W-:Y:S02]  /*9db0*/  FSEL R18, R176, -INF , !P5 ;  /* 0xff800000b0127808 */ /* 0x000fe40006800000 */
[----:B------:R-:W-:-:S02]  /*9dc0*/  FSEL R67, R39, -INF , !P0 ;  /* 0xff80000027437808 */ /* 0x000fc40004000000 */
[----:B------:R-:W-:Y:S02]  /*9dd0*/  ISETP.GE.AND P5, PT, R17, R224, PT ;  /* 0x000000e01100720c */ /* 0x000fe40003fa6270 */
[----:B------:R-:W-:Y:S02]  /*9de0*/  ISETP.GT.AND P0, PT, R14, R17, PT ;  /* 0x000000110e00720c */ /* 0x000fe40003f04270 */
[----:B------:R-:W-:Y:S02]  /*9df0*/  FSEL R38, R18, -INF , !P6 ;  /* 0xff80000012267808 */ /* 0x000fe40007000000 */
[----:B------:R-:W-:Y:S02]  /*9e00*/  ISETP.GT.AND P6, PT, R217, R16, PT ;  /* 0x00000010d900720c */ /* 0x000fe40003fc4270 */
[----:B------:R-:W-:Y:S02]  /*9e10*/  FSEL R66, R19, -INF , !P5 ;  /* 0xff80000013427808 */ /* 0x000fe40006800000 */
[----:B------:R-:W-:-:S02]  /*9e20*/  ISETP.GE.AND P5, PT, R17, R219, PT ;  /* 0x000000db1100720c */ /* 0x000fc40003fa6270 */
[----:B------:R-:W-:Y:S02]  /*9e30*/  FSEL R18, R206, -INF , !P0 ;  /* 0xff800000ce127808 */ /* 0x000fe40004000000 */
[----:B------:R-:W-:Y:S02]  /*9e40*/  ISETP.GE.AND P0, PT, R17, R223, PT ;  /* 0x000000df1100720c */ /* 0x000fe40003f06270 */
[----:B------:R-:W-:Y:S02]  /*9e50*/  FSEL R17, R177, -INF , !P6 ;  /* 0xff800000b1117808 */ /* 0x000fe40007000000 */
[----:B------:R-:W-:Y:S02]  /*9e60*/  ISETP.GE.AND P6, PT, R16, R218, PT ;  /* 0x000000da1000720c */ /* 0x000fe40003fc6270 */
[----:B------:R-:W-:Y:S02]  /*9e70*/  FSEL R39, R25, -INF , !P5 ;  /* 0xff80000019277808 */ /* 0x000fe40006800000 */
[----:B------:R-:W-:-:S02]  /*9e80*/  FSEL R51, R18, -INF , !P0 ;  /* 0xff80000012337808 */ /* 0x000fc40004000000 */
[C---:B------:R-:W-:Y:S02]  /*9e90*/  ISETP.GE.AND P5, PT, R16.reuse, R219, PT ;  /* 0x000000db1000720c */ /* 0x040fe40003fa6270 */
[----:B------:R-:W-:Y:S02]  /*9ea0*/  ISETP.GE.AND P0, PT, R16, R224, PT ;  /* 0x000000e01000720c */ /* 0x000fe40003f06270 */
[----:B------:R-:W-:Y:S02]  /*9eb0*/  FSEL R19, R17, -INF , !P6 ;  /* 0xff80000011137808 */ /* 0x000fe40007000000 */
[----:B------:R-:W-:Y:S02]  /*9ec0*/  ISETP.GT.AND P6, PT, R14, R16, PT ;  /* 0x000000100e00720c */ /* 0x000fe40003fc4270 */
[----:B------:R-:W-:Y:S02]  /*9ed0*/  FSEL R25, R24, -INF , !P5 ;  /* 0xff80000018197808 */ /* 0x000fe40006800000 */
[----:B------:R-:W-:-:S02]  /*9ee0*/  FSEL R63, R20, -INF , !P0 ;  /* 0xff800000143f7808 */ /* 0x000fc40004000000 */
[----:B------:R-:W-:Y:S02]  /*9ef0*/  ISETP.GT.AND P5, PT, R217, R15, PT ;  /* 0x0000000fd900720c */ /* 0x000fe40003fa4270 */
        /* <DEDUP_REMOVED lines=51> */
[----:B------:R-:W-:Y:S01]  /*a230*/  FSEL R12, R60, -INF , !P5 ;  /* 0xff8000003c0c7808 */ /* 0x000fe20006800000 */
[----:B------:R-:W-:Y:S01]  /*a240*/  IMAD.MOV.U32 R247, RZ, RZ, R251 ;  /* 0x000000fffff77224 */ /* 0x000fe200078e00fb */
[----:B------:R-:W-:Y:S01]  /*a250*/  FSEL R188, R11, -INF , !P0 ;  /* 0xff8000000bbc7808 */ /* 0x000fe20004000000 */
[----:B------:R-:W-:Y:S01]  /*a260*/  IMAD.MOV.U32 R251, RZ, RZ, R107 ;  /* 0x000000fffffb7224 */ /* 0x000fe200078e006b */
[----:B------:R-:W-:-:S02]  /*a270*/  ISETP.GE.AND P5, PT, R10, R224, PT ;  /* 0x000000e00a00720c */ /* 0x000fc40003fa6270 */
[----:B------:R-:W-:Y:S02]  /*a280*/  ISETP.GT.AND P0, PT, R14, R10, PT ;  /* 0x0000000a0e00720c */ /* 0x000fe40003f04270 */
[----:B------:R-:W-:Y:S02]  /*a290*/  FSEL R107, R12, -INF , !P6 ;  /* 0xff8000000c6b7808 */ /* 0x000fe40007000000 */
[----:B------:R-:W-:Y:S02]  /*a2a0*/  ISETP.GT.AND P6, PT, R217, R9, PT ;  /* 0x00000009d900720c */ /* 0x000fe40003fc4270 */
[----:B------:R-:W-:Y:S02]  /*a2b0*/  FSEL R181, R27, -INF , !P5 ;  /* 0xff8000001bb57808 */ /* 0x000fe40006800000 */
[----:B------:R-:W-:Y:S02]  /*a2c0*/  ISETP.GE.AND P5, PT, R10, R219, PT ;  /* 0x000000db0a00720c */ /* 0x000fe40003fa6270 */
[----:B------:R-:W-:-:S02]  /*a2d0*/  FSEL R11, R190, -INF , !P0 ;  /* 0xff800000be0b7808 */ /* 0x000fc40004000000 */
[----:B------:R-:W-:Y:S02]  /*a2e0*/  ISETP.GE.AND P0, PT, R10, R223, PT ;  /* 0x000000df0a00720c */ /* 0x000fe40003f06270 */
[----:B------:R-:W-:Y:S02]  /*a2f0*/  FSEL R10, R61, -INF , !P6 ;  /* 0xff8000003d0a7808 */ /* 0x000fe40007000000 */
[----:B------:R-:W-:Y:S02]  /*a300*/  ISETP.GE.AND P6, PT, R9, R218, PT ;  /* 0x000000da0900720c */ /* 0x000fe40003fc6270 */
[----:B------:R-:W-:Y:S02]  /*a310*/  FSEL R175, R45, -INF , !P5 ;  /* 0xff8000002daf7808 */ /* 0x000fe40006800000 */
[----:B------:R-:W-:Y:S02]  /*a320*/  FSEL R178, R11, -INF , !P0 ;  /* 0xff8000000bb27808 */ /* 0x000fe40004000000 */
[----:B------:R-:W-:-:S02]  /*a330*/  ISETP.GE.AND P5, PT, R9, R219, PT ;  /* 0x000000db0900720c */ /* 0x000fc40003fa6270 */
[----:B------:R-:W-:Y:S02]  /*a340*/  ISETP.GE.AND P0, PT, R9, R224, PT ;  /* 0x000000e00900720c */ /* 0x000fe40003f06270 */
[----:B------:R-:W-:Y:S02]  /*a350*/  FSEL R45, R10, -INF , !P6 ;  /* 0xff8000000a2d7808 */ /* 0x000fe40007000000 */
[----:B------:R-:W-:Y:S02]  /*a360*/  ISETP.GT.AND P6, PT, R14, R9, PT ;  /* 0x000000090e00720c */ /* 0x000fe40003fc4270 */
[----:B------:R-:W-:Y:S02]  /*a370*/  FSEL R174, R44, -INF , !P5 ;  /* 0xff8000002cae7808 */ /* 0x000fe40006800000 */
[----:B------:R-:W-:Y:S02]  /*a380*/  FSEL R180, R30, -INF , !P0 ;  /* 0xff8000001eb47808 */ /* 0x000fe40004000000 */
[----:B------:R-:W-:-:S02]  /*a390*/  ISETP.GT.AND P5, PT, R217, R8, PT ;  /* 0x00000008d900720c */ /* 0x000fc40003fa4270 */
[----:B------:R-:W-:Y:S02]  /*a3a0*/  ISETP.GE.AND P0, PT, R9, R223, PT ;  /* 0x000000df0900720c */ /* 0x000fe40003f06270 */
[----:B------:R-:W-:Y:S02]  /*a3b0*/  FSEL R9, R191, -INF , !P6 ;  /* 0xff800000bf097808 */ /* 0x000fe40007000000 */
[----:B------:R-:W-:Y:S02]  /*a3c0*/  ISETP.GE.AND P6, PT, R8, R218, PT ;  /* 0x000000da0800720c */ /* 0x000fe40003fc6270 */
[----:B------:R-:W-:Y:S02]  /*a3d0*/  FSEL R10, R52, -INF , !P5 ;  /* 0xff800000340a7808 */ /* 0x000fe40006800000 */
[----:B------:R-:W-:Y:S02]  /*a3e0*/  ISETP.GE.AND P5, PT, R8, R224, PT ;  /* 0x000000e00800720c */ /* 0x000fe40003fa6270 */
[----:B------:R-:W-:-:S02]  /*a3f0*/  FSEL R176, R9, -INF , !P0 ;  /* 0xff80000009b07808 */ /* 0x000fc40004000000 */
        /* <DEDUP_REMOVED lines=14> */
[----:B------:R-:W-:Y:S02]  /*a4e0*/  ISETP.GT.AND P6, PT, R14, R7, PT ;  /* 0x000000070e00720c */ /* 0x000fe40003fc4270 */
[----:B------:R-:W-:Y:S02]  /*a4f0*/  FSEL R206, R47, -INF , !P5 ;  /* 0xff8000002fce7808 */ /* 0x000fe40006800000 */
[----:B------:R-:W-:Y:S02]  /*a500*/  ISETP.GT.AND P5, PT, R217, R6, PT ;  /* 0x00000006d900720c */ /* 0x000fe40003fa4270 */
[----:B------:R-:W-:-:S02]  /*a510*/  FSEL R200, R34, -INF , !P0 ;  /* 0xff80000022c87808 */ /* 0x000fc40004000000 */
[----:B------:R-:W-:Y:S02]  /*a520*/  ISETP.GE.AND P0, PT, R7, R223, PT ;  /* 0x000000df0700720c */ /* 0x000fe40003f06270 */
[----:B------:R-:W-:Y:S02]  /*a530*/  FSEL R7, R187, -INF , !P6 ;  /* 0xff800000bb077808 */ /* 0x000fe40007000000 */
[----:B------:R-:W-:Y:S02]  /*a540*/  FSEL R8, R48, -INF , !P5 ;  /* 0xff80000030087808 */ /* 0x000fe40006800000 */
[C---:B------:R-:W-:Y:S02]  /*a550*/  ISETP.GE.AND P5, PT, R6.reuse, R224, PT ;  /* 0x000000e00600720c */ /* 0x040fe40003fa6270 */
[----:B------:R-:W-:Y:S02]  /*a560*/  ISETP.GE.AND P6, PT, R6, R218, PT ;  /* 0x000000da0600720c */ /* 0x000fe40003fc6270 */
[----:B------:R-:W-:-:S02]  /*a570*/  FSEL R228, R7, -INF , !P0 ;  /* 0xff80000007e47808 */ /* 0x000fc40004000000 */
[----:B------:R-:W-:Y:S02]  /*a580*/  ISETP.GT.AND P0, PT, R14, R6, PT ;  /* 0x000000060e00720c */ /* 0x000fe40003f04270 */
[----:B------:R-:W-:Y:S02]  /*a590*/  FSEL R197, R35, -INF , !P5 ;  /* 0xff80000023c57808 */ /* 0x000fe40006800000 */
[----:B------:R-:W-:Y:S02]  /*a5a0*/  FSEL R191, R8, -INF , !P6 ;  /* 0xff80000008bf7808 */ /* 0x000fe40007000000 */
[----:B------:R-:W-:Y:S02]  /*a5b0*/  ISETP.GE.AND P5, PT, R6, R219, PT ;  /* 0x000000db0600720c */ /* 0x000fe40003fa6270 */
        /* <DEDUP_REMOVED lines=21> */
[----:B------:R-:W-:Y:S01]  /*a710*/  LOP3.LUT R5, R227, UR7, R247, 0x96, !PT ;  /* 0x00000007e3057c12 */ /* 0x000fe2000f8e96f7 */
[----:B------:R-:W-:Y:S01]  /*a720*/  IMAD.MOV.U32 R64, RZ, RZ, R220 ;  /* 0x000000ffff407224 */ /* 0x000fe200078e00dc */
[----:B------:R-:W-:Y:S01]  /*a730*/  ISETP.GE.AND P6, PT, R4, R224, PT ;  /* 0x000000e00400720c */ /* 0x000fe20003fc6270 */
[----:B------:R-:W-:Y:S01]  /*a740*/  IMAD.MOV.U32 R65, RZ, RZ, R221 ;  /* 0x000000ffff417224 */ /* 0x000fe200078e00dd */
[----:B------:R-:W-:Y:S01]  /*a750*/  FSEL R7, R230, -INF , !P5 ;  /* 0xff800000e6077808 */ /* 0x000fe20006800000 */
[----:B------:R-:W-:Y:S01]  /*a760*/  VIADD R220, R226, 0x9e3779b9 ;  /* 0x9e3779b9e2dc7836 */ /* 0x000fe20000000000 */
[----:B------:R-:W-:Y:S01]  /*a770*/  ISETP.GE.AND P0, PT, R4, R219, PT ;  /* 0x000000db0400720c */ /* 0x000fe20003f06270 */
[----:B------:R-:W-:Y:S01]  /*a780*/  VIADD R221, R226, 0x3c6ef372 ;  /* 0x3c6ef372e2dd7836 */ /* 0x000fe20000000000 */
[----:B------:R-:W-:Y:S01]  /*a790*/  ISETP.GE.AND P5, PT, R4, R223, PT ;  /* 0x000000df0400720c */ /* 0x000fe20003fa6270 */
[----:B------:R-:W-:Y:S01]  /*a7a0*/  IMAD.WIDE.U32 R4, R5, -0x326172a9, RZ ;  /* 0xcd9e8d5705047825 */ /* 0x000fe200078e00ff */
[----:B------:R-:W-:-:S02]  /*a7b0*/  FSEL R243, R42, -INF , !P6 ;  /* 0xff8000002af37808 */ /* 0x000fc40007000000 */
[----:B------:R-:W-:Y:S02]  /*a7c0*/  ISETP.GT.AND P6, PT, R217, R3, PT ;  /* 0x00000003d900720c */ /* 0x000fe40003fc4270 */
[----:B------:R-:W-:Y:S02]  /*a7d0*/  LOP3.LUT R6, R220, R236, R5, 0x96, !PT ;  /* 0x000000ecdc067212 */ /* 0x000fe400078e9605 */
[----:B------:R-:W-:Y:S02]  /*a7e0*/  LOP3.LUT R8, R221, R4, R65, 0x96, !PT ;  /* 0x00000004dd087212 */ /* 0x000fe400078e9641 */
[----:B------:R-:W-:Y:S02]  /*a7f0*/  FSEL R196, R59, -INF , !P0 ;  /* 0xff8000003bc47808 */ /* 0x000fe40004000000 */
[----:B------:R-:W-:Y:S02]  /*a800*/  FSEL R9, R41, -INF , !P6 ;  /* 0xff80000029097808 */ /* 0x000fe40007000000 */
[----:B------:R-:W-:Y:S01]  /*a810*/  ISETP.GE.AND P0, PT, R3, R218, PT ;  /* 0x000000da0300720c */ /* 0x000fe20003f06270 */
[----:B------:R-:W-:Y:S01]  /*a820*/  VIADD R41, R227, 0x76cf5d0a ;  /* 0x76cf5d0ae3297836 */ /* 0x000fe20000000000 */
[----:B------:R-:W-:Y:S01]  /*a830*/  FSEL R199, R7, -INF , !P5 ;  /* 0xff80000007c77808 */ /* 0x000fe20006800000 */
[----:B------:R-:W-:Y:S01]  /*a840*/  VIADD R42, R227, 0x32370b8f ;  /* 0x32370b8fe32a7836 */ /* 0x000fe20000000000 */
[----:B------:R-:W-:Y:S01]  /*a850*/  ISETP.GE.AND P6, PT, R3, R224, PT ;  /* 0x000000e00300720c */ /* 0x000fe20003fc6270 */
[----:B------:R-:W-:Y:S01]  /*a860*/  IMAD.WIDE.U32 R6, R6, -0x2daee0ad, RZ ;  /* 0xd2511f5306067825 */ /* 0x000fe200078e00ff */
[----:B------:R-:W-:-:S03]  /*a870*/  FSEL R240, R9, -INF , !P0 ;  /* 0xff80000009f07808 */ /* 0x000fc60004000000 */
[----:B------:R-:W-:Y:S01]  /*a880*/  IMAD.WIDE.U32 R16, R8, -0x2daee0ad, RZ ;  /* 0xd2511f5308107825 */ /* 0x000fe200078e00ff */
[----:B------:R-:W-:Y:S02]  /*a890*/  ISETP.GT.AND P0, PT, R14, R3, PT ;  /* 0x000000030e00720c */ /* 0x000fe40003f04270 */
[----:B------:R-:W-:Y:S02]  /*a8a0*/  FSEL R241, R43, -INF , !P6 ;  /* 0xff8000002bf17808 */ /* 0x000fe40007000000 */
[C---:B------:R-:W-:Y:S02]  /*a8b0*/  ISETP.GE.AND P5, PT, R3.reuse, R219, PT ;  /* 0x000000db0300720c */ /* 0x040fe40003fa6270 */
[----:B------:R-:W-:Y:S02]  /*a8c0*/  ISETP.GE.AND P6, PT, R3, R223, PT ;  /* 0x000000df0300720c */ /* 0x000fe40003fc6270 */
[----:B------:R-:W-:Y:S02]  /*a8d0*/  LOP3.LUT R7, R41, R250, R7, 0x96, !PT ;  /* 0x000000fa29077212 */ /* 0x000fe400078e9607 */
[----:B------:R-:W-:-:S02]  /*a8e0*/  LOP3.LUT R3, R42, R6, R17, 0x96, !PT ;  /* 0x000000062a037212 */ /* 0x000fc400078e9611 */
[----:B------:R-:W-:Y:S01]  /*a8f0*/  FSEL R6, R231, -INF , !P0 ;  /* 0xff800000e7067808 */ /* 0x000fe20004000000 */
[----:B------:R-:W-:Y:S02]  /*a900*/  VIADD R237, R226, 0x78dde6e4 ;  /* 0x78dde6e4e2ed7836 */ /* 0x000fe40000000000 */
[----:B------:R-:W-:Y:S01]  /*a910*/  IMAD.WIDE.U32 R8, R7, -0x326172a9, RZ ;  /* 0xcd9e8d5707087825 */ /* 0x000fe200078e00ff */
[----:B------:R-:W-:Y:S02]  /*a920*/  FSEL R195, R6, -INF , !P6 ;  /* 0xff80000006c37808 */ /* 0x000fe40007000000 */
[-C--:B------:R-:W-:Y:S01]  /*a930*/  ISETP.GT.AND P6, PT, R217, R2.reuse, PT ;  /* 0x00000002d900720c */ /* 0x080fe20003fc4270 */
[----:B------:R-:W-:Y:S01]  /*a940*/  IMAD.WIDE.U32 R46, R3, -0x326172a9, RZ ;  /* 0xcd9e8d57032e7825 */ /* 0x000fe200078e00ff */
[----:B------:R-:W-:-:S03]  /*a950*/  ISETP.GT.AND P0, PT, R14, R2, PT ;  /* 0x000000020e00720c */ /* 0x000fc60003f04270 */
[----:B------:R-:W-:Y:S01]  /*a960*/  VIADD R236, R226, 0xdaa66d2b ;  /* 0xdaa66d2be2ec7836 */ /* 0x000fe20000000000 */
[----:B------:R-:W-:Y:S01]  /*a970*/  LOP3.LUT R7, R237, R8, R47, 0x96, !PT ;  /* 0x00000008ed077212 */ /* 0x000fe200078e962f */
[----:B------:R-:W-:Y:S01]  /*a980*/  UISETP.GT.U32.AND UP1, UPT, UR6, UR18, UPT ;  /* 0x000000120600728c */ /* 0x000fe2000bf24070 */
[----:B------:R-:W-:Y:S02]  /*a990*/  FSEL R6, R36, -INF , !P6 ;  /* 0xff80000024067808 */ /* 0x000fe40007000000 */
[----:B------:R-:W-:Y:S02]  /*a9a0*/  LOP3.LUT R3, R236, R64, R9, 0x96, !PT ;  /* 0x00000040ec037212 */ /* 0x000fe400078e9609 */
[----:B------:R-:W-:Y:S02]  /*a9b0*/  ISETP.GE.AND P6, PT, R2, R218, PT ;  /* 0x000000da0200720c */ /* 0x000fe40003fc6270 */
[----:B------:R-:W-:Y:S02]  /*a9c0*/  FSEL R8, R234, -INF , !P0 ;  /* 0xff800000ea087808 */ /* 0x000fe40004000000 */
[----:B------:R-:W-:Y:S01]  /*a9d0*/  ISETP.GE.AND P0, PT, R2, R219, PT ;  /* 0x000000db0200720c */ /* 0x000fe20003f06270 */
[----:B------:R-:W-:Y:S01]  /*a9e0*/  IMAD.WIDE.U32 R12, R3, -0x2daee0ad, RZ ;  /* 0xd2511f53030c7825 */ /* 0x000fe200078e00ff */
[----:B------:R-:W-:-:S02]  /*a9f0*/  FSEL R193, R100, -INF , !P5 ;  /* 0xff80000064c17808 */ /* 0x000fc40006800000 */
[----:B------:R-:W-:Y:S01]  /*aa00*/  FSEL R232, R6, -INF , !P6 ;  /* 0xff80000006e87808 */ /* 0x000fe20007000000 */
[----:B------:R-:W-:Y:S01]  /*aa10*/  IMAD.WIDE.U32 R30, R7, -0x2daee0ad, RZ ;  /* 0xd2511f53071e7825 */ /* 0x000fe200078e00ff */
[-C--:B------:R-:W-:Y:S02]  /*aa20*/  ISETP.GT.AND P5, PT, R14, R0.reuse, PT ;  /* 0x000000000e00720c */ /* 0x080fe40003fa4270 */
[----:B------:R-:W-:Y:S01]  /*aa30*/  ISETP.GT.AND P6, PT, R217, R0, PT ;  /* 0x00000000d900720c */ /* 0x000fe20003fc4270 */
[----:B------:R-:W-:Y:S01]  /*aa40*/  VIADD R40, R227, 0xa9066899 ;  /* 0xa9066899e3287836 */ /* 0x000fe20000000000 */
[----:B------:R-:W-:Y:S02]  /*aa50*/  FSEL R186, R105, -INF , !P0 ;  /* 0xff80000069ba7808 */ /* 0x000fe40004000000 */
[----:B------:R-:W-:Y:S02]  /*aa60*/  ISETP.GE.AND P0, PT, R2, R223, PT ;  /* 0x000000df0200720c */ /* 0x000fe40003f06270 */
[----:B------:R-:W-:-:S02]  /*aa70*/  FSEL R21, R235, -INF , !P5 ;  /* 0xff800000eb157808 */ /* 0x000fc40006800000 */
[----:B------:R-:W-:Y:S02]  /*aa80*/  FSEL R18, R37, -INF , !P6 ;  /* 0xff80000025127808 */ /* 0x000fe40007000000 */
[----:B------:R-:W-:Y:S02]  /*aa90*/  ISETP.GE.AND P5, PT, R2, R224, PT ;  /* 0x000000e00200720c */ /* 0x000fe40003fa6270 */
[----:B------:R-:W-:Y:S02]  /*aaa0*/  FSEL R187, R8, -INF , !P0 ;  /* 0xff80000008bb7808 */ /* 0x000fe40004000000 */
[----:B------:R-:W-:Y:S02]  /*aab0*/  ISETP.GE.AND P6, PT, R0, R218, PT ;  /* 0x000000da0000720c */ /* 0x000fe40003fc6270 */
[----:B------:R-:W-:Y:S01]  /*aac0*/  LOP3.LUT R15, R40, R12, R31, 0x96, !PT ;  /* 0x0000000c280f7212 */ /* 0x000fe200078e961f */
[----:B------:R-:W-:Y:S10]  /*aad0*/  BRA.U !UP1, `(.L_x_548) ;  /* 0x0000000509287547 */ /* 0x000ff4000b800000 */
[----:B------:R-:W2:Y:S04]  /*aae0*/  LDL R215, [R1+0x18] ;  /* 0x0000180001d77983 */ /* 0x000ea80000100800 */
[----:B------:R-:W3:Y:S01]  /*aaf0*/  LDL R225, [R1+0x14] ;  /* 0x0000140001e17983 */ /* 0x000ee20000100800 */
[----:B------:R-:W-:Y:S01]  /*ab00*/  UIADD3 UR5, UPT, UPT, UR20, -0x3, URZ ;  /* 0xfffffffd14057890 */ /* 0x000fe2000fffe0ff */
[----:B------:R-:W-:Y:S01]  /*ab10*/  IMAD.U32 R14, RZ, RZ, UR15 ;  /* 0x0000000fff0e7e24 */ /* 0x000fe2000f8e00ff */
[----:B------:R-:W-:Y:S01]  /*ab20*/  VOTEU.ALL UP0, P2 ;  /* 0x0000000000ff7886 */ /* 0x000fe20001000000 */
[----:B------:R-:W-:Y:S01]  /*ab30*/  MOV R9, UR30 ;  /* 0x0000001e00097c02 */ /* 0x000fe20008000f00 */
[----:B------:R-:W-:Y:S02]  /*ab40*/  UIMAD.WIDE.U32 UR16, UR15, UR5, URZ ;  /* 0x000000050f1072a5 */ /* 0x000fe4000f8e00ff */
[----:B------:R-:W-:-:S04]  /*ab50*/  UIMAD UR12, UR4, UR5, URZ ;  /* 0x00000005040c72a4 */ /* 0x000fc8000f8e02ff */
[----:B------:R-:W-:Y:S01]  /*ab60*/  UIADD3 UR4, UPT, UPT, UR17, UR12, URZ ;  /* 0x0000000c11047290 */ /* 0x000fe2000fffe0ff */
[----:B------:R-:W-:Y:S01]  /*ab70*/  IMAD.U32 R6, RZ, RZ, UR16 ;  /* 0x00000010ff067e24 */ /* 0x000fe2000f8e00ff */
[----:B------:R-:W-:Y:S01]  /*ab80*/  MOV R3, UR16 ;  /* 0x0000001000037c02 */ /* 0x000fe20008000f00 */
[----:B------:R-:W-:Y:S02]  /*ab90*/  IMAD.U32 R7, RZ, RZ, UR16 ;  /* 0x00000010ff077e24 */ /* 0x000fe4000f8e00ff */
[----:B------:R-:W-:Y:S02]  /*aba0*/  IMAD.U32 R8, RZ, RZ, UR16 ;  /* 0x00000010ff087e24 */ /* 0x000fe4000f8e00ff */
[----:B------:R-:W-:Y:S01]  /*abb0*/  IMAD.U32 R2, RZ, RZ, UR4 ;  /* 0x00000004ff027e24 */ /* 0x000fe2000f8e00ff */
[----:B------:R-:W-:Y:S01]  /*abc0*/  @!UP0 UIADD3 UR4, UPT, UPT, UR12, UR17, URZ ;  /* 0x000000110c048290 */ /* 0x000fe2000fffe0ff */
[----:B------:R-:W-:Y:S01]  /*abd0*/  VOTEU.ALL UP0, P1 ;  /* 0x0000000000ff7886 */ /* 0x000fe20000800000 */
[----:B--2---:R-:W-:-:S04]  /*abe0*/  @!P3 LEA R6, P0, R6, R215, 0x1 ;  /* 0x000000d70606b211 */ /* 0x004fc800078008ff */
[----:B---3--:R-:W-:Y:S02]  /*abf0*/  @!P3 LEA.HI.X R7, R7, R225, R2, 0x1, P0 ;  /* 0x000000e10707b211 */ /* 0x008fe400000f0c02 */
[----:B------:R-:W-:Y:S01]  /*ac00*/  @!P2 LEA R2, P0, R3, R215, 0x1 ;  /* 0x000000d70302a211 */ /* 0x000fe200078008ff */
[----:B------:R-:W-:Y:S01]  /*ac10*/  IMAD.U32 R3, RZ, RZ, UR4 ;  /* 0x00000004ff037e24 */ /* 0x000fe2000f8e00ff */
[----:B------:R-:W-:Y:S01]  /*ac20*/  @!UP0 UIADD3 UR4, UPT, UPT, UR12, UR17, URZ ;  /* 0x000000110c048290 */ /* 0x000fe2000fffe0ff */
[----:B------:R-:W-:Y:S01]  /*ac30*/  @!PT LDS RZ, [RZ] ;  /* 0x00000000fffff984 */ /* 0x000fe20000000800 */
[----:B------:R-:W-:Y:S01]  /*ac40*/  @!PT LDS RZ, [RZ] ;  /* 0x00000000fffff984 */ /* 0x000fe20000000800 */
[----:B------:R-:W-:Y:S01]  /*ac50*/  @!PT LDS RZ, [RZ] ;  /* 0x00000000fffff984 */ /* 0x000fe20000000800 */
[----:B------:R1:W-:Y:S03]  /*ac60*/  @!P3 LDGSTS.E.BYPASS.LTC128B.128 [R216+0x6000], desc[UR26][R6.64] ;  /* 0x0600000006d8bfae */ /* 0x0003e6000b981a1a */
[----:B------:R-:W-:Y:S01]  /*ac70*/  @!P2 LEA.HI.X R3, R8, R225, R3, 0x1, P0 ;  /* 0x000000e10803a211 */ /* 0x000fe200000f0c03 */
[----:B------:R2:W-:Y:S04]  /*ac80*/  @P3 STS.128 [R216+0x6000], RZ ;  /* 0x006000ffd8003388 */ /* 0x0005e80000000c00 */
[----:B------:R-:W-:Y:S01]  /*ac90*/  @!PT LDS RZ, [RZ] ;  /* 0x00000000fffff984 */ /* 0x000fe20000000800 */
[----:B------:R-:W-:Y:S01]  /*aca0*/  @!PT LDS RZ, [RZ] ;  /* 0x00000000fffff984 */ /* 0x000fe20000000800 */
[----:B------:R-:W-:Y:S01]  /*acb0*/  @!PT LDS RZ, [RZ] ;  /* 0x00000000fffff984 */ /* 0x000fe20000000800 */
[----:B------:R3:W-:Y:S04]  /*acc0*/  @!P2 LDGSTS.E.BYPASS.LTC128B.128 [R216+0x7000], desc[UR26][R2.64+0x40] ;  /* 0x0700004002d8afae */ /* 0x0007e8000b981a1a */
[----:B------:R2:W-:Y:S01]  /*acd0*/  @P2 STS.128 [R216+0x7000], RZ ;  /* 0x007000ffd8002388 */ /* 0x0005e20000000c00 */
[----:B-1----:R-:W-:Y:S01]  /*ace0*/  MOV R6, UR16 ;  /* 0x0000001000067c02 */ /* 0x002fe20008000f00 */
[----:B------:R-:W-:-:S03]  /*acf0*/  IMAD.U32 R7, RZ, RZ, UR4 ;  /* 0x00000004ff077e24 */ /* 0x000fc6000f8e00ff */
[----:B------:R-:W-:Y:S02]  /*ad00*/  @!P1 LEA R6, P0, R6, R215, 0x1 ;  /* 0x000000d706069211 */ /* 0x000fe400078008ff */
[----:B---3--:R-:W-:Y:S01]  /*ad10*/  MOV R3, UR30 ;  /* 0x0000001e00037c02 */ /* 0x008fe20008000f00 */
[----:B------:R-:W-:Y:S01]  /*ad20*/  IMAD.U32 R2, RZ, RZ, UR31 ;  /* 0x0000001fff027e24 */ /* 0x000fe2000f8e00ff */
[----:B------:R-:W-:Y:S01]  /*ad30*/  @!P1 LEA.HI.X R7, R8, R225, R7, 0x1, P0 ;  /* 0x000000e108079211 */ /* 0x000fe200000f0c07 */
[----:B------:R-:W-:Y:S02]  /*ad40*/  IMAD.U32 R8, RZ, RZ, UR31 ;  /* 0x0000001fff087e24 */ /* 0x000fe4000f8e00ff */
[----:B------:R-:W-:Y:S02]  /*ad50*/  @!P3 IMAD.WIDE.U32 R2, R14, UR5, R2 ;  /* 0x000000050e02bc25 */ /* 0x000fe4000f8e0002 */
[----:B------:R-:W-:Y:S01]  /*ad60*/  @!PT LDS RZ, [RZ] ;  /* 0x00000000fffff984 */ /* 0x000fe20000000800 */
[----:B------:R-:W-:Y:S01]  /*ad70*/  @!PT LDS RZ, [RZ] ;  /* 0x00000000fffff984 */ /* 0x000fe20000000800 */
[----:B------:R-:W-:Y:S01]  /*ad80*/  @!PT LDS RZ, [RZ] ;  /* 0x00000000fffff984 */ /* 0x000fe20000000800 */
[----:B------:R1:W-:Y:S02]  /*ad90*/  @!P1 LDGSTS.E.BYPASS.LTC128B.128 [R216+0x8000], desc[UR26][R6.64+0x80] ;  /* 0x0800008006d89fae */ /* 0x0003e4000b981a1a */
[----:B------:R-:W-:Y:S01]  /*ada0*/  @!P3 VIADD R3, R3, UR12 ;  /* 0x0000000c0303bc36 */ /* 0x000fe20008000000 */
[C---:B------:R-:W-:Y:S01]  /*adb0*/  @!P3 LEA R10, P0, R2.reuse, R215, 0x1 ;  /* 0x000000d7020ab211 */ /* 0x040fe200078008ff */
[----:B------:R2:W-:Y:S03]  /*adc0*/  @P1 STS.128 [R216+0x8000], RZ ;  /* 0x008000ffd8001388 */ /* 0x0005e60000000c00 */
[----:B------:R-:W-:Y:S01]  /*add0*/  @!P3 LEA.HI.X R11, R2, R225, R3, 0x1, P0 ;  /* 0x000000e1020bb211 */ /* 0x000fe200000f0c03 */
[----:B------:R-:W-:-:S04]  /*ade0*/  @!P2 IMAD.WIDE.U32 R2, R14, UR5, R8 ;  /* 0x000000050e02ac25 */ /* 0x000fc8000f8e0008 */
[----:B------:R-:W-:Y:S01]  /*adf0*/  @!P2 VIADD R3, R3, UR12 ;  /* 0x0000000c0303ac36 */ /* 0x000fe20008000000 */
[C---:B------:R-:W-:Y:S01]  /*ae00*/  @!P2 LEA R8, P0, R2.reuse, R215, 0x1 ;  /* 0x000000d70208a211 */ /* 0x040fe200078008ff */
        /* <DEDUP_REMOVED lines=12> */
[----:B------:R-:W-:-:S04]  /*aed0*/  IMAD.U32 R6, RZ, RZ, UR31 ;  /* 0x0000001fff067e24 */ /* 0x000fc8000f8e00ff */
[----:B------:R-:W-:-:S03]  /*aee0*/  @!P1 IMAD.WIDE.U32 R6, R14, UR5, R6 ;  /* 0x000000050e069c25 */ /* 0x000fc6000f8e0006 */
[----:B------:R-:W-:Y:S02]  /*aef0*/  @!P1 LEA R2, P0, R6, R215, 0x1 ;  /* 0x000000d706029211 */ /* 0x000fe400078008ff */
[----:B------:R-:W-:-:S04]  /*af00*/  @!P1 IADD3 R3, PT, PT, R7, UR12, RZ ;  /* 0x0000000c07039c10 */ /* 0x000fc8000fffe0ff */
[----:B------:R-:W-:-:S05]  /*af10*/  @!P1 LEA.HI.X R3, R6, R225, R3, 0x1, P0 ;  /* 0x000000e106039211 */ /* 0x000fca00000f0c03 */
[----:B------:R-:W-:Y:S01]  /*af20*/  @!PT LDS RZ, [RZ] ;  /* 0x00000000fffff984 */ /* 0x000fe20000000800 */
[----:B------:R-:W-:Y:S01]  /*af30*/  @!PT LDS RZ, [RZ] ;  /* 0x00000000fffff984 */ /* 0x000fe20000000800 */
[----:B------:R-:W-:Y:S01]  /*af40*/  @!PT LDS RZ, [RZ] ;  /* 0x00000000fffff984 */ /* 0x000fe20000000800 */
[----:B------:R2:W-:Y:S04]  /*af50*/  @!P1 LDGSTS.E.BYPASS.LTC128B.128 [R216+0x8800], desc[UR26][R2.64+0x80] ;  /* 0x0880008002d89fae */ /* 0x0005e8000b981a1a */
[----:B------:R2:W-:Y:S04]  /*af60*/  @P1 STS.128 [R216+0x8800], RZ ;  /* 0x008800ffd8001388 */ /* 0x0005e80000000c00 */
[----:B------:R-:W0:Y:S02]  /*af70*/  LDGDEPBAR ;  /* 0x00000000000079af */ /* 0x000e240000000000 */
.L_x_548:
[----:B------:R-:W3:Y:S04]  /*af80*/  LDL.64 R52, [R1+0x48] ;  /* 0x0000480001347983 */ /* 0x000ee80000100a00 */
[----:B------:R-:W4:Y:S01]  /*af90*/  LDL.64 R248, [R1+0x68] ;  /* 0x0000680001f87983 */ /* 0x000f220000100a00 */
[----:B------:R-:W-:Y:S01]  /*afa0*/  ISETP.GE.AND P0, PT, R0, R219, PT ;  /* 0x000000db0000720c */ /* 0x000fe20003f06270 */
[----:B--2---:R-:W-:Y:S01]  /*afb0*/  IMAD.WIDE.U32 R2, R15, -0x326172a9, RZ ;  /* 0xcd9e8d570f027825 */ /* 0x004fe200078e00ff */
[----:B------:R-:W-:Y:S01]  /*afc0*/  SHF.R.U32.HI R8, RZ, 0x5, R213 ;  /* 0x00000005ff087819 */ /* 0x000fe200000116d5 */
[----:B------:R-:W1:Y:S01]  /*afd0*/  S2R R6, SR_CTAID.X ;  /* 0x0000000000067919 */ /* 0x000e620000002500 */
[----:B------:R-:W-:Y:S01]  /*afe0*/  FSEL R231, R18, -INF , !P6 ;  /* 0xff80000012e77808 */ /* 0x000fe20007000000 */
[----:B------:R-:W-:Y:S01]  /*aff0*/  VIADD R47, R227, 0xed9eba14 ;  /* 0xed9eba14e32f7836 */ /* 0x000fe20000000000 */
[----:B------:R-:W-:Y:S01]  /*b000*/  FSEL R233, R233, -INF , !P0 ;  /* 0xff800000e9e97808 */ /* 0x000fe20004000000 */
[----:B------:R-:W-:Y:S01]  /*b010*/  VIADD R225, R226, 0xb54cda56 ;  /* 0xb54cda56e2e17836 */ /* 0x000fe20000000000 */
[C---:B------:R-:W-:Y:S01]  /*b020*/  ISETP.GE.AND P6, PT, R0.reuse, R224, PT ;  /* 0x000000e00000720c */ /* 0x040fe20003fc6270 */
[----:B------:R-:W2:Y:S01]  /*b030*/  LDCU UR4, c[0x0][0x45c] ;  /* 0x00008b80ff0477ac */ /* 0x000ea20008000800 */
[----:B------:R-:W-:Y:S01]  /*b040*/  ISETP.GE.AND P0, PT, R0, R223, PT ;  /* 0x000000df0000720c */ /* 0x000fe20003f06270 */
[----:B------:R-:W-:Y:S01]  /*b050*/  IMAD.MOV.U32 R44, RZ, RZ, R214 ;  /* 0x000000ffff2c7224 */ /* 0x000fe200078e00d6 */
[----:B------:R-:W-:Y:S01]  /*b060*/  FMNMX3.FTZ R0, R103, R38, R19, !PT ;  /* 0x0000002667007276 */ /* 0x000fe20007810013 */
[----:B------:R-:W-:Y:S01]  /*b070*/  IMAD.MOV.U32 R48, RZ, RZ, R212 ;  /* 0x000000ffff307224 */ /* 0x000fe200078e00d4 */
[----:B------:R-:W-:Y:S01]  /*b080*/  LOP3.LUT R12, R47, R16, R13, 0x96, !PT ;  /* 0x000000102f0c7212 */ /* 0x000fe200078e960d */
[----:B------:R-:W5:Y:S01]  /*b090*/  S2UR UR5, SR_CgaCtaId ;  /* 0x00000000000579c3 */ /* 0x000f620000008800 */
[----:B------:R-:W-:Y:S01]  /*b0a0*/  FMNMX3.FTZ R0, R0, R24, R20, !PT ;  /* 0x0000001800007276 */ /* 0x000fe20007810014 */
[----:B------:R-:W-:Y:S01]  /*b0b0*/  IMAD.SHL.U32 R59, R213, 0x20, RZ ;  /* 0x00000020d53b7824 */ /* 0x000fe200078e00ff */
[----:B------:R-:W-:Y:S01]  /*b0c0*/  FSEL R43, R21, -INF , !P0 ;  /* 0xff800000152b7808 */ /* 0x000fe20004000000 */
[----:B------:R-:W-:Y:S01]  /*b0d0*/  IMAD.WIDE.U32 R182, R12, -0x326172a9, RZ ;  /* 0xcd9e8d570cb67825 */ /* 0x000fe200078e00ff */
[----:B------:R-:W-:Y:S01]  /*b0e0*/  FMNMX3.FTZ R0, R0, R173, R172, !PT ;  /* 0x000000ad00007276 */ /* 0x000fe200078100ac */
[----:B------:R-:W-:Y:S01]  /*b0f0*/  UMOV UR12, 0x400 ;  /* 0x00000400000c7882 */ /* 0x000fe20000000000 */
[----:B------:R-:W-:Y:S01]  /*b100*/  FSEL R230, R106, -INF , !P5 ;  /* 0xff8000006ae67808 */ /* 0x000fe20006800000 */
[----:B------:R-:W-:Y:S01]  /*b110*/  UIADD3 UR7, UPT, UPT, UR7, 0x1, URZ ;  /* 0x0000000107077890 */ /* 0x000fe2000fffe0ff */
[----:B------:R-:W-:-:S02]  /*b120*/  FMNMX3.FTZ R0, R0, R107, R45, !PT ;  /* 0x0000006b00007276 */ /* 0x000fc4000781002d */
[----:B------:R-:W-:Y:S02]  /*b130*/  MOV R37, R208 ;  /* 0x000000d000257202 */ /* 0x000fe40000000f00 */
[----:B------:R-:W-:-:S04]  /*b140*/  FMNMX3.FTZ R0, R0, R194, R192, !PT ;  /* 0x000000c200007276 */ /* 0x000fc800078100c0 */
[----:B------:R-:W-:Y:S01]  /*b150*/  FMNMX3.FTZ R0, R0, R191, R190, !PT ;  /* 0x000000bf00007276 */ /* 0x000fe200078100be */
[----:B-1----:R-:W-:-:S03]  /*b160*/  IMAD R6, R6, 0x8, R8 ;  /* 0x0000000806067824 */ /* 0x002fc600078e0208 */
[----:B------:R-:W-:Y:S01]  /*b170*/  FMNMX3.FTZ R0, R0, R242, R240, !PT ;  /* 0x000000f200007276 */ /* 0x000fe200078100f0 */
[----:B------:R-:W-:Y:S01]  /*b180*/  IMAD.WIDE.U32 R6, R6, -0x326172a9, RZ ;  /* 0xcd9e8d5706067825 */ /* 0x000fe200078e00ff */
[----:B------:R-:W-:Y:S01]  /*b190*/  PRMT R7, R2, 0x7773, RZ ;  /* 0x0000777302077816 */ /* 0x000fe200000000ff */
[----:B-----5:R-:W-:Y:S01]  /*b1a0*/  ULEA UR5, UR5, UR12, 0x18 ;  /* 0x0000000c05057291 */ /* 0x020fe2000f8ec0ff */
[----:B------:R-:W-:Y:S02]  /*b1b0*/  FMNMX3.FTZ R0, R0, R232, R231, !PT ;  /* 0x000000e800007276 */ /* 0x000fe400078100e7 */
[----:B------:R-:W-:Y:S02]  /*b1c0*/  LOP3.LUT R5, R220, R6, R5, 0x96, !PT ;  /* 0x00000006dc057212 */ /* 0x000fe400078e9605 */
[----:B------:R-:W-:-:S04]  /*b1d0*/  PRMT R6, R2, 0x7772, RZ ;  /* 0x0000777202067816 */ /* 0x000fc800000000ff */
[----:B------:R-:W-:Y:S01]  /*b1e0*/  PRMT R34, R6, 0x5410, R7 ;  /* 0x0000541006227816 */ /* 0x000fe20000000007 */
[----:B------:R-:W-:-:S04]  /*b1f0*/  IMAD.WIDE.U32 R6, R5, -0x2daee0ad, RZ ;  /* 0xd2511f5305067825 */ /* 0x000fc800078e00ff */
[----:B------:R-:W-:Y:S01]  /*b200*/  IMAD.MOV.U32 R5, RZ, RZ, R2 ;  /* 0x000000ffff057224 */ /* 0x000fe200078e0002 */
[--C-:B---3--:R-:W-:Y:S01]  /*b210*/  LOP3.LUT R4, R221, R4, R53.reuse, 0x96, !PT ;  /* 0x00000004dd047212 */ /* 0x108fe200078e9635 */
[----:B------:R-:W-:Y:S01]  /*b220*/  IMAD.MOV.U32 R105, RZ, RZ, R53 ;  /* 0x000000ffff697224 */ /* 0x000fe200078e0035 */
[----:B----4-:R-:W-:-:S03]  /*b230*/  LOP3.LUT R7, R41, R248, R7, 0x96, !PT ;  /* 0x000000f829077212 */ /* 0x010fc600078e9607 */
[----:B------:R-:W-:Y:S01]  /*b240*/  IMAD.WIDE.U32 R12, R4, -0x2daee0ad, RZ ;  /* 0xd2511f53040c7825 */ /* 0x000fe200078e00ff */
[----:B------:R-:W-:Y:S02]  /*b250*/  LOP3.LUT R4, R5, 0xff, RZ, 0xc0, !PT ;  /* 0x000000ff05047812 */ /* 0x000fe400078ec0ff */
[----:B------:R-:W-:Y:S01]  /*b260*/  PRMT R5, R2, 0x7771, RZ ;  /* 0x0000777102057816 */ /* 0x000fe200000000ff */
[----:B------:R-:W-:Y:S01]  /*b270*/  IMAD.WIDE.U32 R10, R7, -0x326172a9, RZ ;  /* 0xcd9e8d57070a7825 */ /* 0x000fe200078e00ff */
[----:B------:R-:W-:Y:S02]  /*b280*/  LOP3.LUT R2, R225, R182, R3, 0x96, !PT ;  /* 0x000000b6e1027212 */ /* 0x000fe400078e9603 */
[----:B------:R-:W-:Y:S02]  /*b290*/  LOP3.LUT R6, R42, R6, R13, 0x96, !PT ;  /* 0x000000062a067212 */ /* 0x000fe400078e960d */
[----:B------:R-:W-:Y:S02]  /*b2a0*/  LOP3.LUT R3, R2, 0xffff, RZ, 0xc0, !PT ;  /* 0x0000ffff02037812 */ /* 0x000fe400078ec0ff */
[----:B------:R-:W-:Y:S01]  /*b2b0*/  PRMT R31, R4, 0x5410, R5 ;  /* 0x00005410041f7816 */ /* 0x000fe20000000005 */
[----:B------:R-:W-:Y:S01]  /*b2c0*/  IMAD.WIDE.U32 R244, R6, -0x326172a9, RZ ;  /* 0xcd9e8d5706f47825 */ /* 0x000fe200078e00ff */
[----:B------:R-:W-:Y:S01]  /*b2d0*/  FMNMX3.FTZ R4, R104, R39, R25, !PT ;  /* 0x0000002768047276 */ /* 0x000fe20007810019 */
[----:B------:R-:W1:Y:S01]  /*b2e0*/  SHFL.BFLY PT, R6, R0, 0x2, 0x1f ;  /* 0x0c401f0000067f89 */ /* 0x000e6200000e0000 */
[----:B------:R-:W-:-:S02]  /*b2f0*/  SHF.R.U32.HI R5, RZ, 0x8, R3 ;  /* 0x00000008ff057819 */ /* 0x000fc40000011603 */
[----:B------:R-:W-:Y:S02]  /*b300*/  LOP3.LUT R3, R2, 0xff, RZ, 0xc0, !PT ;  /* 0x000000ff02037812 */ /* 0x000fe400078ec0ff */
[----:B------:R-:W-:Y:S02]  /*b310*/  FMNMX3.FTZ R4, R4, R29, R28, !PT ;  /* 0x0000001d04047276 */ /* 0x000fe4000781001c */
[----:B------:R-:W-:Y:S02]  /*b320*/  PRMT R18, R3, 0x5410, R5 ;  /* 0x0000541003127816 */ /* 0x000fe40000000005 */
[----:B------:R-:W-:Y:S02]  /*b330*/  FMNMX3.FTZ R3, R4, R185, R184, !PT ;  /* 0x000000b904037276 */ /* 0x000fe400078100b8 */
[----:B------:R-:W-:Y:S02]  /*b340*/  PRMT R4, R2, 0x7632, R4 ;  /* 0x0000763202047816 */ /* 0x000fe40000000004 */
[----:B------:R-:W-:-:S02]  /*b350*/  FMNMX3.FTZ R3, R3, R175, R174, !PT ;  /* 0x000000af03037276 */ /* 0x000fc400078100ae */
[----:B------:R-:W-:Y:S02]  /*b360*/  SHF.R.U32.HI R2, RZ, 0x18, R2 ;  /* 0x00000018ff027819 */ /* 0x000fe40000011602 */
[----:B------:R-:W-:Y:S02]  /*b370*/  FMNMX3.FTZ R5, R3, R207, R206, !PT ;  /* 0x000000cf03057276 */ /* 0x000fe400078100ce */
[----:B------:R-:W-:Y:S02]  /*b380*/  LOP3.LUT R3, R4, 0xff, RZ, 0xc0, !PT ;  /* 0x000000ff04037812 */ /* 0x000fe400078ec0ff */
[----:B------:R-:W-:Y:S02]  /*b390*/  FMNMX3.FTZ R4, R5, R203, R202, !PT ;  /* 0x000000cb05047276 */ /* 0x000fe400078100ca */
[----:B------:R-:W-:Y:S02]  /*b3a0*/  PRMT R17, R3, 0x5410, R2 ;  /* 0x0000541003117816 */ /* 0x000fe40000000002 */
[----:B------:R-:W-:-:S02]  /*b3b0*/  FMNMX3.FTZ R2, R4, R196, R193, !PT ;  /* 0x000000c404027276 */ /* 0x000fc400078100c1 */
[----:B-1----:R-:W-:Y:S02]  /*b3c0*/  FMNMX.FTZ R0, R0, R6, !PT ;  /* 0x0000000600007209 */ /* 0x002fe40007810000 */
[----:B------:R-:W-:Y:S02]  /*b3d0*/  FMNMX3.FTZ R2, R2, R186, R233, !PT ;  /* 0x000000ba02027276 */ /* 0x000fe400078100e9 */
[----:B------:R-:W-:Y:S01]  /*b3e0*/  FMNMX3.FTZ R3, R101, R51, R50, !PT ;  /* 0x0000003365037276 */ /* 0x000fe20007810032 */
[----:B------:R-:W1:Y:S01]  /*b3f0*/  SHFL.BFLY PT, R6, R0, 0x1, 0x1f ;  /* 0x0c201f0000067f89 */ /* 0x000e6200000e0000 */
[----:B------:R-:W-:Y:S02]  /*b400*/  FMNMX3.FTZ R4, R102, R66, R63, !PT ;  /* 0x0000004266047276 */ /* 0x000fe4000781003f */
[----:B------:R-:W-:Y:S01]  /*b410*/  FMNMX3.FTZ R3, R3, R54, R22, !PT ;  /* 0x0000003603037276 */ /* 0x000fe20007810016 */
[----:B------:R-:W3:Y:S01]  /*b420*/  SHFL.BFLY PT, R5, R2, 0x2, 0x1f ;  /* 0x0c401f0002057f89 */ /* 0x000ee200000e0000 */
[----:B------:R-:W-:-:S02]  /*b430*/  FMNMX3.FTZ R4, R4, R62, R55, !PT ;  /* 0x0000003e04047276 */ /* 0x000fc40007810037 */
[----:B------:R-:W-:Y:S02]  /*b440*/  FMNMX3.FTZ R3, R3, R189, R188, !PT ;  /* 0x000000bd03037276 */ /* 0x000fe400078100bc */
[----:B------:R-:W-:Y:S02]  /*b450*/  FMNMX3.FTZ R4, R4, R179, R177, !PT ;  /* 0x000000b304047276 */ /* 0x000fe400078100b1 */
[----:B------:R-:W-:Y:S02]  /*b460*/  FMNMX3.FTZ R3, R3, R178, R176, !PT ;  /* 0x000000b203037276 */ /* 0x000fe400078100b0 */
[----:B------:R-:W-:Y:S02]  /*b470*/  FMNMX3.FTZ R4, R4, R181, R180, !PT ;  /* 0x000000b504047276 */ /* 0x000fe400078100b4 */
[----:B------:R-:W-:Y:S02]  /*b480*/  LOP3.LUT R8, R236, R52, R11, 0x96, !PT ;  /* 0x00000034ec087212 */ /* 0x000fe400078e960b */
[----:B------:R-:W-:-:S02]  /*b490*/  LOP3.LUT R7, R237, R10, R245, 0x96, !PT ;  /* 0x0000000aed077212 */ /* 0x000fc400078e96f5 */
[----:B------:R-:W-:Y:S01]  /*b4a0*/  FSEL R182, R67, -INF , !P6 ;  /* 0xff80000043b67808 */ /* 0x000fe20007000000 */
[----:B------:R-:W-:Y:S01]  /*b4b0*/  IMAD.WIDE.U32 R8, R8, -0x2daee0ad, RZ ;  /* 0xd2511f5308087825 */ /* 0x000fe200078e00ff */
[----:B-1----:R-:W-:-:S03]  /*b4c0*/  FMNMX.FTZ R215, R0, R6, !PT ;  /* 0x0000000600d77209 */ /* 0x002fc60007810000 */
[----:B------:R-:W-:Y:S01]  /*b4d0*/  IMAD.WIDE.U32 R234, R7, -0x2daee0ad, RZ ;  /* 0xd2511f5307ea7825 */ /* 0x000fe200078e00ff */
[----:B------:R-:W-:Y:S02]  /*b4e0*/  FMNMX3.FTZ R0, R4, R201, R200, !PT ;  /* 0x000000c904007276 */ /* 0x000fe400078100c8 */
[----:B---3--:R-:W-:Y:S01]  /*b4f0*/  FMNMX.FTZ R5, R2, R5, !PT ;  /* 0x0000000502057209 */ /* 0x008fe20007810000 */
[----:B--2---:R-:W-:Y:S01]  /*b500*/  FMUL.FTZ R33, R215, UR4 ;  /* 0x00000004d7217c20 */ /* 0x004fe20008410000 */
[----:B------:R-:W-:Y:S02]  /*b510*/  FMNMX3.FTZ R2, R3, R229, R228, !PT ;  /* 0x000000e503027276 */ /* 0x000fe400078100e4 */
[----:B------:R-:W-:Y:S02]  /*b520*/  FMNMX3.FTZ R0, R0, R197, R198, !PT ;  /* 0x000000c500007276 */ /* 0x000fe400078100c6 */
[----:B------:R-:W-:Y:S02]  /*b530*/  FMNMX3.FTZ R2, R2, R205, R204, !PT ;  /* 0x000000cd02027276 */ /* 0x000fe400078100cc */
[----:B------:R-:W-:-:S02]  /*b540*/  FMNMX3.FTZ R0, R0, R243, R241, !PT ;  /* 0x000000f300007276 */ /* 0x000fc400078100f1 */
[----:B------:R-:W-:Y:S02]  /*b550*/  FMNMX3.FTZ R2, R2, R199, R195, !PT ;  /* 0x000000c702027276 */ /* 0x000fe400078100c3 */
[----:B------:R-:W-:Y:S02]  /*b560*/  FMNMX3.FTZ R3, R0, R230, R182, !PT ;  /* 0x000000e600037276 */ /* 0x000fe400078100b6 */
[----:B------:R-:W-:Y:S02]  /*b570*/  FMNMX3.FTZ R2, R2, R187, R43, !PT ;  /* 0x000000bb02027276 */ /* 0x000fe4000781002b */
[----:B------:R-:W-:Y:S02]  /*b580*/  LOP3.LUT R7, R40, R8, R235, 0x96, !PT ;  /* 0x0000000828077212 */ /* 0x000fe400078e96eb */
[----:B------:R-:W-:Y:S01]  /*b590*/  SHFL.BFLY PT, R8, R3, 0x2, 0x1f ;  /* 0x0c401f0003087f89 */ /* 0x000fe200000e0000 */
[----:B------:R-:W-:Y:S02]  /*b5a0*/  FSETP.NEU.FTZ.AND P6, PT, R215, -INF , PT ;  /* 0xff800000d700780b */ /* 0x000fe40003fdd000 */
[----:B------:R-:W-:Y:S01]  /*b5b0*/  IMAD.WIDE.U32 R10, R7, -0x326172a9, RZ ;  /* 0xcd9e8d57070a7825 */ /* 0x000fe200078e00ff */
[----:B------:R-:W-:Y:S01]  /*b5c0*/  SHFL.BFLY PT, R6, R2, 0x2, 0x1f ;  /* 0x0c401f0002067f89 */ /* 0x000fe200000e0000 */
[----:B------:R-:W-:-:S02]  /*b5d0*/  FSEL R33, R33, RZ, P6 ;  /* 0x000000ff21217208 */ /* 0x000fc40003000000 */
[----:B------:R-:W-:Y:S01]  /*b5e0*/  LOP3.LUT R9, R47, R12, R9, 0x96, !PT ;  /* 0x0000000c2f097212 */ /* 0x000fe200078e9609 */
[----:B------:R-:W1:Y:S01]  /*b5f0*/  SHFL.BFLY PT, R7, R5, 0x1, 0x1f ;  /* 0x0c201f0005077f89 */ /* 0x000e6200000e0000 */
[C---:B------:R-:W-:Y:S02]  /*b600*/  PRMT R4, R10.reuse, 0x7773, RZ ;  /* 0x000077730a047816 */ /* 0x040fe400000000ff */
[----:B------:R-:W-:Y:S01]  /*b610*/  PRMT R0, R10, 0x7772, RZ ;  /* 0x000077720a007816 */ /* 0x000fe200000000ff */
[----:B------:R-:W-:-:S03]  /*b620*/  IMAD.WIDE.U32 R26, R9, -0x326172a9, RZ ;  /* 0xcd9e8d57091a7825 */ /* 0x000fc600078e00ff */
[----:B------:R-:W-:Y:S01]  /*b630*/  PRMT R23, R0, 0x5410, R4 ;  /* 0x0000541000177816 */ /* 0x000fe20000000004 */
[----:B------:R-:W-:Y:S02]  /*b640*/  IMAD.MOV.U32 R4, RZ, RZ, R10 ;  /* 0x000000ffff047224 */ /* 0x000fe400078e000a */
[----:B------:R-:W-:-:S03]  /*b650*/  FFMA.FTZ R0, R38, UR4, -R33 ;  /* 0x0000000426007c23 */ /* 0x000fc60008010821 */
[----:B------:R-:W-:Y:S01]  /*b660*/  LOP3.LUT R12, R4, 0xff, RZ, 0xc0, !PT ;  /* 0x000000ff040c7812 */ /* 0x000fe200078ec0ff */
[--C-:B------:R-:W-:Y:S01]  /*b670*/  FFMA.FTZ R4, R19, UR4, -R33.reuse ;  /* 0x0000000413047c23 */ /* 0x100fe20008010821 */
[----:B------:R2:W-:Y:S08]  /*b680*/  MUFU.EX2 R100, R0 ;  /* 0x0000000000647308 */ /* 0x0005f00000000800 */
[----:B------:R3:W-:Y:S01]  /*b690*/  MUFU.EX2 R49, R4 ;  /* 0x0000000400317308 */ /* 0x0007e20000000800 */
[----:B-1----:R-:W-:Y:S01]  /*b6a0*/  FMNMX.FTZ R214, R5, R7, !PT ;  /* 0x0000000705d67209 */ /* 0x002fe20007810000 */
[----:B------:R-:W-:-:S03]  /*b6b0*/  FFMA.FTZ R5, R24, UR4, -R33 ;  /* 0x0000000418057c23 */ /* 0x000fc60008010821 */
[C---:B------:R-:W-:Y:S01]  /*b6c0*/  FSETP.NEU.FTZ.AND P5, PT, R214.reuse, -INF , PT ;  /* 0xff800000d600780b */ /* 0x040fe20003fbd000 */
[----:B------:R-:W-:Y:S02]  /*b6d0*/  FMUL.FTZ R13, R214, UR4 ;  /* 0x00000004d60d7c20 */ /* 0x000fe40008410000 */
[----:B------:R1:W-:Y:S01]  /*b6e0*/  MUFU.EX2 R24, R5 ;  /* 0x0000000500187308 */ /* 0x0003e20000000800 */
[----:B--2---:R-:W-:Y:S02]  /*b6f0*/  PRMT R0, R10, 0x7771, RZ ;  /* 0x000077710a007816 */ /* 0x004fe400000000ff */
[----:B------:R-:W-:Y:S02]  /*b700*/  FSEL R13, R13, RZ, P5 ;  /* 0x000000ff0d0d7208 */ /* 0x000fe40002800000 */
[----:B------:R-:W-:Y:S02]  /*b710*/  PRMT R19, R12, 0x5410, R0 ;  /* 0x000054100c137816 */ /* 0x000fe40000000000 */
[----:B------:R-:W-:Y:S01]  /*b720*/  LOP3.LUT R0, R225, R26, R11, 0x96, !PT ;  /* 0x0000001ae1007212 */ /* 0x000fe200078e960b */
[----:B------:R-:W2:Y:S01]  /*b730*/  LDC R12, c[0x0][0x4f8] ;  /* 0x00013e00ff0c7b82 */ /* 0x000ea20000000800 */
[----:B---3--:R-:W-:-:S02]  /*b740*/  FMNMX.FTZ R4, R2, R6, !PT ;  /* 0x0000000602047209 */ /* 0x008fc40007810000 */
[----:B------:R-:W-:Y:S01]  /*b750*/  FMNMX.FTZ R2, R3, R8, !PT ;  /* 0x0000000803027209 */ /* 0x000fe20007810000 */
[----:B------:R-:W-:Y:S01]  /*b760*/  FFMA.FTZ R3, R20, UR4, -R33 ;  /* 0x0000000414037c23 */ /* 0x000fe20008010821 */
[C---:B------:R-:W-:Y:S01]  /*b770*/  LOP3.LUT R8, R0.reuse, 0xff, RZ, 0xc0, !PT ;  /* 0x000000ff00087812 */ /* 0x040fe200078ec0ff */
[----:B------:R-:W3:Y:S01]  /*b780*/  SHFL.BFLY PT, R9, R4, 0x1, 0x1f ;  /* 0x0c201f0004097f89 */ /* 0x000ee200000e0000 */
[----:B------:R-:W-:Y:S01]  /*b790*/  SHF.R.U32.HI R7, RZ, 0x18, R0 ;  /* 0x00000018ff077819 */ /* 0x000fe20000011600 */
[----:B------:R4:W-:Y:S01]  /*b7a0*/  MUFU.EX2 R57, R3 ;  /* 0x0000000300397308 */ /* 0x0009e20000000800 */
[----:B-1----:R-:W-:Y:S01]  /*b7b0*/  PRMT R5, R0, 0x7632, R5 ;  /* 0x0000763200057816 */ /* 0x002fe20000000005 */
[----:B------:R-:W1:Y:S01]  /*b7c0*/  SHFL.BFLY PT, R10, R2, 0x1, 0x1f ;  /* 0x0c201f00020a7f89 */ /* 0x000e6200000e0000 */
[----:B------:R-:W-:Y:S02]  /*b7d0*/  LOP3.LUT R11, R23, 0xff00ff, RZ, 0xc0, !PT ;  /* 0x00ff00ff170b7812 */ /* 0x000fe400078ec0ff */
[----:B--2---:R-:W-:-:S02]  /*b7e0*/  LOP3.LUT R12, R12, 0xff, RZ, 0xc0, !PT ;  /* 0x000000ff0c0c7812 */ /* 0x004fc400078ec0ff */
[----:B----4-:R-:W-:Y:S02]  /*b7f0*/  LOP3.LUT R3, R0, 0xffff, RZ, 0xc0, !PT ;  /* 0x0000ffff00037812 */ /* 0x010fe400078ec0ff */
[----:B------:R-:W-:Y:S01]  /*b800*/  LOP3.LUT R0, R5, 0xff, RZ, 0xc0, !PT ;  /* 0x000000ff05007812 */ /* 0x000fe200078ec0ff */
[----:B------:R-:W-:Y:S01]  /*b810*/  IMAD R12, R12, 0x10000, R12 ;  /* 0x000100000c0c7824 */ /* 0x000fe200078e020c */
[----:B------:R-:W-:Y:S01]  /*b820*/  SHF.R.U32.HI R6, RZ, 0x8, R3 ;  /* 0x00000008ff067819 */ /* 0x000fe20000011603 */
[----:B------:R-:W-:Y:S01]  /*b830*/  FFMA.FTZ R3, R39, UR4, -R13 ;  /* 0x0000000427037c23 */ /* 0x000fe2000801080d */
[----:B---3--:R-:W-:Y:S02]  /*b840*/  FMNMX.FTZ R212, R4, R9, !PT ;  /* 0x0000000904d47209 */ /* 0x008fe40007810000 */
[----:B-1----:R-:W-:Y:S01]  /*b850*/  FMNMX.FTZ R208, R2, R10, !PT ;  /* 0x0000000a02d07209 */ /* 0x002fe20007810000 */
[----:B------:R1:W-:Y:S01]  /*b860*/  MUFU.EX2 R39, R3 ;  /* 0x0000000300277308 */ /* 0x0003e20000000800 */
[C---:B------:R-:W-:Y:S01]  /*b870*/  FSETP.NEU.FTZ.AND P0, PT, R212.reuse, -INF , PT ;  /* 0xff800000d400780b */ /* 0x040fe20003f1d000 */
[----:B------:R-:W-:Y:S01]  /*b880*/  FMUL.FTZ R14, R212, UR4 ;  /* 0x00000004d40e7c20 */ /* 0x000fe20008410000 */
[----:B------:R-:W-:Y:S01]  /*b890*/  PRMT R16, R0, 0x5410, R7 ;  /* 0x0000541000107816 */ /* 0x000fe20000000007 */
[----:B------:R-:W-:Y:S01]  /*b8a0*/  FFMA.FTZ R0, R25, UR4, -R13 ;  /* 0x0000000419007c23 */ /* 0x000fe2000801080d */
[----:B------:R-:W-:Y:S01]  /*b8b0*/  FMUL.FTZ R32, R208, UR4 ;  /* 0x00000004d0207c20 */ /* 0x000fe20008410000 */
[----:B------:R-:W-:-:S02]  /*b8c0*/  HSET2.LE.AND R4, R18, R12, PT ;  /* 0x0000000c12047233 */ /* 0x000fc40003803000 */
[----:B------:R-:W-:Y:S01]  /*b8d0*/  FSEL R14, R14, RZ, P0 ;  /* 0x000000ff0e0e7208 */ /* 0x000fe20000000000 */
[----:B------:R2:W3:Y:S01]  /*b8e0*/  MUFU.EX2 R36, R0 ;  /* 0x0000000000247308 */ /* 0x0004e20000000800 */
[--C-:B------:R-:W-:Y:S02]  /*b8f0*/  HSET2.LE.AND R5, R17, R12.reuse, PT ;  /* 0x0000000c11057233 */ /* 0x100fe40003803000 */
[----:B------:R-:W-:Y:S01]  /*b900*/  PRMT R8, R8, 0x5410, R6 ;  /* 0x0000541008087816 */ /* 0x000fe20000000006 */
[----:B------:R-:W-:Y:S01]  /*b910*/  FFMA.FTZ R43, R43, UR4, -R14 ;  /* 0x000000042b2b7c23 */ /* 0x000fe2000801080e */
[----:B------:R-:W-:Y:S02]  /*b920*/  LOP3.LUT R7, R34, 0xff00ff, RZ, 0xc0, !PT ;  /* 0x00ff00ff22077812 */ /* 0x000fe400078ec0ff */
[----:B------:R-:W-:Y:S02]  /*b930*/  HSET2.LE.AND R6, R31, R12, PT ;  /* 0x0000000c1f067233 */ /* 0x000fe40003803000 */
[----:B-1----:R-:W-:-:S02]  /*b940*/  FSEL R3, R215, RZ, P6 ;  /* 0x000000ffd7037208 */ /* 0x002fc40003000000 */
[C---:B------:R-:W-:Y:S02]  /*b950*/  FSETP.NEU.FTZ.AND P6, PT, R208.reuse, -INF , PT ;  /* 0xff800000d000780b */ /* 0x040fe40003fdd000 */
[--C-:B------:R-:W-:Y:S01]  /*b960*/  HSET2.LE.AND R10, R19, R12.reuse, PT ;  /* 0x0000000c130a7233 */ /* 0x100fe20003803000 */
[----:B------:R-:W-:Y:S01]  /*b970*/  FADD.FTZ R15, R103, -R3 ;  /* 0x80000003670f7221 */ /* 0x000fe20000010000 */
[----:B------:R-:W-:Y:S01]  /*b980*/  FSEL R2, R208, RZ, P6 ;  /* 0x000000ffd0027208 */ /* 0x000fe20003000000 */
[----:B--2---:R-:W-:Y:S01]  /*b990*/  FFMA.FTZ R0, R29, UR4, -R13 ;  /* 0x000000041d007c23 */ /* 0x004fe2000801080d */
[----:B------:R-:W-:Y:S01]  /*b9a0*/  FSEL R32, R32, RZ, P6 ;  /* 0x000000ff20207208 */ /* 0x000fe20003000000 */
[----:B------:R-:W-:Y:S02]  /*b9b0*/  FMUL.FTZ R15, R15, UR4 ;  /* 0x000000040f0f7c20 */ /* 0x000fe40008410000 */
[----:B------:R-:W-:Y:S01]  /*b9c0*/  FADD.FTZ R21, R102, -R2 ;  /* 0x8000000266157221 */ /* 0x000fe20000010000 */
[----:B------:R-:W-:Y:S01]  /*b9d0*/  FFMA.FTZ R2, R50, UR4, -R14 ;  /* 0x0000000432027c23 */ /* 0x000fe2000801080e */
[----:B------:R1:W-:Y:S01]  /*b9e0*/  MUFU.EX2 R60, R0 ;  /* 0x00000000003c7308 */ /* 0x0003e20000000800 */
[--C-:B------:R-:W-:Y:S01]  /*b9f0*/  HSET2.LE.AND R9, R16, R12.reuse, PT ;  /* 0x0000000c10097233 */ /* 0x100fe20003803000 */
[----:B------:R-:W-:Y:S01]  /*ba00*/  FMUL.FTZ R21, R21, UR4 ;  /* 0x0000000415157c20 */ /* 0x000fe20008410000 */
[--C-:B------:R-:W-:Y:S01]  /*ba10*/  HSET2.LE.AND R7, R7, R12.reuse, PT ;  /* 0x0000000c07077233 */ /* 0x100fe20003803000 */
[----:B------:R-:W-:Y:S01]  /*ba20*/  VIADD R102, R227, 0x646e171e ;  /* 0x646e171ee3667836 */ /* 0x000fe20000000000 */
[----:B------:R-:W-:-:S02]  /*ba30*/  HSET2.LE.AND R11, R11, R12, PT ;  /* 0x0000000c0b0b7233 */ /* 0x000fc40003803000 */
[----:B------:R-:W-:Y:S01]  /*ba40*/  HSET2.LE.AND R8, R8, R12, PT ;  /* 0x0000000c08087233 */ /* 0x000fe20003803000 */
[----:B------:R2:W-:Y:S01]  /*ba50*/  MUFU.EX2 R35, R2 ;  /* 0x0000000200237308 */ /* 0x0005e20000000800 */
[----:B------:R-:W-:Y:S01]  /*ba60*/  MOV R29, R48 ;  /* 0x00000030001d7202 */ /* 0x000fe20000000f00 */
[----:B-1----:R-:W-:Y:S01]  /*ba70*/  FFMA.FTZ R0, R28, UR4, -R13 ;  /* 0x000000041c007c23 */ /* 0x002fe2000801080d */
[----:B------:R-:W-:-:S05]  /*ba80*/  IMAD.MOV.U32 R28, RZ, RZ, R37 ;  /* 0x000000ffff1c7224 */ /* 0x000fca00078e0025 */
[----:B------:R3:W1:Y:S01]  /*ba90*/  MUFU.EX2 R37, R15 ;  /* 0x0000000f00257308 */ /* 0x0006620000000800 */
[----:B--2---:R-:W-:-:S07]  /*baa0*/  FFMA.FTZ R2, R54, UR4, -R14 ;  /* 0x0000000436027c23 */ /* 0x004fce000801080e */
[----:B------:R2:W-:Y:S08]  /*bab0*/  MUFU.EX2 R58, R0 ;  /* 0x00000000003a7308 */ /* 0x0005f00000000800 */
[----:B------:R4:W-:Y:S01]  /*bac0*/  MUFU.EX2 R56, R2 ;  /* 0x0000000200387308 */ /* 0x0009e20000000800 */
[----:B---3--:R-:W-:Y:S02]  /*bad0*/  IMAD.MOV.U32 R15, RZ, RZ, R36 ;  /* 0x000000ffff0f7224 */ /* 0x008fe400078e0024 */
[-C--:B-1----:R-:W-:Y:S01]  /*bae0*/  FMUL.FTZ R112, R112, R37.reuse ;  /* 0x0000002570707220 */ /* 0x082fe20000410000 */
[-C--:B------:R-:W-:Y:S01]  /*baf0*/  FMUL.FTZ R113, R113, R37.reuse ;  /* 0x0000002571717220 */ /* 0x080fe20000410000 */
[-C--:B------:R-:W-:Y:S01]  /*bb00*/  FMUL.FTZ R116, R116, R37.reuse ;  /* 0x0000002574747220 */ /* 0x080fe20000410000 */
[-C--:B------:R-:W-:Y:S01]  /*bb10*/  FMUL.FTZ R117, R117, R37.reuse ;  /* 0x0000002575757220 */ /* 0x080fe20000410000 */
[-C--:B------:R-:W-:Y:S01]  /*bb20*/  FMUL.FTZ R128, R128, R37.reuse ;  /* 0x0000002580807220 */ /* 0x080fe20000410000 */
[-C--:B------:R-:W-:Y:S01]  /*bb30*/  FMUL.FTZ R129, R129, R37.reuse ;  /* 0x0000002581817220 */ /* 0x080fe20000410000 */
[-C--:B------:R-:W-:Y:S01]  /*bb40*/  FMUL.FTZ R132, R132, R37.reuse ;  /* 0x0000002584847220 */ /* 0x080fe20000410000 */
[--C-:B--2---:R-:W-:Y:S01]  /*bb50*/  FFMA.FTZ R0, R51, UR4, -R14.reuse ;  /* 0x0000000433007c23 */ /* 0x104fe2000801080e */
[-C--:B------:R-:W-:Y:S01]  /*bb60*/  FMUL.FTZ R133, R133, R37.reuse ;  /* 0x0000002585857220 */ /* 0x080fe20000410000 */
[-C--:B------:R-:W-:Y:S01]  /*bb70*/  FMUL.FTZ R144, R144, R37.reuse ;  /* 0x0000002590907220 */ /* 0x080fe20000410000 */
[-C--:B------:R-:W-:Y:S01]  /*bb80*/  FMUL.FTZ R145, R145, R37.reuse ;  /* 0x0000002591917220 */ /* 0x080fe20000410000 */
[----:B------:R1:W2:Y:S01]  /*bb90*/  MUFU.EX2 R103, R0 ;  /* 0x0000000000677308 */ /* 0x0002a20000000800 */
[-C--:B------:R-:W-:Y:S01]  /*bba0*/  FMUL.FTZ R148, R148, R37.reuse ;  /* 0x0000002594947220 */ /* 0x080fe20000410000 */
[-C--:B------:R-:W-:Y:S01]  /*bbb0*/  FMUL.FTZ R149, R149, R37.reuse ;  /* 0x0000002595957220 */ /* 0x080fe20000410000 */
[----:B------:R-:W-:Y:S01]  /*bbc0*/  FMUL.FTZ R160, R160, R37 ;  /* 0x00000025a0a07220 */ /* 0x000fe20000410000 */
[----:B----4-:R-:W-:Y:S01]  /*bbd0*/  FFMA.FTZ R2, R22, UR4, -R14 ;  /* 0x0000000416027c23 */ /* 0x010fe2000801080e */
[----:B------:R-:W-:Y:S01]  /*bbe0*/  MOV R22, R49 ;  /* 0x0000003100167202 */ /* 0x000fe20000000f00 */
[----:B------:R-:W-:-:S02]  /*bbf0*/  IMAD.MOV.U32 R49, RZ, RZ, R44 ;  /* 0x000000ffff317224 */ /* 0x000fc400078e002c */
[-C--:B------:R-:W-:Y:S01]  /*bc00*/  FMUL.FTZ R161, R161, R37.reuse ;  /* 0x00000025a1a17220 */ /* 0x080fe20000410000 */
[----:B------:R3:W4:Y:S01]  /*bc10*/  MUFU.EX2 R44, R2 ;  /* 0x00000002002c7308 */ /* 0x0007220000000800 */
[-C--:B------:R-:W-:Y:S01]  /*bc20*/  FMUL.FTZ R164, R164, R37.reuse ;  /* 0x00000025a4a47220 */ /* 0x080fe20000410000 */
[----:B------:R-:W-:Y:S02]  /*bc30*/  IMAD.MOV.U32 R25, RZ, RZ, R49 ;  /* 0x000000ffff197224 */ /* 0x000fe400078e0031 */
[-C--:B------:R-:W-:Y:S01]  /*bc40*/  FMUL.FTZ R165, R165, R37.reuse ;  /* 0x00000025a5a57220 */ /* 0x080fe20000410000 */
[-C--:B------:R-:W-:Y:S01]  /*bc50*/  FMUL.FTZ R68, R68, R37.reuse ;  /* 0x0000002544447220 */ /* 0x080fe20000410000 */
[-C--:B------:R-:W-:Y:S01]  /*bc60*/  FMUL.FTZ R69, R69, R37.reuse ;  /* 0x0000002545457220 */ /* 0x080fe20000410000 */
[-C--:B------:R-:W-:Y:S01]  /*bc70*/  FMUL.FTZ R80, R80, R37.reuse ;  /* 0x0000002550507220 */ /* 0x080fe20000410000 */
[-C--:B------:R-:W-:Y:S01]  /*bc80*/  FMUL.FTZ R81, R81, R37.reuse ;  /* 0x0000002551517220 */ /* 0x080fe20000410000 */
[-C--:B------:R-:W-:Y:S01]  /*bc90*/  FMUL.FTZ R84, R84, R37.reuse ;  /* 0x0000002554547220 */ /* 0x080fe20000410000 */
[----:B-1----:R-:W-:Y:S01]  /*bca0*/  FSEL R0, R214, RZ, P5 ;  /* 0x000000ffd6007208 */ /* 0x002fe20002800000 */
[-C--:B------:R-:W-:Y:S01]  /*bcb0*/  FMUL.FTZ R85, R85, R37.reuse ;  /* 0x0000002555557220 */ /* 0x080fe20000410000 */
[-C--:B------:R-:W-:Y:S01]  /*bcc0*/  FMUL.FTZ R96, R96, R37.reuse ;  /* 0x0000002560607220 */ /* 0x080fe20000410000 */
[----:B------:R-:W-:-:S02]  /*bcd0*/  FMUL.FTZ R97, R97, R37 ;  /* 0x0000002561617220 */ /* 0x000fc40000410000 */
[----:B------:R-:W-:Y:S01]  /*bce0*/  FADD.FTZ R20, R104, -R0 ;  /* 0x8000000068147221 */ /* 0x000fe20000010000 */
[----:B------:R-:W-:Y:S01]  /*bcf0*/  FSEL R0, R212, RZ, P0 ;  /* 0x000000ffd4007208 */ /* 0x000fe20000000000 */
[----:B------:R-:W-:Y:S02]  /*bd00*/  IMAD.MOV.U32 R104, RZ, RZ, R52 ;  /* 0x000000ffff687224 */ /* 0x000fe400078e0034 */
[----:B---3--:R-:W-:Y:S01]  /*bd10*/  FFMA.FTZ R2, R62, UR4, -R32 ;  /* 0x000000043e027c23 */ /* 0x008fe20008010820 */
[----:B------:R-:W-:Y:S01]  /*bd20*/  FMUL.FTZ R20, R20, UR4 ;  /* 0x0000000414147c20 */ /* 0x000fe20008410000 */
[----:B------:R-:W-:Y:S02]  /*bd30*/  FADD.FTZ R3, R101, -R0 ;  /* 0x8000000065037221 */ /* 0x000fe40000010000 */
[----:B------:R1:W-:Y:S01]  /*bd40*/  MUFU.EX2 R106, R2 ;  /* 0x00000002006a7308 */ /* 0x0003e20000000800 */
[----:B------:R-:W-:Y:S01]  /*bd50*/  F2FP.F16.F32.PACK_AB R0, R36, R39 ;  /* 0x000000272400723e */ /* 0x000fe200000000ff */
[----:B------:R-:W-:-:S03]  /*bd60*/  FMUL.FTZ R3, R3, UR4 ;  /* 0x0000000403037c20 */ /* 0x000fc60008410000 */
[----:B------:R-:W-:Y:S02]  /*bd70*/  LOP3.LUT R4, R0, R4, RZ, 0xc0, !PT ;  /* 0x0000000400047212 */ /* 0x000fe400078ec0ff */
[----:B--2---:R-:W-:Y:S01]  /*bd80*/  F2FP.F16.F32.PACK_AB R0, R35, R103 ;  /* 0x000000672300723e */ /* 0x004fe200000000ff */
[----:B------:R2:W3:Y:S03]  /*bd90*/  MUFU.EX2 R36, R21 ;  /* 0x0000001500247308 */ /* 0x0004e60000000800 */
[----:B------:R-:W-:Y:S02]  /*bda0*/  LOP3.LUT R5, R0, R5, RZ, 0xc0, !PT ;  /* 0x0000000500057212 */ /* 0x000fe400078ec0ff */
[----:B------:R-:W-:Y:S01]  /*bdb0*/  F2FP.F16.F32.PACK_AB R0, R58, R60 ;  /* 0x0000003c3a00723e */ /* 0x000fe200000000ff */
[----:B-1----:R-:W-:-:S03]  /*bdc0*/  FFMA.FTZ R2, R55, UR4, -R32 ;  /* 0x0000000437027c23 */ /* 0x002fc60008010820 */
[----:B------:R-:W-:Y:S02]  /*bdd0*/  LOP3.LUT R6, R0, R6, RZ, 0xc0, !PT ;  /* 0x0000000600067212 */ /* 0x000fe400078ec0ff */
[----:B----4-:R-:W-:Y:S01]  /*bde0*/  F2FP.F16.F32.PACK_AB R0, R44, R56 ;  /* 0x000000382c00723e */ /* 0x010fe200000000ff */
[----:B------:R1:W4:Y:S03]  /*bdf0*/  MUFU.EX2 R54, R2 ;  /* 0x0000000200367308 */ /* 0x0003260000000800 */
[----:B------:R-:W-:Y:S01]  /*be00*/  LOP3.LUT R7, R0, R7, RZ, 0xc0, !PT ;  /* 0x0000000700077212 */ /* 0x000fe200078ec0ff */
[--C-:B------:R-:W-:Y:S01]  /*be10*/  FFMA.FTZ R0, R66, UR4, -R32.reuse ;  /* 0x0000000442007c23 */ /* 0x100fe20008010820 */
[----:B--2---:R-:W-:Y:S02]  /*be20*/  IMAD.MOV.U32 R21, RZ, RZ, R35 ;  /* 0x000000ffff157224 */ /* 0x004fe400078e0023 */
[-C--:B---3--:R-:W-:Y:S01]  /*be30*/  FMUL.FTZ R114, R114, R36.reuse ;  /* 0x0000002472727220 */ /* 0x088fe20000410000 */
        /* <DEDUP_REMOVED lines=9> */
[----:B------:R3:W5:Y:S01]  /*bed0*/  MUFU.EX2 R35, R20 ;  /* 0x0000001400237308 */ /* 0x0007620000000800 */
[----:B-1----:R-:W-:Y:S01]  /*bee0*/  FFMA.FTZ R2, R63, UR4, -R32 ;  /* 0x000000043f027c23 */ /* 0x002fe20008010820 */
[-C--:B------:R-:W-:Y:S01]  /*bef0*/  FMUL.FTZ R147, R147, R36.reuse ;  /* 0x0000002493937220 */ /* 0x080fe20000410000 */
[-C--:B------:R-:W-:Y:S01]  /*bf00*/  FMUL.FTZ R150, R150, R36.reuse ;  /* 0x0000002496967220 */ /* 0x080fe20000410000 */
[-C--:B------:R-:W-:Y:S01]  /*bf10*/  FMUL.FTZ R151, R151, R36.reuse ;  /* 0x0000002497977220 */ /* 0x080fe20000410000 */
[-C--:B------:R-:W-:Y:S01]  /*bf20*/  FMUL.FTZ R162, R162, R36.reuse ;  /* 0x00000024a2a27220 */ /* 0x080fe20000410000 */
[-C--:B------:R-:W-:Y:S01]  /*bf30*/  FMUL.FTZ R163, R163, R36.reuse ;  /* 0x00000024a3a37220 */ /* 0x080fe20000410000 */
[----:B------:R-:W-:Y:S01]  /*bf40*/  FMUL.FTZ R166, R166, R36 ;  /* 0x00000024a6a67220 */ /* 0x000fe20000410000 */
[----:B------:R1:W1:Y:S01]  /*bf50*/  MUFU.EX2 R23, R2 ;  /* 0x0000000200177308 */ /* 0x0002620000000800 */
[----:B--2---:R-:W-:Y:S01]  /*bf60*/  F2FP.F16.F32.PACK_AB R0, R57, R24 ;  /* 0x000000183900723e */ /* 0x004fe200000000ff */
[-C--:B------:R-:W-:Y:S01]  /*bf70*/  FMUL.FTZ R167, R167, R36.reuse ;  /* 0x00000024a7a77220 */ /* 0x080fe20000410000 */
[-C--:B------:R-:W-:Y:S01]  /*bf80*/  FMUL.FTZ R70, R70, R36.reuse ;  /* 0x0000002446467220 */ /* 0x080fe20000410000 */
[----:B------:R-:W-:Y:S01]  /*bf90*/  FMUL.FTZ R71, R71, R36 ;  /* 0x0000002447477220 */ /* 0x000fe20000410000 */
[----:B------:R-:W-:Y:S01]  /*bfa0*/  LOP3.LUT R10, R0, R10, RZ, 0xc0, !PT ;  /* 0x0000000a000a7212 */ /* 0x000fe200078ec0ff */
[----:B------:R-:W-:Y:S01]  /*bfb0*/  FMUL.FTZ R82, R82, R36 ;  /* 0x0000002452527220 */ /* 0x000fe20000410000 */
[----:B----4-:R-:W-:Y:S01]  /*bfc0*/  F2FP.F16.F32.PACK_AB R0, R54, R106 ;  /* 0x0000006a3600723e */ /* 0x010fe200000000ff */
[----:B------:R-:W-:Y:S01]  /*bfd0*/  FMUL.FTZ R83, R83, R36 ;  /* 0x0000002453537220 */ /* 0x000fe20000410000 */
[----:B---3--:R-:W-:Y:S01]  /*bfe0*/  MOV R20, R44 ;  /* 0x0000002c00147202 */ /* 0x008fe20000000f00 */
[----:B-----5:R-:W-:Y:S01]  /*bff0*/  FMUL.FTZ R108, R108, R35 ;  /* 0x000000236c6c7220 */ /* 0x020fe20000410000 */
[----:B------:R-:W2:Y:S01]  /*c000*/  MUFU.EX2 R44, R3 ;  /* 0x00000003002c7308 */ /* 0x000ea20000000800 */
[----:B------:R-:W-:Y:S01]  /*c010*/  LOP3.LUT R11, R0, R11, RZ, 0xc0, !PT ;  /* 0x0000000b000b7212 */ /* 0x000fe200078ec0ff */
[-C--:B------:R-:W-:Y:S01]  /*c020*/  FMUL.FTZ R109, R109, R35.reuse ;  /* 0x000000236d6d7220 */ /* 0x080fe20000410000 */
[----:B------:R-:W-:Y:S01]  /*c030*/  F2FP.F16.F32.PACK_AB R0, R22, R100 ;  /* 0x000000641600723e */ /* 0x000fe200000000ff */
[-C--:B------:R-:W-:Y:S01]  /*c040*/  FMUL.FTZ R120, R120, R35.reuse ;  /* 0x0000002378787220 */ /* 0x080fe20000410000 */
[-C--:B------:R-:W-:Y:S01]  /*c050*/  FMUL.FTZ R121, R121, R35.reuse ;  /* 0x0000002379797220 */ /* 0x080fe20000410000 */
[----:B-1----:R-:W-:Y:S01]  /*c060*/  LOP3.LUT R2, R239, R222, RZ, 0x3c, !PT ;  /* 0x000000deef027212 */ /* 0x002fe200078e3cff */
[-C--:B------:R-:W-:Y:S01]  /*c070*/  FMUL.FTZ R124, R124, R35.reuse ;  /* 0x000000237c7c7220 */ /* 0x080fe20000410000 */
[----:B------:R-:W-:Y:S01]  /*c080*/  LOP3.LUT R8, R0, R8, RZ, 0xc0, !PT ;  /* 0x0000000800087212 */ /* 0x000fe200078ec0ff */
[-C--:B------:R-:W-:Y:S01]  /*c090*/  FMUL.FTZ R125, R125, R35.reuse ;  /* 0x000000237d7d7220 */ /* 0x080fe20000410000 */
[----:B------:R-:W-:Y:S01]  /*c0a0*/  LOP3.LUT R18, R2, 0x120, R59, 0xf8, !PT ;  /* 0x0000012002127812 */ /* 0x000fe200078ef83b */
[-C--:B------:R-:W-:Y:S01]  /*c0b0*/  FMUL.FTZ R136, R136, R35.reuse ;  /* 0x0000002388887220 */ /* 0x080fe20000410000 */
[----:B------:R-:W-:Y:S01]  /*c0c0*/  F2FP.F16.F32.PACK_AB R0, R23, R38 ;  /* 0x000000261700723e */ /* 0x000fe200000000ff */
[----:B------:R-:W-:Y:S01]  /*c0d0*/  FMUL.FTZ R137, R137, R35 ;  /* 0x0000002389897220 */ /* 0x000fe20000410000 */
[----:B------:R-:W-:Y:S01]  /*c0e0*/  LEA R101, R18, UR5, 0x1 ;  /* 0x0000000512657c11 */ /* 0x000fe2000f8e08ff */
[----:B------:R-:W-:Y:S01]  /*c0f0*/  STL [R1], R18 ;  /* 0x0000001201007387 */ /* 0x000fe20000100800 */
[----:B------:R-:W-:Y:S01]  /*c100*/  LOP3.LUT R9, R0, R9, RZ, 0xc0, !PT ;  /* 0x0000000900097212 */ /* 0x000fe200078ec0ff */
[-C--:B--2---:R-:W-:Y:S01]  /*c110*/  FMUL.FTZ R110, R110, R44.reuse ;  /* 0x0000002c6e6e7220 */ /* 0x084fe20000410000 */
[----:B------:R-:W-:Y:S01]  /*c120*/  FMUL.FTZ R111, R111, R44 ;  /* 0x0000002c6f6f7220 */ /* 0x000fe20000410000 */
[----:B------:R-:W1:Y:S01]  /*c130*/  LDSM.16.MT88.4 R16, [R101+0x9000] ;  /* 0x009000006510783b */ /* 0x000e620000004200 */
[----:B------:R-:W-:-:S02]  /*c140*/  VIADD R0, R101, 0x9000 ;  /* 0x0000900065007836 */ /* 0x000fc40000000000 */
[-C--:B------:R-:W-:Y:S01]  /*c150*/  FMUL.FTZ R122, R122, R44.reuse ;  /* 0x0000002c7a7a7220 */ /* 0x080fe20000410000 */
[-C--:B------:R-:W-:Y:S01]  /*c160*/  FMUL.FTZ R123, R123, R44.reuse ;  /* 0x0000002c7b7b7220 */ /* 0x080fe20000410000 */
[----:B------:R-:W-:Y:S02]  /*c170*/  VIADD R34, R101, 0x9020 ;  /* 0x0000902065227836 */ /* 0x000fe40000000000 */
[-C--:B------:R-:W-:Y:S01]  /*c180*/  FMUL.FTZ R126, R126, R44.reuse ;  /* 0x0000002c7e7e7220 */ /* 0x080fe20000410000 */
[----:B------:R-:W-:Y:S01]  /*c190*/  @P4 IADD3 R34, PT, PT, R0, -0x20, RZ ;  /* 0xffffffe000224810 */ /* 0x000fe20007ffe0ff */
        /* <DEDUP_REMOVED lines=26> */
[----:B------:R-:W-:Y:S01]  /*c340*/  FMUL.FTZ R79, R79, R44 ;  /* 0x0000002c4f4f7220 */ /* 0x000fe20000410000 */
[----:B------:R-:W-:-:S02]  /*c350*/  VIADD R222, R226, 0x1715609d ;  /* 0x1715609de2de7836 */ /* 0x000fc40000000000 */
[-C--:B------:R-:W-:Y:S01]  /*c360*/  FMUL.FTZ R88, R88, R35.reuse ;  /* 0x0000002358587220 */ /* 0x080fe20000410000 */
[-C--:B------:R-:W-:Y:S01]  /*c370*/  FMUL.FTZ R89, R89, R35.reuse ;  /* 0x0000002359597220 */ /* 0x080fe20000410000 */
[-C--:B------:R-:W-:Y:S01]  /*c380*/  FMUL.FTZ R92, R92, R35.reuse ;  /* 0x000000235c5c7220 */ /* 0x080fe20000410000 */
[----:B------:R-:W-:Y:S01]  /*c390*/  FMUL.FTZ R93, R93, R35 ;  /* 0x000000235d5d7220 */ /* 0x000fe20000410000 */
[----:B------:R-:W-:Y:S01]  /*c3a0*/  FMUL.FTZ R90, R90, R44 ;  /* 0x0000002c5a5a7220 */ /* 0x000fe20000410000 */
[----:B-1----:R-:W-:Y:S01]  /*c3b0*/  HMMA.16816.F32 R48, R8, R16, R112 ;  /* 0x000000100830723c */ /* 0x002fe20000001870 */
[----:B------:R-:W-:Y:S01]  /*c3c0*/  IMAD.MOV.U32 R115, RZ, RZ, R58 ;  /* 0x000000ffff737224 */ /* 0x000fe200078e003a */
[----:B------:R-:W-:Y:S01]  /*c3d0*/  MOV R112, R56 ;  /* 0x0000003800707202 */ /* 0x000fe20000000f00 */
[----:B------:R-:W-:Y:S02]  /*c3e0*/  IMAD.MOV.U32 R113, RZ, RZ, R57 ;  /* 0x000000ffff717224 */ /* 0x000fe400078e0039 */
[----:B------:R-:W-:Y:S01]  /*c3f0*/  FMUL.FTZ R91, R91, R44 ;  /* 0x0000002c5b5b7220 */ /* 0x000fe20000410000 */
[----:B------:R-:W-:-:S02]  /*c400*/  IMAD.MOV.U32 R114, RZ, RZ, R54 ;  /* 0x000000ffff727224 */ /* 0x000fc400078e0036 */
[-C--:B------:R-:W-:Y:S01]  /*c410*/  FMUL.FTZ R94, R94, R44.reuse ;  /* 0x0000002c5e5e7220 */ /* 0x080fe20000410000 */
[----:B------:R-:W-:Y:S01]  /*c420*/  FMUL.FTZ R95, R95, R44 ;  /* 0x0000002c5f5f7220 */ /* 0x000fe20000410000 */
[C---:B------:R-:W-:Y:S01]  /*c430*/  HMMA.16816.F32 R108, R4.reuse, R16, R108 ;  /* 0x00000010046c723c */ /* 0x040fe2000000186c */
[----:B------:R-:W-:Y:S01]  /*c440*/  LOP3.LUT R0, R222, R46, R183, 0x96, !PT ;  /* 0x0000002ede007212 */ /* 0x000fe200078e96b7 */
[-C--:B------:R-:W-:Y:S01]  /*c450*/  FMUL.FTZ R86, R86, R36.reuse ;  /* 0x0000002456567220 */ /* 0x080fe20000410000 */
[-C--:B------:R-:W-:Y:S01]  /*c460*/  FMUL.FTZ R87, R87, R36.reuse ;  /* 0x0000002457577220 */ /* 0x080fe20000410000 */
[-C--:B------:R-:W-:Y:S01]  /*c470*/  FMUL.FTZ R98, R98, R36.reuse ;  /* 0x0000002462627220 */ /* 0x080fe20000410000 */
[----:B------:R-:W-:Y:S01]  /*c480*/  FMUL.FTZ R99, R99, R36 ;  /* 0x0000002463637220 */ /* 0x000fe20000410000 */
[----:B------:R-:W-:Y:S01]  /*c490*/  LOP3.LUT R3, R222, R244, R27, 0x96, !PT ;  /* 0x000000f4de037212 */ /* 0x000fe200078e961b */
[----:B------:R-:W-:Y:S01]  /*c4a0*/  FFMA.FTZ R2, R173, UR4, -R33 ;  /* 0x00000004ad027c23 */ /* 0x000fe20008010821 */
[----:B------:R-:W-:Y:S01]  /*c4b0*/  HMMA.16816.F32 R120, R4, R18, R120 ;  /* 0x000000120478723c */ /* 0x000fe20000001878 */
[----:B------:R-:W-:-:S07]  /*c4c0*/  SHF.R.U32.HI R46, RZ, 0x5, R213 ;  /* 0x00000005ff2e7819 */ /* 0x000fce00000116d5 */
[----:B------:R-:W-:Y:S01]  /*c4d0*/  HMMA.16816.F32 R56, R8, R18, R116 ;  /* 0x000000120838723c */ /* 0x000fe20000001874 */
[----:B------:R-:W1:Y:S01]  /*c4e0*/  LDSM.16.MT88.4 R16, [R34] ;  /* 0x000000002210783b */ /* 0x000e620000004200 */
[----:B------:R-:W-:Y:S01]  /*c4f0*/  IMAD.MOV.U32 R119, RZ, RZ, R60 ;  /* 0x000000ffff777224 */ /* 0x000fe200078e003c */
[----:B------:R-:W-:Y:S01]  /*c500*/  MOV R116, R64 ;  /* 0x0000004000747202 */ /* 0x000fe20000000f00 */
[----:B------:R-:W-:-:S04]  /*c510*/  IMAD.MOV.U32 R117, RZ, RZ, R65 ;  /* 0x000000ffff757224 */ /* 0x000fc800078e0041 */
[----:B------:R-:W-:Y:S01]  /*c520*/  IMAD.MOV.U32 R173, RZ, RZ, R117 ;  /* 0x000000ffffad7224 */ /* 0x000fe200078e0075 */
[----:B-1----:R-:W-:Y:S01]  /*c530*/  HMMA.16816.F32 R52, R8, R16, R128 ;  /* 0x000000100834723c */ /* 0x002fe20000001880 */
[----:B------:R-:W-:Y:S02]  /*c540*/  IMAD.MOV.U32 R131, RZ, RZ, R20 ;  /* 0x000000ffff837224 */ /* 0x000fe400078e0014 */
[----:B------:R-:W-:Y:S01]  /*c550*/  IMAD.MOV.U32 R128, RZ, RZ, R115 ;  /* 0x000000ffff807224 */ /* 0x000fe200078e0073 */
[----:B------:R-:W-:-:S04]  /*c560*/  MOV R115, R28 ;  /* 0x0000001c00737202 */ /* 0x000fc80000000f00 */
[C---:B------:R-:W-:Y:S08]  /*c570*/  HMMA.16816.F32 R124, R4.reuse, R16, R124 ;  /* 0x00000010047c723c */ /* 0x040ff0000000187c */
[-C--:B------:R-:W-:Y:S08]  /*c580*/  HMMA.16816.F32 R136, R4, R18.reuse, R136 ;  /* 0x000000120488723c */ /* 0x080ff00000001888 */
[----:B------:R-:W-:Y:S01]  /*c590*/  HMMA.16816.F32 R60, R8, R18, R132 ;  /* 0x00000012083c723c */ /* 0x000fe20000001884 */
[----:B------:R-:W1:Y:S01]  /*c5a0*/  LDSM.16.MT88.4 R16, [R101+0xa000] ;  /* 0x00a000006510783b */ /* 0x000e620000004200 */
[----:B------:R2:W-:Y:S01]  /*c5b0*/  MUFU.EX2 R134, R2 ;  /* 0x0000000200867308 */ /* 0x0005e20000000800 */
[----:B------:R-:W-:Y:S01]  /*c5c0*/  IMAD.MOV.U32 R132, RZ, RZ, R112 ;  /* 0x000000ffff847224 */ /* 0x000fe200078e0070 */
[----:B------:R-:W-:Y:S01]  /*c5d0*/  MOV R133, R113 ;  /* 0x0000007100857202 */ /* 0x000fe20000000f00 */
[----:B------:R-:W-:-:S02]  /*c5e0*/  IMAD.MOV.U32 R112, RZ, RZ, R15 ;  /* 0x000000ffff707224 */ /* 0x000fc400078e000f */
[----:B------:R-:W-:Y:S02]  /*c5f0*/  IMAD.MOV.U32 R135, RZ, RZ, R114 ;  /* 0x000000ffff877224 */ /* 0x000fe400078e0072 */
[----:B------:R-:W-:Y:S02]  /*c600*/  IMAD.MOV.U32 R113, RZ, RZ, R23 ;  /* 0x000000ffff717224 */ /* 0x000fe400078e0017 */
[----:B------:R-:W-:Y:S02]  /*c610*/  IMAD.MOV.U32 R114, RZ, RZ, R22 ;  /* 0x000000ffff727224 */ /* 0x000fe400078e0016 */
[----:B--2---:R-:W-:Y:S01]  /*c620*/  FFMA.FTZ R2, R172, UR4, -R33 ;  /* 0x00000004ac027c23 */ /* 0x004fe20008010821 */
[----:B------:R-:W-:-:S03]  /*c630*/  MOV R172, R116 ;  /* 0x0000007400ac7202 */ /* 0x000fc60000000f00 */
[----:B------:R2:W-:Y:S01]  /*c640*/  MUFU.EX2 R129, R2 ;  /* 0x0000000200817308 */ /* 0x0005e20000000800 */
[-C--:B-1----:R-:W-:Y:S08]  /*c650*/  HMMA.16816.F32 R144, R8, R16.reuse, R144 ;  /* 0x000000100890723c */ /* 0x082ff00000001890 */
[C---:B------:R-:W-:Y:S08]  /*c660*/  HMMA.16816.F32 R140, R4.reuse, R16, R140 ;  /* 0x00000010048c723c */ /* 0x040ff0000000188c */
[-C--:B------:R-:W-:Y:S08]  /*c670*/  HMMA.16816.F32 R152, R4, R18.reuse, R152 ;  /* 0x000000120498723c */ /* 0x080ff00000001898 */
[----:B------:R-:W-:Y:S01]  /*c680*/  HMMA.16816.F32 R64, R8, R18, R148 ;  /* 0x000000120840723c */ /* 0x000fe20000001894 */
[----:B------:R-:W1:Y:S01]  /*c690*/  LDSM.16.MT88.4 R16, [R34+0x1000] ;  /* 0x001000002210783b */ /* 0x000e620000004200 */
[----:B------:R-:W-:Y:S01]  /*c6a0*/  IMAD.MOV.U32 R149, RZ, RZ, R24 ;  /* 0x000000ffff957224 */ /* 0x000fe200078e0018 */
[----:B------:R-:W-:Y:S01]  /*c6b0*/  MOV R24, R250 ;  /* 0x000000fa00187202 */ /* 0x000fe20000000f00 */
[----:B------:R-:W-:-:S02]  /*c6c0*/  IMAD.MOV.U32 R148, RZ, RZ, R25 ;  /* 0x000000ffff947224 */ /* 0x000fc400078e0019 */
[----:B------:R-:W-:Y:S02]  /*c6d0*/  IMAD.MOV.U32 R25, RZ, RZ, R251 ;  /* 0x000000ffff197224 */ /* 0x000fe400078e00fb */
[----:B------:R-:W-:Y:S01]  /*c6e0*/  IMAD.MOV.U32 R151, RZ, RZ, R119 ;  /* 0x000000ffff977224 */ /* 0x000fe200078e0077 */
[----:B------:R-:W-:Y:S01]  /*c6f0*/  MOV R119, R21 ;  /* 0x0000001500777202 */ /* 0x000fe20000000f00 */
[----:B------:R-:W-:Y:S01]  /*c700*/  IMAD.MOV.U32 R150, RZ, RZ, R29 ;  /* 0x000000ffff967224 */ /* 0x000fe200078e001d */
[----:B------:R-:W-:Y:S01]  /*c710*/  LDSM.16.MT88.4 R20, [R101+0x9400] ;  /* 0x009400006514783b */ /* 0x000fe20000004200 */
[----:B------:R-:W-:Y:S02]  /*c720*/  MOV R183, R148 ;  /* 0x0000009400b77202 */ /* 0x000fe40000000f00 */
[----:B------:R-:W-:Y:S02]  /*c730*/  IMAD.MOV.U32 R148, RZ, RZ, R150 ;  /* 0x000000ffff947224 */ /* 0x000fe400078e0096 */
[----:B------:R-:W-:Y:S01]  /*c740*/  IMAD.MOV.U32 R150, RZ, RZ, R106 ;  /* 0x000000ffff967224 */ /* 0x000fe200078e006a */
        /* <DEDUP_REMOVED lines=8> */
[----:B------:R-:W-:Y:S01]  /*c7d0*/  HMMA.16816.F32 R80, R8, R18, R80 ;  /* 0x000000120850723c */ /* 0x000fe20000001850 */
[----:B------:R-:W1:Y:S07]  /*c7e0*/  LDSM.16.MT88.4 R16, [R34+0x2000] ;  /* 0x002000002210783b */ /* 0x000e6e0000004200 */
[C---:B-1----:R-:W-:Y:S08]  /*c7f0*/  HMMA.16816.F32 R88, R4.reuse, R16, R88 ;  /* 0x000000100458723c */ /* 0x042ff00000001858 */
[----:B------:R-:W-:Y:S01]  /*c800*/  HMMA.16816.F32 R92, R4, R18, R92 ;  /* 0x00000012045c723c */ /* 0x000fe2000000185c */
[----:B------:R-:W-:-:S05]  /*c810*/  IMAD.WIDE.U32 R4, R0, -0x2daee0ad, RZ ;  /* 0xd2511f5300047825 */ /* 0x000fca00078e00ff */
[----:B------:R-:W-:Y:S02]  /*c820*/  LOP3.LUT R0, R102, R30, R5, 0x96, !PT ;  /* 0x0000001e66007212 */ /* 0x000fe400078e9605 */
[C---:B------:R-:W-:Y:S01]  /*c830*/  HMMA.16816.F32 R84, R8.reuse, R16, R84 ;  /* 0x000000100854723c */ /* 0x040fe20000001854 */
[C---:B------:R-:W-:Y:S01]  /*c840*/  PRMT R6, R4.reuse, 0x7772, RZ ;  /* 0x0000777204067816 */ /* 0x040fe200000000ff */
[----:B------:R-:W-:Y:S06]  /*c850*/  LDSM.16.MT88.4 R28, [R101+0xa400] ;  /* 0x00a40000651c783b */ /* 0x000fec0000004200 */
[----:B------:R-:W-:Y:S01]  /*c860*/  HMMA.16816.F32 R96, R8, R18, R96 ;  /* 0x000000120860723c */ /* 0x000fe20000001860 */
[----:B------:R-:W-:Y:S01]  /*c870*/  IMAD.MOV.U32 R10, RZ, RZ, R4 ;  /* 0x000000ffff0a7224 */ /* 0x000fe200078e0004 */
[----:B------:R-:W-:-:S02]  /*c880*/  PRMT R11, R4, 0x7771, RZ ;  /* 0x00007771040b7816 */ /* 0x000fc400000000ff */
[----:B------:R-:W-:Y:S01]  /*c890*/  PRMT R8, R4, 0x7773, RZ ;  /* 0x0000777304087816 */ /* 0x000fe200000000ff */
[----:B------:R-:W-:-:S04]  /*c8a0*/  IMAD.WIDE.U32 R4, R3, -0x2daee0ad, RZ ;  /* 0xd2511f5303047825 */ /* 0x000fc800078e00ff */
[----:B------:R-:W-:Y:S01]  /*c8b0*/  FFMA.FTZ R3, R107, UR4, -R33 ;  /* 0x000000046b037c23 */ /* 0x000fe20008010821 */
[----:B------:R-:W-:Y:S01]  /*c8c0*/  PRMT R16, R6, 0x5410, R8 ;  /* 0x0000541006107816 */ /* 0x000fe20000000008 */
[----:B------:R-:W-:Y:S02]  /*c8d0*/  IMAD.MOV.U32 R7, RZ, RZ, R4 ;  /* 0x000000ffff077224 */ /* 0x000fe400078e0004 */
[----:B------:R1:W-:Y:S01]  /*c8e0*/  MUFU.EX2 R117, R3 ;  /* 0x0000000300757308 */ /* 0x0003e20000000800 */
[----:B--2---:R-:W-:Y:S02]  /*c8f0*/  LOP3.LUT R2, R102, R234, R5, 0x96, !PT ;  /* 0x000000ea66027212 */ /* 0x004fe400078e9605 */
[C---:B------:R-:W-:Y:S02]  /*c900*/  PRMT R9, R4.reuse, 0x7771, RZ ;  /* 0x0000777104097816 */ /* 0x040fe400000000ff */
[C---:B------:R-:W-:Y:S02]  /*c910*/  PRMT R5, R4.reuse, 0x7773, RZ ;  /* 0x0000777304057816 */ /* 0x040fe400000000ff */
[----:B------:R-:W-:-:S02]  /*c920*/  PRMT R4, R4, 0x7772, RZ ;  /* 0x0000777204047816 */ /* 0x000fc400000000ff */
[----:B------:R-:W-:Y:S02]  /*c930*/  SHF.R.U32.HI R6, RZ, 0x18, R2 ;  /* 0x00000018ff067819 */ /* 0x000fe40000011602 */
[--C-:B------:R-:W-:Y:S02]  /*c940*/  PRMT R17, R4, 0x5410, R5.reuse ;  /* 0x0000541004117816 */ /* 0x100fe40000000005 */
[----:B------:R-:W-:Y:S02]  /*c950*/  LOP3.LUT R4, R10, 0xff, RZ, 0xc0, !PT ;  /* 0x000000ff0a047812 */ /* 0x000fe400078ec0ff */
[----:B------:R-:W-:Y:S01]  /*c960*/  PRMT R5, R2, 0x7632, R5 ;  /* 0x0000763202057816 */ /* 0x000fe20000000005 */
[----:B-1----:R-:W-:Y:S01]  /*c970*/  FFMA.FTZ R3, R45, UR4, -R33 ;  /* 0x000000042d037c23 */ /* 0x002fe20008010821 */
[----:B------:R-:W-:Y:S02]  /*c980*/  PRMT R10, R4, 0x5410, R11 ;  /* 0x00005410040a7816 */ /* 0x000fe4000000000b */
[----:B------:R-:W-:Y:S01]  /*c990*/  LOP3.LUT R4, R7, 0xff, RZ, 0xc0, !PT ;  /* 0x000000ff07047812 */ /* 0x000fe200078ec0ff */
[----:B------:R1:W-:Y:S01]  /*c9a0*/  MUFU.EX2 R118, R3 ;  /* 0x0000000300767308 */ /* 0x0003e20000000800 */
[----:B------:R-:W-:-:S02]  /*c9b0*/  LOP3.LUT R7, R2, 0xff, RZ, 0xc0, !PT ;  /* 0x000000ff02077812 */ /* 0x000fc400078ec0ff */
[----:B------:R-:W-:Y:S02]  /*c9c0*/  PRMT R11, R4, 0x5410, R9 ;  /* 0x00005410040b7816 */ /* 0x000fe40000000009 */
[----:B------:R-:W-:Y:S01]  /*c9d0*/  SHF.R.U32.HI R45, RZ, 0x5, R213 ;  /* 0x00000005ff2d7819 */ /* 0x000fe200000116d5 */
[----:B-1----:R-:W-:Y:S01]  /*c9e0*/  FFMA.FTZ R3, R179, UR4, -R32 ;  /* 0x00000004b3037c23 */ /* 0x002fe20008010820 */
[----:B------:R-:W-:-:S03]  /*c9f0*/  IMAD.MOV.U32 R179, RZ, RZ, R249 ;  /* 0x000000ffffb37224 */ /* 0x000fc600078e00f9 */
[----:B------:R1:W-:Y:S02]  /*ca00*/  MUFU.EX2 R250, R3 ;  /* 0x0000000300fa7308 */ /* 0x0003e40000000800 */
[----:B-1----:R-:W-:Y:S01]  /*ca10*/  FFMA.FTZ R3, R177, UR4, -R32 ;  /* 0x00000004b1037c23 */ /* 0x002fe20008010820 */
[----:B------:R-:W-:-:S05]  /*ca20*/  MOV R177, R247 ;  /* 0x000000f700b17202 */ /* 0x000fca0000000f00 */
[----:B------:R1:W-:Y:S02]  /*ca30*/  MUFU.EX2 R130, R3 ;  /* 0x0000000300827308 */ /* 0x0003e40000000800 */
[----:B-1----:R-:W-:Y:S01]  /*ca40*/  LOP3.LUT R3, R2, 0xffff, RZ, 0xc0, !PT ;  /* 0x0000ffff02037812 */ /* 0x002fe200078ec0ff */
[----:B------:R-:W-:Y:S01]  /*ca50*/  FFMA.FTZ R2, R175, UR4, -R13 ;  /* 0x00000004af027c23 */ /* 0x000fe2000801080d */
[----:B------:R-:W-:Y:S02]  /*ca60*/  MOV R175, R25 ;  /* 0x0000001900af7202 */ /* 0x000fe40000000f00 */
[----:B------:R-:W-:Y:S02]  /*ca70*/  SHF.R.U32.HI R4, RZ, 0x8, R3 ;  /* 0x00000008ff047819 */ /* 0x000fe40000011603 */
[----:B------:R1:W-:Y:S01]  /*ca80*/  MUFU.EX2 R251, R2 ;  /* 0x0000000200fb7308 */ /* 0x0003e20000000800 */
[----:B------:R-:W-:Y:S02]  /*ca90*/  LOP3.LUT R3, R5, 0xff, RZ, 0xc0, !PT ;  /* 0x000000ff05037812 */ /* 0x000fe400078ec0ff */
[----:B------:R-:W-:Y:S01]  /*caa0*/  PRMT R8, R7, 0x5410, R4 ;  /* 0x0000541007087816 */ /* 0x000fe20000000004 */
[----:B------:R-:W-:Y:S01]  /*cab0*/  FFMA.FTZ R4, R178, UR4, -R14 ;  /* 0x00000004b2047c23 */ /* 0x000fe2000801080e */
[----:B------:R-:W-:Y:S01]  /*cac0*/  PRMT R9, R3, 0x5410, R6 ;  /* 0x0000541003097816 */ /* 0x000fe20000000006 */
[----:B------:R-:W-:Y:S01]  /*cad0*/  FFMA.FTZ R3, R174, UR4, -R13 ;  /* 0x00000004ae037c23 */ /* 0x000fe2000801080d */
[----:B------:R-:W-:Y:S01]  /*cae0*/  IMAD.MOV.U32 R178, RZ, RZ, R248 ;  /* 0x000000ffffb27224 */ /* 0x000fe200078e00f8 */
[----:B------:R2:W-:Y:S01]  /*caf0*/  MUFU.EX2 R249, R4 ;  /* 0x0000000400f97308 */ /* 0x0005e20000000800 */
[----:B------:R-:W-:-:S02]  /*cb00*/  IMAD.MOV.U32 R174, RZ, RZ, R24 ;  /* 0x000000ffffae7224 */ /* 0x000fc400078e0018 */
[----:B------:R-:W-:Y:S05]  /*cb10*/  LDSM.16.MT88.4 R24, [R34+0x1400] ;  /* 0x001400002218783b */ /* 0x000fea0000004200 */
[----:B------:R3:W4:Y:S01]  /*cb20*/  MUFU.EX2 R116, R3 ;  /* 0x0000000300747308 */ /* 0x0007220000000800 */
[----:B-1----:R-:W-:-:S04]  /*cb30*/  LOP3.LUT R2, R0, 0xffff, RZ, 0xc0, !PT ;  /* 0x0000ffff00027812 */ /* 0x002fc800078ec0ff */
[----:B------:R-:W-:Y:S02]  /*cb40*/  SHF.R.U32.HI R2, RZ, 0x8, R2 ;  /* 0x00000008ff027819 */ /* 0x000fe40000011602 */
[----:B--2---:R-:W-:Y:S02]  /*cb50*/  LOP3.LUT R4, R16, 0xff00ff, RZ, 0xc0, !PT ;  /* 0x00ff00ff10047812 */ /* 0x004fe400078ec0ff */
[----:B---3--:R-:W-:-:S04]  /*cb60*/  LOP3.LUT R3, R0, 0xff, RZ, 0xc0, !PT ;  /* 0x000000ff00037812 */ /* 0x008fc800078ec0ff */
[----:B------:R-:W-:Y:S01]  /*cb70*/  PRMT R15, R3, 0x5410, R2 ;  /* 0x00005410030f7816 */ /* 0x000fe20000000002 */
[----:B------:R-:W-:Y:S01]  /*cb80*/  FFMA.FTZ R3, R176, UR4, -R14 ;  /* 0x00000004b0037c23 */ /* 0x000fe2000801080e */
[----:B------:R-:W-:Y:S01]  /*cb90*/  PRMT R2, R0, 0x7632, R2 ;  /* 0x0000763200027816 */ /* 0x000fe20000000002 */
[----:B------:R-:W-:Y:S01]  /*cba0*/  IMAD.MOV.U32 R176, RZ, RZ, R246 ;  /* 0x000000ffffb07224 */ /* 0x000fe200078e00f6 */
[----:B------:R-:W-:Y:S01]  /*cbb0*/  SHF.R.U32.HI R0, RZ, 0x18, R0 ;  /* 0x00000018ff007819 */ /* 0x000fe20000011600 */
[----:B------:R1:W2:Y:S01]  /*cbc0*/  MUFU.EX2 R248, R3 ;  /* 0x0000000300f87308 */ /* 0x0002a20000000800 */
[----:B------:R-:W-:-:S03]  /*cbd0*/  LOP3.LUT R2, R2, 0xff, RZ, 0xc0, !PT ;  /* 0x000000ff02027812 */ /* 0x000fc600078ec0ff */
[----:B------:R-:W3:Y:S01]  /*cbe0*/  S2R R176, SR_CTAID.X ;  /* 0x0000000000b07919 */ /* 0x000ee20000002500 */
[----:B------:R-:W-:Y:S01]  /*cbf0*/  PRMT R5, R2, 0x5410, R0 ;  /* 0x0000541002057816 */ /* 0x000fe20000000000 */
[----:B------:R-:W-:Y:S01]  /*cc00*/  FFMA.FTZ R0, R181, UR4, -R32 ;  /* 0x00000004b5007c23 */ /* 0x000fe20008010820 */
[----:B----4-:R-:W-:-:S03]  /*cc10*/  F2FP.F16.F32.PACK_AB R2, R116, R251 ;  /* 0x000000fb7402723e */ /* 0x010fc600000000ff */
[----:B------:R4:W-:Y:S01]  /*cc20*/  MUFU.EX2 R246, R0 ;  /* 0x0000000000f67308 */ /* 0x0009e20000000800 */
[----:B-1----:R-:W-:Y:S02]  /*cc30*/  FFMA.FTZ R3, R180, UR4, -R32 ;  /* 0x00000004b4037c23 */ /* 0x002fe40008010820 */
[----:B------:R-:W1:Y:S05]  /*cc40*/  S2R R180, SR_CTAID.X ;  /* 0x0000000000b47919 */ /* 0x000e6a0000002500 */
[----:B------:R5:W1:Y:S01]  /*cc50*/  MUFU.EX2 R247, R3 ;  /* 0x0000000300f77308 */ /* 0x000a620000000800 */
[----:B----4-:R-:W-:-:S05]  /*cc60*/  HSET2.LE.AND R0, R10, R12, PT ;  /* 0x0000000c0a007233 */ /* 0x010fca0003803000 */
[----:B------:R-:W-:Y:S02]  /*cc70*/  LOP3.LUT R6, R2, R0, RZ, 0xc0, !PT ;  /* 0x0000000002067212 */ /* 0x000fe400078ec0ff */
[--C-:B------:R-:W-:Y:S02]  /*cc80*/  HSET2.LE.AND R0, R4, R12.reuse, PT ;  /* 0x0000000c04007233 */ /* 0x100fe40003803000 */
[----:B--2---:R-:W-:Y:S01]  /*cc90*/  F2FP.F16.F32.PACK_AB R2, R248, R249 ;  /* 0x000000f9f802723e */ /* 0x004fe200000000ff */
[----:B---3--:R-:W-:Y:S01]  /*cca0*/  IMAD R176, R176, 0x8, R45 ;  /* 0x00000008b0b07824 */ /* 0x008fe200078e022d */
[----:B------:R-:W-:Y:S01]  /*ccb0*/  LOP3.LUT R4, R17, 0xff00ff, RZ, 0xc0, !PT ;  /* 0x00ff00ff11047812 */ /* 0x000fe200078ec0ff */
[----:B-----5:R-:W-:Y:S01]  /*ccc0*/  FFMA.FTZ R3, R185, UR4, -R13 ;  /* 0x00000004b9037c23 */ /* 0x020fe2000801080d */
[----:B------:R-:W-:Y:S01]  /*ccd0*/  LOP3.LUT R7, R2, R0, RZ, 0xc0, !PT ;  /* 0x0000000002077212 */ /* 0x000fe200078ec0ff */
[----:B------:R-:W2:Y:S01]  /*cce0*/  LDSM.16.MT88.4 R16, [R34+0x400] ;  /* 0x000400002210783b */ /* 0x000ea20000004200 */
[----:B------:R-:W-:Y:S01]  /*ccf0*/  HSET2.LE.AND R0, R11, R12, PT ;  /* 0x0000000c0b007233 */ /* 0x000fe20003803000 */
[----:B------:R3:W-:Y:S01]  /*cd00*/  MUFU.EX2 R244, R3 ;  /* 0x0000000300f47308 */ /* 0x0007e20000000800 */
[----:B------:R-:W-:Y:S01]  /*cd10*/  F2FP.F16.F32.PACK_AB R2, R118, R117 ;  /* 0x000000757602723e */ /* 0x000fe200000000ff */
[----:B------:R-:W-:-:S02]  /*cd20*/  VIADD R176, R176, 0x4 ;  /* 0x00000004b0b07836 */ /* 0x000fc40000000000 */
[----:B------:R-:W-:Y:S01]  /*cd30*/  FFMA.FTZ R45, R183, R37, R100 ;  /* 0x00000025b72d7223 */ /* 0x000fe20000010064 */
[----:B------:R-:W-:Y:S02]  /*cd40*/  LOP3.LUT R10, R2, R0, RZ, 0xc0, !PT ;  /* 0x00000000020a7212 */ /* 0x000fe400078ec0ff */
[----:B------:R-:W-:Y:S01]  /*cd50*/  HSET2.LE.AND R0, R4, R12, PT ;  /* 0x0000000c04007233 */ /* 0x000fe20003803000 */
[----:B-1----:R-:W-:Y:S01]  /*cd60*/  IMAD R180, R180, 0x8, R46 ;  /* 0x00000008b4b47824 */ /* 0x002fe200078e022e */
[----:B------:R-:W-:Y:S01]  /*cd70*/  F2FP.F16.F32.PACK_AB R2, R247, R246 ;  /* 0x000000f6f702723e */ /* 0x000fe200000000ff */
[----:B------:R-:W-:Y:S01]  /*cd80*/  FFMA.FTZ R46, R238, R35, R39 ;  /* 0x00000023ee2e7223 */ /* 0x000fe20000010027 */
[----:B------:R-:W-:Y:S01]  /*cd90*/  FFMA.FTZ R35, R186, UR4, -R13 ;  /* 0x00000004ba237c23 */ /* 0x000fe2000801080d */
[----:B------:R-:W-:Y:S01]  /*cda0*/  IMAD.WIDE.U32 R180, R180, -0x326172a9, RZ ;  /* 0xcd9e8d57b4b47825 */ /* 0x000fe200078e00ff */
[----:B------:R-:W-:-:S03]  /*cdb0*/  LOP3.LUT R11, R2, R0, RZ, 0xc0, !PT ;  /* 0x00000000020b7212 */ /* 0x000fc600078ec0ff */
[----:B------:R-:W-:Y:S01]  /*cdc0*/  FFMA.FTZ R2, R188, UR4, -R14 ;  /* 0x00000004bc027c23 */ /* 0x000fe2000801080e */
[----:B------:R-:W-:Y:S01]  /*cdd0*/  HSET2.LE.AND R0, R8, R12, PT ;  /* 0x0000000c08007233 */ /* 0x000fe20003803000 */
[--C-:B------:R-:W-:Y:S01]  /*cde0*/  FFMA.FTZ R39, R233, UR4, -R13.reuse ;  /* 0x00000004e9277c23 */ /* 0x100fe2000801080d */
[----:B---3--:R-:W-:Y:S01]  /*cdf0*/  FFMA.FTZ R3, R184, UR4, -R13 ;  /* 0x00000004b8037c23 */ /* 0x008fe2000801080d */
[----:B------:R1:W-:Y:S01]  /*ce00*/  MUFU.EX2 R235, R2 ;  /* 0x0000000200eb7308 */ /* 0x0003e20000000800 */
[----:B------:R-:W-:Y:S01]  /*ce10*/  MOV R186, R112 ;  /* 0x0000007000ba7202 */ /* 0x000fe20000000f00 */
[----:B------:R-:W-:Y:S01]  /*ce20*/  IMAD.MOV.U32 R233, RZ, RZ, R113 ;  /* 0x000000ffffe97224 */ /* 0x000fe200078e0071 */
[----:B------:R-:W-:-:S05]  /*ce30*/  MOV R238, R116 ;  /* 0x0000007400ee7202 */ /* 0x000fca0000000f00 */
[----:B------:R3:W4:Y:S01]  /*ce40*/  MUFU.EX2 R245, R3 ;  /* 0x0000000300f57308 */ /* 0x0007220000000800 */
[----:B-1----:R-:W-:-:S04]  /*ce50*/  F2FP.F16.F32.PACK_AB R2, R129, R134 ;  /* 0x000000868102723e */ /* 0x002fc800000000ff */
[----:B------:R-:W-:Y:S02]  /*ce60*/  LOP3.LUT R8, R2, R0, RZ, 0xc0, !PT ;  /* 0x0000000002087212 */ /* 0x000fe400078ec0ff */
[----:B------:R-:W-:Y:S01]  /*ce70*/  HSET2.LE.AND R0, R9, R12, PT ;  /* 0x0000000c09007233 */ /* 0x000fe20003803000 */
[----:B---3--:R-:W-:Y:S01]  /*ce80*/  FFMA.FTZ R3, R189, UR4, -R14 ;  /* 0x00000004bd037c23 */ /* 0x008fe2000801080e */
[----:B------:R-:W-:-:S03]  /*ce90*/  F2FP.F16.F32.PACK_AB R2, R130, R250 ;  /* 0x000000fa8202723e */ /* 0x000fc600000000ff */
[----:B------:R-:W1:Y:S01]  /*cea0*/  MUFU.EX2 R234, R3 ;  /* 0x0000000300ea7308 */ /* 0x000e620000000800 */
[----:B------:R-:W-:Y:S02]  /*ceb0*/  LOP3.LUT R9, R2, R0, RZ, 0xc0, !PT ;  /* 0x0000000002097212 */ /* 0x000fe400078ec0ff */
[----:B------:R-:W-:Y:S02]  /*cec0*/  HSET2.LE.AND R0, R15, R12, PT ;  /* 0x0000000c0f007233 */ /* 0x000fe40003803000 */
[----:B----4-:R-:W-:-:S03]  /*ced0*/  F2FP.F16.F32.PACK_AB R2, R245, R244 ;  /* 0x000000f4f502723e */ /* 0x010fc600000000ff */
[----:B------:R-:W-:Y:S01]  /*cee0*/  HMMA.16816.F32 R48, R8, R20, R48 ;  /* 0x000000140830723c */ /* 0x000fe20000001830 */
[----:B------:R-:W-:Y:S02]  /*cef0*/  LOP3.LUT R4, R2, R0, RZ, 0xc0, !PT ;  /* 0x0000000002047212 */ /* 0x000fe400078ec0ff */
[----:B------:R-:W-:-:S05]  /*cf00*/  HSET2.LE.AND R0, R5, R12, PT ;  /* 0x0000000c05007233 */ /* 0x000fca0003803000 */
[----:B------:R-:W-:Y:S01]  /*cf10*/  HMMA.16816.F32 R56, R8, R22, R56 ;  /* 0x000000160838723c */ /* 0x000fe20000001838 */
[----:B-1----:R-:W-:-:S04]  /*cf20*/  F2FP.F16.F32.PACK_AB R2, R235, R234 ;  /* 0x000000eaeb02723e */ /* 0x002fc800000000ff */
[----:B------:R-:W-:Y:S02]  /*cf30*/  LOP3.LUT R5, R2, R0, RZ, 0xc0, !PT ;  /* 0x0000000002057212 */ /* 0x000fe400078ec0ff */
[----:B------:R-:W-:Y:S01]  /*cf40*/  LOP3.LUT R0, R227, UR7, R177, 0x96, !PT ;  /* 0x00000007e3007c12 */ /* 0x000fe2000f8e96b1 */
[----:B--2---:R-:W-:Y:S01]  /*cf50*/  HMMA.16816.F32 R52, R8, R16, R52 ;  /* 0x000000100834723c */ /* 0x004fe20000001834 */
[----:B------:R-:W-:-:S07]  /*cf60*/  IMAD.WIDE.U32 R176, R176, -0x326172a9, RZ ;  /* 0xcd9e8d57b0b07825 */ /* 0x000fce00078e00ff */
[C---:B------:R-:W-:Y:S08]  /*cf70*/  HMMA.16816.F32 R108, R4.reuse, R20, R108 ;  /* 0x00000014046c723c */ /* 0x040ff0000000186c */
[C---:B------:R-:W-:Y:S01]  /*cf80*/  HMMA.16816.F32 R120, R4.reuse, R22, R120 ;  /* 0x000000160478723c */ /* 0x040fe20000001878 */
[----:B------:R-:W1:Y:S07]  /*cf90*/  LDSM.16.MT88.4 R20, [R101+0xb400] ;  /* 0x00b400006514783b */ /* 0x000e6e0000004200 */
[C---:B------:R-:W-:Y:S08]  /*cfa0*/  HMMA.16816.F32 R124, R4.reuse, R16, R124 ;  /* 0x00000010047c723c */ /* 0x040ff0000000187c */
[-C--:B------:R-:W-:Y:S08]  /*cfb0*/  HMMA.16816.F32 R136, R4, R18.reuse, R136 ;  /* 0x000000120488723c */ /* 0x080ff00000001888 */
[----:B------:R-:W-:Y:S01]  /*cfc0*/  HMMA.16816.F32 R60, R8, R18, R60 ;  /* 0x00000012083c723c */ /* 0x000fe2000000183c */
[----:B------:R-:W2:Y:S07]  /*cfd0*/  LDSM.16.MT88.4 R16, [R34+0x2400] ;  /* 0x002400002210783b */ /* 0x000eae0000004200 */
[C---:B------:R-:W-:Y:S08]  /*cfe0*/  HMMA.16816.F32 R140, R4.reuse, R28, R140 ;  /* 0x0000001c048c723c */ /* 0x040ff0000000188c */
[C---:B------:R-:W-:Y:S08]  /*cff0*/  HMMA.16816.F32 R152, R4.reuse, R30, R152 ;  /* 0x0000001e0498723c */ /* 0x040ff00000001898 */
[C---:B------:R-:W-:Y:S08]  /*d000*/  HMMA.16816.F32 R156, R4.reuse, R24, R156 ;  /* 0x00000018049c723c */ /* 0x040ff0000000189c */
[C---:B------:R-:W-:Y:S08]  /*d010*/  HMMA.16816.F32 R168, R4.reuse, R26, R168 ;  /* 0x0000001a04a8723c */ /* 0x040ff000000018a8 */
[C---:B-1----:R-:W-:Y:S08]  /*d020*/  HMMA.16816.F32 R72, R4.reuse, R20, R72 ;  /* 0x000000140448723c */ /* 0x042ff00000001848 */
[C---:B------:R-:W-:Y:S08]  /*d030*/  HMMA.16816.F32 R76, R4.reuse, R22, R76 ;  /* 0x00000016044c723c */ /* 0x040ff0000000184c */
[C---:B--2---:R-:W-:Y:S08]  /*d040*/  HMMA.16816.F32 R88, R4.reuse, R16, R88 ;  /* 0x000000100458723c */ /* 0x044ff00000001858 */
[----:B------:R-:W-:Y:S01]  /*d050*/  HMMA.16816.F32 R92, R4, R18, R92 ;  /* 0x00000012045c723c */ /* 0x000fe2000000185c */
[----:B------:R-:W-:-:S05]  /*d060*/  IMAD.WIDE.U32 R4, R0, -0x326172a9, RZ ;  /* 0xcd9e8d5700047825 */ /* 0x000fca00078e00ff */
[C---:B------:R-:W-:Y:S02]  /*d070*/  LOP3.LUT R3, R220.reuse, R180, R5, 0x96, !PT ;  /* 0x000000b4dc037212 */ /* 0x040fe400078e9605 */
[----:B------:R-:W-:Y:S01]  /*d080*/  LOP3.LUT R2, R221, R4, R105, 0x96, !PT ;  /* 0x00000004dd027212 */ /* 0x000fe200078e9669 */
[----:B------:R-:W-:Y:S01]  /*d090*/  HMMA.16816.F32 R96, R8, R18, R96 ;  /* 0x000000120860723c */ /* 0x000fe20000001860 */
[----:B------:R-:W-:Y:S01]  /*d0a0*/  LOP3.LUT R5, R220, R176, R5, 0x96, !PT ;  /* 0x000000b0dc057212 */ /* 0x000fe200078e9605 */
[----:B------:R-:W-:Y:S01]  /*d0b0*/  IMAD.WIDE.U32 R6, R3, -0x2daee0ad, RZ ;  /* 0xd2511f5303067825 */ /* 0x000fe200078e00ff */
[----:B------:R-:W-:-:S03]  /*d0c0*/  LOP3.LUT R0, R221, R4, R173, 0x96, !PT ;  /* 0x00000004dd007212 */ /* 0x000fc600078e96ad */
[----:B------:R-:W-:Y:S01]  /*d0d0*/  IMAD.WIDE.U32 R18, R2, -0x2daee0ad, RZ ;  /* 0xd2511f5302127825 */ /* 0x000fe200078e00ff */
[----:B------:R-:W-:Y:S01]  /*d0e0*/  LOP3.LUT R4, R41, R178, R7, 0x96, !PT ;  /* 0x000000b229047212 */ /* 0x000fe200078e9607 */
[----:B------:R-:W-:Y:S03]  /*d0f0*/  HMMA.16816.F32 R144, R8, R28, R144 ;  /* 0x0000001c0890723c */ /* 0x000fe60000001890 */
[----:B------:R-:W-:Y:S01]  /*d100*/  LOP3.LUT R3, R42, R6, R19, 0x96, !PT ;  /* 0x000000062a037212 */ /* 0x000fe200078e9613 */
[----:B------:R-:W-:-:S04]  /*d110*/  IMAD.WIDE.U32 R6, R5, -0x2daee0ad, RZ ;  /* 0xd2511f5305067825 */ /* 0x000fc800078e00ff */
[----:B------:R-:W-:Y:S01]  /*d120*/  HMMA.16816.F32 R64, R8, R30, R64 ;  /* 0x0000001e0840723c */ /* 0x000fe20000001840 */
[----:B------:R-:W-:Y:S01]  /*d130*/  IMAD.WIDE.U32 R4, R4, -0x326172a9, RZ ;  /* 0xcd9e8d5704047825 */ /* 0x000fe200078e00ff */
[----:B------:R-:W-:Y:S01]  /*d140*/  LOP3.LUT R2, R41, R174, R7, 0x96, !PT ;  /* 0x000000ae29027212 */ /* 0x000fe200078e9607 */
[----:B------:R-:W-:Y:S02]  /*d150*/  LDSM.16.MT88.4 R28, [R34+0x2800] ;  /* 0x00280000221c783b */ /* 0x000fe40000004200 */
[----:B------:R-:W-:-:S03]  /*d160*/  FFMA.FTZ R41, R195, UR4, -R14 ;  /* 0x00000004c3297c23 */ /* 0x000fc6000801080e */
[C---:B------:R-:W-:Y:S08]  /*d170*/  HMMA.16816.F32 R160, R8.reuse, R24, R160 ;  /* 0x0000001808a0723c */ /* 0x040ff000000018a0 */
[C---:B------:R-:W-:Y:S08]  /*d180*/  HMMA.16816.F32 R164, R8.reuse, R26, R164 ;  /* 0x0000001a08a4723c */ /* 0x040ff000000018a4 */
[C---:B------:R-:W-:Y:S08]  /*d190*/  HMMA.16816.F32 R68, R8.reuse, R20, R68 ;  /* 0x000000140844723c */ /* 0x040ff00000001844 */
[C---:B------:R-:W-:Y:S01]  /*d1a0*/  HMMA.16816.F32 R80, R8.reuse, R22, R80 ;  /* 0x000000160850723c */ /* 0x040fe20000001850 */
[----:B------:R-:W1:Y:S07]  /*d1b0*/  LDSM.16.MT88.4 R20, [R101+0x9800] ;  /* 0x009800006514783b */ /* 0x000e6e0000004200 */
[----:B------:R-:W-:Y:S01]  /*d1c0*/  HMMA.16816.F32 R84, R8, R16, R84 ;  /* 0x000000100854723c */ /* 0x000fe20000001854 */
[----:B------:R-:W-:-:S04]  /*d1d0*/  IMAD.WIDE.U32 R10, R0, -0x2daee0ad, RZ ;  /* 0xd2511f53000a7825 */ /* 0x000fc800078e00ff */
[----:B------:R-:W-:Y:S01]  /*d1e0*/  IMAD.WIDE.U32 R16, R3, -0x326172a9, RZ ;  /* 0xcd9e8d5703107825 */ /* 0x000fe200078e00ff */
[----:B------:R-:W-:-:S03]  /*d1f0*/  LOP3.LUT R0, R42, R6, R11, 0x96, !PT ;  /* 0x000000062a007212 */ /* 0x000fc600078e960b */
[----:B------:R-:W-:Y:S01]  /*d200*/  FFMA.FTZ R42, R187, UR4, -R14 ;  /* 0x00000004bb2a7c23 */ /* 0x000fe2000801080e */
[----:B------:R-:W-:Y:S01]  /*d210*/  LOP3.LUT R3, R236, R104, R5, 0x96, !PT ;  /* 0x00000068ec037212 */ /* 0x000fe200078e9605 */
[----:B------:R-:W-:Y:S01]  /*d220*/  IMAD.WIDE.U32 R6, R2, -0x326172a9, RZ ;  /* 0xcd9e8d5702067825 */ /* 0x000fe200078e00ff */
[----:B------:R-:W-:-:S03]  /*d230*/  LOP3.LUT R4, R237, R4, R17, 0x96, !PT ;  /* 0x00000004ed047212 */ /* 0x000fc600078e9611 */
[----:B------:R-:W-:Y:S01]  /*d240*/  IMAD.WIDE.U32 R104, R0, -0x326172a9, RZ ;  /* 0xcd9e8d5700687825 */ /* 0x000fe200078e00ff */
[----:B------:R-:W-:-:S03]  /*d250*/  LOP3.LUT R2, R236, R172, R7, 0x96, !PT ;  /* 0x000000acec027212 */ /* 0x000fc600078e9607 */
[----:B------:R-:W-:Y:S01]  /*d260*/  IMAD.WIDE.U32 R8, R3, -0x2daee0ad, RZ ;  /* 0xd2511f5303087825 */ /* 0x000fe200078e00ff */
[----:B------:R-:W-:-:S03]  /*d270*/  LOP3.LUT R0, R237, R6, R105, 0x96, !PT ;  /* 0x00000006ed007212 */ /* 0x000fc600078e9669 */
[----:B------:R-:W-:-:S04]  /*d280*/  IMAD.WIDE.U32 R172, R4, -0x2daee0ad, RZ ;  /* 0xd2511f5304ac7825 */ /* 0x000fc800078e00ff */
[----:B------:R-:W-:Y:S01]  /*d290*/  IMAD.WIDE.U32 R6, R2, -0x2daee0ad, RZ ;  /* 0xd2511f5302067825 */ /* 0x000fe200078e00ff */
[----:B------:R-:W-:-:S03]  /*d2a0*/  LOP3.LUT R2, R47, R18, R9, 0x96, !PT ;  /* 0x000000122f027212 */ /* 0x000fc600078e9609 */
[----:B------:R-:W-:Y:S01]  /*d2b0*/  IMAD.WIDE.U32 R106, R0, -0x2daee0ad, RZ ;  /* 0xd2511f53006a7825 */ /* 0x000fe200078e00ff */
[----:B------:R-:W-:Y:S02]  /*d2c0*/  LOP3.LUT R0, R40, R8, R173, 0x96, !PT ;  /* 0x0000000828007212 */ /* 0x000fe400078e96ad */
[----:B------:R-:W-:Y:S01]  /*d2d0*/  LOP3.LUT R10, R47, R10, R7, 0x96, !PT ;  /* 0x0000000a2f0a7212 */ /* 0x000fe200078e9607 */
[----:B------:R-:W-:Y:S01]  /*d2e0*/  IMAD.WIDE.U32 R2, R2, -0x326172a9, RZ ;  /* 0xcd9e8d5702027825 */ /* 0x000fe200078e00ff */
[----:B------:R-:W-:-:S03]  /*d2f0*/  LOP3.LUT R6, R40, R6, R107, 0x96, !PT ;  /* 0x0000000628067212 */ /* 0x000fc600078e966b */
[----:B------:R-:W-:Y:S01]  /*d300*/  FFMA.FTZ R47, R148, R36, R38 ;  /* 0x00000024942f7223 */ /* 0x000fe20000010026 */
[----:B------:R-:W-:Y:S01]  /*d310*/  FFMA.FTZ R38, R196, UR4, -R13 ;  /* 0x00000004c4267c23 */ /* 0x000fe2000801080d */
[----:B------:R-:W-:Y:S01]  /*d320*/  IMAD.WIDE.U32 R4, R0, -0x326172a9, RZ ;  /* 0xcd9e8d5700047825 */ /* 0x000fe200078e00ff */
[----:B------:R-:W-:-:S03]  /*d330*/  LOP3.LUT R100, R222, R16, R3, 0x96, !PT ;  /* 0x00000010de647212 */ /* 0x000fc600078e9603 */
[----:B------:R-:W-:Y:S01]  /*d340*/  FFMA.FTZ R40, R199, UR4, -R14 ;  /* 0x00000004c7287c23 */ /* 0x000fe2000801080e */
[----:B------:R-:W-:Y:S01]  /*d350*/  IMAD.WIDE.U32 R6, R6, -0x326172a9, RZ ;  /* 0xcd9e8d5706067825 */ /* 0x000fe200078e00ff */
[----:B------:R-:W-:Y:S02]  /*d360*/  LOP3.LUT R2, R225, R2, R5, 0x96, !PT ;  /* 0x00000002e1027212 */ /* 0x000fe400078e9605 */
[C---:B------:R-:W-:Y:S01]  /*d370*/  PRMT R3, R4.reuse, 0x7773, RZ ;  /* 0x0000777304037816 */ /* 0x040fe200000000ff */
[----:B------:R-:W-:Y:S01]  /*d380*/  IMAD.MOV.U32 R5, RZ, RZ, R4 ;  /* 0x000000ffff057224 */ /* 0x000fe200078e0004 */
[----:B------:R-:W-:Y:S01]  /*d390*/  PRMT R0, R4, 0x7772, RZ ;  /* 0x0000777204007816 */ /* 0x000fe200000000ff */
[----:B------:R-:W-:Y:S01]  /*d3a0*/  IMAD.WIDE.U32 R36, R10, -0x326172a9, RZ ;  /* 0xcd9e8d570a247825 */ /* 0x000fe200078e00ff */
[----:B------:R-:W-:Y:S02]  /*d3b0*/  PRMT R4, R4, 0x7771, RZ ;  /* 0x0000777104047816 */ /* 0x000fe400000000ff */
[----:B------:R-:W-:Y:S01]  /*d3c0*/  PRMT R16, R0, 0x5410, R3 ;  /* 0x0000541000107816 */ /* 0x000fe20000000003 */
[----:B------:R-:W-:Y:S01]  /*d3d0*/  FFMA.FTZ R0, R194, UR4, -R33 ;  /* 0x00000004c2007c23 */ /* 0x000fe20008010821 */
[----:B------:R-:W-:Y:S01]  /*d3e0*/  LOP3.LUT R3, R5, 0xff, RZ, 0xc0, !PT ;  /* 0x000000ff05037812 */ /* 0x000fe200078ec0ff */
[----:B------:R-:W-:Y:S01]  /*d3f0*/  IMAD.MOV.U32 R196, RZ, RZ, R149 ;  /* 0x000000ffffc47224 */ /* 0x000fe200078e0095 */
[----:B------:R-:W-:Y:S01]  /*d400*/  PRMT R8, R6, 0x7771, RZ ;  /* 0x0000777106087816 */ /* 0x000fe200000000ff */
[----:B------:R2:W-:Y:S01]  /*d410*/  MUFU.EX2 R184, R0 ;  /* 0x0000000000b87308 */ /* 0x0005e20000000800 */
[----:B------:R-:W-:Y:S01]  /*d420*/  PRMT R11, R3, 0x5410, R4 ;  /* 0x00005410030b7816 */ /* 0x000fe20000000004 */
[----:B------:R-:W-:Y:S01]  /*d430*/  IMAD.MOV.U32 R194, RZ, RZ, R118 ;  /* 0x000000ffffc27224 */ /* 0x000fe200078e0076 */
[----:B------:R-:W-:-:S02]  /*d440*/  MOV R3, R6 ;  /* 0x0000000600037202 */ /* 0x000fc40000000f00 */
[C---:B------:R-:W-:Y:S02]  /*d450*/  PRMT R5, R6.reuse, 0x7773, RZ ;  /* 0x0000777306057816 */ /* 0x040fe400000000ff */
[----:B------:R-:W-:Y:S02]  /*d460*/  LOP3.LUT R3, R3, 0xff, RZ, 0xc0, !PT ;  /* 0x000000ff03037812 */ /* 0x000fe400078ec0ff */
[----:B------:R-:W-:Y:S02]  /*d470*/  PRMT R4, R6, 0x7772, RZ ;  /* 0x0000777206047816 */ /* 0x000fe400000000ff */
[----:B------:R-:W-:Y:S01]  /*d480*/  PRMT R25, R3, 0x5410, R8 ;  /* 0x0000541003197816 */ /* 0x000fe20000000008 */
[----:B------:R-:W-:Y:S01]  /*d490*/  FFMA.FTZ R3, R190, UR4, -R33 ;  /* 0x00000004be037c23 */ /* 0x000fe20008010821 */
[----:B------:R-:W-:Y:S01]  /*d4a0*/  PRMT R26, R4, 0x5410, R5 ;  /* 0x00005410041a7816 */ /* 0x000fe20000000005 */
[----:B------:R-:W-:Y:S01]  /*d4b0*/  IMAD.MOV.U32 R190, RZ, RZ, R129 ;  /* 0x000000ffffbe7224 */ /* 0x000fe200078e0081 */
[----:B------:R-:W-:Y:S01]  /*d4c0*/  LOP3.LUT R4, R2, 0xff, RZ, 0xc0, !PT ;  /* 0x000000ff02047812 */ /* 0x000fe200078ec0ff */
[----:B------:R-:W-:Y:S01]  /*d4d0*/  MUFU.EX2 R189, R3 ;  /* 0x0000000300bd7308 */ /* 0x000fe20000000800 */
[----:B--2---:R-:W-:Y:S01]  /*d4e0*/  FFMA.FTZ R0, R192, UR4, -R33 ;  /* 0x00000004c0007c23 */ /* 0x004fe20008010821 */
[----:B------:R-:W-:Y:S01]  /*d4f0*/  MOV R149, R103 ;  /* 0x0000006700957202 */ /* 0x000fe20000000f00 */
[----:B------:R-:W-:-:S05]  /*d500*/  IMAD.MOV.U32 R192, RZ, RZ, R117 ;  /* 0x000000ffffc07224 */ /* 0x000fca00078e0075 */
[----:B------:R2:W-:Y:S02]  /*d510*/  MUFU.EX2 R185, R0 ;  /* 0x0000000000b97308 */ /* 0x0005e40000000800 */
[----:B--2---:R-:W-:Y:S01]  /*d520*/  FFMA.FTZ R0, R191, UR4, -R33 ;  /* 0x00000004bf007c23 */ /* 0x004fe20008010821 */
[----:B------:R-:W-:-:S05]  /*d530*/  IMAD.MOV.U32 R191, RZ, RZ, R130 ;  /* 0x000000ffffbf7224 */ /* 0x000fca00078e0082 */
[----:B------:R2:W3:Y:S02]  /*d540*/  MUFU.EX2 R188, R0 ;  /* 0x0000000000bc7308 */ /* 0x0004e40000000800 */
[----:B--2---:R-:W-:-:S04]  /*d550*/  LOP3.LUT R0, R2, 0xffff, RZ, 0xc0, !PT ;  /* 0x0000ffff02007812 */ /* 0x004fc800078ec0ff */
[----:B------:R-:W-:Y:S01]  /*d560*/  SHF.R.U32.HI R3, RZ, 0x8, R0 ;  /* 0x00000008ff037819 */ /* 0x000fe20000011600 */
[----:B------:R-:W-:Y:S01]  /*d570*/  FFMA.FTZ R0, R201, UR4, -R32 ;  /* 0x00000004c9007c23 */ /* 0x000fe20008010820 */
[----:B------:R-:W-:Y:S02]  /*d580*/  IMAD.MOV.U32 R201, RZ, RZ, R134 ;  /* 0x000000ffffc97224 */ /* 0x000fe400078e0086 */
[----:B------:R-:W-:Y:S01]  /*d590*/  PRMT R8, R4, 0x5410, R3 ;  /* 0x0000541004087816 */ /* 0x000fe20000000003 */
[----:B------:R-:W-:Y:S01]  /*d5a0*/  FFMA.FTZ R3, R200, UR4, -R32 ;  /* 0x00000004c8037c23 */ /* 0x000fe20008010820 */
[----:B------:R-:W-:Y:S01]  /*d5b0*/  PRMT R4, R2, 0x7632, R4 ;  /* 0x0000763202047816 */ /* 0x000fe20000000004 */
[----:B------:R2:W-:Y:S01]  /*d5c0*/  MUFU.EX2 R179, R0 ;  /* 0x0000000000b37308 */ /* 0x0005e20000000800 */
[----:B------:R-:W-:Y:S01]  /*d5d0*/  SHF.R.U32.HI R2, RZ, 0x18, R2 ;  /* 0x00000018ff027819 */ /* 0x000fe20000011602 */
[----:B------:R-:W-:-:S06]  /*d5e0*/  IMAD.MOV.U32 R200, RZ, RZ, R131 ;  /* 0x000000ffffc87224 */ /* 0x000fcc00078e0083 */
[----:B------:R4:W-:Y:S01]  /*d5f0*/  MUFU.EX2 R181, R3 ;  /* 0x0000000300b57308 */ /* 0x0009e20000000800 */
[----:B--2---:R-:W-:Y:S01]  /*d600*/  LOP3.LUT R0, R225, R36, R7, 0x96, !PT ;  /* 0x00000024e1007212 */ /* 0x004fe200078e9607 */
[----:B------:R-:W-:Y:S01]  /*d610*/  FFMA.FTZ R36, R193, UR4, -R13 ;  /* 0x00000004c1247c23 */ /* 0x000fe2000801080d */
[----:B------:R-:W-:Y:S01]  /*d620*/  FFMA.FTZ R7, R205, UR4, -R14 ;  /* 0x00000004cd077c23 */ /* 0x000fe2000801080e */
[----:B------:R-:W-:Y:S01]  /*d630*/  IMAD.MOV.U32 R193, RZ, RZ, R119 ;  /* 0x000000ffffc17224 */ /* 0x000fe200078e0077 */
[----:B------:R-:W-:-:S03]  /*d640*/  LOP3.LUT R6, R0, 0xff, RZ, 0xc0, !PT ;  /* 0x000000ff00067812 */ /* 0x000fc600078ec0ff */
[----:B------:R-:W-:Y:S01]  /*d650*/  MUFU.EX2 R103, R36 ;  /* 0x0000002400677308 */ /* 0x000fe20000000800 */
[----:B------:R-:W-:Y:S01]  /*d660*/  SHF.R.U32.HI R5, RZ, 0x18, R0 ;  /* 0x00000018ff057819 */ /* 0x000fe20000011600 */
[----:B------:R-:W-:Y:S01]  /*d670*/  LDSM.16.MT88.4 R116, [R101+0x9c00] ;  /* 0x009c00006574783b */ /* 0x000fe20000004200 */
[----:B----4-:R-:W-:Y:S01]  /*d680*/  LOP3.LUT R3, R4, 0xff, RZ, 0xc0, !PT ;  /* 0x000000ff04037812 */ /* 0x010fe200078ec0ff */
[----:B------:R-:W-:Y:S01]  /*d690*/  FFMA.FTZ R4, R197, UR4, -R32 ;  /* 0x00000004c5047c23 */ /* 0x000fe20008010820 */
[----:B------:R-:W-:Y:S02]  /*d6a0*/  MOV R197, R128 ;  /* 0x0000008000c57202 */ /* 0x000fe40000000f00 */
[----:B------:R-:W-:Y:S01]  /*d6b0*/  PRMT R9, R3, 0x5410, R2 ;  /* 0x0000541003097816 */ /* 0x000fe20000000002 */
[----:B------:R2:W-:Y:S01]  /*d6c0*/  MUFU.EX2 R183, R4 ;  /* 0x0000000400b77308 */ /* 0x0005e20000000800 */
[C---:B------:R-:W-:Y:S02]  /*d6d0*/  LOP3.LUT R2, R0.reuse, 0xffff, RZ, 0xc0, !PT ;  /* 0x0000ffff00027812 */ /* 0x040fe400078ec0ff */
[----:B------:R-:W-:-:S04]  /*d6e0*/  PRMT R3, R0, 0x7632, R3 ;  /* 0x0000763200037816 */ /* 0x000fc80000000003 */
[----:B------:R-:W-:Y:S01]  /*d6f0*/  LOP3.LUT R0, R3, 0xff, RZ, 0xc0, !PT ;  /* 0x000000ff03007812 */ /* 0x000fe200078ec0ff */
[----:B------:R-:W-:Y:S01]  /*d700*/  FFMA.FTZ R3, R202, UR4, -R13 ;  /* 0x00000004ca037c23 */ /* 0x000fe2000801080d */
[----:B------:R-:W-:Y:S01]  /*d710*/  MUFU.EX2 R173, R7 ;  /* 0x0000000700ad7308 */ /* 0x000fe20000000800 */
[----:B------:R-:W-:Y:S01]  /*d720*/  IMAD.MOV.U32 R202, RZ, RZ, R150 ;  /* 0x000000ffffca7224 */ /* 0x000fe200078e0096 */
[----:B------:R-:W-:Y:S01]  /*d730*/  PRMT R24, R0, 0x5410, R5 ;  /* 0x0000541000187816 */ /* 0x000fe20000000005 */
[----:B------:R-:W-:Y:S01]  /*d740*/  FFMA.FTZ R0, R207, UR4, -R13 ;  /* 0x00000004cf007c23 */ /* 0x000fe2000801080d */
[----:B------:R-:W-:Y:S01]  /*d750*/  LOP3.LUT R5, R16, 0xff00ff, RZ, 0xc0, !PT ;  /* 0x00ff00ff10057812 */ /* 0x000fe200078ec0ff */
[----:B------:R-:W-:Y:S01]  /*d760*/  IMAD.MOV.U32 R150, RZ, RZ, R115 ;  /* 0x000000ffff967224 */ /* 0x000fe200078e0073 */
[----:B------:R-:W4:Y:S01]  /*d770*/  LDSM.16.MT88.4 R16, [R34+0x800] ;  /* 0x000800002210783b */ /* 0x000f220000004200 */
[----:B------:R-:W-:Y:S01]  /*d780*/  IMAD.MOV.U32 R207, RZ, RZ, R133 ;  /* 0x000000ffffcf7224 */ /* 0x000fe200078e0085 */
[----:B--2---:R-:W-:Y:S01]  /*d790*/  SHF.R.U32.HI R4, RZ, 0x8, R2 ;  /* 0x00000008ff047819 */ /* 0x004fe20000011602 */
[----:B------:R-:W-:Y:S01]  /*d7a0*/  FFMA.FTZ R2, R198, UR4, -R32 ;  /* 0x00000004c6027c23 */ /* 0x000fe20008010820 */
[----:B------:R2:W-:Y:S01]  /*d7b0*/  MUFU.EX2 R178, R0 ;  /* 0x0000000000b27308 */ /* 0x0005e20000000800 */
[----:B------:R-:W-:Y:S01]  /*d7c0*/  IMAD.MOV.U32 R198, RZ, RZ, R135 ;  /* 0x000000ffffc67224 */ /* 0x000fe200078e0087 */
[----:B------:R-:W-:Y:S01]  /*d7d0*/  PRMT R15, R6, 0x5410, R4 ;  /* 0x00005410060f7816 */ /* 0x000fe20000000004 */
[--C-:B------:R-:W-:Y:S01]  /*d7e0*/  FFMA.FTZ R4, R229, UR4, -R14.reuse ;  /* 0x00000004e5047c23 */ /* 0x100fe2000801080e */
[----:B------:R-:W-:-:S04]  /*d7f0*/  FFMA.FTZ R6, R228, UR4, -R14 ;  /* 0x00000004e4067c23 */ /* 0x000fc8000801080e */
[----:B------:R5:W1:Y:S08]  /*d800*/  MUFU.EX2 R180, R2 ;  /* 0x0000000200b47308 */ /* 0x000a700000000800 */
[----:B------:R-:W-:Y:S01]  /*d810*/  MUFU.EX2 R107, R4 ;  /* 0x00000004006b7308 */ /* 0x000fe20000000800 */
[----:B--2---:R-:W-:Y:S01]  /*d820*/  FFMA.FTZ R0, R203, UR4, -R13 ;  /* 0x00000004cb007c23 */ /* 0x004fe2000801080d */
[----:B------:R-:W-:-:S02]  /*d830*/  IMAD.MOV.U32 R203, RZ, RZ, R151 ;  /* 0x000000ffffcb7224 */ /* 0x000fc400078e0097 */
[----:B------:R-:W-:-:S04]  /*d840*/  IMAD.MOV.U32 R151, RZ, RZ, R114 ;  /* 0x000000ffff977224 */ /* 0x000fc800078e0072 */
[----:B------:R2:W-:Y:S01]  /*d850*/  MUFU.EX2 R176, R0 ;  /* 0x0000000000b07308 */ /* 0x0005e20000000800 */
[----:B-----5:R-:W-:Y:S01]  /*d860*/  FFMA.FTZ R2, R206, UR4, -R13 ;  /* 0x00000004ce027c23 */ /* 0x020fe2000801080d */
[----:B------:R-:W-:Y:S01]  /*d870*/  FFMA.FTZ R13, R204, UR4, -R14 ;  /* 0x00000004cc0d7c23 */ /* 0x000fe2000801080e */
[----:B------:R-:W-:Y:S02]  /*d880*/  MOV R206, R132 ;  /* 0x0000008400ce7202 */ /* 0x000fe40000000f00 */
[----:B------:R-:W-:Y:S03]  /*d890*/  LDSM.16.MT88.4 R132, [R34+0xc00] ;  /* 0x000c00002284783b */ /* 0x000fe60000004200 */
[----:B------:R3:W5:Y:S08]  /*d8a0*/  MUFU.EX2 R177, R2 ;  /* 0x0000000200b17308 */ /* 0x0007700000000800 */
[----:B------:R-:W4:Y:S01]  /*d8b0*/  MUFU.EX2 R105, R6 ;  /* 0x0000000600697308 */ /* 0x000f220000000800 */
[----:B--2---:R-:W-:-:S07]  /*d8c0*/  HSET2.LE.AND R0, R11, R12, PT ;  /* 0x0000000c0b007233 */ /* 0x004fce0003803000 */
[----:B------:R2:W4:Y:S01]  /*d8d0*/  MUFU.EX2 R175, R3 ;  /* 0x0000000300af7308 */ /* 0x0005220000000800 */
[----:B---3--:R-:W-:-:S04]  /*d8e0*/  F2FP.F16.F32.PACK_AB R2, R189, R188 ;  /* 0x000000bcbd02723e */ /* 0x008fc800000000ff */
[----:B------:R-:W-:Y:S02]  /*d8f0*/  LOP3.LUT R10, R2, R0, RZ, 0xc0, !PT ;  /* 0x00000000020a7212 */ /* 0x000fe400078ec0ff */
[----:B------:R-:W-:Y:S01]  /*d900*/  HSET2.LE.AND R0, R5, R12, PT ;  /* 0x0000000c05007233 */ /* 0x000fe20003803000 */
[----:B------:R-:W3:Y:S01]  /*d910*/  MUFU.EX2 R174, R13 ;  /* 0x0000000d00ae7308 */ /* 0x000ee20000000800 */
[----:B-1----:R-:W-:-:S04]  /*d920*/  F2FP.F16.F32.PACK_AB R2, R180, R183 ;  /* 0x000000b7b402723e */ /* 0x002fc800000000ff */
[----:B------:R-:W-:Y:S02]  /*d930*/  LOP3.LUT R11, R2, R0, RZ, 0xc0, !PT ;  /* 0x00000000020b7212 */ /* 0x000fe400078ec0ff */
[--C-:B------:R-:W-:Y:S02]  /*d940*/  HSET2.LE.AND R0, R8, R12.reuse, PT ;  /* 0x0000000c08007233 */ /* 0x100fe40003803000 */
[----:B------:R-:W-:Y:S02]  /*d950*/  F2FP.F16.F32.PACK_AB R2, R185, R184 ;  /* 0x000000b8b902723e */ /* 0x000fe400000000ff */
[----:B--2---:R-:W-:Y:S02]  /*d960*/  LOP3.LUT R3, R26, 0xff00ff, RZ, 0xc0, !PT ;  /* 0x00ff00ff1a037812 */ /* 0x004fe400078ec0ff */
[----:B------:R-:W-:Y:S02]  /*d970*/  LOP3.LUT R8, R2, R0, RZ, 0xc0, !PT ;  /* 0x0000000002087212 */ /* 0x000fe400078ec0ff */
[----:B------:R-:W-:-:S02]  /*d980*/  HSET2.LE.AND R0, R9, R12, PT ;  /* 0x0000000c09007233 */ /* 0x000fc40003803000 */
[----:B------:R-:W-:-:S04]  /*d990*/  F2FP.F16.F32.PACK_AB R2, R181, R179 ;  /* 0x000000b3b502723e */ /* 0x000fc800000000ff */
[----:B------:R-:W-:Y:S02]  /*d9a0*/  LOP3.LUT R9, R2, R0, RZ, 0xc0, !PT ;  /* 0x0000000002097212 */ /* 0x000fe400078ec0ff */
[----:B------:R-:W-:Y:S01]  /*d9b0*/  HSET2.LE.AND R0, R15, R12, PT ;  /* 0x0000000c0f007233 */ /* 0x000fe20003803000 */
[----:B------:R-:W-:Y:S01]  /*d9c0*/  FFMA.FTZ R15, R230, UR4, -R32 ;  /* 0x00000004e60f7c23 */ /* 0x000fe20008010820 */
[----:B-----5:R-:W-:-:S03]  /*d9d0*/  F2FP.F16.F32.PACK_AB R2, R177, R178 ;  /* 0x000000b2b102723e */ /* 0x020fc600000000ff */
[----:B------:R-:W-:Y:S01]  /*d9e0*/  HMMA.16816.F32 R112, R8, R20, R48 ;  /* 0x000000140870723c */ /* 0x000fe20000001830 */
[----:B------:R-:W-:Y:S02]  /*d9f0*/  LOP3.LUT R4, R2, R0, RZ, 0xc0, !PT ;  /* 0x0000000002047212 */ /* 0x000fe400078ec0ff */
[----:B------:R-:W-:Y:S02]  /*da00*/  HSET2.LE.AND R0, R24, R12, PT ;  /* 0x0000000c18007233 */ /* 0x000fe40003803000 */
[----:B----4-:R-:W-:-:S03]  /*da10*/  F2FP.F16.F32.PACK_AB R2, R105, R107 ;  /* 0x0000006b6902723e */ /* 0x010fc600000000ff */
[C---:B------:R-:W-:Y:S01]  /*da20*/  HMMA.16816.F32 R56, R8.reuse, R22, R56 ;  /* 0x000000160838723c */ /* 0x040fe20000001838 */
[----:B------:R-:W-:Y:S02]  /*da30*/  LOP3.LUT R5, R2, R0, RZ, 0xc0, !PT ;  /* 0x0000000002057212 */ /* 0x000fe400078ec0ff */
[--C-:B------:R-:W-:Y:S02]  /*da40*/  HSET2.LE.AND R0, R25, R12.reuse, PT ;  /* 0x0000000c19007233 */ /* 0x100fe40003803000 */
[----:B------:R-:W-:Y:S01]  /*da50*/  F2FP.F16.F32.PACK_AB R2, R175, R176 ;  /* 0x000000b0af02723e */ /* 0x000fe200000000ff */
[----:B------:R-:W1:Y:S02]  /*da60*/  LDSM.16.MT88.4 R24, [R101+0xb800] ;  /* 0x00b800006518783b */ /* 0x000e640000004200 */
[----:B------:R-:W-:Y:S01]  /*da70*/  HMMA.16816.F32 R128, R8, R16, R52 ;  /* 0x000000100880723c */ /* 0x000fe20000001834 */
[----:B------:R-:W-:Y:S02]  /*da80*/  LOP3.LUT R6, R2, R0, RZ, 0xc0, !PT ;  /* 0x0000000002067212 */ /* 0x000fe400078ec0ff */
[----:B------:R-:W-:-:S02]  /*da90*/  HSET2.LE.AND R0, R3, R12, PT ;  /* 0x0000000c03007233 */ /* 0x000fc40003803000 */
[----:B---3--:R-:W-:-:S03]  /*daa0*/  F2FP.F16.F32.PACK_AB R2, R174, R173 ;  /* 0x000000adae02723e */ /* 0x008fc600000000ff */
[----:B------:R-:W-:Y:S01]  /*dab0*/  HMMA.16816.F32 R60, R8, R18, R60 ;  /* 0x00000012083c723c */ /* 0x000fe2000000183c */
[----:B------:R-:W-:Y:S02]  /*dac0*/  LOP3.LUT R7, R2, R0, RZ, 0xc0, !PT ;  /* 0x0000000002077212 */ /* 0x000fe400078ec0ff */
[----:B------:R-:W-:Y:S02]  /*dad0*/  LOP3.LUT R0, R222, R104, R37, 0x96, !PT ;  /* 0x00000068de007212 */ /* 0x000fe400078e9625 */
[----:B------:R-:W-:Y:S03]  /*dae0*/  MUFU.EX2 R104, R35 ;  /* 0x0000002300687308 */ /* 0x000fe60000000800 */
[----:B------:R-:W-:Y:S01]  /*daf0*/  HMMA.16816.F32 R108, R4, R20, R108 ;  /* 0x00000014046c723c */ /* 0x000fe2000000186c */
[----:B------:R-:W-:-:S05]  /*db00*/  IMAD.WIDE.U32 R2, R0, -0x2daee0ad, RZ ;  /* 0xd2511f5300027825 */ /* 0x000fca00078e00ff */
[----:B------:R-:W-:Y:S01]  /*db10*/  LOP3.LUT R0, R102, R106, R3, 0x96, !PT ;  /* 0x0000006a66007212 */ /* 0x000fe200078e9603 */
[----:B------:R-:W-:Y:S01]  /*db20*/  IMAD.MOV.U32 R3, RZ, RZ, R2 ;  /* 0x000000ffff037224 */ /* 0x000fe200078e0002 */
[----:B------:R-:W-:Y:S01]  /*db30*/  HMMA.16816.F32 R120, R4, R22, R120 ;  /* 0x000000160478723c */ /* 0x000fe20000001878 */
[----:B------:R-:W2:Y:S01]  /*db40*/  LDSM.16.MT88.4 R20, [R101+0xa800] ;  /* 0x00a800006514783b */ /* 0x000ea20000004200 */
[C---:B------:R-:W-:Y:S02]  /*db50*/  PRMT R14, R2.reuse, 0x7771, RZ ;  /* 0x00007771020e7816 */ /* 0x040fe400000000ff */
[----:B------:R-:W-:-:S04]  /*db60*/  PRMT R13, R2, 0x7773, RZ ;  /* 0x00007773020d7816 */ /* 0x000fc800000000ff */
[C---:B------:R-:W-:Y:S08]  /*db70*/  HMMA.16816.F32 R124, R4.reuse, R16, R124 ;  /* 0x00000010047c723c */ /* 0x040ff0000000187c */
[C---:B------:R-:W-:Y:S01]  /*db80*/  HMMA.16816.F32 R136, R4.reuse, R18, R136 ;  /* 0x000000120488723c */ /* 0x040fe20000001888 */
[----:B------:R-:W3:Y:S07]  /*db90*/  LDSM.16.MT88.4 R16, [R34+0x1800] ;  /* 0x001800002210783b */ /* 0x000eee0000004200 */
[C---:B-1----:R-:W-:Y:S08]  /*dba0*/  HMMA.16816.F32 R72, R4.reuse, R24, R72 ;  /* 0x000000180448723c */ /* 0x042ff00000001848 */
[C---:B------:R-:W-:Y:S08]  /*dbb0*/  HMMA.16816.F32 R76, R4.reuse, R26, R76 ;  /* 0x0000001a044c723c */ /* 0x040ff0000000184c */
[C---:B------:R-:W-:Y:S08]  /*dbc0*/  HMMA.16816.F32 R88, R4.reuse, R28, R88 ;  /* 0x0000001c0458723c */ /* 0x040ff00000001858 */
[C---:B--2---:R-:W-:Y:S08]  /*dbd0*/  HMMA.16816.F32 R140, R4.reuse, R20, R140 ;  /* 0x00000014048c723c */ /* 0x044ff0000000188c */
[----:B------:R-:W-:Y:S08]  /*dbe0*/  HMMA.16816.F32 R152, R4, R22, R152 ;  /* 0x000000160498723c */ /* 0x000ff00000001898 */
[C---:B------:R-:W-:Y:S08]  /*dbf0*/  HMMA.16816.F32 R144, R8.reuse, R20, R144 ;  /* 0x000000140890723c */ /* 0x040ff00000001890 */
[----:B------:R-:W-:Y:S01]  /*dc00*/  HMMA.16816.F32 R20, R8, R22, R64 ;  /* 0x000000160814723c */ /* 0x000fe20000001840 */
[----:B------:R-:W1:Y:S07]  /*dc10*/  MUFU.EX2 R67, R38 ;  /* 0x0000002600437308 */ /* 0x000e6e0000000800 */
[C---:B---3--:R-:W-:Y:S01]  /*dc20*/  HMMA.16816.F32 R156, R4.reuse, R16, R156 ;  /* 0x00000010049c723c */ /* 0x048fe2000000189c */
[----:B------:R-:W-:Y:S07]  /*dc30*/  MUFU.EX2 R65, R40 ;  /* 0x0000002800417308 */ /* 0x000fee0000000800 */
[C---:B------:R-:W-:Y:S01]  /*dc40*/  HMMA.16816.F32 R168, R4.reuse, R18, R168 ;  /* 0x0000001204a8723c */ /* 0x040fe200000018a8 */
[----:B------:R-:W2:Y:S07]  /*dc50*/  MUFU.EX2 R66, R41 ;  /* 0x0000002900427308 */ /* 0x000eae0000000800 */
[----:B------:R-:W-:Y:S01]  /*dc60*/  HMMA.16816.F32 R48, R4, R30, R92 ;  /* 0x0000001e0430723c */ /* 0x000fe2000000185c */
[----:B------:R-:W-:Y:S01]  /*dc70*/  PRMT R7, R2, 0x7772, RZ ;  /* 0x0000777202077816 */ /* 0x000fe200000000ff */
[----:B------:R-:W-:Y:S01]  /*dc80*/  MUFU.EX2 R64, R42 ;  /* 0x0000002a00407308 */ /* 0x000fe20000000800 */
[----:B------:R-:W-:-:S02]  /*dc90*/  LOP3.LUT R6, R3, 0xff, RZ, 0xc0, !PT ;  /* 0x000000ff03067812 */ /* 0x000fc400078ec0ff */
[C---:B------:R-:W-:Y:S02]  /*dca0*/  LOP3.LUT R2, R0.reuse, 0xffff, RZ, 0xc0, !PT ;  /* 0x0000ffff00027812 */ /* 0x040fe400078ec0ff */
[C---:B------:R-:W-:Y:S01]  /*dcb0*/  PRMT R3, R0.reuse, 0x7632, R3 ;  /* 0x0000763200037816 */ /* 0x040fe20000000003 */
[C---:B------:R-:W-:Y:S01]  /*dcc0*/  HMMA.16816.F32 R52, R8.reuse, R18, R164 ;  /* 0x000000120834723c */ /* 0x040fe200000018a4 */
[----:B------:R-:W-:Y:S01]  /*dcd0*/  LOP3.LUT R5, R0, 0xff, RZ, 0xc0, !PT ;  /* 0x000000ff00057812 */ /* 0x000fe200078ec0ff */
[----:B------:R-:W3:Y:S01]  /*dce0*/  MUFU.EX2 R19, R39 ;  /* 0x0000002700137308 */ /* 0x000ee20000000800 */
[----:B------:R-:W-:Y:S01]  /*dcf0*/  SHF.R.U32.HI R4, RZ, 0x18, R0 ;  /* 0x00000018ff047819 */ /* 0x000fe20000011600 */
[----:B------:R-:W-:Y:S01]  /*dd00*/  LDSM.16.MT88.4 R164, [R34+0x1c00] ;  /* 0x001c000022a4783b */ /* 0x000fe20000004200 */
[----:B------:R-:W-:Y:S02]  /*dd10*/  SHF.R.U32.HI R2, RZ, 0x8, R2 ;  /* 0x00000008ff027819 */ /* 0x000fe40000011602 */
[----:B------:R-:W-:Y:S01]  /*dd20*/  LOP3.LUT R0, R3, 0xff, RZ, 0xc0, !PT ;  /* 0x000000ff03007812 */ /* 0x000fe200078ec0ff */
[C---:B------:R-:W-:Y:S01]  /*dd30*/  HMMA.16816.F32 R84, R8.reuse, R28, R84 ;  /* 0x0000001c0854723c */ /* 0x040fe20000001854 */
[----:B------:R-:W-:Y:S01]  /*dd40*/  PRMT R3, R5, 0x5410, R2 ;  /* 0x0000541005037816 */ /* 0x000fe20000000002 */
[----:B------:R-:W4:Y:S01]  /*dd50*/  MUFU.EX2 R18, R43 ;  /* 0x0000002b00127308 */ /* 0x000f220000000800 */
[----:B------:R-:W-:Y:S01]  /*dd60*/  PRMT R2, R0, 0x5410, R4 ;  /* 0x0000541000027816 */ /* 0x000fe20000000004 */
[----:B------:R-:W-:Y:S01]  /*dd70*/  FFMA.FTZ R0, R150, R44, R149 ;  /* 0x0000002c96007223 */ /* 0x000fe20000010095 */
[----:B------:R-:W-:Y:S01]  /*dd80*/  PRMT R6, R6, 0x5410, R14 ;  /* 0x0000541006067816 */ /* 0x000fe2000000000e */
[----:B------:R-:W-:Y:S01]  /*dd90*/  FFMA.FTZ R14, R243, UR4, -R32 ;  /* 0x00000004f30e7c23 */ /* 0x000fe20008010820 */
[--C-:B------:R-:W-:Y:S01]  /*dda0*/  HSET2.LE.AND R3, R3, R12.reuse, PT ;  /* 0x0000000c03037233 */ /* 0x100fe20003803000 */
[----:B------:R-:W-:Y:S01]  /*ddb0*/  FADD.FTZ R29, R193, R0 ;  /* 0x00000000c11d7221 */ /* 0x000fe20000010000 */
[--C-:B------:R-:W-:Y:S01]  /*ddc0*/  HSET2.LE.AND R2, R2, R12.reuse, PT ;  /* 0x0000000c02027233 */ /* 0x100fe20003803000 */
[C---:B------:R-:W-:Y:S01]  /*ddd0*/  HMMA.16816.F32 R68, R8.reuse, R24, R68 ;  /* 0x000000180844723c */ /* 0x040fe20000001844 */
[----:B-1----:R-:W-:Y:S01]  /*dde0*/  F2FP.F16.F32.PACK_AB R5, R103, R67 ;  /* 0x000000436705723e */ /* 0x002fe200000000ff */
[----:B------:R-:W-:Y:S01]  /*ddf0*/  MUFU.EX2 R40, R14 ;  /* 0x0000000e00287308 */ /* 0x000fe20000000800 */
[----:B--2---:R-:W-:Y:S01]  /*de00*/  F2FP.F16.F32.PACK_AB R4, R66, R65 ;  /* 0x000000414204723e */ /* 0x004fe200000000ff */
[----:B------:R-:W-:Y:S01]  /*de10*/  FADD.FTZ R28, R151, R45 ;  /* 0x0000002d971c7221 */ /* 0x000fe20000010000 */
[----:B------:R-:W-:Y:S01]  /*de20*/  PRMT R7, R7, 0x5410, R13 ;  /* 0x0000541007077816 */ /* 0x000fe2000000000d */
[----:B------:R-:W-:Y:S01]  /*de30*/  FFMA.FTZ R13, R231, UR4, -R33 ;  /* 0x00000004e70d7c23 */ /* 0x000fe20008010821 */
[----:B------:R-:W-:Y:S01]  /*de40*/  HSET2.LE.AND R0, R6, R12, PT ;  /* 0x0000000c06007233 */ /* 0x000fe20003803000 */
[----:B------:R-:W-:Y:S01]  /*de50*/  HMMA.16816.F32 R160, R8, R16, R160 ;  /* 0x0000001008a0723c */ /* 0x000fe200000018a0 */
[----:B------:R-:W-:Y:S01]  /*de60*/  LOP3.LUT R92, R5, R3, RZ, 0xc0, !PT ;  /* 0x00000003055c7212 */ /* 0x000fe200078ec0ff */
[----:B------:R-:W-:Y:S01]  /*de70*/  FFMA.FTZ R17, R241, UR4, -R32 ;  /* 0x00000004f1117c23 */ /* 0x000fe20008010820 */
[----:B------:R-:W-:Y:S01]  /*de80*/  LOP3.LUT R93, R4, R2, RZ, 0xc0, !PT ;  /* 0x00000002045d7212 */ /* 0x000fe200078ec0ff */
[----:B------:R-:W-:Y:S01]  /*de90*/  IMAD.WIDE.U32 R2, R100, -0x2daee0ad, RZ ;  /* 0xd2511f5364027825 */ /* 0x000fe200078e00ff */
[----:B---3--:R-:W-:-:S03]  /*dea0*/  F2FP.F16.F32.PACK_AB R6, R19, R104 ;  /* 0x000000681306723e */ /* 0x008fc600000000ff */
[----:B------:R-:W-:Y:S01]  /*deb0*/  FFMA.FTZ R16, R182, UR4, -R32 ;  /* 0x00000004b6107c23 */ /* 0x000fe20008010820 */
[----:B------:R-:W-:Y:S01]  /*dec0*/  LOP3.LUT R7, R7, 0xff00ff, RZ, 0xc0, !PT ;  /* 0x00ff00ff07077812 */ /* 0x000fe200078ec0ff */
[C---:B------:R-:W-:Y:S01]  /*ded0*/  HMMA.16816.F32 R24, R8.reuse, R26, R80 ;  /* 0x0000001a0818723c */ /* 0x040fe20000001850 */
[----:B------:R-:W-:Y:S01]  /*dee0*/  LOP3.LUT R94, R6, R0, RZ, 0xc0, !PT ;  /* 0x00000000065e7212 */ /* 0x000fe200078ec0ff */
[----:B------:R-:W-:Y:S01]  /*def0*/  IMAD.MOV.U32 R5, RZ, RZ, R2 ;  /* 0x000000ffff057224 */ /* 0x000fe200078e0002 */
[----:B------:R-:W-:Y:S01]  /*df00*/  LOP3.LUT R0, R102, R172, R3, 0x96, !PT ;  /* 0x000000ac66007212 */ /* 0x000fe200078e9603 */
[----:B------:R-:W-:Y:S01]  /*df10*/  MUFU.EX2 R17, R17 ;  /* 0x0000001100117308 */ /* 0x000fe20000000800 */
[C---:B------:R-:W-:Y:S01]  /*df20*/  PRMT R4, R2.reuse, 0x7773, RZ ;  /* 0x0000777302047816 */ /* 0x040fe200000000ff */
[----:B------:R-:W1:Y:S01]  /*df30*/  LDSM.16.MT88.4 R148, [R101+0xac00] ;  /* 0x00ac00006594783b */ /* 0x000e620000004200 */
[----:B------:R-:W-:Y:S01]  /*df40*/  PRMT R3, R2, 0x7772, RZ ;  /* 0x0000777202037816 */ /* 0x000fe200000000ff */
[----:B------:R-:W-:Y:S01]  /*df50*/  HMMA.16816.F32 R36, R8, R30, R96 ;  /* 0x0000001e0824723c */ /* 0x000fe20000001860 */
[--C-:B------:R-:W-:Y:S01]  /*df60*/  FFMA.FTZ R10, R240, UR4, -R33.reuse ;  /* 0x00000004f00a7c23 */ /* 0x100fe20008010821 */
[----:B------:R-:W-:Y:S01]  /*df70*/  HSET2.LE.AND R7, R7, R12, PT ;  /* 0x0000000c07077233 */ /* 0x000fe20003803000 */
[--C-:B------:R-:W-:Y:S01]  /*df80*/  FFMA.FTZ R11, R232, UR4, -R33.reuse ;  /* 0x00000004e80b7c23 */ /* 0x100fe20008010821 */
[----:B----4-:R-:W-:Y:S01]  /*df90*/  F2FP.F16.F32.PACK_AB R8, R18, R64 ;  /* 0x000000401208723e */ /* 0x010fe200000000ff */
[----:B------:R2:W-:Y:S01]  /*dfa0*/  MUFU.EX2 R41, R10 ;  /* 0x0000000a00297308 */ /* 0x0005e20000000800 */
[----:B------:R-:W-:Y:S01]  /*dfb0*/  FFMA.FTZ R9, R242, UR4, -R33 ;  /* 0x00000004f2097c23 */ /* 0x000fe20008010821 */
[----:B------:R-:W-:Y:S01]  /*dfc0*/  LOP3.LUT R6, R5, 0xff, RZ, 0xc0, !PT ;  /* 0x000000ff05067812 */ /* 0x000fe200078ec0ff */
[----:B------:R-:W-:Y:S01]  /*dfd0*/  FADD.FTZ R31, R233, R47 ;  /* 0x0000002fe91f7221 */ /* 0x000fe20000010000 */
[----:B------:R-:W-:Y:S01]  /*dfe0*/  LOP3.LUT R95, R8, R7, RZ, 0xc0, !PT ;  /* 0x00000007085f7212 */ /* 0x000fe200078ec0ff */
[----:B------:R-:W-:Y:S01]  /*dff0*/  FADD.FTZ R30, R186, R46 ;  /* 0x0000002eba1e7221 */ /* 0x000fe20000010000 */
[----:B------:R-:W-:Y:S01]  /*e000*/  PRMT R7, R2, 0x7771, RZ ;  /* 0x0000777102077816 */ /* 0x000fe200000000ff */
[----:B------:R3:W4:Y:S01]  /*e010*/  LDSM.16.MT88.4 R80, [R101+0xbc00] ;  /* 0x00bc00006550783b */ /* 0x0007220000004200 */
[----:B------:R-:W-:Y:S01]  /*e020*/  MUFU.EX2 R43, R11 ;  /* 0x0000000b002b7308 */ /* 0x000fe20000000800 */
[C---:B------:R-:W-:Y:S01]  /*e030*/  LOP3.LUT R2, R0.reuse, 0xffff, RZ, 0xc0, !PT ;  /* 0x0000ffff00027812 */ /* 0x040fe200078ec0ff */
[----:B------:R-:W-:Y:S01]  /*e040*/  IMAD.MOV.U32 R102, RZ, RZ, R208 ;  /* 0x000000ffff667224 */ /* 0x000fe200078e00d0 */
[----:B------:R-:W-:Y:S01]  /*e050*/  LOP3.LUT R5, R0, 0xff, RZ, 0xc0, !PT ;  /* 0x000000ff00057812 */ /* 0x000fe200078ec0ff */
[----:B------:R-:W5:Y:S01]  /*e060*/  LDSM.16.MT88.4 R32, [R34+0x2c00] ;  /* 0x002c00002220783b */ /* 0x000f620000004200 */
[----:B------:R-:W-:Y:S01]  /*e070*/  PRMT R6, R6, 0x5410, R7 ;  /* 0x0000541006067816 */ /* 0x000fe20000000007 */
[----:B------:R-:W-:Y:S01]  /*e080*/  HMMA.16816.F32 R108, R92, R116, R108 ;  /* 0x000000745c6c723c */ /* 0x000fe2000000186c */
[----:B------:R-:W-:Y:S01]  /*e090*/  SHF.R.U32.HI R2, RZ, 0x8, R2 ;  /* 0x00000008ff027819 */ /* 0x000fe20000011602 */
[----:B------:R3:W1:Y:S01]  /*e0a0*/  MUFU.EX2 R11, R13 ;  /* 0x0000000d000b7308 */ /* 0x0006620000000800 */
[----:B--2---:R-:W-:-:S02]  /*e0b0*/  PRMT R10, R3, 0x5410, R4 ;  /* 0x00005410030a7816 */ /* 0x004fc40000000004 */
[----:B------:R-:W-:Y:S02]  /*e0c0*/  PRMT R4, R0, 0x7632, R4 ;  /* 0x0000763200047816 */ /* 0x000fe40000000004 */
[----:B------:R-:W-:Y:S01]  /*e0d0*/  SHF.R.U32.HI R3, RZ, 0x18, R0 ;  /* 0x00000018ff037819 */ /* 0x000fe20000011600 */
[C---:B------:R-:W-:Y:S01]  /*e0e0*/  HMMA.16816.F32 R120, R92.reuse, R118, R120 ;  /* 0x000000765c78723c */ /* 0x040fe20000001878 */
[----:B------:R-:W-:Y:S01]  /*e0f0*/  LOP3.LUT R0, R4, 0xff, RZ, 0xc0, !PT ;  /* 0x000000ff04007812 */ /* 0x000fe200078ec0ff */
[----:B------:R-:W2:Y:S01]  /*e100*/  MUFU.EX2 R42, R9 ;  /* 0x00000009002a7308 */ /* 0x000ea20000000800 */
[----:B------:R-:W-:Y:S01]  /*e110*/  FADD.FTZ R4, R206, R29 ;  /* 0x0000001dce047221 */ /* 0x000fe20000010000 */
[----:B------:R-:W-:Y:S01]  /*e120*/  PRMT R2, R5, 0x5410, R2 ;  /* 0x0000541005027816 */ /* 0x000fe20000000002 */
[----:B------:R-:W-:Y:S01]  /*e130*/  FADD.FTZ R5, R203, R30 ;  /* 0x0000001ecb057221 */ /* 0x000fe20000010000 */
[----:B------:R-:W-:Y:S01]  /*e140*/  PRMT R7, R0, 0x5410, R3 ;  /* 0x0000541000077816 */ /* 0x000fe20000000003 */
[----:B------:R-:W-:Y:S01]  /*e150*/  FADD.FTZ R3, R202, R31 ;  /* 0x0000001fca037221 */ /* 0x000fe20000010000 */
[----:B------:R-:W-:Y:S01]  /*e160*/  FADD.FTZ R0, R196, R28 ;  /* 0x0000001cc4007221 */ /* 0x000fe20000010000 */
[C---:B------:R-:W-:Y:S01]  /*e170*/  HMMA.16816.F32 R124, R92.reuse, R132, R124 ;  /* 0x000000845c7c723c */ /* 0x040fe2000000187c */
[----:B------:R4:W-:Y:S01]  /*e180*/  MUFU.EX2 R9, R15 ;  /* 0x0000000f00097308 */ /* 0x0009e20000000800 */
[----:B------:R-:W-:Y:S01]  /*e190*/  FADD.FTZ R14, R198, R3 ;  /* 0x00000003c60e7221 */ /* 0x000fe20000010000 */
[----:B------:R-:W-:Y:S01]  /*e1a0*/  LOP3.LUT R3, R10, 0xff00ff, RZ, 0xc0, !PT ;  /* 0x00ff00ff0a037812 */ /* 0x000fe200078ec0ff */
[----:B------:R-:W-:Y:S01]  /*e1b0*/  FADD.FTZ R10, R200, R4 ;  /* 0x00000004c80a7221 */ /* 0x000fe20000010000 */
[--C-:B------:R-:W-:Y:S01]  /*e1c0*/  HSET2.LE.AND R7, R7, R12.reuse, PT ;  /* 0x0000000c07077233 */ /* 0x100fe20003803000 */
[----:B---3--:R-:W-:Y:S01]  /*e1d0*/  FADD.FTZ R13, R197, R5 ;  /* 0x00000005c50d7221 */ /* 0x008fe20000010000 */
[----:B------:R-:W-:Y:S01]  /*e1e0*/  IMAD.MOV.U32 R101, RZ, RZ, R212 ;  /* 0x000000ffff657224 */ /* 0x000fe200078e00d4 */
[--C-:B------:R-:W-:Y:S01]  /*e1f0*/  HSET2.LE.AND R4, R3, R12.reuse, PT ;  /* 0x0000000c03047233 */ /* 0x100fe20003803000 */
[----:B------:R-:W3:Y:S01]  /*e200*/  MUFU.EX2 R8, R16 ;  /* 0x0000001000087308 */ /* 0x000ee20000000800 */
[----:B-1----:R-:W-:Y:S01]  /*e210*/  F2FP.F16.F32.PACK_AB R3, R11, R43 ;  /* 0x0000002b0b03723e */ /* 0x002fe200000000ff */
[----:B------:R-:W-:Y:S01]  /*e220*/  HMMA.16816.F32 R136, R92, R134, R136 ;  /* 0x000000865c88723c */ /* 0x000fe20000001888 */
[----:B--2---:R-:W-:Y:S01]  /*e230*/  F2FP.F16.F32.PACK_AB R5, R41, R42 ;  /* 0x0000002a2905723e */ /* 0x004fe200000000ff */
[----:B----4-:R-:W-:Y:S01]  /*e240*/  FADD.FTZ R15, R207, R0 ;  /* 0x00000000cf0f7221 */ /* 0x010fe20000010000 */
[----:B------:R-:W-:-:S05]  /*e250*/  HSET2.LE.AND R0, R6, R12, PT ;  /* 0x0000000c06007233 */ /* 0x000fca0003803000 */
[C---:B------:R-:W-:Y:S01]  /*e260*/  HMMA.16816.F32 R140, R92.reuse, R148, R140 ;  /* 0x000000945c8c723c */ /* 0x040fe2000000188c */
[----:B------:R-:W-:Y:S02]  /*e270*/  HSET2.LE.AND R6, R2, R12, PT ;  /* 0x0000000c02067233 */ /* 0x000fe40003803000 */
[----:B------:R-:W-:Y:S01]  /*e280*/  LOP3.LUT R98, R3, R0, RZ, 0xc0, !PT ;  /* 0x0000000003627212 */ /* 0x000fe200078ec0ff */
[----:B------:R-:W-:Y:S01]  /*e290*/  FADD.FTZ R3, R201, R15 ;  /* 0x0000000fc9037221 */ /* 0x000fe20000010000 */
[----:B---3--:R-:W-:Y:S02]  /*e2a0*/  F2FP.F16.F32.PACK_AB R2, R8, R9 ;  /* 0x000000090802723e */ /* 0x008fe400000000ff */
[----:B------:R-:W-:Y:S01]  /*e2b0*/  F2FP.F16.F32.PACK_AB R0, R17, R40 ;  /* 0x000000281100723e */ /* 0x000fe200000000ff */
[----:B------:R-:W-:Y:S01]  /*e2c0*/  FADD.FTZ R3, R190, R3 ;  /* 0x00000003be037221 */ /* 0x000fe20000010000 */
[----:B------:R-:W-:Y:S01]  /*e2d0*/  LOP3.LUT R99, R2, R4, RZ, 0xc0, !PT ;  /* 0x0000000402637212 */ /* 0x000fe200078ec0ff */
[----:B------:R-:W-:Y:S01]  /*e2e0*/  FADD.FTZ R2, R250, R14 ;  /* 0x0000000efa027221 */ /* 0x000fe20000010000 */
[----:B------:R-:W-:Y:S01]  /*e2f0*/  LOP3.LUT R97, R0, R7, RZ, 0xc0, !PT ;  /* 0x0000000700617212 */ /* 0x000fe200078ec0ff */
[----:B------:R-:W-:Y:S01]  /*e300*/  FADD.FTZ R0, R244, R13 ;  /* 0x0000000df4007221 */ /* 0x000fe20000010000 */
[----:B------:R-:W-:Y:S01]  /*e310*/  FADD.FTZ R4, R234, R10 ;  /* 0x0000000aea047221 */ /* 0x000fe20000010000 */
        /* <DEDUP_REMOVED lines=45> */
[----:B------:R1:W-:Y:S01]  /*e5f0*/  STL [R1+0x38], R4 ;  /* 0x0000380401007387 */ /* 0x0003e20000100800 */
[----:B------:R-:W-:-:S02]  /*e600*/  IMAD.MOV.U32 R103, RZ, RZ, R215 ;  /* 0x000000ffff677224 */ /* 0x000fc400078e00d7 */
[----:B------:R-:W-:Y:S01]  /*e610*/  FADD.FTZ R2, R104, R2 ;  /* 0x0000000268027221 */ /* 0x000fe20000010000 */
[----:B------:R1:W-:Y:S01]  /*e620*/  STL [R1+0x3c], R3 ;  /* 0x00003c0301007387 */ /* 0x0003e20000100800 */
[C---:B------:R-:W-:Y:S01]  /*e630*/  HMMA.16816.F32 R72, R92.reuse, R80, R72 ;  /* 0x000000505c48723c */ /* 0x040fe20000001848 */
[----:B------:R-:W-:Y:S01]  /*e640*/  MOV R104, R214 ;  /* 0x000000d600687202 */ /* 0x000fe20000000f00 */
[----:B------:R-:W-:Y:S01]  /*e650*/  FADD.FTZ R238, R19, R2 ;  /* 0x0000000213ee7221 */ /* 0x000fe20000010000 */
[----:B------:R1:W-:Y:S05]  /*e660*/  STL [R1+0x40], R0 ;  /* 0x0000400001007387 */ /* 0x0003ea0000100800 */
[----:B------:R-:W-:Y:S08]  /*e670*/  HMMA.16816.F32 R76, R92, R82, R76 ;  /* 0x000000525c4c723c */ /* 0x000ff0000000184c */
[C---:B------:R-:W-:Y:S08]  /*e680*/  HMMA.16816.F32 R112, R96.reuse, R116, R112 ;  /* 0x000000746070723c */ /* 0x040ff00000001870 */
[C---:B------:R-:W-:Y:S08]  /*e690*/  HMMA.16816.F32 R144, R96.reuse, R148, R144 ;  /* 0x000000946090723c */ /* 0x040ff00000001890 */
[C---:B------:R-:W-:Y:S08]  /*e6a0*/  HMMA.16816.F32 R68, R96.reuse, R80, R68 ;  /* 0x000000506044723c */ /* 0x040ff00000001844 */
[C---:B------:R-:W-:Y:S08]  /*e6b0*/  HMMA.16816.F32 R128, R96.reuse, R132, R128 ;  /* 0x000000846080723c */ /* 0x040ff00000001880 */
[----:B------:R-:W-:Y:S08]  /*e6c0*/  HMMA.16816.F32 R160, R96, R164, R160 ;  /* 0x000000a460a0723c */ /* 0x000ff000000018a0 */
[----:B-----5:R-:W-:Y:S08]  /*e6d0*/  HMMA.16816.F32 R88, R92, R32, R88 ;  /* 0x000000205c58723c */ /* 0x020ff00000001858 */
        /* <DEDUP_REMOVED lines=9> */
[----:B-1----:R-:W-:-:S15]  /*e770*/  BRA.U !UP1, `(.L_x_547) ;  /* 0x0000005d09987547 */ /* 0x002fde000b800000 */
[----:B------:R-:W2:Y:S04]  /*e780*/  LDL R192, [R1+0x34] ;  /* 0x0000340001c07983 */ /* 0x000ea80000100800 */
[----:B------:R-:W3:Y:S01]  /*e790*/  LDL R194, [R1+0x2c] ;  /* 0x00002c0001c27983 */ /* 0x000ee20000100800 */
[----:B------:R-:W-:Y:S01]  /*e7a0*/  UIADD3 UR7, UPT, UPT, UR20, -0x3, URZ ;  /* 0xfffffffd14077890 */ /* 0x000fe2000fffe0ff */
[----:B------:R-:W-:-:S04]  /*e7b0*/  DEPBAR.LE SB0, 0x0 ;  /* 0x000080000000791a */ /* 0x000fc80000000000 */
[----:B------:R-:W1:Y:S01]  /*e7c0*/  S2UR UR5, SR_CgaCtaId ;  /* 0x00000000000579c3 */ /* 0x000e620000008800 */
[----:B------:R-:W-:Y:S01]  /*e7d0*/  UIMAD.WIDE.U32 UR12, UR7, UR8, URZ ;  /* 0x00000008070c72a5 */ /* 0x000fe2000f8e00ff */
[C---:B------:R-:W-:Y:S01]  /*e7e0*/  IMAD.SHL.U32 R190, R213.reuse, 0x10, RZ ;  /* 0x00000010d5be7824 */ /* 0x040fe200078e00ff */
[----:B------:R-:W-:Y:S01]  /*e7f0*/  SHF.R.U32.HI R209, RZ, 0x1, R213 ;  /* 0x00000001ffd17819 */ /* 0x000fe200000116d5 */
[----:B------:R-:W-:Y:S01]  /*e800*/  IMAD.SHL.U32 R191, R213, 0x20, RZ ;  /* 0x00000020d5bf7824 */ /* 0x000fe200078e00ff */
[----:B------:R-:W-:Y:S02]  /*e810*/  USHF.L.U32 UR4, UR12, 0x6, URZ ;  /* 0x000000060c047899 */ /* 0x000fe400080006ff */
[----:B------:R-:W-:Y:S01]  /*e820*/  UIMAD UR7, UR7, UR9, UR13 ;  /* 0x00000009070772a4 */ /* 0x000fe2000f8e020d */
[----:B------:R-:W-:Y:S01]  /*e830*/  IMAD.U32 R6, RZ, RZ, UR12 ;  /* 0x0000000cff067e24 */ /* 0x000fe2000f8e00ff */
[----:B------:R-:W-:Y:S01]  /*e840*/  ULEA UR4, UP0, UR8, UR4, 0x5 ;  /* 0x0000000408047291 */ /* 0x000fe2000f8028ff */
[----:B------:R-:W-:Y:S01]  /*e850*/  MOV R7, UR13 ;  /* 0x0000000d00077c02 */ /* 0x000fe20008000f00 */
[----:B------:R-:W-:Y:S01]  /*e860*/  USHF.L.U64.HI UR6, UR12, 0x6, UR7 ;  /* 0x000000060c067899 */ /* 0x000fe20008010207 */
[----:B------:R-:W-:Y:S01]  /*e870*/  LOP3.LUT R210, R190, 0x3e00, RZ, 0xc0, !PT ;  /* 0x00003e00bed27812 */ /* 0x000fe200078ec0ff */
[----:B------:R-:W-:Y:S01]  /*e880*/  IMAD.U32 R5, RZ, RZ, UR7 ;  /* 0x00000007ff057e24 */ /* 0x000fe2000f8e00ff */
[----:B------:R-:W-:Y:S01]  /*e890*/  LOP3.LUT R0, R209, 0x8, RZ, 0xc0, !PT ;  /* 0x00000008d1007812 */ /* 0x000fe200078ec0ff */
[----:B------:R-:W-:Y:S01]  /*e8a0*/  ULEA.HI.X UR6, UR8, UR6, UR9, 0x5, UP0 ;  /* 0x0000000608067291 */ /* 0x000fe200080f2c09 */
[----:B------:R-:W-:Y:S01]  /*e8b0*/  IMAD.U32 R7, RZ, RZ, UR4 ;  /* 0x00000004ff077e24 */ /* 0x000fe2000f8e00ff */
[----:B------:R-:W-:Y:S01]  /*e8c0*/  LOP3.LUT R3, R210, 0x120, R191, 0xf8, !PT ;  /* 0x00000120d2037812 */ /* 0x000fe200078ef8bf */
[----:B------:R-:W-:-:S03]  /*e8d0*/  UMOV UR4, 0x400 ;  /* 0x0000040000047882 */ /* 0x000fc60000000000 */
[----:B------:R-:W-:Y:S01]  /*e8e0*/  MOV R8, UR6 ;  /* 0x0000000600087c02 */ /* 0x000fe20008000f00 */
[----:B------:R-:W-:Y:S01]  /*e8f0*/  UIADD3 UR6, UPT, UPT, UR20, -0x3, URZ ;  /* 0xfffffffd14067890 */ /* 0x000fe2000fffe0ff */
[----:B------:R-:W-:Y:S01]  /*e900*/  LOP3.LUT R0, R3, R239, R0, 0xf6, !PT ;  /* 0x000000ef03007212 */ /* 0x000fe200078ef600 */
[----:B-1----:R-:W-:Y:S02]  /*e910*/  ULEA UR5, UR5, UR4, 0x18 ;  /* 0x0000000405057291 */ /* 0x002fe4000f8ec0ff */
[----:B------:R-:W-:-:S04]  /*e920*/  UISETP.GT.U32.AND UP1, UPT, UR6, UR18, UPT ;  /* 0x000000120600728c */ /* 0x000fc8000bf24070 */
[----:B------:R-:W-:Y:S02]  /*e930*/  LEA R52, R252, UR5, 0x1 ;  /* 0x00000005fc347c11 */ /* 0x000fe4000f8e08ff */
[----:B------:R-:W-:Y:S01]  /*e940*/  LEA R53, R0, UR5, 0x1 ;  /* 0x0000000500357c11 */ /* 0x000fe2000f8e08ff */
[----:B------:R-:W-:Y:S01]  /*e950*/  BAR.SYNC.DEFER_BLOCKING 0x0 ;  /* 0x0000000000007b1d */ /* 0x000fe20000010000 */
[CC--:B--2---:R-:W-:Y:S02]  /*e960*/  LEA R4, P5, R6.reuse, R192.reuse, 0x7 ;  /* 0x000000c006047211 */ /* 0x0c4fe400078a38ff */
[C---:B------:R-:W-:Y:S02]  /*e970*/  LEA R2, P0, R7.reuse, R192, 0x1 ;  /* 0x000000c007027211 */ /* 0x040fe400078008ff */
[-C--:B---3--:R-:W-:Y:S02]  /*e980*/  LEA.HI.X R5, R6, R194.reuse, R5, 0x7, P5 ;  /* 0x000000c206057211 */ /* 0x088fe400028f3c05 */
[----:B------:R-:W-:Y:S01]  /*e990*/  LEA.HI.X R3, R7, R194, R8, 0x1, P0 ;  /* 0x000000c207037211 */ /* 0x000fe200000f0c08 */
[----:B------:R-:W-:-:S02]  /*e9a0*/  IMAD.MOV.U32 R194, RZ, RZ, 0x20 ;  /* 0x00000020ffc27424 */ /* 0x000fc400078e00ff */
[----:B------:R-:W-:Y:S01]  /*e9b0*/  @!PT LDS RZ, [RZ] ;  /* 0x00000000fffff984 */ /* 0x000fe20000000800 */
[----:B------:R-:W-:Y:S01]  /*e9c0*/  @!PT LDS RZ, [RZ] ;  /* 0x00000000fffff984 */ /* 0x000fe20000000800 */
[----:B------:R-:W-:Y:S01]  /*e9d0*/  @!PT LDS RZ, [RZ] ;  /* 0x00000000fffff984 */ /* 0x000fe20000000800 */
[----:B------:R-:W-:Y:S03]  /*e9e0*/  @!P3 LDGSTS.E.BYPASS.LTC128B.128 [R216+0x9000], desc[UR26][R4.64] ;  /* 0x0900000004d8bfae */ /* 0x000fe6000b981a1a */
[----:B------:R-:W-:Y:S01]  /*e9f0*/  SEL R194, R194, 0xffffffe0, !P4 ;  /* 0xffffffe0c2c27807 */ /* 0x000fe20006000000 */
[----:B------:R-:W-:Y:S04]  /*ea00*/  @P3 STS.128 [R216+0x9000], RZ ;  /* 0x009000ffd8003388 */ /* 0x000fe80000000c00 */
[----:B------:R-:W-:Y:S01]  /*ea10*/  @!PT LDS RZ, [RZ] ;  /* 0x00000000fffff984 */ /* 0x000fe20000000800 */
[----:B------:R-:W-:Y:S01]  /*ea20*/  @!PT LDS RZ, [RZ] ;  /* 0x00000000fffff984 */ /* 0x000fe20000000800 */
[----:B------:R-:W-:Y:S01]  /*ea30*/  @!PT LDS RZ, [RZ] ;  /* 0x00000000fffff984 */ /* 0x000fe20000000800 */
[----:B------:R-:W-:Y:S01]  /*ea40*/  @!P2 LDGSTS.E.BYPASS.LTC128B.128 [R216+0xa000], desc[UR26][R4.64+0x40] ;  /* 0x0a00004004d8afae */ /* 0x000fe2000b981a1a */
[----:B------:R-:W-:-:S03]  /*ea50*/  IMAD.IADD R0, R194, 0x1, R52 ;  /* 0x00000001c2007824 */ /* 0x000fc600078e0234 */
        /* <DEDUP_REMOVED lines=22> */
[----:B------:R-:W2:Y:S04]  /*ebc0*/  LDSM.16.M88.4 R28, [R52+0x6800] ;  /* 0x00680000341c783b */ /* 0x000ea80000000200 */
[----:B------:R-:W3:Y:S04]  /*ebd0*/  LDSM.16.M88.4 R36, [R52+0x6000] ;  /* 0x006000003424783b */ /* 0x000ee80000000200 */
[----:B------:R-:W4:Y:S04]  /*ebe0*/  LDSM.16.M88.4 R32, [R52+0x6400] ;  /* 0x006400003420783b */ /* 0x000f280000000200 */
[----:B------:R-:W5:Y:S01]  /*ebf0*/  LDSM.16.M88.4 R24, [R52+0x6c00] ;  /* 0x006c00003418783b */ /* 0x000f620000000200 */
[----:B-1----:R-:W-:-:S03]  /*ec00*/  IADD3 R2, PT, PT, R194, R53, RZ ;  /* 0x00000035c2027210 */ /* 0x002fc60007ffe0ff */
[----:B------:R-:W1:Y:S04]  /*ec10*/  LDSM.16.M88.4 R12, [R53] ;  /* 0x00000000350c783b */ /* 0x000e680000000200 */
[----:B------:R-:W-:Y:S04]  /*ec20*/  LDSM.16.M88.4 R4, [R2+0x1000] ;  /* 0x001000000204783b */ /* 0x000fe80000000200 */
[----:B------:R-:W1:Y:S04]  /*ec30*/  LDSM.16.M88.4 R44, [R0+0x6800] ;  /* 0x00680000002c783b */ /* 0x000e680000000200 */
[----:B------:R-:W1:Y:S04]  /*ec40*/  LDSM.16.M88.4 R20, [R0+0x6000] ;  /* 0x006000000014783b */ /* 0x000e680000000200 */
[----:B------:R-:W1:Y:S04]  /*ec50*/  LDSM.16.M88.4 R40, [R0+0x6c00] ;  /* 0x006c00000028783b */ /* 0x000e680000000200 */
[----:B------:R-:W1:Y:S04]  /*ec60*/  LDSM.16.M88.4 R48, [R0+0x6400] ;  /* 0x006400000030783b */ /* 0x000e680000000200 */
[----:B------:R-:W1:Y:S01]  /*ec70*/  LDSM.16.M88.4 R16, [R2] ;  /* 0x000000000210783b */ /* 0x000e620000000200 */
[C---:B--2---:R-:W-:Y:S03]  /*ec80*/  HMMA.16816.F32 R60, R8.reuse, R28, RZ ;  /* 0x0000001c083c723c */ /* 0x044fe600000018ff */
[----:B------:R-:W0:Y:S05]  /*ec90*/  LDGDEPBAR ;  /* 0x00000000000079af */ /* 0x000e2a0000000000 */
[C---:B---3--:R-:W-:Y:S08]  /*eca0*/  HMMA.16816.F32 R104, R8.reuse, R36, RZ ;  /* 0x000000240868723c */ /* 0x048ff000000018ff */
[C---:B----4-:R-:W-:Y:S08]  /*ecb0*/  HMMA.16816.F32 R64, R8.reuse, R32, RZ ;  /* 0x000000200840723c */ /* 0x050ff000000018ff */
[C---:B-----5:R-:W-:Y:S08]  /*ecc0*/  HMMA.16816.F32 R56, R8.reuse, R24, RZ ;  /* 0x000000180838723c */ /* 0x060ff000000018ff */
[C---:B------:R-:W-:Y:S08]  /*ecd0*/  HMMA.16816.F32 R100, R8.reuse, R38, RZ ;  /* 0x000000260864723c */ /* 0x040ff000000018ff */
[C---:B------:R-:W-:Y:S08]  /*ece0*/  HMMA.16816.F32 R176, R8.reuse, R34, RZ ;  /* 0x0000002208b0723c */ /* 0x040ff000000018ff */
[----:B------:R-:W-:Y:S08]  /*ecf0*/  HMMA.16816.F32 R172, R8, R30, RZ ;  /* 0x0000001e08ac723c */ /* 0x000ff000000018ff */
[----:B-1----:R-:W-:Y:S08]  /*ed00*/  HMMA.16816.F32 R192, R12, R36, RZ ;  /* 0x000000240cc0723c */ /* 0x002ff000000018ff */
[----:B------:R-:W-:Y:S08]  /*ed10*/  HMMA.16816.F32 R8, R8, R26, RZ ;  /* 0x0000001a0808723c */ /* 0x000ff000000018ff */
[----:B------:R-:W-:Y:S08]  /*ed20*/  HMMA.16816.F32 R36, R12, R38, RZ ;  /* 0x000000260c24723c */ /* 0x000ff000000018ff */
[----:B------:R-:W-:Y:S08]  /*ed30*/  HMMA.16816.F32 R244, R4, R44, R60 ;  /* 0x0000002c04f4723c */ /* 0x000ff0000000183c */
[----:B------:R-:W-:Y:S08]  /*ed40*/  HMMA.16816.F32 R184, R12, R28, RZ ;  /* 0x0000001c0cb8723c */ /* 0x000ff000000018ff */
[C---:B------:R-:W-:Y:S08]  /*ed50*/  HMMA.16816.F32 R228, R4.reuse, R20, R104 ;  /* 0x0000001404e4723c */ /* 0x040ff00000001868 */
[----:B------:R-:W-:Y:S08]  /*ed60*/  HMMA.16816.F32 R196, R4, R40, R56 ;  /* 0x0000002804c4723c */ /* 0x000ff00000001838 */
[C---:B------:R-:W-:Y:S08]  /*ed70*/  HMMA.16816.F32 R60, R12.reuse, R30, RZ ;  /* 0x0000001e0c3c723c */ /* 0x040ff000000018ff */
[C---:B------:R-:W-:Y:S08]  /*ed80*/  HMMA.16816.F32 R188, R12.reuse, R32, RZ ;  /* 0x000000200cbc723c */ /* 0x040ff000000018ff */
[----:B------:R-:W-:Y:S08]  /*ed90*/  HMMA.16816.F32 R180, R12, R24, RZ ;  /* 0x000000180cb4723c */ /* 0x000ff000000018ff */
[C---:B------:R-:W-:Y:S08]  /*eda0*/  HMMA.16816.F32 R200, R4.reuse, R48, R64 ;  /* 0x0000003004c8723c */ /* 0x040ff00000001840 */
[C---:B------:R-:W-:Y:S08]  /*edb0*/  HMMA.16816.F32 R204, R4.reuse, R22, R100 ;  /* 0x0000001604cc723c */ /* 0x040ff00000001864 */
[C---:B------:R-:W-:Y:S08]  /*edc0*/  HMMA.16816.F32 R176, R4.reuse, R50, R176 ;  /* 0x0000003204b0723c */ /* 0x040ff000000018b0 */
[C---:B------:R-:W-:Y:S08]  /*edd0*/  HMMA.16816.F32 R172, R4.reuse, R46, R172 ;  /* 0x0000002e04ac723c */ /* 0x040ff000000018ac */
[----:B------:R-:W-:Y:S01]  /*ede0*/  HMMA.16816.F32 R104, R4, R42, R8 ;  /* 0x0000002a0468723c */ /* 0x000fe20000001808 */
[----:B------:R-:W-:Y:S04]  /*edf0*/  LDSM.16.M88.4 R4, [R53+0x3000] ;  /* 0x003000003504783b */ /* 0x000fe80000000200 */
[----:B------:R-:W-:Y:S03]  /*ee00*/  LDSM.16.M88.4 R8, [R53+0x2000] ;  /* 0x002000003508783b */ /* 0x000fe60000000200 */
[C---:B------:R-:W-:Y:S01]  /*ee10*/  HMMA.16816.F32 R56, R12.reuse, R34, RZ ;  /* 0x000000220c38723c */ /* 0x040fe200000018ff */
[----:B------:R-:W-:Y:S07]  /*ee20*/  LDSM.16.M88.4 R32, [R52+0x7c00] ;  /* 0x007c00003420783b */ /* 0x000fee0000000200 */
[----:B------:R-:W-:Y:S01]  /*ee30*/  HMMA.16816.F32 R28, R12, R26, RZ ;  /* 0x0000001a0c1c723c */ /* 0x000fe200000018ff */
[----:B------:R-:W1:Y:S07]  /*ee40*/  LDSM.16.M88.4 R12, [R52+0x7400] ;  /* 0x00740000340c783b */ /* 0x000e6e0000000200 */
[C---:B------:R-:W-:Y:S08]  /*ee50*/  HMMA.16816.F32 R192, R16.reuse, R20, R192 ;  /* 0x0000001410c0723c */ /* 0x040ff000000018c0 */
[C---:B------:R-:W-:Y:S01]  /*ee60*/  HMMA.16816.F32 R24, R16.reuse, R22, R36 ;  /* 0x000000161018723c */ /* 0x040fe20000001824 */
[----:B------:R-:W2:Y:S04]  /*ee70*/  LDSM.16.M88.4 R20, [R52+0x7000] ;  /* 0x007000003414783b */ /* 0x000ea80000000200 */
[----:B------:R-:W3:Y:S03]  /*ee80*/  LDSM.16.M88.4 R36, [R52+0x7800] ;  /* 0x007800003424783b */ /* 0x000ee60000000200 */
[C---:B------:R-:W-:Y:S08]  /*ee90*/  HMMA.16816.F32 R188, R16.reuse, R48, R188 ;  /* 0x0000003010bc723c */ /* 0x040ff000000018bc */
[C---:B------:R-:W-:Y:S08]  /*eea0*/  HMMA.16816.F32 R48, R16.reuse, R50, R56 ;  /* 0x000000321030723c */ /* 0x040ff00000001838 */
[C---:B------:R-:W-:Y:S08]  /*eeb0*/  HMMA.16816.F32 R240, R16.reuse, R44, R184 ;  /* 0x0000002c10f0723c */ /* 0x040ff000000018b8 */
[----:B------:R-:W-:Y:S08]  /*eec0*/  HMMA.16816.F32 R100, R16, R46, R60 ;  /* 0x0000002e1064723c */ /* 0x000ff0000000183c */
[----:B-1----:R-:W-:Y:S08]  /*eed0*/  HMMA.16816.F32 R44, R4, R12, R200 ;  /* 0x0000000c042c723c */ /* 0x002ff000000018c8 */
[C---:B------:R-:W-:Y:S08]  /*eee0*/  HMMA.16816.F32 R184, R16.reuse, R40, R180 ;  /* 0x0000002810b8723c */ /* 0x040ff000000018b4 */
[----:B------:R-:W-:Y:S01]  /*eef0*/  HMMA.16816.F32 R64, R16, R42, R28 ;  /* 0x0000002a1040723c */ /* 0x000fe2000000181c */
[----:B------:R-:W-:Y:S04]  /*ef00*/  LDSM.16.M88.4 R28, [R0+0x7800] ;  /* 0x00780000001c783b */ /* 0x000fe80000000200 */
[----:B------:R-:W-:Y:S03]  /*ef10*/  LDSM.16.M88.4 R16, [R2+0x2000] ;  /* 0x002000000210783b */ /* 0x000fe60000000200 */
[----:B--2---:R-:W-:Y:S08]  /*ef20*/  HMMA.16816.F32 R56, R4, R22, R204 ;  /* 0x000000160438723c */ /* 0x004ff000000018cc */
[-C--:B------:R-:W-:Y:S08]  /*ef30*/  HMMA.16816.F32 R200, R8, R20.reuse, R192 ;  /* 0x0000001408c8723c */ /* 0x080ff000000018c0 */
[C---:B------:R-:W-:Y:S08]  /*ef40*/  HMMA.16816.F32 R60, R4.reuse, R20, R228 ;  /* 0x00000014043c723c */ /* 0x040ff000000018e4 */
[C---:B---3--:R-:W-:Y:S08]  /*ef50*/  HMMA.16816.F32 R244, R4.reuse, R36, R244 ;  /* 0x0000002404f4723c */ /* 0x048ff000000018f4 */
[C---:B------:R-:W-:Y:S08]  /*ef60*/  HMMA.16816.F32 R180, R4.reuse, R32, R196 ;  /* 0x0000002004b4723c */ /* 0x040ff000000018c4 */
[C---:B------:R-:W-:Y:S08]  /*ef70*/  HMMA.16816.F32 R40, R4.reuse, R14, R176 ;  /* 0x0000000e0428723c */ /* 0x040ff000000018b0 */
[C---:B------:R-:W-:Y:S08]  /*ef80*/  HMMA.16816.F32 R232, R4.reuse, R38, R172 ;  /* 0x0000002604e8723c */ /* 0x040ff000000018ac */
[----:B------:R-:W-:Y:S01]  /*ef90*/  HMMA.16816.F32 R204, R4, R34, R104 ;  /* 0x0000002204cc723c */ /* 0x000fe20000001868 */
[----:B------:R-:W-:Y:S07]  /*efa0*/  LDSM.16.M88.4 R4, [R2+0x3000] ;  /* 0x003000000204783b */ /* 0x000fee0000000200 */
[C---:B------:R-:W-:Y:S08]  /*efb0*/  HMMA.16816.F32 R192, R8.reuse, R12, R188 ;  /* 0x0000000c08c0723c */ /* 0x040ff000000018bc */
[C---:B------:R-:W-:Y:S01]  /*efc0*/  HMMA.16816.F32 R248, R8.reuse, R14, R48 ;  /* 0x0000000e08f8723c */ /* 0x040fe20000001830 */
[----:B------:R-:W1:Y:S07]  /*efd0*/  LDSM.16.M88.4 R12, [R0+0x7000] ;  /* 0x00700000000c783b */ /* 0x000e6e0000000200 */
[C---:B------:R-:W-:Y:S01]  /*efe0*/  HMMA.16816.F32 R196, R8.reuse, R22, R24 ;  /* 0x0000001608c4723c */ /* 0x040fe20000001818 */
[----:B------:R-:W2:Y:S04]  /*eff0*/  LDSM.16.M88.4 R20, [R0+0x7400] ;  /* 0x007400000014783b */ /* 0x000ea80000000200 */
[----:B------:R-:W3:Y:S03]  /*f000*/  LDSM.16.M88.4 R24, [R0+0x7c00] ;  /* 0x007c00000018783b */ /* 0x000ee60000000200 */
[C---:B------:R-:W-:Y:S08]  /*f010*/  HMMA.16816.F32 R184, R8.reuse, R32, R184 ;  /* 0x0000002008b8723c */ /* 0x040ff000000018b8 */
[C---:B------:R-:W-:Y:S08]  /*f020*/  HMMA.16816.F32 R228, R8.reuse, R38, R100 ;  /* 0x0000002608e4723c */ /* 0x040ff00000001864 */
[----:B------:R-:W-:Y:S03]  /*f030*/  HMMA.16816.F32 R188, R8, R34, R64 ;  /* 0x0000002208bc723c */ /* 0x000fe60000001840 */
[----:B------:R-:W-:Y:S01]  /*f040*/  IMAD.MOV.U32 R48, RZ, RZ, R184 ;  /* 0x000000ffff307224 */ /* 0x000fe200078e00b8 */
[----:B------:R-:W-:Y:S01]  /*f050*/  MOV R32, R186 ;  /* 0x000000ba00207202 */ /* 0x000fe20000000f00 */
[----:B------:R-:W-:-:S02]  /*f060*/  IMAD.MOV.U32 R33, RZ, RZ, R185 ;  /* 0x000000ffff217224 */ /* 0x000fc400078e00b9 */
[----:B------:R-:W-:Y:S01]  /*f070*/  IMAD.MOV.U32 R3, RZ, RZ, R187 ;  /* 0x000000ffff037224 */ /* 0x000fe200078e00bb */
[----:B------:R-:W-:Y:S01]  /*f080*/  HMMA.16816.F32 R240, R8, R36, R240 ;  /* 0x0000002408f0723c */ /* 0x000fe200000018f0 */
[----:B------:R-:W-:Y:S04]  /*f090*/  LDSM.16.M88.4 R8, [R52+0x8000] ;  /* 0x008000003408783b */ /* 0x000fe80000000200 */
[----:B------:R-:W-:Y:S03]  /*f0a0*/  LDSM.16.M88.4 R36, [R52+0x8800] ;  /* 0x008800003424783b */ /* 0x000fe60000000200 */
[C---:B-1----:R-:W-:Y:S08]  /*f0b0*/  HMMA.16816.F32 R184, R4.reuse, R12, R60 ;  /* 0x0000000c04b8723c */ /* 0x042ff0000000183c */
[C---:B------:R-:W-:Y:S08]  /*f0c0*/  HMMA.16816.F32 R176, R4.reuse, R14, R56 ;  /* 0x0000000e04b0723c */ /* 0x040ff00000001838 */
[C---:B--2---:R-:W-:Y:S08]  /*f0d0*/  HMMA.16816.F32 R172, R4.reuse, R20, R44 ;  /* 0x0000001404ac723c */ /* 0x044ff0000000182c */
[C---:B------:R-:W-:Y:S01]  /*f0e0*/  HMMA.16816.F32 R104, R4.reuse, R22, R40 ;  /* 0x000000160468723c */ /* 0x040fe20000001828 */
[----:B------:R-:W-:Y:S07]  /*f0f0*/  LDSM.16.M88.4 R40, [R52+0x8400] ;  /* 0x008400003428783b */ /* 0x000fee0000000200 */
[----:B---3--:R-:W-:Y:S01]  /*f100*/  HMMA.16816.F32 R60, R4, R24, R180 ;  /* 0x00000018043c723c */ /* 0x008fe200000018b4 */
[----:B------:R-:W-:Y:S01]  /*f110*/  MOV R181, R33 ;  /* 0x0000002100b57202 */ /* 0x000fe20000000f00 */
[----:B------:R-:W-:-:S02]  /*f120*/  IMAD.MOV.U32 R182, RZ, RZ, R32 ;  /* 0x000000ffffb67224 */ /* 0x000fc400078e0020 */
[----:B------:R-:W-:Y:S01]  /*f130*/  LDSM.16.M88.4 R32, [R52+0x8c00] ;  /* 0x008c00003420783b */ /* 0x000fe20000000200 */
[----:B------:R-:W-:Y:S02]  /*f140*/  IMAD.MOV.U32 R180, RZ, RZ, R48 ;  /* 0x000000ffffb47224 */ /* 0x000fe400078e0030 */
[----:B------:R-:W-:Y:S01]  /*f150*/  IMAD.MOV.U32 R183, RZ, RZ, R3 ;  /* 0x000000ffffb77224 */ /* 0x000fe200078e0003 */
[----:B------:R-:W-:Y:S01]  /*f160*/  HMMA.16816.F32 R100, R4, R28, R244 ;  /* 0x0000001c0464723c */ /* 0x000fe200000018f4 */
[----:B------:R-:W-:-:S07]  /*f170*/  IMAD.U32 R3, RZ, RZ, UR20 ;  /* 0x00000014ff037e24 */ /* 0x000fce000f8e00ff */
[C---:B------:R-:W-:Y:S08]  /*f180*/  HMMA.16816.F32 R64, R4.reuse, R30, R232 ;  /* 0x0000001e0440723c */ /* 0x040ff000000018e8 */
[----:B------:R-:W-:Y:S01]  /*f190*/  HMMA.16816.F32 R56, R4, R26, R204 ;  /* 0x0000001a0438723c */ /* 0x000fe200000018cc */
[----:B------:R-:W1:Y:S07]  /*f1a0*/  LDSM.16.M88.4 R4, [R53+0x5000] ;  /* 0x005000003504783b */ /* 0x000e6e0000000200 */
[C---:B------:R-:W-:Y:S08]  /*f1b0*/  HMMA.16816.F32 R48, R16.reuse, R12, R200 ;  /* 0x0000000c1030723c */ /* 0x040ff000000018c8 */
[C---:B------:R-:W-:Y:S01]  /*f1c0*/  HMMA.16816.F32 R44, R16.reuse, R14, R196 ;  /* 0x0000000e102c723c */ /* 0x040fe200000018c4 */
[----:B------:R-:W2:Y:S07]  /*f1d0*/  LDSM.16.M88.4 R12, [R53+0x4000] ;  /* 0x00400000350c783b */ /* 0x000eae0000000200 */
[C---:B------:R-:W-:Y:S08]  /*f1e0*/  HMMA.16816.F32 R200, R16.reuse, R20, R192 ;  /* 0x0000001410c8723c */ /* 0x040ff000000018c0 */
[C---:B------:R-:W-:Y:S08]  /*f1f0*/  HMMA.16816.F32 R192, R16.reuse, R26, R188 ;  /* 0x0000001a10c0723c */ /* 0x040ff000000018bc */
[----:B------:R-:W-:Y:S01]  /*f200*/  HMMA.16816.F32 R196, R16, R24, R180 ;  /* 0x0000001810c4723c */ /* 0x000fe200000018b4 */
[----:B------:R-:W-:Y:S07]  /*f210*/  LDSM.16.M88.4 R24, [R0+0x8400] ;  /* 0x008400000018783b */ /* 0x000fee0000000200 */
[C---:B-1----:R-:W-:Y:S08]  /*f220*/  HMMA.16816.F32 R188, R4.reuse, R8, R184 ;  /* 0x0000000804bc723c */ /* 0x042ff000000018b8 */
[C---:B------:R-:W-:Y:S08]  /*f230*/  HMMA.16816.F32 R184, R4.reuse, R10, R176 ;  /* 0x0000000a04b8723c */ /* 0x040ff000000018b0 */
[C---:B------:R-:W-:Y:S08]  /*f240*/  HMMA.16816.F32 R180, R4.reuse, R40, R172 ;  /* 0x0000002804b4723c */ /* 0x040ff000000018ac */
[C---:B------:R-:W-:Y:S08]  /*f250*/  HMMA.16816.F32 R176, R4.reuse, R42, R104 ;  /* 0x0000002a04b0723c */ /* 0x040ff00000001868 */
[C---:B------:R-:W-:Y:S08]  /*f260*/  HMMA.16816.F32 R172, R4.reuse, R36, R100 ;  /* 0x0000002404ac723c */ /* 0x040ff00000001864 */
[----:B------:R-:W-:Y:S08]  /*f270*/  HMMA.16816.F32 R104, R4, R38, R64 ;  /* 0x000000260468723c */ /* 0x000ff00000001840 */
[C---:B------:R-:W-:Y:S08]  /*f280*/  HMMA.16816.F32 R240, R16.reuse, R28, R240 ;  /* 0x0000001c10f0723c */ /* 0x040ff000000018f0 */
[----:B------:R-:W-:Y:S01]  /*f290*/  HMMA.16816.F32 R228, R16, R30, R228 ;  /* 0x0000001e10e4723c */ /* 0x000fe200000018e4 */
[----:B------:R-:W-:Y:S07]  /*f2a0*/  LDSM.16.M88.4 R28, [R0+0x8000] ;  /* 0x00800000001c783b */ /* 0x000fee0000000200 */
[C---:B------:R-:W-:Y:S08]  /*f2b0*/  HMMA.16816.F32 R100, R4.reuse, R32, R60 ;  /* 0x000000200464723c */ /* 0x040ff0000000183c */
[----:B------:R-:W-:Y:S01]  /*f2c0*/  HMMA.16816.F32 R64, R4, R34, R56 ;  /* 0x000000220440723c */ /* 0x000fe20000001838 */
[----:B------:R-:W1:Y:S07]  /*f2d0*/  LDSM.16.M88.4 R4, [R2+0x5000] ;  /* 0x005000000204783b */ /* 0x000e6e0000000200 */
[----:B------:R-:W-:Y:S01]  /*f2e0*/  HMMA.16816.F32 R248, R16, R22, R248 ;  /* 0x0000001610f8723c */ /* 0x000fe200000018f8 */
[----:B------:R-:W3:Y:S04]  /*f2f0*/  LDSM.16.M88.4 R20, [R0+0x8800] ;  /* 0x008800000014783b */ /* 0x000ee80000000200 */
[----:B------:R4:W5:Y:S03]  /*f300*/  LDSM.16.M88.4 R16, [R0+0x8c00] ;  /* 0x008c00000010783b */ /* 0x0009660000000200 */
[C---:B--2---:R-:W-:Y:S08]  /*f310*/  HMMA.16816.F32 R60, R12.reuse, R8, R48 ;  /* 0x000000080c3c723c */ /* 0x044ff00000001830 */
[----:B------:R-:W-:Y:S01]  /*f320*/  HMMA.16816.F32 R56, R12, R10, R44 ;  /* 0x0000000a0c38723c */ /* 0x000fe2000000182c */
[----:B------:R2:W5:Y:S01]  /*f330*/  LDSM.16.M88.4 R8, [R2+0x4000] ;  /* 0x004000000208783b */ /* 0x0005620000000200 */
[----:B------:R-:W-:-:S06]  /*f340*/  DEPBAR.LE SB0, 0x0 ;  /* 0x000080000000791a */ /* 0x000fcc0000000000 */
[----:B------:R-:W-:Y:S01]  /*f350*/  HMMA.16816.F32 R52, R12, R40, R200 ;  /* 0x000000280c34723c */ /* 0x000fe200000018c8 */
[----:B----4-:R-:W-:-:S07]  /*f360*/  SHF.L.U32 R0, R213, 0x1, RZ ;  /* 0x00000001d5007819 */ /* 0x010fce00000006ff */
[----:B------:R-:W-:Y:S01]  /*f370*/  HMMA.16816.F32 R48, R12, R42, R248 ;  /* 0x0000002a0c30723c */ /* 0x000fe200000018f8 */
[----:B------:R-:W-:Y:S02]  /*f380*/  LOP3.LUT R239, R0, 0x6, RZ, 0xc0, !PT ;  /* 0x0000000600ef7812 */ /* 0x000fe400078ec0ff */
[----:B------:R-:W-:-:S03]  /*f390*/  IADD3 R0, PT, PT, R217, 0x40, RZ ;  /* 0x00000040d9007810 */ /* 0x000fc60007ffe0ff */
[----:B------:R4:W-:Y:S02]  /*f3a0*/  STL [R1+0x5c], R239 ;  /* 0x00005cef01007387 */ /* 0x0009e40000100800 */
[----:B------:R-:W-:Y:S01]  /*f3b0*/  HMMA.16816.F32 R44, R12, R36, R240 ;  /* 0x000000240c2c723c */ /* 0x000fe200000018f0 */
[----:B--2---:R-:W-:-:S07]  /*f3c0*/  VIADD R2, R217, 0x8 ;  /* 0x00000008d9027836 */ /* 0x004fce0000000000 */
[C---:B------:R-:W-:Y:S08]  /*f3d0*/  HMMA.16816.F32 R40, R12.reuse, R38, R228 ;  /* 0x000000260c28723c */ /* 0x040ff000000018e4 */
[C---:B------:R-:W-:Y:S08]  /*f3e0*/  HMMA.16816.F32 R36, R12.reuse, R32, R196 ;  /* 0x000000200c24723c */ /* 0x040ff000000018c4 */
[----:B------:R-:W-:Y:S08]  /*f3f0*/  HMMA.16816.F32 R12, R12, R34, R192 ;  /* 0x000000220c0c723c */ /* 0x000ff000000018c0 */
[C---:B-1----:R-:W-:Y:S08]  /*f400*/  HMMA.16816.F32 R196, R4.reuse, R30, R184 ;  /* 0x0000001e04c4723c */ /* 0x042ff000000018b8 */
[C---:B------:R-:W-:Y:S08]  /*f410*/  HMMA.16816.F32 R188, R4.reuse, R28, R188 ;  /* 0x0000001c04bc723c */ /* 0x040ff000000018bc */
[C---:B------:R-:W-:Y:S08]  /*f420*/  HMMA.16816.F32 R228, R4.reuse, R24, R180 ;  /* 0x0000001804e4723c */ /* 0x040ff000000018b4 */
[C---:B------:R-:W-:Y:S08]  /*f430*/  HMMA.16816.F32 R204, R4.reuse, R26, R176 ;  /* 0x0000001a04cc723c */ /* 0x040ff000000018b0 */
[C---:B---3--:R-:W-:Y:S08]  /*f440*/  HMMA.16816.F32 R192, R4.reuse, R20, R172 ;  /* 0x0000001404c0723c */ /* 0x048ff000000018ac */
[C---:B------:R-:W-:Y:S08]  /*f450*/  HMMA.16816.F32 R184, R4.reuse, R22, R104 ;  /* 0x0000001604b8723c */ /* 0x040ff00000001868 */
[C---:B-----5:R-:W-:Y:S08]  /*f460*/  HMMA.16816.F32 R200, R4.reuse, R16, R100 ;  /* 0x0000001004c8723c */ /* 0x060ff00000001864 */
[----:B------:R-:W-:Y:S01]  /*f470*/  HMMA.16816.F32 R232, R4, R18, R64 ;  /* 0x0000001204e8723c */ /* 0x000fe20000001840 */
[----:B------:R-:W-:-:S02]  /*f480*/  IMAD R4, R3, 0x40, R239 ;  /* 0x0000004003047824 */ /* 0x000fc400078e02ef */
[----:B------:R-:W-:Y:S02]  /*f490*/  VIADD R3, R217, 0x48 ;  /* 0x00000048d9037836 */ /* 0x000fe40000000000 */
[C---:B------:R-:W-:Y:S01]  /*f4a0*/  VIADD R7, R4.reuse, 0xffffff50 ;  /* 0xffffff5004077836 */ /* 0x040fe20000000000 */
[C---:B------:R-:W-:Y:S01]  /*f4b0*/  IADD3 R6, PT, PT, R4.reuse, -0xa8, RZ ;  /* 0xffffff5804067810 */ /* 0x040fe20007ffe0ff */
[C---:B------:R-:W-:Y:S01]  /*f4c0*/  VIADD R5, R4.reuse, 0xffffff60 ;  /* 0xffffff6004057836 */ /* 0x040fe20000000000 */
[C---:B------:R-:W-:Y:S08]  /*f4d0*/  HMMA.16816.F32 R176, R8.reuse, R30, R56 ;  /* 0x0000001e08b0723c */ /* 0x040ff00000001838 */
[----:B------:R-:W-:Y:S01]  /*f4e0*/  HMMA.16816.F32 R56, R8, R16, R36 ;  /* 0x000000100838723c */ /* 0x000fe20000001824 */
[----:B------:R-:W-:-:S02]  /*f4f0*/  IADD3 R17, PT, PT, R4, -0xc0, RZ ;  /* 0xffffff4004117810 */ /* 0x000fc40007ffe0ff */
[----:B------:R-:W-:Y:S02]  /*f500*/  IADD3 R16, PT, PT, R4, -0x90, RZ ;  /* 0xffffff7004107810 */ /* 0x000fe40007ffe0ff */
[-C--:B------:R-:W-:Y:S02]  /*f510*/  ISETP.GT.AND P0, PT, R217, R17.reuse, PT ;  /* 0x00000011d900720c */ /* 0x080fe40003f04270 */
[-C--:B------:R-:W-:Y:S01]  /*f520*/  ISETP.GT.AND P6, PT, R2, R17.reuse, PT ;  /* 0x000000110200720c */ /* 0x080fe20003fc4270 */
[----:B------:R-:W-:Y:S01]  /*f530*/  HMMA.16816.F32 R100, R8, R28, R60 ;  /* 0x0000001c0864723c */ /* 0x000fe2000000183c */
[----:B------:R-:W-:Y:S01]  /*f540*/  BAR.SYNC.DEFER_BLOCKING 0x0 ;  /* 0x0000000000007b1d */ /* 0x000fe20000010000 */
[----:B------:R-:W-:Y:S02]  /*f550*/  ISETP.GT.AND P5, PT, R0, R17, PT ;  /* 0x000000110000720c */ /* 0x000fe40003fa4270 */
[----:B------:R-:W-:-:S04]  /*f560*/  P2R R33, PR, RZ, 0x1 ;  /* 0x00000001ff217803 */ /* 0x000fc80000000000 */
[C---:B------:R-:W-:Y:S08]  /*f570*/  HMMA.16816.F32 R180, R8.reuse, R24, R52 ;  /* 0x0000001808b4723c */ /* 0x040ff00000001834 */
[C---:B------:R-:W-:Y:S08]  /*f580*/  HMMA.16816.F32 R172, R8.reuse, R26, R48 ;  /* 0x0000001a08ac723c */ /* 0x040ff00000001830 */
[C---:B------:R-:W-:Y:S08]  /*f590*/  HMMA.16816.F32 R104, R8.reuse, R20, R44 ;  /* 0x000000140868723c */ /* 0x040ff0000000182c */
[C---:B------:R-:W-:Y:S08]  /*f5a0*/  HMMA.16816.F32 R60, R8.reuse, R22, R40 ;  /* 0x00000016083c723c */ /* 0x040ff00000001828 */
[----:B------:R-:W-:Y:S01]  /*f5b0*/  HMMA.16816.F32 R64, R8, R18, R12 ;  /* 0x000000120840723c */ /* 0x000fe2000000180c */
[C---:B------:R-:W-:Y:S01]  /*f5c0*/  VIADD R15, R4.reuse, 0xffffff41 ;  /* 0xffffff41040f7836 */ /* 0x040fe20000000000 */
[C---:B------:R-:W-:Y:S01]  /*f5d0*/  IADD3 R14, PT, PT, R4.reuse, -0xb7, RZ ;  /* 0xffffff49040e7810 */ /* 0x040fe20007ffe0ff */
[C---:B------:R-:W-:Y:S01]  /*f5e0*/  VIADD R8, R4.reuse, 0xffffff48 ;  /* 0xffffff4804087836 */ /* 0x040fe20000000000 */
[C---:B------:R-:W-:Y:S01]  /*f5f0*/  IADD3 R11, PT, PT, R4.reuse, -0x9f, RZ ;  /* 0xffffff61040b7810 */ /* 0x040fe20007ffe0ff */
[----:B------:R-:W-:-:S02]  /*f600*/  VIADD R13, R4, 0xffffff51 ;  /* 0xffffff51040d7836 */ /* 0x000fc40000000000 */
[C---:B------:R-:W-:Y:S02]  /*f610*/  VIADD R12, R4.reuse, 0xffffff59 ;  /* 0xffffff59040c7836 */ /* 0x040fe40000000000 */
[C---:B------:R-:W-:Y:S02]  /*f620*/  VIADD R10, R4.reuse, 0xffffff68 ;  /* 0xffffff68040a7836 */ /* 0x040fe40000000000 */
[C---:B------:R-:W-:Y:S02]  /*f630*/  VIADD R19, R4.reuse, 0xffffff69 ;  /* 0xffffff6904137836 */ /* 0x040fe40000000000 */
[C---:B------:R-:W-:Y:S02]  /*f640*/  VIADD R18, R4.reuse, 0xffffff71 ;  /* 0xffffff7104127836 */ /* 0x040fe40000000000 */
[C---:B------:R-:W-:Y:S01]  /*f650*/  VIADD R9, R4.reuse, 0xffffff78 ;  /* 0xffffff7804097836 */ /* 0x040fe20000000000 */
[----:B------:R-:W-:Y:S01]  /*f660*/  IADD3 R4, PT, PT, R4, -0x87, RZ ;  /* 0xffffff7904047810 */ /* 0x000fe20007ffe0ff */
[----:B----4-:R-:W-:Y:S06]  /*f670*/  BRA.U !UP1, `(.L_x_549) ;  /* 0x0000000509307547 */ /* 0x010fec000b800000 */
[----:B------:R-:W2:Y:S04]  /*f680*/  LDL R252, [R1+0x18] ;  /* 0x0000180001fc7983 */ /* 0x000ea80000100800 */
[----:B------:R-:W3:Y:S01]  /*f690*/  LDL R239, [R1+0x14] ;  /* 0x0000140001ef7983 */ /* 0x000ee20000100800 */
[----:B------:R-:W-:Y:S01]  /*f6a0*/  USHF.L.U32 UR4, UR10, 0x6, URZ ;  /* 0x000000060a047899 */ /* 0x000fe200080006ff */
[----:B------:R-:W-:Y:S01]  /*f6b0*/  IMAD.U32 R20, RZ, RZ, UR31 ;  /* 0x0000001fff147e24 */ /* 0x000fe2000f8e00ff */
[----:B------:R-:W-:Y:S01]  /*f6c0*/  UIADD3 UR7, UPT, UPT, UR20, -0x4, URZ ;  /* 0xfffffffc14077890 */ /* 0x000fe2000fffe0ff */
[----:B------:R-:W-:Y:S01]  /*f6d0*/  IMAD.U32 R21, RZ, RZ, UR30 ;  /* 0x0000001eff157e24 */ /* 0x000fe2000f8e00ff */
[----:B------:R-:W-:Y:S02]  /*f6e0*/  USHF.L.U64.HI UR10, UR10, 0x6, UR11 ;  /* 0x000000060a0a7899 */ /* 0x000fe4000801020b */
[----:B------:R-:W-:Y:S01]  /*f6f0*/  IMAD.U32 R22, RZ, RZ, UR4 ;  /* 0x00000004ff167e24 */ /* 0x000fe2000f8e00ff */
[----:B------:R-:W-:-:S02]  /*f700*/  UIMAD.WIDE.U32 UR8, UR4, UR7, URZ ;  /* 0x00000007040872a5 */ /* 0x000fc4000f8e00ff */
[----:B------:R-:W-:Y:S01]  /*f710*/  UIMAD UR10, UR10, UR7, URZ ;  /* 0x000000070a0a72a4 */ /* 0x000fe2000f8e02ff */
[----:B------:R-:W-:Y:S01]  /*f720*/  @!P3 IMAD.WIDE.U32 R20, R22, UR7, R20 ;  /* 0x000000071614bc25 */ /* 0x000fe2000f8e0014 */
[----:B------:R-:W-:Y:S02]  /*f730*/  VOTEU.ALL UP0, P2 ;  /* 0x0000000000ff7886 */ /* 0x000fe40001000000 */
[----:B------:R-:W-:Y:S01]  /*f740*/  UIADD3 UR4, UPT, UPT, UR9, UR10, URZ ;  /* 0x0000000a09047290 */ /* 0x000fe2000fffe0ff */
[----:B------:R-:W-:Y:S01]  /*f750*/  IMAD.U32 R32, RZ, RZ, UR8 ;  /* 0x00000008ff207e24 */ /* 0x000fe2000f8e00ff */
[----:B------:R-:W-:Y:S02]  /*f760*/  @!P3 IADD3 R21, PT, PT, R21, UR10, RZ ;  /* 0x0000000a1515bc10 */ /* 0x000fe4000fffe0ff */
[----:B--2---:R-:W-:-:S04]  /*f770*/  @!P3 LEA R30, P0, R20, R252, 0x1 ;  /* 0x000000fc141eb211 */ /* 0x004fc800078008ff */
[----:B---3--:R-:W-:Y:S01]  /*f780*/  @!P3 LEA.HI.X R31, R20, R239, R21, 0x1, P0 ;  /* 0x000000ef141fb211 */ /* 0x008fe200000f0c15 */
[----:B------:R-:W-:Y:S02]  /*f790*/  IMAD.U32 R20, RZ, RZ, UR31 ;  /* 0x0000001fff147e24 */ /* 0x000fe4000f8e00ff */
[----:B------:R-:W-:Y:S02]  /*f7a0*/  IMAD.U32 R21, RZ, RZ, UR30 ;  /* 0x0000001eff157e24 */ /* 0x000fe4000f8e00ff */
[----:B------:R-:W-:-:S05]  /*f7b0*/  @!P2 IMAD.WIDE.U32 R20, R22, UR7, R20 ;  /* 0x000000071614ac25 */ /* 0x000fca000f8e0014 */
[----:B------:R-:W-:Y:S02]  /*f7c0*/  @!P2 IADD3 R21, PT, PT, R21, UR10, RZ ;  /* 0x0000000a1515ac10 */ /* 0x000fe4000fffe0ff */
[----:B------:R-:W-:-:S04]  /*f7d0*/  @!P2 LEA R28, P0, R20, R252, 0x1 ;  /* 0x000000fc141ca211 */ /* 0x000fc800078008ff */
[----:B------:R-:W-:Y:S01]  /*f7e0*/  @!P2 LEA.HI.X R29, R20, R239, R21, 0x1, P0 ;  /* 0x000000ef141da211 */ /* 0x000fe200000f0c15 */
[----:B------:R-:W-:Y:S02]  /*f7f0*/  IMAD.U32 R20, RZ, RZ, UR31 ;  /* 0x0000001fff147e24 */ /* 0x000fe4000f8e00ff */
[----:B------:R-:W-:Y:S02]  /*f800*/  IMAD.U32 R21, RZ, RZ, UR30 ;  /* 0x0000001eff157e24 */ /* 0x000fe4000f8e00ff */
[----:B------:R-:W-:-:S04]  /*f810*/  @!P1 IMAD.WIDE.U32 R20, R22, UR7, R20 ;  /* 0x0000000716149c25 */ /* 0x000fc8000f8e0014 */
[----:B------:R-:W-:Y:S01]  /*f820*/  IMAD.U32 R22, RZ, RZ, UR8 ;  /* 0x00000008ff167e24 */ /* 0x000fe2000f8e00ff */
[----:B------:R-:W-:Y:S02]  /*f830*/  @!P1 IADD3 R21, PT, PT, R21, UR10, RZ ;  /* 0x0000000a15159c10 */ /* 0x000fe4000fffe0ff */
[----:B------:R-:W-:-:S04]  /*f840*/  @!P1 LEA R26, P0, R20, R252, 0x1 ;  /* 0x000000fc141a9211 */ /* 0x000fc800078008ff */
[----:B------:R-:W-:Y:S01]  /*f850*/  @!P1 LEA.HI.X R27, R20, R239, R21, 0x1, P0 ;  /* 0x000000ef141b9211 */ /* 0x000fe200000f0c15 */
[----:B------:R-:W-:Y:S01]  /*f860*/  IMAD.U32 R20, RZ, RZ, UR8 ;  /* 0x00000008ff147e24 */ /* 0x000fe2000f8e00ff */
[----:B------:R-:W-:Y:S01]  /*f870*/  MOV R21, UR4 ;  /* 0x0000000400157c02 */ /* 0x000fe20008000f00 */
[----:B------:R-:W-:Y:S01]  /*f880*/  @!UP0 UIADD3 UR4, UPT, UPT, UR10, UR9, URZ ;  /* 0x000000090a048290 */ /* 0x000fe2000fffe0ff */
[----:B------:R-:W-:Y:S02]  /*f890*/  VOTEU.ALL UP0, P1 ;  /* 0x0000000000ff7886 */ /* 0x000fe40000800000 */
[----:B------:R-:W-:-:S03]  /*f8a0*/  @!P3 LEA R24, P0, R20, R252, 0x1 ;  /* 0x000000fc1418b211 */ /* 0x000fc600078008ff */
[----:B------:R-:W-:Y:S01]  /*f8b0*/  IMAD.U32 R20, RZ, RZ, UR4 ;  /* 0x00000004ff147e24 */ /* 0x000fe2000f8e00ff */
[CC--:B------:R-:W-:Y:S01]  /*f8c0*/  @!P3 LEA.HI.X R25, R22.reuse, R239.reuse, R21, 0x1, P0 ;  /* 0x000000ef1619b211 */ /* 0x0c0fe200000f0c15 */
[----:B------:R-:W-:Y:S01]  /*f8d0*/  IMAD.U32 R21, RZ, RZ, UR8 ;  /* 0x00000008ff157e24 */ /* 0x000fe2000f8e00ff */
[----:B------:R-:W-:Y:S01]  /*f8e0*/  @!P2 LEA R22, P0, R22, R252, 0x1 ;  /* 0x000000fc1616a211 */ /* 0x000fe200078008ff */
[----:B------:R-:W-:Y:S02]  /*f8f0*/  @!UP0 UIADD3 UR10, UPT, UPT, UR10, UR9, URZ ;  /* 0x000000090a0a8290 */ /* 0x000fe4000fffe0ff */
[----:B------:R-:W-:Y:S01]  /*f900*/  @!PT LDS RZ, [RZ] ;  /* 0x00000000fffff984 */ /* 0x000fe20000000800 */
[----:B------:R-:W-:Y:S01]  /*f910*/  @!PT LDS RZ, [RZ] ;  /* 0x00000000fffff984 */ /* 0x000fe20000000800 */
[----:B------:R-:W-:Y:S01]  /*f920*/  @!PT LDS RZ, [RZ] ;  /* 0x00000000fffff984 */ /* 0x000fe20000000800 */
[----:B------:R1:W-:Y:S01]  /*f930*/  @!P3 LDGSTS.E.BYPASS.LTC128B.128 [R216+0x6000], desc[UR26][R24.64] ;  /* 0x0600000018d8bfae */ /* 0x0003e2000b981a1a */
[----:B------:R-:W-:Y:S02]  /*f940*/  @!P2 LEA.HI.X R23, R21, R239, R20, 0x1, P0 ;  /* 0x000000ef1517a211 */ /* 0x000fe400000f0c14 */
[----:B------:R-:W-:Y:S01]  /*f950*/  MOV R20, UR8 ;  /* 0x0000000800147c02 */ /* 0x000fe20008000f00 */
[----:B------:R1:W-:Y:S01]  /*f960*/  @P3 STS.128 [R216+0x6000], RZ ;  /* 0x006000ffd8003388 */ /* 0x0003e20000000c00 */
[----:B------:R-:W-:-:S02]  /*f970*/  MOV R21, UR10 ;  /* 0x0000000a00157c02 */ /* 0x000fc40008000f00 */
[----:B------:R-:W-:Y:S01]  /*f980*/  @!P1 LEA R20, P0, R20, R252, 0x1 ;  /* 0x000000fc14149211 */ /* 0x000fe200078008ff */
        /* <DEDUP_REMOVED lines=26> */
[----:B------:R-:W0:Y:S02]  /*fb30*/  LDGDEPBAR ;  /* 0x00000000000079af */ /* 0x000e240000000000 */
.L_x_549:
[----:B------:R-:W2:Y:S01]  /*fb40*/  LDL.64 R244, [R1+0x68] ;  /* 0x0000680001f47983 */ /* 0x000ea20000100a00 */
[----:B------:R-:W-:Y:S02]  /*fb50*/  ISETP.GT.AND P0, PT, R3, R17, PT ;  /* 0x000000110300720c */ /* 0x000fe40003f04270 */
[----:B------:R-:W-:Y:S01]  /*fb60*/  ISETP.GT.AND P1, PT, R2, R8, PT ;  /* 0x000000080200720c */ /* 0x000fe20003f24270 */
[----:B------:R-:W3:Y:S01]  /*fb70*/  LDL.LU R55, [R1+0x40] ;  /* 0x0000400001377983 */ /* 0x000ee20000300800 */
[----:B------:R-:W-:Y:S02]  /*fb80*/  ISETP.NE.AND P3, PT, R33, RZ, PT ;  /* 0x000000ff2100720c */ /* 0x000fe40003f65270 */
[----:B-1----:R-:W-:Y:S01]  /*fb90*/  FSEL R21, R102, -INF , !P6 ;  /* 0xff80000066157808 */ /* 0x002fe20007000000 */
[----:B------:R-:W4:Y:S01]  /*fba0*/  LDL.64 R246, [R1+0x48] ;  /* 0x0000480001f67983 */ /* 0x000f220000100a00 */
[----:B------:R-:W-:Y:S02]  /*fbb0*/  ISETP.GT.AND P2, PT, R2, R15, PT ;  /* 0x0000000f0200720c */ /* 0x000fe40003f44270 */
[----:B------:R-:W-:Y:S01]  /*fbc0*/  FSEL R20, R188, -INF , !P5 ;  /* 0xff800000bc147808 */ /* 0x000fe20006800000 */
[----:B------:R-:W5:Y:S01]  /*fbd0*/  LDL.LU R239, [R1+0x3c] ;  /* 0x00003c0001ef7983 */ /* 0x000f620000300800 */
[----:B------:R-:W-:Y:S01]  /*fbe0*/  SHF.R.U32.HI R252, RZ, 0x5, R213 ;  /* 0x00000005fffc7819 */ /* 0x000fe200000116d5 */
[----:B------:R-:W-:-:S02]  /*fbf0*/  USHF.L.U32 UR7, UR6, 0x1, URZ ;  /* 0x0000000106077899 */ /* 0x000fc400080006ff */
[----:B------:R-:W5:Y:S01]  /*fc00*/  LDL.LU R242, [R1+0x38] ;  /* 0x0000380001f27983 */ /* 0x000f620000300800 */
[----:B------:R-:W1:Y:S03]  /*fc10*/  LDCU UR4, c[0x0][0x45c] ;  /* 0x00008b80ff0477ac */ /* 0x000e660008000800 */
[----:B------:R-:W2:Y:S04]  /*fc20*/  LDL.64 R250, [R1+0x50] ;  /* 0x0000500001fa7983 */ /* 0x000ea80000100a00 */
[----:B------:R-:W4:Y:S04]  /*fc30*/  LDL.64 R240, [R1+0x60] ;  /* 0x0000600001f07983 */ /* 0x000f280000100a00 */
[----:B------:R-:W5:Y:S01]  /*fc40*/  LDL.64 R248, [R1+0x70] ;  /* 0x0000700001f87983 */ /* 0x000f620000100a00 */
[----:B------:R-:W-:-:S02]  /*fc50*/  FSEL R23, R190, -INF , !P0 ;  /* 0xff800000be177808 */ /* 0x000fc40004000000 */
[C---:B------:R-:W-:Y:S02]  /*fc60*/  ISETP.GT.AND P0, PT, R2.reuse, R6, PT ;  /* 0x000000060200720c */ /* 0x040fe40003f04270 */
[----:B------:R-:W-:Y:S02]  /*fc70*/  ISETP.GT.AND P6, PT, R2, R7, PT ;  /* 0x000000070200720c */ /* 0x000fe40003fc4270 */
[----:B------:R-:W-:Y:S02]  /*fc80*/  FSEL R35, R174, -INF , !P0 ;  /* 0xff800000ae237808 */ /* 0x000fe40004000000 */
[----:B------:R-:W-:Y:S02]  /*fc90*/  FSEL R27, R178, -INF , !P1 ;  /* 0xff800000b21b7808 */ /* 0x000fe40004800000 */
[C---:B------:R-:W-:Y:S02]  /*fca0*/  ISETP.GT.AND P0, PT, R2.reuse, R16, PT ;  /* 0x000000100200720c */ /* 0x040fe40003f04270 */
[----:B------:R-:W-:-:S02]  /*fcb0*/  ISETP.GT.AND P1, PT, R2, R5, PT ;  /* 0x000000050200720c */ /* 0x000fc40003f24270 */
[----:B------:R-:W-:Y:S02]  /*fcc0*/  FSEL R22, R100, -INF , !P3 ;  /* 0xff80000064167808 */ /* 0x000fe40005800000 */
[C---:B------:R-:W-:Y:S02]  /*fcd0*/  ISETP.GT.AND P5, PT, R2.reuse, R13, PT ;  /* 0x0000000d0200720c */ /* 0x040fe40003fa4270 */
[----:B------:R-:W-:Y:S02]  /*fce0*/  ISETP.GT.AND P3, PT, R2, R14, PT ;  /* 0x0000000e0200720c */ /* 0x000fe40003f64270 */
[----:B------:R-:W-:Y:S02]  /*fcf0*/  FSEL R31, R182, -INF , !P6 ;  /* 0xff800000b61f7808 */ /* 0x000fe40007000000 */
[----:B------:R-:W-:Y:S02]  /*fd00*/  FSEL R45, R58, -INF , !P0 ;  /* 0xff8000003a2d7808 */ /* 0x000fe40004000000 */
[----:B------:R-:W-:-:S02]  /*fd10*/  FSEL R24, R103, -INF , !P2 ;  /* 0xff80000067187808 */ /* 0x000fc40005000000 */
[----:B------:R-:W-:Y:S02]  /*fd20*/  ISETP.GT.AND P6, PT, R2, R10, PT ;  /* 0x0000000a0200720c */ /* 0x000fe40003fc4270 */
[----:B------:R-:W-:Y:S02]  /*fd30*/  FSEL R39, R106, -INF , !P1 ;  /* 0xff8000006a277808 */ /* 0x000fe40004800000 */
[----:B------:R-:W-:Y:S02]  /*fd40*/  ISETP.GT.AND P0, PT, R0, R14, PT ;  /* 0x0000000e0000720c */ /* 0x000fe40003f04270 */
[C---:B------:R-:W-:Y:S02]  /*fd50*/  ISETP.GT.AND P2, PT, R2.reuse, R12, PT ;  /* 0x0000000c0200720c */ /* 0x040fe40003f44270 */
[----:B------:R-:W-:Y:S02]  /*fd60*/  FSEL R32, R183, -INF , !P5 ;  /* 0xff800000b7207808 */ /* 0x000fe40006800000 */
        /* <DEDUP_REMOVED lines=10> */
[----:B------:R-:W-:Y:S02]  /*fe10*/  ISETP.GT.AND P2, PT, R2, R18, PT ;  /* 0x000000120200720c */ /* 0x000fe40003f44270 */
[----:B------:R-:W-:Y:S02]  /*fe20*/  FSEL R44, R63, -INF , !P5 ;  /* 0xff8000003f2c7808 */ /* 0x000fe40006800000 */
[----:B------:R-:W-:-:S02]  /*fe30*/  ISETP.GT.AND P1, PT, R0, R13, PT ;  /* 0x0000000d0000720c */ /* 0x000fc40003f24270 */
[----:B------:R-:W-:Y:S02]  /*fe40*/  FSEL R40, R107, -INF , !P3 ;  /* 0xff8000006b287808 */ /* 0x000fe40005800000 */
[----:B------:R-:W-:Y:S02]  /*fe50*/  ISETP.GT.AND P5, PT, R0, R8, PT ;  /* 0x000000080000720c */ /* 0x000fe40003fa4270 */
[----:B------:R-:W-:Y:S02]  /*fe60*/  ISETP.GT.AND P3, PT, R2, R4, PT ;  /* 0x000000040200720c */ /* 0x000fe40003f64270 */
[----:B------:R-:W-:Y:S02]  /*fe70*/  FSEL R2, R189, -INF , !P6 ;  /* 0xff800000bd027808 */ /* 0x000fe40007000000 */
[----:B------:R-:W-:Y:S02]  /*fe80*/  FSEL R37, R192, -INF , !P0 ;  /* 0xff800000c0257808 */ /* 0x000fe40004000000 */
[----:B------:R-:W-:Y:S01]  /*fe90*/  FSEL R47, R59, -INF , !P2 ;  /* 0xff8000003b2f7808 */ /* 0x000fe20005000000 */
[----:B------:R-:W5:Y:S01]  /*fea0*/  LDL.LU R192, [R1] ;  /* 0x0000000001c07983 */ /* 0x000f620000300800 */
[----:B------:R-:W-:-:S02]  /*feb0*/  ISETP.GT.AND P6, PT, R0, R6, PT ;  /* 0x000000060000720c */ /* 0x000fc40003fc4270 */
[----:B------:R-:W-:Y:S02]  /*fec0*/  FSEL R30, R229, -INF , !P1 ;  /* 0xff800000e51e7808 */ /* 0x000fe40004800000 */
[----:B------:R-:W-:Y:S02]  /*fed0*/  ISETP.GT.AND P2, PT, R0, R7, PT ;  /* 0x000000070000720c */ /* 0x000fe40003f44270 */
[----:B------:R-:W-:Y:S02]  /*fee0*/  FSEL R25, R196, -INF , !P5 ;  /* 0xff800000c4197808 */ /* 0x000fe40006800000 */
[C---:B------:R-:W-:Y:S02]  /*fef0*/  ISETP.GT.AND P1, PT, R0.reuse, R10, PT ;  /* 0x0000000a0000720c */ /* 0x040fe40003f24270 */
[----:B------:R-:W-:Y:S02]  /*ff00*/  ISETP.GT.AND P5, PT, R0, R12, PT ;  /* 0x0000000c0000720c */ /* 0x000fe40003fa4270 */
[----:B------:R-:W-:-:S02]  /*ff10*/  FSEL R33, R204, -INF , !P6 ;  /* 0xff800000cc217808 */ /* 0x000fc40007000000 */
[----:B------:R-:W-:Y:S02]  /*ff20*/  FSEL R29, R228, -INF , !P2 ;  /* 0xff800000e41d7808 */ /* 0x000fe40005000000 */
[----:B------:R-:W-:Y:S02]  /*ff30*/  ISETP.GT.AND P6, PT, R0, R19, PT ;  /* 0x000000130000720c */ /* 0x000fe40003fc4270 */
[----:B------:R-:W-:Y:S02]  /*ff40*/  FSEL R41, R184, -INF , !P1 ;  /* 0xff800000b8297808 */ /* 0x000fe40004800000 */
[C---:B------:R-:W-:Y:S02]  /*ff50*/  ISETP.GT.AND P2, PT, R0.reuse, R11, PT ;  /* 0x0000000b0000720c */ /* 0x040fe40003f44270 */
[----:B------:R-:W-:Y:S02]  /*ff60*/  FSEL R34, R205, -INF , !P5 ;  /* 0xff800000cd227808 */ /* 0x000fe40006800000 */
[----:B------:R-:W-:-:S02]  /*ff70*/  ISETP.GT.AND P0, PT, R0, R18, PT ;  /* 0x000000120000720c */ /* 0x000fc40003f04270 */
[C---:B------:R-:W-:Y:S02]  /*ff80*/  ISETP.GT.AND P1, PT, R0.reuse, R4, PT ;  /* 0x000000040000720c */ /* 0x040fe40003f24270 */
[----:B------:R-:W-:Y:S02]  /*ff90*/  ISETP.GT.AND P5, PT, R0, R16, PT ;  /* 0x000000100000720c */ /* 0x000fe40003fa4270 */
[----:B------:R-:W-:Y:S02]  /*ffa0*/  FSEL R43, R185, -INF , !P6 ;  /* 0xff800000b92b7808 */ /* 0x000fe40007000000 */
[----:B------:R-:W-:Y:S02]  /*ffb0*/  FSEL R38, R193, -INF , !P2 ;  /* 0xff800000c1267808 */ /* 0x000fe40005000000 */
[----:B------:R-:W-:Y:S02]  /*ffc0*/  ISETP.GE.AND P6, PT, R17, R218, PT ;  /* 0x000000da1100720c */ /* 0x000fe40003fc6270 */
[----:B------:R-:W-:-:S02]  /*ffd0*/  FSEL R48, R201, -INF , !P0 ;  /* 0xff800000c9307808 */ /* 0x000fc40004000000 */
[----:B------:R-:W-:Y:S02]  /*ffe0*/  FSEL R54, R233, -INF , !P1 ;  /* 0xff800000e9367808 */ /* 0x000fe40004800000 */
[----:B------:R-:W-:Y:S02]  /*fff0*/  ISETP.GT.AND P2, PT, R0, R9, PT ;  /* 0x000000090000720c */ /* 0x000fe40003f44270 */
[----:B------:R-:W-:Y:S02]  /*10000*/  FSEL R46, R200, -INF , !P5 ;  /* 0xff800000c82e7808 */ /* 0x000fe40006800000 */
[----:B------:R-:W-:Y:S02]  /*10010*/  ISETP.GT.AND P0, PT, R217, R15, PT ;  /* 0x0000000fd900720c */ /* 0x000fe40003f04270 */
[C---:B------:R-:W-:Y:S02]  /*10020*/  ISETP.GE.AND P1, PT, R17.reuse, R223, PT ;  /* 0x000000df1100720c */ /* 0x040fe40003f26270 */
[----:B------:R-:W-:-:S02]  /*10030*/  ISETP.GE.AND P5, PT, R17, R224, PT ;  /* 0x000000e01100720c */ /* 0x000fc40003fa6270 */
[----:B------:R-:W-:Y:S02]  /*10040*/  FSEL R52, R67, -INF , !P3 ;  /* 0xff80000043347808 */ /* 0x000fe40005800000 */
[----:B------:R-:W-:Y:S02]  /*10050*/  ISETP.GE.AND P3, PT, R15, R224, PT ;  /* 0x000000e00f00720c */ /* 0x000fe40003f66270 */
[----:B------:R-:W-:Y:S02]  /*10060*/  FSEL R178, R22, -INF , !P6 ;  /* 0xff80000016b27808 */ /* 0x000fe40007000000 */
[----:B------:R-:W-:Y:S02]  /*10070*/  FSEL R51, R232, -INF , !P2 ;  /* 0xff800000e8337808 */ /* 0x000fe40005000000 */
[----:B------:R-:W-:Y:S02]  /*10080*/  FSEL R0, R101, -INF , !P0 ;  /* 0xff80000065007808 */ /* 0x000fe40004000000 */
[----:B------:R-:W-:-:S02]  /*10090*/  ISETP.GE.AND P6, PT, R15, R219, PT ;  /* 0x000000db0f00720c */ /* 0x000fc40003fc6270 */
[----:B------:R-:W-:Y:S02]  /*100a0*/  FSEL R50, R23, -INF , !P1 ;  /* 0xff80000017327808 */ /* 0x000fe40004800000 */
[----:B------:R-:W-:Y:S02]  /*100b0*/  ISETP.GE.AND P2, PT, R17, R219, PT ;  /* 0x000000db1100720c */ /* 0x000fe40003f46270 */
[----:B------:R-:W-:Y:S02]  /*100c0*/  ISETP.GE.AND P0, PT, R15, R218, PT ;  /* 0x000000da0f00720c */ /* 0x000fe40003f06270 */
[----:B------:R-:W-:Y:S02]  /*100d0*/  FSEL R182, R21, -INF , !P5 ;  /* 0xff80000015b67808 */ /* 0x000fe40006800000 */
[----:B------:R-:W-:Y:S02]  /*100e0*/  ISETP.GT.AND P1, PT, R217, R8, PT ;  /* 0x00000008d900720c */ /* 0x000fe40003f24270 */
[----:B------:R-:W-:-:S02]  /*100f0*/  ISETP.GT.AND P5, PT, R3, R15, PT ;  /* 0x0000000f0300720c */ /* 0x000fc40003fa4270 */
[----:B------:R-:W-:Y:S02]  /*10100*/  FSEL R22, R24, -INF , !P3 ;  /* 0xff80000018167808 */ /* 0x000fe40005800000 */
[----:B------:R-:W-:Y:S02]  /*10110*/  ISETP.GE.AND P3, PT, R8, R224, PT ;  /* 0x000000e00800720c */ /* 0x000fe40003f66270 */
[----:B------:R-:W-:Y:S02]  /*10120*/  FSEL R24, R2, -INF , !P6 ;  /* 0xff80000002187808 */ /* 0x000fe40007000000 */
[----:B------:R-:W-:Y:S02]  /*10130*/  FSEL R183, R20, -INF , !P2 ;  /* 0xff80000014b77808 */ /* 0x000fe40005000000 */
[----:B------:R-:W-:Y:S02]  /*10140*/  FSEL R21, R0, -INF , !P0 ;  /* 0xff80000000157808 */ /* 0x000fe40004000000 */
[----:B------:R-:W-:-:S02]  /*10150*/  ISETP.GT.AND P6, PT, R217, R14, PT ;  /* 0x0000000ed900720c */ /* 0x000fc40003fc4270 */
[----:B------:R-:W-:Y:S02]  /*10160*/  FSEL R2, R176, -INF , !P1 ;  /* 0xff800000b0027808 */ /* 0x000fe40004800000 */
[----:B------:R-:W-:Y:S02]  /*10170*/  ISETP.GE.AND P2, PT, R15, R223, PT ;  /* 0x000000df0f00720c */ /* 0x000fe40003f46270 */
[----:B------:R-:W-:Y:S02]  /*10180*/  FSEL R17, R191, -INF , !P5 ;  /* 0xff800000bf117808 */ /* 0x000fe40006800000 */
[C---:B------:R-:W-:Y:S02]  /*10190*/  ISETP.GE.AND P0, PT, R8.reuse, R218, PT ;  /* 0x000000da0800720c */ /* 0x040fe40003f06270 */
[----:B------:R-:W-:Y:S02]  /*101a0*/  ISETP.GE.AND P1, PT, R8, R219, PT ;  /* 0x000000db0800720c */ /* 0x000fe40003f26270 */
[----:B------:R-:W-:-:S02]  /*101b0*/  FSEL R23, R27, -INF , !P3 ;  /* 0xff8000001b177808 */ /* 0x000fc40005800000 */
[C---:B------:R-:W-:Y:S02]  /*101c0*/  ISETP.GT.AND P3, PT, R3.reuse, R14, PT ;  /* 0x0000000e0300720c */ /* 0x040fe40003f64270 */
[----:B------:R-:W-:Y:S02]  /*101d0*/  ISETP.GT.AND P5, PT, R3, R8, PT ;  /* 0x000000080300720c */ /* 0x000fe40003fa4270 */
[----:B------:R-:W-:Y:S02]  /*101e0*/  FSEL R0, R177, -INF , !P6 ;  /* 0xff800000b1007808 */ /* 0x000fe40007000000 */
[----:B------:R-:W-:Y:S02]  /*101f0*/  FSEL R177, R17, -INF , !P2 ;  /* 0xff80000011b17808 */ /* 0x000fe40005000000 */
[----:B------:R-:W-:Y:S02]  /*10200*/  FSEL R20, R2, -INF , !P0 ;  /* 0xff80000002147808 */ /* 0x000fe40004000000 */
[----:B------:R-:W-:-:S02]  /*10210*/  FSEL R25, R25, -INF , !P1 ;  /* 0xff80000019197808 */ /* 0x000fc40004800000 */
[C---:B------:R-:W-:Y:S02]  /*10220*/  ISETP.GE.AND P2, PT, R14.reuse, R218, PT ;  /* 0x000000da0e00720c */ /* 0x040fe40003f46270 */
[C---:B------:R-:W-:Y:S02]  /*10230*/  ISETP.GE.AND P0, PT, R14.reuse, R224, PT ;  /* 0x000000e00e00720c */ /* 0x040fe40003f06270 */
[C---:B------:R-:W-:Y:S02]  /*10240*/  ISETP.GE.AND P6, PT, R14.reuse, R219, PT ;  /* 0x000000db0e00720c */ /* 0x040fe40003fc6270 */
[----:B------:R-:W-:Y:S02]  /*10250*/  ISETP.GE.AND P1, PT, R14, R223, PT ;  /* 0x000000df0e00720c */ /* 0x000fe40003f26270 */
        /* <DEDUP_REMOVED lines=8> */
[----:B------:R-:W-:Y:S02]  /*102e0*/  FSEL R17, R0, -INF , !P2 ;  /* 0xff80000000117808 */ /* 0x000fe40005000000 */
[----:B------:R-:W-:Y:S02]  /*102f0*/  ISETP.GE.AND P2, PT, R7, R218, PT ;  /* 0x000000da0700720c */ /* 0x000fe40003f46270 */
[----:B------:R-:W-:Y:S02]  /*10300*/  ISETP.GT.AND P5, PT, R3, R7, PT ;  /* 0x000000070300720c */ /* 0x000fe40003fa4270 */
        /* <DEDUP_REMOVED lines=9> */
[----:B------:R-:W-:Y:S02]  /*103a0*/  ISETP.GE.AND P2, PT, R13, R224, PT ;  /* 0x000000e00d00720c */ /* 0x000fe40003f46270 */
[----:B------:R-:W-:Y:S02]  /*103b0*/  FSEL R0, R181, -INF , !P6 ;  /* 0xff800000b5007808 */ /* 0x000fe40007000000 */
[----:B------:R-:W-:Y:S02]  /*103c0*/  ISETP.GE.AND P1, PT, R13, R218, PT ;  /* 0x000000da0d00720c */ /* 0x000fe40003f26270 */
[----:B------:R-:W-:Y:S02]  /*103d0*/  FSEL R7, R231, -INF , !P0 ;  /* 0xff800000e7077808 */ /* 0x000fe40004000000 */
[----:B------:R-:W-:Y:S02]  /*103e0*/  ISETP.GT.AND P0, PT, R217, R6, PT ;  /* 0x00000006d900720c */ /* 0x000fe40003f04270 */
[----:B------:R-:W-:-:S02]  /*103f0*/  ISETP.GE.AND P6, PT, R13, R219, PT ;  /* 0x000000db0d00720c */ /* 0x000fc40003fc6270 */
[----:B------:R-:W-:Y:S02]  /*10400*/  FSEL R176, R8, -INF , !P5 ;  /* 0xff80000008b07808 */ /* 0x000fe40006800000 */
[----:B------:R-:W-:Y:S02]  /*10410*/  FSEL R67, R32, -INF , !P2 ;  /* 0xff80000020437808 */ /* 0x000fe40005000000 */
[----:B------:R-:W-:Y:S02]  /*10420*/  FSEL R59, R0, -INF , !P1 ;  /* 0xff800000003b7808 */ /* 0x000fe40004800000 */
[C---:B------:R-:W-:Y:S02]  /*10430*/  ISETP.GE.AND P2, PT, R6.reuse, R224, PT ;  /* 0x000000e00600720c */ /* 0x040fe40003f46270 */
[----:B------:R-:W-:Y:S02]  /*10440*/  ISETP.GT.AND P5, PT, R3, R6, PT ;  /* 0x000000060300720c */ /* 0x000fe40003fa4270 */
[----:B------:R-:W-:-:S02]  /*10450*/  ISETP.GE.AND P1, PT, R6, R218, PT ;  /* 0x000000da0600720c */ /* 0x000fc40003f26270 */
[----:B------:R-:W-:Y:S02]  /*10460*/  FSEL R2, R172, -INF , !P0 ;  /* 0xff800000ac027808 */ /* 0x000fe40004000000 */
[----:B------:R-:W-:Y:S02]  /*10470*/  FSEL R175, R29, -INF , !P3 ;  /* 0xff8000001daf7808 */ /* 0x000fe40005800000 */
[----:B------:R-:W-:Y:S02]  /*10480*/  FSEL R174, R30, -INF , !P6 ;  /* 0xff8000001eae7808 */ /* 0x000fe40007000000 */
[----:B------:R-:W-:Y:S02]  /*10490*/  ISETP.GE.AND P3, PT, R13, R223, PT ;  /* 0x000000df0d00720c */ /* 0x000fe40003f66270 */
[----:B------:R-:W-:Y:S02]  /*104a0*/  ISETP.GT.AND P6, PT, R217, R12, PT ;  /* 0x0000000cd900720c */ /* 0x000fe40003fc4270 */
[----:B------:R-:W-:-:S02]  /*104b0*/  FSEL R8, R206, -INF , !P5 ;  /* 0xff800000ce087808 */ /* 0x000fc40006800000 */
[----:B------:R-:W-:Y:S02]  /*104c0*/  FSEL R63, R35, -INF , !P2 ;  /* 0xff800000233f7808 */ /* 0x000fe40005000000 */
[----:B------:R-:W-:Y:S02]  /*104d0*/  ISETP.GE.AND P5, PT, R6, R223, PT ;  /* 0x000000df0600720c */ /* 0x000fe40003fa6270 */
[----:B------:R-:W-:Y:S02]  /*104e0*/  FSEL R58, R2, -INF , !P1 ;  /* 0xff800000023a7808 */ /* 0x000fe40004800000 */
[----:B------:R-:W-:Y:S01]  /*104f0*/  ISETP.GT.AND P2, PT, R3, R12, PT ;  /* 0x0000000c0300720c */ /* 0x000fe20003f44270 */
[----:B--2---:R-:W-:Y:S02]  /*10500*/  IMAD.MOV.U32 R180, RZ, RZ, R250 ;  /* 0x000000ffffb47224 */ /* 0x004fe400078e00fa */
[----:B------:R-:W2:Y:S01]  /*10510*/  S2R R250, SR_CTAID.X ;  /* 0x0000000000fa7919 */ /* 0x000ea20000002500 */
[----:B------:R-:W-:-:S02]  /*10520*/  ISETP.GE.AND P1, PT, R12, R224, PT ;  /* 0x000000e00c00720c */ /* 0x000fc40003f26270 */
[----:B------:R-:W-:Y:S02]  /*10530*/  FSEL R0, R173, -INF , !P6 ;  /* 0xff800000ad007808 */ /* 0x000fe40007000000 */
[----:B------:R-:W-:Y:S02]  /*10540*/  FSEL R197, R7, -INF , !P3 ;  /* 0xff80000007c57808 */ /* 0x000fe40005800000 */
[C---:B------:R-:W-:Y:S02]  /*10550*/  ISETP.GE.AND P3, PT, R12.reuse, R218, PT ;  /* 0x000000da0c00720c */ /* 0x040fe40003f66270 */
[----:B------:R-:W-:Y:S02]  /*10560*/  ISETP.GE.AND P6, PT, R12, R219, PT ;  /* 0x000000db0c00720c */ /* 0x000fe40003fc6270 */
[----:B------:R-:W-:Y:S02]  /*10570*/  FSEL R7, R207, -INF , !P2 ;  /* 0xff800000cf077808 */ /* 0x000fe40005000000 */
[----:B------:R-:W-:-:S02]  /*10580*/  FSEL R107, R8, -INF , !P5 ;  /* 0xff800000086b7808 */ /* 0x000fc40006800000 */
[-C--:B------:R-:W-:Y:S02]  /*10590*/  ISETP.GT.AND P2, PT, R217, R5.reuse, PT ;  /* 0x00000005d900720c */ /* 0x080fe40003f44270 */
[----:B------:R-:W-:Y:S02]  /*105a0*/  FSEL R172, R36, -INF , !P1 ;  /* 0xff80000024ac7808 */ /* 0x000fe40004800000 */
[----:B------:R-:W-:Y:S01]  /*105b0*/  ISETP.GT.AND P5, PT, R3, R5, PT ;  /* 0x000000050300720c */ /* 0x000fe20003fa4270 */
[----:B---3--:R-:W-:Y:S01]  /*105c0*/  IMAD.MOV.U32 R243, RZ, RZ, R55 ;  /* 0x000000fffff37224 */ /* 0x008fe200078e0037 */
[----:B------:R-:W-:Y:S02]  /*105d0*/  ISETP.GE.AND P1, PT, R5, R224, PT ;  /* 0x000000e00500720c */ /* 0x000fe40003f26270 */
        /* <DEDUP_REMOVED lines=8> */
[----:B------:R-:W-:Y:S02]  /*10660*/  ISETP.GE.AND P5, PT, R5, R223, PT ;  /* 0x000000df0500720c */ /* 0x000fe40003fa6270 */
[----:B------:R-:W-:Y:S02]  /*10670*/  FSEL R185, R39, -INF , !P1 ;  /* 0xff80000027b97808 */ /* 0x000fe40004800000 */
[----:B------:R-:W-:Y:S02]  /*10680*/  ISETP.GT.AND P1, PT, R3, R11, PT ;  /* 0x0000000b0300720c */ /* 0x000fe40003f24270 */
[----:B------:R-:W-:Y:S02]  /*10690*/  FSEL R106, R33, -INF , !P0 ;  /* 0xff800000216a7808 */ /* 0x000fe40004000000 */
[----:B------:R-:W-:Y:S02]  /*106a0*/  ISETP.GE.AND P0, PT, R12, R223, PT ;  /* 0x000000df0c00720c */ /* 0x000fe40003f06270 */
[----:B------:R-:W-:-:S02]  /*106b0*/  FSEL R2, R105, -INF , !P6 ;  /* 0xff80000069027808 */ /* 0x000fc40007000000 */
[----:B------:R-:W-:Y:S02]  /*106c0*/  FSEL R105, R0, -INF , !P3 ;  /* 0xff80000000697808 */ /* 0x000fe40005800000 */
[----:B------:R-:W-:Y:S02]  /*106d0*/  FSEL R189, R37, -INF , !P2 ;  /* 0xff80000025bd7808 */ /* 0x000fe40005000000 */
[----:B------:R-:W-:Y:S02]  /*106e0*/  FSEL R229, R6, -INF , !P5 ;  /* 0xff80000006e57808 */ /* 0x000fe40006800000 */
[C---:B------:R-:W-:Y:S02]  /*106f0*/  ISETP.GE.AND P3, PT, R11.reuse, R224, PT ;  /* 0x000000e00b00720c */ /* 0x040fe40003f66270 */
[----:B------:R-:W-:Y:S02]  /*10700*/  ISETP.GE.AND P2, PT, R11, R223, PT ;  /* 0x000000df0b00720c */ /* 0x000fe40003f46270 */
[----:B------:R-:W-:-:S02]  /*10710*/  FSEL R0, R195, -INF , !P1 ;  /* 0xff800000c3007808 */ /* 0x000fc40004800000 */
[----:B------:R-:W-:Y:S01]  /*10720*/  ISETP.GT.AND P5, PT, R3, R10, PT ;  /* 0x0000000a0300720c */ /* 0x000fe20003fa4270 */
[----:B--2---:R-:W-:Y:S01]  /*10730*/  IMAD R250, R250, 0x8, R252 ;  /* 0x00000008fafa7824 */ /* 0x004fe200078e02fc */
[----:B------:R-:W-:Y:S02]  /*10740*/  FSEL R193, R7, -INF , !P0 ;  /* 0xff80000007c17808 */ /* 0x000fe40004000000 */
[C---:B------:R-:W-:Y:S02]  /*10750*/  ISETP.GE.AND P0, PT, R11.reuse, R218, PT ;  /* 0x000000da0b00720c */ /* 0x040fe40003f06270 */
[----:B------:R-:W-:Y:S02]  /*10760*/  ISETP.GE.AND P6, PT, R11, R219, PT ;  /* 0x000000db0b00720c */ /* 0x000fe40003fc6270 */
[----:B------:R-:W-:Y:S02]  /*10770*/  ISETP.GT.AND P1, PT, R217, R10, PT ;  /* 0x0000000ad900720c */ /* 0x000fe40003f24270 */
[----:B------:R-:W-:-:S02]  /*10780*/  FSEL R184, R40, -INF , !P3 ;  /* 0xff80000028b87808 */ /* 0x000fc40005800000 */
[----:B------:R-:W-:Y:S02]  /*10790*/  FSEL R6, R186, -INF , !P5 ;  /* 0xff800000ba067808 */ /* 0x000fe40006800000 */
[----:B------:R-:W-:Y:S01]  /*107a0*/  FSEL R196, R0, -INF , !P2 ;  /* 0xff80000000c47808 */ /* 0x000fe20005000000 */
[----:B------:R-:W-:Y:S01]  /*107b0*/  VIADD R250, R250, 0x4 ;  /* 0x00000004fafa7836 */ /* 0x000fe20000000000 */
[C---:B------:R-:W-:Y:S02]  /*107c0*/  ISETP.GE.AND P3, PT, R10.reuse, R224, PT ;  /* 0x000000e00a00720c */ /* 0x040fe40003f66270 */
[----:B------:R-:W-:Y:S02]  /*107d0*/  ISETP.GE.AND P5, PT, R10, R223, PT ;  /* 0x000000df0a00720c */ /* 0x000fe40003fa6270 */
[----:B----4-:R-:W-:Y:S02]  /*107e0*/  LOP3.LUT R0, R227, UR7, R241, 0x96, !PT ;  /* 0x00000007e3007c12 */ /* 0x010fe4000f8e96f1 */
[----:B------:R-:W-:-:S02]  /*107f0*/  FSEL R173, R2, -INF , !P0 ;  /* 0xff80000002ad7808 */ /* 0x000fc40004000000 */
[----:B------:R-:W-:Y:S01]  /*10800*/  FSEL R188, R38, -INF , !P6 ;  /* 0xff80000026bc7808 */ /* 0x000fe20007000000 */
[----:B------:R-:W-:Y:S01]  /*10810*/  IMAD.MOV.U32 R181, RZ, RZ, R251 ;  /* 0x000000ffffb57224 */ /* 0x000fe200078e00fb */
[----:B------:R-:W-:Y:S02]  /*10820*/  ISETP.GT.AND P6, PT, R217, R19, PT ;  /* 0x00000013d900720c */ /* 0x000fe40003fc4270 */
[----:B------:R-:W-:Y:S01]  /*10830*/  FSEL R2, R60, -INF , !P1 ;  /* 0xff8000003c027808 */ /* 0x000fe20004800000 */
[----:B------:R-:W-:Y:S01]  /*10840*/  IMAD.WIDE.U32 R250, R250, -0x326172a9, RZ ;  /* 0xcd9e8d57fafa7825 */ /* 0x000fe200078e00ff */
[C---:B------:R-:W-:Y:S02]  /*10850*/  ISETP.GE.AND P0, PT, R10.reuse, R218, PT ;  /* 0x000000da0a00720c */ /* 0x040fe40003f06270 */
[----:B------:R-:W-:Y:S02]  /*10860*/  ISETP.GE.AND P1, PT, R10, R219, PT ;  /* 0x000000db0a00720c */ /* 0x000fe40003f26270 */
[----:B------:R-:W-:-:S02]  /*10870*/  FSEL R205, R42, -INF , !P3 ;  /* 0xff8000002acd7808 */ /* 0x000fc40005800000 */
[----:B------:R-:W-:Y:S01]  /*10880*/  FSEL R190, R6, -INF , !P5 ;  /* 0xff80000006be7808 */ /* 0x000fe20006800000 */
[----:B------:R-:W-:Y:S01]  /*10890*/  IMAD.WIDE.U32 R6, R0, -0x326172a9, RZ ;  /* 0xcd9e8d5700067825 */ /* 0x000fe200078e00ff */
[----:B------:R-:W-:Y:S02]  /*108a0*/  ISETP.GT.AND P3, PT, R3, R19, PT ;  /* 0x000000130300720c */ /* 0x000fe40003f64270 */
[----:B------:R-:W-:Y:S02]  /*108b0*/  FSEL R5, R61, -INF , !P6 ;  /* 0xff8000003d057808 */ /* 0x000fe40007000000 */
[----:B------:R-:W-:Y:S02]  /*108c0*/  FSEL R60, R2, -INF , !P0 ;  /* 0xff800000023c7808 */ /* 0x000fe40004000000 */
[----:B------:R-:W-:Y:S02]  /*108d0*/  FSEL R186, R41, -INF , !P1 ;  /* 0xff80000029ba7808 */ /* 0x000fe40004800000 */
[----:B------:R-:W-:-:S02]  /*108e0*/  ISETP.GE.AND P6, PT, R19, R219, PT ;  /* 0x000000db1300720c */ /* 0x000fc40003fc6270 */
[----:B------:R-:W-:Y:S02]  /*108f0*/  ISETP.GE.AND P1, PT, R19, R223, PT ;  /* 0x000000df1300720c */ /* 0x000fe40003f26270 */
[----:B------:R-:W-:Y:S02]  /*10900*/  FSEL R2, R187, -INF , !P3 ;  /* 0xff800000bb027808 */ /* 0x000fe40005800000 */
[----:B------:R-:W-:Y:S02]  /*10910*/  ISETP.GE.AND P0, PT, R19, R224, PT ;  /* 0x000000e01300720c */ /* 0x000fe40003f06270 */
[----:B------:R-:W-:Y:S02]  /*10920*/  LOP3.LUT R0, R220, R250, R7, 0x96, !PT ;  /* 0x000000fadc007212 */ /* 0x000fe400078e9607 */
[----:B------:R-:W-:Y:S02]  /*10930*/  FSEL R15, R43, -INF , !P6 ;  /* 0xff8000002b0f7808 */ /* 0x000fe40007000000 */
[----:B------:R-:W-:-:S02]  /*10940*/  ISETP.GT.AND P6, PT, R217, R18, PT ;  /* 0x00000012d900720c */ /* 0x000fc40003fc4270 */
[----:B------:R-:W-:Y:S01]  /*10950*/  FSEL R42, R2, -INF , !P1 ;  /* 0xff800000022a7808 */ /* 0x000fe20004800000 */
[----:B------:R-:W-:Y:S01]  /*10960*/  VIADD R187, R227, 0x76cf5d0a ;  /* 0x76cf5d0ae3bb7836 */ /* 0x000fe20000000000 */
[----:B------:R-:W-:Y:S01]  /*10970*/  FSEL R28, R44, -INF , !P0 ;  /* 0xff8000002c1c7808 */ /* 0x000fe20004000000 */
[----:B-----5:R-:W-:Y:S01]  /*10980*/  IMAD.MOV.U32 R44, RZ, RZ, R248 ;  /* 0x000000ffff2c7224 */ /* 0x020fe200078e00f8 */
[----:B------:R-:W-:Y:S01]  /*10990*/  LOP3.LUT R2, R221, R6, R181, 0x96, !PT ;  /* 0x00000006dd027212 */ /* 0x000fe200078e96b5 */
[----:B------:R-:W-:Y:S01]  /*109a0*/  IMAD.WIDE.U32 R10, R0, -0x2daee0ad, RZ ;  /* 0xd2511f53000a7825 */ /* 0x000fe200078e00ff */
[----:B------:R-:W-:Y:S02]  /*109b0*/  ISETP.GE.AND P0, PT, R16, R224, PT ;  /* 0x000000e01000720c */ /* 0x000fe40003f06270 */
[----:B------:R-:W-:Y:S02]  /*109c0*/  FSEL R8, R57, -INF , !P6 ;  /* 0xff80000039087808 */ /* 0x000fe40007000000 */
[-C--:B------:R-:W-:Y:S01]  /*109d0*/  ISETP.GE.AND P1, PT, R18, R218.reuse, PT ;  /* 0x000000da1200720c */ /* 0x080fe20003f26270 */
[----:B------:R-:W-:Y:S01]  /*109e0*/  VIADD R191, R227, 0x32370b8f ;  /* 0x32370b8fe3bf7836 */ /* 0x000fe20000000000 */
[----:B------:R-:W-:Y:S01]  /*109f0*/  ISETP.GE.AND P2, PT, R19, R218, PT ;  /* 0x000000da1300720c */ /* 0x000fe20003f46270 */
[----:B------:R-:W-:Y:S01]  /*10a00*/  IMAD.WIDE.U32 R12, R2, -0x2daee0ad, RZ ;  /* 0xd2511f53020c7825 */ /* 0x000fe200078e00ff */
[----:B------:R-:W-:-:S02]  /*10a10*/  FSEL R41, R45, -INF , !P0 ;  /* 0xff8000002d297808 */ /* 0x000fc40004000000 */
[----:B------:R-:W-:Y:S01]  /*10a20*/  ISETP.GT.AND P3, PT, R217, R16, PT ;  /* 0x00000010d900720c */ /* 0x000fe20003f64270 */
[----:B------:R-:W-:Y:S01]  /*10a30*/  IMAD.MOV.U32 R45, RZ, RZ, R249 ;  /* 0x000000ffff2d7224 */ /* 0x000fe200078e00f9 */
[----:B------:R-:W-:Y:S02]  /*10a40*/  LOP3.LUT R0, R187, R44, R11, 0x96, !PT ;  /* 0x0000002cbb007212 */ /* 0x000fe400078e960b */
[----:B------:R-:W-:Y:S02]  /*10a50*/  ISETP.GT.AND P6, PT, R3, R18, PT ;  /* 0x000000120300720c */ /* 0x000fe40003fc4270 */
[----:B------:R-:W-:Y:S02]  /*10a60*/  FSEL R249, R8, -INF , !P1 ;  /* 0xff80000008f97808 */ /* 0x000fe40004800000 */
[----:B------:R-:W-:Y:S02]  /*10a70*/  ISETP.GT.AND P1, PT, R217, R9, PT ;  /* 0x00000009d900720c */ /* 0x000fe40003f24270 */
[----:B------:R-:W-:-:S02]  /*10a80*/  FSEL R61, R5, -INF , !P2 ;  /* 0xff800000053d7808 */ /* 0x000fc40005000000 */
[----:B------:R-:W-:Y:S02]  /*10a90*/  ISETP.GE.AND P2, PT, R16, R218, PT ;  /* 0x000000da1000720c */ /* 0x000fe40003f46270 */
[----:B------:R-:W-:Y:S02]  /*10aa0*/  FSEL R5, R56, -INF , !P3 ;  /* 0xff80000038057808 */ /* 0x000fe40005800000 */
[----:B------:R-:W-:Y:S01]  /*10ab0*/  LOP3.LUT R2, R191, R10, R13, 0x96, !PT ;  /* 0x0000000abf027212 */ /* 0x000fe200078e960d */
[----:B------:R-:W-:Y:S01]  /*10ac0*/  IMAD.WIDE.U32 R10, R0, -0x326172a9, RZ ;  /* 0xcd9e8d57000a7825 */ /* 0x000fe200078e00ff */
[----:B------:R-:W-:Y:S01]  /*10ad0*/  FSEL R13, R203, -INF , !P6 ;  /* 0xff800000cb0d7808 */ /* 0x000fe20007000000 */
[----:B------:R-:W2:Y:S01]  /*10ae0*/  S2R R102, SR_CTAID.X ;  /* 0x0000000000667919 */ /* 0x000ea20000002500 */
[----:B------:R-:W-:Y:S02]  /*10af0*/  ISETP.GE.AND P6, PT, R9, R218, PT ;  /* 0x000000da0900720c */ /* 0x000fe40003fc6270 */
[----:B------:R-:W-:-:S02]  /*10b00*/  FSEL R0, R64, -INF , !P1 ;  /* 0xff80000040007808 */ /* 0x000fc40004800000 */
[----:B------:R-:W-:Y:S02]  /*10b10*/  FSEL R250, R5, -INF , !P2 ;  /* 0xff80000005fa7808 */ /* 0x000fe40005000000 */
[----:B------:R-:W-:Y:S02]  /*10b20*/  ISETP.GE.AND P2, PT, R18, R224, PT ;  /* 0x000000e01200720c */ /* 0x000fe40003f46270 */
[----:B------:R-:W-:Y:S02]  /*10b30*/  FSEL R248, R0, -INF , !P6 ;  /* 0xff80000000f87808 */ /* 0x000fe40007000000 */
[----:B------:R-:W-:Y:S02]  /*10b40*/  ISETP.GT.AND P6, PT, R217, R4, PT ;  /* 0x00000004d900720c */ /* 0x000fe40003fc4270 */
[----:B------:R-:W-:Y:S02]  /*10b50*/  FSEL R38, R47, -INF , !P2 ;  /* 0xff8000002f267808 */ /* 0x000fe40005000000 */
[----:B------:R-:W-:-:S02]  /*10b60*/  ISETP.GE.AND P2, PT, R9, R224, PT ;  /* 0x000000e00900720c */ /* 0x000fc40003f46270 */
[----:B------:R-:W-:Y:S02]  /*10b70*/  FSEL R0, R65, -INF , !P6 ;  /* 0xff80000041007808 */ /* 0x000fe40007000000 */
[----:B------:R-:W-:Y:S01]  /*10b80*/  ISETP.GE.AND P6, PT, R4, R218, PT ;  /* 0x000000da0400720c */ /* 0x000fe20003fc6270 */
[----:B------:R-:W-:Y:S01]  /*10b90*/  IMAD.WIDE.U32 R32, R2, -0x326172a9, RZ ;  /* 0xcd9e8d5702207825 */ /* 0x000fe200078e00ff */
[----:B------:R-:W-:-:S03]  /*10ba0*/  FSEL R252, R49, -INF , !P2 ;  /* 0xff80000031fc7808 */ /* 0x000fc60005000000 */
[----:B------:R-:W-:Y:S01]  /*10bb0*/  IMAD.MOV.U32 R49, RZ, RZ, R247 ;  /* 0x000000ffff317224 */ /* 0x000fe200078e00f7 */
[----:B------:R-:W-:Y:S02]  /*10bc0*/  FSEL R247, R0, -INF , !P6 ;  /* 0xff80000000f77808 */ /* 0x000fe40007000000 */
[----:B------:R-:W-:Y:S02]  /*10bd0*/  FMNMX3.FTZ R0, R215, R178, R21, !PT ;  /* 0x000000b2d7007276 */ /* 0x000fe40007810015 */
[----:B------:R-:W-:Y:S02]  /*10be0*/  ISETP.GE.AND P0, PT, R18, R219, PT ;  /* 0x000000db1200720c */ /* 0x000fe40003f06270 */
[----:B------:R-:W-:Y:S02]  /*10bf0*/  LOP3.LUT R8, R236, R180, R11, 0x96, !PT ;  /* 0x000000b4ec087212 */ /* 0x000fe400078e960b */
[----:B------:R-:W-:Y:S02]  /*10c00*/  LOP3.LUT R10, R237, R10, R33, 0x96, !PT ;  /* 0x0000000aed0a7212 */ /* 0x000fe400078e9621 */
[----:B------:R-:W-:-:S02]  /*10c10*/  FMNMX3.FTZ R2, R0, R20, R17, !PT ;  /* 0x0000001400027276 */ /* 0x000fc40007810011 */
[----:B------:R-:W-:Y:S01]  /*10c20*/  FSEL R207, R48, -INF , !P0 ;  /* 0xff80000030cf7808 */ /* 0x000fe20004000000 */
[----:B------:R-:W-:Y:S01]  /*10c30*/  VIADD R65, R227, 0xed9eba14 ;  /* 0xed9eba14e3417836 */ /* 0x000fe20000000000 */
[----:B------:R-:W-:Y:S01]  /*10c40*/  ISETP.GE.AND P1, PT, R9, R219, PT ;  /* 0x000000db0900720c */ /* 0x000fe20003f26270 */
[----:B------:R-:W-:Y:S01]  /*10c50*/  VIADD R64, R227, 0xa9066899 ;  /* 0xa9066899e3407836 */ /* 0x000fe20000000000 */
[----:B------:R-:W-:Y:S01]  /*10c60*/  ISETP.GE.AND P0, PT, R9, R223, PT ;  /* 0x000000df0900720c */ /* 0x000fe20003f06270 */
[----:B------:R-:W-:Y:S01]  /*10c70*/  IMAD.WIDE.U32 R194, R10, -0x2daee0ad, RZ ;  /* 0xd2511f530ac27825 */ /* 0x000fe200078e00ff */
[----:B------:R-:W-:Y:S02]  /*10c80*/  ISETP.GT.AND P2, PT, R3, R9, PT ;  /* 0x000000090300720c */ /* 0x000fe40003f44270 */
[----:B------:R-:W-:Y:S01]  /*10c90*/  FMNMX3.FTZ R0, R208, R182, R22, !PT ;  /* 0x000000b6d0007276 */ /* 0x000fe20007810016 */
[----:B------:R-:W-:Y:S01]  /*10ca0*/  IMAD.WIDE.U32 R8, R8, -0x2daee0ad, RZ ;  /* 0xd2511f5308087825 */ /* 0x000fe200078e00ff */
[----:B------:R-:W-:-:S02]  /*10cb0*/  ISETP.GE.AND P6, PT, R4, R224, PT ;  /* 0x000000e00400720c */ /* 0x000fc40003fc6270 */
[----:B------:R-:W-:Y:S02]  /*10cc0*/  FMNMX3.FTZ R2, R2, R62, R59, !PT ;  /* 0x0000003e02027276 */ /* 0x000fe4000781003b */
[----:B------:R-:W-:Y:S01]  /*10cd0*/  FSEL R206, R51, -INF , !P1 ;  /* 0xff80000033ce7808 */ /* 0x000fe20004800000 */
[----:B------:R-:W-:Y:S01]  /*10ce0*/  IMAD.MOV.U32 R48, RZ, RZ, R246 ;  /* 0x000000ffff307224 */ /* 0x000fe200078e00f6 */
[C---:B------:R-:W-:Y:S02]  /*10cf0*/  ISETP.GT.AND P5, PT, R3.reuse, R16, PT ;  /* 0x000000100300720c */ /* 0x040fe40003fa4270 */
[----:B------:R-:W-:Y:S02]  /*10d00*/  ISETP.GT.AND P1, PT, R3, R4, PT ;  /* 0x000000040300720c */ /* 0x000fe40003f24270 */
[----:B------:R-:W-:Y:S02]  /*10d10*/  FMNMX3.FTZ R0, R0, R23, R27, !PT ;  /* 0x0000001700007276 */ /* 0x000fe4000781001b */
[----:B------:R-:W-:-:S02]  /*10d20*/  LOP3.LUT R12, R65, R12, R9, 0x96, !PT ;  /* 0x0000000c410c7212 */ /* 0x000fc400078e9609 */
[----:B------:R-:W-:Y:S02]  /*10d30*/  FSEL R251, R52, -INF , !P6 ;  /* 0xff80000034fb7808 */ /* 0x000fe40007000000 */
[----:B------:R-:W-:Y:S02]  /*10d40*/  LOP3.LUT R3, R64, R8, R195, 0x96, !PT ;  /* 0x0000000840037212 */ /* 0x000fe400078e96c3 */
[----:B------:R-:W-:Y:S02]  /*10d50*/  FMNMX3.FTZ R2, R2, R58, R55, !PT ;  /* 0x0000003a02027276 */ /* 0x000fe40007810037 */
[----:B------:R-:W-:Y:S02]  /*10d60*/  ISETP.GE.AND P6, PT, R4, R219, PT ;  /* 0x000000db0400720c */ /* 0x000fe40003fc6270 */
[----:B------:R-:W-:Y:S02]  /*10d70*/  SHF.R.U32.HI R246, RZ, 0x5, R213 ;  /* 0x00000005fff67819 */ /* 0x000fe400000116d5 */
[----:B------:R-:W-:Y:S01]  /*10d80*/  FMNMX3.FTZ R0, R0, R100, R67, !PT ;  /* 0x0000006400007276 */ /* 0x000fe20007810043 */
[----:B------:R-:W-:Y:S01]  /*10d90*/  IMAD.WIDE.U32 R30, R12, -0x326172a9, RZ ;  /* 0xcd9e8d570c1e7825 */ /* 0x000fe200078e00ff */
[----:B------:R-:W-:-:S02]  /*10da0*/  FMNMX3.FTZ R5, R2, R105, R173, !PT ;  /* 0x0000006902057276 */ /* 0x000fc400078100ad */
[----:B------:R-:W-:Y:S01]  /*10db0*/  FSEL R47, R54, -INF , !P6 ;  /* 0xff800000362f7808 */ /* 0x000fe20007000000 */
[----:B------:R-:W-:Y:S01]  /*10dc0*/  IMAD.WIDE.U32 R2, R3, -0x326172a9, RZ ;  /* 0xcd9e8d5703027825 */ /* 0x000fe200078e00ff */
[----:B------:R-:W-:Y:S02]  /*10dd0*/  ISETP.GE.AND P6, PT, R4, R223, PT ;  /* 0x000000df0400720c */ /* 0x000fe40003fc6270 */
[----:B------:R-:W-:Y:S01]  /*10de0*/  FMNMX3.FTZ R4, R0, R63, R172, !PT ;  /* 0x0000003f00047276 */ /* 0x000fe200078100ac */
[----:B--2---:R-:W-:Y:S01]  /*10df0*/  IMAD R102, R102, 0x8, R246 ;  /* 0x0000000866667824 */ /* 0x004fe200078e02f6 */
[----:B------:R-:W-:Y:S01]  /*10e00*/  LOP3.LUT R0, R225, R30, R3, 0x96, !PT ;  /* 0x0000001ee1007212 */ /* 0x000fe200078e9603 */
[----:B------:R-:W-:Y:S01]  /*10e10*/  IMAD.MOV.U32 R52, RZ, RZ, R28 ;  /* 0x000000ffff347224 */ /* 0x000fe200078e001c */
[----:B------:R-:W-:Y:S01]  /*10e20*/  FMNMX3.FTZ R3, R4, R185, R184, !PT ;  /* 0x000000b904037276 */ /* 0x000fe200078100b8 */
[----:B------:R-:W-:Y:S01]  /*10e30*/  IMAD.WIDE.U32 R102, R102, -0x326172a9, RZ ;  /* 0xcd9e8d5766667825 */ /* 0x000fe200078e00ff */
[----:B------:R-:W-:-:S02]  /*10e40*/  FMNMX3.FTZ R5, R5, R60, R61, !PT ;  /* 0x0000003c05057276 */ /* 0x000fc4000781003d */
[----:B------:R-:W-:Y:S01]  /*10e50*/  FMNMX3.FTZ R3, R3, R205, R52, !PT ;  /* 0x000000cd03037276 */ /* 0x000fe20007810034 */
[----:B------:R-:W-:Y:S01]  /*10e60*/  IMAD.MOV.U32 R4, RZ, RZ, R2 ;  /* 0x000000ffff047224 */ /* 0x000fe200078e0002 */
[----:B------:R-:W-:Y:S02]  /*10e70*/  LOP3.LUT R12, R220, R102, R7, 0x96, !PT ;  /* 0x00000066dc0c7212 */ /* 0x000fe400078e9607 */
[C---:B------:R-:W-:Y:S02]  /*10e80*/  PRMT R9, R2.reuse, 0x7771, RZ ;  /* 0x0000777102097816 */ /* 0x040fe400000000ff */
[C---:B------:R-:W-:Y:S02]  /*10e90*/  PRMT R8, R2.reuse, 0x7773, RZ ;  /* 0x0000777302087816 */ /* 0x040fe400000000ff */
[----:B------:R-:W-:Y:S02]  /*10ea0*/  PRMT R7, R2, 0x7772, RZ ;  /* 0x0000777202077816 */ /* 0x000fe400000000ff */
[----:B------:R-:W-:-:S02]  /*10eb0*/  FMNMX3.FTZ R2, R214, R183, R24, !PT ;  /* 0x000000b7d6027276 */ /* 0x000fc40007810018 */
[----:B------:R-:W-:Y:S02]  /*10ec0*/  FMNMX3.FTZ R103, R5, R250, R249, !PT ;  /* 0x000000fa05677276 */ /* 0x000fe400078100f9 */
[----:B------:R-:W-:Y:S02]  /*10ed0*/  FMNMX3.FTZ R102, R3, R41, R38, !PT ;  /* 0x0000002903667276 */ /* 0x000fe40007810026 */
[----:B------:R-:W-:Y:S02]  /*10ee0*/  LOP3.LUT R3, R0, 0xffff, RZ, 0xc0, !PT ;  /* 0x0000ffff00037812 */ /* 0x000fe400078ec0ff */
[----:B------:R-:W-:Y:S02]  /*10ef0*/  FMNMX3.FTZ R5, R2, R25, R26, !PT ;  /* 0x0000001902057276 */ /* 0x000fe4000781001a */
[----:B------:R-:W-:Y:S02]  /*10f00*/  ISETP.GE.AND P3, PT, R16, R219, PT ;  /* 0x000000db1000720c */ /* 0x000fe40003f66270 */
[----:B------:R-:W-:-:S02]  /*10f10*/  LOP3.LUT R11, R221, R6, R49, 0x96, !PT ;  /* 0x00000006dd0b7212 */ /* 0x000fc400078e9631 */
[----:B------:R-:W-:Y:S02]  /*10f20*/  FMNMX3.FTZ R103, R103, R248, R247, !PT ;  /* 0x000000f867677276 */ /* 0x000fe400078100f7 */
[----:B------:R-:W-:Y:S02]  /*10f30*/  LOP3.LUT R6, R4, 0xff, RZ, 0xc0, !PT ;  /* 0x000000ff04067812 */ /* 0x000fe400078ec0ff */
[----:B------:R-:W-:Y:S02]  /*10f40*/  LOP3.LUT R4, R0, 0xff, RZ, 0xc0, !PT ;  /* 0x000000ff00047812 */ /* 0x000fe400078ec0ff */
[----:B------:R-:W-:Y:S02]  /*10f50*/  SHF.R.U32.HI R2, RZ, 0x8, R3 ;  /* 0x00000008ff027819 */ /* 0x000fe40000011603 */
[----:B------:R-:W-:Y:S02]  /*10f60*/  FMNMX3.FTZ R3, R5, R175, R174, !PT ;  /* 0x000000af05037276 */ /* 0x000fe400078100ae */
[----:B------:R-:W-:Y:S01]  /*10f70*/  FSEL R201, R46, -INF , !P3 ;  /* 0xff8000002ec97808 */ /* 0x000fe20005800000 */
[----:B------:R-:W2:Y:S01]  /*10f80*/  SHFL.BFLY PT, R10, R103, 0x2, 0x1f ;  /* 0x0c401f00670a7f89 */ /* 0x000ea200000e0000 */
[----:B------:R-:W-:-:S02]  /*10f90*/  ISETP.GE.AND P3, PT, R18, R223, PT ;  /* 0x000000df1200720c */ /* 0x000fc40003f66270 */
[----:B------:R-:W-:Y:S02]  /*10fa0*/  PRMT R18, R4, 0x5410, R2 ;  /* 0x0000541004127816 */ /* 0x000fe40000000002 */
[----:B------:R-:W-:Y:S01]  /*10fb0*/  FMNMX3.FTZ R2, R3, R106, R66, !PT ;  /* 0x0000006a03027276 */ /* 0x000fe20007810042 */
[----:B------:R-:W-:Y:S01]  /*10fc0*/  IMAD.MOV.U32 R198, RZ, RZ, R244 ;  /* 0x000000ffffc67224 */ /* 0x000fe200078e00f4 */
[----:B------:R-:W-:Y:S01]  /*10fd0*/  FSEL R14, R202, -INF , !P5 ;  /* 0xff800000ca0e7808 */ /* 0x000fe20006800000 */
[----:B------:R-:W-:Y:S01]  /*10fe0*/  IMAD.MOV.U32 R202, RZ, RZ, R15 ;  /* 0x000000ffffca7224 */ /* 0x000fe200078e000f */
[----:B------:R-:W-:Y:S02]  /*10ff0*/  PRMT R30, R7, 0x5410, R8 ;  /* 0x00005410071e7816 */ /* 0x000fe40000000008 */
[----:B------:R-:W-:Y:S01]  /*11000*/  PRMT R19, R6, 0x5410, R9 ;  /* 0x0000541006137816 */ /* 0x000fe20000000009 */
[----:B------:R-:W-:Y:S01]  /*11010*/  IMAD.WIDE.U32 R6, R12, -0x2daee0ad, RZ ;  /* 0xd2511f530c067825 */ /* 0x000fe200078e00ff */
[----:B------:R-:W-:Y:S01]  /*11020*/  FMNMX3.FTZ R102, R102, R252, R251, !PT ;  /* 0x000000fc66667276 */ /* 0x000fe200078100fb */
[----:B------:R-:W3:Y:S01]  /*11030*/  LDC R12, c[0x0][0x4f8] ;  /* 0x00013e00ff0c7b82 */ /* 0x000ee20000000800 */
[----:B------:R-:W-:Y:S01]  /*11040*/  PRMT R3, R0, 0x7632, R3 ;  /* 0x0000763200037816 */ /* 0x000fe20000000003 */
[----:B------:R-:W-:Y:S01]  /*11050*/  IMAD.WIDE.U32 R28, R11, -0x2daee0ad, RZ ;  /* 0xd2511f530b1c7825 */ /* 0x000fe200078e00ff */
[----:B------:R-:W-:-:S02]  /*11060*/  FMNMX3.FTZ R2, R2, R189, R188, !PT ;  /* 0x000000bd02027276 */ /* 0x000fc400078100bc */
[----:B------:R-:W-:Y:S01]  /*11070*/  SHF.R.U32.HI R4, RZ, 0x18, R0 ;  /* 0x00000018ff047819 */ /* 0x000fe20000011600 */
[----:B------:R-:W4:Y:S01]  /*11080*/  SHFL.BFLY PT, R5, R102, 0x2, 0x1f ;  /* 0x0c401f0066057f89 */ /* 0x000f2200000e0000 */
[----:B------:R-:W-:Y:S02]  /*11090*/  LOP3.LUT R0, R3, 0xff, RZ, 0xc0, !PT ;  /* 0x000000ff03007812 */ /* 0x000fe400078ec0ff */
[----:B------:R-:W-:Y:S02]  /*110a0*/  LOP3.LUT R3, R187, R198, R7, 0x96, !PT ;  /* 0x000000c6bb037212 */ /* 0x000fe400078e9607 */
[----:B------:R-:W-:Y:S02]  /*110b0*/  FMNMX3.FTZ R2, R2, R186, R202, !PT ;  /* 0x000000ba02027276 */ /* 0x000fe400078100ca */
[----:B------:R-:W-:Y:S02]  /*110c0*/  LOP3.LUT R6, R191, R6, R29, 0x96, !PT ;  /* 0x00000006bf067212 */ /* 0x000fe400078e961d */
[----:B------:R-:W-:-:S02]  /*110d0*/  ISETP.GE.AND P5, PT, R16, R223, PT ;  /* 0x000000df1000720c */ /* 0x000fc40003fa6270 */
[----:B------:R-:W-:Y:S02]  /*110e0*/  PRMT R16, R0, 0x5410, R4 ;  /* 0x0000541000107816 */ /* 0x000fe40000000004 */
[----:B------:R-:W-:Y:S01]  /*110f0*/  FMNMX3.FTZ R0, R2, R201, R207, !PT ;  /* 0x000000c902007276 */ /* 0x000fe200078100cf */
[----:B------:R-:W-:-:S04]  /*11100*/  IMAD.WIDE.U32 R2, R3, -0x326172a9, RZ ;  /* 0xcd9e8d5703027825 */ /* 0x000fc800078e00ff */
[----:B------:R-:W-:Y:S01]  /*11110*/  IMAD.WIDE.U32 R34, R6, -0x326172a9, RZ ;  /* 0xcd9e8d5706227825 */ /* 0x000fe200078e00ff */
[----:B------:R-:W-:-:S04]  /*11120*/  LOP3.LUT R4, R236, R48, R3, 0x96, !PT ;  /* 0x00000030ec047212 */ /* 0x000fc800078e9603 */
[----:B------:R-:W-:Y:S02]  /*11130*/  LOP3.LUT R3, R237, R2, R35, 0x96, !PT ;  /* 0x00000002ed037212 */ /* 0x000fe400078e9623 */
[----:B------:R-:W-:Y:S02]  /*11140*/  FMNMX3.FTZ R2, R212, R50, R177, !PT ;  /* 0x00000032d4027276 */ /* 0x000fe400078100b1 */
[----:B--2---:R-:W-:Y:S02]  /*11150*/  FMNMX.FTZ R103, R103, R10, !PT ;  /* 0x0000000a67677209 */ /* 0x004fe40007810000 */
[----:B------:R-:W-:Y:S02]  /*11160*/  FMNMX3.FTZ R2, R2, R53, R179, !PT ;  /* 0x0000003502027276 */ /* 0x000fe400078100b3 */
[----:B------:R-:W-:Y:S01]  /*11170*/  FMNMX3.FTZ R0, R0, R206, R47, !PT ;  /* 0x000000ce00007276 */ /* 0x000fe2000781002f */
[----:B------:R-:W2:Y:S01]  /*11180*/  SHFL.BFLY PT, R6, R103, 0x1, 0x1f ;  /* 0x0c201f0067067f89 */ /* 0x000ea200000e0000 */
[----:B------:R-:W-:-:S02]  /*11190*/  FMNMX3.FTZ R2, R2, R176, R197, !PT ;  /* 0x000000b002027276 */ /* 0x000fc400078100c5 */
[----:B----4-:R-:W-:Y:S02]  /*111a0*/  FMNMX.FTZ R102, R102, R5, !PT ;  /* 0x0000000566667209 */ /* 0x010fe40007810000 */
[----:B------:R-:W-:Y:S01]  /*111b0*/  FMNMX3.FTZ R2, R2, R107, R193, !PT ;  /* 0x0000006b02027276 */ /* 0x000fe200078100c1 */
[----:B------:R-:W4:Y:S03]  /*111c0*/  SHFL.BFLY PT, R5, R0, 0x2, 0x1f ;  /* 0x0c401f0000057f89 */ /* 0x000f2600000e0000 */
[----:B------:R-:W-:Y:S01]  /*111d0*/  FMNMX3.FTZ R2, R2, R229, R196, !PT ;  /* 0x000000e502027276 */ /* 0x000fe200078100c4 */
[----:B------:R-:W-:Y:S01]  /*111e0*/  IMAD.WIDE.U32 R8, R4, -0x2daee0ad, RZ ;  /* 0xd2511f5304087825 */ /* 0x000fe200078e00ff */
[----:B------:R-:W-:Y:S02]  /*111f0*/  FSEL R4, R234, -INF , !P2 ;  /* 0xff800000ea047808 */ /* 0x000fe40005000000 */
[----:B------:R-:W-:Y:S01]  /*11200*/  FSEL R231, R14, -INF , !P5 ;  /* 0xff8000000ee77808 */ /* 0x000fe20006800000 */
[----:B------:R-:W-:Y:S01]  /*11210*/  IMAD.WIDE.U32 R56, R3, -0x2daee0ad, RZ ;  /* 0xd2511f5303387825 */ /* 0x000fe200078e00ff */
[----:B------:R-:W-:-:S02]  /*11220*/  FSEL R3, R235, -INF , !P1 ;  /* 0xff800000eb037808 */ /* 0x000fc40004800000 */
[----:B------:R-:W-:Y:S02]  /*11230*/  FSEL R203, R13, -INF , !P3 ;  /* 0xff8000000dcb7808 */ /* 0x000fe40005800000 */
[----:B------:R-:W-:Y:S02]  /*11240*/  FMNMX3.FTZ R2, R2, R190, R42, !PT ;  /* 0x000000be02027276 */ /* 0x000fe4000781002a */
[----:B------:R-:W-:Y:S02]  /*11250*/  FSEL R204, R4, -INF , !P0 ;  /* 0xff80000004cc7808 */ /* 0x000fe40004000000 */
[----:B------:R-:W-:Y:S02]  /*11260*/  FSEL R37, R3, -INF , !P6 ;  /* 0xff80000003257808 */ /* 0x000fe40007000000 */
[----:B------:R-:W-:Y:S01]  /*11270*/  FMNMX3.FTZ R101, R2, R231, R203, !PT ;  /* 0x000000e702657276 */ /* 0x000fe200078100cb */
[----:B------:R-:W5:Y:S03]  /*11280*/  SHFL.BFLY PT, R7, R102, 0x1, 0x1f ;  /* 0x0c201f0066077f89 */ /* 0x000f6600000e0000 */
[----:B------:R-:W-:-:S02]  /*11290*/  FMNMX3.FTZ R101, R101, R204, R37, !PT ;  /* 0x000000cc65657276 */ /* 0x000fc40007810025 */
[----:B------:R-:W-:Y:S02]  /*112a0*/  LOP3.LUT R8, R64, R8, R57, 0x96, !PT ;  /* 0x0000000840087212 */ /* 0x000fe400078e9639 */
[----:B--2---:R-:W-:Y:S02]  /*112b0*/  FMNMX.FTZ R103, R103, R6, !PT ;  /* 0x0000000667677209 */ /* 0x004fe40007810000 */
[----:B------:R-:W2:Y:S01]  /*112c0*/  SHFL.BFLY PT, R6, R101, 0x2, 0x1f ;  /* 0x0c401f0065067f89 */ /* 0x000ea200000e0000 */
[----:B----4-:R-:W-:Y:S01]  /*112d0*/  FMNMX.FTZ R0, R0, R5, !PT ;  /* 0x0000000500007209 */ /* 0x010fe20007810000 */
[----:B------:R-:W-:-:S04]  /*112e0*/  IMAD.WIDE.U32 R2, R8, -0x326172a9, RZ ;  /* 0xcd9e8d5708027825 */ /* 0x000fc800078e00ff */
[C---:B-1----:R-:W-:Y:S01]  /*112f0*/  FMUL.FTZ R15, R103.reuse, UR4 ;  /* 0x00000004670f7c20 */ /* 0x042fe20008410000 */
[----:B------:R-:W-:Y:S01]  /*11300*/  FSETP.NEU.FTZ.AND P3, PT, R103, -INF , PT ;  /* 0xff8000006700780b */ /* 0x000fe20003f7d000 */
[----:B------:R-:W-:Y:S01]  /*11310*/  IMAD.MOV.U32 R4, RZ, RZ, R2 ;  /* 0x000000ffff047224 */ /* 0x000fe200078e0002 */
[----:B------:R-:W1:Y:S02]  /*11320*/  SHFL.BFLY PT, R104, R0, 0x1, 0x1f ;  /* 0x0c201f0000687f89 */ /* 0x000e6400000e0000 */
[----:B------:R-:W-:Y:S02]  /*11330*/  FSEL R15, R15, RZ, P3 ;  /* 0x000000ff0f0f7208 */ /* 0x000fe40001800000 */
[----:B------:R-:W-:-:S03]  /*11340*/  LOP3.LUT R5, R4, 0xff, RZ, 0xc0, !PT ;  /* 0x000000ff04057812 */ /* 0x000fc600078ec0ff */
[----:B------:R-:W-:Y:S01]  /*11350*/  FFMA.FTZ R4, R178, UR4, -R15 ;  /* 0x00000004b2047c23 */ /* 0x000fe2000801080f */
[----:B------:R-:W-:Y:S02]  /*11360*/  PRMT R8, R2, 0x7771, RZ ;  /* 0x0000777102087816 */ /* 0x000fe400000000ff */
[----:B-----5:R-:W-:Y:S01]  /*11370*/  FMNMX.FTZ R102, R102, R7, !PT ;  /* 0x0000000766667209 */ /* 0x020fe20007810000 */
[----:B------:R4:W-:Y:S01]  /*11380*/  MUFU.EX2 R39, R4 ;  /* 0x0000000400277308 */ /* 0x0009e20000000800 */
[----:B------:R-:W-:Y:S02]  /*11390*/  PRMT R7, R2, 0x7773, RZ ;  /* 0x0000777302077816 */ /* 0x000fe400000000ff */
[----:B------:R-:W-:Y:S02]  /*113a0*/  LOP3.LUT R9, R65, R28, R9, 0x96, !PT ;  /* 0x0000001c41097212 */ /* 0x000fe400078e9609 */
[----:B--2---:R-:W-:-:S03]  /*113b0*/  FMNMX.FTZ R101, R101, R6, !PT ;  /* 0x0000000665657209 */ /* 0x004fc60007810000 */
[----:B------:R-:W-:Y:S01]  /*113c0*/  IMAD.WIDE.U32 R28, R9, -0x326172a9, RZ ;  /* 0xcd9e8d57091c7825 */ /* 0x000fe200078e00ff */
[----:B----4-:R-:W-:-:S03]  /*113d0*/  PRMT R4, R2, 0x7772, RZ ;  /* 0x0000777202047816 */ /* 0x010fc600000000ff */
[----:B------:R-:W-:-:S04]  /*113e0*/  FFMA.FTZ R2, R21, UR4, -R15 ;  /* 0x0000000415027c23 */ /* 0x000fc8000801080f */
[----:B------:R2:W-:Y:S01]  /*113f0*/  MUFU.EX2 R244, R2 ;  /* 0x0000000200f47308 */ /* 0x0005e20000000800 */
[----:B------:R-:W-:Y:S01]  /*11400*/  IMAD.MOV.U32 R199, RZ, RZ, R245 ;  /* 0x000000ffffc77224 */ /* 0x000fe200078e00f5 */
[----:B------:R-:W-:Y:S01]  /*11410*/  PRMT R10, R5, 0x5410, R8 ;  /* 0x00005410050a7816 */ /* 0x000fe20000000008 */
[C---:B------:R-:W-:Y:S01]  /*11420*/  FMUL.FTZ R36, R102.reuse, UR4 ;  /* 0x0000000466247c20 */ /* 0x040fe20008410000 */
[----:B------:R-:W-:Y:S01]  /*11430*/  FSETP.NEU.FTZ.AND P2, PT, R102, -INF , PT ;  /* 0xff8000006600780b */ /* 0x000fe20003f5d000 */
[----:B------:R-:W4:Y:S01]  /*11440*/  SHFL.BFLY PT, R5, R101, 0x1, 0x1f ;  /* 0x0c201f0065057f89 */ /* 0x000f2200000e0000 */
[----:B-1----:R-:W-:Y:S02]  /*11450*/  FMNMX.FTZ R104, R0, R104, !PT ;  /* 0x0000006800687209 */ /* 0x002fe40007810000 */
[----:B------:R-:W-:Y:S01]  /*11460*/  FSEL R36, R36, RZ, P2 ;  /* 0x000000ff24247208 */ /* 0x000fe20001000000 */
[----:B--2---:R-:W-:-:S04]  /*11470*/  FFMA.FTZ R2, R20, UR4, -R15 ;  /* 0x0000000414027c23 */ /* 0x004fc8000801080f */
[----:B------:R1:W-:Y:S01]  /*11480*/  MUFU.EX2 R245, R2 ;  /* 0x0000000200f57308 */ /* 0x0003e20000000800 */
[----:B------:R-:W-:Y:S01]  /*11490*/  PRMT R11, R4, 0x5410, R7 ;  /* 0x00005410040b7816 */ /* 0x000fe20000000007 */
[C---:B------:R-:W-:Y:S01]  /*114a0*/  FMUL.FTZ R13, R104.reuse, UR4 ;  /* 0x00000004680d7c20 */ /* 0x040fe20008410000 */
[----:B------:R-:W-:Y:S02]  /*114b0*/  FSETP.NEU.FTZ.AND P1, PT, R104, -INF , PT ;  /* 0xff8000006800780b */ /* 0x000fe40003f3d000 */
[----:B-1----:R-:W-:Y:S01]  /*114c0*/  LOP3.LUT R2, R225, R28, R3, 0x96, !PT ;  /* 0x0000001ce1027212 */ /* 0x002fe200078e9603 */
[----:B------:R-:W-:-:S03]  /*114d0*/  FFMA.FTZ R3, R17, UR4, -R15 ;  /* 0x0000000411037c23 */ /* 0x000fc6000801080f */
[C---:B------:R-:W-:Y:S01]  /*114e0*/  LOP3.LUT R0, R2.reuse, 0xffff, RZ, 0xc0, !PT ;  /* 0x0000ffff02007812 */ /* 0x040fe200078ec0ff */
[----:B------:R1:W-:Y:S03]  /*114f0*/  MUFU.EX2 R246, R3 ;  /* 0x0000000300f67308 */ /* 0x0003e60000000800 */
[----:B------:R-:W-:Y:S02]  /*11500*/  SHF.R.U32.HI R4, RZ, 0x8, R0 ;  /* 0x00000008ff047819 */ /* 0x000fe40000011600 */
[----:B------:R-:W-:Y:S01]  /*11510*/  LOP3.LUT R0, R2, 0xff, RZ, 0xc0, !PT ;  /* 0x000000ff02007812 */ /* 0x000fe200078ec0ff */
[----:B------:R-:W-:-:S03]  /*11520*/  IMAD.MOV.U32 R43, RZ, RZ, R242 ;  /* 0x000000ffff2b7224 */ /* 0x000fc600078e00f2 */
[----:B------:R-:W-:Y:S02]  /*11530*/  PRMT R21, R0, 0x5410, R4 ;  /* 0x0000541000157816 */ /* 0x000fe40000000004 */
[----:B------:R-:W-:Y:S01]  /*11540*/  PRMT R0, R2, 0x7632, R0 ;  /* 0x0000763202007816 */ /* 0x000fe20000000000 */
[----:B-1----:R-:W-:-:S04]  /*11550*/  FFMA.FTZ R3, R182, UR4, -R36 ;  /* 0x00000004b6037c23 */ /* 0x002fc80008010824 */
[----:B------:R1:W-:Y:S01]  /*11560*/  MUFU.EX2 R228, R3 ;  /* 0x0000000300e47308 */ /* 0x0003e20000000800 */
[----:B------:R-:W-:Y:S02]  /*11570*/  LOP3.LUT R0, R0, 0xff, RZ, 0xc0, !PT ;  /* 0x000000ff00007812 */ /* 0x000fe400078ec0ff */
[----:B------:R-:W-:Y:S02]  /*11580*/  FSEL R13, R13, RZ, P1 ;  /* 0x000000ff0d0d7208 */ /* 0x000fe40000800000 */
[----:B----4-:R-:W-:Y:S01]  /*11590*/  FMNMX.FTZ R101, R101, R5, !PT ;  /* 0x0000000565657209 */ /* 0x010fe20007810000 */
[----:B-1----:R-:W-:-:S04]  /*115a0*/  FFMA.FTZ R3, R22, UR4, -R36 ;  /* 0x0000000416037c23 */ /* 0x002fc80008010824 */
[----:B------:R1:W-:Y:S01]  /*115b0*/  MUFU.EX2 R242, R3 ;  /* 0x0000000300f27308 */ /* 0x0003e20000000800 */
[C---:B------:R-:W-:Y:S01]  /*115c0*/  FMUL.FTZ R14, R101.reuse, UR4 ;  /* 0x00000004650e7c20 */ /* 0x040fe20008410000 */
[----:B------:R-:W-:Y:S01]  /*115d0*/  FSETP.NEU.FTZ.AND P0, PT, R101, -INF , PT ;  /* 0xff8000006500780b */ /* 0x000fe20003f1d000 */
[----:B------:R-:W-:Y:S01]  /*115e0*/  IMAD.MOV.U32 R200, RZ, RZ, R239 ;  /* 0x000000ffffc87224 */ /* 0x000fe200078e00ef */
[----:B-1----:R-:W-:-:S04]  /*115f0*/  SHF.R.U32.HI R3, RZ, 0x18, R2 ;  /* 0x00000018ff037819 */ /* 0x002fc80000011602 */
[----:B------:R-:W-:Y:S01]  /*11600*/  PRMT R20, R0, 0x5410, R3 ;  /* 0x0000541000147816 */ /* 0x000fe20000000003 */
[----:B------:R-:W-:-:S04]  /*11610*/  FFMA.FTZ R0, R183, UR4, -R13 ;  /* 0x00000004b7007c23 */ /* 0x000fc8000801080d */
[----:B------:R1:W-:Y:S01]  /*11620*/  MUFU.EX2 R230, R0 ;  /* 0x0000000000e67308 */ /* 0x0003e20000000800 */
[----:B------:R-:W-:Y:S01]  /*11630*/  FFMA.FTZ R2, R23, UR4, -R36 ;  /* 0x0000000417027c23 */ /* 0x000fe20008010824 */
[----:B------:R-:W-:Y:S01]  /*11640*/  FSEL R14, R14, RZ, P0 ;  /* 0x000000ff0e0e7208 */ /* 0x000fe20000000000 */
[----:B------:R-:W-:Y:S02]  /*11650*/  IMAD.MOV.U32 R40, RZ, RZ, R243 ;  /* 0x000000ffff287224 */ /* 0x000fe400078e00f3 */
[----:B------:R-:W-:-:S03]  /*11660*/  IMAD.MOV.U32 R22, RZ, RZ, R240 ;  /* 0x000000ffff167224 */ /* 0x000fc600078e00f0 */
[----:B------:R2:W-:Y:S01]  /*11670*/  MUFU.EX2 R243, R2 ;  /* 0x0000000200f37308 */ /* 0x0005e20000000800 */
[----:B-1----:R-:W-:-:S07]  /*11680*/  FFMA.FTZ R0, R24, UR4, -R13 ;  /* 0x0000000418007c23 */ /* 0x002fce000801080d */
[----:B------:R1:W4:Y:S01]  /*11690*/  MUFU.EX2 R239, R0 ;  /* 0x0000000000ef7308 */ /* 0x0003220000000800 */
[----:B--2---:R-:W-:-:S05]  /*116a0*/  FSEL R2, R103, RZ, P3 ;  /* 0x000000ff67027208 */ /* 0x004fca0001800000 */
[----:B------:R-:W-:Y:S01]  /*116b0*/  FADD.FTZ R7, R215, -R2 ;  /* 0x80000002d7077221 */ /* 0x000fe20000010000 */
[----:B-1----:R-:W-:-:S04]  /*116c0*/  FFMA.FTZ R0, R25, UR4, -R13 ;  /* 0x0000000419007c23 */ /* 0x002fc8000801080d */
[----:B------:R1:W-:Y:S01]  /*116d0*/  MUFU.EX2 R240, R0 ;  /* 0x0000000000f07308 */ /* 0x0003e20000000800 */
[--C-:B------:R-:W-:Y:S01]  /*116e0*/  FFMA.FTZ R2, R177, UR4, -R14.reuse ;  /* 0x00000004b1027c23 */ /* 0x100fe2000801080e */
[----:B---3--:R-:W-:Y:S01]  /*116f0*/  LOP3.LUT R12, R12, 0xff, RZ, 0xc0, !PT ;  /* 0x000000ff0c0c7812 */ /* 0x008fe200078ec0ff */
[----:B------:R-:W-:Y:S02]  /*11700*/  IMAD.MOV.U32 R23, RZ, RZ, R241 ;  /* 0x000000ffff177224 */ /* 0x000fe400078e00f1 */
[----:B-1----:R-:W-:-:S04]  /*11710*/  FFMA.FTZ R0, R50, UR4, -R14 ;  /* 0x0000000432007c23 */ /* 0x002fc8000801080e */
[----:B------:R1:W-:Y:S01]  /*11720*/  MUFU.EX2 R215, R0 ;  /* 0x0000000000d77308 */ /* 0x0003e20000000800 */
[----:B------:R-:W-:-:S07]  /*11730*/  IMAD R12, R12, 0x10000, R12 ;  /* 0x000100000c0c7824 */ /* 0x000fce00078e020c */
[----:B------:R2:W3:Y:S01]  /*11740*/  MUFU.EX2 R233, R2 ;  /* 0x0000000200e97308 */ /* 0x0004e20000000800 */
[----:B-1----:R-:W-:-:S05]  /*11750*/  FSEL R0, R102, RZ, P2 ;  /* 0x000000ff66007208 */ /* 0x002fca0001000000 */
[----:B------:R-:W-:Y:S01]  /*11760*/  FADD.FTZ R8, R208, -R0 ;  /* 0x80000000d0087221 */ /* 0x000fe20000010000 */
[----:B------:R-:W-:Y:S01]  /*11770*/  FFMA.FTZ R0, R26, UR4, -R13 ;  /* 0x000000041a007c23 */ /* 0x000fe2000801080d */
[----:B--2---:R-:W-:-:S03]  /*11780*/  FSEL R2, R101, RZ, P0 ;  /* 0x000000ff65027208 */ /* 0x004fc60000000000 */
[----:B------:R4:W1:Y:S01]  /*11790*/  MUFU.EX2 R241, R0 ;  /* 0x0000000000f17308 */ /* 0x0008620000000800 */
[--C-:B------:R-:W-:Y:S01]  /*117a0*/  HSET2.LE.AND R4, R18, R12.reuse, PT ;  /* 0x0000000c12047233 */ /* 0x100fe20003803000 */
[----:B------:R-:W-:Y:S01]  /*117b0*/  FADD.FTZ R9, R212, -R2 ;  /* 0x80000002d4097221 */ /* 0x000fe20000010000 */
[----:B------:R-:W-:Y:S01]  /*117c0*/  FFMA.FTZ R2, R27, UR4, -R36 ;  /* 0x000000041b027c23 */ /* 0x000fe20008010824 */
[----:B------:R-:W-:-:S04]  /*117d0*/  HSET2.LE.AND R5, R16, R12, PT ;  /* 0x0000000c10057233 */ /* 0x000fc80003803000 */
[----:B------:R2:W5:Y:S01]  /*117e0*/  MUFU.EX2 R235, R2 ;  /* 0x0000000200eb7308 */ /* 0x0005620000000800 */
[----:B------:R-:W-:Y:S02]  /*117f0*/  LEA R192, R192, UR5, 0x1 ;  /* 0x00000005c0c07c11 */ /* 0x000fe4000f8e08ff */
[----:B----4-:R-:W-:-:S04]  /*11800*/  F2FP.F16.F32.PACK_AB R0, R239, R230 ;  /* 0x000000e6ef00723e */ /* 0x010fc800000000ff */
[----:B------:R-:W-:Y:S02]  /*11810*/  LOP3.LUT R4, R0, R4, RZ, 0xc0, !PT ;  /* 0x0000000400047212 */ /* 0x000fe400078ec0ff */
[----:B---3--:R-:W-:Y:S02]  /*11820*/  F2FP.F16.F32.PACK_AB R0, R233, R215 ;  /* 0x000000d7e900723e */ /* 0x008fe400000000ff */
[----:B------:R-:W-:Y:S02]  /*11830*/  HSET2.LE.AND R6, R19, R12, PT ;  /* 0x0000000c13067233 */ /* 0x000fe40003803000 */
[----:B------:R-:W-:Y:S01]  /*11840*/  LOP3.LUT R5, R0, R5, RZ, 0xc0, !PT ;  /* 0x0000000500057212 */ /* 0x000fe200078ec0ff */
[----:B------:R-:W3:Y:S01]  /*11850*/  LDSM.16.MT88.4 R16, [R192+0x9000] ;  /* 0x00900000c010783b */ /* 0x000ee20000004200 */
[----:B-1----:R-:W-:Y:S01]  /*11860*/  F2FP.F16.F32.PACK_AB R0, R241, R240 ;  /* 0x000000f0f100723e */ /* 0x002fe200000000ff */
[----:B--2---:R-:W-:Y:S01]  /*11870*/  FFMA.FTZ R2, R53, UR4, -R14 ;  /* 0x0000000435027c23 */ /* 0x004fe2000801080e */
[----:B------:R-:W-:-:S02]  /*11880*/  FSEL R3, R104, RZ, P1 ;  /* 0x000000ff68037208 */ /* 0x000fc40000800000 */
[----:B------:R-:W-:Y:S02]  /*11890*/  LOP3.LUT R6, R0, R6, RZ, 0xc0, !PT ;  /* 0x0000000600067212 */ /* 0x000fe400078ec0ff */
[----:B------:R-:W-:Y:S02]  /*118a0*/  LOP3.LUT R11, R11, 0xff00ff, RZ, 0xc0, !PT ;  /* 0x00ff00ff0b0b7812 */ /* 0x000fe400078ec0ff */
[--C-:B------:R-:W-:Y:S01]  /*118b0*/  HSET2.LE.AND R10, R10, R12.reuse, PT ;  /* 0x0000000c0a0a7233 */ /* 0x100fe20003803000 */
[----:B------:R1:W-:Y:S01]  /*118c0*/  MUFU.EX2 R234, R2 ;  /* 0x0000000200ea7308 */ /* 0x0003e20000000800 */
[----:B------:R-:W-:Y:S01]  /*118d0*/  F2FP.F16.F32.PACK_AB R0, R246, R245 ;  /* 0x000000f5f600723e */ /* 0x000fe200000000ff */
[----:B------:R-:W-:Y:S01]  /*118e0*/  FADD.FTZ R3, R214, -R3 ;  /* 0x80000003d6037221 */ /* 0x000fe20000010000 */
[----:B------:R-:W-:Y:S02]  /*118f0*/  HSET2.LE.AND R11, R11, R12, PT ;  /* 0x0000000c0b0b7233 */ /* 0x000fe40003803000 */
[----:B------:R-:W-:-:S02]  /*11900*/  LOP3.LUT R10, R0, R10, RZ, 0xc0, !PT ;  /* 0x0000000a000a7212 */ /* 0x000fc400078ec0ff */
[----:B-----5:R-:W-:Y:S01]  /*11910*/  F2FP.F16.F32.PACK_AB R0, R235, R243 ;  /* 0x000000f3eb00723e */ /* 0x020fe200000000ff */
[----:B------:R-:W-:Y:S01]  /*11920*/  FMUL.FTZ R7, R7, UR4 ;  /* 0x0000000407077c20 */ /* 0x000fe20008410000 */
[----:B------:R-:W-:Y:S01]  /*11930*/  FMUL.FTZ R8, R8, UR4 ;  /* 0x0000000408087c20 */ /* 0x000fe20008410000 */
[----:B------:R-:W-:Y:S01]  /*11940*/  FMUL.FTZ R3, R3, UR4 ;  /* 0x0000000403037c20 */ /* 0x000fe20008410000 */
[----:B------:R-:W-:Y:S01]  /*11950*/  FMUL.FTZ R9, R9, UR4 ;  /* 0x0000000409097c20 */ /* 0x000fe20008410000 */
[----:B-1----:R-:W-:Y:S01]  /*11960*/  FFMA.FTZ R2, R179, UR4, -R14 ;  /* 0x00000004b3027c23 */ /* 0x002fe2000801080e */
[----:B------:R-:W-:-:S03]  /*11970*/  LOP3.LUT R11, R0, R11, RZ, 0xc0, !PT ;  /* 0x0000000b000b7212 */ /* 0x000fc600078ec0ff */
[----:B------:R1:W2:Y:S01]  /*11980*/  MUFU.EX2 R232, R2 ;  /* 0x0000000200e87308 */ /* 0x0002a20000000800 */
[----:B------:R-:W-:Y:S01]  /*11990*/  HSET2.LE.AND R0, R21, R12, PT ;  /* 0x0000000c15007233 */ /* 0x000fe20003803000 */
[----:B------:R-:W-:Y:S02]  /*119a0*/  IMAD.MOV.U32 R24, RZ, RZ, R44 ;  /* 0x000000ffff187224 */ /* 0x000fe400078e002c */
[----:B------:R-:W-:Y:S02]  /*119b0*/  IMAD.MOV.U32 R25, RZ, RZ, R45 ;  /* 0x000000ffff197224 */ /* 0x000fe400078e002d */
[----:B------:R-:W-:Y:S02]  /*119c0*/  IMAD.MOV.U32 R214, RZ, RZ, R38 ;  /* 0x000000ffffd67224 */ /* 0x000fe400078e0026 */
[----:B------:R-:W4:Y:S08]  /*119d0*/  MUFU.EX2 R38, R7 ;  /* 0x0000000700267308 */ /* 0x000f300000000800 */
[----:B------:R5:W3:Y:S01]  /*119e0*/  MUFU.EX2 R44, R8 ;  /* 0x00000008002c7308 */ /* 0x000ae20000000800 */
[----:B-1----:R-:W-:-:S07]  /*119f0*/  F2FP.F16.F32.PACK_AB R2, R244, R39 ;  /* 0x00000027f402723e */ /* 0x002fce00000000ff */
[----:B------:R1:W3:Y:S08]  /*11a00*/  MUFU.EX2 R46, R3 ;  /* 0x00000003002e7308 */ /* 0x0002f00000000800 */
[----:B------:R2:W3:Y:S01]  /*11a10*/  MUFU.EX2 R45, R9 ;  /* 0x00000009002d7308 */ /* 0x0004e20000000800 */
[----:B-----5:R-:W-:Y:S02]  /*11a20*/  LOP3.LUT R8, R2, R0, RZ, 0xc0, !PT ;  /* 0x0000000002087212 */ /* 0x020fe400078ec0ff */
[----:B------:R-:W-:-:S02]  /*11a30*/  HSET2.LE.AND R0, R20, R12, PT ;  /* 0x0000000c14007233 */ /* 0x000fc40003803000 */
[----:B------:R-:W-:Y:S02]  /*11a40*/  F2FP.F16.F32.PACK_AB R2, R242, R228 ;  /* 0x000000e4f202723e */ /* 0x000fe400000000ff */
[----:B-1----:R-:W-:Y:S02]  /*11a50*/  LOP3.LUT R3, R30, 0xff00ff, RZ, 0xc0, !PT ;  /* 0x00ff00ff1e037812 */ /* 0x002fe400078ec0ff */
[----:B--2---:R-:W-:-:S03]  /*11a60*/  LOP3.LUT R9, R2, R0, RZ, 0xc0, !PT ;  /* 0x0000000002097212 */ /* 0x004fc600078ec0ff */
[----:B------:R-:W-:Y:S02]  /*11a70*/  HSET2.LE.AND R2, R3, R12, PT ;  /* 0x0000000c03027233 */ /* 0x000fe40003803000 */
[----:B------:R-:W-:Y:S01]  /*11a80*/  F2FP.F16.F32.PACK_AB R0, R232, R234 ;  /* 0x000000eae800723e */ /* 0x000fe200000000ff */
[-C--:B----4-:R-:W-:Y:S01]  /*11a90*/  FMUL.FTZ R112, R112, R38.reuse ;  /* 0x0000002670707220 */ /* 0x090fe20000410000 */
[----:B------:R-:W-:Y:S02]  /*11aa0*/  FMUL.FTZ R113, R113, R38 ;  /* 0x0000002671717220 */ /* 0x000fe40000410000 */
[----:B------:R-:W-:Y:S01]  /*11ab0*/  LOP3.LUT R7, R0, R2, RZ, 0xc0, !PT ;  /* 0x0000000200077212 */ /* 0x000fe200078ec0ff */
[----:B------:R-:W-:Y:S02]  /*11ac0*/  VIADD R0, R192, 0x9000 ;  /* 0x00009000c0007836 */ /* 0x000fe40000000000 */
[-C--:B---3--:R-:W-:Y:S01]  /*11ad0*/  FMUL.FTZ R114, R114, R44.reuse ;  /* 0x0000002c72727220 */ /* 0x088fe20000410000 */
[----:B------:R-:W-:Y:S01]  /*11ae0*/  FMUL.FTZ R115, R115, R44 ;  /* 0x0000002c73737220 */ /* 0x000fe20000410000 */
        /* <DEDUP_REMOVED lines=8> */
[-C--:B------:R-:W-:Y:S01]  /*11b70*/  FMUL.FTZ R116, R116, R38.reuse ;  /* 0x0000002674747220 */ /* 0x080fe20000410000 */
[----:B------:R-:W-:Y:S01]  /*11b80*/  FMUL.FTZ R117, R117, R38 ;  /* 0x0000002675757220 */ /* 0x000fe20000410000 */
[-C--:B------:R-:W-:Y:S01]  /*11b90*/  FMUL.FTZ R118, R118, R44.reuse ;  /* 0x0000002c76767220 */ /* 0x080fe20000410000 */
[----:B------:R-:W-:Y:S01]  /*11ba0*/  FMUL.FTZ R119, R119, R44 ;  /* 0x0000002c77777220 */ /* 0x000fe20000410000 */
[----:B------:R-:W-:-:S02]  /*11bb0*/  IMAD.MOV.U32 R177, RZ, RZ, R37 ;  /* 0x000000ffffb17224 */ /* 0x000fc400078e0025 */
[----:B------:R-:W-:Y:S02]  /*11bc0*/  VIADD R37, R192, 0x9020 ;  /* 0x00009020c0257836 */ /* 0x000fe40000000000 */
[----:B------:R-:W-:Y:S01]  /*11bd0*/  @P4 VIADD R37, R0, 0xffffffe0 ;  /* 0xffffffe000254836 */ /* 0x000fe20000000000 */
[-C--:B------:R-:W-:Y:S08]  /*11be0*/  HMMA.16816.F32 R112, R8, R16.reuse, R112 ;  /* 0x000000100870723c */ /* 0x080ff00000001870 */
[C---:B------:R-:W-:Y:S08]  /*11bf0*/  HMMA.16816.F32 R108, R4.reuse, R16, R108 ;  /* 0x00000010046c723c */ /* 0x040ff0000000186c */
[-C--:B------:R-:W-:Y:S08]  /*11c00*/  HMMA.16816.F32 R120, R4, R18.reuse, R120 ;  /* 0x000000120478723c */ /* 0x080ff00000001878 */
[----:B------:R-:W-:Y:S01]  /*11c10*/  HMMA.16816.F32 R116, R8, R18, R116 ;  /* 0x000000120874723c */ /* 0x000fe20000001874 */
[----:B------:R-:W1:Y:S01]  /*11c20*/  LDSM.16.MT88.4 R16, [R37] ;  /* 0x000000002510783b */ /* 0x000e620000004200 */
[-C--:B------:R-:W-:Y:S01]  /*11c30*/  FMUL.FTZ R128, R128, R38.reuse ;  /* 0x0000002680807220 */ /* 0x080fe20000410000 */
[----:B------:R-:W-:Y:S01]  /*11c40*/  FMUL.FTZ R129, R129, R38 ;  /* 0x0000002681817220 */ /* 0x000fe20000410000 */
[-C--:B------:R-:W-:Y:S01]  /*11c50*/  FMUL.FTZ R130, R130, R44.reuse ;  /* 0x0000002c82827220 */ /* 0x080fe20000410000 */
        /* <DEDUP_REMOVED lines=14> */
[----:B------:R-:W-:Y:S02]  /*11d40*/  IMAD.MOV.U32 R27, RZ, RZ, R49 ;  /* 0x000000ffff1b7224 */ /* 0x000fe400078e0031 */
[----:B------:R-:W-:Y:S02]  /*11d50*/  IMAD.MOV.U32 R20, RZ, RZ, R180 ;  /* 0x000000ffff147224 */ /* 0x000fe400078e00b4 */
[----:B------:R-:W-:Y:S02]  /*11d60*/  IMAD.MOV.U32 R21, RZ, RZ, R181 ;  /* 0x000000ffff157224 */ /* 0x000fe400078e00b5 */
[-C--:B-1----:R-:W-:Y:S08]  /*11d70*/  HMMA.16816.F32 R180, R8, R16.reuse, R128 ;  /* 0x0000001008b4723c */ /* 0x082ff00000001880 */
[C---:B------:R-:W-:Y:S08]  /*11d80*/  HMMA.16816.F32 R124, R4.reuse, R16, R124 ;  /* 0x00000010047c723c */ /* 0x040ff0000000187c */
[-C--:B------:R-:W-:Y:S08]  /*11d90*/  HMMA.16816.F32 R136, R4, R18.reuse, R136 ;  /* 0x000000120488723c */ /* 0x080ff00000001888 */
[----:B------:R-:W-:Y:S01]  /*11da0*/  HMMA.16816.F32 R48, R8, R18, R132 ;  /* 0x000000120830723c */ /* 0x000fe20000001884 */
[----:B------:R-:W1:Y:S01]  /*11db0*/  LDSM.16.MT88.4 R16, [R192+0xa000] ;  /* 0x00a00000c010783b */ /* 0x000e620000004200 */
        /* <DEDUP_REMOVED lines=45> */
[----:B------:R-:W2:Y:S01]  /*12090*/  LDSM.16.MT88.4 R20, [R37+0x2000] ;  /* 0x002000002514783b */ /* 0x000ea20000004200 */
[-C--:B-1----:R-:W-:Y:S08]  /*120a0*/  HMMA.16816.F32 R160, R8, R16.reuse, R160 ;  /* 0x0000001008a0723c */ /* 0x082ff000000018a0 */
[C---:B------:R-:W-:Y:S08]  /*120b0*/  HMMA.16816.F32 R156, R4.reuse, R16, R156 ;  /* 0x00000010049c723c */ /* 0x040ff0000000189c */
[-C--:B------:R-:W-:Y:S08]  /*120c0*/  HMMA.16816.F32 R168, R4, R18.reuse, R168 ;  /* 0x0000001204a8723c */ /* 0x080ff000000018a8 */
[----:B------:R-:W-:Y:S01]  /*120d0*/  HMMA.16816.F32 R164, R8, R18, R164 ;  /* 0x0000001208a4723c */ /* 0x000fe200000018a4 */
[----:B------:R-:W1:Y:S01]  /*120e0*/  LDSM.16.MT88.4 R16, [R192+0xb000] ;  /* 0x00b00000c010783b */ /* 0x000e620000004200 */
        /* <DEDUP_REMOVED lines=16> */
[----:B------:R-:W-:Y:S01]  /*121f0*/  LOP3.LUT R2, R222, R32, R31, 0x96, !PT ;  /* 0x00000020de027212 */ /* 0x000fe200078e961f */
[----:B------:R-:W-:Y:S01]  /*12200*/  FFMA.FTZ R0, R62, UR4, -R15 ;  /* 0x000000043e007c23 */ /* 0x000fe2000801080f */
        /* <DEDUP_REMOVED lines=16> */
[----:B------:R-:W-:Y:S01]  /*12310*/  IMAD.MOV.U32 R147, RZ, RZ, R207 ;  /* 0x000000ffff937224 */ /* 0x000fe200078e00cf */
[C---:B--2---:R-:W-:Y:S01]  /*12320*/  HMMA.16816.F32 R88, R4.reuse, R20, R88 ;  /* 0x000000140458723c */ /* 0x044fe20000001858 */
[----:B------:R-:W-:Y:S01]  /*12330*/  IMAD.MOV.U32 R146, RZ, RZ, R206 ;  /* 0x000000ffff927224 */ /* 0x000fe200078e00ce */
[----:B------:R2:W-:Y:S01]  /*12340*/  MUFU.EX2 R207, R0 ;  /* 0x0000000000cf7308 */ /* 0x0005e20000000800 */
[----:B------:R-:W-:Y:S01]  /*12350*/  VIADD R206, R227, 0x646e171e ;  /* 0x646e171ee3ce7836 */ /* 0x000fe20000000000 */
[----:B------:R-:W-:Y:S01]  /*12360*/  LOP3.LUT R3, R222, R34, R29, 0x96, !PT ;  /* 0x00000022de037212 */ /* 0x000fe200078e961d */
[----:B------:R-:W-:Y:S01]  /*12370*/  IMAD.MOV.U32 R133, RZ, RZ, R208 ;  /* 0x000000ffff857224 */ /* 0x000fe200078e00d0 */
[----:B------:R-:W-:Y:S02]  /*12380*/  LDSM.16.MT88.4 R28, [R192+0xb400] ;  /* 0x00b40000c01c783b */ /* 0x000fe40000004200 */
[C---:B-1----:R-:W-:Y:S01]  /*12390*/  HMMA.16816.F32 R72, R4.reuse, R16, R72 ;  /* 0x000000100448723c */ /* 0x042fe20000001848 */
[----:B------:R-:W-:Y:S01]  /*123a0*/  IMAD.MOV.U32 R179, RZ, RZ, R214 ;  /* 0x000000ffffb37224 */ /* 0x000fe200078e00d6 */
[----:B------:R-:W-:Y:S06]  /*123b0*/  LDSM.16.MT88.4 R32, [R37+0x2400] ;  /* 0x002400002520783b */ /* 0x000fec0000004200 */
[----:B------:R-:W-:Y:S01]  /*123c0*/  HMMA.16816.F32 R76, R4, R18, R76 ;  /* 0x00000012044c723c */ /* 0x000fe2000000184c */
[----:B--2---:R-:W-:-:S07]  /*123d0*/  FFMA.FTZ R0, R59, UR4, -R15 ;  /* 0x000000043b007c23 */ /* 0x004fce000801080f */
[----:B------:R-:W-:Y:S01]  /*123e0*/  HMMA.16816.F32 R92, R4, R22, R92 ;  /* 0x00000016045c723c */ /* 0x000fe2000000185c */
[----:B------:R-:W-:-:S04]  /*123f0*/  IMAD.WIDE.U32 R4, R2, -0x2daee0ad, RZ ;  /* 0xd2511f5302047825 */ /* 0x000fc800078e00ff */
[----:B------:R-:W-:Y:S01]  /*12400*/  FFMA.FTZ R2, R58, UR4, -R15 ;  /* 0x000000043a027c23 */ /* 0x000fe2000801080f */
[----:B------:R1:W-:Y:S01]  /*12410*/  MUFU.EX2 R208, R0 ;  /* 0x0000000000d07308 */ /* 0x0003e20000000800 */
[----:B------:R-:W-:Y:S01]  /*12420*/  PRMT R6, R4, 0x7772, RZ ;  /* 0x0000777204067816 */ /* 0x000fe200000000ff */
[C---:B------:R-:W-:Y:S06]  /*12430*/  HMMA.16816.F32 R68, R8.reuse, R16, R68 ;  /* 0x000000100844723c */ /* 0x040fec0000001844 */
[----:B------:R2:W-:Y:S02]  /*12440*/  MUFU.EX2 R214, R2 ;  /* 0x0000000200d67308 */ /* 0x0005e40000000800 */
[----:B------:R-:W-:Y:S01]  /*12450*/  HMMA.16816.F32 R80, R8, R18, R80 ;  /* 0x000000120850723c */ /* 0x000fe20000001850 */
[----:B-1----:R-:W-:-:S07]  /*12460*/  LOP3.LUT R0, R206, R194, R5, 0x96, !PT ;  /* 0x000000c2ce007212 */ /* 0x002fce00078e9605 */
[----:B------:R-:W-:Y:S01]  /*12470*/  HMMA.16816.F32 R84, R8, R20, R84 ;  /* 0x000000140854723c */ /* 0x000fe20000001854 */
[----:B------:R-:W-:Y:S02]  /*12480*/  IMAD.MOV.U32 R53, RZ, RZ, R212 ;  /* 0x000000ffff357224 */ /* 0x000fe400078e00d4 */
[----:B--2---:R-:W-:-:S05]  /*12490*/  FFMA.FTZ R2, R55, UR4, -R15 ;  /* 0x0000000437027c23 */ /* 0x004fca000801080f */
[----:B------:R-:W-:Y:S01]  /*124a0*/  HMMA.16816.F32 R96, R8, R22, R96 ;  /* 0x000000160860723c */ /* 0x000fe20000001860 */
[----:B------:R-:W-:Y:S01]  /*124b0*/  IMAD.MOV.U32 R9, RZ, RZ, R4 ;  /* 0x000000ffff097224 */ /* 0x000fe200078e0004 */
[C---:B------:R-:W-:Y:S02]  /*124c0*/  PRMT R11, R4.reuse, 0x7771, RZ ;  /* 0x00007771040b7816 */ /* 0x040fe400000000ff */
[----:B------:R-:W-:Y:S01]  /*124d0*/  PRMT R8, R4, 0x7773, RZ ;  /* 0x0000777304087816 */ /* 0x000fe200000000ff */
[----:B------:R-:W-:Y:S01]  /*124e0*/  IMAD.WIDE.U32 R4, R3, -0x2daee0ad, RZ ;  /* 0xd2511f5303047825 */ /* 0x000fe200078e00ff */
[----:B------:R1:W-:Y:S03]  /*124f0*/  MUFU.EX2 R212, R2 ;  /* 0x0000000200d47308 */ /* 0x0003e60000000800 */
[----:B------:R-:W-:Y:S01]  /*12500*/  FFMA.FTZ R3, R100, UR4, -R36 ;  /* 0x0000000464037c23 */ /* 0x000fe20008010824 */
[----:B------:R-:W-:Y:S01]  /*12510*/  IMAD.MOV.U32 R7, RZ, RZ, R4 ;  /* 0x000000ffff077224 */ /* 0x000fe200078e0004 */
[----:B------:R-:W-:Y:S01]  /*12520*/  PRMT R10, R4, 0x7771, RZ ;  /* 0x00007771040a7816 */ /* 0x000fe200000000ff */
[----:B------:R-:W-:-:S02]  /*12530*/  IMAD.MOV.U32 R100, RZ, RZ, R205 ;  /* 0x000000ffff647224 */ /* 0x000fc400078e00cd */
[----:B------:R2:W-:Y:S01]  /*12540*/  MUFU.EX2 R205, R3 ;  /* 0x0000000300cd7308 */ /* 0x0005e20000000800 */
[----:B-1----:R-:W-:Y:S02]  /*12550*/  LOP3.LUT R2, R206, R56, R5, 0x96, !PT ;  /* 0x00000038ce027212 */ /* 0x002fe400078e9605 */
[C---:B------:R-:W-:Y:S02]  /*12560*/  PRMT R5, R4.reuse, 0x7773, RZ ;  /* 0x0000777304057816 */ /* 0x040fe400000000ff */
[----:B------:R-:W-:Y:S01]  /*12570*/  PRMT R4, R4, 0x7772, RZ ;  /* 0x0000777204047816 */ /* 0x000fe200000000ff */
[----:B------:R-:W-:-:S03]  /*12580*/  IMAD.MOV.U32 R132, RZ, RZ, R178 ;  /* 0x000000ffff847224 */ /* 0x000fc600078e00b2 */
[----:B------:R-:W-:Y:S01]  /*12590*/  PRMT R17, R4, 0x5410, R5 ;  /* 0x0000541004117816 */ /* 0x000fe20000000005 */
[----:B--2---:R-:W-:Y:S01]  /*125a0*/  FFMA.FTZ R3, R67, UR4, -R36 ;  /* 0x0000000443037c23 */ /* 0x004fe20008010824 */
[----:B------:R-:W-:Y:S01]  /*125b0*/  LOP3.LUT R4, R9, 0xff, RZ, 0xc0, !PT ;  /* 0x000000ff09047812 */ /* 0x000fe200078ec0ff */
[----:B------:R-:W-:Y:S01]  /*125c0*/  IMAD.MOV.U32 R178, RZ, RZ, R203 ;  /* 0x000000ffffb27224 */ /* 0x000fe200078e00cb */
[----:B------:R-:W-:Y:S01]  /*125d0*/  LOP3.LUT R5, R7, 0xff, RZ, 0xc0, !PT ;  /* 0x000000ff07057812 */ /* 0x000fe200078ec0ff */
[----:B------:R1:W-:Y:S01]  /*125e0*/  MUFU.EX2 R203, R3 ;  /* 0x0000000300cb7308 */ /* 0x0003e20000000800 */
[----:B------:R-:W-:Y:S02]  /*125f0*/  PRMT R7, R4, 0x5410, R11 ;  /* 0x0000541004077816 */ /* 0x000fe4000000000b */
[----:B------:R-:W-:Y:S02]  /*12600*/  LOP3.LUT R4, R2, 0xffff, RZ, 0xc0, !PT ;  /* 0x0000ffff02047812 */ /* 0x000fe400078ec0ff */
[----:B------:R-:W-:-:S02]  /*12610*/  PRMT R10, R5, 0x5410, R10 ;  /* 0x00005410050a7816 */ /* 0x000fc4000000000a */
[----:B------:R-:W-:Y:S02]  /*12620*/  LOP3.LUT R5, R2, 0xff, RZ, 0xc0, !PT ;  /* 0x000000ff02057812 */ /* 0x000fe400078ec0ff */
[----:B------:R-:W-:Y:S01]  /*12630*/  SHF.R.U32.HI R4, RZ, 0x8, R4 ;  /* 0x00000008ff047819 */ /* 0x000fe20000011604 */
[----:B-1----:R-:W-:Y:S01]  /*12640*/  FFMA.FTZ R3, R63, UR4, -R36 ;  /* 0x000000043f037c23 */ /* 0x002fe20008010824 */
[----:B------:R-:W-:Y:S02]  /*12650*/  IMAD.MOV.U32 R63, RZ, RZ, R146 ;  /* 0x000000ffff3f7224 */ /* 0x000fe400078e0092 */
[----:B------:R-:W-:Y:S02]  /*12660*/  IMAD.MOV.U32 R146, RZ, RZ, R147 ;  /* 0x000000ffff927224 */ /* 0x000fe400078e0093 */
[----:B------:R-:W-:Y:S02]  /*12670*/  IMAD.MOV.U32 R147, RZ, RZ, R132 ;  /* 0x000000ffff937224 */ /* 0x000fe400078e0084 */
[----:B------:R-:W-:-:S02]  /*12680*/  IMAD.MOV.U32 R132, RZ, RZ, R133 ;  /* 0x000000ffff847224 */ /* 0x000fc400078e0085 */
[----:B------:R-:W-:Y:S01]  /*12690*/  IMAD.MOV.U32 R133, RZ, RZ, R179 ;  /* 0x000000ffff857224 */ /* 0x000fe200078e00b3 */
[----:B------:R-:W-:Y:S01]  /*126a0*/  PRMT R16, R6, 0x5410, R8 ;  /* 0x0000541006107816 */ /* 0x000fe20000000008 */
[----:B------:R-:W-:Y:S01]  /*126b0*/  IMAD.MOV.U32 R179, RZ, RZ, R53 ;  /* 0x000000ffffb37224 */ /* 0x000fe200078e0035 */
[----:B------:R-:W-:Y:S01]  /*126c0*/  PRMT R8, R5, 0x5410, R4 ;  /* 0x0000541005087816 */ /* 0x000fe20000000004 */
[----:B------:R-:W-:Y:S01]  /*126d0*/  IMAD.MOV.U32 R53, RZ, RZ, R177 ;  /* 0x000000ffff357224 */ /* 0x000fe200078e00b1 */
[----:B------:R-:W-:Y:S01]  /*126e0*/  PRMT R6, R2, 0x7632, R6 ;  /* 0x0000763202067816 */ /* 0x000fe20000000006 */
[----:B------:R-:W-:Y:S01]  /*126f0*/  IMAD.MOV.U32 R177, RZ, RZ, R204 ;  /* 0x000000ffffb17224 */ /* 0x000fe200078e00cc */
[----:B------:R-:W-:Y:S01]  /*12700*/  SHF.R.U32.HI R5, RZ, 0x18, R2 ;  /* 0x00000018ff057819 */ /* 0x000fe20000011602 */
[----:B------:R1:W-:Y:S01]  /*12710*/  MUFU.EX2 R204, R3 ;  /* 0x0000000300cc7308 */ /* 0x0003e20000000800 */
[----:B------:R-:W-:Y:S01]  /*12720*/  FFMA.FTZ R2, R66, UR4, -R13 ;  /* 0x0000000442027c23 */ /* 0x000fe2000801080d */
[----:B------:R-:W-:Y:S01]  /*12730*/  IMAD.MOV.U32 R66, RZ, RZ, R201 ;  /* 0x000000ffff427224 */ /* 0x000fe200078e00c9 */
[----:B------:R-:W-:Y:S01]  /*12740*/  LOP3.LUT R4, R0, 0xffff, RZ, 0xc0, !PT ;  /* 0x0000ffff00047812 */ /* 0x000fe200078ec0ff */
[----:B------:R-:W-:-:S04]  /*12750*/  IMAD.MOV.U32 R151, RZ, RZ, R147 ;  /* 0x000000ffff977224 */ /* 0x000fc800078e0093 */
[----:B------:R2:W-:Y:S01]  /*12760*/  MUFU.EX2 R201, R2 ;  /* 0x0000000200c97308 */ /* 0x0005e20000000800 */
[----:B------:R-:W-:Y:S02]  /*12770*/  IMAD.MOV.U32 R147, RZ, RZ, R53 ;  /* 0x000000ffff937224 */ /* 0x000fe400078e0035 */
[----:B-1----:R-:W-:Y:S01]  /*12780*/  FFMA.FTZ R3, R106, UR4, -R13 ;  /* 0x000000046a037c23 */ /* 0x002fe2000801080d */
[----:B------:R-:W-:-:S04]  /*12790*/  IMAD.MOV.U32 R106, RZ, RZ, R202 ;  /* 0x000000ffff6a7224 */ /* 0x000fc800078e00ca */
[----:B------:R1:W3:Y:S01]  /*127a0*/  MUFU.EX2 R202, R3 ;  /* 0x0000000300ca7308 */ /* 0x0002e20000000800 */
[----:B------:R-:W-:Y:S02]  /*127b0*/  IMAD.MOV.U32 R53, RZ, RZ, R199 ;  /* 0x000000ffff357224 */ /* 0x000fe400078e00c7 */
[----:B--2---:R-:W-:Y:S01]  /*127c0*/  FFMA.FTZ R2, R107, UR4, -R14 ;  /* 0x000000046b027c23 */ /* 0x004fe2000801080e */
[----:B------:R-:W-:Y:S02]  /*127d0*/  IMAD.MOV.U32 R107, RZ, RZ, R146 ;  /* 0x000000ffff6b7224 */ /* 0x000fe400078e0092 */
[----:B------:R-:W-:Y:S02]  /*127e0*/  IMAD.MOV.U32 R146, RZ, RZ, R179 ;  /* 0x000000ffff927224 */ /* 0x000fe400078e00b3 */
[----:B------:R2:W-:Y:S01]  /*127f0*/  MUFU.EX2 R199, R2 ;  /* 0x0000000200c77308 */ /* 0x0005e20000000800 */
[----:B------:R-:W-:Y:S01]  /*12800*/  IMAD.MOV.U32 R179, RZ, RZ, R177 ;  /* 0x000000ffffb37224 */ /* 0x000fe200078e00b1 */
[----:B-1----:R-:W-:Y:S01]  /*12810*/  LOP3.LUT R3, R6, 0xff, RZ, 0xc0, !PT ;  /* 0x000000ff06037812 */ /* 0x002fe200078ec0ff */
[----:B------:R-:W-:-:S03]  /*12820*/  IMAD.MOV.U32 R177, RZ, RZ, R178 ;  /* 0x000000ffffb17224 */ /* 0x000fc600078e00b2 */
[----:B------:R-:W-:Y:S02]  /*12830*/  PRMT R9, R3, 0x5410, R5 ;  /* 0x0000541003097816 */ /* 0x000fe40000000005 */
[----:B------:R-:W-:Y:S01]  /*12840*/  SHF.R.U32.HI R3, RZ, 0x8, R4 ;  /* 0x00000008ff037819 */ /* 0x000fe20000011604 */
[----:B--2---:R-:W-:Y:S01]  /*12850*/  FFMA.FTZ R2, R193, UR4, -R14 ;  /* 0x00000004c1027c23 */ /* 0x004fe2000801080e */
[----:B------:R-:W-:Y:S01]  /*12860*/  LOP3.LUT R4, R0, 0xff, RZ, 0xc0, !PT ;  /* 0x000000ff00047812 */ /* 0x000fe200078ec0ff */
[----:B------:R-:W-:Y:S02]  /*12870*/  IMAD.MOV.U32 R178, RZ, RZ, R200 ;  /* 0x000000ffffb27224 */ /* 0x000fe400078e00c8 */
[----:B------:R1:W2:Y:S01]  /*12880*/  MUFU.EX2 R200, R2 ;  /* 0x0000000200c87308 */ /* 0x0002a20000000800 */
[--C-:B------:R-:W-:Y:S02]  /*12890*/  PRMT R20, R4, 0x5410, R3.reuse ;  /* 0x0000541004147816 */ /* 0x100fe40000000003 */
[----:B------:R-:W-:-:S02]  /*128a0*/  PRMT R3, R0, 0x7632, R3 ;  /* 0x0000763200037816 */ /* 0x000fc40000000003 */
[----:B------:R-:W-:Y:S01]  /*128b0*/  SHF.R.U32.HI R4, RZ, 0x18, R0 ;  /* 0x00000018ff047819 */ /* 0x000fe20000011600 */
[----:B------:R-:W-:Y:S01]  /*128c0*/  FFMA.FTZ R0, R172, UR4, -R36 ;  /* 0x00000004ac007c23 */ /* 0x000fe20008010824 */
[----:B------:R-:W-:Y:S02]  /*128d0*/  IMAD.MOV.U32 R144, RZ, RZ, R132 ;  /* 0x000000ffff907224 */ /* 0x000fe400078e0084 */
[----:B------:R-:W-:Y:S02]  /*128e0*/  IMAD.MOV.U32 R132, RZ, RZ, R52 ;  /* 0x000000ffff847224 */ /* 0x000fe400078e0034 */
[----:B------:R-:W-:Y:S02]  /*128f0*/  IMAD.MOV.U32 R52, RZ, RZ, R198 ;  /* 0x000000ffff347224 */ /* 0x000fe400078e00c6 */
[----:B------:R4:W5:Y:S01]  /*12900*/  MUFU.EX2 R198, R0 ;  /* 0x0000000000c67308 */ /* 0x0009620000000800 */
[----:B-1----:R-:W-:-:S04]  /*12910*/  LOP3.LUT R2, R3, 0xff, RZ, 0xc0, !PT ;  /* 0x000000ff03027812 */ /* 0x002fc800078ec0ff */
[----:B------:R-:W-:Y:S02]  /*12920*/  PRMT R5, R2, 0x5410, R4 ;  /* 0x0000541002057816 */ /* 0x000fe40000000004 */
[----:B------:R-:W-:Y:S02]  /*12930*/  LOP3.LUT R4, R16, 0xff00ff, RZ, 0xc0, !PT ;  /* 0x00ff00ff10047812 */ /* 0x000fe400078ec0ff */
[----:B---3--:R-:W-:Y:S02]  /*12940*/  F2FP.F16.F32.PACK_AB R2, R201, R202 ;  /* 0x000000cac902723e */ /* 0x008fe400000000ff */
[----:B----4-:R-:W-:-:S05]  /*12950*/  HSET2.LE.AND R0, R7, R12, PT ;  /* 0x0000000c07007233 */ /* 0x010fca0003803000 */
[----:B------:R-:W-:Y:S02]  /*12960*/  LOP3.LUT R6, R2, R0, RZ, 0xc0, !PT ;  /* 0x0000000002067212 */ /* 0x000fe400078ec0ff */
[--C-:B------:R-:W-:Y:S02]  /*12970*/  HSET2.LE.AND R0, R4, R12.reuse, PT ;  /* 0x0000000c04007233 */ /* 0x100fe40003803000 */
[----:B--2---:R-:W-:Y:S01]  /*12980*/  F2FP.F16.F32.PACK_AB R2, R200, R199 ;  /* 0x000000c7c802723e */ /* 0x004fe200000000ff */
[----:B------:R-:W-:Y:S01]  /*12990*/  FFMA.FTZ R3, R175, UR4, -R13 ;  /* 0x00000004af037c23 */ /* 0x000fe2000801080d */
[----:B------:R-:W-:Y:S02]  /*129a0*/  LOP3.LUT R4, R17, 0xff00ff, RZ, 0xc0, !PT ;  /* 0x00ff00ff11047812 */ /* 0x000fe400078ec0ff */
[----:B------:R-:W-:Y:S01]  /*129b0*/  LOP3.LUT R7, R2, R0, RZ, 0xc0, !PT ;  /* 0x0000000002077212 */ /* 0x000fe200078ec0ff */
[----:B------:R-:W-:Y:S01]  /*129c0*/  IMAD.MOV.U32 R145, RZ, RZ, R133 ;  /* 0x000000ffff917224 */ /* 0x000fe200078e0085 */
[----:B------:R-:W-:Y:S01]  /*129d0*/  HSET2.LE.AND R0, R10, R12, PT ;  /* 0x0000000c0a007233 */ /* 0x000fe20003803000 */
[----:B------:R-:W1:Y:S01]  /*129e0*/  LDSM.16.MT88.4 R16, [R192+0x9400] ;  /* 0x00940000c010783b */ /* 0x000e620000004200 */
[----:B------:R-:W-:Y:S01]  /*129f0*/  F2FP.F16.F32.PACK_AB R2, R212, R214 ;  /* 0x000000d6d402723e */ /* 0x000fe200000000ff */
[----:B------:R-:W-:-:S02]  /*12a00*/  IMAD.MOV.U32 R133, RZ, RZ, R196 ;  /* 0x000000ffff857224 */ /* 0x000fc400078e00c4 */
[----:B------:R2:W-:Y:S01]  /*12a10*/  MUFU.EX2 R196, R3 ;  /* 0x0000000300c47308 */ /* 0x0005e20000000800 */
[----:B------:R-:W-:Y:S02]  /*12a20*/  LOP3.LUT R10, R2, R0, RZ, 0xc0, !PT ;  /* 0x00000000020a7212 */ /* 0x000fe400078ec0ff */
[----:B------:R-:W-:Y:S02]  /*12a30*/  HSET2.LE.AND R0, R4, R12, PT ;  /* 0x0000000c04007233 */ /* 0x000fe40003803000 */
[----:B-----5:R-:W-:Y:S01]  /*12a40*/  F2FP.F16.F32.PACK_AB R2, R198, R204 ;  /* 0x000000ccc602723e */ /* 0x020fe200000000ff */
[----:B------:R-:W-:-:S03]  /*12a50*/  FFMA.FTZ R4, R197, UR4, -R14 ;  /* 0x00000004c5047c23 */ /* 0x000fc6000801080e */
[----:B------:R-:W-:Y:S01]  /*12a60*/  LOP3.LUT R11, R2, R0, RZ, 0xc0, !PT ;  /* 0x00000000020b7212 */ /* 0x000fe200078ec0ff */
[----:B--2---:R-:W-:-:S04]  /*12a70*/  FFMA.FTZ R3, R174, UR4, -R13 ;  /* 0x00000004ae037c23 */ /* 0x004fc8000801080d */
[----:B------:R2:W3:Y:S01]  /*12a80*/  MUFU.EX2 R195, R3 ;  /* 0x0000000300c37308 */ /* 0x0004e20000000800 */
[----:B------:R-:W-:Y:S02]  /*12a90*/  HSET2.LE.AND R0, R8, R12, PT ;  /* 0x0000000c08007233 */ /* 0x000fe40003803000 */
[----:B------:R-:W-:-:S05]  /*12aa0*/  F2FP.F16.F32.PACK_AB R2, R208, R207 ;  /* 0x000000cfd002723e */ /* 0x000fca00000000ff */
[----:B------:R4:W-:Y:S01]  /*12ab0*/  MUFU.EX2 R193, R4 ;  /* 0x0000000400c17308 */ /* 0x0009e20000000800 */
[----:B------:R-:W-:Y:S01]  /*12ac0*/  LOP3.LUT R8, R2, R0, RZ, 0xc0, !PT ;  /* 0x0000000002087212 */ /* 0x000fe200078ec0ff */
[----:B--2---:R-:W-:-:S06]  /*12ad0*/  FFMA.FTZ R3, R176, UR4, -R14 ;  /* 0x00000004b0037c23 */ /* 0x004fcc000801080e */
[----:B------:R-:W2:Y:S01]  /*12ae0*/  MUFU.EX2 R194, R3 ;  /* 0x0000000300c27308 */ /* 0x000ea20000000800 */
[----:B------:R-:W-:Y:S02]  /*12af0*/  HSET2.LE.AND R0, R9, R12, PT ;  /* 0x0000000c09007233 */ /* 0x000fe40003803000 */
[----:B------:R-:W-:-:S04]  /*12b00*/  F2FP.F16.F32.PACK_AB R2, R203, R205 ;  /* 0x000000cdcb02723e */ /* 0x000fc800000000ff */
[----:B------:R-:W-:Y:S02]  /*12b10*/  LOP3.LUT R9, R2, R0, RZ, 0xc0, !PT ;  /* 0x0000000002097212 */ /* 0x000fe400078ec0ff */
[--C-:B------:R-:W-:Y:S02]  /*12b20*/  HSET2.LE.AND R0, R20, R12.reuse, PT ;  /* 0x0000000c14007233 */ /* 0x100fe40003803000 */
[----:B---3--:R-:W-:Y:S01]  /*12b30*/  F2FP.F16.F32.PACK_AB R2, R195, R196 ;  /* 0x000000c4c302723e */ /* 0x008fe200000000ff */
[----:B------:R-:W-:Y:S01]  /*12b40*/  IMAD.MOV.U32 R176, RZ, RZ, R54 ;  /* 0x000000ffffb07224 */ /* 0x000fe200078e0036 */
[----:B------:R-:W3:Y:S02]  /*12b50*/  LDSM.16.MT88.4 R20, [R37+0x400] ;  /* 0x000400002514783b */ /* 0x000ee40000004200 */
[----:B----4-:R-:W-:Y:S02]  /*12b60*/  LOP3.LUT R4, R2, R0, RZ, 0xc0, !PT ;  /* 0x0000000002047212 */ /* 0x010fe400078ec0ff */
[----:B------:R-:W-:-:S02]  /*12b70*/  HSET2.LE.AND R0, R5, R12, PT ;  /* 0x0000000c05007233 */ /* 0x000fc40003803000 */
[----:B--2---:R-:W-:-:S04]  /*12b80*/  F2FP.F16.F32.PACK_AB R2, R193, R194 ;  /* 0x000000c2c102723e */ /* 0x004fc800000000ff */
[----:B------:R-:W-:Y:S01]  /*12b90*/  LOP3.LUT R5, R2, R0, RZ, 0xc0, !PT ;  /* 0x0000000002057212 */ /* 0x000fe200078ec0ff */
[----:B------:R-:W-:Y:S01]  /*12ba0*/  IMAD.MOV.U32 R2, RZ, RZ, R52 ;  /* 0x000000ffff027224 */ /* 0x000fe200078e0034 */
[C---:B-1----:R-:W-:Y:S01]  /*12bb0*/  HMMA.16816.F32 R56, R8.reuse, R18, R116 ;  /* 0x000000120838723c */ /* 0x042fe20000001874 */
[----:B------:R-:W-:Y:S02]  /*12bc0*/  IMAD.MOV.U32 R3, RZ, RZ, R53 ;  /* 0x000000ffff037224 */ /* 0x000fe400078e0035 */
[----:B------:R-:W-:Y:S02]  /*12bd0*/  IMAD.MOV.U32 R116, RZ, RZ, R26 ;  /* 0x000000ffff747224 */ /* 0x000fe400078e001a */
[----:B------:R-:W-:Y:S02]  /*12be0*/  IMAD.MOV.U32 R117, RZ, RZ, R27 ;  /* 0x000000ffff757224 */ /* 0x000fe400078e001b */
[----:B------:R-:W-:Y:S01]  /*12bf0*/  IMAD.MOV.U32 R118, RZ, RZ, R24 ;  /* 0x000000ffff767224 */ /* 0x000fe200078e0018 */
[----:B------:R-:W-:Y:S01]  /*12c00*/  HMMA.16816.F32 R52, R8, R16, R112 ;  /* 0x000000100834723c */ /* 0x000fe20000001870 */
[----:B------:R-:W-:-:S02]  /*12c10*/  IMAD.MOV.U32 R119, RZ, RZ, R25 ;  /* 0x000000ffff777224 */ /* 0x000fc400078e0019 */
[----:B------:R-:W1:Y:S05]  /*12c20*/  LDSM.16.MT88.4 R24, [R37+0x1400] ;  /* 0x001400002518783b */ /* 0x000e6a0000004200 */
[C---:B------:R-:W-:Y:S08]  /*12c30*/  HMMA.16816.F32 R108, R4.reuse, R16, R108 ;  /* 0x00000010046c723c */ /* 0x040ff0000000186c */
[----:B------:R-:W-:Y:S01]  /*12c40*/  HMMA.16816.F32 R120, R4, R18, R120 ;  /* 0x000000120478723c */ /* 0x000fe20000001878 */
[----:B------:R-:W2:Y:S01]  /*12c50*/  LDSM.16.MT88.4 R16, [R192+0xa400] ;  /* 0x00a40000c010783b */ /* 0x000ea20000004200 */
[----:B------:R-:W-:-:S02]  /*12c60*/  IMAD.MOV.U32 R174, RZ, RZ, R151 ;  /* 0x000000ffffae7224 */ /* 0x000fc400078e0097 */
[----:B------:R-:W-:Y:S02]  /*12c70*/  IMAD.MOV.U32 R151, RZ, RZ, R144 ;  /* 0x000000ffff977224 */ /* 0x000fe400078e0090 */
[----:B------:R-:W-:Y:S02]  /*12c80*/  IMAD.MOV.U32 R150, RZ, RZ, R145 ;  /* 0x000000ffff967224 */ /* 0x000fe400078e0091 */
[----:B------:R-:W-:Y:S01]  /*12c90*/  IMAD.MOV.U32 R175, RZ, RZ, R146 ;  /* 0x000000ffffaf7224 */ /* 0x000fe200078e0092 */
[----:B---3--:R-:W-:Y:S01]  /*12ca0*/  HMMA.16816.F32 R124, R4, R20, R124 ;  /* 0x00000014047c723c */ /* 0x008fe2000000187c */
[----:B------:R-:W-:Y:S02]  /*12cb0*/  IMAD.MOV.U32 R172, RZ, RZ, R147 ;  /* 0x000000ffffac7224 */ /* 0x000fe400078e0093 */
[----:B------:R-:W-:Y:S02]  /*12cc0*/  IMAD.MOV.U32 R67, RZ, RZ, R132 ;  /* 0x000000ffff437224 */ /* 0x000fe400078e0084 */
[----:B------:R-:W-:-:S03]  /*12cd0*/  IMAD.MOV.U32 R62, RZ, RZ, R133 ;  /* 0x000000ffff3e7224 */ /* 0x000fc600078e0085 */
[C---:B------:R-:W-:Y:S08]  /*12ce0*/  HMMA.16816.F32 R136, R4.reuse, R22, R136 ;  /* 0x000000160488723c */ /* 0x040ff00000001888 */
[C---:B------:R-:W-:Y:S08]  /*12cf0*/  HMMA.16816.F32 R72, R4.reuse, R28, R72 ;  /* 0x0000001c0448723c */ /* 0x040ff00000001848 */
[C---:B-1----:R-:W-:Y:S08]  /*12d00*/  HMMA.16816.F32 R156, R4.reuse, R24, R156 ;  /* 0x00000018049c723c */ /* 0x042ff0000000189c */
[C---:B--2---:R-:W-:Y:S08]  /*12d10*/  HMMA.16816.F32 R140, R4.reuse, R16, R140 ;  /* 0x00000010048c723c */ /* 0x044ff0000000188c */
[C---:B------:R-:W-:Y:S08]  /*12d20*/  HMMA.16816.F32 R152, R4.reuse, R18, R152 ;  /* 0x000000120498723c */ /* 0x040ff00000001898 */
[C---:B------:R-:W-:Y:S08]  /*12d30*/  HMMA.16816.F32 R168, R4.reuse, R26, R168 ;  /* 0x0000001a04a8723c */ /* 0x040ff000000018a8 */
[C---:B------:R-:W-:Y:S08]  /*12d40*/  HMMA.16816.F32 R76, R4.reuse, R30, R76 ;  /* 0x0000001e044c723c */ /* 0x040ff0000000184c */
[C---:B------:R-:W-:Y:S08]  /*12d50*/  HMMA.16816.F32 R144, R4.reuse, R32, R88 ;  /* 0x000000200490723c */ /* 0x040ff00000001858 */
[----:B------:R-:W-:Y:S01]  /*12d60*/  HMMA.16816.F32 R112, R4, R34, R92 ;  /* 0x000000220470723c */ /* 0x000fe2000000185c */
[----:B------:R-:W-:-:S02]  /*12d70*/  IMAD.MOV.U32 R6, RZ, RZ, R134 ;  /* 0x000000ffff067224 */ /* 0x000fc400078e0086 */
[----:B------:R-:W-:Y:S01]  /*12d80*/  IMAD.MOV.U32 R7, RZ, RZ, R135 ;  /* 0x000000ffff077224 */ /* 0x000fe200078e0087 */
[----:B------:R-:W1:Y:S04]  /*12d90*/  S2R R4, SR_CTAID.X ;  /* 0x0000000000047919 */ /* 0x000e680000002500 */
[----:B------:R-:W-:Y:S01]  /*12da0*/  HMMA.16816.F32 R132, R8, R20, R180 ;  /* 0x000000140884723c */ /* 0x000fe200000018b4 */
[----:B------:R-:W-:Y:S02]  /*12db0*/  IMAD.MOV.U32 R182, RZ, RZ, R116 ;  /* 0x000000ffffb67224 */ /* 0x000fe400078e0074 */
[----:B------:R-:W-:Y:S02]  /*12dc0*/  IMAD.MOV.U32 R183, RZ, RZ, R117 ;  /* 0x000000ffffb77224 */ /* 0x000fe400078e0075 */
[----:B------:R-:W-:-:S02]  /*12dd0*/  IMAD.MOV.U32 R180, RZ, RZ, R118 ;  /* 0x000000ffffb47224 */ /* 0x000fc400078e0076 */
[----:B------:R-:W-:Y:S02]  /*12de0*/  IMAD.MOV.U32 R181, RZ, RZ, R119 ;  /* 0x000000ffffb57224 */ /* 0x000fe400078e0077 */
[----:B------:R-:W-:Y:S01]  /*12df0*/  HMMA.16816.F32 R116, R8, R22, R48 ;  /* 0x000000160874723c */ /* 0x000fe20000001830 */
[----:B------:R-:W2:Y:S01]  /*12e00*/  S2R R50, SR_CTAID.X ;  /* 0x0000000000327919 */ /* 0x000ea20000002500 */
[----:B------:R-:W-:Y:S01]  /*12e10*/  UIADD3 UR7, UPT, UPT, UR7, 0x1, URZ ;  /* 0x0000000107077890 */ /* 0x000fe2000fffe0ff */
[----:B------:R-:W-:Y:S01]  /*12e20*/  IMAD.MOV.U32 R20, RZ, RZ, R2 ;  /* 0x000000ffff147224 */ /* 0x000fe200078e0002 */
[----:B------:R-:W-:Y:S01]  /*12e30*/  SHF.R.U32.HI R2, RZ, 0x5, R213 ;  /* 0x00000005ff027819 */ /* 0x000fe200000116d5 */
[----:B------:R-:W-:Y:S01]  /*12e40*/  IMAD.MOV.U32 R21, RZ, RZ, R3 ;  /* 0x000000ffff157224 */ /* 0x000fe200078e0003 */
[----:B------:R-:W-:Y:S02]  /*12e50*/  SHF.R.U32.HI R3, RZ, 0x5, R213 ;  /* 0x00000005ff037819 */ /* 0x000fe400000116d5 */
[----:B------:R-:W-:-:S05]  /*12e60*/  LOP3.LUT R0, R227, UR7, R7, 0x96, !PT ;  /* 0x00000007e3007c12 */ /* 0x000fca000f8e9607 */
[----:B------:R-:W-:-:S04]  /*12e70*/  IMAD.WIDE.U32 R6, R0, -0x326172a9, RZ ;  /* 0xcd9e8d5700067825 */ /* 0x000fc800078e00ff */
[----:B-1----:R-:W-:-:S04]  /*12e80*/  IMAD R4, R4, 0x8, R3 ;  /* 0x0000000804047824 */ /* 0x002fc800078e0203 */
[----:B------:R-:W-:Y:S01]  /*12e90*/  VIADD R4, R4, 0x4 ;  /* 0x0000000404047836 */ /* 0x000fe20000000000 */
[----:B------:R-:W-:Y:S01]  /*12ea0*/  LOP3.LUT R0, R221, R6, R183, 0x96, !PT ;  /* 0x00000006dd007212 */ /* 0x000fe200078e96b7 */
[----:B--2---:R-:W-:-:S04]  /*12eb0*/  IMAD R50, R50, 0x8, R2 ;  /* 0x0000000832327824 */ /* 0x004fc800078e0202 */
[----:B------:R-:W-:-:S04]  /*12ec0*/  IMAD.WIDE.U32 R50, R50, -0x326172a9, RZ ;  /* 0xcd9e8d5732327825 */ /* 0x000fc800078e00ff */
[----:B------:R-:W-:Y:S01]  /*12ed0*/  IMAD.WIDE.U32 R4, R4, -0x326172a9, RZ ;  /* 0xcd9e8d5704047825 */ /* 0x000fe200078e00ff */
[----:B------:R-:W-:Y:S02]  /*12ee0*/  LOP3.LUT R2, R220, R50, R7, 0x96, !PT ;  /* 0x00000032dc027212 */ /* 0x000fe400078e9607 */
[----:B------:R-:W-:Y:S01]  /*12ef0*/  LOP3.LUT R3, R221, R6, R149, 0x96, !PT ;  /* 0x00000006dd037212 */ /* 0x000fe200078e9695 */
[----:B------:R-:W-:Y:S01]  /*12f00*/  IMAD.WIDE.U32 R22, R0, -0x2daee0ad, RZ ;  /* 0xd2511f5300167825 */ /* 0x000fe200078e00ff */
[----:B------:R-:W-:-:S03]  /*12f10*/  LOP3.LUT R4, R220, R4, R7, 0x96, !PT ;  /* 0x00000004dc047212 */ /* 0x000fc600078e9607 */
[----:B------:R-:W-:-:S05]  /*12f20*/  IMAD.WIDE.U32 R6, R2, -0x2daee0ad, RZ ;  /* 0xd2511f5302067825 */ /* 0x000fca00078e00ff */
[----:B------:R-:W-:Y:S02]  /*12f30*/  LOP3.LUT R2, R187, R20, R7, 0x96, !PT ;  /* 0x00000014bb027212 */ /* 0x000fe400078e9607 */
[----:B------:R-:W-:Y:S01]  /*12f40*/  LOP3.LUT R5, R191, R6, R23, 0x96, !PT ;  /* 0x00000006bf057212 */ /* 0x000fe200078e9617 */
[----:B------:R-:W-:-:S04]  /*12f50*/  IMAD.WIDE.U32 R6, R4, -0x2daee0ad, RZ ;  /* 0xd2511f5304067825 */ /* 0x000fc800078e00ff */
[----:B------:R-:W-:Y:S01]  /*12f60*/  IMAD.WIDE.U32 R20, R3, -0x2daee0ad, RZ ;  /* 0xd2511f5303147825 */ /* 0x000fe200078e00ff */
[----:B------:R-:W-:-:S03]  /*12f70*/  LOP3.LUT R0, R187, R180, R7, 0x96, !PT ;  /* 0x000000b4bb007212 */ /* 0x000fc600078e9607 */
[----:B------:R-:W-:Y:S01]  /*12f80*/  IMAD.WIDE.U32 R2, R2, -0x326172a9, RZ ;  /* 0xcd9e8d5702027825 */ /* 0x000fe200078e00ff */
[----:B------:R-:W-:-:S03]  /*12f90*/  LOP3.LUT R6, R191, R6, R21, 0x96, !PT ;  /* 0x00000006bf067212 */ /* 0x000fc600078e9615 */
[----:B------:R-:W-:Y:S01]  /*12fa0*/  IMAD.WIDE.U32 R50, R5, -0x326172a9, RZ ;  /* 0xcd9e8d5705327825 */ /* 0x000fe200078e00ff */
[----:B------:R-:W-:Y:S01]  /*12fb0*/  LOP3.LUT R5, R236, R182, R3, 0x96, !PT ;  /* 0x000000b6ec057212 */ /* 0x000fe200078e9603 */
[----:B------:R-:W-:Y:S03]  /*12fc0*/  HMMA.16816.F32 R92, R8, R16, R40 ;  /* 0x00000010085c723c */ /* 0x000fe60000001828 */
[----:B------:R-:W-:Y:S01]  /*12fd0*/  LOP3.LUT R4, R237, R2, R51, 0x96, !PT ;  /* 0x00000002ed047212 */ /* 0x000fe200078e9633 */
[----:B------:R-:W-:-:S04]  /*12fe0*/  IMAD.WIDE.U32 R2, R0, -0x326172a9, RZ ;  /* 0xcd9e8d5700027825 */ /* 0x000fc800078e00ff */
[----:B------:R-:W-:Y:S01]  /*12ff0*/  IMAD.WIDE.U32 R42, R6, -0x326172a9, RZ ;  /* 0xcd9e8d57062a7825 */ /* 0x000fe200078e00ff */
[----:B------:R-:W-:Y:S01]  /*13000*/  LOP3.LUT R0, R236, R148, R3, 0x96, !PT ;  /* 0x00000094ec007212 */ /* 0x000fe200078e9603 */
[----:B------:R-:W-:Y:S03]  /*13010*/  HMMA.16816.F32 R128, R8, R18, R128 ;  /* 0x000000120880723c */ /* 0x000fe60000001880 */
[----:B------:R-:W-:Y:S01]  /*13020*/  LOP3.LUT R2, R237, R2, R43, 0x96, !PT ;  /* 0x00000002ed027212 */ /* 0x000fe200078e962b */
[----:B------:R-:W-:-:S04]  /*13030*/  IMAD.WIDE.U32 R18, R5, -0x2daee0ad, RZ ;  /* 0xd2511f5305127825 */ /* 0x000fc800078e00ff */
[----:B------:R-:W-:-:S04]  /*13040*/  IMAD.WIDE.U32 R220, R4, -0x2daee0ad, RZ ;  /* 0xd2511f5304dc7825 */ /* 0x000fc800078e00ff */
[----:B------:R-:W-:-:S04]  /*13050*/  IMAD.WIDE.U32 R16, R0, -0x2daee0ad, RZ ;  /* 0xd2511f5300107825 */ /* 0x000fc800078e00ff */
[----:B------:R-:W-:Y:S01]  /*13060*/  IMAD.WIDE.U32 R148, R2, -0x2daee0ad, RZ ;  /* 0xd2511f5302947825 */ /* 0x000fe200078e00ff */
[----:B------:R-:W-:-:S03]  /*13070*/  LOP3.LUT R2, R64, R18, R221, 0x96, !PT ;  /* 0x0000001240027212 */ /* 0x000fc600078e96dd */
[----:B------:R-:W-:Y:S01]  /*13080*/  FFMA.FTZ R0, R105, UR4, -R15 ;  /* 0x0000000469007c23 */ /* 0x000fe2000801080f */
[C---:B------:R-:W-:Y:S02]  /*13090*/  LOP3.LUT R6, R65.reuse, R22, R19, 0x96, !PT ;  /* 0x0000001641067212 */ /* 0x040fe400078e9613 */
[----:B------:R-:W-:Y:S02]  /*130a0*/  LOP3.LUT R5, R65, R20, R17, 0x96, !PT ;  /* 0x0000001441057212 */ /* 0x000fe400078e9611 */
[----:B------:R-:W-:Y:S01]  /*130b0*/  LOP3.LUT R4, R64, R16, R149, 0x96, !PT ;  /* 0x0000001040047212 */ /* 0x000fe200078e9695 */
[----:B------:R-:W-:Y:S01]  /*130c0*/  FFMA.FTZ R197, R176, R38, R39 ;  /* 0x00000026b0c57223 */ /* 0x000fe20000010027 */
[----:B------:R-:W-:Y:S01]  /*130d0*/  IMAD.MOV.U32 R176, RZ, RZ, R107 ;  /* 0x000000ffffb07224 */ /* 0x000fe200078e006b */
[----:B------:R-:W-:Y:S01]  /*130e0*/  HMMA.16816.F32 R88, R8, R24, R160 ;  /* 0x000000180858723c */ /* 0x000fe200000018a0 */
[----:B------:R-:W-:Y:S01]  /*130f0*/  IMAD.WIDE.U32 R2, R2, -0x326172a9, RZ ;  /* 0xcd9e8d5702027825 */ /* 0x000fe200078e00ff */
[----:B------:R1:W-:Y:S01]  /*13100*/  MUFU.EX2 R107, R0 ;  /* 0x00000000006b7308 */ /* 0x0003e20000000800 */
[----:B------:R-:W2:Y:S02]  /*13110*/  LDSM.16.MT88.4 R16, [R192+0x9800] ;  /* 0x00980000c010783b */ /* 0x000ea40000004200 */
[----:B------:R-:W-:-:S04]  /*13120*/  IMAD.WIDE.U32 R48, R6, -0x326172a9, RZ ;  /* 0xcd9e8d5706307825 */ /* 0x000fc800078e00ff */
[----:B------:R-:W-:Y:S01]  /*13130*/  FFMA.FTZ R6, R60, UR4, -R15 ;  /* 0x000000043c067c23 */ /* 0x000fe2000801080f */
[----:B------:R-:W-:Y:S01]  /*13140*/  IMAD.WIDE.U32 R40, R5, -0x326172a9, RZ ;  /* 0xcd9e8d5705287825 */ /* 0x000fe200078e00ff */
[----:B------:R-:W-:Y:S01]  /*13150*/  HMMA.16816.F32 R164, R8, R26, R164 ;  /* 0x0000001a08a4723c */ /* 0x000fe200000018a4 */
[----:B------:R-:W-:Y:S01]  /*13160*/  PRMT R7, R2, 0x7772, RZ ;  /* 0x0000777202077816 */ /* 0x000fe200000000ff */
[----:B------:R-:W3:Y:S01]  /*13170*/  LDSM.16.MT88.4 R24, [R37+0x800] ;  /* 0x000800002518783b */ /* 0x000ee20000004200 */
[----:B------:R-:W-:-:S04]  /*13180*/  IMAD.WIDE.U32 R4, R4, -0x326172a9, RZ ;  /* 0xcd9e8d5704047825 */ /* 0x000fc800078e00ff */
[----:B-1----:R-:W-:Y:S01]  /*13190*/  FFMA.FTZ R0, R173, UR4, -R15 ;  /* 0x00000004ad007c23 */ /* 0x002fe2000801080f */
[C---:B------:R-:W-:Y:S01]  /*131a0*/  HMMA.16816.F32 R68, R8.reuse, R28, R68 ;  /* 0x0000001c0844723c */ /* 0x040fe20000001844 */
[----:B------:R-:W-:Y:S02]  /*131b0*/  IMAD.MOV.U32 R181, RZ, RZ, R100 ;  /* 0x000000ffffb57224 */ /* 0x000fe400078e0064 */
[----:B------:R-:W-:Y:S01]  /*131c0*/  IMAD.MOV.U32 R182, RZ, RZ, R106 ;  /* 0x000000ffffb67224 */ /* 0x000fe200078e006a */
[----:B------:R1:W-:Y:S04]  /*131d0*/  MUFU.EX2 R100, R0 ;  /* 0x0000000000647308 */ /* 0x0003e80000000800 */
[C---:B------:R-:W-:Y:S08]  /*131e0*/  HMMA.16816.F32 R80, R8.reuse, R30, R80 ;  /* 0x0000001e0850723c */ /* 0x040ff00000001850 */
[C---:B------:R-:W-:Y:S01]  /*131f0*/  HMMA.16816.F32 R84, R8.reuse, R32, R84 ;  /* 0x000000200854723c */ /* 0x040fe20000001854 */
[----:B------:R4:W-:Y:S07]  /*13200*/  MUFU.EX2 R106, R6 ;  /* 0x00000006006a7308 */ /* 0x0009ee0000000800 */
[----:B------:R-:W-:Y:S01]  /*13210*/  HMMA.16816.F32 R96, R8, R34, R96 ;  /* 0x000000220860723c */ /* 0x000fe20000001860 */
[----:B------:R-:W-:Y:S01]  /*13220*/  IMAD.MOV.U32 R10, RZ, RZ, R2 ;  /* 0x000000ffff0a7224 */ /* 0x000fe200078e0002 */
[C---:B------:R-:W-:Y:S01]  /*13230*/  PRMT R11, R2.reuse, 0x7771, RZ ;  /* 0x00007771020b7816 */ /* 0x040fe200000000ff */
[----:B------:R-:W-:Y:S01]  /*13240*/  IMAD.MOV.U32 R183, RZ, RZ, R66 ;  /* 0x000000ffffb77224 */ /* 0x000fe200078e0042 */
[----:B------:R-:W-:Y:S01]  /*13250*/  PRMT R8, R2, 0x7773, RZ ;  /* 0x0000777302087816 */ /* 0x000fe200000000ff */
[----:B------:R-:W-:Y:S01]  /*13260*/  LDSM.16.MT88.4 R28, [R192+0xb800] ;  /* 0x00b80000c01c783b */ /* 0x000fe20000004200 */
[----:B------:R-:W-:Y:S01]  /*13270*/  LOP3.LUT R2, R225, R48, R3, 0x96, !PT ;  /* 0x00000030e1027212 */ /* 0x000fe200078e9603 */
[----:B------:R-:W-:Y:S01]  /*13280*/  FFMA.FTZ R3, R61, UR4, -R15 ;  /* 0x000000043d037c23 */ /* 0x000fe2000801080f */
[----:B-1----:R-:W-:Y:S01]  /*13290*/  LOP3.LUT R0, R225, R40, R5, 0x96, !PT ;  /* 0x00000028e1007212 */ /* 0x002fe200078e9605 */
[----:B------:R-:W-:Y:S01]  /*132a0*/  LDSM.16.MT88.4 R32, [R37+0x2800] ;  /* 0x002800002520783b */ /* 0x000fe20000004200 */
[----:B----4-:R-:W-:Y:S01]  /*132b0*/  IMAD.MOV.U32 R6, RZ, RZ, R4 ;  /* 0x000000ffff067224 */ /* 0x010fe200078e0004 */
[----:B------:R-:W-:-:S02]  /*132c0*/  PRMT R9, R4, 0x7771, RZ ;  /* 0x0000777104097816 */ /* 0x000fc400000000ff */
[C---:B------:R-:W-:Y:S02]  /*132d0*/  PRMT R5, R4.reuse, 0x7773, RZ ;  /* 0x0000777304057816 */ /* 0x040fe400000000ff */
[----:B------:R-:W-:Y:S01]  /*132e0*/  PRMT R4, R4, 0x7772, RZ ;  /* 0x0000777204047816 */ /* 0x000fe200000000ff */
[----:B------:R1:W4:Y:S03]  /*132f0*/  MUFU.EX2 R105, R3 ;  /* 0x0000000300697308 */ /* 0x0003260000000800 */
[----:B------:R-:W-:Y:S02]  /*13300*/  PRMT R22, R4, 0x5410, R5 ;  /* 0x0000541004167816 */ /* 0x000fe40000000005 */
[----:B------:R-:W-:-:S04]  /*13310*/  LOP3.LUT R4, R10, 0xff, RZ, 0xc0, !PT ;  /* 0x000000ff0a047812 */ /* 0x000fc800078ec0ff */
[----:B------:R-:W-:Y:S01]  /*13320*/  PRMT R11, R4, 0x5410, R11 ;  /* 0x00005410040b7816 */ /* 0x000fe2000000000b */
[--C-:B------:R-:W-:Y:S01]  /*13330*/  FFMA.FTZ R4, R184, UR4, -R36.reuse ;  /* 0x00000004b8047c23 */ /* 0x100fe20008010824 */
[----:B-1----:R-:W-:-:S04]  /*13340*/  FFMA.FTZ R3, R185, UR4, -R36 ;  /* 0x00000004b9037c23 */ /* 0x002fc80008010824 */
[----:B------:R1:W-:Y:S01]  /*13350*/  MUFU.EX2 R66, R3 ;  /* 0x0000000300427308 */ /* 0x0003e20000000800 */
[----:B------:R-:W-:Y:S02]  /*13360*/  PRMT R8, R7, 0x5410, R8 ;  /* 0x0000541007087816 */ /* 0x000fe40000000008 */
[----:B------:R-:W-:-:S05]  /*13370*/  LOP3.LUT R7, R2, 0xff, RZ, 0xc0, !PT ;  /* 0x000000ff02077812 */ /* 0x000fca00078ec0ff */
[----:B------:R5:W-:Y:S01]  /*13380*/  MUFU.EX2 R64, R4 ;  /* 0x0000000400407308 */ /* 0x000be20000000800 */
[----:B-1----:R-:W-:-:S04]  /*13390*/  LOP3.LUT R3, R6, 0xff, RZ, 0xc0, !PT ;  /* 0x000000ff06037812 */ /* 0x002fc800078ec0ff */
[----:B------:R-:W-:Y:S02]  /*133a0*/  PRMT R21, R3, 0x5410, R9 ;  /* 0x0000541003157816 */ /* 0x000fe40000000009 */
[C---:B------:R-:W-:Y:S02]  /*133b0*/  LOP3.LUT R3, R2.reuse, 0xffff, RZ, 0xc0, !PT ;  /* 0x0000ffff02037812 */ /* 0x040fe400078ec0ff */
[----:B-----5:R-:W-:Y:S02]  /*133c0*/  PRMT R4, R2, 0x7632, R4 ;  /* 0x0000763202047816 */ /* 0x020fe40000000004 */
[----:B------:R-:W-:Y:S01]  /*133d0*/  SHF.R.U32.HI R5, RZ, 0x8, R3 ;  /* 0x00000008ff057819 */ /* 0x000fe20000011603 */
[----:B------:R-:W-:Y:S01]  /*133e0*/  FFMA.FTZ R3, R181, UR4, -R36 ;  /* 0x00000004b5037c23 */ /* 0x000fe20008010824 */
[----:B------:R-:W-:Y:S02]  /*133f0*/  SHF.R.U32.HI R6, RZ, 0x18, R2 ;  /* 0x00000018ff067819 */ /* 0x000fe40000011602 */
[----:B------:R-:W-:Y:S01]  /*13400*/  LOP3.LUT R2, R4, 0xff, RZ, 0xc0, !PT ;  /* 0x000000ff04027812 */ /* 0x000fe200078ec0ff */
[----:B------:R1:W-:Y:S03]  /*13410*/  MUFU.EX2 R65, R3 ;  /* 0x0000000300417308 */ /* 0x0003e60000000800 */
[----:B------:R-:W-:-:S02]  /*13420*/  PRMT R6, R2, 0x5410, R6 ;  /* 0x0000541002067816 */ /* 0x000fc40000000006 */
[----:B------:R-:W-:-:S04]  /*13430*/  LOP3.LUT R2, R0, 0xffff, RZ, 0xc0, !PT ;  /* 0x0000ffff00027812 */ /* 0x000fc800078ec0ff */
[----:B------:R-:W-:Y:S01]  /*13440*/  SHF.R.U32.HI R2, RZ, 0x8, R2 ;  /* 0x00000008ff027819 */ /* 0x000fe20000011602 */
[----:B-1----:R-:W-:-:S04]  /*13450*/  FFMA.FTZ R3, R67, UR4, -R36 ;  /* 0x0000000443037c23 */ /* 0x002fc80008010824 */
[----:B------:R1:W5:Y:S01]  /*13460*/  MUFU.EX2 R67, R3 ;  /* 0x0000000300437308 */ /* 0x0003620000000800 */
[----:B------:R-:W-:Y:S02]  /*13470*/  IMAD.MOV.U32 R181, RZ, RZ, R182 ;  /* 0x000000ffffb57224 */ /* 0x000fe400078e00b6 */
[----:B------:R-:W-:Y:S02]  /*13480*/  IMAD.MOV.U32 R182, RZ, RZ, R183 ;  /* 0x000000ffffb67224 */ /* 0x000fe400078e00b7 */
[----:B------:R-:W-:Y:S02]  /*13490*/  IMAD.MOV.U32 R183, RZ, RZ, R176 ;  /* 0x000000ffffb77224 */ /* 0x000fe400078e00b0 */
[----:B------:R-:W-:Y:S01]  /*134a0*/  IMAD.MOV.U32 R176, RZ, RZ, R62 ;  /* 0x000000ffffb07224 */ /* 0x000fe200078e003e */
[----:B-1----:R-:W-:-:S04]  /*134b0*/  LOP3.LUT R3, R0, 0xff, RZ, 0xc0, !PT ;  /* 0x000000ff00037812 */ /* 0x002fc800078ec0ff */
[----:B------:R-:W-:Y:S01]  /*134c0*/  PRMT R20, R3, 0x5410, R2 ;  /* 0x0000541003147816 */ /* 0x000fe20000000002 */
[----:B------:R-:W-:Y:S01]  /*134d0*/  FFMA.FTZ R2, R188, UR4, -R13 ;  /* 0x00000004bc027c23 */ /* 0x000fe2000801080d */
[----:B------:R-:W-:Y:S02]  /*134e0*/  PRMT R3, R0, 0x7632, R3 ;  /* 0x0000763200037816 */ /* 0x000fe40000000003 */
[----:B------:R-:W-:Y:S01]  /*134f0*/  SHF.R.U32.HI R0, RZ, 0x18, R0 ;  /* 0x00000018ff007819 */ /* 0x000fe20000011600 */
[----:B------:R1:W-:Y:S01]  /*13500*/  MUFU.EX2 R62, R2 ;  /* 0x00000002003e7308 */ /* 0x0003e20000000800 */
[----:B------:R-:W-:Y:S01]  /*13510*/  PRMT R5, R7, 0x5410, R5 ;  /* 0x0000541007057816 */ /* 0x000fe20000000005 */
[--C-:B------:R-:W-:Y:S01]  /*13520*/  FFMA.FTZ R4, R189, UR4, -R13.reuse ;  /* 0x00000004bd047c23 */ /* 0x100fe2000801080d */
[----:B------:R-:W-:-:S05]  /*13530*/  FFMA.FTZ R40, R63, UR4, -R13 ;  /* 0x000000043f287c23 */ /* 0x000fca000801080d */
[----:B------:R2:W3:Y:S01]  /*13540*/  MUFU.EX2 R60, R4 ;  /* 0x00000004003c7308 */ /* 0x0004e20000000800 */
[----:B-1----:R-:W-:Y:S01]  /*13550*/  LOP3.LUT R2, R3, 0xff, RZ, 0xc0, !PT ;  /* 0x000000ff03027812 */ /* 0x002fe200078ec0ff */
[----:B------:R-:W-:-:S03]  /*13560*/  FFMA.FTZ R3, R186, UR4, -R13 ;  /* 0x00000004ba037c23 */ /* 0x000fc6000801080d */
[----:B------:R-:W-:Y:S01]  /*13570*/  PRMT R7, R2, 0x5410, R0 ;  /* 0x0000541002077816 */ /* 0x000fe20000000000 */
[----:B------:R-:W-:Y:S02]  /*13580*/  FFMA.FTZ R0, R181, UR4, -R13 ;  /* 0x00000004b5007c23 */ /* 0x000fe4000801080d */
[----:B------:R1:W-:Y:S01]  /*13590*/  MUFU.EX2 R61, R3 ;  /* 0x00000003003d7308 */ /* 0x0003e20000000800 */
[----:B--2---:R-:W-:Y:S01]  /*135a0*/  FFMA.FTZ R4, R229, UR4, -R14 ;  /* 0x00000004e5047c23 */ /* 0x004fe2000801080e */
[----:B----4-:R-:W-:-:S06]  /*135b0*/  F2FP.F16.F32.PACK_AB R2, R105, R106 ;  /* 0x0000006a6902723e */ /* 0x010fcc00000000ff */
[----:B------:R2:W-:Y:S01]  /*135c0*/  MUFU.EX2 R63, R0 ;  /* 0x00000000003f7308 */ /* 0x0005e20000000800 */
[----:B-1----:R-:W-:-:S07]  /*135d0*/  LOP3.LUT R3, R8, 0xff00ff, RZ, 0xc0, !PT ;  /* 0x00ff00ff08037812 */ /* 0x002fce00078ec0ff */
[----:B------:R1:W-:Y:S01]  /*135e0*/  MUFU.EX2 R43, R4 ;  /* 0x00000004002b7308 */ /* 0x0003e20000000800 */
[----:B--2---:R-:W-:-:S05]  /*135f0*/  HSET2.LE.AND R0, R11, R12, PT ;  /* 0x0000000c0b007233 */ /* 0x004fca0003803000 */
[----:B------:R-:W-:Y:S02]  /*13600*/  LOP3.LUT R10, R2, R0, RZ, 0xc0, !PT ;  /* 0x00000000020a7212 */ /* 0x000fe400078ec0ff */
[----:B------:R-:W-:Y:S01]  /*13610*/  HSET2.LE.AND R0, R3, R12, PT ;  /* 0x0000000c03007233 */ /* 0x000fe20003803000 */
[----:B-1----:R-:W-:Y:S01]  /*13620*/  FFMA.FTZ R4, R176, UR4, -R14 ;  /* 0x00000004b0047c23 */ /* 0x002fe2000801080e */
[----:B-----5:R-:W-:-:S03]  /*13630*/  F2FP.F16.F32.PACK_AB R2, R67, R65 ;  /* 0x000000414302723e */ /* 0x020fc600000000ff */
[----:B------:R1:W2:Y:S01]  /*13640*/  MUFU.EX2 R48, R4 ;  /* 0x0000000400307308 */ /* 0x0002a20000000800 */
[--C-:B------:R-:W-:Y:S02]  /*13650*/  HSET2.LE.AND R3, R6, R12.reuse, PT ;  /* 0x0000000c06037233 */ /* 0x100fe40003803000 */
[----:B------:R-:W-:Y:S02]  /*13660*/  LOP3.LUT R11, R2, R0, RZ, 0xc0, !PT ;  /* 0x00000000020b7212 */ /* 0x000fe400078ec0ff */
[----:B------:R-:W-:Y:S02]  /*13670*/  HSET2.LE.AND R0, R5, R12, PT ;  /* 0x0000000c05007233 */ /* 0x000fe40003803000 */
[----:B------:R-:W-:Y:S01]  /*13680*/  F2FP.F16.F32.PACK_AB R2, R100, R107 ;  /* 0x0000006b6402723e */ /* 0x000fe200000000ff */
[----:B------:R-:W-:Y:S01]  /*13690*/  FFMA.FTZ R5, R190, UR4, -R14 ;  /* 0x00000004be057c23 */ /* 0x000fe2000801080e */
[--C-:B------:R-:W-:Y:S01]  /*136a0*/  FFMA.FTZ R39, R182, UR4, -R13.reuse ;  /* 0x00000004b6277c23 */ /* 0x100fe2000801080d */
[----:B------:R-:W-:Y:S01]  /*136b0*/  FFMA.FTZ R38, R183, UR4, -R13 ;  /* 0x00000004b7267c23 */ /* 0x000fe2000801080d */
[----:B------:R-:W-:-:S02]  /*136c0*/  LOP3.LUT R8, R2, R0, RZ, 0xc0, !PT ;  /* 0x0000000002087212 */ /* 0x000fc400078ec0ff */
[----:B-1----:R-:W-:-:S04]  /*136d0*/  F2FP.F16.F32.PACK_AB R4, R64, R66 ;  /* 0x000000424004723e */ /* 0x002fc800000000ff */
[----:B------:R-:W-:Y:S01]  /*136e0*/  LOP3.LUT R9, R4, R3, RZ, 0xc0, !PT ;  /* 0x0000000304097212 */ /* 0x000fe200078ec0ff */
[----:B------:R-:W-:Y:S01]  /*136f0*/  FFMA.FTZ R3, R174, UR4, -R14 ;  /* 0x00000004ae037c23 */ /* 0x000fe2000801080e */
[----:B------:R-:W-:Y:S01]  /*13700*/  HSET2.LE.AND R0, R20, R12, PT ;  /* 0x0000000c14007233 */ /* 0x000fe20003803000 */
[----:B------:R-:W-:Y:S01]  /*13710*/  FFMA.FTZ R13, R47, UR4, -R13 ;  /* 0x000000042f0d7c23 */ /* 0x000fe2000801080d */
[----:B---3--:R-:W-:Y:S01]  /*13720*/  F2FP.F16.F32.PACK_AB R2, R62, R60 ;  /* 0x0000003c3e02723e */ /* 0x008fe200000000ff */
[----:B------:R1:W-:Y:S03]  /*13730*/  MUFU.EX2 R47, R5 ;  /* 0x00000005002f7308 */ /* 0x0003e60000000800 */
[----:B------:R-:W-:-:S05]  /*13740*/  LOP3.LUT R4, R2, R0, RZ, 0xc0, !PT ;  /* 0x0000000002047212 */ /* 0x000fca00078ec0ff */
[----:B------:R3:W4:Y:S01]  /*13750*/  MUFU.EX2 R51, R3 ;  /* 0x0000000300337308 */ /* 0x0007220000000800 */
[----:B------:R-:W-:Y:S02]  /*13760*/  HSET2.LE.AND R0, R7, R12, PT ;  /* 0x0000000c07007233 */ /* 0x000fe40003803000 */
[----:B--2---:R-:W-:-:S04]  /*13770*/  F2FP.F16.F32.PACK_AB R2, R48, R43 ;  /* 0x0000002b3002723e */ /* 0x004fc800000000ff */
[----:B-1----:R-:W-:Y:S02]  /*13780*/  LOP3.LUT R5, R2, R0, RZ, 0xc0, !PT ;  /* 0x0000000002057212 */ /* 0x002fe400078ec0ff */
[--C-:B------:R-:W-:Y:S02]  /*13790*/  HSET2.LE.AND R0, R21, R12.reuse, PT ;  /* 0x0000000c15007233 */ /* 0x100fe40003803000 */
[----:B------:R-:W-:Y:S02]  /*137a0*/  F2FP.F16.F32.PACK_AB R2, R63, R61 ;  /* 0x0000003d3f02723e */ /* 0x000fe400000000ff */
[----:B---3--:R-:W-:Y:S02]  /*137b0*/  LOP3.LUT R3, R22, 0xff00ff, RZ, 0xc0, !PT ;  /* 0x00ff00ff16037812 */ /* 0x008fe400078ec0ff */
[----:B------:R-:W-:Y:S01]  /*137c0*/  LOP3.LUT R6, R2, R0, RZ, 0xc0, !PT ;  /* 0x0000000002067212 */ /* 0x000fe200078ec0ff */
[----:B------:R-:W-:Y:S01]  /*137d0*/  HMMA.16816.F32 R188, R8, R16, R52 ;  /* 0x0000001008bc723c */ /* 0x000fe20000001834 */
[----:B----4-:R-:W-:Y:S01]  /*137e0*/  F2FP.F16.F32.PACK_AB R2, R51, R47 ;  /* 0x0000002f3302723e */ /* 0x010fe200000000ff */
[----:B------:R-:W1:Y:S01]  /*137f0*/  LDSM.16.MT88.4 R20, [R192+0xa800] ;  /* 0x00a80000c014783b */ /* 0x000e620000004200 */
[----:B------:R-:W-:-:S05]  /*13800*/  HSET2.LE.AND R0, R3, R12, PT ;  /* 0x0000000c03007233 */ /* 0x000fca0003803000 */
[----:B------:R-:W-:Y:S01]  /*13810*/  LOP3.LUT R7, R2, R0, RZ, 0xc0, !PT ;  /* 0x0000000002077212 */ /* 0x000fe200078ec0ff */
[----:B------:R-:W-:Y:S08]  /*13820*/  HMMA.16816.F32 R184, R8, R18, R56 ;  /* 0x0000001208b8723c */ /* 0x000ff00000001838 */
[C---:B------:R-:W-:Y:S08]  /*13830*/  HMMA.16816.F32 R108, R4.reuse, R16, R108 ;  /* 0x00000010046c723c */ /* 0x040ff0000000186c */
[----:B------:R-:W-:Y:S01]  /*13840*/  HMMA.16816.F32 R120, R4, R18, R120 ;  /* 0x000000120478723c */ /* 0x000fe20000001878 */
[----:B------:R-:W2:Y:S01]  /*13850*/  LDSM.16.MT88.4 R16, [R37+0x1800] ;  /* 0x001800002510783b */ /* 0x000ea20000004200 */
[----:B------:R-:W-:-:S05]  /*13860*/  LOP3.LUT R0, R222, R42, R41, 0x96, !PT ;  /* 0x0000002ade007212 */ /* 0x000fca00078e9629 */
[----:B------:R-:W-:Y:S01]  /*13870*/  IMAD.WIDE.U32 R2, R0, -0x2daee0ad, RZ ;  /* 0xd2511f5300027825 */ /* 0x000fe200078e00ff */
[----:B------:R-:W-:Y:S04]  /*13880*/  HMMA.16816.F32 R124, R4, R24, R124 ;  /* 0x00000018047c723c */ /* 0x000fe8000000187c */
[----:B------:R-:W-:Y:S01]  /*13890*/  LOP3.LUT R0, R206, R148, R3, 0x96, !PT ;  /* 0x00000094ce007212 */ /* 0x000fe200078e9603 */
[----:B------:R-:W-:-:S03]  /*138a0*/  IMAD.MOV.U32 R3, RZ, RZ, R2 ;  /* 0x000000ffff037224 */ /* 0x000fc600078e0002 */
[C---:B------:R-:W-:Y:S08]  /*138b0*/  HMMA.16816.F32 R136, R4.reuse, R26, R136 ;  /* 0x0000001a0488723c */ /* 0x040ff00000001888 */
[C---:B-1----:R-:W-:Y:S08]  /*138c0*/  HMMA.16816.F32 R140, R4.reuse, R20, R140 ;  /* 0x00000014048c723c */ /* 0x042ff0000000188c */
[C---:B------:R-:W-:Y:S08]  /*138d0*/  HMMA.16816.F32 R152, R4.reuse, R22, R152 ;  /* 0x000000160498723c */ /* 0x040ff00000001898 */
[C---:B------:R-:W-:Y:S08]  /*138e0*/  HMMA.16816.F32 R72, R4.reuse, R28, R72 ;  /* 0x0000001c0448723c */ /* 0x040ff00000001848 */
[C---:B--2---:R-:W-:Y:S08]  /*138f0*/  HMMA.16816.F32 R156, R4.reuse, R16, R156 ;  /* 0x00000010049c723c */ /* 0x044ff0000000189c */
[C---:B------:R-:W-:Y:S08]  /*13900*/  HMMA.16816.F32 R168, R4.reuse, R18, R168 ;  /* 0x0000001204a8723c */ /* 0x040ff000000018a8 */
[C---:B------:R-:W-:Y:S08]  /*13910*/  HMMA.16816.F32 R76, R4.reuse, R30, R76 ;  /* 0x0000001e044c723c */ /* 0x040ff0000000184c */
[C---:B------:R-:W-:Y:S08]  /*13920*/  HMMA.16816.F32 R56, R4.reuse, R32, R144 ;  /* 0x000000200438723c */ /* 0x040ff00000001890 */
[----:B------:R-:W-:Y:S01]  /*13930*/  HMMA.16816.F32 R112, R4, R34, R112 ;  /* 0x000000220470723c */ /* 0x000fe20000001870 */
[----:B------:R-:W-:-:S02]  /*13940*/  PRMT R7, R2, 0x7771, RZ ;  /* 0x0000777102077816 */ /* 0x000fc400000000ff */
[C---:B------:R-:W-:Y:S02]  /*13950*/  PRMT R4, R2.reuse, 0x7773, RZ ;  /* 0x0000777302047816 */ /* 0x040fe400000000ff */
[----:B------:R-:W-:-:S03]  /*13960*/  PRMT R2, R2, 0x7772, RZ ;  /* 0x0000777202027816 */ /* 0x000fc600000000ff */
[----:B------:R-:W-:Y:S01]  /*13970*/  HMMA.16816.F32 R160, R8, R16, R88 ;  /* 0x0000001008a0723c */ /* 0x000fe20000001858 */
[----:B------:R-:W-:Y:S01]  /*13980*/  PRMT R17, R2, 0x5410, R4 ;  /* 0x0000541002117816 */ /* 0x000fe20000000004 */
[----:B------:R-:W-:Y:S01]  /*13990*/  FFMA.FTZ R2, R231, UR4, -R14 ;  /* 0x00000004e7027c23 */ /* 0x000fe2000801080e */
[----:B------:R-:W-:Y:S01]  /*139a0*/  IMAD.MOV.U32 R229, RZ, RZ, R177 ;  /* 0x000000ffffe57224 */ /* 0x000fe200078e00b1 */
[----:B------:R-:W-:Y:S01]  /*139b0*/  LOP3.LUT R3, R3, 0xff, RZ, 0xc0, !PT ;  /* 0x000000ff03037812 */ /* 0x000fe200078ec0ff */
[----:B------:R-:W-:-:S03]  /*139c0*/  IMAD.MOV.U32 R55, RZ, RZ, R178 ;  /* 0x000000ffff377224 */ /* 0x000fc600078e00b2 */
[----:B------:R-:W-:Y:S01]  /*139d0*/  HMMA.16816.F32 R68, R8, R28, R68 ;  /* 0x0000001c0844723c */ /* 0x000fe20000001844 */
[----:B------:R1:W-:Y:S01]  /*139e0*/  MUFU.EX2 R29, R2 ;  /* 0x00000002001d7308 */ /* 0x0003e20000000800 */
[----:B------:R-:W-:Y:S01]  /*139f0*/  IMAD.MOV.U32 R225, RZ, RZ, R179 ;  /* 0x000000ffffe17224 */ /* 0x000fe200078e00b3 */
[----:B------:R-:W-:Y:S02]  /*13a00*/  PRMT R7, R3, 0x5410, R7 ;  /* 0x0000541003077816 */ /* 0x000fe40000000007 */
[----:B------:R-:W-:-:S03]  /*13a10*/  LOP3.LUT R3, R0, 0xffff, RZ, 0xc0, !PT ;  /* 0x0000ffff00037812 */ /* 0x000fc600078ec0ff */
[C---:B------:R-:W-:Y:S01]  /*13a20*/  HMMA.16816.F32 R180, R8.reuse, R26, R116 ;  /* 0x0000001a08b4723c */ /* 0x040fe20000001874 */
[----:B------:R-:W-:Y:S01]  /*13a30*/  FFMA.FTZ R27, R55, R44, R228 ;  /* 0x0000002c371b7223 */ /* 0x000fe200000100e4 */
[C---:B------:R-:W-:Y:S02]  /*13a40*/  LOP3.LUT R6, R0.reuse, 0xff, RZ, 0xc0, !PT ;  /* 0x000000ff00067812 */ /* 0x040fe400078ec0ff */
[----:B------:R-:W-:Y:S01]  /*13a50*/  SHF.R.U32.HI R5, RZ, 0x18, R0 ;  /* 0x00000018ff057819 */ /* 0x000fe20000011600 */
[----:B------:R-:W-:Y:S01]  /*13a60*/  IMAD.MOV.U32 R237, RZ, RZ, R172 ;  /* 0x000000ffffed7224 */ /* 0x000fe200078e00ac */
[----:B------:R-:W-:Y:S01]  /*13a70*/  PRMT R4, R0, 0x7632, R4 ;  /* 0x0000763200047816 */ /* 0x000fe20000000004 */
[--C-:B-1----:R-:W-:Y:S01]  /*13a80*/  FFMA.FTZ R2, R229, UR4, -R14.reuse ;  /* 0x00000004e5027c23 */ /* 0x102fe2000801080e */
[----:B------:R-:W-:Y:S01]  /*13a90*/  HMMA.16816.F32 R52, R8, R30, R80 ;  /* 0x0000001e0834723c */ /* 0x000fe20000001850 */
[----:B------:R-:W-:Y:S01]  /*13aa0*/  FFMA.FTZ R0, R225, UR4, -R14 ;  /* 0x00000004e1007c23 */ /* 0x000fe2000801080e */
[----:B------:R-:W-:Y:S01]  /*13ab0*/  MUFU.EX2 R39, R39 ;  /* 0x0000002700277308 */ /* 0x000fe20000000800 */
[----:B------:R-:W-:-:S07]  /*13ac0*/  SHF.R.U32.HI R3, RZ, 0x8, R3 ;  /* 0x00000008ff037819 */ /* 0x000fce0000011603 */
[----:B------:R-:W-:Y:S08]  /*13ad0*/  MUFU.EX2 R41, R38 ;  /* 0x0000002600297308 */ /* 0x000ff00000000800 */
[----:B------:R-:W-:Y:S01]  /*13ae0*/  MUFU.EX2 R40, R40 ;  /* 0x0000002800287308 */ /* 0x000fe20000000800 */
[----:B------:R-:W-:Y:S01]  /*13af0*/  HMMA.16816.F32 R144, R8, R20, R92 ;  /* 0x000000140890723c */ /* 0x000fe2000000185c */
[----:B------:R-:W-:-:S07]  /*13b00*/  IMAD.MOV.U32 R236, RZ, RZ, R175 ;  /* 0x000000ffffec7224 */ /* 0x000fce00078e00af */
[----:B------:R-:W-:Y:S01]  /*13b10*/  HMMA.16816.F32 R84, R8, R32, R84 ;  /* 0x000000200854723c */ /* 0x000fe20000001854 */
[----:B------:R1:W2:Y:S01]  /*13b20*/  MUFU.EX2 R31, R2 ;  /* 0x00000002001f7308 */ /* 0x0002a20000000800 */
[----:B------:R-:W-:Y:S01]  /*13b30*/  FFMA.FTZ R16, R248, UR4, -R15 ;  /* 0x00000004f8107c23 */ /* 0x000fe2000801080f */
[----:B------:R-:W3:Y:S04]  /*13b40*/  LDSM.16.MT88.4 R116, [R192+0x9c00] ;  /* 0x009c0000c074783b */ /* 0x000ee80000004200 */
[----:B------:R-:W-:Y:S02]  /*13b50*/  LDSM.16.MT88.4 R80, [R192+0xbc00] ;  /* 0x00bc0000c050783b */ /* 0x000fe40000004200 */
[----:B------:R4:W-:Y:S01]  /*13b60*/  MUFU.EX2 R30, R0 ;  /* 0x00000000001e7308 */ /* 0x0009e20000000800 */
[----:B-1----:R-:W-:-:S07]  /*13b70*/  LOP3.LUT R2, R4, 0xff, RZ, 0xc0, !PT ;  /* 0x000000ff04027812 */ /* 0x002fce00078ec0ff */
[----:B------:R-:W1:Y:S01]  /*13b80*/  MUFU.EX2 R38, R13 ;  /* 0x0000000d00267308 */ /* 0x000e620000000800 */
[----:B------:R-:W-:Y:S01]  /*13b90*/  PRMT R4, R6, 0x5410, R3 ;  /* 0x0000541006047816 */ /* 0x000fe20000000003 */
[----:B----4-:R-:W-:Y:S01]  /*13ba0*/  FFMA.FTZ R0, R237, UR4, -R14 ;  /* 0x00000004ed007c23 */ /* 0x010fe2000801080e */
[----:B------:R-:W-:-:S05]  /*13bb0*/  PRMT R3, R2, 0x5410, R5 ;  /* 0x0000541002037816 */ /* 0x000fca0000000005 */
[----:B------:R4:W5:Y:S01]  /*13bc0*/  MUFU.EX2 R28, R0 ;  /* 0x00000000001c7308 */ /* 0x0009620000000800 */
[--C-:B------:R-:W-:Y:S02]  /*13bd0*/  HSET2.LE.AND R5, R7, R12.reuse, PT ;  /* 0x0000000c07057233 */ /* 0x100fe40003803000 */
[----:B------:R-:W-:Y:S02]  /*13be0*/  HSET2.LE.AND R2, R4, R12, PT ;  /* 0x0000000c04027233 */ /* 0x000fe40003803000 */
[----:B--2---:R-:W-:Y:S02]  /*13bf0*/  F2FP.F16.F32.PACK_AB R4, R31, R29 ;  /* 0x0000001d1f04723e */ /* 0x004fe400000000ff */
[----:B----4-:R-:W-:-:S05]  /*13c00*/  LOP3.LUT R0, R17, 0xff00ff, RZ, 0xc0, !PT ;  /* 0x00ff00ff11007812 */ /* 0x010fca00078ec0ff */
[--C-:B------:R-:W-:Y:S02]  /*13c10*/  HSET2.LE.AND R7, R0, R12.reuse, PT ;  /* 0x0000000c00077233 */ /* 0x100fe40003803000 */
[----:B------:R-:W-:Y:S02]  /*13c20*/  HSET2.LE.AND R0, R3, R12, PT ;  /* 0x0000000c03007233 */ /* 0x000fe40003803000 */
[----:B------:R-:W-:-:S03]  /*13c30*/  F2FP.F16.F32.PACK_AB R3, R41, R39 ;  /* 0x000000272903723e */ /* 0x000fc600000000ff */
[----:B------:R-:W-:Y:S02]  /*13c40*/  LOP3.LUT R93, R4, R0, RZ, 0xc0, !PT ;  /* 0x00000000045d7212 */ /* 0x000fe400078ec0ff */
[----:B------:R-:W-:Y:S02]  /*13c50*/  LOP3.LUT R0, R222, R50, R49, 0x96, !PT ;  /* 0x00000032de007212 */ /* 0x000fe400078e9631 */
[----:B------:R-:W-:Y:S02]  /*13c60*/  LOP3.LUT R92, R3, R2, RZ, 0xc0, !PT ;  /* 0x00000002035c7212 */ /* 0x000fe400078ec0ff */
[----:B-1----:R-:W-:Y:S01]  /*13c70*/  F2FP.F16.F32.PACK_AB R6, R38, R40 ;  /* 0x000000282606723e */ /* 0x002fe200000000ff */
[----:B------:R-:W-:-:S03]  /*13c80*/  IMAD.WIDE.U32 R2, R0, -0x2daee0ad, RZ ;  /* 0xd2511f5300027825 */ /* 0x000fc600078e00ff */
[----:B------:R-:W-:Y:S01]  /*13c90*/  LOP3.LUT R94, R6, R5, RZ, 0xc0, !PT ;  /* 0x00000005065e7212 */ /* 0x000fe200078ec0ff */
[----:B------:R-:W-:Y:S01]  /*13ca0*/  IMAD.MOV.U32 R4, RZ, RZ, R2 ;  /* 0x000000ffff047224 */ /* 0x000fe200078e0002 */
[----:B------:R-:W-:Y:S02]  /*13cb0*/  LOP3.LUT R0, R206, R220, R3, 0x96, !PT ;  /* 0x000000dcce007212 */ /* 0x000fe400078e9603 */
[C---:B------:R-:W-:Y:S02]  /*13cc0*/  PRMT R5, R2.reuse, 0x7773, RZ ;  /* 0x0000777302057816 */ /* 0x040fe400000000ff */
[C---:B------:R-:W-:Y:S01]  /*13cd0*/  PRMT R3, R2.reuse, 0x7772, RZ ;  /* 0x0000777202037816 */ /* 0x040fe200000000ff */
[----:B------:R-:W-:Y:S01]  /*13ce0*/  IMAD.MOV.U32 R237, RZ, RZ, R151 ;  /* 0x000000ffffed7224 */ /* 0x000fe200078e0097 */
[----:B------:R-:W-:Y:S01]  /*13cf0*/  HMMA.16816.F32 R172, R8, R24, R132 ;  /* 0x0000001808ac723c */ /* 0x000fe20000001884 */
[----:B------:R-:W-:Y:S02]  /*13d00*/  PRMT R6, R2, 0x7771, RZ ;  /* 0x0000777102067816 */ /* 0x000fe400000000ff */
[----:B------:R-:W-:Y:S01]  /*13d10*/  LOP3.LUT R4, R4, 0xff, RZ, 0xc0, !PT ;  /* 0x000000ff04047812 */ /* 0x000fe200078ec0ff */
[----:B------:R-:W-:-:S04]  /*13d20*/  FFMA.FTZ R2, R237, UR4, -R36 ;  /* 0x00000004ed027c23 */ /* 0x000fc80008010824 */
[----:B------:R-:W-:Y:S01]  /*13d30*/  HMMA.16816.F32 R128, R8, R22, R128 ;  /* 0x000000160880723c */ /* 0x000fe20000001880 */
[--C-:B------:R-:W-:Y:S01]  /*13d40*/  FFMA.FTZ R13, R250, UR4, -R15.reuse ;  /* 0x00000004fa0d7c23 */ /* 0x100fe2000801080f */
[----:B------:R-:W-:-:S06]  /*13d50*/  FFMA.FTZ R14, R249, UR4, -R15 ;  /* 0x00000004f90e7c23 */ /* 0x000fcc000801080f */
[----:B------:R-:W-:Y:S01]  /*13d60*/  HMMA.16816.F32 R176, R8, R18, R164 ;  /* 0x0000001208b0723c */ /* 0x000fe200000018a4 */
[----:B------:R-:W-:-:S07]  /*13d70*/  FFMA.FTZ R15, R247, UR4, -R15 ;  /* 0x00000004f70f7c23 */ /* 0x000fce000801080f */
[----:B------:R-:W-:Y:S01]  /*13d80*/  HMMA.16816.F32 R32, R8, R34, R96 ;  /* 0x000000220820723c */ /* 0x000fe20000001860 */
[----:B------:R-:W-:Y:S01]  /*13d90*/  PRMT R11, R3, 0x5410, R5 ;  /* 0x00005410030b7816 */ /* 0x000fe20000000005 */
[----:B------:R-:W-:Y:S01]  /*13da0*/  FFMA.FTZ R21, R236, R45, R215 ;  /* 0x0000002dec157223 */ /* 0x000fe200000100d7 */
[----:B------:R-:W-:Y:S01]  /*13db0*/  LOP3.LUT R3, R0, 0xffff, RZ, 0xc0, !PT ;  /* 0x0000ffff00037812 */ /* 0x000fe200078ec0ff */
[----:B------:R-:W-:Y:S01]  /*13dc0*/  MUFU.EX2 R25, R16 ;  /* 0x0000001000197308 */ /* 0x000fe20000000800 */
[----:B------:R-:W-:Y:S01]  /*13dd0*/  PRMT R5, R4, 0x5410, R6 ;  /* 0x0000541004057816 */ /* 0x000fe20000000006 */
[----:B------:R-:W-:Y:S01]  /*13de0*/  FFMA.FTZ R22, R238, R46, R230 ;  /* 0x0000002eee167223 */ /* 0x000fe200000100e6 */
[----:B------:R-:W-:Y:S01]  /*13df0*/  SHF.R.U32.HI R3, RZ, 0x8, R3 ;  /* 0x00000008ff037819 */ /* 0x000fe20000011603 */
[----:B------:R-:W1:Y:S01]  /*13e00*/  LDSM.16.MT88.4 R132, [R37+0xc00] ;  /* 0x000c00002584783b */ /* 0x000e620000004200 */
[----:B------:R-:W-:Y:S01]  /*13e10*/  LOP3.LUT R4, R0, 0xff, RZ, 0xc0, !PT ;  /* 0x000000ff00047812 */ /* 0x000fe200078ec0ff */
[----:B------:R-:W-:-:S02]  /*13e20*/  IMAD.MOV.U32 R236, RZ, RZ, R150 ;  /* 0x000000ffffec7224 */ /* 0x000fc400078e0096 */
[----:B------:R2:W-:Y:S01]  /*13e30*/  MUFU.EX2 R9, R2 ;  /* 0x0000000200097308 */ /* 0x0005e20000000800 */
[----:B-----5:R-:W-:Y:S01]  /*13e40*/  F2FP.F16.F32.PACK_AB R8, R28, R30 ;  /* 0x0000001e1c08723e */ /* 0x020fe200000000ff */
[----:B------:R-:W-:Y:S01]  /*13e50*/  LDSM.16.MT88.4 R164, [R37+0x1c00] ;  /* 0x001c000025a4783b */ /* 0x000fe20000004200 */
[--C-:B------:R-:W-:Y:S02]  /*13e60*/  PRMT R6, R4, 0x5410, R3.reuse ;  /* 0x0000541004067816 */ /* 0x100fe40000000003 */
[----:B------:R-:W-:-:S03]  /*13e70*/  PRMT R3, R0, 0x7632, R3 ;  /* 0x0000763200037816 */ /* 0x000fc60000000003 */
[----:B------:R-:W4:Y:S01]  /*13e80*/  MUFU.EX2 R23, R15 ;  /* 0x0000000f00177308 */ /* 0x000f220000000800 */
[----:B------:R-:W-:Y:S01]  /*13e90*/  SHF.R.U32.HI R4, RZ, 0x18, R0 ;  /* 0x00000018ff047819 */ /* 0x000fe20000011600 */
[----:B------:R-:W-:-:S06]  /*13ea0*/  FFMA.FTZ R0, R236, UR4, -R36 ;  /* 0x00000004ec007c23 */ /* 0x000fcc0008010824 */
[----:B------:R-:W-:Y:S01]  /*13eb0*/  MUFU.EX2 R24, R13 ;  /* 0x0000000d00187308 */ /* 0x000fe20000000800 */
[----:B--2---:R-:W-:Y:S01]  /*13ec0*/  FFMA.FTZ R2, R252, UR4, -R36 ;  /* 0x00000004fc027c23 */ /* 0x004fe20008010824 */
[----:B------:R-:W-:-:S06]  /*13ed0*/  LOP3.LUT R95, R8, R7, RZ, 0xc0, !PT ;  /* 0x00000007085f7212 */ /* 0x000fcc00078ec0ff */
[----:B------:R-:W-:Y:S01]  /*13ee0*/  MUFU.EX2 R26, R14 ;  /* 0x0000000e001a7308 */ /* 0x000fe20000000800 */
[----:B------:R-:W-:Y:S01]  /*13ef0*/  LOP3.LUT R3, R3, 0xff, RZ, 0xc0, !PT ;  /* 0x000000ff03037812 */ /* 0x000fe200078ec0ff */
[----:B------:R-:W-:Y:S01]  /*13f00*/  FADD.FTZ R10, R233, R21 ;  /* 0x00000015e90a7221 */ /* 0x000fe20000010000 */
[----:B------:R-:W2:Y:S04]  /*13f10*/  LDSM.16.MT88.4 R148, [R192+0xac00] ;  /* 0x00ac0000c094783b */ /* 0x000ea80000004200 */
[----:B------:R-:W5:Y:S01]  /*13f20*/  LDSM.16.MT88.4 R16, [R37+0x2c00] ;  /* 0x002c00002510783b */ /* 0x000f620000004200 */
[----:B------:R3:W-:Y:S01]  /*13f30*/  MUFU.EX2 R20, R2 ;  /* 0x0000000200147308 */ /* 0x0007e20000000800 */
[----:B------:R-:W-:-:S07]  /*13f40*/  PRMT R7, R3, 0x5410, R4 ;  /* 0x0000541003077816 */ /* 0x000fce0000000004 */
[----:B------:R4:W1:Y:S01]  /*13f50*/  MUFU.EX2 R8, R0 ;  /* 0x0000000000087308 */ /* 0x0008620000000800 */
[----:B---3--:R-:W-:-:S07]  /*13f60*/  FFMA.FTZ R2, R251, UR4, -R36 ;  /* 0x00000004fb027c23 */ /* 0x008fce0008010824 */
[----:B------:R3:W2:Y:S01]  /*13f70*/  MUFU.EX2 R15, R2 ;  /* 0x00000002000f7308 */ /* 0x0006a20000000800 */
[----:B------:R-:W-:Y:S01]  /*13f80*/  FADD.FTZ R3, R244, R197 ;  /* 0x000000c5f4037221 */ /* 0x000fe20000010000 */
[----:B----4-:R-:W-:Y:S01]  /*13f90*/  FADD.FTZ R0, R239, R22 ;  /* 0x00000016ef007221 */ /* 0x010fe20000010000 */
[----:B------:R-:W-:Y:S02]  /*13fa0*/  LOP3.LUT R4, R11, 0xff00ff, RZ, 0xc0, !PT ;  /* 0x00ff00ff0b047812 */ /* 0x000fe400078ec0ff */
[----:B------:R-:W-:Y:S01]  /*13fb0*/  FADD.FTZ R14, R245, R3 ;  /* 0x00000003f50e7221 */ /* 0x000fe20000010000 */
[----:B------:R-:W-:Y:S01]  /*13fc0*/  FADD.FTZ R11, R240, R0 ;  /* 0x00000000f00b7221 */ /* 0x000fe20000010000 */
[--C-:B------:R-:W-:Y:S02]  /*13fd0*/  HSET2.LE.AND R0, R5, R12.reuse, PT ;  /* 0x0000000c05007233 */ /* 0x100fe40003803000 */
[----:B------:R-:W-:Y:S02]  /*13fe0*/  F2FP.F16.F32.PACK_AB R3, R23, R25 ;  /* 0x000000191703723e */ /* 0x000fe400000000ff */
[----:B------:R-:W-:Y:S01]  /*13ff0*/  HSET2.LE.AND R7, R7, R12, PT ;  /* 0x0000000c07077233 */ /* 0x000fe20003803000 */
[----:B---3--:R-:W-:Y:S01]  /*14000*/  FADD.FTZ R2, R242, R27 ;  /* 0x0000001bf2027221 */ /* 0x008fe20000010000 */
[----:B------:R-:W-:-:S02]  /*14010*/  LOP3.LUT R98, R3, R0, RZ, 0xc0, !PT ;  /* 0x0000000003627212 */ /* 0x000fc400078ec0ff */
[--C-:B------:R-:W-:Y:S01]  /*14020*/  HSET2.LE.AND R4, R4, R12.reuse, PT ;  /* 0x0000000c04047233 */ /* 0x100fe20003803000 */
[----:B------:R-:W-:Y:S01]  /*14030*/  FADD.FTZ R13, R243, R2 ;  /* 0x00000002f30d7221 */ /* 0x000fe20000010000 */
[----:B-1----:R-:W-:Y:S02]  /*14040*/  F2FP.F16.F32.PACK_AB R0, R8, R9 ;  /* 0x000000090800723e */ /* 0x002fe400000000ff */
[----:B--2---:R-:W-:Y:S02]  /*14050*/  F2FP.F16.F32.PACK_AB R2, R15, R20 ;  /* 0x000000140f02723e */ /* 0x004fe400000000ff */
[----:B------:R-:W-:Y:S02]  /*14060*/  HSET2.LE.AND R6, R6, R12, PT ;  /* 0x0000000c06067233 */ /* 0x000fe40003803000 */
[----:B------:R-:W-:Y:S01]  /*14070*/  LOP3.LUT R97, R0, R7, RZ, 0xc0, !PT ;  /* 0x0000000700617212 */ /* 0x000fe200078ec0ff */
[----:B------:R-:W-:Y:S01]  /*14080*/  FADD.FTZ R0, R234, R10 ;  /* 0x0000000aea007221 */ /* 0x000fe20000010000 */
[----:B------:R-:W-:-:S02]  /*14090*/  F2FP.F16.F32.PACK_AB R5, R26, R24 ;  /* 0x000000181a05723e */ /* 0x000fc400000000ff */
        /* <DEDUP_REMOVED lines=52> */
[----:B------:R-:W-:Y:S01]  /*143e0*/  FADD.FTZ R0, R28, R0 ;  /* 0x000000001c007221 */ /* 0x000fe20000010000 */
[C---:B------:R-:W-:Y:S01]  /*143f0*/  HMMA.16816.F32 R108, R92.reuse, R116, R108 ;  /* 0x000000745c6c723c */ /* 0x040fe2000000186c */
[----:B------:R1:W-:Y:S04]  /*14400*/  STL [R1+0x38], R4 ;  /* 0x0000380401007387 */ /* 0x0003e80000100800 */
[----:B------:R1:W-:Y:S03]  /*14410*/  STL [R1+0x3c], R3 ;  /* 0x00003c0301007387 */ /* 0x0003e60000100800 */
[C---:B------:R-:W-:Y:S01]  /*14420*/  HMMA.16816.F32 R120, R92.reuse, R118, R120 ;  /* 0x000000765c78723c */ /* 0x040fe20000001878 */
[----:B------:R1:W-:Y:S07]  /*14430*/  STL [R1+0x40], R0 ;  /* 0x0000400001007387 */ /* 0x0003ee0000100800 */
        /* <DEDUP_REMOVED lines=8> */
[----:B-----5:R-:W-:Y:S08]  /*144c0*/  HMMA.16816.F32 R88, R92, R16, R56 ;  /* 0x000000105c58723c */ /* 0x020ff00000001838 */
        /* <DEDUP_REMOVED lines=14> */
[----:B------:R-:W-:Y:S01]  /*145b0*/  @UP1 UIADD3 UR20, UPT, UPT, UR20, -0x4, URZ ;  /* 0xfffffffc14141890 */ /* 0x000fe2000fffe0ff */
[----:B------:R-:W-:-:S02]  /*145c0*/  NOP ;  /* 0x0000000000007918 */ /* 0x000fc40000000000 */
[----:B-1----:R-:W-:-:S15]  /*145d0*/  BRA.U UP1, `(.L_x_550) ;  /* 0x0000000101047547 */ /* 0x002fde000b800000 */
.L_x_547:
[----:B------:R-:W-:-:S12]  /*145e0*/  UIADD3 UR20, UPT, UPT, UR6, -0x1, URZ ;  /* 0xffffffff06147890 */ /* 0x000fd8000fffe0ff */
.L_x_550:
[----:B------:R-:W-:-:S09]  /*145f0*/  UISETP.GE.AND UP0, UPT, UR20, UR18, UPT ;  /* 0x000000121400728c */ /* 0x000fd2000bf06270 */
[----:B------:R-:W-:Y:S05]  /*14600*/  BRA.U !UP0, `(.L_x_551) ;  /* 0x0000006d08307547 */ /* 0x000fea000b800000 */
[----:B------:R-:W2:Y:S01]  /*14610*/  LDL.LU R6, [R1+0x10] ;  /* 0x0000100001067983 */ /* 0x000ea20000300800 */
[----:B------:R-:W2:Y:S03]  /*14620*/  LDCU UR4, c[0x0][0x440] ;  /* 0x00008800ff0477ac */ /* 0x000ea60008000800 */
[----:B------:R-:W3:Y:S01]  /*14630*/  LDL.64 R2, [R1+0x48] ;  /* 0x0000480001027983 */ /* 0x000ee20000100a00 */
[----:B------:R-:W1:Y:S01]  /*14640*/  S2R R213, SR_TID.X ;  /* 0x0000000000d57919 */ /* 0x000e620000002100 */
[----:B------:R-:W4:Y:S01]  /*14650*/  S2R R10, SR_CTAID.X ;  /* 0x00000000000a7919 */ /* 0x000f220000002500 */
[----:B------:R-:W5:Y:S01]  /*14660*/  S2R R8, SR_CTAID.X ;  /* 0x0000000000087919 */ /* 0x000f620000002500 */
[----:B------:R-:W-:Y:S01]  /*14670*/  IADD3 R0, PT, PT, R226, -0x61c88647, RZ ;  /* 0x9e3779b9e2007810 */ /* 0x000fe20007ffe0ff */
[----:B------:R-:W1:Y:S01]  /*14680*/  S2UR UR5, SR_CgaCtaId ;  /* 0x00000000000579c3 */ /* 0x000e620000008800 */
[----:B------:R-:W-:Y:S01]  /*14690*/  IMAD.MOV.U32 R105, RZ, RZ, R101 ;  /* 0x000000ffff697224 */ /* 0x000fe200078e0065 */
[----:B------:R-:W3:Y:S01]  /*146a0*/  LDL.64 R4, [R1+0x50] ;  /* 0x0000500001047983 */ /* 0x000ee20000100a00 */
[----:B------:R-:W-:Y:S01]  /*146b0*/  IMAD.MOV.U32 R215, RZ, RZ, 0x20 ;  /* 0x00000020ffd77424 */ /* 0x000fe200078e00ff */
[----:B------:R-:W-:Y:S01]  /*146c0*/  MOV R106, R103 ;  /* 0x00000067006a7202 */ /* 0x000fe20000000f00 */
[----:B------:R-:W-:Y:S01]  /*146d0*/  IMAD.MOV.U32 R100, RZ, RZ, R104 ;  /* 0x000000ffff647224 */ /* 0x000fe200078e0068 */
[C---:B------:R-:W-:Y:S01]  /*146e0*/  IADD3 R222, PT, PT, R217.reuse, 0x8, RZ ;  /* 0x00000008d9de7810 */ /* 0x040fe20007ffe0ff */
[----:B------:R-:W-:Y:S01]  /*146f0*/  IMAD.MOV.U32 R107, RZ, RZ, R102 ;  /* 0x000000ffff6b7224 */ /* 0x000fe200078e0066 */
[----:B------:R-:W-:Y:S01]  /*14700*/  UMOV UR7, 0x400 ;  /* 0x0000040000077882 */ /* 0x000fe20000000000 */
[C---:B------:R-:W-:Y:S01]  /*14710*/  VIADD R221, R217.reuse, 0x40 ;  /* 0x00000040d9dd7836 */ /* 0x040fe20000000000 */
[----:B------:R-:W1:Y:S01]  /*14720*/  LDCU UR6, c[0x0][0x440] ;  /* 0x00008800ff0677ac */ /* 0x000e620008000800 */
[----:B------:R-:W-:Y:S01]  /*14730*/  VIADD R220, R217, 0x48 ;  /* 0x00000048d9dc7836 */ /* 0x000fe20000000000 */
[--C-:B-1----:R-:W-:Y:S01]  /*14740*/  SHF.R.U32.HI R12, RZ, 0x5, R213.reuse ;  /* 0x00000005ff0c7819 */ /* 0x102fe200000116d5 */
[C---:B------:R-:W-:Y:S01]  /*14750*/  IMAD.SHL.U32 R214, R213.reuse, 0x20, RZ ;  /* 0x00000020d5d67824 */ /* 0x040fe200078e00ff */
[----:B------:R-:W-:Y:S01]  /*14760*/  SHF.R.U32.HI R7, RZ, 0x5, R213 ;  /* 0x00000005ff077819 */ /* 0x000fe200000116d5 */
[----:B------:R-:W-:Y:S01]  /*14770*/  ULEA UR5, UR5, UR7, 0x18 ;  /* 0x0000000705057291 */ /* 0x000fe2000f8ec0ff */
[----:B------:R-:W-:Y:S01]  /*14780*/  LOP3.LUT P3, RZ, R213, 0x4, RZ, 0xc0, !PT ;  /* 0x00000004d5ff7812 */ /* 0x000fe2000786c0ff */
[----:B----4-:R-:W-:-:S02]  /*14790*/  IMAD R10, R10, 0x8, R12 ;  /* 0x000000080a0a7824 */ /* 0x010fc400078e020c */
[----:B-----5:R-:W-:Y:S01]  /*147a0*/  IMAD R8, R8, 0x8, R7 ;  /* 0x0000000808087824 */ /* 0x020fe200078e0207 */
[----:B------:R-:W-:Y:S01]  /*147b0*/  SEL R215, R215, 0xffffffe0, !P3 ;  /* 0xffffffe0d7d77807 */ /* 0x000fe20005800000 */
[----:B------:R-:W-:-:S04]  /*147c0*/  IMAD.WIDE.U32 R10, R10, -0x326172a9, RZ ;  /* 0xcd9e8d570a0a7825 */ /* 0x000fc800078e00ff */
[----:B------:R-:W-:Y:S01]  /*147d0*/  VIADD R8, R8, 0x4 ;  /* 0x0000000408087836 */ /* 0x000fe20000000000 */
[----:B------:R-:W-:-:S03]  /*147e0*/  LOP3.LUT R7, R10, R0, RZ, 0x3c, !PT ;  /* 0x000000000a077212 */ /* 0x000fc600078e3cff */
[----:B------:R-:W-:Y:S02]  /*147f0*/  IMAD.WIDE.U32 R8, R8, -0x326172a9, RZ ;  /* 0xcd9e8d5708087825 */ /* 0x000fe400078e00ff */
[----:B------:R-:W-:Y:S01]  /*14800*/  STL [R1+0x20], R7 ;  /* 0x0000200701007387 */ /* 0x000fe20000100800 */
[----:B------:R-:W-:-:S05]  /*14810*/  LOP3.LUT R0, R8, R0, RZ, 0x3c, !PT ;  /* 0x0000000008007212 */ /* 0x000fca00078e3cff */
[----:B------:R1:W-:Y:S02]  /*14820*/  STL [R1+0x28], R0 ;  /* 0x0000280001007387 */ /* 0x0003e40000100800 */
[----:B-1----:R-:W-:Y:S01]  /*14830*/  VIADD R0, R226, 0x3c6ef372 ;  /* 0x3c6ef372e2007836 */ /* 0x002fe20000000000 */
[----:B--2---:R-:W-:Y:S01]  /*14840*/  ISETP.GE.AND P4, PT, R6, UR4, PT ;  /* 0x0000000406007c0c */ /* 0x004fe2000bf86270 */
[----:B------:R-:W1:Y:S01]  /*14850*/  LDCU UR4, c[0x0][0x45c] ;  /* 0x00008b80ff0477ac */ /* 0x000e620008000800 */
[----:B------:R-:W2:Y:S02]  /*14860*/  LDC.64 R6, c[0x0][0x3c0] ;  /* 0x0000f000ff067b82 */ /* 0x000ea40000000a00 */
[----:B---3--:R-:W-:Y:S02]  /*14870*/  LOP3.LUT R3, R3, R0, RZ, 0x3c, !PT ;  /* 0x0000000003037212 */ /* 0x008fe400078e3cff */
[----:B------:R-:W-:-:S04]  /*14880*/  SHF.L.U32 R2, R213, 0x4, RZ ;  /* 0x00000004d5027819 */ /* 0x000fc800000006ff */
[----:B------:R-:W-:-:S04]  /*14890*/  LOP3.LUT R212, R2, 0x100, RZ, 0xc0, !PT ;  /* 0x0000010002d47812 */ /* 0x000fc800078ec0ff */
[----:B------:R-:W-:Y:S02]  /*148a0*/  LOP3.LUT R212, R212, 0x20, R214, 0xf8, !PT ;  /* 0x00000020d4d47812 */ /* 0x000fe400078ef8d6 */
[----:B------:R-:W-:Y:S01]  /*148b0*/  LOP3.LUT R0, R5, R0, RZ, 0x3c, !PT ;  /* 0x0000000005007212 */ /* 0x000fe200078e3cff */
[----:B--2---:R2:W-:Y:S04]  /*148c0*/  STL.64 [R1+0x8], R6 ;  /* 0x0000080601007387 */ /* 0x0045e80000100a00 */
[----:B------:R2:W-:Y:S04]  /*148d0*/  STL [R1+0x1c], R3 ;  /* 0x00001c0301007387 */ /* 0x0005e80000100800 */
[----:B------:R2:W-:Y:S01]  /*148e0*/  STL [R1+0x24], R0 ;  /* 0x0000240001007387 */ /* 0x0005e20000100800 */
[----:B-1----:R-:W-:Y:S05]  /*148f0*/  BRA `(.L_x_552) ;  /* 0x0000000000dc7947 */ /* 0x002fea0003800000 */
.L_x_554:
[----:B------:R-:W2:Y:S01]  /*14900*/  LDL R240, [R1+0x18] ;  /* 0x0000180001f07983 */ /* 0x000ea20000100800 */
[----:B------:R-:W1:Y:S01]  /*14910*/  LDC.64 R10, c[0x0][0x3b8] ;  /* 0x0000ee00ff0a7b82 */ /* 0x000e620000000a00 */
[----:B------:R-:W-:Y:S01]  /*14920*/  ISETP.GE.AND P4, PT, R242, UR6, PT ;  /* 0x00000006f2007c0c */ /* 0x000fe2000bf86270 */
[----:B------:R-:W-:Y:S01]  /*14930*/  UIADD3 UR7, UPT, UPT, UR20, -0x1, URZ ;  /* 0xffffffff14077890 */ /* 0x000fe2000fffe0ff */
[----:B------:R-:W3:Y:S05]  /*14940*/  LDL R239, [R1+0x14] ;  /* 0x0000140001ef7983 */ /* 0x000eea0000100800 */
[----:B-1----:R-:W-:Y:S04]  /*14950*/  IMAD.WIDE.U32 R8, R10, UR7, RZ ;  /* 0x000000070a087c25 */ /* 0x002fe8000f8e00ff */
[----:B------:R-:W-:Y:S02]  /*14960*/  IMAD R9, R11, UR7, R9 ;  /* 0x000000070b097c24 */ /* 0x000fe4000f8e0209 */
[C---:B------:R-:W-:Y:S03]  /*14970*/  IMAD.SHL.U32 R3, R8.reuse, 0x40, RZ ;  /* 0x0000004008037824 */ /* 0x040fe600078e00ff */
[----:B------:R-:W-:Y:S02]  /*14980*/  SHF.L.U64.HI R8, R8, 0x6, R9 ;  /* 0x0000000608087819 */ /* 0x000fe40000010209 */
[C---:B------:R-:W-:Y:S04]  /*14990*/  LEA R9, P0, R10.reuse, R3, 0x5 ;  /* 0x000000030a097211 */ /* 0x040fe800078028ff */
[----:B------:R-:W-:Y:S02]  /*149a0*/  LEA.HI.X R17, R10, R8, R11, 0x5, P0 ;  /* 0x000000080a117211 */ /* 0x000fe400000f2c0b */
[----:B------:R-:W-:Y:S04]  /*149b0*/  LOP3.LUT R10, R241, 0xd8, RZ, 0xc0, !PT ;  /* 0x000000d8f10a7812 */ /* 0x000fe800078ec0ff */
[----:B------:R-:W-:Y:S04]  /*149c0*/  LOP3.LUT R11, R10, 0x18, R213, 0x78, !PT ;  /* 0x000000180a0b7812 */ /* 0x000fe800078e78d5 */
[----:B------:R-:W-:Y:S04]  /*149d0*/  LOP3.LUT R216, R11, 0x1f20, R241, 0xf8, !PT ;  /* 0x00001f200bd87812 */ /* 0x000fe800078ef8f1 */
[----:B------:R-:W-:Y:S02]  /*149e0*/  LEA R216, R216, UR5, 0x1 ;  /* 0x00000005d8d87c11 */ /* 0x000fe4000f8e08ff */
        /* <DEDUP_REMOVED lines=15> */
[C---:B------:R-:W-:Y:S03]  /*14ae0*/  LEA R8, P0, R9.reuse, R240, 0x1 ;  /* 0x000000f009087211 */ /* 0x040fe600078008ff */
        /* <DEDUP_REMOVED lines=24> */
.L_x_552:
[----:B------:R-:W3:Y:S01]  /*14c70*/  LDL R10, [R1+0x8] ;  /* 0x00000800010a7983 */ /* 0x000ee20000100800 */
[----:B------:R-:W-:Y:S01]  /*14c80*/  IMAD.SHL.U32 R241, R213, 0x8, RZ ;  /* 0x00000008d5f17824 */ /* 0x000fe200078e00ff */
[----:B------:R-:W-:Y:S04]  /*14c90*/  DEPBAR.LE SB0, 0x0 ;  /* 0x000080000000791a */ /* 0x000fe80000000000 */
[----:B------:R-:W4:Y:S01]  /*14ca0*/  LDL R12, [R1+0xc] ;  /* 0x00000c00010c7983 */ /* 0x000f220000100800 */
[----:B------:R-:W-:Y:S01]  /*14cb0*/  LOP3.LUT R242, R241, 0x18, RZ, 0xc0, !PT ;  /* 0x00000018f1f27812 */ /* 0x000fe200078ec0ff */
[C---:B-----5:R-:W-:Y:S01]  /*14cc0*/  IMAD.SHL.U32 R211, R213.reuse, 0x4, RZ ;  /* 0x00000004d5d37824 */ /* 0x060fe200078e00ff */
[----:B------:R-:W-:Y:S01]  /*14cd0*/  SHF.R.U32.HI R209, RZ, 0x1, R213 ;  /* 0x00000001ffd17819 */ /* 0x000fe200000116d5 */
[----:B------:R-:W5:Y:S01]  /*14ce0*/  LDL R8, [R1+0x34] ;  /* 0x0000340001087983 */ /* 0x000f620000100800 */
[C---:B------:R-:W-:Y:S01]  /*14cf0*/  LOP3.LUT R9, R242.reuse, 0x20, RZ, 0xfc, !PT ;  /* 0x00000020f2097812 */ /* 0x040fe200078efcff */
[----:B------:R-:W-:Y:S01]  /*14d00*/  IMAD.SHL.U32 R101, R213, 0x2, RZ ;  /* 0x00000002d5657824 */ /* 0x000fe200078e00ff */
[----:B--2---:R-:W-:Y:S01]  /*14d10*/  LOP3.LUT R7, R242, 0x40, RZ, 0xfc, !PT ;  /* 0x00000040f2077812 */ /* 0x004fe200078efcff */
[----:B------:R-:W2:Y:S01]  /*14d20*/  LDL R11, [R1+0x2c] ;  /* 0x00002c00010b7983 */ /* 0x000ea20000100800 */
[----:B------:R-:W-:Y:S02]  /*14d30*/  BAR.SYNC.DEFER_BLOCKING 0x0 ;  /* 0x0000000000007b1d */ /* 0x000fe40000010000 */
[----:B------:R-:W-:Y:S01]  /*14d40*/  ISETP.GE.AND P1, PT, R7, UR6, PT ;  /* 0x0000000607007c0c */ /* 0x000fe2000bf26270 */
[----:B------:R-:W-:Y:S01]  /*14d50*/  UISETP.GT.AND UP0, UPT, UR20, UR18, UPT ;  /* 0x000000121400728c */ /* 0x000fe2000bf04270 */
[----:B------:R-:W-:Y:S02]  /*14d60*/  ISETP.GE.AND P2, PT, R9, UR6, PT ;  /* 0x0000000609007c0c */ /* 0x000fe4000bf46270 */
[----:B------:R-:W-:Y:S01]  /*14d70*/  LOP3.LUT R101, R101, 0x6, RZ, 0xc0, !PT ;  /* 0x0000000665657812 */ /* 0x000fe200078ec0ff */
[----:B------:R-:W-:Y:S04]  /*14d80*/  STL [R1+0x30], R241 ;  /* 0x000030f101007387 */ /* 0x000fe80000100800 */
[----:B------:R-:W-:Y:S04]  /*14d90*/  STL [R1+0x10], R242 ;  /* 0x000010f201007387 */ /* 0x000fe80000100800 */
[----:B------:R-:W-:Y:S04]  /*14da0*/  STL [R1+0x44], R9 ;  /* 0x0000440901007387 */ /* 0x000fe80000100800 */
[----:B------:R2:W-:Y:S04]  /*14db0*/  STL [R1+0x58], R7 ;  /* 0x0000580701007387 */ /* 0x0005e80000100800 */
[----:B------:R-:W-:Y:S01]  /*14dc0*/  STL [R1+0x5c], R101 ;  /* 0x00005c6501007387 */ /* 0x000fe20000100800 */
[----:B---3--:R-:W-:Y:S04]  /*14dd0*/  IMAD.WIDE.U32 R4, R10, UR20, RZ ;  /* 0x000000140a047c25 */ /* 0x008fe8000f8e00ff */
[----:B-1----:R-:W-:Y:S02]  /*14de0*/  IMAD.SHL.U32 R2, R4, 0x40, RZ ;  /* 0x0000004004027824 */ /* 0x002fe400078e00ff */
[----:B----4-:R-:W-:Y:S03]  /*14df0*/  IMAD R5, R12, UR20, R5 ;  /* 0x000000140c057c24 */ /* 0x010fe6000f8e0205 */
[----:B------:R-:W-:Y:S02]  /*14e00*/  LEA R0, P0, R10, R2, 0x5 ;  /* 0x000000020a007211 */ /* 0x000fe400078028ff */
[-C--:B-----5:R-:W-:Y:S02]  /*14e10*/  @!P4 LEA R6, P5, R2, R8.reuse, 0x1 ;  /* 0x000000080206c211 */ /* 0x0a0fe400078a08ff */
[----:B------:R-:W-:Y:S04]  /*14e20*/  SHF.L.U64.HI R3, R4, 0x6, R5 ;  /* 0x0000000604037819 */ /* 0x000fe80000010205 */
[----:B--2---:R-:W-:Y:S02]  /*14e30*/  @!P4 LEA.HI.X R7, R2, R11, R3, 0x1, P5 ;  /* 0x0000000b0207c211 */ /* 0x004fe400028f0c03 */
[----:B------:R-:W-:Y:S01]  /*14e40*/  LEA.HI.X R5, R10, R3, R12, 0x5, P0 ;  /* 0x000000030a057211 */ /* 0x000fe200000f2c0c */
[----:B------:R-:W-:Y:S01]  /*14e50*/  IMAD.SHL.U32 R10, R213, 0x10, RZ ;  /* 0x00000010d50a7824 */ /* 0x000fe200078e00ff */
[CC--:B------:R-:W-:Y:S01]  /*14e60*/  LEA R4, P0, R0.reuse, R8.reuse, 0x1 ;  /* 0x0000000800047211 */ /* 0x0c0fe200078008ff */
[----:B------:R-:W-:Y:S01]  /*14e70*/  @!PT LDS RZ, [RZ] ;  /* 0x00000000fffff984 */ /* 0x000fe20000000800 */
[----:B------:R-:W-:Y:S01]  /*14e80*/  @!PT LDS RZ, [RZ] ;  /* 0x00000000fffff984 */ /* 0x000fe20000000800 */
[----:B------:R-:W-:Y:S01]  /*14e90*/  @!PT LDS RZ, [RZ] ;  /* 0x00000000fffff984 */ /* 0x000fe20000000800 */
[----:B------:R1:W-:Y:S03]  /*14ea0*/  @!P4 LDGSTS.E.BYPASS.LTC128B.128 [R216+0x9000], desc[UR26][R6.64] ;  /* 0x0900000006d8cfae */ /* 0x0003e6000b981a1a */
[-C--:B------:R-:W-:Y:S02]  /*14eb0*/  LEA.HI.X R5, R0, R11.reuse, R5, 0x1, P0 ;  /* 0x0000000b00057211 */ /* 0x080fe400000f0c05 */
[----:B------:R-:W-:Y:S02]  /*14ec0*/  LOP3.LUT R0, R211, 0x18, RZ, 0xc0, !PT ;  /* 0x00000018d3007812 */ /* 0x000fe400078ec0ff */
[----:B------:R-:W-:Y:S01]  /*14ed0*/  LOP3.LUT R210, R10, 0x3e00, RZ, 0xc0, !PT ;  /* 0x00003e000ad27812 */ /* 0x000fe200078ec0ff */
[----:B------:R-:W-:Y:S01]  /*14ee0*/  @P4 STS.128 [R216+0x9000], RZ ;  /* 0x009000ffd8004388 */ /* 0x000fe20000000c00 */
[--C-:B------:R-:W-:Y:S02]  /*14ef0*/  LOP3.LUT R0, R0, 0xc0, R214.reuse, 0xf8, !PT ;  /* 0x000000c000007812 */ /* 0x100fe400078ef8d6 */
[CC--:B-1----:R-:W-:Y:S02]  /*14f00*/  @!P2 LEA R6, P5, R2.reuse, R8.reuse, 0x1 ;  /* 0x000000080206a211 */ /* 0x0c2fe400078a08ff */
[C---:B------:R-:W-:Y:S02]  /*14f10*/  @!P1 LEA R8, P0, R2.reuse, R8, 0x1 ;  /* 0x0000000802089211 */ /* 0x040fe400078008ff */
[CCC-:B------:R-:W-:Y:S02]  /*14f20*/  @!P2 LEA.HI.X R7, R2.reuse, R11.reuse, R3.reuse, 0x1, P5 ;  /* 0x0000000b0207a211 */ /* 0x1c0fe400028f0c03 */
[----:B------:R-:W-:Y:S02]  /*14f30*/  @!P1 LEA.HI.X R9, R2, R11, R3, 0x1, P0 ;  /* 0x0000000b02099211 */ /* 0x000fe400000f0c03 */
[----:B------:R-:W-:Y:S01]  /*14f40*/  LOP3.LUT R2, R209, 0x8, RZ, 0xc0, !PT ;  /* 0x00000008d1027812 */ /* 0x000fe200078ec0ff */
[----:B------:R-:W-:Y:S01]  /*14f50*/  @!PT LDS RZ, [RZ] ;  /* 0x00000000fffff984 */ /* 0x000fe20000000800 */
[----:B------:R-:W-:Y:S01]  /*14f60*/  @!PT LDS RZ, [RZ] ;  /* 0x00000000fffff984 */ /* 0x000fe20000000800 */
[----:B------:R-:W-:Y:S01]  /*14f70*/  @!PT LDS RZ, [RZ] ;  /* 0x00000000fffff984 */ /* 0x000fe20000000800 */
[----:B------:R-:W-:Y:S01]  /*14f80*/  @!P2 LDGSTS.E.BYPASS.LTC128B.128 [R216+0xa000], desc[UR26][R6.64+0x40] ;  /* 0x0a00004006d8afae */ /* 0x000fe2000b981a1a */
[----:B------:R-:W-:Y:S02]  /*14f90*/  LOP3.LUT R3, R210, 0x120, R214, 0xf8, !PT ;  /* 0x00000120d2037812 */ /* 0x000fe400078ef8d6 */
[C---:B------:R-:W-:Y:S02]  /*14fa0*/  LOP3.LUT R208, R0.reuse, R2, RZ, 0x3c, !PT ;  /* 0x0000000200d07212 */ /* 0x040fe400078e3cff */
[----:B------:R-:W-:Y:S02]  /*14fb0*/  LOP3.LUT R0, R0, 0x8, R213, 0x78, !PT ;  /* 0x0000000800007812 */ /* 0x000fe400078e78d5 */
[----:B------:R-:W-:Y:S01]  /*14fc0*/  LOP3.LUT R2, R3, R208, RZ, 0xfc, !PT ;  /* 0x000000d003027212 */ /* 0x000fe200078efcff */
[----:B------:R-:W-:Y:S01]  /*14fd0*/  @P2 STS.128 [R216+0xa000], RZ ;  /* 0x00a000ffd8002388 */ /* 0x000fe20000000c00 */
[----:B------:R-:W-:Y:S02]  /*14fe0*/  LOP3.LUT R0, R212, R0, RZ, 0xfc, !PT ;  /* 0x00000000d4007212 */ /* 0x000fe400078efcff */
[----:B------:R-:W-:Y:S02]  /*14ff0*/  LEA R3, R2, UR5, 0x1 ;  /* 0x0000000502037c11 */ /* 0x000fe4000f8e08ff */
[----:B------:R-:W-:Y:S03]  /*15000*/  LEA R0, R0, UR5, 0x1 ;  /* 0x0000000500007c11 */ /* 0x000fe6000f8e08ff */
        /* <DEDUP_REMOVED lines=73> */
[----:B------:R-:W-:Y:S07]  /*154a0*/  LDSM.16.M88.4 R176, [R204+0x2000] ;  /* 0x00200000ccb0783b */ /* 0x000fee0000000200 */
[-C--:B-1----:R-:W-:Y:S01]  /*154b0*/  HMMA.16816.F32 R4, R172, R180.reuse, R4 ;  /* 0x000000b4ac04723c */ /* 0x082fe20000001804 */
[----:B------:R-:W-:Y:S07]  /*154c0*/  LDSM.16.M88.4 R196, [R2+0x7800] ;  /* 0x0078000002c4783b */ /* 0x000fee0000000200 */
        /* <DEDUP_REMOVED lines=14> */
[-C--:B----4-:R-:W-:Y:S08]  /*155b0*/  HMMA.16816.F32 R52, R172, R184.reuse, R52 ;  /* 0x000000b8ac34723c */ /* 0x090ff00000001834 */
[C---:B------:R-:W-:Y:S08]  /*155c0*/  HMMA.16816.F32 R56, R200.reuse, R184, R56 ;  /* 0x000000b8c838723c */ /* 0x040ff00000001838 */
[-C--:B------:R-:W-:Y:S01]  /*155d0*/  HMMA.16816.F32 R60, R200, R186.reuse, R60 ;  /* 0x000000bac83c723c */ /* 0x080fe2000000183c */
[----:B------:R-:W4:Y:S07]  /*155e0*/  LDSM.16.M88.4 R200, [R2+0x7c00] ;  /* 0x007c000002c8783b */ /* 0x000f2e0000000200 */
[----:B------:R-:W-:Y:S01]  /*155f0*/  HMMA.16816.F32 R64, R172, R186, R64 ;  /* 0x000000baac40723c */ /* 0x000fe20000001840 */
[----:B------:R-:W-:Y:S07]  /*15600*/  LDSM.16.M88.4 R172, [R3+0x4000] ;  /* 0x0040000003ac783b */ /* 0x000fee0000000200 */
[-C--:B-1----:R-:W-:Y:S01]  /*15610*/  HMMA.16816.F32 R4, R176, R180.reuse, R4 ;  /* 0x000000b4b004723c */ /* 0x082fe20000001804 */
[----:B------:R-:W-:Y:S07]  /*15620*/  LDSM.16.M88.4 R184, [R3+0x5000] ;  /* 0x0050000003b8783b */ /* 0x000fee0000000200 */
[C---:B--2---:R-:W-:Y:S08]  /*15630*/  HMMA.16816.F32 R8, R188.reuse, R180, R8 ;  /* 0x000000b4bc08723c */ /* 0x044ff00000001808 */
[-C--:B------:R-:W-:Y:S08]  /*15640*/  HMMA.16816.F32 R12, R188, R182.reuse, R12 ;  /* 0x000000b6bc0c723c */ /* 0x080ff0000000180c */
[C---:B------:R-:W-:Y:S01]  /*15650*/  HMMA.16816.F32 R16, R176.reuse, R182, R16 ;  /* 0x000000b6b010723c */ /* 0x040fe20000001810 */
[----:B------:R-:W1:Y:S07]  /*15660*/  LDSM.16.M88.4 R180, [R0+0x8000] ;  /* 0x0080000000b4783b */ /* 0x000e6e0000000200 */
[-C--:B---3--:R-:W-:Y:S08]  /*15670*/  HMMA.16816.F32 R20, R176, R192.reuse, R20 ;  /* 0x000000c0b014723c */ /* 0x088ff00000001814 */
        /* <DEDUP_REMOVED lines=9> */
[-C--:B----4-:R-:W-:Y:S08]  /*15710*/  HMMA.16816.F32 R52, R176, R200.reuse, R52 ;  /* 0x000000c8b034723c */ /* 0x090ff00000001834 */
[C---:B------:R-:W-:Y:S08]  /*15720*/  HMMA.16816.F32 R56, R188.reuse, R200, R56 ;  /* 0x000000c8bc38723c */ /* 0x040ff00000001838 */
[-C--:B------:R-:W-:Y:S01]  /*15730*/  HMMA.16816.F32 R60, R188, R202.reuse, R60 ;  /* 0x000000cabc3c723c */ /* 0x080fe2000000183c */
[----:B------:R3:W4:Y:S07]  /*15740*/  LDSM.16.M88.4 R188, [R0+0x8800] ;  /* 0x0088000000bc783b */ /* 0x00072e0000000200 */
[----:B------:R-:W-:Y:S01]  /*15750*/  HMMA.16816.F32 R64, R176, R202, R64 ;  /* 0x000000cab040723c */ /* 0x000fe20000001840 */
[----:B------:R-:W-:Y:S07]  /*15760*/  LDSM.16.M88.4 R176, [R204+0x4000] ;  /* 0x00400000ccb0783b */ /* 0x000fee0000000200 */
[-C--:B-1----:R-:W-:Y:S01]  /*15770*/  HMMA.16816.F32 R4, R172, R180.reuse, R4 ;  /* 0x000000b4ac04723c */ /* 0x082fe20000001804 */
[----:B------:R-:W1:Y:S07]  /*15780*/  LDSM.16.M88.4 R200, [R2+0x8000] ;  /* 0x0080000002c8783b */ /* 0x000e6e0000000200 */
[C---:B------:R-:W-:Y:S01]  /*15790*/  HMMA.16816.F32 R8, R184.reuse, R180, R8 ;  /* 0x000000b4b808723c */ /* 0x040fe20000001808 */
[----:B------:R-:W5:Y:S01]  /*157a0*/  LDSM.16.M88.4 R204, [R204+0x5000] ;  /* 0x00500000cccc783b */ /* 0x000f620000000200 */
[----:B---3--:R-:W-:Y:S04]  /*157b0*/  IMAD.U32 R0, RZ, RZ, UR20 ;  /* 0x00000014ff007e24 */ /* 0x008fe8000f8e00ff */
[----:B------:R-:W-:Y:S02]  /*157c0*/  IMAD R0, R0, 0x40, R101 ;  /* 0x0000004000007824 */ /* 0x000fe400078e0265 */
[-C--:B------:R-:W-:Y:S03]  /*157d0*/  HMMA.16816.F32 R12, R184, R182.reuse, R12 ;  /* 0x000000b6b80c723c */ /* 0x080fe6000000180c */
[CC--:B------:R-:W-:Y:S01]  /*157e0*/  ISETP.GT.AND P0, PT, R217.reuse, R0.reuse, PT ;  /* 0x00000000d900720c */ /* 0x0c0fe20003f04270 */
[----:B------:R-:W-:Y:S01]  /*157f0*/  VIADD R180, R0, 0x1 ;  /* 0x0000000100b47836 */ /* 0x000fe20000000000 */
[----:B------:R-:W-:Y:S01]  /*15800*/  ISETP.GT.AND P5, PT, R222, R0, PT ;  /* 0x00000000de00720c */ /* 0x000fe20003fa4270 */
[C---:B------:R-:W-:Y:S02]  /*15810*/  VIADD R104, R0.reuse, 0x8 ;  /* 0x0000000800687836 */ /* 0x040fe40000000000 */
[C---:B------:R-:W-:Y:S04]  /*15820*/  HMMA.16816.F32 R16, R172.reuse, R182, R16 ;  /* 0x000000b6ac10723c */ /* 0x040fe80000001810 */
[-C--:B------:R-:W-:Y:S01]  /*15830*/  ISETP.GT.AND P6, PT, R217, R180.reuse, PT ;  /* 0x000000b4d900720c */ /* 0x080fe20003fc4270 */
[C---:B------:R-:W-:Y:S02]  /*15840*/  VIADD R103, R0.reuse, 0x9 ;  /* 0x0000000900677836 */ /* 0x040fe40000000000 */
[C---:B------:R-:W-:Y:S01]  /*15850*/  VIADD R102, R0.reuse, 0x10 ;  /* 0x0000001000667836 */ /* 0x040fe20000000000 */
[-C--:B--2---:R-:W-:Y:S03]  /*15860*/  HMMA.16816.F32 R20, R172, R192.reuse, R20 ;  /* 0x000000c0ac14723c */ /* 0x084fe60000001814 */
[----:B------:R-:W-:Y:S05]  /*15870*/  VIADD R101, R0, 0x11 ;  /* 0x0000001100657836 */ /* 0x000fea0000000000 */
        /* <DEDUP_REMOVED lines=10> */
[----:B------:R-:W-:Y:S01]  /*15920*/  HMMA.16816.F32 R64, R172, R198, R64 ;  /* 0x000000c6ac40723c */ /* 0x000fe20000001840 */
[----:B------:R-:W2:Y:S07]  /*15930*/  LDSM.16.M88.4 R172, [R2+0x8400] ;  /* 0x0084000002ac783b */ /* 0x000eae0000000200 */
[-C--:B-1----:R-:W-:Y:S08]  /*15940*/  HMMA.16816.F32 R4, R176, R200.reuse, R4 ;  /* 0x000000c8b004723c */ /* 0x082ff00000001804 */
[C---:B-----5:R-:W-:Y:S08]  /*15950*/  HMMA.16816.F32 R8, R204.reuse, R200, R8 ;  /* 0x000000c8cc08723c */ /* 0x060ff00000001808 */
[-C--:B------:R-:W-:Y:S03]  /*15960*/  HMMA.16816.F32 R12, R204, R202.reuse, R12 ;  /* 0x000000cacc0c723c */ /* 0x080fe6000000180c */
[----:B------:R-:W-:Y:S02]  /*15970*/  FSEL R237, R4, -INF , !P0 ;  /* 0xff80000004ed7808 */ /* 0x000fe40004000000 */
[----:B------:R-:W-:Y:S02]  /*15980*/  ISETP.GT.AND P0, PT, R222, R180, PT ;  /* 0x000000b4de00720c */ /* 0x000fe40003f04270 */
[----:B------:R-:W-:Y:S01]  /*15990*/  FSEL R236, R5, -INF , !P6 ;  /* 0xff80000005ec7808 */ /* 0x000fe20007000000 */
[C---:B------:R-:W-:Y:S04]  /*159a0*/  HMMA.16816.F32 R16, R176.reuse, R202, R16 ;  /* 0x000000cab010723c */ /* 0x040fe80000001810 */
[----:B------:R-:W-:Y:S02]  /*159b0*/  FSEL R234, R7, -INF , !P0 ;  /* 0xff80000007ea7808 */ /* 0x000fe40004000000 */
[----:B------:R-:W-:Y:S02]  /*159c0*/  ISETP.GT.AND P0, PT, R221, R0, PT ;  /* 0x00000000dd00720c */ /* 0x000fe40003f04270 */
[----:B------:R-:W-:Y:S01]  /*159d0*/  FSEL R235, R6, -INF , !P5 ;  /* 0xff80000006eb7808 */ /* 0x000fe20006800000 */
[-C--:B--2---:R-:W-:Y:S01]  /*159e0*/  HMMA.16816.F32 R20, R176, R172.reuse, R20 ;  /* 0x000000acb014723c */ /* 0x084fe20000001814 */
[----:B------:R-:W1:Y:S02]  /*159f0*/  LDSM.16.M88.4 R4, [R2+0x8800] ;  /* 0x008800000204783b */ /* 0x000e640000000200 */
[----:B------:R-:W-:Y:S02]  /*15a00*/  FSEL R233, R8, -INF , !P0 ;  /* 0xff80000008e97808 */ /* 0x000fe40004000000 */
[C---:B------:R-:W-:Y:S02]  /*15a10*/  ISETP.GT.AND P0, PT, R220.reuse, R180, PT ;  /* 0x000000b4dc00720c */ /* 0x040fe40003f04270 */
[----:B------:R-:W-:Y:S01]  /*15a20*/  ISETP.GT.AND P5, PT, R220, R0, PT ;  /* 0x00000000dc00720c */ /* 0x000fe20003fa4270 */
[C---:B------:R-:W-:Y:S04]  /*15a30*/  HMMA.16816.F32 R24, R204.reuse, R172, R24 ;  /* 0x000000accc18723c */ /* 0x040fe80000001818 */
[----:B------:R-:W-:Y:S02]  /*15a40*/  FSEL R230, R11, -INF , !P0 ;  /* 0xff8000000be67808 */ /* 0x000fe40004000000 */
[----:B------:R-:W-:Y:S02]  /*15a50*/  ISETP.GT.AND P6, PT, R221, R180, PT ;  /* 0x000000b4dd00720c */ /* 0x000fe40003fc4270 */
[----:B------:R-:W-:Y:S01]  /*15a60*/  FSEL R231, R10, -INF , !P5 ;  /* 0xff8000000ae77808 */ /* 0x000fe20006800000 */
[-C--:B------:R-:W-:Y:S03]  /*15a70*/  HMMA.16816.F32 R28, R204, R174.reuse, R28 ;  /* 0x000000aecc1c723c */ /* 0x080fe6000000181c */
[----:B------:R-:W-:Y:S02]  /*15a80*/  FSEL R232, R9, -INF , !P6 ;  /* 0xff80000009e87808 */ /* 0x000fe40007000000 */
[CC--:B------:R-:W-:Y:S01]  /*15a90*/  ISETP.GT.AND P0, PT, R221.reuse, R104.reuse, PT ;  /* 0x00000068dd00720c */ /* 0x0c0fe20003f04270 */
[----:B------:R2:W3:Y:S01]  /*15aa0*/  LDSM.16.M88.4 R8, [R2+0x8c00] ;  /* 0x008c00000208783b */ /* 0x0004e20000000200 */
[-C--:B------:R-:W-:Y:S01]  /*15ab0*/  ISETP.GT.AND P6, PT, R221, R103.reuse, PT ;  /* 0x00000067dd00720c */ /* 0x080fe20003fc4270 */
[----:B------:R-:W-:Y:S04]  /*15ac0*/  DEPBAR.LE SB0, 0x0 ;  /* 0x000080000000791a */ /* 0x000fe80000000000 */
[----:B------:R-:W-:Y:S01]  /*15ad0*/  FSEL R229, R12, -INF , !P0 ;  /* 0xff8000000ce57808 */ /* 0x000fe20004000000 */
[C---:B------:R-:W-:Y:S01]  /*15ae0*/  HMMA.16816.F32 R32, R176.reuse, R174, R32 ;  /* 0x000000aeb020723c */ /* 0x040fe20000001820 */
[----:B------:R-:W-:Y:S04]  /*15af0*/  BAR.SYNC.DEFER_BLOCKING 0x0 ;  /* 0x0000000000007b1d */ /* 0x000fe80000010000 */
[-C--:B------:R-:W-:Y:S01]  /*15b00*/  ISETP.GT.AND P0, PT, R220, R103.reuse, PT ;  /* 0x00000067dc00720c */ /* 0x080fe20003f04270 */
[----:B------:R-:W-:Y:S01]  /*15b10*/  VIADD R12, R0, 0x28 ;  /* 0x00000028000c7836 */ /* 0x000fe20000000000 */
[-C--:B------:R-:W-:Y:S02]  /*15b20*/  ISETP.GT.AND P5, PT, R220, R104.reuse, PT ;  /* 0x00000068dc00720c */ /* 0x080fe40003fa4270 */
[----:B------:R-:W-:Y:S01]  /*15b30*/  FSEL R203, R15, -INF , !P0 ;  /* 0xff8000000fcb7808 */ /* 0x000fe20004000000 */
[----:B------:R-:W-:Y:S01]  /*15b40*/  VIADD R15, R0, 0x19 ;  /* 0x00000019000f7836 */ /* 0x000fe20000000000 */
[----:B------:R-:W-:Y:S01]  /*15b50*/  ISETP.GT.AND P0, PT, R217, R104, PT ;  /* 0x00000068d900720c */ /* 0x000fe20003f04270 */
[-C--:B-1----:R-:W-:Y:S03]  /*15b60*/  HMMA.16816.F32 R36, R176, R4.reuse, R36 ;  /* 0x00000004b024723c */ /* 0x082fe60000001824 */
[----:B------:R-:W-:Y:S01]  /*15b70*/  FSEL R202, R16, -INF , !P0 ;  /* 0xff80000010ca7808 */ /* 0x000fe20004000000 */
[----:B------:R-:W-:Y:S01]  /*15b80*/  VIADD R16, R0, 0x18 ;  /* 0x0000001800107836 */ /* 0x000fe20000000000 */
[----:B------:R-:W-:Y:S01]  /*15b90*/  ISETP.GT.AND P0, PT, R222, R103, PT ;  /* 0x00000067de00720c */ /* 0x000fe20003f04270 */
[C---:B--2---:R-:W-:Y:S01]  /*15ba0*/  VIADD R2, R0.reuse, 0x38 ;  /* 0x0000003800027836 */ /* 0x044fe20000000000 */
[----:B------:R-:W-:Y:S01]  /*15bb0*/  FSEL R228, R13, -INF , !P6 ;  /* 0xff8000000de47808 */ /* 0x000fe20007000000 */
[C---:B------:R-:W-:Y:S04]  /*15bc0*/  HMMA.16816.F32 R40, R204.reuse, R4, R40 ;  /* 0x00000004cc28723c */ /* 0x040fe80000001828 */
[----:B------:R-:W-:Y:S01]  /*15bd0*/  FSEL R199, R19, -INF , !P0 ;  /* 0xff80000013c77808 */ /* 0x000fe20004000000 */
[C---:B------:R-:W-:Y:S01]  /*15be0*/  VIADD R13, R0.reuse, 0x21 ;  /* 0x00000021000d7836 */ /* 0x040fe20000000000 */
[CC--:B------:R-:W-:Y:S01]  /*15bf0*/  ISETP.GT.AND P0, PT, R217.reuse, R102.reuse, PT ;  /* 0x00000066d900720c */ /* 0x0c0fe20003f04270 */
[----:B------:R-:W-:Y:S01]  /*15c00*/  VIADD R4, R0, 0x31 ;  /* 0x0000003100047836 */ /* 0x000fe20000000000 */
[----:B------:R-:W-:Y:S01]  /*15c10*/  FSEL R225, R14, -INF , !P5 ;  /* 0xff8000000ee17808 */ /* 0x000fe20006800000 */
[----:B------:R-:W-:Y:S01]  /*15c20*/  VIADD R14, R0, 0x20 ;  /* 0x00000020000e7836 */ /* 0x000fe20000000000 */
[----:B------:R-:W-:Y:S01]  /*15c30*/  FSEL R198, R20, -INF , !P0 ;  /* 0xff80000014c67808 */ /* 0x000fe20004000000 */
[-C--:B------:R-:W-:Y:S03]  /*15c40*/  HMMA.16816.F32 R44, R204, R6.reuse, R44 ;  /* 0x00000006cc2c723c */ /* 0x080fe6000000182c */
[----:B------:R-:W-:Y:S01]  /*15c50*/  ISETP.GT.AND P0, PT, R222, R101, PT ;  /* 0x00000065de00720c */ /* 0x000fe20003f04270 */
[C---:B------:R-:W-:Y:S01]  /*15c60*/  VIADD R5, R0.reuse, 0x39 ;  /* 0x0000003900057836 */ /* 0x040fe20000000000 */
[----:B------:R-:W-:Y:S02]  /*15c70*/  ISETP.GT.AND P6, PT, R217, R103, PT ;  /* 0x00000067d900720c */ /* 0x000fe40003fc4270 */
[----:B------:R-:W-:Y:S01]  /*15c80*/  FSEL R195, R23, -INF , !P0 ;  /* 0xff80000017c37808 */ /* 0x000fe20004000000 */
[C---:B------:R-:W-:Y:S04]  /*15c90*/  HMMA.16816.F32 R48, R176.reuse, R6, R48 ;  /* 0x00000006b030723c */ /* 0x040fe80000001830 */
[----:B------:R-:W-:Y:S01]  /*15ca0*/  ISETP.GT.AND P0, PT, R221, R102, PT ;  /* 0x00000066dd00720c */ /* 0x000fe20003f04270 */
[C---:B------:R-:W-:Y:S01]  /*15cb0*/  VIADD R7, R0.reuse, 0x29 ;  /* 0x0000002900077836 */ /* 0x040fe20000000000 */
[----:B------:R-:W-:Y:S01]  /*15cc0*/  FSEL R201, R17, -INF , !P6 ;  /* 0xff80000011c97808 */ /* 0x000fe20007000000 */
[----:B------:R-:W-:Y:S01]  /*15cd0*/  VIADD R6, R0, 0x30 ;  /* 0x0000003000067836 */ /* 0x000fe20000000000 */
[----:B------:R-:W-:Y:S01]  /*15ce0*/  FSEL R194, R24, -INF , !P0 ;  /* 0xff80000018c27808 */ /* 0x000fe20004000000 */
[-C--:B---3--:R-:W-:Y:S03]  /*15cf0*/  HMMA.16816.F32 R52, R176, R8.reuse, R52 ;  /* 0x00000008b034723c */ /* 0x088fe60000001834 */
[-C--:B------:R-:W-:Y:S02]  /*15d00*/  ISETP.GT.AND P0, PT, R220, R101.reuse, PT ;  /* 0x00000065dc00720c */ /* 0x080fe40003f04270 */
[----:B------:R-:W-:Y:S02]  /*15d10*/  ISETP.GT.AND P6, PT, R217, R101, PT ;  /* 0x00000065d900720c */ /* 0x000fe40003fc4270 */
[----:B------:R-:W-:Y:S01]  /*15d20*/  FSEL R191, R27, -INF , !P0 ;  /* 0xff8000001bbf7808 */ /* 0x000fe20004000000 */
[C---:B------:R-:W-:Y:S04]  /*15d30*/  HMMA.16816.F32 R56, R204.reuse, R8, R56 ;  /* 0x00000008cc38723c */ /* 0x040fe80000001838 */
[----:B------:R-:W-:Y:S02]  /*15d40*/  ISETP.GT.AND P0, PT, R221, R16, PT ;  /* 0x00000010dd00720c */ /* 0x000fe40003f04270 */
        /* <DEDUP_REMOVED lines=15> */
[----:B------:R-:W-:Y:S02]  /*15e40*/  FSEL R182, R36, -INF , !P0 ;  /* 0xff80000024b67808 */ /* 0x000fe40004000000 */
[C---:B------:R-:W-:Y:S02]  /*15e50*/  ISETP.GT.AND P0, PT, R222.reuse, R13, PT ;  /* 0x0000000dde00720c */ /* 0x040fe40003f04270 */
        /* <DEDUP_REMOVED lines=25> */
[----:B------:R-:W-:Y:S02]  /*15ff0*/  FSEL R41, R47, -INF , !P0 ;  /* 0xff8000002f297808 */ /* 0x000fe40004000000 */
[----:B------:R-:W-:Y:S02]  /*16000*/  ISETP.GT.AND P0, PT, R217, R12, PT ;  /* 0x0000000cd900720c */ /* 0x000fe40003f04270 */
[----:B------:R-:W-:Y:S02]  /*16010*/  FSEL R175, R38, -INF , !P5 ;  /* 0xff80000026af7808 */ /* 0x000fe40006800000 */
[----:B------:R-:W-:Y:S02]  /*16020*/  ISETP.GT.AND P5, PT, R220, R14, PT ;  /* 0x0000000edc00720c */ /* 0x000fe40003fa4270 */
[----:B------:R-:W-:Y:S02]  /*16030*/  FSEL R35, R48, -INF , !P0 ;  /* 0xff80000030237808 */ /* 0x000fe40004000000 */
[-C--:B------:R-:W-:Y:S02]  /*16040*/  ISETP.GT.AND P0, PT, R222, R7.reuse, PT ;  /* 0x00000007de00720c */ /* 0x080fe40003f04270 */
        /* <DEDUP_REMOVED lines=11> */
[----:B------:R-:W-:Y:S02]  /*16100*/  ISETP.GT.AND P6, PT, R217, R7, PT ;  /* 0x00000007d900720c */ /* 0x000fe40003fc4270 */
[-C--:B------:R-:W-:Y:S02]  /*16110*/  ISETP.GT.AND P5, PT, R222, R6.reuse, PT ;  /* 0x00000006de00720c */ /* 0x080fe40003fa4270 */
[----:B------:R-:W-:Y:S02]  /*16120*/  FSEL R206, R55, -INF , !P0 ;  /* 0xff80000037ce7808 */ /* 0x000fe40004000000 */
[----:B------:R-:W-:Y:S02]  /*16130*/  ISETP.GT.AND P0, PT, R221, R6, PT ;  /* 0x00000006dd00720c */ /* 0x000fe40003f04270 */
[----:B------:R-:W-:Y:S02]  /*16140*/  FSEL R34, R49, -INF , !P6 ;  /* 0xff80000031227808 */ /* 0x000fe40007000000 */
[----:B------:R-:W-:Y:S02]  /*16150*/  FSEL R54, R54, -INF , !P5 ;  /* 0xff80000036367808 */ /* 0x000fe40006800000 */
[-C--:B------:R-:W-:Y:S02]  /*16160*/  ISETP.GT.AND P6, PT, R217, R4.reuse, PT ;  /* 0x00000004d900720c */ /* 0x080fe40003fc4270 */
[-C--:B------:R-:W-:Y:S02]  /*16170*/  ISETP.GT.AND P5, PT, R221, R4.reuse, PT ;  /* 0x00000004dd00720c */ /* 0x080fe40003fa4270 */
[----:B------:R-:W-:Y:S02]  /*16180*/  FSEL R56, R56, -INF , !P0 ;  /* 0xff80000038387808 */ /* 0x000fe40004000000 */
[C---:B------:R-:W-:Y:S02]  /*16190*/  ISETP.GT.AND P0, PT, R220.reuse, R4, PT ;  /* 0x00000004dc00720c */ /* 0x040fe40003f04270 */
[----:B------:R-:W-:Y:S02]  /*161a0*/  FSEL R53, R53, -INF , !P6 ;  /* 0xff80000035357808 */ /* 0x000fe40007000000 */
[----:B------:R-:W-:Y:S02]  /*161b0*/  FSEL R57, R57, -INF , !P5 ;  /* 0xff80000039397808 */ /* 0x000fe40006800000 */
[----:B------:R-:W-:Y:S02]  /*161c0*/  ISETP.GT.AND P6, PT, R220, R6, PT ;  /* 0x00000006dc00720c */ /* 0x000fe40003fc4270 */
[-C--:B------:R-:W-:Y:S02]  /*161d0*/  ISETP.GT.AND P5, PT, R221, R2.reuse, PT ;  /* 0x00000002dd00720c */ /* 0x080fe40003fa4270 */
[----:B------:R-:W-:Y:S02]  /*161e0*/  FSEL R59, R59, -INF , !P0 ;  /* 0xff8000003b3b7808 */ /* 0x000fe40004000000 */
[-C--:B------:R-:W-:Y:S02]  /*161f0*/  ISETP.GT.AND P0, PT, R221, R5.reuse, PT ;  /* 0x00000005dd00720c */ /* 0x080fe40003f04270 */
[----:B------:R-:W-:Y:S02]  /*16200*/  FSEL R58, R58, -INF , !P6 ;  /* 0xff8000003a3a7808 */ /* 0x000fe40007000000 */
[----:B------:R-:W-:Y:S02]  /*16210*/  FSEL R27, R60, -INF , !P5 ;  /* 0xff8000003c1b7808 */ /* 0x000fe40006800000 */
[CC--:B------:R-:W-:Y:S02]  /*16220*/  ISETP.GT.AND P6, PT, R220.reuse, R2.reuse, PT ;  /* 0x00000002dc00720c */ /* 0x0c0fe40003fc4270 */
[-C--:B------:R-:W-:Y:S02]  /*16230*/  ISETP.GT.AND P5, PT, R220, R5.reuse, PT ;  /* 0x00000005dc00720c */ /* 0x080fe40003fa4270 */
        /* <DEDUP_REMOVED lines=14> */
.L_x_553:
[----:B------:R-:W-:Y:S01]  /*16320*/  FSEL R50, R237, -INF , !P6 ;  /* 0xff800000ed327808 */ /* 0x000fe20007000000 */
[----:B------:R-:W2:Y:S01]  /*16330*/  LDL.64 R246, [R1+0x48] ;  /* 0x0000480001f67983 */ /* 0x000ea20000100a00 */
[----:B------:R-:W-:Y:S01]  /*16340*/  ISETP.GE.AND P6, PT, R180, R224, PT ;  /* 0x000000e0b400720c */ /* 0x000fe20003fc6270 */
[----:B------:R-:W-:Y:S01]  /*16350*/  VIADD R179, R226, 0x1715609d ;  /* 0x1715609de2b37836 */ /* 0x000fe20000000000 */
[-C--:B------:R-:W-:Y:S01]  /*16360*/  ISETP.GE.AND P2, PT, R180, R218.reuse, PT ;  /* 0x000000dab400720c */ /* 0x080fe20003f46270 */
[----:B------:R-:W-:Y:S01]  /*16370*/  USHF.L.U32 UR7, UR20, 0x1, URZ ;  /* 0x0000000114077899 */ /* 0x000fe200080006ff */
[----:B------:R-:W-:Y:S01]  /*16380*/  FSEL R172, R234, -INF , !P6 ;  /* 0xff800000eaac7808 */ /* 0x000fe20007000000 */
[----:B------:R-:W3:Y:S01]  /*16390*/  LDL.64 R244, [R1+0x70] ;  /* 0x0000700001f47983 */ /* 0x000ee20000100a00 */
[----:B------:R-:W-:Y:S01]  /*163a0*/  ISETP.GE.AND P6, PT, R104, R219, PT ;  /* 0x000000db6800720c */ /* 0x000fe20003fc6270 */
[----:B------:R-:W-:Y:S01]  /*163b0*/  UISETP.GT.AND UP0, UPT, UR20, UR18, UPT ;  /* 0x000000121400728c */ /* 0x000fe2000bf04270 */
[----:B------:R-:W-:Y:S01]  /*163c0*/  FSEL R65, R236, -INF , !P2 ;  /* 0xff800000ec417808 */ /* 0x000fe20005000000 */
[----:B------:R-:W-:Y:S01]  /*163d0*/  UIADD3 UR20, UPT, UPT, UR20, -0x1, URZ ;  /* 0xffffffff14147890 */ /* 0x000fe2000fffe0ff */
[----:B------:R-:W-:Y:S01]  /*163e0*/  FSEL R28, R229, -INF , !P6 ;  /* 0xff800000e51c7808 */ /* 0x000fe20007000000 */
[----:B------:R-:W4:Y:S01]  /*163f0*/  LDL R252, [R1+0x1c] ;  /* 0x00001c0001fc7983 */ /* 0x000f220000100800 */
[----:B------:R-:W-:Y:S02]  /*16400*/  ISETP.GE.AND P6, PT, R103, R223, PT ;  /* 0x000000df6700720c */ /* 0x000fe40003fc6270 */
[-C--:B------:R-:W-:Y:S01]  /*16410*/  ISETP.GE.AND P1, PT, R0, R219.reuse, PT ;  /* 0x000000db0000720c */ /* 0x080fe20003f26270 */
[----:B------:R-:W2:Y:S01]  /*16420*/  LDL R251, [R1+0x20] ;  /* 0x0000200001fb7983 */ /* 0x000ea20000100800 */
[----:B------:R-:W-:Y:S02]  /*16430*/  FSEL R36, R203, -INF , !P6 ;  /* 0xff800000cb247808 */ /* 0x000fe40007000000 */
[----:B------:R-:W-:Y:S01]  /*16440*/  ISETP.GE.AND P6, PT, R102, R218, PT ;  /* 0x000000da6600720c */ /* 0x000fe20003fc6270 */
[----:B------:R-:W-:Y:S01]  /*16450*/  STL [R1+0x9c], R222 ;  /* 0x00009cde01007387 */ /* 0x000fe20000100800 */
[----:B------:R-:W-:Y:S02]  /*16460*/  FSEL R22, R233, -INF , !P1 ;  /* 0xff800000e9167808 */ /* 0x000fe40004800000 */
[----:B------:R-:W-:Y:S01]  /*16470*/  FSEL R198, R198, -INF , !P6 ;  /* 0xff800000c6c67808 */ /* 0x000fe20007000000 */
[----:B------:R-:W-:Y:S01]  /*16480*/  STL [R1+0x98], R221 ;  /* 0x000098dd01007387 */ /* 0x000fe20000100800 */
[----:B------:R-:W-:Y:S02]  /*16490*/  ISETP.GE.AND P6, PT, R101, R224, PT ;  /* 0x000000e06500720c */ /* 0x000fe40003fc6270 */
[-C--:B------:R-:W-:Y:S01]  /*164a0*/  ISETP.GE.AND P1, PT, R103, R219.reuse, PT ;  /* 0x000000db6700720c */ /* 0x080fe20003f26270 */
[----:B------:R1:W-:Y:S01]  /*164b0*/  STL [R1+0x94], R220 ;  /* 0x000094dc01007387 */ /* 0x0003e20000100800 */
[----:B------:R-:W-:Y:S02]  /*164c0*/  FSEL R207, R195, -INF , !P6 ;  /* 0xff800000c3cf7808 */ /* 0x000fe40007000000 */
[----:B------:R-:W-:Y:S02]  /*164d0*/  ISETP.GE.AND P6, PT, R16, R219, PT ;  /* 0x000000db1000720c */ /* 0x000fe40003fc6270 */
[----:B------:R-:W-:Y:S02]  /*164e0*/  FSEL R31, R228, -INF , !P1 ;  /* 0xff800000e41f7808 */ /* 0x000fe40004800000 */
[----:B------:R-:W-:Y:S02]  /*164f0*/  FSEL R44, R190, -INF , !P6 ;  /* 0xff800000be2c7808 */ /* 0x000fe40007000000 */
[----:B------:R-:W-:Y:S02]  /*16500*/  ISETP.GE.AND P1, PT, R103, R218, PT ;  /* 0x000000da6700720c */ /* 0x000fe40003f26270 */
[----:B------:R-:W-:Y:S02]  /*16510*/  FSEL R67, R235, -INF , !P5 ;  /* 0xff800000eb437808 */ /* 0x000fe40006800000 */
[----:B------:R-:W-:Y:S02]  /*16520*/  FSEL R55, R201, -INF , !P1 ;  /* 0xff800000c9377808 */ /* 0x000fe40004800000 */
[-C--:B------:R-:W-:Y:S02]  /*16530*/  ISETP.GE.AND P0, PT, R0, R223.reuse, PT ;  /* 0x000000df0000720c */ /* 0x080fe40003f06270 */
[----:B------:R-:W-:Y:S02]  /*16540*/  ISETP.GE.AND P5, PT, R180, R223, PT ;  /* 0x000000dfb400720c */ /* 0x000fe40003fa6270 */
[----:B------:R-:W-:Y:S02]  /*16550*/  FSEL R24, R231, -INF , !P0 ;  /* 0xff800000e7187808 */ /* 0x000fe40004000000 */
[----:B------:R-:W-:Y:S02]  /*16560*/  FSEL R25, R230, -INF , !P5 ;  /* 0xff800000e6197808 */ /* 0x000fe40006800000 */
[----:B------:R-:W-:Y:S01]  /*16570*/  ISETP.GE.AND P2, PT, R180, R219, PT ;  /* 0x000000dbb400720c */ /* 0x000fe20003f46270 */
[----:B------:R-:W-:Y:S01]  /*16580*/  VIADD R180, R226, 0xdaa66d2b ;  /* 0xdaa66d2be2b47836 */ /* 0x000fe20000000000 */
[----:B------:R-:W-:Y:S01]  /*16590*/  ISETP.GE.AND P5, PT, R104, R224, PT ;  /* 0x000000e06800720c */ /* 0x000fe20003fa6270 */
[----:B-1----:R-:W3:Y:S01]  /*165a0*/  LDL.64 R220, [R1+0x68] ;  /* 0x0000680001dc7983 */ /* 0x002ee20000100a00 */
[----:B------:R-:W-:Y:S02]  /*165b0*/  FSEL R23, R232, -INF , !P2 ;  /* 0xff800000e8177808 */ /* 0x000fe40005000000 */
[----:B------:R-:W-:Y:S02]  /*165c0*/  ISETP.GE.AND P2, PT, R104, R223, PT ;  /* 0x000000df6800720c */ /* 0x000fe40003f46270 */
[----:B------:R-:W-:Y:S01]  /*165d0*/  FSEL R61, R200, -INF , !P5 ;  /* 0xff800000c83d7808 */ /* 0x000fe20006800000 */
[----:B------:R-:W-:Y:S01]  /*165e0*/  STL [R1+0x90], R217 ;  /* 0x000090d901007387 */ /* 0x000fe20000100800 */
[----:B------:R-:W-:Y:S02]  /*165f0*/  ISETP.GE.AND P0, PT, R104, R218, PT ;  /* 0x000000da6800720c */ /* 0x000fe40003f06270 */
[-C--:B------:R-:W-:Y:S01]  /*16600*/  ISETP.GE.AND P5, PT, R102, R219.reuse, PT ;  /* 0x000000db6600720c */ /* 0x080fe20003fa6270 */
[----:B------:R-:W-:Y:S01]  /*16610*/  STL [R1+0x8c], R216 ;  /* 0x00008cd801007387 */ /* 0x000fe20000100800 */
[----:B------:R-:W-:Y:S02]  /*16620*/  FSEL R33, R225, -INF , !P2 ;  /* 0xff800000e1217808 */ /* 0x000fe40005000000 */
[----:B------:R-:W-:Y:S01]  /*16630*/  ISETP.GE.AND P2, PT, R103, R224, PT ;  /* 0x000000e06700720c */ /* 0x000fe20003f46270 */
[----:B------:R-:W-:Y:S01]  /*16640*/  STL [R1+0x88], R215 ;  /* 0x000088d701007387 */ /* 0x000fe20000100800 */
[----:B------:R-:W-:Y:S02]  /*16650*/  FSEL R42, R202, -INF , !P0 ;  /* 0xff800000ca2a7808 */ /* 0x000fe40004000000 */
[----:B------:R-:W-:Y:S01]  /*16660*/  FSEL R49, R194, -INF , !P5 ;  /* 0xff800000c2317808 */ /* 0x000fe20006800000 */
[----:B------:R-:W-:Y:S01]  /*16670*/  STL [R1+0x84], R212 ;  /* 0x000084d401007387 */ /* 0x000fe20000100800 */
[----:B------:R-:W-:Y:S02]  /*16680*/  ISETP.GE.AND P0, PT, R101, R218, PT ;  /* 0x000000da6500720c */ /* 0x000fe40003f06270 */
[----:B------:R-:W-:Y:S01]  /*16690*/  ISETP.GE.AND P1, PT, R102, R224, PT ;  /* 0x000000e06600720c */ /* 0x000fe20003f26270 */
[----:B------:R-:W-:Y:S01]  /*166a0*/  STL [R1+0x80], R211 ;  /* 0x000080d301007387 */ /* 0x000fe20000100800 */
[----:B------:R-:W-:Y:S02]  /*166b0*/  ISETP.GE.AND P5, PT, R15, R219, PT ;  /* 0x000000db0f00720c */ /* 0x000fe40003fa6270 */
[----:B------:R-:W-:Y:S01]  /*166c0*/  FSEL R66, R199, -INF , !P2 ;  /* 0xff800000c7427808 */ /* 0x000fe20005000000 */
[----:B------:R1:W-:Y:S01]  /*166d0*/  STL [R1+0x7c], R210 ;  /* 0x00007cd201007387 */ /* 0x0003e20000100800 */
[----:B------:R-:W-:Y:S02]  /*166e0*/  FSEL R199, R197, -INF , !P0 ;  /* 0xff800000c5c77808 */ /* 0x000fe40004000000 */
[----:B------:R-:W-:Y:S01]  /*166f0*/  FSEL R203, R196, -INF , !P1 ;  /* 0xff800000c4cb7808 */ /* 0x000fe20004800000 */
[----:B------:R-:W-:Y:S01]  /*16700*/  STL [R1+0x78], R209 ;  /* 0x000078d101007387 */ /* 0x000fe20000100800 */
[----:B------:R-:W-:Y:S02]  /*16710*/  FSEL R47, R189, -INF , !P5 ;  /* 0xff800000bd2f7808 */ /* 0x000fe40006800000 */
[----:B------:R-:W-:Y:S01]  /*16720*/  ISETP.GE.AND P2, PT, R102, R223, PT ;  /* 0x000000df6600720c */ /* 0x000fe20003f46270 */
[----:B------:R-:W4:Y:S01]  /*16730*/  LDL.64 R236, [R1+0x60] ;  /* 0x0000600001ec7983 */ /* 0x000f220000100a00 */
[C---:B------:R-:W-:Y:S02]  /*16740*/  ISETP.GE.AND P0, PT, R101.reuse, R219, PT ;  /* 0x000000db6500720c */ /* 0x040fe40003f06270 */
[-C--:B------:R-:W-:Y:S02]  /*16750*/  ISETP.GE.AND P1, PT, R101, R223.reuse, PT ;  /* 0x000000df6500720c */ /* 0x080fe40003f26270 */
[CC--:B------:R-:W-:Y:S01]  /*16760*/  ISETP.GE.AND P6, PT, R15.reuse, R223.reuse, PT ;  /* 0x000000df0f00720c */ /* 0x0c0fe20003fc6270 */
[----:B------:R-:W2:Y:S01]  /*16770*/  LDL R190, [R1+0x28] ;  /* 0x0000280001be7983 */ /* 0x000ea20000100800 */
[-C--:B------:R-:W-:Y:S02]  /*16780*/  ISETP.GE.AND P5, PT, R15, R218.reuse, PT ;  /* 0x000000da0f00720c */ /* 0x080fe40003fa6270 */
[----:B------:R-:W-:Y:S01]  /*16790*/  FSEL R48, R193, -INF , !P0 ;  /* 0xff800000c1307808 */ /* 0x000fe20004000000 */
[----:B------:R-:W3:Y:S01]  /*167a0*/  LDL R201, [R1+0x24] ;  /* 0x0000240001c97983 */ /* 0x000ee20000100800 */
[----:B------:R-:W-:Y:S02]  /*167b0*/  FSEL R64, R192, -INF , !P2 ;  /* 0xff800000c0407808 */ /* 0x000fe40005000000 */
[----:B------:R-:W-:Y:S01]  /*167c0*/  FSEL R63, R191, -INF , !P1 ;  /* 0xff800000bf3f7808 */ /* 0x000fe20004800000 */
[----:B------:R-:W3:Y:S01]  /*167d0*/  LDL.64 R230, [R1+0x50] ;  /* 0x0000500001e67983 */ /* 0x000ee20000100a00 */
[----:B------:R-:W-:Y:S01]  /*167e0*/  FSEL R51, R187, -INF , !P6 ;  /* 0xff800000bb337808 */ /* 0x000fe20007000000 */
[----:B------:R-:W-:Y:S01]  /*167f0*/  VIADD R187, R227, 0x32370b8f ;  /* 0x32370b8fe3bb7836 */ /* 0x000fe20000000000 */
[----:B------:R-:W-:Y:S01]  /*16800*/  FSEL R195, R185, -INF , !P5 ;  /* 0xff800000b9c37808 */ /* 0x000fe20006800000 */
[----:B------:R-:W-:Y:S01]  /*16810*/  VIADD R185, R226, 0x78dde6e4 ;  /* 0x78dde6e4e2b97836 */ /* 0x000fe20000000000 */
[C---:B------:R-:W-:Y:S01]  /*16820*/  ISETP.GE.AND P0, PT, R16.reuse, R223, PT ;  /* 0x000000df1000720c */ /* 0x040fe20003f06270 */
[----:B------:R-:W-:Y:S01]  /*16830*/  STL [R1+0xa0], R219 ;  /* 0x0000a0db01007387 */ /* 0x000fe20000100800 */
[C---:B------:R-:W-:Y:S02]  /*16840*/  ISETP.GE.AND P2, PT, R16.reuse, R218, PT ;  /* 0x000000da1000720c */ /* 0x040fe40003f46270 */
[----:B------:R-:W-:Y:S01]  /*16850*/  ISETP.GE.AND P1, PT, R16, R224, PT ;  /* 0x000000e01000720c */ /* 0x000fe20003f26270 */
[----:B------:R1:W-:Y:S01]  /*16860*/  STL [R1+0xa4], R223 ;  /* 0x0000a4df01007387 */ /* 0x0003e20000100800 */
[C---:B------:R-:W-:Y:S02]  /*16870*/  ISETP.GE.AND P6, PT, R14.reuse, R218, PT ;  /* 0x000000da0e00720c */ /* 0x040fe40003fc6270 */
[-C--:B------:R-:W-:Y:S02]  /*16880*/  ISETP.GE.AND P5, PT, R14, R224.reuse, PT ;  /* 0x000000e00e00720c */ /* 0x080fe40003fa6270 */
[----:B------:R-:W-:Y:S02]  /*16890*/  FSEL R60, R188, -INF , !P0 ;  /* 0xff800000bc3c7808 */ /* 0x000fe40004000000 */
[----:B------:R-:W-:Y:S01]  /*168a0*/  FSEL R194, R186, -INF , !P2 ;  /* 0xff800000bac27808 */ /* 0x000fe20005000000 */
[----:B------:R-:W-:Y:S01]  /*168b0*/  VIADD R186, R227, 0x76cf5d0a ;  /* 0x76cf5d0ae3ba7836 */ /* 0x000fe20000000000 */
[----:B------:R-:W-:Y:S02]  /*168c0*/  FSEL R196, R184, -INF , !P1 ;  /* 0xff800000b8c47808 */ /* 0x000fe40004800000 */
[----:B------:R-:W-:Y:S02]  /*168d0*/  FSEL R240, R182, -INF , !P6 ;  /* 0xff800000b6f07808 */ /* 0x000fe40007000000 */
[----:B------:R-:W-:Y:S02]  /*168e0*/  FSEL R213, R175, -INF , !P5 ;  /* 0xff800000afd57808 */ /* 0x000fe40006800000 */
[----:B------:R-:W-:Y:S02]  /*168f0*/  ISETP.GE.AND P0, PT, R15, R224, PT ;  /* 0x000000e00f00720c */ /* 0x000fe40003f06270 */
[C---:B------:R-:W-:Y:S02]  /*16900*/  ISETP.GE.AND P2, PT, R13.reuse, R218, PT ;  /* 0x000000da0d00720c */ /* 0x040fe40003f46270 */
[----:B------:R-:W-:Y:S02]  /*16910*/  ISETP.GE.AND P1, PT, R14, R219, PT ;  /* 0x000000db0e00720c */ /* 0x000fe40003f26270 */
[C---:B------:R-:W-:Y:S02]  /*16920*/  ISETP.GE.AND P6, PT, R13.reuse, R224, PT ;  /* 0x000000e00d00720c */ /* 0x040fe40003fc6270 */
[-C--:B------:R-:W-:Y:S02]  /*16930*/  ISETP.GE.AND P5, PT, R13, R223.reuse, PT ;  /* 0x000000df0d00720c */ /* 0x080fe40003fa6270 */
[----:B------:R-:W-:Y:S02]  /*16940*/  FSEL R197, R183, -INF , !P0 ;  /* 0xff800000b7c57808 */ /* 0x000fe40004000000 */
[----:B------:R-:W-:Y:S02]  /*16950*/  FSEL R242, R181, -INF , !P2 ;  /* 0xff800000b5f27808 */ /* 0x000fe40005000000 */
[----:B-1----:R-:W-:Y:S01]  /*16960*/  FSEL R210, R174, -INF , !P6 ;  /* 0xff800000aed27808 */ /* 0x002fe20007000000 */
[----:B------:R-:W1:Y:S01]  /*16970*/  LDC R181, c[0x0][0x4f8] ;  /* 0x00013e00ffb57b82 */ /* 0x000e620000000800 */
[----:B------:R-:W-:Y:S02]  /*16980*/  FSEL R40, R40, -INF , !P1 ;  /* 0xff80000028287808 */ /* 0x000fe40004800000 */
[----:B------:R-:W-:Y:S02]  /*16990*/  FSEL R43, R43, -INF , !P5 ;  /* 0xff8000002b2b7808 */ /* 0x000fe40006800000 */
[----:B------:R-:W-:Y:S02]  /*169a0*/  ISETP.GE.AND P0, PT, R14, R223, PT ;  /* 0x000000df0e00720c */ /* 0x000fe40003f06270 */
[-C--:B------:R-:W-:Y:S02]  /*169b0*/  ISETP.GE.AND P2, PT, R13, R219.reuse, PT ;  /* 0x000000db0d00720c */ /* 0x080fe40003f46270 */
[C---:B------:R-:W-:Y:S02]  /*169c0*/  ISETP.GE.AND P6, PT, R12.reuse, R219, PT ;  /* 0x000000db0c00720c */ /* 0x040fe40003fc6270 */
[----:B------:R-:W-:Y:S02]  /*169d0*/  ISETP.GE.AND P1, PT, R12, R223, PT ;  /* 0x000000df0c00720c */ /* 0x000fe40003f26270 */
[----:B------:R-:W-:Y:S02]  /*169e0*/  ISETP.GE.AND P5, PT, R7, R219, PT ;  /* 0x000000db0700720c */ /* 0x000fe40003fa6270 */
[----:B------:R-:W-:Y:S02]  /*169f0*/  FSEL R39, R39, -INF , !P2 ;  /* 0xff80000027277808 */ /* 0x000fe40005000000 */
[----:B------:R-:W-:Y:S02]  /*16a00*/  FSEL R46, R173, -INF , !P0 ;  /* 0xff800000ad2e7808 */ /* 0x000fe40004000000 */
[----:B------:R-:W-:Y:S02]  /*16a10*/  FSEL R37, R37, -INF , !P6 ;  /* 0xff80000025257808 */ /* 0x000fe40007000000 */
[----:B------:R-:W-:Y:S02]  /*16a20*/  FSEL R38, R38, -INF , !P5 ;  /* 0xff80000026267808 */ /* 0x000fe40006800000 */
[----:B------:R-:W-:Y:S02]  /*16a30*/  FSEL R45, R45, -INF , !P1 ;  /* 0xff8000002d2d7808 */ /* 0x000fe40004800000 */
[C---:B------:R-:W-:Y:S02]  /*16a40*/  ISETP.GE.AND P2, PT, R12.reuse, R218, PT ;  /* 0x000000da0c00720c */ /* 0x040fe40003f46270 */
[----:B------:R-:W-:Y:S02]  /*16a50*/  ISETP.GE.AND P0, PT, R12, R224, PT ;  /* 0x000000e00c00720c */ /* 0x000fe40003f06270 */
[C---:B------:R-:W-:Y:S02]  /*16a60*/  ISETP.GE.AND P6, PT, R7.reuse, R223, PT ;  /* 0x000000df0700720c */ /* 0x040fe40003fc6270 */
[C---:B------:R-:W-:Y:S02]  /*16a70*/  ISETP.GE.AND P5, PT, R7.reuse, R218, PT ;  /* 0x000000da0700720c */ /* 0x040fe40003fa6270 */
[----:B------:R-:W-:Y:S02]  /*16a80*/  ISETP.GE.AND P1, PT, R7, R224, PT ;  /* 0x000000e00700720c */ /* 0x000fe40003f26270 */
[----:B------:R-:W-:Y:S02]  /*16a90*/  FSEL R41, R41, -INF , !P6 ;  /* 0xff80000029297808 */ /* 0x000fe40007000000 */
[----:B------:R-:W-:Y:S02]  /*16aa0*/  FSEL R233, R35, -INF , !P2 ;  /* 0xff80000023e97808 */ /* 0x000fe40005000000 */
[----:B------:R-:W-:Y:S02]  /*16ab0*/  FSEL R235, R34, -INF , !P5 ;  /* 0xff80000022eb7808 */ /* 0x000fe40006800000 */
[----:B------:R-:W-:Y:S02]  /*16ac0*/  FSEL R250, R32, -INF , !P0 ;  /* 0xff80000020fa7808 */ /* 0x000fe40004000000 */
[----:B------:R-:W-:Y:S02]  /*16ad0*/  FSEL R176, R29, -INF , !P1 ;  /* 0xff8000001db07808 */ /* 0x000fe40004800000 */
[C---:B------:R-:W-:Y:S02]  /*16ae0*/  ISETP.GE.AND P6, PT, R6.reuse, R218, PT ;  /* 0x000000da0600720c */ /* 0x040fe40003fc6270 */
[C---:B------:R-:W-:Y:S02]  /*16af0*/  ISETP.GE.AND P2, PT, R6.reuse, R224, PT ;  /* 0x000000e00600720c */ /* 0x040fe40003f46270 */
[C---:B------:R-:W-:Y:S02]  /*16b00*/  ISETP.GE.AND P5, PT, R6.reuse, R219, PT ;  /* 0x000000db0600720c */ /* 0x040fe40003fa6270 */
[----:B------:R-:W-:Y:S02]  /*16b10*/  ISETP.GE.AND P0, PT, R6, R223, PT ;  /* 0x000000df0600720c */ /* 0x000fe40003f06270 */
[-C--:B------:R-:W-:Y:S02]  /*16b20*/  ISETP.GE.AND P1, PT, R4, R218.reuse, PT ;  /* 0x000000da0400720c */ /* 0x080fe40003f26270 */
[----:B------:R-:W-:Y:S02]  /*16b30*/  FSEL R193, R52, -INF , !P6 ;  /* 0xff80000034c17808 */ /* 0x000fe40007000000 */
[----:B------:R-:W-:Y:S01]  /*16b40*/  FSEL R249, R53, -INF , !P1 ;  /* 0xff80000035f97808 */ /* 0x000fe20004800000 */
[----:B------:R-:W-:Y:S01]  /*16b50*/  VIADD R53, R226, 0xb54cda56 ;  /* 0xb54cda56e2357836 */ /* 0x000fe20000000000 */
[C---:B------:R-:W-:Y:S02]  /*16b60*/  ISETP.GE.AND P6, PT, R4.reuse, R219, PT ;  /* 0x000000db0400720c */ /* 0x040fe40003fc6270 */
[----:B------:R-:W-:Y:S02]  /*16b70*/  ISETP.GE.AND P1, PT, R4, R223, PT ;  /* 0x000000df0400720c */ /* 0x000fe40003f26270 */
[----:B------:R-:W-:Y:S02]  /*16b80*/  FSEL R56, R56, -INF , !P5 ;  /* 0xff80000038387808 */ /* 0x000fe40006800000 */
[----:B------:R-:W-:Y:S02]  /*16b90*/  FSEL R57, R57, -INF , !P6 ;  /* 0xff80000039397808 */ /* 0x000fe40007000000 */
[----:B------:R-:W-:Y:S02]  /*16ba0*/  FSEL R58, R58, -INF , !P0 ;  /* 0xff8000003a3a7808 */ /* 0x000fe40004000000 */
[----:B------:R-:W-:Y:S02]  /*16bb0*/  FSEL R59, R59, -INF , !P1 ;  /* 0xff8000003b3b7808 */ /* 0x000fe40004800000 */
[C---:B------:R-:W-:Y:S02]  /*16bc0*/  ISETP.GE.AND P5, PT, R2.reuse, R219, PT ;  /* 0x000000db0200720c */ /* 0x040fe40003fa6270 */
[C---:B------:R-:W-:Y:S02]  /*16bd0*/  ISETP.GE.AND P6, PT, R2.reuse, R223, PT ;  /* 0x000000df0200720c */ /* 0x040fe40003fc6270 */
[C---:B------:R-:W-:Y:S02]  /*16be0*/  ISETP.GE.AND P0, PT, R2.reuse, R218, PT ;  /* 0x000000da0200720c */ /* 0x040fe40003f06270 */
[-C--:B------:R-:W-:Y:S02]  /*16bf0*/  ISETP.GE.AND P1, PT, R2, R224.reuse, PT ;  /* 0x000000e00200720c */ /* 0x080fe40003f26270 */
[----:B------:R-:W-:Y:S02]  /*16c00*/  IADD3 R184, PT, PT, R227, -0x126145ec, RZ ;  /* 0xed9eba14e3b87810 */ /* 0x000fe40007ffe0ff */
[----:B------:R-:W-:Y:S02]  /*16c10*/  FSEL R27, R27, -INF , !P5 ;  /* 0xff8000001b1b7808 */ /* 0x000fe40006800000 */
[----:B------:R-:W-:Y:S02]  /*16c20*/  ISETP.GE.AND P5, PT, R5, R219, PT ;  /* 0x000000db0500720c */ /* 0x000fe40003fa6270 */
[----:B------:R-:W-:Y:S01]  /*16c30*/  FSEL R217, R54, -INF , !P2 ;  /* 0xff80000036d97808 */ /* 0x000fe20005000000 */
[----:B------:R-:W-:Y:S01]  /*16c40*/  VIADD R54, R227, 0xa9066899 ;  /* 0xa9066899e3367836 */ /* 0x000fe20000000000 */
[----:B------:R-:W-:Y:S02]  /*16c50*/  FSEL R26, R26, -INF , !P5 ;  /* 0xff8000001a1a7808 */ /* 0x000fe40006800000 */
[C---:B------:R-:W-:Y:S01]  /*16c60*/  ISETP.GE.AND P5, PT, R5.reuse, R223, PT ;  /* 0x000000df0500720c */ /* 0x040fe20003fa6270 */
[----:B------:R-:W-:Y:S01]  /*16c70*/  IMAD.MOV.U32 R223, RZ, RZ, R176 ;  /* 0x000000ffffdf7224 */ /* 0x000fe200078e00b0 */
[----:B------:R-:W-:Y:S02]  /*16c80*/  ISETP.GE.AND P2, PT, R4, R224, PT ;  /* 0x000000e00400720c */ /* 0x000fe40003f46270 */
[----:B------:R-:W-:Y:S02]  /*16c90*/  FSEL R4, R62, -INF , !P6 ;  /* 0xff8000003e047808 */ /* 0x000fe40007000000 */
[----:B------:R-:W-:Y:S02]  /*16ca0*/  ISETP.GE.AND P6, PT, R5, R218, PT ;  /* 0x000000da0500720c */ /* 0x000fe40003fc6270 */
[----:B------:R-:W-:Y:S02]  /*16cb0*/  IADD3 R32, PT, PT, R227, 0x646e171e, RZ ;  /* 0x646e171ee3207810 */ /* 0x000fe40007ffe0ff */
[----:B------:R-:W-:Y:S02]  /*16cc0*/  FSEL R239, R178, -INF , !P1 ;  /* 0xff800000b2ef7808 */ /* 0x000fe40004800000 */
[----:B------:R-:W-:Y:S02]  /*16cd0*/  FSEL R205, R205, -INF , !P0 ;  /* 0xff800000cdcd7808 */ /* 0x000fe40004000000 */
[----:B------:R-:W-:Y:S02]  /*16ce0*/  FSEL R204, R204, -INF , !P6 ;  /* 0xff800000cccc7808 */ /* 0x000fe40007000000 */
[----:B------:R-:W-:Y:S02]  /*16cf0*/  FSEL R174, R206, -INF , !P2 ;  /* 0xff800000ceae7808 */ /* 0x000fe40005000000 */
[----:B-1----:R-:W-:Y:S04]  /*16d00*/  LOP3.LUT R181, R181, 0xff, RZ, 0xc0, !PT ;  /* 0x000000ffb5b57812 */ /* 0x002fe800078ec0ff */
[----:B------:R-:W-:Y:S02]  /*16d10*/  LEA R181, R181, R181, 0x10 ;  /* 0x000000b5b5b57211 */ /* 0x000fe400078e80ff */
[----:B----4-:R-:W-:Y:S01]  /*16d20*/  LOP3.LUT R8, R237, UR7, R227, 0x96, !PT ;  /* 0x00000007ed087c12 */ /* 0x010fe2000f8e96e3 */
[----:B------:R-:W-:Y:S04]  /*16d30*/  UIADD3 UR7, UPT, UPT, UR7, 0x1, URZ ;  /* 0x0000000107077890 */ /* 0x000fe8000fffe0ff */
[----:B------:R-:W-:Y:S05]  /*16d40*/  IMAD.WIDE.U32 R8, R8, -0x326172a9, RZ ;  /* 0xcd9e8d5708087825 */ /* 0x000fea00078e00ff */
[C---:B--2---:R-:W-:Y:S02]  /*16d50*/  LOP3.LUT R6, R9.reuse, R190, RZ, 0x3c, !PT ;  /* 0x000000be09067212 */ /* 0x044fe400078e3cff */
[----:B------:R-:W-:Y:S02]  /*16d60*/  LOP3.LUT R9, R9, R251, RZ, 0x3c, !PT ;  /* 0x000000fb09097212 */ /* 0x000fe400078e3cff */
[----:B------:R-:W-:Y:S01]  /*16d70*/  LOP3.LUT R14, R8, R252, RZ, 0x3c, !PT ;  /* 0x000000fc080e7212 */ /* 0x000fe200078e3cff */
[----:B------:R-:W-:Y:S01]  /*16d80*/  IMAD.WIDE.U32 R6, R6, -0x2daee0ad, RZ ;  /* 0xd2511f5306067825 */ /* 0x000fe200078e00ff */
[----:B---3--:R-:W-:Y:S03]  /*16d90*/  LOP3.LUT R12, R8, R201, RZ, 0x3c, !PT ;  /* 0x000000c9080c7212 */ /* 0x008fe600078e3cff */
[----:B------:R-:W-:Y:S01]  /*16da0*/  IMAD.WIDE.U32 R8, R9, -0x2daee0ad, RZ ;  /* 0xd2511f5309087825 */ /* 0x000fe200078e00ff */
[-C--:B------:R-:W-:Y:S03]  /*16db0*/  LOP3.LUT R2, R244, R186.reuse, R7, 0x96, !PT ;  /* 0x000000baf4027212 */ /* 0x080fe600078e9607 */
[----:B------:R-:W-:Y:S01]  /*16dc0*/  IMAD.WIDE.U32 R14, R14, -0x2daee0ad, RZ ;  /* 0xd2511f530e0e7825 */ /* 0x000fe200078e00ff */
[----:B------:R-:W-:Y:S03]  /*16dd0*/  LOP3.LUT R0, R220, R186, R9, 0x96, !PT ;  /* 0x000000badc007212 */ /* 0x000fe600078e9609 */
[----:B------:R-:W-:Y:S01]  /*16de0*/  IMAD.WIDE.U32 R18, R2, -0x326172a9, RZ ;  /* 0xcd9e8d5702127825 */ /* 0x000fe200078e00ff */
[----:B------:R-:W-:Y:S03]  /*16df0*/  LOP3.LUT R16, R187, R8, R15, 0x96, !PT ;  /* 0x00000008bb107212 */ /* 0x000fe600078e960f */
[----:B------:R-:W-:Y:S04]  /*16e00*/  IMAD.WIDE.U32 R2, R0, -0x326172a9, RZ ;  /* 0xcd9e8d5700027825 */ /* 0x000fe800078e00ff */
[----:B------:R-:W-:Y:S01]  /*16e10*/  IMAD.WIDE.U32 R16, R16, -0x326172a9, RZ ;  /* 0xcd9e8d5710107825 */ /* 0x000fe200078e00ff */
[----:B------:R-:W-:Y:S02]  /*16e20*/  LOP3.LUT R0, R246, R180, R3, 0x96, !PT ;  /* 0x000000b4f6007212 */ /* 0x000fe400078e9603 */
[----:B------:R-:W-:Y:S01]  /*16e30*/  FSEL R3, R30, -INF , !P5 ;  /* 0xff8000001e037808 */ /* 0x000fe20006800000 */
[----:B------:R-:W-:Y:S01]  /*16e40*/  IMAD.WIDE.U32 R12, R12, -0x2daee0ad, RZ ;  /* 0xd2511f530c0c7825 */ /* 0x000fe200078e00ff */
[----:B------:R-:W-:Y:S02]  /*16e50*/  LOP3.LUT R15, R185, R2, R17, 0x96, !PT ;  /* 0x00000002b90f7212 */ /* 0x000fe400078e9611 */
[----:B------:R-:W-:Y:S01]  /*16e60*/  FMNMX3.FTZ R2, R100, R22, R23, !PT ;  /* 0x0000001664027276 */ /* 0x000fe20007810017 */
[----:B------:R-:W-:Y:S01]  /*16e70*/  IMAD.WIDE.U32 R20, R0, -0x2daee0ad, RZ ;  /* 0xd2511f5300147825 */ /* 0x000fe200078e00ff */
[----:B------:R-:W-:Y:S02]  /*16e80*/  LOP3.LUT R10, R187, R6, R13, 0x96, !PT ;  /* 0x00000006bb0a7212 */ /* 0x000fe400078e960d */
[----:B------:R-:W-:Y:S02]  /*16e90*/  FMNMX3.FTZ R2, R2, R28, R31, !PT ;  /* 0x0000001c02027276 */ /* 0x000fe4000781001f */
[----:B------:R-:W-:Y:S01]  /*16ea0*/  LOP3.LUT R6, R230, R180, R19, 0x96, !PT ;  /* 0x000000b4e6067212 */ /* 0x000fe200078e9613 */
[----:B------:R-:W-:Y:S01]  /*16eb0*/  IMAD.WIDE.U32 R10, R10, -0x326172a9, RZ ;  /* 0xcd9e8d570a0a7825 */ /* 0x000fe200078e00ff */
[----:B------:R-:W-:Y:S02]  /*16ec0*/  FMNMX3.FTZ R2, R2, R49, R48, !PT ;  /* 0x0000003102027276 */ /* 0x000fe40007810030 */
[----:B------:R-:W-:Y:S01]  /*16ed0*/  FMNMX3.FTZ R0, R105, R24, R25, !PT ;  /* 0x0000001869007276 */ /* 0x000fe20007810019 */
[----:B------:R-:W-:Y:S01]  /*16ee0*/  IMAD.WIDE.U32 R6, R6, -0x2daee0ad, RZ ;  /* 0xd2511f5306067825 */ /* 0x000fe200078e00ff */
[----:B------:R-:W-:Y:S02]  /*16ef0*/  FMNMX3.FTZ R2, R2, R44, R47, !PT ;  /* 0x0000002c02027276 */ /* 0x000fe4000781002f */
[----:B------:R-:W-:Y:S02]  /*16f00*/  FMNMX3.FTZ R0, R0, R33, R36, !PT ;  /* 0x0000002100007276 */ /* 0x000fe40007810024 */
[----:B------:R-:W-:Y:S02]  /*16f10*/  FMNMX3.FTZ R2, R2, R40, R39, !PT ;  /* 0x0000002802027276 */ /* 0x000fe40007810027 */
[----:B------:R-:W-:Y:S02]  /*16f20*/  LOP3.LUT R18, R185, R18, R11, 0x96, !PT ;  /* 0x00000012b9127212 */ /* 0x000fe400078e960b */
[----:B------:R-:W-:Y:S02]  /*16f30*/  FMNMX3.FTZ R2, R2, R37, R38, !PT ;  /* 0x0000002502027276 */ /* 0x000fe40007810026 */
[----:B------:R-:W-:Y:S01]  /*16f40*/  LOP3.LUT R8, R184, R12, R7, 0x96, !PT ;  /* 0x0000000cb8087212 */ /* 0x000fe200078e9607 */
[----:B------:R-:W-:Y:S01]  /*16f50*/  IMAD.WIDE.U32 R18, R18, -0x2daee0ad, RZ ;  /* 0xd2511f5312127825 */ /* 0x000fe200078e00ff */
[----:B------:R-:W-:Y:S02]  /*16f60*/  FMNMX3.FTZ R0, R0, R64, R63, !PT ;  /* 0x0000004000007276 */ /* 0x000fe4000781003f */
[----:B------:R-:W-:Y:S01]  /*16f70*/  LOP3.LUT R12, R184, R14, R21, 0x96, !PT ;  /* 0x0000000eb80c7212 */ /* 0x000fe200078e9615 */
[----:B------:R-:W-:Y:S01]  /*16f80*/  IMAD.WIDE.U32 R14, R15, -0x2daee0ad, RZ ;  /* 0xd2511f530f0e7825 */ /* 0x000fe200078e00ff */
[----:B------:R-:W-:Y:S02]  /*16f90*/  FMNMX3.FTZ R0, R0, R60, R51, !PT ;  /* 0x0000003c00007276 */ /* 0x000fe40007810033 */
[----:B------:R-:W-:Y:S01]  /*16fa0*/  FMNMX3.FTZ R2, R2, R56, R57, !PT ;  /* 0x0000003802027276 */ /* 0x000fe20007810039 */
[----:B------:R-:W-:Y:S01]  /*16fb0*/  IMAD.WIDE.U32 R12, R12, -0x326172a9, RZ ;  /* 0xcd9e8d570c0c7825 */ /* 0x000fe200078e00ff */
[----:B------:R-:W-:Y:S02]  /*16fc0*/  FMNMX3.FTZ R0, R0, R46, R43, !PT ;  /* 0x0000002e00007276 */ /* 0x000fe4000781002b */
[----:B------:R-:W-:Y:S01]  /*16fd0*/  FMNMX3.FTZ R104, R2, R27, R26, !PT ;  /* 0x0000001b02687276 */ /* 0x000fe2000781001a */
[----:B------:R-:W-:Y:S01]  /*16fe0*/  IMAD.WIDE.U32 R8, R8, -0x326172a9, RZ ;  /* 0xcd9e8d5708087825 */ /* 0x000fe200078e00ff */
[----:B------:R-:W-:Y:S02]  /*16ff0*/  LOP3.LUT R6, R54, R6, R19, 0x96, !PT ;  /* 0x0000000636067212 */ /* 0x000fe400078e9613 */
[----:B------:R-:W-:Y:S02]  /*17000*/  LOP3.LUT R19, R179, R16, R13, 0x96, !PT ;  /* 0x00000010b3137212 */ /* 0x000fe400078e960d */
[----:B------:R-:W-:Y:S01]  /*17010*/  FMNMX3.FTZ R0, R0, R45, R41, !PT ;  /* 0x0000002d00007276 */ /* 0x000fe20007810029 */
[----:B------:R-:W1:Y:S01]  /*17020*/  SHFL.BFLY PT, R16, R104, 0x2, 0x1f ;  /* 0x0c401f0068107f89 */ /* 0x000e6200000e0000 */
[----:B------:R-:W-:Y:S01]  /*17030*/  ISETP.GE.AND P5, PT, R5, R224, PT ;  /* 0x000000e00500720c */ /* 0x000fe20003fa6270 */
[----:B------:R-:W-:Y:S01]  /*17040*/  IMAD.WIDE.U32 R6, R6, -0x326172a9, RZ ;  /* 0xcd9e8d5706067825 */ /* 0x000fe200078e00ff */
[----:B------:R-:W-:Y:S02]  /*17050*/  FMNMX3.FTZ R0, R0, R58, R59, !PT ;  /* 0x0000003a00007276 */ /* 0x000fe4000781003b */
[----:B------:R-:W-:Y:S01]  /*17060*/  LOP3.LUT R5, R54, R20, R15, 0x96, !PT ;  /* 0x0000001436057212 */ /* 0x000fe200078e960f */
[----:B------:R-:W-:Y:S01]  /*17070*/  IMAD.MOV.U32 R17, RZ, RZ, R6 ;  /* 0x000000ffff117224 */ /* 0x000fe200078e0006 */
[----:B------:R-:W-:Y:S02]  /*17080*/  FMNMX3.FTZ R0, R0, R4, R3, !PT ;  /* 0x0000000400007276 */ /* 0x000fe40007810003 */
[----:B------:R-:W-:Y:S02]  /*17090*/  LOP3.LUT R11, R53, R8, R7, 0x96, !PT ;  /* 0x00000008350b7212 */ /* 0x000fe400078e9607 */
[----:B------:R-:W-:Y:S01]  /*170a0*/  LOP3.LUT R15, R179, R10, R9, 0x96, !PT ;  /* 0x0000000ab30f7212 */ /* 0x000fe200078e9609 */
[----:B------:R-:W-:Y:S01]  /*170b0*/  IMAD.WIDE.U32 R8, R5, -0x326172a9, RZ ;  /* 0xcd9e8d5705087825 */ /* 0x000fe200078e00ff */
[----:B------:R-:W2:Y:S02]  /*170c0*/  SHFL.BFLY PT, R2, R0, 0x2, 0x1f ;  /* 0x0c401f0000027f89 */ /* 0x000ea400000e0000 */
[----:B------:R-:W-:Y:S02]  /*170d0*/  PRMT R21, R6, 0x7771, RZ ;  /* 0x0000777106157816 */ /* 0x000fe400000000ff */
[----:B------:R-:W-:Y:S02]  /*170e0*/  LOP3.LUT R12, R53, R12, R9, 0x96, !PT ;  /* 0x0000000c350c7212 */ /* 0x000fe400078e9609 */
[C---:B------:R-:W-:Y:S02]  /*170f0*/  PRMT R9, R8.reuse, 0x7773, RZ ;  /* 0x0000777308097816 */ /* 0x040fe400000000ff */
[----:B------:R-:W-:Y:S02]  /*17100*/  PRMT R5, R8, 0x7772, RZ ;  /* 0x0000777208057816 */ /* 0x000fe400000000ff */
[C---:B------:R-:W-:Y:S02]  /*17110*/  PRMT R13, R6.reuse, 0x7773, RZ ;  /* 0x00007773060d7816 */ /* 0x040fe400000000ff */
[----:B------:R-:W-:Y:S01]  /*17120*/  PRMT R10, R6, 0x7772, RZ ;  /* 0x00007772060a7816 */ /* 0x000fe200000000ff */
[----:B------:R-:W-:Y:S01]  /*17130*/  IMAD.WIDE.U32 R6, R15, -0x2daee0ad, RZ ;  /* 0xd2511f530f067825 */ /* 0x000fe200078e00ff */
[----:B------:R-:W-:Y:S02]  /*17140*/  PRMT R20, R8, 0x7771, RZ ;  /* 0x0000777108147816 */ /* 0x000fe400000000ff */
[----:B------:R-:W-:Y:S01]  /*17150*/  PRMT R175, R5, 0x5410, R9 ;  /* 0x0000541005af7816 */ /* 0x000fe20000000009 */
[----:B------:R-:W-:Y:S01]  /*17160*/  IMAD.MOV.U32 R15, RZ, RZ, R8 ;  /* 0x000000ffff0f7224 */ /* 0x000fe200078e0008 */
[----:B-1----:R-:W-:Y:S01]  /*17170*/  FMNMX.FTZ R104, R104, R16, !PT ;  /* 0x0000001068687209 */ /* 0x002fe20007810000 */
[----:B------:R-:W-:Y:S01]  /*17180*/  IMAD.WIDE.U32 R8, R19, -0x2daee0ad, RZ ;  /* 0xd2511f5313087825 */ /* 0x000fe200078e00ff */
[----:B------:R-:W-:Y:S02]  /*17190*/  PRMT R179, R10, 0x5410, R13 ;  /* 0x000054100ab37816 */ /* 0x000fe4000000000d */
[C---:B------:R-:W-:Y:S01]  /*171a0*/  LOP3.LUT R10, R32.reuse, R18, R7, 0x96, !PT ;  /* 0x00000012200a7212 */ /* 0x040fe200078e9607 */
[----:B------:R-:W-:Y:S01]  /*171b0*/  IMAD.MOV.U32 R34, RZ, RZ, R6 ;  /* 0x000000ffff227224 */ /* 0x000fe200078e0006 */
[----:B------:R-:W-:Y:S01]  /*171c0*/  LOP3.LUT R5, R32, R14, R9, 0x96, !PT ;  /* 0x0000000e20057212 */ /* 0x000fe200078e9609 */
[----:B------:R-:W-:Y:S01]  /*171d0*/  IMAD.MOV.U32 R32, RZ, RZ, R8 ;  /* 0x000000ffff207224 */ /* 0x000fe200078e0008 */
[----:B------:R-:W-:Y:S01]  /*171e0*/  LOP3.LUT R14, R15, 0xff, RZ, 0xc0, !PT ;  /* 0x000000ff0f0e7812 */ /* 0x000fe200078ec0ff */
[----:B------:R-:W-:Y:S01]  /*171f0*/  IMAD.MOV.U32 R16, RZ, RZ, R220 ;  /* 0x000000ffff107224 */ /* 0x000fe200078e00dc */
[----:B------:R-:W1:Y:S01]  /*17200*/  SHFL.BFLY PT, R15, R104, 0x1, 0x1f ;  /* 0x0c201f00680f7f89 */ /* 0x000e6200000e0000 */
[----:B--2---:R-:W-:Y:S02]  /*17210*/  FMNMX.FTZ R0, R0, R2, !PT ;  /* 0x0000000200007209 */ /* 0x004fe40007810000 */
[----:B------:R-:W-:Y:S02]  /*17220*/  LOP3.LUT R2, R11, 0xffff, RZ, 0xc0, !PT ;  /* 0x0000ffff0b027812 */ /* 0x000fe400078ec0ff */
[----:B------:R-:W-:Y:S02]  /*17230*/  FMNMX3.FTZ R7, R106, R50, R65, !PT ;  /* 0x000000326a077276 */ /* 0x000fe40007810041 */
[----:B------:R-:W-:Y:S02]  /*17240*/  SHF.R.U32.HI R9, RZ, 0x8, R2 ;  /* 0x00000008ff097819 */ /* 0x000fe40000011602 */
[----:B------:R-:W2:Y:S01]  /*17250*/  SHFL.BFLY PT, R2, R0, 0x1, 0x1f ;  /* 0x0c201f0000027f89 */ /* 0x000ea200000e0000 */
[----:B------:R-:W-:Y:S02]  /*17260*/  FMNMX3.FTZ R7, R7, R42, R55, !PT ;  /* 0x0000002a07077276 */ /* 0x000fe40007810037 */
[----:B------:R-:W-:Y:S02]  /*17270*/  LOP3.LUT R13, R11, 0xff, RZ, 0xc0, !PT ;  /* 0x000000ff0b0d7812 */ /* 0x000fe400078ec0ff */
[----:B------:R-:W-:Y:S02]  /*17280*/  FMNMX3.FTZ R103, R7, R198, R199, !PT ;  /* 0x000000c607677276 */ /* 0x000fe400078100c7 */
[----:B------:R-:W-:Y:S02]  /*17290*/  PRMT R7, R11, 0x7632, R7 ;  /* 0x000076320b077816 */ /* 0x000fe40000000007 */
[----:B------:R-:W-:Y:S02]  /*172a0*/  SHF.R.U32.HI R11, RZ, 0x18, R11 ;  /* 0x00000018ff0b7819 */ /* 0x000fe4000001160b */
[----:B------:R-:W-:Y:S02]  /*172b0*/  LOP3.LUT R7, R7, 0xff, RZ, 0xc0, !PT ;  /* 0x000000ff07077812 */ /* 0x000fe400078ec0ff */
[----:B------:R-:W-:Y:S02]  /*172c0*/  FSEL R192, R177, -INF , !P5 ;  /* 0xff800000b1c07808 */ /* 0x000fe40006800000 */
[----:B-1----:R-:W-:Y:S02]  /*172d0*/  FMNMX.FTZ R104, R104, R15, !PT ;  /* 0x0000000f68687209 */ /* 0x002fe40007810000 */
[----:B------:R-:W-:Y:S02]  /*172e0*/  PRMT R177, R7, 0x5410, R11 ;  /* 0x0000541007b17816 */ /* 0x000fe4000000000b */
[C---:B------:R-:W-:Y:S01]  /*172f0*/  FSETP.NEU.FTZ.AND P1, PT, R104.reuse, -INF , PT ;  /* 0xff8000006800780b */ /* 0x040fe20003f3d000 */
[----:B------:R-:W-:Y:S01]  /*17300*/  FMUL.FTZ R7, R104, UR4 ;  /* 0x0000000468077c20 */ /* 0x000fe20008410000 */
[C---:B------:R-:W-:Y:S02]  /*17310*/  PRMT R19, R8.reuse, 0x7773, RZ ;  /* 0x0000777308137816 */ /* 0x040fe400000000ff */
[----:B------:R-:W-:Y:S02]  /*17320*/  PRMT R18, R8, 0x7772, RZ ;  /* 0x0000777208127816 */ /* 0x000fe400000000ff */
[----:B------:R-:W-:Y:S02]  /*17330*/  FSEL R7, R7, RZ, P1 ;  /* 0x000000ff07077208 */ /* 0x000fe40000800000 */
[----:B--2---:R-:W-:Y:S02]  /*17340*/  FMNMX.FTZ R101, R0, R2, !PT ;  /* 0x0000000200657209 */ /* 0x004fe40007810000 */
[----:B------:R-:W-:Y:S01]  /*17350*/  PRMT R35, R8, 0x7771, RZ ;  /* 0x0000777108237816 */ /* 0x000fe200000000ff */
[----:B------:R-:W-:Y:S01]  /*17360*/  FFMA.FTZ R2, R22, UR4, -R7 ;  /* 0x0000000416027c23 */ /* 0x000fe20008010807 */
[----:B------:R-:W-:Y:S01]  /*17370*/  LOP3.LUT R8, R17, 0xff, RZ, 0xc0, !PT ;  /* 0x000000ff11087812 */ /* 0x000fe200078ec0ff */
[----:B------:R-:W-:Y:S01]  /*17380*/  IMAD.MOV.U32 R17, RZ, RZ, R221 ;  /* 0x000000ffff117224 */ /* 0x000fe200078e00dd */
[----:B------:R-:W-:Y:S01]  /*17390*/  PRMT R30, R6, 0x7773, RZ ;  /* 0x00007773061e7816 */ /* 0x000fe200000000ff */
[----:B------:R1:W-:Y:S01]  /*173a0*/  MUFU.EX2 R188, R2 ;  /* 0x0000000200bc7308 */ /* 0x0003e20000000800 */
[----:B------:R-:W-:Y:S01]  /*173b0*/  PRMT R21, R8, 0x5410, R21 ;  /* 0x0000541008157816 */ /* 0x000fe20000000015 */
[----:B------:R-:W-:Y:S01]  /*173c0*/  FMUL.FTZ R8, R101, UR4 ;  /* 0x0000000465087c20 */ /* 0x000fe20008410000 */
[C---:B------:R-:W-:Y:S01]  /*173d0*/  PRMT R29, R6.reuse, 0x7772, RZ ;  /* 0x00007772061d7816 */ /* 0x040fe200000000ff */
[--C-:B------:R-:W-:Y:S01]  /*173e0*/  FFMA.FTZ R200, R39, UR4, -R7.reuse ;  /* 0x0000000427c87c23 */ /* 0x100fe20008010807 */
[----:B------:R-:W-:Y:S01]  /*173f0*/  PRMT R52, R6, 0x7771, RZ ;  /* 0x0000777106347816 */ /* 0x000fe200000000ff */
[--C-:B------:R-:W-:Y:S01]  /*17400*/  FFMA.FTZ R222, R38, UR4, -R7.reuse ;  /* 0x0000000426de7c23 */ /* 0x100fe20008010807 */
[----:B------:R-:W-:Y:S01]  /*17410*/  FSETP.NEU.FTZ.AND P0, PT, R101, -INF , PT ;  /* 0xff8000006500780b */ /* 0x000fe20003f1d000 */
[----:B------:R-:W-:Y:S01]  /*17420*/  FFMA.FTZ R212, R56, UR4, -R7 ;  /* 0x0000000438d47c23 */ /* 0x000fe20008010807 */
[----:B------:R-:W-:Y:S01]  /*17430*/  FMNMX3.FTZ R103, R103, R194, R195, !PT ;  /* 0x000000c267677276 */ /* 0x000fe200078100c3 */
[--C-:B------:R-:W-:Y:S01]  /*17440*/  FFMA.FTZ R220, R27, UR4, -R7.reuse ;  /* 0x000000041bdc7c23 */ /* 0x100fe20008010807 */
[----:B------:R-:W-:Y:S01]  /*17450*/  FMNMX3.FTZ R6, R107, R67, R172, !PT ;  /* 0x000000436b067276 */ /* 0x000fe200078100ac */
[--C-:B------:R-:W-:Y:S01]  /*17460*/  FFMA.FTZ R211, R26, UR4, -R7.reuse ;  /* 0x000000041ad37c23 */ /* 0x100fe20008010807 */
[----:B------:R-:W-:Y:S01]  /*17470*/  FSEL R8, R8, RZ, P0 ;  /* 0x000000ff08087208 */ /* 0x000fe20000000000 */
[--C-:B------:R-:W-:Y:S01]  /*17480*/  FFMA.FTZ R243, R44, UR4, -R7.reuse ;  /* 0x000000042cf37c23 */ /* 0x100fe20008010807 */
[----:B------:R-:W-:Y:S01]  /*17490*/  FMNMX3.FTZ R103, R103, R240, R242, !PT ;  /* 0x000000f067677276 */ /* 0x000fe200078100f2 */
[--C-:B------:R-:W-:Y:S01]  /*174a0*/  FFMA.FTZ R202, R49, UR4, -R7.reuse ;  /* 0x0000000431ca7c23 */ /* 0x100fe20008010807 */
[--C-:B-1----:R-:W-:Y:S01]  /*174b0*/  FFMA.FTZ R2, R23, UR4, -R7.reuse ;  /* 0x0000000417027c23 */ /* 0x102fe20008010807 */
[----:B------:R-:W-:Y:S01]  /*174c0*/  FMNMX3.FTZ R6, R6, R61, R66, !PT ;  /* 0x0000003d06067276 */ /* 0x000fe20007810042 */
[----:B------:R-:W-:Y:S01]  /*174d0*/  FFMA.FTZ R241, R48, UR4, -R7 ;  /* 0x0000000430f17c23 */ /* 0x000fe20008010807 */
[----:B------:R-:W-:Y:S01]  /*174e0*/  FMNMX3.FTZ R103, R103, R233, R235, !PT ;  /* 0x000000e967677276 */ /* 0x000fe200078100eb */
[----:B------:R1:W-:Y:S01]  /*174f0*/  MUFU.EX2 R216, R2 ;  /* 0x0000000200d87308 */ /* 0x0003e20000000800 */
[----:B------:R-:W-:Y:S01]  /*17500*/  FMNMX3.FTZ R6, R6, R203, R207, !PT ;  /* 0x000000cb06067276 */ /* 0x000fe200078100cf */
[----:B------:R-:W-:Y:S01]  /*17510*/  FFMA.FTZ R62, R40, UR4, -R7 ;  /* 0x00000004283e7c23 */ /* 0x000fe20008010807 */
[----:B------:R-:W-:Y:S01]  /*17520*/  FMNMX3.FTZ R103, R103, R193, R249, !PT ;  /* 0x000000c167677276 */ /* 0x000fe200078100f9 */
[----:B------:R-:W-:Y:S01]  /*17530*/  IMAD.MOV.U32 R23, RZ, RZ, R231 ;  /* 0x000000ffff177224 */ /* 0x000fe200078e00e7 */
[----:B------:R-:W-:Y:S01]  /*17540*/  FMNMX3.FTZ R6, R6, R196, R197, !PT ;  /* 0x000000c406067276 */ /* 0x000fe200078100c5 */
[----:B------:R-:W-:Y:S01]  /*17550*/  FFMA.FTZ R248, R51, UR4, -R8 ;  /* 0x0000000433f87c23 */ /* 0x000fe20008010808 */
[----:B------:R-:W-:Y:S01]  /*17560*/  FMNMX3.FTZ R103, R103, R205, R204, !PT ;  /* 0x000000cd67677276 */ /* 0x000fe200078100cc */
[----:B------:R-:W-:Y:S01]  /*17570*/  FFMA.FTZ R219, R45, UR4, -R8 ;  /* 0x000000042ddb7c23 */ /* 0x000fe20008010808 */
[----:B------:R-:W-:Y:S01]  /*17580*/  FMNMX3.FTZ R6, R6, R213, R210, !PT ;  /* 0x000000d506067276 */ /* 0x000fe200078100d2 */
[--C-:B------:R-:W-:Y:S01]  /*17590*/  FFMA.FTZ R27, R59, UR4, -R8.reuse ;  /* 0x000000043b1b7c23 */ /* 0x100fe20008010808 */
[----:B------:R-:W-:Y:S01]  /*175a0*/  PRMT R176, R13, 0x5410, R9 ;  /* 0x000054100db07816 */ /* 0x000fe20000000009 */
[----:B------:R-:W-:Y:S01]  /*175b0*/  MUFU.EX2 R243, R243 ;  /* 0x000000f300f37308 */ /* 0x000fe20000000800 */
[----:B------:R-:W-:Y:S01]  /*175c0*/  FMNMX3.FTZ R6, R6, R250, R223, !PT ;  /* 0x000000fa06067276 */ /* 0x000fe200078100df */
[----:B------:R-:W2:Y:S01]  /*175d0*/  SHFL.BFLY PT, R9, R103, 0x2, 0x1f ;  /* 0x0c401f0067097f89 */ /* 0x000ea200000e0000 */
[----:B------:R-:W-:Y:S01]  /*175e0*/  LOP3.LUT R0, R12, 0xffff, RZ, 0xc0, !PT ;  /* 0x0000ffff0c007812 */ /* 0x000fe200078ec0ff */
[----:B-1----:R-:W-:Y:S01]  /*175f0*/  FFMA.FTZ R2, R24, UR4, -R8 ;  /* 0x0000000418027c23 */ /* 0x002fe20008010808 */
[----:B------:R-:W-:Y:S01]  /*17600*/  FMNMX3.FTZ R6, R6, R217, R174, !PT ;  /* 0x000000d906067276 */ /* 0x000fe200078100ae */
[----:B------:R-:W-:Y:S01]  /*17610*/  IMAD.MOV.U32 R24, RZ, RZ, R246 ;  /* 0x000000ffff187224 */ /* 0x000fe200078e00f6 */
[----:B------:R-:W-:Y:S03]  /*17620*/  SHF.R.U32.HI R0, RZ, 0x8, R0 ;  /* 0x00000008ff007819 */ /* 0x000fe60000011600 */
[----:B------:R1:W-:Y:S01]  /*17630*/  MUFU.EX2 R191, R2 ;  /* 0x0000000200bf7308 */ /* 0x0003e20000000800 */
[----:B------:R-:W-:Y:S01]  /*17640*/  FMNMX3.FTZ R102, R6, R239, R192, !PT ;  /* 0x000000ef06667276 */ /* 0x000fe200078100c0 */
[----:B------:R-:W-:Y:S01]  /*17650*/  IMAD.MOV.U32 R48, RZ, RZ, R24 ;  /* 0x000000ffff307224 */ /* 0x000fe200078e0018 */
[----:B------:R-:W-:Y:S02]  /*17660*/  LOP3.LUT R6, R12, 0xff, RZ, 0xc0, !PT ;  /* 0x000000ff0c067812 */ /* 0x000fe400078ec0ff */
[----:B------:R-:W-:Y:S01]  /*17670*/  PRMT R20, R14, 0x5410, R20 ;  /* 0x000054100e147816 */ /* 0x000fe20000000014 */
[----:B------:R-:W3:Y:S01]  /*17680*/  SHFL.BFLY PT, R11, R102, 0x2, 0x1f ;  /* 0x0c401f00660b7f89 */ /* 0x000ee200000e0000 */
[----:B------:R-:W-:Y:S03]  /*17690*/  PRMT R14, R6, 0x5410, R0 ;  /* 0x00005410060e7816 */ /* 0x000fe60000000000 */
[----:B------:R-:W-:Y:S01]  /*176a0*/  MUFU.EX2 R202, R202 ;  /* 0x000000ca00ca7308 */ /* 0x000fe20000000800 */
[----:B------:R-:W-:Y:S01]  /*176b0*/  LOP3.LUT R6, R34, 0xff, RZ, 0xc0, !PT ;  /* 0x000000ff22067812 */ /* 0x000fe200078ec0ff */
[----:B------:R-:W-:Y:S01]  /*176c0*/  IMAD.MOV.U32 R34, RZ, RZ, R244 ;  /* 0x000000ffff227224 */ /* 0x000fe200078e00f4 */
[----:B------:R-:W-:Y:S01]  /*176d0*/  PRMT R0, R12, 0x7632, R0 ;  /* 0x000076320c007816 */ /* 0x000fe20000000000 */
[--C-:B------:R-:W-:Y:S01]  /*176e0*/  FFMA.FTZ R244, R37, UR4, -R7.reuse ;  /* 0x0000000425f47c23 */ /* 0x100fe20008010807 */
[----:B------:R-:W-:Y:S01]  /*176f0*/  PRMT R228, R6, 0x5410, R52 ;  /* 0x0000541006e47816 */ /* 0x000fe20000000034 */
[----:B------:R-:W-:Y:S01]  /*17700*/  FFMA.FTZ R6, R31, UR4, -R7 ;  /* 0x000000041f067c23 */ /* 0x000fe20008010807 */
[----:B------:R-:W-:Y:S01]  /*17710*/  SHF.R.U32.HI R12, RZ, 0x18, R12 ;  /* 0x00000018ff0c7819 */ /* 0x000fe2000001160c */
[--C-:B------:R-:W-:Y:S01]  /*17720*/  FFMA.FTZ R37, R58, UR4, -R8.reuse ;  /* 0x000000043a257c23 */ /* 0x100fe20008010808 */
[----:B-1----:R-:W-:Y:S01]  /*17730*/  FFMA.FTZ R2, R25, UR4, -R8 ;  /* 0x0000000419027c23 */ /* 0x002fe20008010808 */
[----:B------:R-:W-:Y:S01]  /*17740*/  LOP3.LUT R0, R0, 0xff, RZ, 0xc0, !PT ;  /* 0x000000ff00007812 */ /* 0x000fe200078ec0ff */
[----:B------:R1:W4:Y:S01]  /*17750*/  MUFU.EX2 R15, R6 ;  /* 0x00000006000f7308 */ /* 0x0003220000000800 */
[----:B--2---:R-:W-:Y:S01]  /*17760*/  FMNMX.FTZ R103, R103, R9, !PT ;  /* 0x0000000967677209 */ /* 0x004fe20007810000 */
[----:B------:R-:W-:Y:S01]  /*17770*/  IMAD.MOV.U32 R31, RZ, RZ, R193 ;  /* 0x000000ffff1f7224 */ /* 0x000fe200078e00c1 */
[----:B------:R-:W-:Y:S02]  /*17780*/  PRMT R173, R0, 0x5410, R12 ;  /* 0x0000541000ad7816 */ /* 0x000fe4000000000c */
[C---:B------:R-:W-:Y:S01]  /*17790*/  LOP3.LUT R0, R10.reuse, 0xffff, RZ, 0xc0, !PT ;  /* 0x0000ffff0a007812 */ /* 0x040fe200078ec0ff */
[----:B------:R-:W2:Y:S01]  /*177a0*/  SHFL.BFLY PT, R12, R103, 0x1, 0x1f ;  /* 0x0c201f00670c7f89 */ /* 0x000ea200000e0000 */
[----:B------:R-:W-:Y:S03]  /*177b0*/  LOP3.LUT R9, R10, 0xff, RZ, 0xc0, !PT ;  /* 0x000000ff0a097812 */ /* 0x000fe600078ec0ff */
[----:B------:R3:W-:Y:S01]  /*177c0*/  MUFU.EX2 R221, R2 ;  /* 0x0000000200dd7308 */ /* 0x0007e20000000800 */
[----:B------:R-:W-:Y:S02]  /*177d0*/  SHF.R.U32.HI R0, RZ, 0x8, R0 ;  /* 0x00000008ff007819 */ /* 0x000fe40000011600 */
[----:B------:R-:W-:Y:S02]  /*177e0*/  MOV R22, R230 ;  /* 0x000000e600167202 */ /* 0x000fe40000000f00 */
[----:B------:R-:W-:Y:S02]  /*177f0*/  PRMT R229, R9, 0x5410, R0 ;  /* 0x0000541009e57816 */ /* 0x000fe40000000000 */
[C---:B------:R-:W-:Y:S03]  /*17800*/  LOP3.LUT R0, R5.reuse, 0xffff, RZ, 0xc0, !PT ;  /* 0x0000ffff05007812 */ /* 0x040fe600078ec0ff */
[----:B------:R-:W-:Y:S01]  /*17810*/  MUFU.EX2 R241, R241 ;  /* 0x000000f100f17308 */ /* 0x000fe20000000800 */
[C---:B------:R-:W-:Y:S02]  /*17820*/  LOP3.LUT R9, R5.reuse, 0xff, RZ, 0xc0, !PT ;  /* 0x000000ff05097812 */ /* 0x040fe400078ec0ff */
[--C-:B-1----:R-:W-:Y:S02]  /*17830*/  SHF.R.U32.HI R6, RZ, 0x8, R0.reuse ;  /* 0x00000008ff067819 */ /* 0x102fe40000011600 */
[----:B------:R-:W-:Y:S02]  /*17840*/  PRMT R0, R5, 0x7632, R0 ;  /* 0x0000763205007816 */ /* 0x000fe40000000000 */
[----:B------:R-:W-:Y:S03]  /*17850*/  PRMT R230, R9, 0x5410, R6 ;  /* 0x0000541009e67816 */ /* 0x000fe60000000006 */
[----:B------:R-:W-:Y:S01]  /*17860*/  MUFU.EX2 R248, R248 ;  /* 0x000000f800f87308 */ /* 0x000fe20000000800 */
[----:B---3--:R-:W-:Y:S01]  /*17870*/  FFMA.FTZ R2, R28, UR4, -R7 ;  /* 0x000000041c027c23 */ /* 0x008fe20008010807 */
[----:B------:R-:W-:Y:S01]  /*17880*/  SHF.R.U32.HI R6, RZ, 0x18, R5 ;  /* 0x00000018ff067819 */ /* 0x000fe20000011605 */
[--C-:B------:R-:W-:Y:S01]  /*17890*/  FFMA.FTZ R5, R36, UR4, -R8.reuse ;  /* 0x0000000424057c23 */ /* 0x100fe20008010808 */
[----:B------:R-:W-:Y:S01]  /*178a0*/  FMNMX.FTZ R102, R102, R11, !PT ;  /* 0x0000000b66667209 */ /* 0x000fe20007810000 */
[----:B------:R-:W-:Y:S01]  /*178b0*/  FFMA.FTZ R28, R57, UR4, -R7 ;  /* 0x00000004391c7c23 */ /* 0x000fe20008010807 */
[----:B--2---:R-:W-:Y:S01]  /*178c0*/  FMNMX.FTZ R103, R103, R12, !PT ;  /* 0x0000000c67677209 */ /* 0x004fe20007810000 */
[----:B----4-:R-:W-:Y:S03]  /*178d0*/  IMAD.MOV.U32 R57, RZ, RZ, R15 ;  /* 0x000000ffff397224 */ /* 0x010fe600078e000f */
[----:B------:R1:W-:Y:S01]  /*178e0*/  MUFU.EX2 R246, R2 ;  /* 0x0000000200f67308 */ /* 0x0003e20000000800 */
[----:B------:R-:W2:Y:S01]  /*178f0*/  SHFL.BFLY PT, R13, R102, 0x1, 0x1f ;  /* 0x0c201f00660d7f89 */ /* 0x000ea200000e0000 */
[----:B------:R-:W-:Y:S01]  /*17900*/  LOP3.LUT R0, R0, 0xff, RZ, 0xc0, !PT ;  /* 0x000000ff00007812 */ /* 0x000fe200078ec0ff */
[C---:B------:R-:W-:Y:S01]  /*17910*/  FMUL.FTZ R182, R103.reuse, UR4 ;  /* 0x0000000467b67c20 */ /* 0x040fe20008410000 */
[----:B------:R-:W-:Y:S01]  /*17920*/  LOP3.LUT R11, R32, 0xff, RZ, 0xc0, !PT ;  /* 0x000000ff200b7812 */ /* 0x000fe200078ec0ff */
[----:B------:R-:W-:Y:S01]  /*17930*/  IMAD.MOV.U32 R15, RZ, RZ, R249 ;  /* 0x000000ffff0f7224 */ /* 0x000fe200078e00f9 */
[----:B------:R-:W-:Y:S01]  /*17940*/  FSETP.NEU.FTZ.AND P2, PT, R103, -INF , PT ;  /* 0xff8000006700780b */ /* 0x000fe20003f5d000 */
[----:B------:R-:W-:Y:S03]  /*17950*/  FFMA.FTZ R249, R3, UR4, -R8 ;  /* 0x0000000403f97c23 */ /* 0x000fe60008010808 */
[----:B------:R3:W-:Y:S01]  /*17960*/  MUFU.EX2 R215, R5 ;  /* 0x0000000500d77308 */ /* 0x0007e20000000800 */
[----:B------:R-:W-:Y:S02]  /*17970*/  PRMT R206, R0, 0x5410, R6 ;  /* 0x0000541000ce7816 */ /* 0x000fe40000000006 */
[----:B------:R-:W-:Y:S01]  /*17980*/  PRMT R232, R11, 0x5410, R35 ;  /* 0x000054100be87816 */ /* 0x000fe20000000023 */
[----:B------:R-:W-:Y:S01]  /*17990*/  IMAD.MOV.U32 R35, RZ, RZ, R245 ;  /* 0x000000ffff237224 */ /* 0x000fe200078e00f5 */
[----:B------:R-:W-:Y:S01]  /*179a0*/  FSEL R0, R101, RZ, P0 ;  /* 0x000000ff65007208 */ /* 0x000fe20000000000 */
[----:B------:R-:W-:Y:S01]  /*179b0*/  FFMA.FTZ R245, R60, UR4, -R8 ;  /* 0x000000043cf57c23 */ /* 0x000fe20008010808 */
[----:B------:R-:W-:Y:S02]  /*179c0*/  FSEL R182, R182, RZ, P2 ;  /* 0x000000ffb6b67208 */ /* 0x000fe40001000000 */
[----:B-1----:R-:W-:Y:S02]  /*179d0*/  PRMT R2, R10, 0x7632, R2 ;  /* 0x000076320a027816 */ /* 0x002fe40000000002 */
[----:B------:R-:W-:Y:S01]  /*179e0*/  SHF.R.U32.HI R10, RZ, 0x18, R10 ;  /* 0x00000018ff0a7819 */ /* 0x000fe2000001160a */
[----:B------:R-:W-:Y:S01]  /*179f0*/  MUFU.EX2 R245, R245 ;  /* 0x000000f500f57308 */ /* 0x000fe20000000800 */
[----:B------:R-:W-:Y:S02]  /*17a00*/  LOP3.LUT R2, R2, 0xff, RZ, 0xc0, !PT ;  /* 0x000000ff02027812 */ /* 0x000fe400078ec0ff */
[----:B------:R-:W-:Y:S01]  /*17a10*/  PRMT R234, R18, 0x5410, R19 ;  /* 0x0000541012ea7816 */ /* 0x000fe20000000013 */
[----:B------:R-:W-:Y:S01]  /*17a20*/  IMAD.MOV.U32 R19, RZ, RZ, R190 ;  /* 0x000000ffff137224 */ /* 0x000fe200078e00be */
[----:B------:R-:W-:Y:S01]  /*17a30*/  PRMT R225, R2, 0x5410, R10 ;  /* 0x0000541002e17816 */ /* 0x000fe2000000000a */
[----:B------:R-:W-:Y:S01]  /*17a40*/  FFMA.FTZ R2, R33, UR4, -R8 ;  /* 0x0000000421027c23 */ /* 0x000fe20008010808 */
[----:B---3--:R-:W-:Y:S01]  /*17a50*/  FADD.FTZ R5, -R0, R105 ;  /* 0x0000006900057221 */ /* 0x008fe20000010100 */
[--C-:B------:R-:W-:Y:S01]  /*17a60*/  FFMA.FTZ R0, R55, UR4, -R182.reuse ;  /* 0x0000000437007c23 */ /* 0x100fe200080108b6 */
[----:B------:R-:W-:Y:S01]  /*17a70*/  MOV R25, R247 ;  /* 0x000000f700197202 */ /* 0x000fe20000000f00 */
[----:B------:R1:W3:Y:S01]  /*17a80*/  MUFU.EX2 R11, R2 ;  /* 0x00000002000b7308 */ /* 0x0002e20000000800 */
[----:B------:R-:W-:Y:S01]  /*17a90*/  FFMA.FTZ R247, R47, UR4, -R7 ;  /* 0x000000042ff77c23 */ /* 0x000fe20008010807 */
[----:B------:R-:W-:Y:S01]  /*17aa0*/  FFMA.FTZ R7, R65, UR4, -R182 ;  /* 0x0000000441077c23 */ /* 0x000fe200080108b6 */
[----:B--2---:R-:W-:Y:S01]  /*17ab0*/  FMNMX.FTZ R102, R102, R13, !PT ;  /* 0x0000000d66667209 */ /* 0x004fe20007810000 */
[----:B------:R-:W-:Y:S01]  /*17ac0*/  IMAD.MOV.U32 R49, RZ, RZ, R25 ;  /* 0x000000ffff317224 */ /* 0x000fe200078e0019 */
[--C-:B------:R-:W-:Y:S01]  /*17ad0*/  HSET2.LE.AND R176, R176, R181.reuse, PT ;  /* 0x000000b5b0b07233 */ /* 0x100fe20003803000 */
[----:B------:R-:W-:Y:S01]  /*17ae0*/  IMAD.MOV.U32 R25, RZ, RZ, R252 ;  /* 0x000000ffff197224 */ /* 0x000fe200078e00fc */
[C---:B------:R-:W-:Y:S03]  /*17af0*/  FSETP.NEU.FTZ.AND P0, PT, R102.reuse, -INF , PT ;  /* 0xff8000006600780b */ /* 0x040fe60003f1d000 */
[----:B------:R2:W4:Y:S01]  /*17b00*/  MUFU.EX2 R18, R0 ;  /* 0x0000000000127308 */ /* 0x0005220000000800 */
[----:B------:R-:W-:Y:S01]  /*17b10*/  FMUL.FTZ R183, R102, UR4 ;  /* 0x0000000466b77c20 */ /* 0x000fe20008410000 */
[----:B------:R-:W-:Y:S01]  /*17b20*/  F2FP.F16.F32.PACK_AB R3, R216, R188 ;  /* 0x000000bcd803723e */ /* 0x000fe200000000ff */
[----:B------:R-:W-:Y:S01]  /*17b30*/  IMAD.MOV.U32 R33, RZ, RZ, R35 ;  /* 0x000000ffff217224 */ /* 0x000fe200078e0023 */
[----:B------:R-:W-:Y:S01]  /*17b40*/  MOV R52, R251 ;  /* 0x000000fb00347202 */ /* 0x000fe20000000f00 */
[----:B------:R-:W-:Y:S01]  /*17b50*/  IMAD.MOV.U32 R35, RZ, RZ, R23 ;  /* 0x000000ffff237224 */ /* 0x000fe200078e0017 */
[----:B------:R-:W-:Y:S01]  /*17b60*/  FSEL R183, R183, RZ, P0 ;  /* 0x000000ffb7b77208 */ /* 0x000fe20000000000 */
[----:B------:R-:W-:Y:S03]  /*17b70*/  IMAD.MOV.U32 R23, RZ, RZ, R174 ;  /* 0x000000ffff177224 */ /* 0x000fe600078e00ae */
[----:B------:R4:W-:Y:S01]  /*17b80*/  MUFU.EX2 R252, R7 ;  /* 0x0000000700fc7308 */ /* 0x0009e20000000800 */
[----:B-1----:R-:W-:Y:S01]  /*17b90*/  FSEL R2, R104, RZ, P1 ;  /* 0x000000ff68027208 */ /* 0x002fe20000800000 */
[----:B---3--:R-:W-:Y:S01]  /*17ba0*/  IMAD.MOV.U32 R36, RZ, RZ, R11 ;  /* 0x000000ffff247224 */ /* 0x008fe200078e000b */
[----:B------:R-:W-:Y:S01]  /*17bb0*/  LOP3.LUT R176, R3, R176, RZ, 0xc0, !PT ;  /* 0x000000b003b07212 */ /* 0x000fe200078ec0ff */
[--C-:B------:R-:W-:Y:S01]  /*17bc0*/  FFMA.FTZ R3, R172, UR4, -R183.reuse ;  /* 0x00000004ac037c23 */ /* 0x100fe200080108b7 */
[--C-:B------:R-:W-:Y:S01]  /*17bd0*/  HSET2.LE.AND R174, R20, R181.reuse, PT ;  /* 0x000000b514ae7233 */ /* 0x100fe20003803000 */
[----:B------:R-:W-:Y:S01]  /*17be0*/  FADD.FTZ R6, -R2, R100 ;  /* 0x0000006402067221 */ /* 0x000fe20000010100 */
[----:B------:R-:W-:Y:S03]  /*17bf0*/  FFMA.FTZ R2, R42, UR4, -R182 ;  /* 0x000000042a027c23 */ /* 0x000fe600080108b6 */
[----:B------:R1:W-:Y:S01]  /*17c00*/  MUFU.EX2 R251, R3 ;  /* 0x0000000300fb7308 */ /* 0x0003e20000000800 */
[----:B--2---:R-:W-:Y:S01]  /*17c10*/  FFMA.FTZ R0, R61, UR4, -R183 ;  /* 0x000000043d007c23 */ /* 0x004fe200080108b7 */
[----:B----4-:R-:W-:Y:S01]  /*17c20*/  IMAD.MOV.U32 R61, RZ, RZ, R18 ;  /* 0x000000ffff3d7224 */ /* 0x010fe200078e0012 */
[----:B------:R-:W-:Y:S01]  /*17c30*/  PRMT R231, R29, 0x5410, R30 ;  /* 0x000054101de77816 */ /* 0x000fe2000000001e */
[----:B------:R-:W-:Y:S01]  /*17c40*/  IMAD.MOV.U32 R11, RZ, RZ, R237 ;  /* 0x000000ffff0b7224 */ /* 0x000fe200078e00ed */
[--C-:B------:R-:W-:Y:S01]  /*17c50*/  HSET2.LE.AND R178, R21, R181.reuse, PT ;  /* 0x000000b515b27233 */ /* 0x100fe20003803000 */
[----:B------:R-:W-:Y:S01]  /*17c60*/  IMAD.MOV.U32 R18, RZ, RZ, R201 ;  /* 0x000000ffff127224 */ /* 0x000fe200078e00c9 */
[--C-:B------:R-:W-:Y:S03]  /*17c70*/  HSET2.LE.AND R172, R14, R181.reuse, PT ;  /* 0x000000b50eac7233 */ /* 0x100fe60003803000 */
[----:B------:R-:W-:Y:S01]  /*17c80*/  MUFU.EX2 R209, R2 ;  /* 0x0000000200d17308 */ /* 0x000fe20000000800 */
[----:B------:R-:W-:Y:S01]  /*17c90*/  FFMA.FTZ R7, R67, UR4, -R183 ;  /* 0x0000000443077c23 */ /* 0x000fe200080108b7 */
[----:B------:R-:W-:Y:S01]  /*17ca0*/  LOP3.LUT R175, R175, 0xff00ff, RZ, 0xc0, !PT ;  /* 0x00ff00ffafaf7812 */ /* 0x000fe200078ec0ff */
[----:B------:R-:W-:Y:S01]  /*17cb0*/  IMAD.MOV.U32 R10, RZ, RZ, R236 ;  /* 0x000000ffff0a7224 */ /* 0x000fe200078e00ec */
[----:B------:R-:W-:Y:S01]  /*17cc0*/  MOV R29, R15 ;  /* 0x0000000f001d7202 */ /* 0x000fe20000000f00 */
[----:B------:R-:W-:Y:S01]  /*17cd0*/  IMAD.MOV.U32 R30, RZ, RZ, R242 ;  /* 0x000000ffff1e7224 */ /* 0x000fe200078e00f2 */
[----:B------:R-:W-:Y:S01]  /*17ce0*/  MOV R32, R34 ;  /* 0x0000002200207202 */ /* 0x000fe20000000f00 */
[----:B------:R-:W-:Y:S03]  /*17cf0*/  IMAD.MOV.U32 R34, RZ, RZ, R22 ;  /* 0x000000ffff227224 */ /* 0x000fe600078e0016 */
[----:B------:R2:W3:Y:S01]  /*17d00*/  MUFU.EX2 R2, R0 ;  /* 0x0000000000027308 */ /* 0x0004e20000000800 */
[----:B-1----:R-:W-:Y:S01]  /*17d10*/  F2FP.F16.F32.PACK_AB R3, R57, R246 ;  /* 0x000000f63903723e */ /* 0x002fe200000000ff */
[----:B------:R-:W-:Y:S01]  /*17d20*/  IMAD.MOV.U32 R22, RZ, RZ, R213 ;  /* 0x000000ffff167224 */ /* 0x000fe200078e00d5 */
[----:B------:R-:W-:Y:S01]  /*17d30*/  MOV R24, R240 ;  /* 0x000000f000187202 */ /* 0x000fe20000000f00 */
[--C-:B------:R-:W-:Y:S01]  /*17d40*/  FFMA.FTZ R236, R46, UR4, -R8.reuse ;  /* 0x000000042eec7c23 */ /* 0x100fe20008010808 */
[--C-:B------:R-:W-:Y:S01]  /*17d50*/  HSET2.LE.AND R175, R175, R181.reuse, PT ;  /* 0x000000b5afaf7233 */ /* 0x100fe20003803000 */
[--C-:B------:R-:W-:Y:S01]  /*17d60*/  FFMA.FTZ R213, R4, UR4, -R8.reuse ;  /* 0x0000000404d57c23 */ /* 0x100fe20008010808 */
[----:B------:R-:W-:Y:S03]  /*17d70*/  LOP3.LUT R178, R3, R178, RZ, 0xc0, !PT ;  /* 0x000000b203b27212 */ /* 0x000fe600078ec0ff */
[----:B------:R1:W-:Y:S01]  /*17d80*/  MUFU.EX2 R189, R7 ;  /* 0x0000000700bd7308 */ /* 0x0003e20000000800 */
[--C-:B------:R-:W-:Y:S01]  /*17d90*/  FFMA.FTZ R201, R64, UR4, -R8.reuse ;  /* 0x0000000440c97c23 */ /* 0x100fe20008010808 */
[--C-:B------:R-:W-:Y:S01]  /*17da0*/  FFMA.FTZ R242, R63, UR4, -R8.reuse ;  /* 0x000000043ff27c23 */ /* 0x100fe20008010808 */
[--C-:B------:R-:W-:Y:S01]  /*17db0*/  FFMA.FTZ R237, R43, UR4, -R8.reuse ;  /* 0x000000042bed7c23 */ /* 0x100fe20008010808 */
[----:B------:R-:W-:Y:S01]  /*17dc0*/  FFMA.FTZ R240, R41, UR4, -R8 ;  /* 0x0000000429f07c23 */ /* 0x000fe20008010808 */
[--C-:B------:R-:W-:Y:S01]  /*17dd0*/  HSET2.LE.AND R173, R173, R181.reuse, PT ;  /* 0x000000b5adad7233 */ /* 0x100fe20003803000 */
[----:B------:R-:W-:Y:S01]  /*17de0*/  IMAD.MOV.U32 R33, RZ, RZ, R192 ;  /* 0x000000ffff217224 */ /* 0x000fe200078e00c0 */
[--C-:B------:R-:W-:Y:S01]  /*17df0*/  HSET2.LE.AND R177, R177, R181.reuse, PT ;  /* 0x000000b5b1b17233 */ /* 0x100fe20003803000 */
[----:B------:R-:W-:Y:S02]  /*17e00*/  IMAD.MOV.U32 R64, RZ, RZ, R28 ;  /* 0x000000ffff407224 */ /* 0x000fe400078e001c */
[----:B--2---:R-:W-:Y:S01]  /*17e10*/  FFMA.FTZ R0, R66, UR4, -R183 ;  /* 0x0000000442007c23 */ /* 0x004fe200080108b7 */
[----:B---3--:R-:W-:Y:S01]  /*17e20*/  IMAD.MOV.U32 R51, RZ, RZ, R2 ;  /* 0x000000ffff337224 */ /* 0x008fe200078e0002 */
[----:B------:R-:W-:Y:S01]  /*17e30*/  LOP3.LUT R179, R179, 0xff00ff, RZ, 0xc0, !PT ;  /* 0x00ff00ffb3b37812 */ /* 0x000fe200078ec0ff */
[----:B------:R-:W-:Y:S01]  /*17e40*/  IMAD.MOV.U32 R63, RZ, RZ, R31 ;  /* 0x000000ffff3f7224 */ /* 0x000fe200078e001f */
[----:B------:R-:W2:Y:S01]  /*17e50*/  MUFU.EX2 R66, R0 ;  /* 0x0000000000427308 */ /* 0x000ea20000000800 */
[----:B------:R-:W-:Y:S01]  /*17e60*/  F2FP.F16.F32.PACK_AB R4, R221, R191 ;  /* 0x000000bfdd04723e */ /* 0x000fe200000000ff */
[----:B------:R-:W-:Y:S01]  /*17e70*/  IMAD.MOV.U32 R56, RZ, RZ, R30 ;  /* 0x000000ffff387224 */ /* 0x000fe200078e001e */
[--C-:B------:R-:W-:Y:S02]  /*17e80*/  HSET2.LE.AND R179, R179, R181.reuse, PT ;  /* 0x000000b5b3b37233 */ /* 0x100fe40003803000 */
[----:B-1----:R-:W-:Y:S02]  /*17e90*/  F2FP.F16.F32.PACK_AB R7, R61, R209 ;  /* 0x000000d13d07723e */ /* 0x002fe400000000ff */
[----:B------:R-:W-:Y:S03]  /*17ea0*/  LOP3.LUT R177, R4, R177, RZ, 0xc0, !PT ;  /* 0x000000b104b17212 */ /* 0x000fe600078ec0ff */
[----:B------:R-:W-:Y:S01]  /*17eb0*/  MUFU.EX2 R247, R247 ;  /* 0x000000f700f77308 */ /* 0x000fe20000000800 */
[----:B------:R-:W-:Y:S02]  /*17ec0*/  LOP3.LUT R174, R7, R174, RZ, 0xc0, !PT ;  /* 0x000000ae07ae7212 */ /* 0x000fe400078ec0ff */
[----:B------:R-:W-:Y:S02]  /*17ed0*/  LOP3.LUT R7, R11, UR7, R227, 0x96, !PT ;  /* 0x000000070b077c12 */ /* 0x000fe4000f8e96e3 */
[----:B------:R-:W-:Y:S02]  /*17ee0*/  F2FP.F16.F32.PACK_AB R4, R215, R36 ;  /* 0x00000024d704723e */ /* 0x000fe400000000ff */
[----:B------:R-:W-:Y:S01]  /*17ef0*/  FSEL R2, R103, RZ, P2 ;  /* 0x000000ff67027208 */ /* 0x000fe20001000000 */
[----:B------:R-:W-:Y:S01]  /*17f00*/  IMAD.WIDE.U32 R14, R7, -0x326172a9, RZ ;  /* 0xcd9e8d57070e7825 */ /* 0x000fe200078e00ff */
[----:B--2---:R-:W-:Y:S01]  /*17f10*/  F2FP.F16.F32.PACK_AB R3, R66, R51 ;  /* 0x000000334203723e */ /* 0x004fe200000000ff */
[----:B------:R-:W-:Y:S02]  /*17f20*/  MUFU.EX2 R201, R201 ;  /* 0x000000c900c97308 */ /* 0x000fe40000000800 */
[----:B------:R-:W-:Y:S01]  /*17f30*/  FFMA.FTZ R0, R50, UR4, -R182 ;  /* 0x0000000432007c23 */ /* 0x000fe200080108b6 */
[----:B------:R-:W-:Y:S01]  /*17f40*/  LOP3.LUT R179, R4, R179, RZ, 0xc0, !PT ;  /* 0x000000b304b37212 */ /* 0x000fe200078ec0ff */
[----:B------:R-:W-:Y:S01]  /*17f50*/  FADD.FTZ R2, -R2, R106 ;  /* 0x0000006a02027221 */ /* 0x000fe20000010100 */
[----:B------:R-:W-:Y:S02]  /*17f60*/  LOP3.LUT R8, R15, R52, RZ, 0x3c, !PT ;  /* 0x000000340f087212 */ /* 0x000fe400078e3cff */
[----:B------:R-:W-:Y:S01]  /*17f70*/  LOP3.LUT R10, R14, R25, RZ, 0x3c, !PT ;  /* 0x000000190e0a7212 */ /* 0x000fe200078e3cff */
[----:B------:R-:W-:Y:S01]  /*17f80*/  IMAD.MOV.U32 R25, RZ, RZ, R19 ;  /* 0x000000ffff197224 */ /* 0x000fe200078e0013 */
[----:B------:R-:W-:Y:S01]  /*17f90*/  LOP3.LUT R175, R3, R175, RZ, 0xc0, !PT ;  /* 0x000000af03af7212 */ /* 0x000fe200078ec0ff */
[----:B------:R-:W-:Y:S01]  /*17fa0*/  IMAD.WIDE.U32 R8, R8, -0x2daee0ad, RZ ;  /* 0xd2511f5308087825 */ /* 0x000fe200078e00ff */
[----:B------:R-:W-:Y:S01]  /*17fb0*/  F2FP.F16.F32.PACK_AB R3, R251, R189 ;  /* 0x000000bdfb03723e */ /* 0x000fe200000000ff */
[----:B------:R-:W1:Y:S02]  /*17fc0*/  MUFU.EX2 R190, R0 ;  /* 0x0000000000be7308 */ /* 0x000e640000000800 */
[----:B------:R-:W-:Y:S01]  /*17fd0*/  IMAD.WIDE.U32 R10, R10, -0x2daee0ad, RZ ;  /* 0xd2511f530a0a7825 */ /* 0x000fe200078e00ff */
[----:B------:R-:W-:Y:S02]  /*17fe0*/  LOP3.LUT R173, R3, R173, RZ, 0xc0, !PT ;  /* 0x000000ad03ad7212 */ /* 0x000fe400078ec0ff */
[----:B------:R-:W-:Y:S01]  /*17ff0*/  LOP3.LUT R3, R16, R186, R9, 0x96, !PT ;  /* 0x000000ba10037212 */ /* 0x000fe200078e9609 */
[----:B------:R-:W-:Y:S01]  /*18000*/  VIADD R19, R226, 0x1715609d ;  /* 0x1715609de2137836 */ /* 0x000fe20000000000 */
[----:B------:R-:W-:Y:S03]  /*18010*/  LOP3.LUT R12, R187, R8, R11, 0x96, !PT ;  /* 0x00000008bb0c7212 */ /* 0x000fe600078e960b */
[----:B------:R-:W-:Y:S01]  /*18020*/  MUFU.EX2 R242, R242 ;  /* 0x000000f200f27308 */ /* 0x000fe20000000800 */
[----:B------:R-:W-:Y:S04]  /*18030*/  IMAD.WIDE.U32 R16, R3, -0x326172a9, RZ ;  /* 0xcd9e8d5703107825 */ /* 0x000fe800078e00ff */
[----:B------:R-:W-:Y:S01]  /*18040*/  IMAD.WIDE.U32 R12, R12, -0x326172a9, RZ ;  /* 0xcd9e8d570c0c7825 */ /* 0x000fe200078e00ff */
[----:B------:R-:W-:Y:S02]  /*18050*/  LOP3.LUT R8, R48, R180, R17, 0x96, !PT ;  /* 0x000000b430087212 */ /* 0x000fe400078e9611 */
[----:B-1----:R-:W-:Y:S02]  /*18060*/  F2FP.F16.F32.PACK_AB R4, R252, R190 ;  /* 0x000000befc04723e */ /* 0x002fe400000000ff */
[----:B------:R-:W-:Y:S01]  /*18070*/  LOP3.LUT R3, R185, R16, R13, 0x96, !PT ;  /* 0x00000010b9037212 */ /* 0x000fe200078e960d */
[----:B------:R-:W-:Y:S01]  /*18080*/  IMAD.WIDE.U32 R8, R8, -0x2daee0ad, RZ ;  /* 0xd2511f5308087825 */ /* 0x000fe200078e00ff */
[----:B------:R-:W-:Y:S02]  /*18090*/  LOP3.LUT R172, R4, R172, RZ, 0xc0, !PT ;  /* 0x000000ac04ac7212 */ /* 0x000fe400078ec0ff */
[----:B------:R-:W-:Y:S01]  /*180a0*/  FSEL R0, R102, RZ, P0 ;  /* 0x000000ff66007208 */ /* 0x000fe20000000000 */
[----:B------:R-:W-:Y:S01]  /*180b0*/  IMAD.WIDE.U32 R58, R3, -0x2daee0ad, RZ ;  /* 0xd2511f53033a7825 */ /* 0x000fe200078e00ff */
[----:B------:R-:W-:Y:S03]  /*180c0*/  LOP3.LUT R10, R184, R10, R9, 0x96, !PT ;  /* 0x0000000ab80a7212 */ /* 0x000fe600078e9609 */
[----:B------:R-:W-:Y:S01]  /*180d0*/  FADD.FTZ R0, -R0, R107 ;  /* 0x0000006b00007221 */ /* 0x000fe20000010100 */
[----:B------:R-:W-:Y:S01]  /*180e0*/  LOP3.LUT R8, R54, R8, R59, 0x96, !PT ;  /* 0x0000000836087212 */ /* 0x000fe200078e963b */
[----:B------:R-:W-:Y:S04]  /*180f0*/  IMAD.WIDE.U32 R10, R10, -0x326172a9, RZ ;  /* 0xcd9e8d570a0a7825 */ /* 0x000fe800078e00ff */
[----:B------:R-:W-:Y:S01]  /*18100*/  FFMA.FTZ R107, R198, UR4, -R182 ;  /* 0x00000004c66b7c23 */ /* 0x000fe200080108b6 */
[----:B------:R-:W-:Y:S01]  /*18110*/  IMAD.WIDE.U32 R8, R8, -0x326172a9, RZ ;  /* 0xcd9e8d5708087825 */ /* 0x000fe200078e00ff */
[----:B------:R-:W-:Y:S03]  /*18120*/  LOP3.LUT R49, R19, R12, R11, 0x96, !PT ;  /* 0x0000000c13317212 */ /* 0x000fe600078e960b */
[----:B------:R-:W-:Y:S01]  /*18130*/  IMAD.MOV.U32 R4, RZ, RZ, R8 ;  /* 0x000000ffff047224 */ /* 0x000fe200078e0008 */
[----:B------:R-:W-:Y:S01]  /*18140*/  LOP3.LUT R3, R53, R10, R9, 0x96, !PT ;  /* 0x0000000a35037212 */ /* 0x000fe200078e9609 */
[----:B------:R-:W-:Y:S02]  /*18150*/  IMAD.MOV.U32 R19, RZ, RZ, R29 ;  /* 0x000000ffff137224 */ /* 0x000fe400078e001d */
[----:B------:R-:W-:Y:S01]  /*18160*/  IMAD.MOV.U32 R29, RZ, RZ, R24 ;  /* 0x000000ffff1d7224 */ /* 0x000fe200078e0018 */
[----:B------:R-:W-:Y:S01]  /*18170*/  LOP3.LUT R7, R4, 0xff, RZ, 0xc0, !PT ;  /* 0x000000ff04077812 */ /* 0x000fe200078ec0ff */
[----:B------:R-:W-:Y:S01]  /*18180*/  IMAD.MOV.U32 R35, RZ, RZ, R19 ;  /* 0x000000ffff237224 */ /* 0x000fe200078e0013 */
[C---:B------:R-:W-:Y:S01]  /*18190*/  PRMT R4, R8.reuse, 0x7771, RZ ;  /* 0x0000777108047816 */ /* 0x040fe200000000ff */
[----:B------:R-:W-:Y:S01]  /*181a0*/  IMAD.MOV.U32 R55, RZ, RZ, R29 ;  /* 0x000000ffff377224 */ /* 0x000fe200078e001d */
[----:B------:R-:W-:Y:S01]  /*181b0*/  MOV R24, R23 ;  /* 0x0000001700187202 */ /* 0x000fe20000000f00 */
[----:B------:R-:W-:Y:S01]  /*181c0*/  IMAD.MOV.U32 R23, RZ, RZ, R22 ;  /* 0x000000ffff177224 */ /* 0x000fe200078e0016 */
[----:B------:R-:W-:Y:S01]  /*181d0*/  PRMT R45, R7, 0x5410, R4 ;  /* 0x00005410072d7816 */ /* 0x000fe20000000004 */
[----:B------:R-:W-:Y:S01]  /*181e0*/  IMAD.MOV.U32 R22, RZ, RZ, R223 ;  /* 0x000000ffff167224 */ /* 0x000fe200078e00df */
[C---:B------:R-:W-:Y:S02]  /*181f0*/  PRMT R4, R8.reuse, 0x7773, RZ ;  /* 0x0000777308047816 */ /* 0x040fe400000000ff */
[----:B------:R-:W-:Y:S01]  /*18200*/  PRMT R8, R8, 0x7772, RZ ;  /* 0x0000777208087816 */ /* 0x000fe200000000ff */
[----:B------:R-:W-:Y:S01]  /*18210*/  IMAD.MOV.U32 R52, RZ, RZ, R22 ;  /* 0x000000ffff347224 */ /* 0x000fe200078e0016 */
[C---:B------:R-:W-:Y:S02]  /*18220*/  LOP3.LUT R7, R3.reuse, 0xff, RZ, 0xc0, !PT ;  /* 0x000000ff03077812 */ /* 0x040fe400078ec0ff */
[----:B------:R-:W-:Y:S02]  /*18230*/  PRMT R223, R8, 0x5410, R4 ;  /* 0x0000541008df7816 */ /* 0x000fe40000000004 */
[----:B------:R-:W-:Y:S04]  /*18240*/  LOP3.LUT R4, R3, 0xffff, RZ, 0xc0, !PT ;  /* 0x0000ffff03047812 */ /* 0x000fe800078ec0ff */
[----:B------:R-:W-:Y:S04]  /*18250*/  SHF.R.U32.HI R4, RZ, 0x8, R4 ;  /* 0x00000008ff047819 */ /* 0x000fe80000011604 */
[--C-:B------:R-:W-:Y:S02]  /*18260*/  PRMT R46, R7, 0x5410, R4.reuse ;  /* 0x00005410072e7816 */ /* 0x100fe40000000004 */
[----:B------:R-:W-:Y:S02]  /*18270*/  PRMT R4, R3, 0x7632, R4 ;  /* 0x0000763203047816 */ /* 0x000fe40000000004 */
[----:B------:R-:W-:Y:S02]  /*18280*/  SHF.R.U32.HI R3, RZ, 0x18, R3 ;  /* 0x00000018ff037819 */ /* 0x000fe40000011603 */
[----:B------:R-:W-:Y:S04]  /*18290*/  LOP3.LUT R4, R4, 0xff, RZ, 0xc0, !PT ;  /* 0x000000ff04047812 */ /* 0x000fe800078ec0ff */
[----:B------:R-:W-:Y:S02]  /*182a0*/  PRMT R47, R4, 0x5410, R3 ;  /* 0x00005410042f7816 */ /* 0x000fe40000000003 */
[----:B------:R-:W-:Y:S02]  /*182b0*/  LOP3.LUT R3, R15, R25, RZ, 0x3c, !PT ;  /* 0x000000190f037212 */ /* 0x000fe400078e3cff */
[----:B------:R-:W-:Y:S03]  /*182c0*/  LOP3.LUT R4, R14, R18, RZ, 0x3c, !PT ;  /* 0x000000120e047212 */ /* 0x000fe600078e3cff */
[----:B------:R-:W-:Y:S04]  /*182d0*/  IMAD.WIDE.U32 R8, R3, -0x2daee0ad, RZ ;  /* 0xd2511f5303087825 */ /* 0x000fe800078e00ff */
[----:B------:R-:W-:Y:S01]  /*182e0*/  IMAD.WIDE.U32 R10, R4, -0x2daee0ad, RZ ;  /* 0xd2511f53040a7825 */ /* 0x000fe200078e00ff */
[----:B------:R-:W-:Y:S03]  /*182f0*/  LOP3.LUT R3, R32, R186, R9, 0x96, !PT ;  /* 0x000000ba20037212 */ /* 0x000fe600078e9609 */
[----:B------:R-:W-:Y:S01]  /*18300*/  IMAD.MOV.U32 R32, RZ, RZ, R23 ;  /* 0x000000ffff207224 */ /* 0x000fe200078e0017 */
[----:B------:R-:W-:Y:S01]  /*18310*/  LOP3.LUT R4, R187, R8, R11, 0x96, !PT ;  /* 0x00000008bb047212 */ /* 0x000fe200078e960b */
[----:B------:R-:W-:Y:S03]  /*18320*/  IMAD.WIDE.U32 R12, R3, -0x326172a9, RZ ;  /* 0xcd9e8d57030c7825 */ /* 0x000fe600078e00ff */
[----:B------:R-:W-:Y:S01]  /*18330*/  MOV R60, R32 ;  /* 0x00000020003c7202 */ /* 0x000fe20000000f00 */
[----:B------:R-:W-:Y:S01]  /*18340*/  IMAD.WIDE.U32 R186, R4, -0x326172a9, RZ ;  /* 0xcd9e8d5704ba7825 */ /* 0x000fe200078e00ff */
[----:B------:R-:W-:Y:S02]  /*18350*/  LOP3.LUT R3, R34, R180, R13, 0x96, !PT ;  /* 0x000000b422037212 */ /* 0x000fe400078e960d */
[----:B------:R-:W-:Y:S03]  /*18360*/  MOV R34, R24 ;  /* 0x0000001800227202 */ /* 0x000fe60000000f00 */
[----:B------:R-:W-:Y:S01]  /*18370*/  IMAD.WIDE.U32 R8, R3, -0x2daee0ad, RZ ;  /* 0xd2511f5303087825 */ /* 0x000fe200078e00ff */
[----:B------:R-:W-:Y:S03]  /*18380*/  LOP3.LUT R3, R185, R12, R187, 0x96, !PT ;  /* 0x0000000cb9037212 */ /* 0x000fe600078e96bb */
[----:B------:R-:W-:Y:S01]  /*18390*/  IMAD.MOV.U32 R105, RZ, RZ, R34 ;  /* 0x000000ffff697224 */ /* 0x000fe200078e0022 */
[----:B------:R-:W-:Y:S01]  /*183a0*/  LOP3.LUT R7, R184, R10, R9, 0x96, !PT ;  /* 0x0000000ab8077212 */ /* 0x000fe200078e9609 */
[----:B------:R-:W-:Y:S04]  /*183b0*/  IMAD.WIDE.U32 R184, R3, -0x2daee0ad, RZ ;  /* 0xd2511f5303b87825 */ /* 0x000fe800078e00ff */
[----:B------:R-:W-:Y:S01]  /*183c0*/  IMAD.WIDE.U32 R192, R7, -0x326172a9, RZ ;  /* 0xcd9e8d5707c07825 */ /* 0x000fe200078e00ff */
[----:B------:R-:W-:Y:S05]  /*183d0*/  LOP3.LUT R8, R54, R8, R185, 0x96, !PT ;  /* 0x0000000836087212 */ /* 0x000fea00078e96b9 */
[----:B------:R-:W-:Y:S05]  /*183e0*/  IMAD.WIDE.U32 R8, R8, -0x326172a9, RZ ;  /* 0xcd9e8d5708087825 */ /* 0x000fea00078e00ff */
[----:B------:R-:W-:Y:S02]  /*183f0*/  LOP3.LUT R3, R53, R192, R9, 0x96, !PT ;  /* 0x000000c035037212 */ /* 0x000fe400078e9609 */
[----:B------:R-:W-:Y:S02]  /*18400*/  MOV R9, R8 ;  /* 0x0000000800097202 */ /* 0x000fe40000000f00 */
[C---:B------:R-:W-:Y:S02]  /*18410*/  LOP3.LUT R4, R3.reuse, 0xffff, RZ, 0xc0, !PT ;  /* 0x0000ffff03047812 */ /* 0x040fe400078ec0ff */
[----:B------:R-:W-:Y:S02]  /*18420*/  LOP3.LUT R7, R3, 0xff, RZ, 0xc0, !PT ;  /* 0x000000ff03077812 */ /* 0x000fe400078ec0ff */
[----:B------:R-:W-:Y:S02]  /*18430*/  SHF.R.U32.HI R4, RZ, 0x8, R4 ;  /* 0x00000008ff047819 */ /* 0x000fe40000011604 */
[C---:B------:R-:W-:Y:S02]  /*18440*/  PRMT R10, R8.reuse, 0x7771, RZ ;  /* 0x00007771080a7816 */ /* 0x040fe400000000ff */
[----:B------:R-:W-:Y:S02]  /*18450*/  PRMT R185, R7, 0x5410, R4 ;  /* 0x0000541007b97816 */ /* 0x000fe40000000004 */
[C---:B------:R-:W-:Y:S02]  /*18460*/  PRMT R7, R8.reuse, 0x7773, RZ ;  /* 0x0000777308077816 */ /* 0x040fe400000000ff */
[----:B------:R-:W-:Y:S02]  /*18470*/  PRMT R4, R8, 0x7772, RZ ;  /* 0x0000777208047816 */ /* 0x000fe400000000ff */
[----:B------:R-:W-:Y:S02]  /*18480*/  MOV R192, R57 ;  /* 0x0000003900c07202 */ /* 0x000fe40000000f00 */
[----:B------:R-:W-:Y:S02]  /*18490*/  PRMT R48, R4, 0x5410, R7 ;  /* 0x0000541004307816 */ /* 0x000fe40000000007 */
[----:B------:R-:W-:Y:S02]  /*184a0*/  PRMT R4, R3, 0x7632, R4 ;  /* 0x0000763203047816 */ /* 0x000fe40000000004 */
[----:B------:R-:W-:Y:S02]  /*184b0*/  SHF.R.U32.HI R3, RZ, 0x18, R3 ;  /* 0x00000018ff037819 */ /* 0x000fe40000011603 */
[----:B------:R-:W-:Y:S04]  /*184c0*/  LOP3.LUT R4, R4, 0xff, RZ, 0xc0, !PT ;  /* 0x000000ff04047812 */ /* 0x000fe800078ec0ff */
[----:B------:R-:W-:Y:S01]  /*184d0*/  PRMT R187, R4, 0x5410, R3 ;  /* 0x0000541004bb7816 */ /* 0x000fe20000000003 */
[----:B------:R-:W-:Y:S01]  /*184e0*/  FMUL.FTZ R4, R2, UR4 ;  /* 0x0000000402047c20 */ /* 0x000fe20008410000 */
[----:B------:R-:W-:Y:S01]  /*184f0*/  LOP3.LUT R3, R9, 0xff, RZ, 0xc0, !PT ;  /* 0x000000ff09037812 */ /* 0x000fe200078ec0ff */
[----:B------:R-:W-:Y:S02]  /*18500*/  FMUL.FTZ R2, R6, UR4 ;  /* 0x0000000406027c20 */ /* 0x000fe40008410000 */
[----:B------:R-:W1:Y:S01]  /*18510*/  MUFU.EX2 R100, R4 ;  /* 0x0000000400647308 */ /* 0x000e620000000800 */
[----:B------:R-:W-:Y:S01]  /*18520*/  PRMT R44, R3, 0x5410, R10 ;  /* 0x00005410032c7816 */ /* 0x000fe2000000000a */
[----:B------:R-:W-:Y:S01]  /*18530*/  FMUL.FTZ R3, R0, UR4 ;  /* 0x0000000400037c20 */ /* 0x000fe20008410000 */
[----:B------:R-:W-:Y:S01]  /*18540*/  FMUL.FTZ R0, R5, UR4 ;  /* 0x0000000405007c20 */ /* 0x000fe20008410000 */
[----:B------:R-:W-:Y:S02]  /*18550*/  LOP3.LUT R5, R208, 0x120, R214, 0xf8, !PT ;  /* 0x00000120d0057812 */ /* 0x000fe400078ef8d6 */
[----:B------:R-:W-:Y:S01]  /*18560*/  MOV R208, R105 ;  /* 0x0000006900d07202 */ /* 0x000fe20000000f00 */
[----:B------:R-:W-:Y:S01]  /*18570*/  FFMA.FTZ R105, R194, UR4, -R182 ;  /* 0x00000004c2697c23 */ /* 0x000fe200080108b6 */
[----:B------:R-:W-:Y:S02]  /*18580*/  LEA R180, R5, UR5, 0x1 ;  /* 0x0000000505b47c11 */ /* 0x000fe4000f8e08ff */
[----:B------:R-:W2:Y:S03]  /*18590*/  MUFU.EX2 R3, R3 ;  /* 0x0000000300037308 */ /* 0x000ea60000000800 */
[----:B------:R-:W3:Y:S01]  /*185a0*/  LDSM.16.MT88.4 R20, [R180+0x9000] ;  /* 0x00900000b414783b */ /* 0x000ee20000004200 */
[----:B------:R-:W-:Y:S06]  /*185b0*/  VIADD R106, R180, 0x9020 ;  /* 0x00009020b46a7836 */ /* 0x000fec0000000000 */
[----:B------:R-:W4:Y:S01]  /*185c0*/  MUFU.EX2 R2, R2 ;  /* 0x0000000200027308 */ /* 0x000f220000000800 */
[C---:B-1----:R-:W-:Y:S01]  /*185d0*/  FMUL.FTZ R4, R100.reuse, R112 ;  /* 0x0000007064047220 */ /* 0x042fe20000410000 */
[C---:B------:R-:W-:Y:S01]  /*185e0*/  FMUL.FTZ R5, R100.reuse, R113 ;  /* 0x0000007164057220 */ /* 0x040fe20000410000 */
[C---:B------:R-:W-:Y:S01]  /*185f0*/  FMUL.FTZ R16, R100.reuse, R116 ;  /* 0x0000007464107220 */ /* 0x040fe20000410000 */
[C---:B------:R-:W-:Y:S01]  /*18600*/  FMUL.FTZ R17, R100.reuse, R117 ;  /* 0x0000007564117220 */ /* 0x040fe20000410000 */
[C---:B------:R-:W-:Y:S01]  /*18610*/  FMUL.FTZ R32, R100.reuse, R132 ;  /* 0x0000008464207220 */ /* 0x040fe20000410000 */
[----:B------:R-:W-:Y:S02]  /*18620*/  IMAD.MOV.U32 R132, RZ, RZ, R45 ;  /* 0x000000ffff847224 */ /* 0x000fe400078e002d */
[C---:B------:R-:W-:Y:S02]  /*18630*/  FMUL.FTZ R65, R100.reuse, R165 ;  /* 0x000000a564417220 */ /* 0x040fe40000410000 */
[----:B------:R-:W1:Y:S01]  /*18640*/  MUFU.EX2 R0, R0 ;  /* 0x0000000000007308 */ /* 0x000e620000000800 */
[C---:B--2---:R-:W-:Y:S01]  /*18650*/  FMUL.FTZ R6, R3.reuse, R114 ;  /* 0x0000007203067220 */ /* 0x044fe20000410000 */
[C---:B------:R-:W-:Y:S01]  /*18660*/  FMUL.FTZ R7, R3.reuse, R115 ;  /* 0x0000007303077220 */ /* 0x040fe20000410000 */
[C---:B------:R-:W-:Y:S01]  /*18670*/  FMUL.FTZ R67, R3.reuse, R167 ;  /* 0x000000a703437220 */ /* 0x040fe20000410000 */
[----:B------:R-:W-:Y:S01]  /*18680*/  LDSM.16.MT88.4 R112, [R180+0x9400] ;  /* 0x00940000b470783b */ /* 0x000fe20000004200 */
[C---:B------:R-:W-:Y:S01]  /*18690*/  FMUL.FTZ R68, R100.reuse, R68 ;  /* 0x0000004464447220 */ /* 0x040fe20000410000 */
[C---:B------:R-:W-:Y:S01]  /*186a0*/  FMUL.FTZ R69, R100.reuse, R69 ;  /* 0x0000004564457220 */ /* 0x040fe20000410000 */
[C---:B------:R-:W-:Y:S01]  /*186b0*/  FMUL.FTZ R80, R100.reuse, R80 ;  /* 0x0000005064507220 */ /* 0x040fe20000410000 */
[----:B------:R-:W-:Y:S01]  /*186c0*/  FMUL.FTZ R81, R100, R81 ;  /* 0x0000005164517220 */ /* 0x000fe20000410000 */
[C---:B----4-:R-:W-:Y:S01]  /*186d0*/  FMUL.FTZ R8, R2.reuse, R108 ;  /* 0x0000006c02087220 */ /* 0x050fe20000410000 */
[----:B------:R-:W-:Y:S01]  /*186e0*/  FMUL.FTZ R9, R2, R109 ;  /* 0x0000006d02097220 */ /* 0x000fe20000410000 */
[C---:B------:R-:W-:Y:S01]  /*186f0*/  FMUL.FTZ R84, R100.reuse, R84 ;  /* 0x0000005464547220 */ /* 0x040fe20000410000 */
[C---:B------:R-:W-:Y:S01]  /*18700*/  FMUL.FTZ R85, R100.reuse, R85 ;  /* 0x0000005564557220 */ /* 0x040fe20000410000 */
[C---:B------:R-:W-:Y:S01]  /*18710*/  FMUL.FTZ R96, R100.reuse, R96 ;  /* 0x0000006064607220 */ /* 0x040fe20000410000 */
[----:B------:R-:W-:Y:S01]  /*18720*/  FMUL.FTZ R97, R100, R97 ;  /* 0x0000006164617220 */ /* 0x000fe20000410000 */
[--C-:B------:R-:W-:Y:S01]  /*18730*/  HSET2.LE.AND R116, R229, R181.reuse, PT ;  /* 0x000000b5e5747233 */ /* 0x100fe20003803000 */
[C---:B------:R-:W-:Y:S01]  /*18740*/  FMUL.FTZ R18, R3.reuse, R118 ;  /* 0x0000007603127220 */ /* 0x040fe20000410000 */
[C---:B-1----:R-:W-:Y:S01]  /*18750*/  FMUL.FTZ R10, R0.reuse, R110 ;  /* 0x0000006e000a7220 */ /* 0x042fe20000410000 */
[C---:B------:R-:W-:Y:S01]  /*18760*/  FMUL.FTZ R11, R0.reuse, R111 ;  /* 0x0000006f000b7220 */ /* 0x040fe20000410000 */
[--C-:B------:R-:W-:Y:S01]  /*18770*/  HSET2.LE.AND R118, R228, R181.reuse, PT ;  /* 0x000000b5e4767233 */ /* 0x100fe20003803000 */
[----:B------:R-:W-:Y:S01]  /*18780*/  FMUL.FTZ R26, R0, R126 ;  /* 0x0000007e001a7220 */ /* 0x000fe20000410000 */
[----:B------:R-:W-:Y:S01]  /*18790*/  IMAD.MOV.U32 R126, RZ, RZ, R37 ;  /* 0x000000ffff7e7224 */ /* 0x000fe200078e0025 */
[--C-:B------:R-:W-:Y:S01]  /*187a0*/  HSET2.LE.AND R117, R225, R181.reuse, PT ;  /* 0x000000b5e1757233 */ /* 0x100fe20003803000 */
[C---:B------:R-:W-:Y:S01]  /*187b0*/  FMUL.FTZ R24, R2.reuse, R124 ;  /* 0x0000007c02187220 */ /* 0x040fe20000410000 */
[----:B------:R-:W-:Y:S02]  /*187c0*/  IMAD.MOV.U32 R124, RZ, RZ, R47 ;  /* 0x000000ffff7c7224 */ /* 0x000fe400078e002f */
[C---:B------:R-:W-:Y:S01]  /*187d0*/  FMUL.FTZ R25, R2.reuse, R125 ;  /* 0x0000007d02197220 */ /* 0x040fe20000410000 */
[----:B------:R-:W-:Y:S02]  /*187e0*/  IMAD.MOV.U32 R125, RZ, RZ, R46 ;  /* 0x000000ffff7d7224 */ /* 0x000fe400078e002e */
[C---:B------:R-:W-:Y:S01]  /*187f0*/  FMUL.FTZ R40, R2.reuse, R140 ;  /* 0x0000008c02287220 */ /* 0x040fe20000410000 */
[-C--:B---3--:R-:W-:Y:S01]  /*18800*/  HMMA.16816.F32 R4, R172, R20.reuse, R4 ;  /* 0x00000014ac04723c */ /* 0x088fe20000001804 */
[----:B------:R-:W-:Y:S04]  /*18810*/  MUFU.EX2 R225, R236 ;  /* 0x000000ec00e17308 */ /* 0x000fe80000000800 */
[----:B------:R-:W-:Y:S02]  /*18820*/  IMAD.MOV.U32 R140, RZ, RZ, R52 ;  /* 0x000000ffff8c7224 */ /* 0x000fe400078e0034 */
[C---:B------:R-:W-:Y:S01]  /*18830*/  FMUL.FTZ R50, R3.reuse, R150 ;  /* 0x0000009603327220 */ /* 0x040fe20000410000 */
[C---:B------:R-:W-:Y:S01]  /*18840*/  FMUL.FTZ R57, R2.reuse, R157 ;  /* 0x0000009d02397220 */ /* 0x040fe20000410000 */
[C---:B------:R-:W-:Y:S02]  /*18850*/  HMMA.16816.F32 R8, R176.reuse, R20, R8 ;  /* 0x00000014b008723c */ /* 0x040fe40000001808 */
[----:B------:R-:W-:Y:S02]  /*18860*/  MUFU.EX2 R229, R237 ;  /* 0x000000ed00e57308 */ /* 0x000fe40000000800 */
[C---:B------:R-:W-:Y:S01]  /*18870*/  FMUL.FTZ R12, R2.reuse, R120 ;  /* 0x00000078020c7220 */ /* 0x040fe20000410000 */
[----:B------:R-:W-:Y:S01]  /*18880*/  FMUL.FTZ R13, R2, R121 ;  /* 0x00000079020d7220 */ /* 0x000fe20000410000 */
[C---:B------:R-:W-:Y:S01]  /*18890*/  FMUL.FTZ R14, R0.reuse, R122 ;  /* 0x0000007a000e7220 */ /* 0x040fe20000410000 */
[----:B------:R-:W-:Y:S01]  /*188a0*/  FMUL.FTZ R15, R0, R123 ;  /* 0x0000007b000f7220 */ /* 0x000fe20000410000 */
[----:B------:R-:W-:Y:S02]  /*188b0*/  VIADD R20, R180, 0x9000 ;  /* 0x00009000b4147836 */ /* 0x000fe40000000000 */
[C---:B------:R-:W-:Y:S02]  /*188c0*/  FMUL.FTZ R21, R100.reuse, R129 ;  /* 0x0000008164157220 */ /* 0x040fe40000410000 */
[----:B------:R-:W-:Y:S01]  /*188d0*/  MUFU.EX2 R236, R222 ;  /* 0x000000de00ec7308 */ /* 0x000fe20000000800 */
[----:B------:R-:W-:Y:S02]  /*188e0*/  IMAD.MOV.U32 R129, RZ, RZ, R33 ;  /* 0x000000ffff817224 */ /* 0x000fe400078e0021 */
[----:B------:R-:W-:Y:S01]  /*188f0*/  FMUL.FTZ R33, R100, R133 ;  /* 0x0000008564217220 */ /* 0x000fe20000410000 */
[----:B------:R-:W-:Y:S01]  /*18900*/  @P3 VIADD R106, R20, 0xffffffe0 ;  /* 0xffffffe0146a3836 */ /* 0x000fe20000000000 */
[-C--:B------:R-:W-:Y:S03]  /*18910*/  HMMA.16816.F32 R12, R176, R22.reuse, R12 ;  /* 0x00000016b00c723c */ /* 0x080fe6000000180c */
[C---:B------:R-:W-:Y:S01]  /*18920*/  FMUL.FTZ R19, R3.reuse, R119 ;  /* 0x0000007703137220 */ /* 0x040fe20000410000 */
[----:B------:R-:W-:Y:S01]  /*18930*/  LDSM.16.MT88.4 R108, [R106+0x1000] ;  /* 0x001000006a6c783b */ /* 0x000fe20000004200 */
[C---:B------:R-:W-:Y:S01]  /*18940*/  FMUL.FTZ R20, R100.reuse, R128 ;  /* 0x0000008064147220 */ /* 0x040fe20000410000 */
[----:B------:R-:W-:Y:S02]  /*18950*/  IMAD.MOV.U32 R128, RZ, RZ, R48 ;  /* 0x000000ffff807224 */ /* 0x000fe400078e0030 */
[C---:B------:R-:W-:Y:S01]  /*18960*/  FMUL.FTZ R48, R100.reuse, R148 ;  /* 0x0000009464307220 */ /* 0x040fe20000410000 */
[----:B------:R-:W-:Y:S02]  /*18970*/  IMAD.MOV.U32 R123, RZ, RZ, R44 ;  /* 0x000000ffff7b7224 */ /* 0x000fe400078e002c */
[C---:B------:R-:W-:Y:S01]  /*18980*/  FMUL.FTZ R70, R3.reuse, R70 ;  /* 0x0000004603467220 */ /* 0x040fe20000410000 */
[C---:B------:R-:W-:Y:S04]  /*18990*/  HMMA.16816.F32 R16, R172.reuse, R22, R16 ;  /* 0x00000016ac10723c */ /* 0x040fe80000001810 */
[C---:B------:R-:W-:Y:S01]  /*189a0*/  FMUL.FTZ R23, R3.reuse, R131 ;  /* 0x0000008303177220 */ /* 0x040fe20000410000 */
[----:B------:R-:W-:Y:S01]  /*189b0*/  MOV R131, R36 ;  /* 0x0000002400837202 */ /* 0x000fe20000000f00 */
[C---:B------:R-:W-:Y:S01]  /*189c0*/  FMUL.FTZ R22, R3.reuse, R130 ;  /* 0x0000008203167220 */ /* 0x040fe20000410000 */
[----:B------:R-:W1:Y:S01]  /*189d0*/  LDSM.16.MT88.4 R36, [R106] ;  /* 0x000000006a24783b */ /* 0x000e620000004200 */
[----:B------:R-:W-:Y:S02]  /*189e0*/  IMAD.MOV.U32 R130, RZ, RZ, R27 ;  /* 0x000000ffff827224 */ /* 0x000fe400078e001b */
[C---:B------:R-:W-:Y:S01]  /*189f0*/  FMUL.FTZ R71, R3.reuse, R71 ;  /* 0x0000004703477220 */ /* 0x040fe20000410000 */
[----:B------:R-:W-:Y:S02]  /*18a00*/  IMAD.MOV.U32 R133, RZ, RZ, R51 ;  /* 0x000000ffff857224 */ /* 0x000fe400078e0033 */
[C---:B------:R-:W-:Y:S01]  /*18a10*/  FMUL.FTZ R51, R3.reuse, R151 ;  /* 0x0000009703337220 */ /* 0x040fe20000410000 */
[----:B------:R-:W-:Y:S02]  /*18a20*/  IMAD.MOV.U32 R122, RZ, RZ, R49 ;  /* 0x000000ffff7a7224 */ /* 0x000fe400078e0031 */
[----:B------:R-:W-:Y:S01]  /*18a30*/  FMUL.FTZ R49, R100, R149 ;  /* 0x0000009564317220 */ /* 0x000fe20000410000 */
[----:B------:R-:W-:Y:S02]  /*18a40*/  IMAD.MOV.U32 R121, RZ, RZ, R61 ;  /* 0x000000ffff797224 */ /* 0x000fe400078e003d */
[C---:B------:R-:W-:Y:S01]  /*18a50*/  FMUL.FTZ R61, R2.reuse, R169 ;  /* 0x000000a9023d7220 */ /* 0x040fe20000410000 */
[----:B------:R-:W-:Y:S02]  /*18a60*/  IMAD.MOV.U32 R120, RZ, RZ, R66 ;  /* 0x000000ffff787224 */ /* 0x000fe400078e0042 */
        /* <DEDUP_REMOVED lines=11> */
[----:B------:R-:W-:Y:S01]  /*18b20*/  LOP3.LUT R119, R231, 0xff00ff, RZ, 0xc0, !PT ;  /* 0x00ff00ffe7777812 */ /* 0x000fe200078ec0ff */
[----:B------:R-:W-:Y:S01]  /*18b30*/  FMUL.FTZ R27, R0, R127 ;  /* 0x0000007f001b7220 */ /* 0x000fe20000410000 */
[----:B------:R-:W-:Y:S01]  /*18b40*/  MOV R127, R64 ;  /* 0x00000040007f7202 */ /* 0x000fe20000000f00 */
[----:B------:R-:W-:Y:S01]  /*18b50*/  FMUL.FTZ R64, R100, R164 ;  /* 0x000000a464407220 */ /* 0x000fe20000410000 */
[C---:B------:R-:W-:Y:S01]  /*18b60*/  FMUL.FTZ R28, R2.reuse, R136 ;  /* 0x00000088021c7220 */ /* 0x040fe20000410000 */
[----:B------:R-:W-:Y:S01]  /*18b70*/  LDSM.16.MT88.4 R164, [R106+0x1c00] ;  /* 0x001c00006aa4783b */ /* 0x000fe20000004200 */
[--C-:B------:R-:W-:Y:S01]  /*18b80*/  HSET2.LE.AND R119, R119, R181.reuse, PT ;  /* 0x000000b577777233 */ /* 0x100fe20003803000 */
[----:B------:R-:W-:Y:S01]  /*18b90*/  FMUL.FTZ R29, R2, R137 ;  /* 0x00000089021d7220 */ /* 0x000fe20000410000 */
[C---:B------:R-:W-:Y:S01]  /*18ba0*/  FMUL.FTZ R30, R0.reuse, R138 ;  /* 0x0000008a001e7220 */ /* 0x040fe20000410000 */
[----:B------:R-:W-:Y:S01]  /*18bb0*/  MOV R138, R239 ;  /* 0x000000ef008a7202 */ /* 0x000fe20000000f00 */
[----:B------:R-:W-:Y:S01]  /*18bc0*/  FMUL.FTZ R31, R0, R139 ;  /* 0x0000008b001f7220 */ /* 0x000fe20000410000 */
[C---:B------:R-:W-:Y:S01]  /*18bd0*/  FMUL.FTZ R34, R3.reuse, R134 ;  /* 0x0000008603227220 */ /* 0x040fe20000410000 */
[----:B------:R-:W-:Y:S01]  /*18be0*/  MOV R134, R35 ;  /* 0x0000002300867202 */ /* 0x000fe20000000f00 */
[C---:B------:R-:W-:Y:S01]  /*18bf0*/  FMUL.FTZ R35, R3.reuse, R135 ;  /* 0x0000008703237220 */ /* 0x040fe20000410000 */
[C---:B------:R-:W-:Y:S01]  /*18c00*/  FFMA.FTZ R135, R2.reuse, R238, R188 ;  /* 0x000000ee02877223 */ /* 0x040fe200000100bc */
[----:B------:R-:W-:Y:S01]  /*18c10*/  FMUL.FTZ R41, R2, R141 ;  /* 0x0000008d02297220 */ /* 0x000fe20000410000 */
[C---:B------:R-:W-:Y:S01]  /*18c20*/  FMUL.FTZ R42, R0.reuse, R142 ;  /* 0x0000008e002a7220 */ /* 0x040fe20000410000 */
[----:B------:R-:W-:Y:S01]  /*18c30*/  FMUL.FTZ R43, R0, R143 ;  /* 0x0000008f002b7220 */ /* 0x000fe20000410000 */
[C---:B------:R-:W-:Y:S01]  /*18c40*/  FMUL.FTZ R44, R2.reuse, R152 ;  /* 0x00000098022c7220 */ /* 0x040fe20000410000 */
[-C--:B-1----:R-:W-:Y:S03]  /*18c50*/  HMMA.16816.F32 R20, R172, R36.reuse, R20 ;  /* 0x00000024ac14723c */ /* 0x082fe60000001814 */
[----:B------:R-:W-:Y:S01]  /*18c60*/  FMUL.FTZ R45, R2, R153 ;  /* 0x00000099022d7220 */ /* 0x000fe20000410000 */
[C---:B------:R-:W-:Y:S01]  /*18c70*/  FMUL.FTZ R46, R0.reuse, R154 ;  /* 0x0000009a002e7220 */ /* 0x040fe20000410000 */
[C---:B------:R-:W-:Y:S01]  /*18c80*/  FMUL.FTZ R47, R0.reuse, R155 ;  /* 0x0000009b002f7220 */ /* 0x040fe20000410000 */
[----:B------:R-:W-:Y:S02]  /*18c90*/  IMAD.MOV.U32 R142, RZ, RZ, R58 ;  /* 0x000000ffff8e7224 */ /* 0x000fe400078e003a */
[----:B------:R-:W-:Y:S01]  /*18ca0*/  FMUL.FTZ R58, R0, R158 ;  /* 0x0000009e003a7220 */ /* 0x000fe20000410000 */
[C---:B------:R-:W-:Y:S04]  /*18cb0*/  HMMA.16816.F32 R24, R176.reuse, R36, R24 ;  /* 0x00000024b018723c */ /* 0x040fe80000001818 */
[C---:B------:R-:W-:Y:S01]  /*18cc0*/  FMUL.FTZ R36, R100.reuse, R144 ;  /* 0x0000009064247220 */ /* 0x040fe20000410000 */
[----:B------:R-:W-:Y:S01]  /*18cd0*/  FMUL.FTZ R37, R100, R145 ;  /* 0x0000009164257220 */ /* 0x000fe20000410000 */
[----:B------:R-:W-:Y:S01]  /*18ce0*/  IMAD.MOV.U32 R148, RZ, RZ, R142 ;  /* 0x000000ffff947224 */ /* 0x000fe200078e008e */
[----:B------:R-:W-:Y:S01]  /*18cf0*/  MOV R136, R249 ;  /* 0x000000f900887202 */ /* 0x000fe20000000f00 */
[-C--:B------:R-:W-:Y:S03]  /*18d00*/  HMMA.16816.F32 R28, R176, R38.reuse, R28 ;  /* 0x00000026b01c723c */ /* 0x080fe6000000181c */
[----:B------:R-:W-:Y:S02]  /*18d10*/  IMAD.MOV.U32 R150, RZ, RZ, R148 ;  /* 0x000000ffff967224 */ /* 0x000fe400078e0094 */
[C---:B------:R-:W-:Y:S01]  /*18d20*/  FMUL.FTZ R86, R3.reuse, R86 ;  /* 0x0000005603567220 */ /* 0x040fe20000410000 */
[----:B------:R-:W-:Y:S02]  /*18d30*/  IMAD.MOV.U32 R143, RZ, RZ, R59 ;  /* 0x000000ffff8f7224 */ /* 0x000fe400078e003b */
[C---:B------:R-:W-:Y:S01]  /*18d40*/  FMUL.FTZ R59, R0.reuse, R159 ;  /* 0x0000009f003b7220 */ /* 0x040fe20000410000 */
[----:B------:R-:W-:Y:S01]  /*18d50*/  IMAD.MOV.U32 R144, RZ, RZ, R63 ;  /* 0x000000ffff907224 */ /* 0x000fe200078e003f */
[C---:B------:R-:W-:Y:S04]  /*18d60*/  HMMA.16816.F32 R32, R172.reuse, R38, R32 ;  /* 0x00000026ac20723c */ /* 0x040fe80000001820 */
[C---:B------:R-:W-:Y:S01]  /*18d70*/  FMUL.FTZ R39, R3.reuse, R147 ;  /* 0x0000009303277220 */ /* 0x040fe20000410000 */
[----:B------:R-:W-:Y:S02]  /*18d80*/  IMAD.MOV.U32 R147, RZ, RZ, R55 ;  /* 0x000000ffff937224 */ /* 0x000fe400078e0037 */
[C---:B------:R-:W-:Y:S01]  /*18d90*/  FMUL.FTZ R38, R3.reuse, R146 ;  /* 0x0000009203267220 */ /* 0x040fe20000410000 */
[----:B------:R-:W1:Y:S01]  /*18da0*/  LDSM.16.MT88.4 R52, [R180+0xa000] ;  /* 0x00a00000b434783b */ /* 0x000e620000004200 */
[----:B------:R-:W-:Y:S01]  /*18db0*/  FMUL.FTZ R63, R0, R171 ;  /* 0x000000ab003f7220 */ /* 0x000fe20000410000 */
[----:B------:R-:W-:Y:S02]  /*18dc0*/  IMAD.MOV.U32 R149, RZ, RZ, R143 ;  /* 0x000000ffff957224 */ /* 0x000fe400078e008f */
[----:B------:R-:W-:Y:S01]  /*18dd0*/  FMUL.FTZ R87, R3, R87 ;  /* 0x0000005703577220 */ /* 0x000fe20000410000 */
[----:B------:R-:W-:Y:S02]  /*18de0*/  IMAD.MOV.U32 R146, RZ, RZ, R56 ;  /* 0x000000ffff927224 */ /* 0x000fe400078e0038 */
[C---:B------:R-:W-:Y:S01]  /*18df0*/  FMUL.FTZ R56, R2.reuse, R156 ;  /* 0x0000009c02387220 */ /* 0x040fe20000410000 */
[----:B------:R-:W-:Y:S01]  /*18e00*/  IMAD.MOV.U32 R145, RZ, RZ, R60 ;  /* 0x000000ffff917224 */ /* 0x000fe200078e003c */
[----:B------:R-:W-:Y:S01]  /*18e10*/  MOV R151, R149 ;  /* 0x0000009500977202 */ /* 0x000fe20000000f00 */
[----:B------:R-:W-:Y:S01]  /*18e20*/  FMUL.FTZ R60, R2, R168 ;  /* 0x000000a8023c7220 */ /* 0x000fe20000410000 */
[----:B------:R-:W-:Y:S02]  /*18e30*/  IMAD.MOV.U32 R154, RZ, RZ, R62 ;  /* 0x000000ffff9a7224 */ /* 0x000fe400078e003e */
[----:B------:R-:W-:Y:S01]  /*18e40*/  FMUL.FTZ R62, R0, R170 ;  /* 0x000000aa003e7220 */ /* 0x000fe20000410000 */
[----:B------:R-:W-:Y:S02]  /*18e50*/  IMAD.MOV.U32 R137, RZ, RZ, R246 ;  /* 0x000000ffff897224 */ /* 0x000fe400078e00f6 */
[C---:B------:R-:W-:Y:S01]  /*18e60*/  FMUL.FTZ R88, R2.reuse, R88 ;  /* 0x0000005802587220 */ /* 0x040fe20000410000 */
[----:B------:R2:W-:Y:S01]  /*18e70*/  MUFU.EX2 R246, R105 ;  /* 0x0000006900f67308 */ /* 0x0005e20000000800 */
[C---:B------:R-:W-:Y:S01]  /*18e80*/  FMUL.FTZ R89, R2.reuse, R89 ;  /* 0x0000005902597220 */ /* 0x040fe20000410000 */
[C---:B------:R-:W-:Y:S01]  /*18e90*/  FMUL.FTZ R92, R2.reuse, R92 ;  /* 0x0000005c025c7220 */ /* 0x040fe20000410000 */
[----:B------:R-:W-:Y:S01]  /*18ea0*/  FMUL.FTZ R93, R2, R93 ;  /* 0x0000005d025d7220 */ /* 0x000fe20000410000 */
[----:B------:R-:W-:Y:S01]  /*18eb0*/  F2FP.F16.F32.PACK_AB R2, R247, R243 ;  /* 0x000000f3f702723e */ /* 0x000fe200000000ff */
[C---:B------:R-:W-:Y:S01]  /*18ec0*/  FMUL.FTZ R90, R0.reuse, R90 ;  /* 0x0000005a005a7220 */ /* 0x040fe20000410000 */
[C---:B------:R-:W-:Y:S01]  /*18ed0*/  FMUL.FTZ R91, R0.reuse, R91 ;  /* 0x0000005b005b7220 */ /* 0x040fe20000410000 */
[----:B------:R-:W-:Y:S01]  /*18ee0*/  FMUL.FTZ R94, R0, R94 ;  /* 0x0000005e005e7220 */ /* 0x000fe20000410000 */
[----:B------:R-:W-:Y:S01]  /*18ef0*/  LOP3.LUT R118, R2, R118, RZ, 0xc0, !PT ;  /* 0x0000007602767212 */ /* 0x000fe200078ec0ff */
[--C-:B------:R-:W-:Y:S01]  /*18f00*/  FFMA.FTZ R2, R207, UR4, -R183.reuse ;  /* 0x00000004cf027c23 */ /* 0x100fe200080108b7 */
[----:B------:R-:W-:Y:S01]  /*18f10*/  FMUL.FTZ R95, R0, R95 ;  /* 0x0000005f005f7220 */ /* 0x000fe20000410000 */
[----:B------:R-:W-:Y:S02]  /*18f20*/  IMAD.MOV.U32 R139, RZ, RZ, R240 ;  /* 0x000000ffff8b7224 */ /* 0x000fe400078e00f0 */
[C---:B------:R-:W-:Y:S01]  /*18f30*/  FMUL.FTZ R98, R3.reuse, R98 ;  /* 0x0000006203627220 */ /* 0x040fe20000410000 */
[----:B------:R3:W-:Y:S01]  /*18f40*/  MUFU.EX2 R239, R2 ;  /* 0x0000000200ef7308 */ /* 0x0007e20000000800 */
[----:B------:R-:W-:Y:S02]  /*18f50*/  IMAD.MOV.U32 R153, RZ, RZ, R200 ;  /* 0x000000ffff997224 */ /* 0x000fe400078e00c8 */
[----:B------:R-:W-:Y:S01]  /*18f60*/  FMUL.FTZ R99, R3, R99 ;  /* 0x0000006303637220 */ /* 0x000fe20000410000 */
[----:B------:R-:W-:Y:S02]  /*18f70*/  IMAD.MOV.U32 R141, RZ, RZ, R250 ;  /* 0x000000ffff8d7224 */ /* 0x000fe400078e00fa */
[----:B--2---:R-:W-:Y:S01]  /*18f80*/  FFMA.FTZ R105, R195, UR4, -R182 ;  /* 0x00000004c3697c23 */ /* 0x004fe200080108b6 */
[----:B------:R-:W-:Y:S03]  /*18f90*/  MOV R152, R244 ;  /* 0x000000f400987202 */ /* 0x000fe60000000f00 */
[----:B------:R-:W-:Y:S01]  /*18fa0*/  MUFU.EX2 R200, R107 ;  /* 0x0000006b00c87308 */ /* 0x000fe20000000800 */
[-C--:B-1----:R-:W-:Y:S09]  /*18fb0*/  HMMA.16816.F32 R36, R172, R52.reuse, R36 ;  /* 0x00000034ac24723c */ /* 0x082ff20000001824 */
[----:B------:R1:W2:Y:S01]  /*18fc0*/  MUFU.EX2 R250, R105 ;  /* 0x0000006900fa7308 */ /* 0x0002a20000000800 */
[----:B---3--:R-:W-:Y:S04]  /*18fd0*/  F2FP.F16.F32.PACK_AB R2, R241, R202 ;  /* 0x000000caf102723e */ /* 0x008fe800000000ff */
[----:B------:R-:W-:Y:S01]  /*18fe0*/  LOP3.LUT R116, R2, R116, RZ, 0xc0, !PT ;  /* 0x0000007402747212 */ /* 0x000fe200078ec0ff */
[C---:B------:R-:W-:Y:S04]  /*18ff0*/  HMMA.16816.F32 R40, R176.reuse, R52, R40 ;  /* 0x00000034b028723c */ /* 0x040fe80000001828 */
[----:B------:R3:W-:Y:S01]  /*19000*/  MUFU.EX2 R231, R154 ;  /* 0x0000009a00e77308 */ /* 0x0007e20000000800 */
[C---:B------:R-:W-:Y:S01]  /*19010*/  FMUL.FTZ R52, R100.reuse, R160 ;  /* 0x000000a064347220 */ /* 0x040fe20000410000 */
[----:B------:R-:W-:Y:S02]  /*19020*/  FMUL.FTZ R53, R100, R161 ;  /* 0x000000a164357220 */ /* 0x000fe40000410000 */
[-C--:B------:R-:W-:Y:S03]  /*19030*/  HMMA.16816.F32 R44, R176, R54.reuse, R44 ;  /* 0x00000036b02c723c */ /* 0x080fe6000000182c */
[----:B-1----:R-:W-:Y:S01]  /*19040*/  FFMA.FTZ R105, R196, UR4, -R183 ;  /* 0x00000004c4697c23 */ /* 0x002fe200080108b7 */
[----:B--2---:R-:W-:Y:S03]  /*19050*/  F2FP.F16.F32.PACK_AB R2, R250, R246 ;  /* 0x000000f6fa02723e */ /* 0x004fe600000000ff */
[----:B------:R1:W-:Y:S01]  /*19060*/  MUFU.EX2 R244, R105 ;  /* 0x0000006900f47308 */ /* 0x0003e20000000800 */
[C---:B------:R-:W-:Y:S04]  /*19070*/  HMMA.16816.F32 R48, R172.reuse, R54, R48 ;  /* 0x00000036ac30723c */ /* 0x040fe80000001830 */
[C---:B------:R-:W-:Y:S01]  /*19080*/  FMUL.FTZ R54, R3.reuse, R162 ;  /* 0x000000a203367220 */ /* 0x040fe20000410000 */
[----:B------:R-:W-:Y:S01]  /*19090*/  FMUL.FTZ R55, R3, R163 ;  /* 0x000000a303377220 */ /* 0x000fe20000410000 */
[----:B---3--:R-:W-:Y:S01]  /*190a0*/  MOV R154, R153 ;  /* 0x00000099009a7202 */ /* 0x008fe20000000f00 */
[----:B------:R-:W-:Y:S02]  /*190b0*/  IMAD.MOV.U32 R153, RZ, RZ, R152 ;  /* 0x000000ffff997224 */ /* 0x000fe400078e0098 */
[----:B------:R-:W-:Y:S02]  /*190c0*/  IMAD.MOV.U32 R152, RZ, RZ, R141 ;  /* 0x000000ffff987224 */ /* 0x000fe400078e008d */
[----:B------:R-:W-:Y:S01]  /*190d0*/  IMAD.MOV.U32 R141, RZ, RZ, R140 ;  /* 0x000000ffff8d7224 */ /* 0x000fe200078e008c */
[-C--:B------:R-:W-:Y:S03]  /*190e0*/  HMMA.16816.F32 R52, R172, R108.reuse, R52 ;  /* 0x0000006cac34723c */ /* 0x080fe60000001834 */
[----:B------:R-:W-:Y:S01]  /*190f0*/  MOV R140, R147 ;  /* 0x00000093008c7202 */ /* 0x000fe20000000f00 */
[----:B-1----:R-:W-:Y:S01]  /*19100*/  FFMA.FTZ R105, R197, UR4, -R183 ;  /* 0x00000004c5697c23 */ /* 0x002fe200080108b7 */
[----:B------:R-:W-:Y:S02]  /*19110*/  IMAD.MOV.U32 R147, RZ, RZ, R146 ;  /* 0x000000ffff937224 */ /* 0x000fe400078e0092 */
[----:B------:R-:W-:Y:S01]  /*19120*/  IMAD.MOV.U32 R146, RZ, RZ, R145 ;  /* 0x000000ffff927224 */ /* 0x000fe200078e0091 */
[C---:B------:R-:W-:Y:S01]  /*19130*/  HMMA.16816.F32 R56, R176.reuse, R108, R56 ;  /* 0x0000006cb038723c */ /* 0x040fe20000001838 */
[----:B------:R1:W2:Y:S03]  /*19140*/  MUFU.EX2 R249, R105 ;  /* 0x0000006900f97308 */ /* 0x0002a60000000800 */
[----:B------:R-:W-:Y:S01]  /*19150*/  IMAD.MOV.U32 R145, RZ, RZ, R144 ;  /* 0x000000ffff917224 */ /* 0x000fe200078e0090 */
[----:B------:R-:W-:Y:S01]  /*19160*/  MOV R144, R134 ;  /* 0x0000008600907202 */ /* 0x000fe20000000f00 */
[----:B------:R-:W-:Y:S02]  /*19170*/  IMAD.MOV.U32 R134, RZ, RZ, R223 ;  /* 0x000000ffff867224 */ /* 0x000fe400078e00df */
[-C--:B------:R-:W-:Y:S01]  /*19180*/  HMMA.16816.F32 R60, R176, R110.reuse, R60 ;  /* 0x0000006eb03c723c */ /* 0x080fe2000000183c */
[----:B------:R3:W5:Y:S07]  /*19190*/  LDL.LU R223, [R1+0xa4] ;  /* 0x0000a40001df7983 */ /* 0x00076e0000300800 */
[C---:B------:R-:W-:Y:S01]  /*191a0*/  HMMA.16816.F32 R64, R172.reuse, R110, R64 ;  /* 0x0000006eac40723c */ /* 0x040fe20000001840 */
[----:B------:R-:W4:Y:S03]  /*191b0*/  LDSM.16.MT88.4 R108, [R180+0xb000] ;  /* 0x00b00000b46c783b */ /* 0x000f260000004200 */
[----:B-1----:R-:W-:Y:S04]  /*191c0*/  FFMA.FTZ R105, R199, UR4, -R182 ;  /* 0x00000004c7697c23 */ /* 0x002fe800080108b6 */
[----:B------:R1:W3:Y:S02]  /*191d0*/  MUFU.EX2 R240, R105 ;  /* 0x0000006900f07308 */ /* 0x0002e40000000800 */
[----:B-1----:R-:W-:Y:S08]  /*191e0*/  FFMA.FTZ R105, R203, UR4, -R183 ;  /* 0x00000004cb697c23 */ /* 0x002ff000080108b7 */
[----:B------:R1:W3:Y:S01]  /*191f0*/  MUFU.EX2 R238, R105 ;  /* 0x0000006900ee7308 */ /* 0x0002e20000000800 */
[-C--:B----4-:R-:W-:Y:S03]  /*19200*/  HMMA.16816.F32 R68, R172, R108.reuse, R68 ;  /* 0x0000006cac44723c */ /* 0x090fe60000001844 */
[----:B-1----:R-:W-:Y:S05]  /*19210*/  F2FP.F16.F32.PACK_AB R105, R248, R245 ;  /* 0x000000f5f869723e */ /* 0x002fea00000000ff */
[C---:B------:R-:W-:Y:S04]  /*19220*/  HMMA.16816.F32 R72, R176.reuse, R108, R72 ;  /* 0x0000006cb048723c */ /* 0x040fe80000001848 */
[----:B------:R-:W-:Y:S02]  /*19230*/  LOP3.LUT R119, R105, R119, RZ, 0xc0, !PT ;  /* 0x0000007769777212 */ /* 0x000fe400078ec0ff */
[----:B------:R-:W-:Y:S02]  /*19240*/  F2FP.F16.F32.PACK_AB R105, R242, R201 ;  /* 0x000000c9f269723e */ /* 0x000fe400000000ff */
[-C--:B------:R-:W-:Y:S03]  /*19250*/  HMMA.16816.F32 R76, R176, R110.reuse, R76 ;  /* 0x0000006eb04c723c */ /* 0x080fe6000000184c */
[----:B------:R-:W-:Y:S02]  /*19260*/  LOP3.LUT R117, R105, R117, RZ, 0xc0, !PT ;  /* 0x0000007569757212 */ /* 0x000fe400078ec0ff */
[----:B--2---:R-:W-:Y:S03]  /*19270*/  F2FP.F16.F32.PACK_AB R105, R249, R244 ;  /* 0x000000f4f969723e */ /* 0x004fe600000000ff */
[C---:B------:R-:W-:Y:S01]  /*19280*/  HMMA.16816.F32 R80, R172.reuse, R110, R80 ;  /* 0x0000006eac50723c */ /* 0x040fe20000001850 */
[----:B------:R-:W1:Y:S07]  /*19290*/  LDSM.16.MT88.4 R108, [R106+0x2000] ;  /* 0x002000006a6c783b */ /* 0x000e6e0000004200 */
[-C--:B-1----:R-:W-:Y:S08]  /*192a0*/  HMMA.16816.F32 R84, R172, R108.reuse, R84 ;  /* 0x0000006cac54723c */ /* 0x082ff00000001854 */
[C---:B------:R-:W-:Y:S04]  /*192b0*/  HMMA.16816.F32 R88, R176.reuse, R108, R88 ;  /* 0x0000006cb058723c */ /* 0x040fe80000001858 */
[--C-:B------:R-:W-:Y:S02]  /*192c0*/  HSET2.LE.AND R108, R230, R181.reuse, PT ;  /* 0x000000b5e66c7233 */ /* 0x100fe40003803000 */
[--C-:B------:R-:W-:Y:S01]  /*192d0*/  HSET2.LE.AND R109, R206, R181.reuse, PT ;  /* 0x000000b5ce6d7233 */ /* 0x100fe20003803000 */
[----:B------:R1:W-:Y:S01]  /*192e0*/  MUFU.EX2 R230, R154 ;  /* 0x0000009a00e67308 */ /* 0x0003e20000000800 */
[-C--:B------:R-:W-:Y:S08]  /*192f0*/  HMMA.16816.F32 R92, R176, R110.reuse, R92 ;  /* 0x0000006eb05c723c */ /* 0x080ff0000000185c */
[----:B------:R-:W-:Y:S04]  /*19300*/  HMMA.16816.F32 R96, R172, R110, R96 ;  /* 0x0000006eac60723c */ /* 0x000fe80000001860 */
[--C-:B------:R-:W-:Y:S02]  /*19310*/  HSET2.LE.AND R110, R232, R181.reuse, PT ;  /* 0x000000b5e86e7233 */ /* 0x100fe40003803000 */
[----:B------:R-:W-:Y:S01]  /*19320*/  LOP3.LUT R111, R234, 0xff00ff, RZ, 0xc0, !PT ;  /* 0x00ff00ffea6f7812 */ /* 0x000fe200078ec0ff */
[----:B-1----:R-:W-:Y:S02]  /*19330*/  IMAD.MOV.U32 R154, RZ, RZ, R153 ;  /* 0x000000ffff9a7224 */ /* 0x002fe400078e0099 */
[----:B------:R-:W-:Y:S01]  /*19340*/  LOP3.LUT R110, R2, R110, RZ, 0xc0, !PT ;  /* 0x0000006e026e7212 */ /* 0x000fe200078ec0ff */
[----:B------:R-:W-:Y:S01]  /*19350*/  IMAD.MOV.U32 R153, RZ, RZ, R152 ;  /* 0x000000ffff997224 */ /* 0x000fe200078e0098 */
[----:B---3--:R-:W-:Y:S01]  /*19360*/  F2FP.F16.F32.PACK_AB R2, R240, R200 ;  /* 0x000000c8f002723e */ /* 0x008fe200000000ff */
[----:B------:R-:W-:Y:S01]  /*19370*/  IMAD.MOV.U32 R155, RZ, RZ, R154 ;  /* 0x000000ffff9b7224 */ /* 0x000fe200078e009a */
[----:B------:R-:W-:Y:S01]  /*19380*/  MOV R152, R141 ;  /* 0x0000008d00987202 */ /* 0x000fe20000000f00 */
[----:B------:R-:W-:Y:S01]  /*19390*/  IMAD.MOV.U32 R141, RZ, RZ, R140 ;  /* 0x000000ffff8d7224 */ /* 0x000fe200078e008c */
[----:B------:R-:W-:Y:S01]  /*193a0*/  LOP3.LUT R108, R2, R108, RZ, 0xc0, !PT ;  /* 0x0000006c026c7212 */ /* 0x000fe200078ec0ff */
[----:B------:R-:W-:Y:S01]  /*193b0*/  IMAD.MOV.U32 R140, RZ, RZ, R147 ;  /* 0x000000ffff8c7224 */ /* 0x000fe200078e0093 */
[----:B------:R-:W2:Y:S01]  /*193c0*/  LDL.LU R2, [R1+0x40] ;  /* 0x0000400001027983 */ /* 0x000ea20000300800 */
[----:B------:R-:W-:Y:S01]  /*193d0*/  IMAD.MOV.U32 R147, RZ, RZ, R146 ;  /* 0x000000ffff937224 */ /* 0x000fe200078e0092 */
[----:B------:R-:W-:Y:S01]  /*193e0*/  MOV R146, R145 ;  /* 0x0000009100927202 */ /* 0x000fe20000000f00 */
[----:B------:R-:W-:Y:S01]  /*193f0*/  IMAD.MOV.U32 R145, RZ, RZ, R144 ;  /* 0x000000ffff917224 */ /* 0x000fe200078e0090 */
[----:B------:R1:W-:Y:S01]  /*19400*/  MUFU.EX2 R232, R155 ;  /* 0x0000009b00e87308 */ /* 0x0003e20000000800 */
[----:B------:R-:W-:Y:S01]  /*19410*/  IMAD.MOV.U32 R144, RZ, RZ, R134 ;  /* 0x000000ffff907224 */ /* 0x000fe200078e0086 */
[----:B------:R-:W-:Y:S01]  /*19420*/  MOV R154, R153 ;  /* 0x00000099009a7202 */ /* 0x000fe20000000f00 */
[----:B------:R-:W-:Y:S01]  /*19430*/  IMAD.MOV.U32 R153, RZ, RZ, R152 ;  /* 0x000000ffff997224 */ /* 0x000fe200078e0098 */
[--C-:B------:R-:W-:Y:S01]  /*19440*/  HSET2.LE.AND R111, R111, R181.reuse, PT ;  /* 0x000000b56f6f7233 */ /* 0x100fe20003803000 */
[----:B------:R-:W-:Y:S02]  /*19450*/  IMAD.MOV.U32 R152, RZ, RZ, R141 ;  /* 0x000000ffff987224 */ /* 0x000fe400078e008d */
[----:B------:R-:W-:Y:S01]  /*19460*/  IMAD.MOV.U32 R141, RZ, RZ, R140 ;  /* 0x000000ffff8d7224 */ /* 0x000fe200078e008c */
[----:B------:R-:W-:Y:S01]  /*19470*/  MOV R140, R147 ;  /* 0x00000093008c7202 */ /* 0x000fe20000000f00 */
[----:B------:R-:W-:Y:S01]  /*19480*/  IMAD.MOV.U32 R147, RZ, RZ, R146 ;  /* 0x000000ffff937224 */ /* 0x000fe200078e0092 */
[----:B------:R-:W-:Y:S01]  /*19490*/  LOP3.LUT R111, R105, R111, RZ, 0xc0, !PT ;  /* 0x0000006f696f7212 */ /* 0x000fe200078ec0ff */
[----:B------:R-:W-:Y:S01]  /*194a0*/  IMAD.MOV.U32 R146, RZ, RZ, R145 ;  /* 0x000000ffff927224 */ /* 0x000fe200078e0091 */
[----:B------:R-:W-:Y:S01]  /*194b0*/  F2FP.F16.F32.PACK_AB R105, R239, R238 ;  /* 0x000000eeef69723e */ /* 0x000fe200000000ff */
[----:B------:R-:W-:Y:S01]  /*194c0*/  IMAD.MOV.U32 R145, RZ, RZ, R144 ;  /* 0x000000ffff917224 */ /* 0x000fe200078e0090 */
[----:B------:R-:W-:Y:S02]  /*194d0*/  MOV R144, R219 ;  /* 0x000000db00907202 */ /* 0x000fe40000000f00 */
[----:B------:R3:W5:Y:S01]  /*194e0*/  LDL.LU R219, [R1+0xa0] ;  /* 0x0000a00001db7983 */ /* 0x0007620000300800 */
[----:B-1----:R-:W-:Y:S01]  /*194f0*/  IMAD.MOV.U32 R155, RZ, RZ, R154 ;  /* 0x000000ffff9b7224 */ /* 0x002fe200078e009a */
[----:B------:R-:W-:Y:S01]  /*19500*/  LOP3.LUT R109, R105, R109, RZ, 0xc0, !PT ;  /* 0x0000006d696d7212 */ /* 0x000fe200078ec0ff */
[----:B------:R-:W-:Y:S01]  /*19510*/  IMAD.MOV.U32 R154, RZ, RZ, R153 ;  /* 0x000000ffff9a7224 */ /* 0x000fe200078e0099 */
[----:B------:R3:W5:Y:S01]  /*19520*/  LDL.LU R222, [R1+0x9c] ;  /* 0x00009c0001de7983 */ /* 0x0007620000300800 */
[----:B------:R-:W-:Y:S01]  /*19530*/  IMAD.MOV.U32 R153, RZ, RZ, R152 ;  /* 0x000000ffff997224 */ /* 0x000fe200078e0098 */
[----:B------:R-:W-:Y:S01]  /*19540*/  MOV R152, R141 ;  /* 0x0000008d00987202 */ /* 0x000fe20000000f00 */
[----:B------:R-:W-:Y:S02]  /*19550*/  IMAD.MOV.U32 R141, RZ, RZ, R140 ;  /* 0x000000ffff8d7224 */ /* 0x000fe400078e008c */
[-C--:B------:R-:W-:Y:S05]  /*19560*/  HMMA.16816.F32 R4, R108, R112.reuse, R4 ;  /* 0x000000706c04723c */ /* 0x080fea0000001804 */
[----:B------:R-:W-:Y:S02]  /*19570*/  IMAD.MOV.U32 R140, RZ, RZ, R147 ;  /* 0x000000ffff8c7224 */ /* 0x000fe400078e0093 */
[----:B------:R-:W-:Y:S01]  /*19580*/  IMAD.MOV.U32 R147, RZ, RZ, R146 ;  /* 0x000000ffff937224 */ /* 0x000fe200078e0092 */
[C---:B------:R-:W-:Y:S04]  /*19590*/  HMMA.16816.F32 R8, R116.reuse, R112, R8 ;  /* 0x000000707408723c */ /* 0x040fe80000001808 */
[----:B------:R-:W-:Y:S01]  /*195a0*/  MOV R146, R145 ;  /* 0x0000009100927202 */ /* 0x000fe20000000f00 */
[----:B------:R-:W-:Y:S02]  /*195b0*/  IMAD.MOV.U32 R145, RZ, RZ, R144 ;  /* 0x000000ffff917224 */ /* 0x000fe400078e0090 */
[----:B------:R-:W-:Y:S01]  /*195c0*/  IMAD.MOV.U32 R144, RZ, RZ, R132 ;  /* 0x000000ffff907224 */ /* 0x000fe200078e0084 */
[-C--:B------:R-:W-:Y:S03]  /*195d0*/  HMMA.16816.F32 R12, R116, R114.reuse, R12 ;  /* 0x00000072740c723c */ /* 0x080fe6000000180c */
[----:B------:R-:W-:Y:S01]  /*195e0*/  IMAD.MOV.U32 R132, RZ, RZ, R139 ;  /* 0x000000ffff847224 */ /* 0x000fe200078e008b */
[----:B------:R-:W-:Y:S01]  /*195f0*/  MOV R139, R138 ;  /* 0x0000008a008b7202 */ /* 0x000fe20000000f00 */
[----:B------:R-:W-:Y:S02]  /*19600*/  IMAD.MOV.U32 R138, RZ, RZ, R221 ;  /* 0x000000ffff8a7224 */ /* 0x000fe400078e00dd */
[----:B------:R3:W5:Y:S01]  /*19610*/  LDL.LU R221, [R1+0x98] ;  /* 0x0000980001dd7983 */ /* 0x0007620000300800 */
[C---:B------:R-:W-:Y:S03]  /*19620*/  HMMA.16816.F32 R16, R108.reuse, R114, R16 ;  /* 0x000000726c10723c */ /* 0x040fe60000001810 */
[----:B------:R-:W1:Y:S05]  /*19630*/  LDSM.16.MT88.4 R112, [R106+0x400] ;  /* 0x000400006a70783b */ /* 0x000e6a0000004200 */
        /* <DEDUP_REMOVED lines=17> */
[----:B--2---:R-:W-:Y:S01]  /*19750*/  FFMA.FTZ R134, R0, R2, R191 ;  /* 0x0000000200867223 */ /* 0x004fe200000100bf */
[--C-:B------:R-:W-:Y:S01]  /*19760*/  FFMA.FTZ R0, R233, UR4, -R182.reuse ;  /* 0x00000004e9007c23 */ /* 0x100fe200080108b6 */
[--C-:B------:R-:W-:Y:S02]  /*19770*/  FFMA.FTZ R191, R204, UR4, -R182.reuse ;  /* 0x00000004ccbf7c23 */ /* 0x100fe400080108b6 */
[-C--:B------:R-:W-:Y:S01]  /*19780*/  HMMA.16816.F32 R76, R116, R114.reuse, R76 ;  /* 0x00000072744c723c */ /* 0x080fe2000000184c */
[----:B------:R1:W-:Y:S07]  /*19790*/  MUFU.EX2 R234, R0 ;  /* 0x0000000000ea7308 */ /* 0x0003ee0000000800 */
[C---:B------:R-:W-:Y:S01]  /*197a0*/  HMMA.16816.F32 R80, R108.reuse, R114, R80 ;  /* 0x000000726c50723c */ /* 0x040fe20000001850 */
[----:B------:R-:W2:Y:S02]  /*197b0*/  LDSM.16.MT88.4 R112, [R106+0x2400] ;  /* 0x002400006a70783b */ /* 0x000ea40000004200 */
[----:B------:R-:W-:Y:S01]  /*197c0*/  MUFU.EX2 R191, R191 ;  /* 0x000000bf00bf7308 */ /* 0x000fe20000000800 */
[----:B-1----:R-:W-:Y:S09]  /*197d0*/  FFMA.FTZ R0, R235, UR4, -R182 ;  /* 0x00000004eb007c23 */ /* 0x002ff200080108b6 */
[----:B------:R1:W-:Y:S02]  /*197e0*/  MUFU.EX2 R237, R0 ;  /* 0x0000000000ed7308 */ /* 0x0003e40000000800 */
[----:B-1----:R-:W-:Y:S01]  /*197f0*/  FFMA.FTZ R0, R155, UR4, -R183 ;  /* 0x000000049b007c23 */ /* 0x002fe200080108b7 */
[----:B------:R-:W-:Y:S02]  /*19800*/  IMAD.MOV.U32 R155, RZ, RZ, R154 ;  /* 0x000000ffff9b7224 */ /* 0x000fe400078e009a */
[----:B------:R-:W-:Y:S05]  /*19810*/  IMAD.MOV.U32 R154, RZ, RZ, R153 ;  /* 0x000000ffff9a7224 */ /* 0x000fea00078e0099 */
[----:B------:R1:W-:Y:S01]  /*19820*/  MUFU.EX2 R233, R0 ;  /* 0x0000000000e97308 */ /* 0x0003e20000000800 */
[----:B------:R-:W-:Y:S01]  /*19830*/  MOV R153, R152 ;  /* 0x0000009800997202 */ /* 0x000fe20000000f00 */
[----:B------:R-:W-:Y:S02]  /*19840*/  IMAD.MOV.U32 R152, RZ, RZ, R141 ;  /* 0x000000ffff987224 */ /* 0x000fe400078e008d */
[----:B------:R-:W-:Y:S01]  /*19850*/  IMAD.MOV.U32 R141, RZ, RZ, R140 ;  /* 0x000000ffff8d7224 */ /* 0x000fe200078e008c */
[-C--:B--2---:R-:W-:Y:S03]  /*19860*/  HMMA.16816.F32 R84, R108, R112.reuse, R84 ;  /* 0x000000706c54723c */ /* 0x084fe60000001854 */
[----:B------:R-:W-:Y:S01]  /*19870*/  IMAD.MOV.U32 R140, RZ, RZ, R147 ;  /* 0x000000ffff8c7224 */ /* 0x000fe200078e0093 */
[----:B------:R-:W-:Y:S01]  /*19880*/  MOV R147, R146 ;  /* 0x0000009200937202 */ /* 0x000fe20000000f00 */
[----:B------:R-:W-:Y:S02]  /*19890*/  IMAD.MOV.U32 R146, RZ, RZ, R145 ;  /* 0x000000ffff927224 */ /* 0x000fe400078e0091 */
[----:B------:R-:W-:Y:S01]  /*198a0*/  IMAD.MOV.U32 R145, RZ, RZ, R144 ;  /* 0x000000ffff917224 */ /* 0x000fe200078e0090 */
[C---:B------:R-:W-:Y:S04]  /*198b0*/  HMMA.16816.F32 R88, R116.reuse, R112, R88 ;  /* 0x000000707458723c */ /* 0x040fe80000001858 */
[----:B-1----:R-:W-:Y:S01]  /*198c0*/  FFMA.FTZ R0, R155, UR4, -R183 ;  /* 0x000000049b007c23 */ /* 0x002fe200080108b7 */
[----:B------:R-:W-:Y:S01]  /*198d0*/  IMAD.MOV.U32 R155, RZ, RZ, R154 ;  /* 0x000000ffff9b7224 */ /* 0x000fe200078e009a */
[--C-:B------:R-:W-:Y:S01]  /*198e0*/  HSET2.LE.AND R112, R185, R181.reuse, PT ;  /* 0x000000b5b9707233 */ /* 0x100fe20003803000 */
[----:B------:R-:W-:Y:S01]  /*198f0*/  IMAD.MOV.U32 R154, RZ, RZ, R153 ;  /* 0x000000ffff9a7224 */ /* 0x000fe200078e0099 */
[-C--:B------:R-:W-:Y:S01]  /*19900*/  HMMA.16816.F32 R92, R116, R114.reuse, R92 ;  /* 0x00000072745c723c */ /* 0x080fe2000000185c */
[----:B------:R1:W2:Y:S01]  /*19910*/  MUFU.EX2 R235, R0 ;  /* 0x0000000000eb7308 */ /* 0x0002a20000000800 */
[----:B------:R-:W-:Y:S01]  /*19920*/  LDSM.16.MT88.4 R116, [R106+0x800] ;  /* 0x000800006a74783b */ /* 0x000fe20000004200 */
[----:B------:R-:W-:Y:S01]  /*19930*/  IMAD.MOV.U32 R153, RZ, RZ, R152 ;  /* 0x000000ffff997224 */ /* 0x000fe200078e0098 */
[----:B------:R-:W-:Y:S01]  /*19940*/  MOV R152, R141 ;  /* 0x0000008d00987202 */ /* 0x000fe20000000f00 */
[----:B------:R-:W-:Y:S01]  /*19950*/  IMAD.MOV.U32 R144, RZ, RZ, R132 ;  /* 0x000000ffff907224 */ /* 0x000fe200078e0084 */
[----:B------:R-:W-:Y:S01]  /*19960*/  MOV R132, R139 ;  /* 0x0000008b00847202 */ /* 0x000fe20000000f00 */
[----:B------:R-:W-:Y:S01]  /*19970*/  IMAD.MOV.U32 R141, RZ, RZ, R140 ;  /* 0x000000ffff8d7224 */ /* 0x000fe200078e008c */
[----:B------:R-:W-:Y:S04]  /*19980*/  HMMA.16816.F32 R96, R108, R114, R96 ;  /* 0x000000726c60723c */ /* 0x000fe80000001860 */
[----:B------:R-:W-:Y:S02]  /*19990*/  IMAD.MOV.U32 R139, RZ, RZ, R138 ;  /* 0x000000ffff8b7224 */ /* 0x000fe400078e008a */
[--C-:B------:R-:W-:Y:S01]  /*199a0*/  FFMA.FTZ R2, R155, UR4, -R182.reuse ;  /* 0x000000049b027c23 */ /* 0x100fe200080108b6 */
[----:B------:R-:W-:Y:S01]  /*199b0*/  IMAD.MOV.U32 R140, RZ, RZ, R147 ;  /* 0x000000ffff8c7224 */ /* 0x000fe200078e0093 */
[--C-:B------:R-:W-:Y:S01]  /*199c0*/  HSET2.LE.AND R113, R187, R181.reuse, PT ;  /* 0x000000b5bb717233 */ /* 0x100fe20003803000 */
[----:B------:R-:W-:Y:S01]  /*199d0*/  IMAD.MOV.U32 R138, RZ, RZ, R137 ;  /* 0x000000ffff8a7224 */ /* 0x000fe200078e0089 */
[--C-:B------:R-:W-:Y:S01]  /*199e0*/  HSET2.LE.AND R108, R125, R181.reuse, PT ;  /* 0x000000b57d6c7233 */ /* 0x100fe20003803000 */
[----:B-1----:R-:W-:Y:S01]  /*199f0*/  FFMA.FTZ R0, R154, UR4, -R182 ;  /* 0x000000049a007c23 */ /* 0x002fe200080108b6 */
[----:B------:R-:W-:Y:S01]  /*19a00*/  IMAD.MOV.U32 R147, RZ, RZ, R146 ;  /* 0x000000ffff937224 */ /* 0x000fe200078e0092 */
[----:B------:R-:W-:Y:S01]  /*19a10*/  MOV R146, R145 ;  /* 0x0000009100927202 */ /* 0x000fe20000000f00 */
[----:B------:R-:W-:Y:S01]  /*19a20*/  IMAD.MOV.U32 R137, RZ, RZ, R123 ;  /* 0x000000ffff897224 */ /* 0x000fe200078e007b */
[----:B------:R1:W-:Y:S01]  /*19a30*/  MUFU.EX2 R228, R0 ;  /* 0x0000000000e47308 */ /* 0x0003e20000000800 */
[----:B------:R-:W-:Y:S01]  /*19a40*/  MOV R123, R220 ;  /* 0x000000dc007b7202 */ /* 0x000fe20000000f00 */
[----:B------:R-:W-:Y:S01]  /*19a50*/  IMAD.MOV.U32 R145, RZ, RZ, R144 ;  /* 0x000000ffff917224 */ /* 0x000fe200078e0090 */
[----:B------:R-:W-:Y:S01]  /*19a60*/  MOV R142, R140 ;  /* 0x0000008c008e7202 */ /* 0x000fe20000000f00 */
[----:B------:R-:W-:Y:S01]  /*19a70*/  IMAD.MOV.U32 R144, RZ, RZ, R132 ;  /* 0x000000ffff907224 */ /* 0x000fe200078e0084 */
[----:B------:R3:W5:Y:S01]  /*19a80*/  LDL.LU R220, [R1+0x94] ;  /* 0x0000940001dc7983 */ /* 0x0007620000300800 */
[----:B------:R-:W-:Y:S01]  /*19a90*/  IMAD.MOV.U32 R143, RZ, RZ, R141 ;  /* 0x000000ffff8f7224 */ /* 0x000fe200078e008d */
[--C-:B------:R-:W-:Y:S01]  /*19aa0*/  HSET2.LE.AND R109, R124, R181.reuse, PT ;  /* 0x000000b57c6d7233 */ /* 0x100fe20003803000 */
[----:B------:R-:W-:Y:S01]  /*19ab0*/  IMAD.MOV.U32 R132, RZ, RZ, R139 ;  /* 0x000000ffff847224 */ /* 0x000fe200078e008b */
[----:B------:R-:W-:Y:S01]  /*19ac0*/  MOV R139, R138 ;  /* 0x0000008a008b7202 */ /* 0x000fe20000000f00 */
[----:B------:R-:W-:Y:S01]  /*19ad0*/  IMAD.MOV.U32 R154, RZ, RZ, R153 ;  /* 0x000000ffff9a7224 */ /* 0x000fe200078e0099 */
[----:B------:R-:W-:Y:S01]  /*19ae0*/  LOP3.LUT R115, R128, 0xff00ff, RZ, 0xc0, !PT ;  /* 0x00ff00ff80737812 */ /* 0x000fe200078ec0ff */
[----:B------:R-:W-:Y:S02]  /*19af0*/  IMAD.MOV.U32 R141, RZ, RZ, R147 ;  /* 0x000000ffff8d7224 */ /* 0x000fe400078e0093 */
[----:B------:R-:W-:Y:S02]  /*19b00*/  IMAD.MOV.U32 R138, RZ, RZ, R137 ;  /* 0x000000ffff8a7224 */ /* 0x000fe400078e0089 */
[----:B------:R-:W-:Y:S02]  /*19b10*/  IMAD.MOV.U32 R153, RZ, RZ, R152 ;  /* 0x000000ffff997224 */ /* 0x000fe400078e0098 */
[----:B-1----:R-:W-:Y:S01]  /*19b20*/  FFMA.FTZ R0, R154, UR4, -R183 ;  /* 0x000000049a007c23 */ /* 0x002fe200080108b7 */
[----:B------:R-:W-:Y:S01]  /*19b30*/  IMAD.MOV.U32 R140, RZ, RZ, R146 ;  /* 0x000000ffff8c7224 */ /* 0x000fe200078e0092 */
[----:B------:R-:W-:Y:S01]  /*19b40*/  MOV R146, R144 ;  /* 0x0000009000927202 */ /* 0x000fe20000000f00 */
[----:B------:R-:W-:Y:S01]  /*19b50*/  IMAD.MOV.U32 R137, RZ, RZ, R123 ;  /* 0x000000ffff897224 */ /* 0x000fe200078e007b */
[----:B------:R-:W-:Y:S01]  /*19b60*/  MUFU.EX2 R207, R0 ;  /* 0x0000000000cf7308 */ /* 0x000fe20000000800 */
[----:B------:R-:W-:Y:S01]  /*19b70*/  IMAD.MOV.U32 R152, RZ, RZ, R143 ;  /* 0x000000ffff987224 */ /* 0x000fe200078e008f */
[----:B------:R-:W-:Y:S01]  /*19b80*/  MOV R143, R142 ;  /* 0x0000008e008f7202 */ /* 0x000fe20000000f00 */
[----:B------:R-:W-:Y:S01]  /*19b90*/  IMAD.MOV.U32 R147, RZ, RZ, R145 ;  /* 0x000000ffff937224 */ /* 0x000fe200078e0091 */
[--C-:B------:R-:W-:Y:S01]  /*19ba0*/  HSET2.LE.AND R115, R115, R181.reuse, PT ;  /* 0x000000b573737233 */ /* 0x100fe20003803000 */
[----:B------:R-:W-:Y:S01]  /*19bb0*/  IMAD.MOV.U32 R123, RZ, RZ, R122 ;  /* 0x000000ffff7b7224 */ /* 0x000fe200078e007a */
[----:B------:R-:W-:Y:S01]  /*19bc0*/  MOV R122, R217 ;  /* 0x000000d9007a7202 */ /* 0x000fe20000000f00 */
[----:B------:R-:W-:Y:S01]  /*19bd0*/  IMAD.MOV.U32 R145, RZ, RZ, R132 ;  /* 0x000000ffff917224 */ /* 0x000fe200078e0084 */
[----:B------:R-:W-:Y:S01]  /*19be0*/  MOV R154, R152 ;  /* 0x00000098009a7202 */ /* 0x000fe20000000f00 */
[----:B------:R-:W-:Y:S01]  /*19bf0*/  IMAD.MOV.U32 R142, RZ, RZ, R141 ;  /* 0x000000ffff8e7224 */ /* 0x000fe200078e008d */
[----:B------:R3:W5:Y:S01]  /*19c00*/  LDL.LU R217, [R1+0x90] ;  /* 0x0000900001d97983 */ /* 0x0007620000300800 */
[----:B------:R-:W-:Y:S01]  /*19c10*/  IMAD.MOV.U32 R144, RZ, RZ, R139 ;  /* 0x000000ffff907224 */ /* 0x000fe200078e008b */
[----:B------:R-:W-:Y:S01]  /*19c20*/  MOV R139, R137 ;  /* 0x00000089008b7202 */ /* 0x000fe20000000f00 */
[----:B------:R-:W-:Y:S02]  /*19c30*/  IMAD.MOV.U32 R141, RZ, RZ, R140 ;  /* 0x000000ffff8d7224 */ /* 0x000fe400078e008c */
[----:B------:R-:W-:Y:S02]  /*19c40*/  IMAD.MOV.U32 R132, RZ, RZ, R138 ;  /* 0x000000ffff847224 */ /* 0x000fe400078e008a */
[----:B------:R-:W-:Y:S01]  /*19c50*/  IMAD.MOV.U32 R140, RZ, RZ, R147 ;  /* 0x000000ffff8c7224 */ /* 0x000fe200078e0093 */
[----:B------:R-:W-:Y:S01]  /*19c60*/  MOV R147, R146 ;  /* 0x0000009200937202 */ /* 0x000fe20000000f00 */
[----:B------:R-:W-:Y:S02]  /*19c70*/  IMAD.MOV.U32 R138, RZ, RZ, R123 ;  /* 0x000000ffff8a7224 */ /* 0x000fe400078e007b */
[----:B------:R-:W-:Y:S02]  /*19c80*/  IMAD.MOV.U32 R146, RZ, RZ, R145 ;  /* 0x000000ffff927224 */ /* 0x000fe400078e0091 */
[----:B------:R-:W-:Y:S01]  /*19c90*/  IMAD.MOV.U32 R137, RZ, RZ, R122 ;  /* 0x000000ffff897224 */ /* 0x000fe200078e007a */
[----:B------:R-:W-:Y:S01]  /*19ca0*/  MOV R122, R216 ;  /* 0x000000d8007a7202 */ /* 0x000fe20000000f00 */
[----:B------:R-:W-:Y:S01]  /*19cb0*/  IMAD.MOV.U32 R145, RZ, RZ, R144 ;  /* 0x000000ffff917224 */ /* 0x000fe200078e0090 */
[----:B------:R3:W5:Y:S01]  /*19cc0*/  LDL.LU R216, [R1+0x8c] ;  /* 0x00008c0001d87983 */ /* 0x0007620000300800 */
[----:B------:R-:W-:Y:S02]  /*19cd0*/  IMAD.MOV.U32 R123, RZ, RZ, R208 ;  /* 0x000000ffff7b7224 */ /* 0x000fe400078e00d0 */
[----:B------:R-:W-:Y:S01]  /*19ce0*/  IMAD.MOV.U32 R144, RZ, RZ, R132 ;  /* 0x000000ffff907224 */ /* 0x000fe200078e0084 */
[----:B------:R-:W-:Y:S01]  /*19cf0*/  MOV R132, R139 ;  /* 0x0000008b00847202 */ /* 0x000fe20000000f00 */
[----:B------:R-:W-:Y:S01]  /*19d00*/  IMAD.MOV.U32 R155, RZ, RZ, R153 ;  /* 0x000000ffff9b7224 */ /* 0x000fe200078e0099 */
[----:B------:R1:W-:Y:S01]  /*19d10*/  MUFU.EX2 R208, R2 ;  /* 0x0000000200d07308 */ /* 0x0003e20000000800 */
[----:B------:R-:W-:Y:S02]  /*19d20*/  IMAD.MOV.U32 R153, RZ, RZ, R143 ;  /* 0x000000ffff997224 */ /* 0x000fe400078e008f */
[----:B------:R-:W-:Y:S02]  /*19d30*/  IMAD.MOV.U32 R139, RZ, RZ, R138 ;  /* 0x000000ffff8b7224 */ /* 0x000fe400078e008a */
[----:B------:R-:W-:Y:S01]  /*19d40*/  FFMA.FTZ R188, R155, UR4, -R182 ;  /* 0x000000049bbc7c23 */ /* 0x000fe200080108b6 */
[----:B------:R-:W-:Y:S02]  /*19d50*/  IMAD.MOV.U32 R138, RZ, RZ, R137 ;  /* 0x000000ffff8a7224 */ /* 0x000fe400078e0089 */
[----:B------:R-:W-:Y:S01]  /*19d60*/  IMAD.MOV.U32 R152, RZ, RZ, R142 ;  /* 0x000000ffff987224 */ /* 0x000fe200078e008e */
[----:B------:R-:W-:Y:S01]  /*19d70*/  MOV R142, R140 ;  /* 0x0000008c008e7202 */ /* 0x000fe20000000f00 */
[----:B------:R-:W-:Y:S01]  /*19d80*/  IMAD.MOV.U32 R137, RZ, RZ, R123 ;  /* 0x000000ffff897224 */ /* 0x000fe200078e007b */
[----:B------:R-:W-:Y:S01]  /*19d90*/  MOV R123, R122 ;  /* 0x0000007a007b7202 */ /* 0x000fe20000000f00 */
[----:B------:R-:W-:Y:S01]  /*19da0*/  IMAD.MOV.U32 R143, RZ, RZ, R141 ;  /* 0x000000ffff8f7224 */ /* 0x000fe200078e008d */
[----:B------:R-:W-:Y:S01]  /*19db0*/  MUFU.EX2 R188, R188 ;  /* 0x000000bc00bc7308 */ /* 0x000fe20000000800 */
[----:B------:R-:W-:Y:S01]  /*19dc0*/  IMAD.MOV.U32 R155, RZ, RZ, R154 ;  /* 0x000000ffff9b7224 */ /* 0x000fe200078e009a */
[----:B------:R-:W-:Y:S01]  /*19dd0*/  MOV R154, R153 ;  /* 0x00000099009a7202 */ /* 0x000fe20000000f00 */
[----:B------:R-:W-:Y:S02]  /*19de0*/  IMAD.MOV.U32 R141, RZ, RZ, R147 ;  /* 0x000000ffff8d7224 */ /* 0x000fe400078e0093 */
[----:B------:R-:W-:Y:S02]  /*19df0*/  IMAD.MOV.U32 R122, RZ, RZ, R121 ;  /* 0x000000ffff7a7224 */ /* 0x000fe400078e0079 */
[----:B-1----:R-:W-:Y:S01]  /*19e00*/  FFMA.FTZ R2, R210, UR4, -R183 ;  /* 0x00000004d2027c23 */ /* 0x002fe200080108b7 */
[----:B------:R-:W-:Y:S01]  /*19e10*/  IMAD.MOV.U32 R140, RZ, RZ, R146 ;  /* 0x000000ffff8c7224 */ /* 0x000fe200078e0092 */
[----:B------:R-:W-:Y:S01]  /*19e20*/  MOV R146, R144 ;  /* 0x0000009000927202 */ /* 0x000fe20000000f00 */
[----:B------:R-:W-:Y:S01]  /*19e30*/  IMAD.MOV.U32 R153, RZ, RZ, R152 ;  /* 0x000000ffff997224 */ /* 0x000fe200078e0098 */
[----:B------:R1:W-:Y:S01]  /*19e40*/  MUFU.EX2 R206, R2 ;  /* 0x0000000200ce7308 */ /* 0x0003e20000000800 */
[----:B------:R-:W-:Y:S02]  /*19e50*/  IMAD.MOV.U32 R121, RZ, RZ, R215 ;  /* 0x000000ffff797224 */ /* 0x000fe400078e00d7 */
[----:B------:R-:W-:Y:S01]  /*19e60*/  IMAD.MOV.U32 R144, RZ, RZ, R139 ;  /* 0x000000ffff907224 */ /* 0x000fe200078e008b */
[----:B------:R-:W-:Y:S01]  /*19e70*/  MOV R139, R137 ;  /* 0x00000089008b7202 */ /* 0x000fe20000000f00 */
[----:B------:R-:W-:Y:S01]  /*19e80*/  IMAD.MOV.U32 R147, RZ, RZ, R145 ;  /* 0x000000ffff937224 */ /* 0x000fe200078e0091 */
[----:B------:R3:W5:Y:S01]  /*19e90*/  LDL.LU R215, [R1+0x88] ;  /* 0x0000880001d77983 */ /* 0x0007620000300800 */
[----:B------:R-:W-:Y:S02]  /*19ea0*/  IMAD.MOV.U32 R152, RZ, RZ, R143 ;  /* 0x000000ffff987224 */ /* 0x000fe400078e008f */
[----:B------:R-:W-:Y:S02]  /*19eb0*/  IMAD.MOV.U32 R145, RZ, RZ, R132 ;  /* 0x000000ffff917224 */ /* 0x000fe400078e0084 */
[----:B------:R-:W-:Y:S01]  /*19ec0*/  IMAD.MOV.U32 R143, RZ, RZ, R142 ;  /* 0x000000ffff8f7224 */ /* 0x000fe200078e008e */
[----:B------:R-:W-:Y:S01]  /*19ed0*/  MOV R142, R141 ;  /* 0x0000008d008e7202 */ /* 0x000fe20000000f00 */
[----:B------:R-:W-:Y:S01]  /*19ee0*/  IMAD.MOV.U32 R137, RZ, RZ, R122 ;  /* 0x000000ffff897224 */ /* 0x000fe200078e007a */
[----:B------:R-:W-:Y:S01]  /*19ef0*/  MOV R122, R120 ;  /* 0x00000078007a7202 */ /* 0x000fe20000000f00 */
[----:B------:R-:W-:Y:S02]  /*19f00*/  IMAD.MOV.U32 R141, RZ, RZ, R140 ;  /* 0x000000ffff8d7224 */ /* 0x000fe400078e008c */
[----:B------:R-:W-:Y:S02]  /*19f10*/  IMAD.MOV.U32 R120, RZ, RZ, R212 ;  /* 0x000000ffff787224 */ /* 0x000fe400078e00d4 */
[----:B------:R-:W-:Y:S01]  /*19f20*/  IMAD.MOV.U32 R140, RZ, RZ, R147 ;  /* 0x000000ffff8c7224 */ /* 0x000fe200078e0093 */
[----:B------:R3:W5:Y:S01]  /*19f30*/  LDL.LU R212, [R1+0x84] ;  /* 0x0000840001d47983 */ /* 0x0007620000300800 */
[----:B------:R-:W-:Y:S01]  /*19f40*/  IMAD.MOV.U32 R147, RZ, RZ, R146 ;  /* 0x000000ffff937224 */ /* 0x000fe200078e0092 */
[----:B------:R-:W-:Y:S01]  /*19f50*/  MOV R146, R145 ;  /* 0x0000009100927202 */ /* 0x000fe20000000f00 */
[----:B------:R-:W-:Y:S02]  /*19f60*/  IMAD.MOV.U32 R145, RZ, RZ, R133 ;  /* 0x000000ffff917224 */ /* 0x000fe400078e0085 */
[----:B------:R-:W-:Y:S02]  /*19f70*/  IMAD.MOV.U32 R133, RZ, RZ, R211 ;  /* 0x000000ffff857224 */ /* 0x000fe400078e00d3 */
[----:B------:R3:W5:Y:S01]  /*19f80*/  LDL.LU R211, [R1+0x80] ;  /* 0x0000800001d37983 */ /* 0x0007620000300800 */
[----:B------:R-:W-:Y:S02]  /*19f90*/  IMAD.MOV.U32 R132, RZ, RZ, R138 ;  /* 0x000000ffff847224 */ /* 0x000fe400078e008a */
[----:B------:R-:W-:Y:S01]  /*19fa0*/  IMAD.MOV.U32 R138, RZ, RZ, R123 ;  /* 0x000000ffff8a7224 */ /* 0x000fe200078e007b */
[----:B------:R-:W4:Y:S01]  /*19fb0*/  LDL.LU R0, [R1+0x38] ;  /* 0x0000380001007983 */ /* 0x000f220000300800 */
[----:B------:R-:W-:Y:S02]  /*19fc0*/  IMAD.MOV.U32 R123, RZ, RZ, R121 ;  /* 0x000000ffff7b7224 */ /* 0x000fe400078e0079 */
[----:B------:R-:W-:Y:S02]  /*19fd0*/  IMAD.MOV.U32 R121, RZ, RZ, R192 ;  /* 0x000000ffff797224 */ /* 0x000fe400078e00c0 */
[--C-:B------:R-:W-:Y:S01]  /*19fe0*/  FFMA.FTZ R192, R205, UR4, -R182.reuse ;  /* 0x00000004cdc07c23 */ /* 0x100fe200080108b6 */
[----:B------:R-:W-:Y:S01]  /*19ff0*/  FFMA.FTZ R182, R155, UR4, -R182 ;  /* 0x000000049bb67c23 */ /* 0x000fe200080108b6 */
[----:B------:R-:W-:Y:S01]  /*1a000*/  IMAD.MOV.U32 R155, RZ, RZ, R154 ;  /* 0x000000ffff9b7224 */ /* 0x000fe200078e009a */
[----:B------:R-:W-:Y:S01]  /*1a010*/  MOV R154, R153 ;  /* 0x00000099009a7202 */ /* 0x000fe20000000f00 */
[----:B------:R-:W-:Y:S01]  /*1a020*/  IMAD.MOV.U32 R153, RZ, RZ, R152 ;  /* 0x000000ffff997224 */ /* 0x000fe200078e0098 */
[----:B------:R3:W5:Y:S01]  /*1a030*/  LDL.LU R210, [R1+0x7c] ;  /* 0x00007c0001d27983 */ /* 0x0007620000300800 */
[----:B------:R-:W-:Y:S01]  /*1a040*/  IMAD.MOV.U32 R152, RZ, RZ, R143 ;  /* 0x000000ffff987224 */ /* 0x000fe200078e008f */
[----:B------:R-:W-:Y:S01]  /*1a050*/  MUFU.EX2 R187, R182 ;  /* 0x000000b600bb7308 */ /* 0x000fe20000000800 */
[----:B------:R-:W-:Y:S01]  /*1a060*/  IMAD.MOV.U32 R143, RZ, RZ, R142 ;  /* 0x000000ffff8f7224 */ /* 0x000fe200078e008e */
[----:B------:R-:W-:Y:S01]  /*1a070*/  MOV R142, R147 ;  /* 0x00000093008e7202 */ /* 0x000fe20000000f00 */
[----:B------:R-:W-:Y:S01]  /*1a080*/  IMAD.MOV.U32 R147, RZ, RZ, R146 ;  /* 0x000000ffff937224 */ /* 0x000fe200078e0092 */
[----:B------:R-:W-:Y:S01]  /*1a090*/  MOV R149, R152 ;  /* 0x0000009800957202 */ /* 0x000fe20000000f00 */
[----:B------:R-:W-:Y:S02]  /*1a0a0*/  IMAD.MOV.U32 R146, RZ, RZ, R133 ;  /* 0x000000ffff927224 */ /* 0x000fe400078e0085 */
[----:B------:R-:W-:Y:S03]  /*1a0b0*/  IMAD.MOV.U32 R162, RZ, RZ, R155 ;  /* 0x000000ffffa27224 */ /* 0x000fe600078e009b */
[----:B------:R-:W3:Y:S01]  /*1a0c0*/  MUFU.EX2 R192, R192 ;  /* 0x000000c000c07308 */ /* 0x000ee20000000800 */
[----:B------:R-:W-:Y:S02]  /*1a0d0*/  IMAD.MOV.U32 R161, RZ, RZ, R154 ;  /* 0x000000ffffa17224 */ /* 0x000fe400078e009a */
[----:B------:R-:W-:Y:S02]  /*1a0e0*/  IMAD.MOV.U32 R163, RZ, RZ, R162 ;  /* 0x000000ffffa37224 */ /* 0x000fe400078e00a2 */
[----:B------:R-:W-:Y:S02]  /*1a0f0*/  IMAD.MOV.U32 R162, RZ, RZ, R161 ;  /* 0x000000ffffa27224 */ /* 0x000fe400078e00a1 */
[----:B------:R-:W-:Y:S01]  /*1a100*/  IMAD.MOV.U32 R148, RZ, RZ, R142 ;  /* 0x000000ffff947224 */ /* 0x000fe200078e008e */
[----:B-1----:R-:W-:Y:S01]  /*1a110*/  LOP3.LUT R2, R163, 0xff00ff, RZ, 0xc0, !PT ;  /* 0x00ff00ffa3027812 */ /* 0x002fe200078ec0ff */
        /* <DEDUP_REMOVED lines=9> */
[----:B------:R1:W-:Y:S01]  /*1a1b0*/  MUFU.EX2 R205, R163 ;  /* 0x000000a300cd7308 */ /* 0x0003e20000000800 */
[----:B------:R-:W-:Y:S01]  /*1a1c0*/  IMAD.MOV.U32 R139, RZ, RZ, R123 ;  /* 0x000000ffff8b7224 */ /* 0x000fe200078e007b */
[--C-:B------:R-:W-:Y:S01]  /*1a1d0*/  HSET2.LE.AND R111, R2, R181.reuse, PT ;  /* 0x000000b5026f7233 */ /* 0x100fe20003803000 */
[----:B------:R-:W-:Y:S01]  /*1a1e0*/  IMAD.MOV.U32 R137, RZ, RZ, R122 ;  /* 0x000000ffff897224 */ /* 0x000fe200078e007a */
[----:B--2---:R-:W-:Y:S01]  /*1a1f0*/  F2FP.F16.F32.PACK_AB R2, R235, R233 ;  /* 0x000000e9eb02723e */ /* 0x004fe200000000ff */
[----:B------:R-:W-:Y:S01]  /*1a200*/  IMAD.MOV.U32 R144, RZ, RZ, R121 ;  /* 0x000000ffff907224 */ /* 0x000fe200078e0079 */
[----:B---3--:R-:W-:Y:S01]  /*1a210*/  F2FP.F16.F32.PACK_AB R174, R191, R192 ;  /* 0x000000c0bfae723e */ /* 0x008fe200000000ff */
[----:B------:R-:W2:Y:S01]  /*1a220*/  LDSM.16.MT88.4 R120, [R180+0x9800] ;  /* 0x00980000b478783b */ /* 0x000ea20000004200 */
[----:B------:R-:W-:Y:S01]  /*1a230*/  IMAD.MOV.U32 R161, RZ, RZ, R160 ;  /* 0x000000ffffa17224 */ /* 0x000fe200078e00a0 */
[----:B------:R-:W-:Y:S01]  /*1a240*/  MOV R160, R149 ;  /* 0x0000009500a07202 */ /* 0x000fe20000000f00 */
[----:B------:R-:W-:Y:S01]  /*1a250*/  IMAD.MOV.U32 R149, RZ, RZ, R148 ;  /* 0x000000ffff957224 */ /* 0x000fe200078e0094 */
[----:B------:R-:W-:Y:S01]  /*1a260*/  LOP3.LUT R111, R2, R111, RZ, 0xc0, !PT ;  /* 0x0000006f026f7212 */ /* 0x000fe200078ec0ff */
[----:B------:R-:W-:Y:S01]  /*1a270*/  IMAD.MOV.U32 R162, RZ, RZ, R161 ;  /* 0x000000ffffa27224 */ /* 0x000fe200078e00a1 */
[----:B------:R-:W-:Y:S01]  /*1a280*/  F2FP.F16.F32.PACK_AB R172, R187, R188 ;  /* 0x000000bcbbac723e */ /* 0x000fe200000000ff */
[----:B------:R-:W-:Y:S02]  /*1a290*/  IMAD.MOV.U32 R161, RZ, RZ, R160 ;  /* 0x000000ffffa17224 */ /* 0x000fe400078e00a0 */
[----:B------:R-:W-:Y:S01]  /*1a2a0*/  IMAD.MOV.U32 R160, RZ, RZ, R149 ;  /* 0x000000ffffa07224 */ /* 0x000fe200078e0095 */
[--C-:B------:R-:W-:Y:S01]  /*1a2b0*/  HSET2.LE.AND R110, R162, R181.reuse, PT ;  /* 0x000000b5a26e7233 */ /* 0x100fe20003803000 */
[----:B-1----:R-:W-:Y:S02]  /*1a2c0*/  IMAD.MOV.U32 R163, RZ, RZ, R161 ;  /* 0x000000ffffa37224 */ /* 0x002fe400078e00a1 */
[----:B------:R-:W-:Y:S01]  /*1a2d0*/  IMAD.MOV.U32 R152, RZ, RZ, R132 ;  /* 0x000000ffff987224 */ /* 0x000fe200078e0084 */
[----:B------:R-:W-:Y:S01]  /*1a2e0*/  MOV R162, R160 ;  /* 0x000000a000a27202 */ /* 0x000fe20000000f00 */
[----:B------:R1:W-:Y:S01]  /*1a2f0*/  MUFU.EX2 R204, R163 ;  /* 0x000000a300cc7308 */ /* 0x0003e20000000800 */
[----:B------:R-:W-:Y:S02]  /*1a300*/  IMAD.MOV.U32 R148, RZ, RZ, R155 ;  /* 0x000000ffff947224 */ /* 0x000fe400078e009b */
[----:B------:R-:W-:Y:S01]  /*1a310*/  MOV R157, R162 ;  /* 0x000000a2009d7202 */ /* 0x000fe20000000f00 */
[----:B------:R-:W-:Y:S01]  /*1a320*/  IMAD.MOV.U32 R155, RZ, RZ, R153 ;  /* 0x000000ffff9b7224 */ /* 0x000fe200078e0099 */
[----:B------:R-:W-:Y:S01]  /*1a330*/  MOV R153, R147 ;  /* 0x0000009300997202 */ /* 0x000fe20000000f00 */
[----:B------:R-:W-:Y:S01]  /*1a340*/  IMAD.MOV.U32 R147, RZ, RZ, R146 ;  /* 0x000000ffff937224 */ /* 0x000fe200078e0092 */
[----:B------:R-:W-:Y:S01]  /*1a350*/  MOV R149, R148 ;  /* 0x0000009400957202 */ /* 0x000fe20000000f00 */
[----:B------:R-:W-:Y:S01]  /*1a360*/  IMAD.MOV.U32 R146, RZ, RZ, R127 ;  /* 0x000000ffff927224 */ /* 0x000fe200078e007f */
[--C-:B------:R-:W-:Y:S01]  /*1a370*/  HSET2.LE.AND R114, R157, R181.reuse, PT ;  /* 0x000000b59d727233 */ /* 0x100fe20003803000 */
[----:B------:R-:W-:Y:S02]  /*1a380*/  IMAD.MOV.U32 R127, RZ, RZ, R209 ;  /* 0x000000ffff7f7224 */ /* 0x000fe400078e00d1 */
        /* <DEDUP_REMOVED lines=8> */
[----:B------:R-:W-:Y:S02]  /*1a410*/  IMAD.MOV.U32 R160, RZ, RZ, R149 ;  /* 0x000000ffffa07224 */ /* 0x000fe400078e0095 */
[----:B------:R-:W-:Y:S01]  /*1a420*/  IMAD.MOV.U32 R149, RZ, RZ, R148 ;  /* 0x000000ffff957224 */ /* 0x000fe200078e0094 */
[----:B------:R-:W-:Y:S01]  /*1a430*/  MOV R148, R153 ;  /* 0x0000009900947202 */ /* 0x000fe20000000f00 */
[----:B------:R-:W-:Y:S01]  /*1a440*/  IMAD.MOV.U32 R161, RZ, RZ, R155 ;  /* 0x000000ffffa17224 */ /* 0x000fe200078e009b */
[----:B------:R-:W-:Y:S01]  /*1a450*/  MUFU.EX2 R195, R160 ;  /* 0x000000a000c37308 */ /* 0x000fe20000000800 */
[----:B------:R-:W-:Y:S02]  /*1a460*/  IMAD.MOV.U32 R155, RZ, RZ, R147 ;  /* 0x000000ffff9b7224 */ /* 0x000fe400078e0093 */
[----:B------:R-:W-:Y:S02]  /*1a470*/  IMAD.MOV.U32 R153, RZ, RZ, R127 ;  /* 0x000000ffff997224 */ /* 0x000fe400078e007f */
[----:B------:R-:W-:Y:S02]  /*1a480*/  IMAD.MOV.U32 R147, RZ, RZ, R126 ;  /* 0x000000ffff937224 */ /* 0x000fe400078e007e */
[----:B------:R-:W3:Y:S03]  /*1a490*/  LDSM.16.MT88.4 R124, [R180+0xa800] ;  /* 0x00a80000b47c783b */ /* 0x000ee60000004200 */
[----:B------:R-:W2:Y:S01]  /*1a4a0*/  MUFU.EX2 R197, R148 ;  /* 0x0000009400c57308 */ /* 0x000ea20000000800 */
[----:B------:R-:W-:Y:S02]  /*1a4b0*/  IMAD.MOV.U32 R130, RZ, RZ, R129 ;  /* 0x000000ffff827224 */ /* 0x000fe400078e0081 */
[----:B------:R-:W-:Y:S02]  /*1a4c0*/  IMAD.MOV.U32 R129, RZ, RZ, R213 ;  /* 0x000000ffff817224 */ /* 0x000fe400078e00d5 */
[----:B------:R-:W-:Y:S01]  /*1a4d0*/  IMAD.MOV.U32 R156, RZ, RZ, R161 ;  /* 0x000000ffff9c7224 */ /* 0x000fe200078e00a1 */
[----:B------:R-:W-:Y:S01]  /*1a4e0*/  MOV R161, R131 ;  /* 0x0000008300a17202 */ /* 0x000fe20000000f00 */
[----:B-1----:R-:W-:Y:S01]  /*1a4f0*/  IMAD.MOV.U32 R163, RZ, RZ, R155 ;  /* 0x000000ffffa37224 */ /* 0x002fe200078e009b */
[----:B------:R-:W1:Y:S01]  /*1a500*/  S2R R213, SR_TID.X ;  /* 0x0000000000d57919 */ /* 0x000e620000002100 */
[----:B------:R-:W-:Y:S01]  /*1a510*/  IMAD.MOV.U32 R155, RZ, RZ, R129 ;  /* 0x000000ffff9b7224 */ /* 0x000fe200078e0081 */
[----:B------:R3:W-:Y:S01]  /*1a520*/  MUFU.EX2 R196, R161 ;  /* 0x000000a100c47308 */ /* 0x0007e20000000800 */
[----:B------:R-:W-:Y:S02]  /*1a530*/  IMAD.MOV.U32 R162, RZ, RZ, R153 ;  /* 0x000000ffffa27224 */ /* 0x000fe400078e0099 */
[----:B------:R-:W-:Y:S02]  /*1a540*/  IMAD.MOV.U32 R153, RZ, RZ, R130 ;  /* 0x000000ffff997224 */ /* 0x000fe400078e0082 */
[----:B------:R-:W1:Y:S01]  /*1a550*/  LDSM.16.MT88.4 R128, [R106+0x1800] ;  /* 0x001800006a80783b */ /* 0x000e620000004200 */
[----:B--2---:R-:W-:Y:S04]  /*1a560*/  F2FP.F16.F32.PACK_AB R178, R197, R195 ;  /* 0x000000c3c5b2723e */ /* 0x004fe800000000ff */
[----:B------:R-:W-:Y:S10]  /*1a570*/  MUFU.EX2 R199, R163 ;  /* 0x000000a300c77308 */ /* 0x000ff40000000800 */
[----:B------:R-:W2:Y:S01]  /*1a580*/  MUFU.EX2 R198, R156 ;  /* 0x0000009c00c67308 */ /* 0x000ea20000000800 */
[----:B---3--:R-:W-:Y:S05]  /*1a590*/  VIADD R161, R226, 0x1715609d ;  /* 0x1715609de2a17836 */ /* 0x008fea0000000000 */
[----:B------:R-:W-:Y:S04]  /*1a5a0*/  LOP3.LUT R2, R161, R186, R193, 0x96, !PT ;  /* 0x000000baa1027212 */ /* 0x000fe800078e96c1 */
[----:B------:R-:W-:Y:S10]  /*1a5b0*/  MUFU.EX2 R193, R155 ;  /* 0x0000009b00c17308 */ /* 0x000ff40000000800 */
[----:B------:R-:W3:Y:S01]  /*1a5c0*/  MUFU.EX2 R194, R162 ;  /* 0x000000a200c27308 */ /* 0x000ee20000000800 */
[----:B--2---:R-:W-:Y:S02]  /*1a5d0*/  F2FP.F16.F32.PACK_AB R176, R199, R198 ;  /* 0x000000c6c7b0723e */ /* 0x004fe400000000ff */
[----:B---3--:R-:W-:Y:S01]  /*1a5e0*/  F2FP.F16.F32.PACK_AB R177, R196, R194 ;  /* 0x000000c2c4b1723e */ /* 0x008fe200000000ff */
[----:B----4-:R-:W-:Y:S01]  /*1a5f0*/  FFMA.FTZ R133, R100, R0, R190 ;  /* 0x0000000064857223 */ /* 0x010fe200000100be */
[----:B------:R-:W-:Y:S01]  /*1a600*/  F2FP.F16.F32.PACK_AB R0, R230, R231 ;  /* 0x000000e7e600723e */ /* 0x000fe200000000ff */
[----:B------:R-:W2:Y:S03]  /*1a610*/  LDL.LU R100, [R1+0x3c] ;  /* 0x00003c0001647983 */ /* 0x000ea60000300800 */
[----:B------:R-:W-:Y:S01]  /*1a620*/  LOP3.LUT R112, R0, R112, RZ, 0xc0, !PT ;  /* 0x0000007000707212 */ /* 0x000fe200078ec0ff */
[----:B------:R3:W5:Y:S01]  /*1a630*/  LDL.LU R209, [R1+0x78] ;  /* 0x0000780001d17983 */ /* 0x0007620000300800 */
[----:B------:R-:W-:Y:S04]  /*1a640*/  F2FP.F16.F32.PACK_AB R0, R229, R225 ;  /* 0x000000e1e500723e */ /* 0x000fe800000000ff */
[----:B------:R-:W-:Y:S02]  /*1a650*/  LOP3.LUT R113, R0, R113, RZ, 0xc0, !PT ;  /* 0x0000007100717212 */ /* 0x000fe400078ec0ff */
[----:B------:R-:W-:Y:S04]  /*1a660*/  F2FP.F16.F32.PACK_AB R0, R237, R234 ;  /* 0x000000eaed00723e */ /* 0x000fe800000000ff */
[----:B------:R-:W-:Y:S02]  /*1a670*/  LOP3.LUT R110, R0, R110, RZ, 0xc0, !PT ;  /* 0x0000006e006e7212 */ /* 0x000fe400078ec0ff */
[----:B------:R-:W-:Y:S04]  /*1a680*/  F2FP.F16.F32.PACK_AB R0, R236, R232 ;  /* 0x000000e8ec00723e */ /* 0x000fe800000000ff */
[----:B------:R-:W-:Y:S02]  /*1a690*/  LOP3.LUT R114, R0, R114, RZ, 0xc0, !PT ;  /* 0x0000007200727212 */ /* 0x000fe400078ec0ff */
[----:B------:R-:W-:Y:S04]  /*1a6a0*/  F2FP.F16.F32.PACK_AB R0, R204, R205 ;  /* 0x000000cdcc00723e */ /* 0x000fe800000000ff */
[----:B------:R-:W-:Y:S01]  /*1a6b0*/  LOP3.LUT R115, R0, R115, RZ, 0xc0, !PT ;  /* 0x0000007300737212 */ /* 0x000fe200078ec0ff */
[----:B--2---:R-:W-:Y:S01]  /*1a6c0*/  FFMA.FTZ R132, R3, R100, R189 ;  /* 0x0000006403847223 */ /* 0x004fe200000100bd */
[----:B------:R-:W-:Y:S02]  /*1a6d0*/  F2FP.F16.F32.PACK_AB R100, R206, R207 ;  /* 0x000000cfce64723e */ /* 0x000fe400000000ff */
[----:B------:R-:W-:Y:S02]  /*1a6e0*/  F2FP.F16.F32.PACK_AB R3, R228, R208 ;  /* 0x000000d0e403723e */ /* 0x000fe400000000ff */
[----:B------:R-:W-:Y:S02]  /*1a6f0*/  LOP3.LUT R109, R100, R109, RZ, 0xc0, !PT ;  /* 0x0000006d646d7212 */ /* 0x000fe400078ec0ff */
[----:B------:R-:W-:Y:S01]  /*1a700*/  LOP3.LUT R108, R3, R108, RZ, 0xc0, !PT ;  /* 0x0000006c036c7212 */ /* 0x000fe200078ec0ff */
[----:B------:R-:W-:Y:S04]  /*1a710*/  IMAD.WIDE.U32 R2, R2, -0x2daee0ad, RZ ;  /* 0xd2511f5302027825 */ /* 0x000fe800078e00ff */
[----:B------:R-:W-:Y:S01]  /*1a720*/  IMAD.MOV.U32 R107, RZ, RZ, R2 ;  /* 0x000000ffff6b7224 */ /* 0x000fe200078e0002 */
[----:B------:R-:W-:Y:S01]  /*1a730*/  PRMT R105, R2, 0x7771, RZ ;  /* 0x0000777102697816 */ /* 0x000fe200000000ff */
[-C--:B------:R-:W-:Y:S08]  /*1a740*/  HMMA.16816.F32 R4, R108, R120.reuse, R4 ;  /* 0x000000786c04723c */ /* 0x080ff00000001804 */
[C---:B------:R-:W-:Y:S04]  /*1a750*/  HMMA.16816.F32 R8, R112.reuse, R120, R8 ;  /* 0x000000787008723c */ /* 0x040fe80000001808 */
[----:B------:R-:W-:Y:S01]  /*1a760*/  IMAD.WIDE.U32 R120, R149, -0x2daee0ad, RZ ;  /* 0xd2511f5395787825 */ /* 0x000fe200078e00ff */
[----:B------:R-:W-:Y:S03]  /*1a770*/  IADD3 R149, PT, PT, R227, 0x646e171e, RZ ;  /* 0x646e171ee3957810 */ /* 0x000fe60007ffe0ff */
[-C--:B------:R-:W-:Y:S03]  /*1a780*/  HMMA.16816.F32 R12, R112, R122.reuse, R12 ;  /* 0x0000007a700c723c */ /* 0x080fe6000000180c */
[C---:B------:R-:W-:Y:S01]  /*1a790*/  LOP3.LUT R0, R149.reuse, R184, R3, 0x96, !PT ;  /* 0x000000b895007212 */ /* 0x040fe200078e9603 */
[----:B------:R-:W-:Y:S01]  /*1a7a0*/  IMAD.MOV.U32 R3, RZ, RZ, R120 ;  /* 0x000000ffff037224 */ /* 0x000fe200078e0078 */
[----:B------:R-:W-:Y:S01]  /*1a7b0*/  LOP3.LUT R100, R149, R150, R121, 0x96, !PT ;  /* 0x0000009695647212 */ /* 0x000fe200078e9679 */
[----:B------:R-:W2:Y:S01]  /*1a7c0*/  MUFU.EX2 R184, R136 ;  /* 0x0000008800b87308 */ /* 0x000ea20000000800 */
[----:B------:R-:W-:Y:S01]  /*1a7d0*/  LDSM.16.MT88.4 R148, [R180+0xac00] ;  /* 0x00ac0000b494783b */ /* 0x000fe20000004200 */
[C---:B------:R-:W-:Y:S04]  /*1a7e0*/  HMMA.16816.F32 R16, R108.reuse, R122, R16 ;  /* 0x0000007a6c10723c */ /* 0x040fe80000001810 */
[C---:B------:R-:W-:Y:S02]  /*1a7f0*/  PRMT R123, R120.reuse, 0x7772, RZ ;  /* 0x00007772787b7816 */ /* 0x040fe400000000ff */
[----:B------:R-:W-:Y:S02]  /*1a800*/  PRMT R122, R120, 0x7771, RZ ;  /* 0x00007771787a7816 */ /* 0x000fe400000000ff */
[-C--:B------:R-:W-:Y:S03]  /*1a810*/  HMMA.16816.F32 R20, R108, R116.reuse, R20 ;  /* 0x000000746c14723c */ /* 0x080fe60000001814 */
[----:B------:R-:W-:Y:S02]  /*1a820*/  PRMT R121, R2, 0x7773, RZ ;  /* 0x0000777302797816 */ /* 0x000fe400000000ff */
[----:B------:R-:W-:Y:S02]  /*1a830*/  LOP3.LUT R3, R3, 0xff, RZ, 0xc0, !PT ;  /* 0x000000ff03037812 */ /* 0x000fe400078ec0ff */
[----:B--2---:R-:W-:Y:S01]  /*1a840*/  F2FP.F16.F32.PACK_AB R179, R184, R193 ;  /* 0x000000c1b8b3723e */ /* 0x004fe200000000ff */
[C---:B------:R-:W-:Y:S08]  /*1a850*/  HMMA.16816.F32 R24, R112.reuse, R116, R24 ;  /* 0x000000747018723c */ /* 0x040ff00000001818 */
[-C--:B------:R-:W-:Y:S08]  /*1a860*/  HMMA.16816.F32 R28, R112, R118.reuse, R28 ;  /* 0x00000076701c723c */ /* 0x080ff0000000181c */
[C---:B------:R-:W-:Y:S01]  /*1a870*/  HMMA.16816.F32 R32, R108.reuse, R118, R32 ;  /* 0x000000766c20723c */ /* 0x040fe20000001820 */
[----:B------:R-:W2:Y:S07]  /*1a880*/  LDSM.16.MT88.4 R116, [R180+0xb800] ;  /* 0x00b80000b474783b */ /* 0x000eae0000004200 */
[-C--:B------:R-:W-:Y:S08]  /*1a890*/  HMMA.16816.F32 R36, R108, R124.reuse, R36 ;  /* 0x0000007c6c24723c */ /* 0x080ff00000001824 */
[C---:B------:R-:W-:Y:S04]  /*1a8a0*/  HMMA.16816.F32 R40, R112.reuse, R124, R40 ;  /* 0x0000007c7028723c */ /* 0x040fe80000001828 */
[----:B------:R-:W-:Y:S02]  /*1a8b0*/  PRMT R124, R120, 0x7773, RZ ;  /* 0x00007773787c7816 */ /* 0x000fe400000000ff */
[----:B------:R-:W-:Y:S02]  /*1a8c0*/  PRMT R120, R2, 0x7772, RZ ;  /* 0x0000777202787816 */ /* 0x000fe400000000ff */
[-C--:B------:R-:W-:Y:S03]  /*1a8d0*/  HMMA.16816.F32 R44, R112, R126.reuse, R44 ;  /* 0x0000007e702c723c */ /* 0x080fe6000000182c */
[----:B------:R-:W-:Y:S02]  /*1a8e0*/  LOP3.LUT R2, R107, 0xff, RZ, 0xc0, !PT ;  /* 0x000000ff6b027812 */ /* 0x000fe400078ec0ff */
[C---:B------:R-:W-:Y:S02]  /*1a8f0*/  PRMT R107, R100.reuse, 0x7632, R107 ;  /* 0x00007632646b7816 */ /* 0x040fe4000000006b */
[----:B------:R-:W-:Y:S01]  /*1a900*/  SHF.R.U32.HI R125, RZ, 0x18, R100 ;  /* 0x00000018ff7d7819 */ /* 0x000fe20000011664 */
[C---:B------:R-:W-:Y:S04]  /*1a910*/  HMMA.16816.F32 R48, R108.reuse, R126, R48 ;  /* 0x0000007e6c30723c */ /* 0x040fe80000001830 */
[----:B------:R-:W-:Y:S04]  /*1a920*/  LOP3.LUT R126, R100, 0xff, RZ, 0xc0, !PT ;  /* 0x000000ff647e7812 */ /* 0x000fe800078ec0ff */
[-C--:B-1----:R-:W-:Y:S08]  /*1a930*/  HMMA.16816.F32 R52, R108, R128.reuse, R52 ;  /* 0x000000806c34723c */ /* 0x082ff00000001834 */
[C---:B------:R-:W-:Y:S04]  /*1a940*/  HMMA.16816.F32 R56, R112.reuse, R128, R56 ;  /* 0x000000807038723c */ /* 0x040fe80000001838 */
[----:B------:R-:W-:Y:S02]  /*1a950*/  PRMT R128, R123, 0x5410, R124 ;  /* 0x000054107b807816 */ /* 0x000fe4000000007c */
[----:B------:R-:W-:Y:S01]  /*1a960*/  PRMT R129, R3, 0x5410, R122 ;  /* 0x0000541003817816 */ /* 0x000fe2000000007a */
[----:B------:R-:W-:Y:S01]  /*1a970*/  FFMA.FTZ R3, R154, UR4, -R183 ;  /* 0x000000049a037c23 */ /* 0x000fe200080108b7 */
[-C--:B------:R-:W-:Y:S03]  /*1a980*/  HMMA.16816.F32 R60, R112, R130.reuse, R60 ;  /* 0x00000082703c723c */ /* 0x080fe6000000183c */
[----:B------:R-:W-:Y:S01]  /*1a990*/  LOP3.LUT R124, R0, 0xff, RZ, 0xc0, !PT ;  /* 0x000000ff007c7812 */ /* 0x000fe200078ec0ff */
[----:B------:R1:W-:Y:S04]  /*1a9a0*/  MUFU.EX2 R190, R3 ;  /* 0x0000000300be7308 */ /* 0x0003e80000000800 */
[C---:B------:R-:W-:Y:S04]  /*1a9b0*/  HMMA.16816.F32 R64, R108.reuse, R130, R64 ;  /* 0x000000826c40723c */ /* 0x040fe80000001840 */
[----:B------:R-:W-:Y:S02]  /*1a9c0*/  PRMT R130, R120, 0x5410, R121 ;  /* 0x0000541078827816 */ /* 0x000fe40000000079 */
[----:B------:R-:W4:Y:S01]  /*1a9d0*/  LDSM.16.MT88.4 R120, [R106+0x2800] ;  /* 0x002800006a78783b */ /* 0x000f220000004200 */
[----:B------:R-:W-:Y:S01]  /*1a9e0*/  PRMT R131, R2, 0x5410, R105 ;  /* 0x0000541002837816 */ /* 0x000fe20000000069 */
[-C--:B--2---:R-:W-:Y:S03]  /*1a9f0*/  HMMA.16816.F32 R68, R108, R116.reuse, R68 ;  /* 0x000000746c44723c */ /* 0x084fe60000001844 */
[----:B------:R-:W-:Y:S01]  /*1aa00*/  LOP3.LUT R2, R0, 0xffff, RZ, 0xc0, !PT ;  /* 0x0000ffff00027812 */ /* 0x000fe200078ec0ff */
[----:B-1----:R-:W-:Y:S01]  /*1aa10*/  FFMA.FTZ R3, R153, UR4, -R183 ;  /* 0x0000000499037c23 */ /* 0x002fe200080108b7 */
[----:B------:R-:W-:Y:S03]  /*1aa20*/  LOP3.LUT R105, R100, 0xffff, RZ, 0xc0, !PT ;  /* 0x0000ffff64697812 */ /* 0x000fe600078ec0ff */
[C---:B------:R-:W-:Y:S01]  /*1aa30*/  HMMA.16816.F32 R72, R112.reuse, R116, R72 ;  /* 0x000000747048723c */ /* 0x040fe20000001848 */
[----:B------:R1:W2:Y:S03]  /*1aa40*/  MUFU.EX2 R189, R3 ;  /* 0x0000000300bd7308 */ /* 0x0002a60000000800 */
[----:B------:R-:W-:Y:S02]  /*1aa50*/  PRMT R116, R0, 0x7632, R116 ;  /* 0x0000763200747816 */ /* 0x000fe40000000074 */
[----:B------:R-:W-:Y:S02]  /*1aa60*/  SHF.R.U32.HI R117, RZ, 0x18, R0 ;  /* 0x00000018ff757819 */ /* 0x000fe40000011600 */
[-C--:B------:R-:W-:Y:S03]  /*1aa70*/  HMMA.16816.F32 R76, R112, R118.reuse, R76 ;  /* 0x00000076704c723c */ /* 0x080fe6000000184c */
[----:B------:R-:W-:Y:S02]  /*1aa80*/  SHF.R.U32.HI R105, RZ, 0x8, R105 ;  /* 0x00000008ff697819 */ /* 0x000fe40000011669 */
[----:B------:R-:W-:Y:S01]  /*1aa90*/  LOP3.LUT R100, R107, 0xff, RZ, 0xc0, !PT ;  /* 0x000000ff6b647812 */ /* 0x000fe200078ec0ff */
[--C-:B------:R-:W-:Y:S01]  /*1aaa0*/  FFMA.FTZ R107, R152, UR4, -R183.reuse ;  /* 0x00000004986b7c23 */ /* 0x100fe200080108b7 */
[----:B------:R-:W-:Y:S01]  /*1aab0*/  SHF.R.U32.HI R2, RZ, 0x8, R2 ;  /* 0x00000008ff027819 */ /* 0x000fe20000011602 */
[C---:B------:R-:W-:Y:S02]  /*1aac0*/  HMMA.16816.F32 R80, R108.reuse, R118, R80 ;  /* 0x000000766c50723c */ /* 0x040fe40000001850 */
[----:B------:R3:W-:Y:S02]  /*1aad0*/  MUFU.EX2 R186, R107 ;  /* 0x0000006b00ba7308 */ /* 0x0007e40000000800 */
[----:B------:R-:W-:Y:S01]  /*1aae0*/  LOP3.LUT R0, R116, 0xff, RZ, 0xc0, !PT ;  /* 0x000000ff74007812 */ /* 0x000fe200078ec0ff */
[----:B------:R-:W-:Y:S01]  /*1aaf0*/  FFMA.FTZ R183, R143, UR4, -R183 ;  /* 0x000000048fb77c23 */ /* 0x000fe200080108b7 */
[----:B------:R-:W-:Y:S01]  /*1ab00*/  PRMT R127, R126, 0x5410, R105 ;  /* 0x000054107e7f7816 */ /* 0x000fe20000000069 */
[----:B------:R-:W-:Y:S01]  /*1ab10*/  FADD.FTZ R105, R251, R132 ;  /* 0x00000084fb697221 */ /* 0x000fe20000010000 */
[----:B------:R-:W-:Y:S01]  /*1ab20*/  PRMT R126, R100, 0x5410, R125 ;  /* 0x00005410647e7816 */ /* 0x000fe2000000007d */
[----:B------:R-:W-:Y:S01]  /*1ab30*/  FADD.FTZ R100, R252, R133 ;  /* 0x00000085fc647221 */ /* 0x000fe20000010000 */
[----:B------:R-:W-:Y:S02]  /*1ab40*/  PRMT R125, R124, 0x5410, R2 ;  /* 0x000054107c7d7816 */ /* 0x000fe40000000002 */
[----:B------:R-:W2:Y:S01]  /*1ab50*/  MUFU.EX2 R185, R183 ;  /* 0x000000b700b97308 */ /* 0x000ea20000000800 */
[----:B------:R-:W-:Y:S01]  /*1ab60*/  PRMT R124, R0, 0x5410, R117 ;  /* 0x00005410007c7816 */ /* 0x000fe20000000075 */
[----:B------:R-:W-:Y:S01]  /*1ab70*/  FADD.FTZ R0, R142, R135 ;  /* 0x000000878e007221 */ /* 0x000fe20000010000 */
[-C--:B----4-:R-:W-:Y:S01]  /*1ab80*/  HMMA.16816.F32 R84, R108, R120.reuse, R84 ;  /* 0x000000786c54723c */ /* 0x090fe20000001854 */
[----:B------:R-:W4:Y:S02]  /*1ab90*/  LDSM.16.MT88.4 R116, [R180+0x9c00] ;  /* 0x009c0000b474783b */ /* 0x000f240000004200 */
[----:B------:R-:W-:Y:S01]  /*1aba0*/  FADD.FTZ R2, R141, R134 ;  /* 0x000000868d027221 */ /* 0x000fe20000010000 */
[----:B-1----:R-:W-:Y:S01]  /*1abb0*/  FADD.FTZ R3, R140, R0 ;  /* 0x000000008c037221 */ /* 0x002fe20000010000 */
[--C-:B---3--:R-:W-:Y:S01]  /*1abc0*/  HSET2.LE.AND R107, R124, R181.reuse, PT ;  /* 0x000000b57c6b7233 */ /* 0x108fe20003803000 */
[----:B------:R-:W-:Y:S01]  /*1abd0*/  FADD.FTZ R105, R145, R105 ;  /* 0x0000006991697221 */ /* 0x000fe20000010000 */
[----:B------:R-:W-:Y:S01]  /*1abe0*/  FADD.FTZ R0, R147, R2 ;  /* 0x0000000293007221 */ /* 0x000fe20000010000 */
[C---:B------:R-:W-:Y:S01]  /*1abf0*/  HMMA.16816.F32 R88, R112.reuse, R120, R88 ;  /* 0x000000787058723c */ /* 0x040fe20000001858 */
[----:B------:R-:W1:Y:S03]  /*1ac00*/  LDSM.16.MT88.4 R132, [R106+0xc00] ;  /* 0x000c00006a84783b */ /* 0x000e660000004200 */
[----:B------:R-:W-:Y:S01]  /*1ac10*/  FADD.FTZ R3, R144, R3 ;  /* 0x0000000390037221 */ /* 0x000fe20000010000 */
[----:B------:R-:W-:Y:S01]  /*1ac20*/  FADD.FTZ R2, R146, R100 ;  /* 0x0000006492027221 */ /* 0x000fe20000010000 */
[----:B------:R-:W-:Y:S01]  /*1ac30*/  FADD.FTZ R0, R139, R0 ;  /* 0x000000008b007221 */ /* 0x000fe20000010000 */
[--C-:B------:R-:W-:Y:S01]  /*1ac40*/  HSET2.LE.AND R100, R126, R181.reuse, PT ;  /* 0x000000b57e647233 */ /* 0x100fe20003803000 */
[-C--:B------:R-:W-:Y:S03]  /*1ac50*/  HMMA.16816.F32 R92, R112, R122.reuse, R92 ;  /* 0x0000007a705c723c */ /* 0x080fe6000000185c */
[----:B------:R-:W-:Y:S01]  /*1ac60*/  FADD.FTZ R202, R202, R3 ;  /* 0x00000003caca7221 */ /* 0x000fe20000010000 */
[----:B------:R-:W-:Y:S01]  /*1ac70*/  FADD.FTZ R2, R138, R2 ;  /* 0x000000028a027221 */ /* 0x000fe20000010000 */
[----:B------:R-:W-:Y:S01]  /*1ac80*/  LOP3.LUT R3, R128, 0xff00ff, RZ, 0xc0, !PT ;  /* 0x00ff00ff80037812 */ /* 0x000fe200078ec0ff */
[----:B------:R-:W-:Y:S01]  /*1ac90*/  FADD.FTZ R201, R201, R0 ;  /* 0x00000000c9c97221 */ /* 0x000fe20000010000 */
[--C-:B------:R-:W-:Y:S01]  /*1aca0*/  HSET2.LE.AND R0, R129, R181.reuse, PT ;  /* 0x000000b581007233 */ /* 0x100fe20003803000 */
[----:B------:R-:W-:Y:S04]  /*1acb0*/  HMMA.16816.F32 R96, R108, R122, R96 ;  /* 0x0000007a6c60723c */ /* 0x000fe80000001860 */
[----:B------:R-:W-:Y:S01]  /*1acc0*/  FADD.FTZ R200, R200, R2 ;  /* 0x00000002c8c87221 */ /* 0x000fe20000010000 */
[--C-:B------:R-:W-:Y:S01]  /*1acd0*/  HSET2.LE.AND R2, R3, R181.reuse, PT ;  /* 0x000000b503027233 */ /* 0x100fe20003803000 */
[----:B------:R-:W-:Y:S01]  /*1ace0*/  FADD.FTZ R203, R137, R105 ;  /* 0x0000006989cb7221 */ /* 0x000fe20000010000 */
[--C-:B------:R-:W-:Y:S02]  /*1acf0*/  HSET2.LE.AND R3, R127, R181.reuse, PT ;  /* 0x000000b57f037233 */ /* 0x100fe40003803000 */
[----:B--2---:R-:W-:Y:S02]  /*1ad00*/  F2FP.F16.F32.PACK_AB R175, R189, R190 ;  /* 0x000000bebdaf723e */ /* 0x004fe400000000ff */
[----:B------:R-:W-:Y:S02]  /*1ad10*/  F2FP.F16.F32.PACK_AB R173, R185, R186 ;  /* 0x000000bab9ad723e */ /* 0x000fe400000000ff */
[----:B------:R-:W-:Y:S02]  /*1ad20*/  LOP3.LUT R121, R130, 0xff00ff, RZ, 0xc0, !PT ;  /* 0x00ff00ff82797812 */ /* 0x000fe400078ec0ff */
        /* <DEDUP_REMOVED lines=10> */
[--C-:B------:R-:W-:Y:S02]  /*1add0*/  HSET2.LE.AND R121, R121, R181.reuse, PT ;  /* 0x000000b579797233 */ /* 0x100fe40003803000 */
[----:B------:R-:W-:Y:S01]  /*1ade0*/  HSET2.LE.AND R105, R125, R181, PT ;  /* 0x000000b57d697233 */ /* 0x000fe20003803000 */
[-C--:B----4-:R-:W-:Y:S01]  /*1adf0*/  HMMA.16816.F32 R112, R172, R116.reuse, R4 ;  /* 0x00000074ac70723c */ /* 0x090fe20000001804 */
[----:B------:R-:W2:Y:S04]  /*1ae00*/  LDSM.16.MT88.4 R180, [R180+0xbc00] ;  /* 0x00bc0000b4b4783b */ /* 0x000ea80000004200 */
[----:B------:R-:W-:Y:S01]  /*1ae10*/  LOP3.LUT R176, R176, R105, RZ, 0xc0, !PT ;  /* 0x00000069b0b07212 */ /* 0x000fe200078ec0ff */
[----:B------:R-:W-:Y:S01]  /*1ae20*/  FADD.FTZ R3, R239, R3 ;  /* 0x00000003ef037221 */ /* 0x000fe20000010000 */
[----:B------:R-:W-:Y:S01]  /*1ae30*/  LOP3.LUT R177, R177, R107, RZ, 0xc0, !PT ;  /* 0x0000006bb1b17212 */ /* 0x000fe200078ec0ff */
[----:B------:R-:W-:Y:S01]  /*1ae40*/  IMAD.MOV.U32 R105, RZ, RZ, R101 ;  /* 0x000000ffff697224 */ /* 0x000fe200078e0065 */
[----:B------:R-:W-:Y:S01]  /*1ae50*/  LOP3.LUT R178, R178, R120, RZ, 0xc0, !PT ;  /* 0x00000078b2b27212 */ /* 0x000fe200078ec0ff */
[----:B------:R3:W4:Y:S01]  /*1ae60*/  LDSM.16.MT88.4 R4, [R106+0x2c00] ;  /* 0x002c00006a04783b */ /* 0x0007220000004200 */
[----:B------:R-:W-:Y:S01]  /*1ae70*/  LOP3.LUT R179, R179, R121, RZ, 0xc0, !PT ;  /* 0x00000079b3b37212 */ /* 0x000fe200078ec0ff */
[----:B------:R-:W-:Y:S01]  /*1ae80*/  IMAD.MOV.U32 R107, RZ, RZ, R102 ;  /* 0x000000ffff6b7224 */ /* 0x000fe200078e0066 */
[----:B------:R-:W-:Y:S05]  /*1ae90*/  MOV R100, R104 ;  /* 0x0000006800647202 */ /* 0x000fea0000000f00 */
        /* <DEDUP_REMOVED lines=10> */
[----:B---3--:R-:W-:Y:S01]  /*1af40*/  IMAD.MOV.U32 R106, RZ, RZ, R103 ;  /* 0x000000ffff6a7224 */ /* 0x008fe200078e0067 */
        /* <DEDUP_REMOVED lines=9> */
[----:B------:R-:W-:Y:S02]  /*1afe0*/  FADD.FTZ R3, R208, R3 ;  /* 0x00000003d0037221 */ /* 0x000fe40000010000 */
        /* <DEDUP_REMOVED lines=14> */
[----:B------:R-:W-:Y:S04]  /*1b0d0*/  FADD.FTZ R8, R188, R3 ;  /* 0x00000003bc087221 */ /* 0x000fe80000010000 */
[----:B------:R-:W-:Y:S01]  /*1b0e0*/  FADD.FTZ R8, R187, R8 ;  /* 0x00000008bb087221 */ /* 0x000fe20000010000 */
[C---:B------:R-:W-:Y:S08]  /*1b0f0*/  HMMA.16816.F32 R140, R176.reuse, R148, R40 ;  /* 0x00000094b08c723c */ /* 0x040ff00000001828 */
[-C--:B------:R-:W-:Y:S08]  /*1b100*/  HMMA.16816.F32 R152, R176, R150.reuse, R44 ;  /* 0x00000096b098723c */ /* 0x080ff0000000182c */
[C---:B------:R-:W-:Y:S08]  /*1b110*/  HMMA.16816.F32 R148, R172.reuse, R150, R48 ;  /* 0x00000096ac94723c */ /* 0x040ff00000001830 */
        /* <DEDUP_REMOVED lines=8> */
[-C--:B----4-:R-:W-:Y:S08]  /*1b1a0*/  HMMA.16816.F32 R84, R172, R4.reuse, R84 ;  /* 0x00000004ac54723c */ /* 0x090ff00000001854 */
[C---:B------:R-:W-:Y:S04]  /*1b1b0*/  HMMA.16816.F32 R88, R176.reuse, R4, R88 ;  /* 0x00000004b058723c */ /* 0x040fe80000001858 */
[----:B------:R-:W-:Y:S04]  /*1b1c0*/  FADD.FTZ R4, R235, R9 ;  /* 0x00000009eb047221 */ /* 0x000fe80000010000 */
[-C--:B------:R-:W-:Y:S03]  /*1b1d0*/  HMMA.16816.F32 R92, R176, R6.reuse, R92 ;  /* 0x00000006b05c723c */ /* 0x080fe6000000185c */
[----:B------:R-:W-:Y:S01]  /*1b1e0*/  FADD.FTZ R3, R186, R4 ;  /* 0x00000004ba037221 */ /* 0x000fe20000010000 */
[----:B------:R-:W-:Y:S01]  /*1b1f0*/  FADD.FTZ R4, R195, R2 ;  /* 0x00000002c3047221 */ /* 0x000fe20000010000 */
[----:B------:R-:W-:Y:S02]  /*1b200*/  FADD.FTZ R2, R192, R8 ;  /* 0x00000008c0027221 */ /* 0x000fe40000010000 */
[----:B------:R-:W-:Y:S01]  /*1b210*/  FADD.FTZ R5, R185, R3 ;  /* 0x00000003b9057221 */ /* 0x000fe20000010000 */
[----:B------:R-:W-:Y:S01]  /*1b220*/  FADD.FTZ R3, R193, R0 ;  /* 0x00000000c1037221 */ /* 0x000fe20000010000 */
[----:B------:R-:W-:Y:S01]  /*1b230*/  FADD.FTZ R2, R191, R2 ;  /* 0x00000002bf027221 */ /* 0x000fe20000010000 */
[----:B------:R-:W-:Y:S04]  /*1b240*/  HMMA.16816.F32 R96, R172, R6, R96 ;  /* 0x00000006ac60723c */ /* 0x000fe80000001860 */
[----:B------:R-:W-:Y:S01]  /*1b250*/  FADD.FTZ R3, R184, R3 ;  /* 0x00000003b8037221 */ /* 0x000fe20000010000 */
[----:B------:R-:W-:Y:S01]  /*1b260*/  FADD.FTZ R0, R190, R5 ;  /* 0x00000005be007221 */ /* 0x000fe20000010000 */
[----:B------:R-:W-:Y:S03]  /*1b270*/  FADD.FTZ R238, R197, R4 ;  /* 0x00000004c5ee7221 */ /* 0x000fe60000010000 */
[----:B------:R1:W-:Y:S01]  /*1b280*/  STL [R1+0x40], R3 ;  /* 0x0000400301007387 */ /* 0x0003e20000100800 */
[----:B------:R-:W-:Y:S03]  /*1b290*/  FADD.FTZ R0, R189, R0 ;  /* 0x00000000bd007221 */ /* 0x000fe60000010000 */
[----:B------:R1:W-:Y:S04]  /*1b2a0*/  STL [R1+0x38], R2 ;  /* 0x0000380201007387 */ /* 0x0003e80000100800 */
[----:B------:R1:W-:Y:S01]  /*1b2b0*/  STL [R1+0x3c], R0 ;  /* 0x00003c0001007387 */ /* 0x0003e20000100800 */
[----:B------:R-:W-:Y:S05]  /*1b2c0*/  BRA.U UP0, `(.L_x_552) ;  /* 0xffffff9900687547 */ /* 0x000fea000b83ffff */
.L_x_551:
[----:B-1----:R-:W2:Y:S01]  /*1b2d0*/  LDL.LU R3, [R1+0x38] ;  /* 0x0000380001037983 */ /* 0x002ea20000300800 */
[----:B------:R-:W1:Y:S03]  /*1b2e0*/  LDCU UR4, c[0x0][0x4fc] ;  /* 0x00009f80ff0477ac */ /* 0x000e660008000800 */
[----:B------:R-:W3:Y:S01]  /*1b2f0*/  LDL.LU R2, [R1+0x3c] ;  /* 0x00003c0001027983 */ /* 0x000ee20000300800 */
[----:B------:R-:W-:Y:S01]  /*1b300*/  UISETP.NE.AND UP3, UPT, UR19, -0x1, UPT ;  /* 0xffffffff1300788c */ /* 0x000fe2000bf65270 */
[----:B------:R-:W4:Y:S01]  /*1b310*/  S2UR UR11, SR_CTAID.Y ;  /* 0x00000000000b79c3 */ /* 0x000f220000002600 */
[----:B------:R-:W1:Y:S01]  /*1b320*/  LDCU UR9, c[0x0][0x434] ;  /* 0x00008680ff0977ac */ /* 0x000e620008000800 */
[----:B------:R-:W3:Y:S01]  /*1b330*/  LDL.LU R5, [R1+0x40] ;  /* 0x0000400001057983 */ /* 0x000ee20000300800 */
[----:B------:R-:W3:Y:S03]  /*1b340*/  LDCU.U8 UR10, c[0x0][0x548] ;  /* 0x0000a900ff0a77ac */ /* 0x000ee60008000000 */
[----:B------:R-:W3:Y:S04]  /*1b350*/  LDL.LU R7, [R1+0x5c] ;  /* 0x00005c0001077983 */ /* 0x000ee80000300800 */
[----:B------:R-:W3:Y:S01]  /*1b360*/  LDL.LU R53, [R1+0x30] ;  /* 0x0000300001357983 */ /* 0x000ee20000300800 */
[----:B------:R-:W4:Y:S01]  /*1b370*/  @!UP3 LDCU.64 UR6, c[0x0][0x400] ;  /* 0x00008000ff06b7ac */ /* 0x000f220008000a00 */
[----:B------:R-:W-:Y:S01]  /*1b380*/  UISETP.NE.AND UP2, UPT, UR19, -0x1, UPT ;  /* 0xffffffff1300788c */ /* 0x000fe2000bf45270 */
[----:B------:R-:W3:Y:S01]  /*1b390*/  LDCU UR13, c[0x0][0x434] ;  /* 0x00008680ff0d77ac */ /* 0x000ee20008000800 */
[----:B----4-:R-:W-:-:S04]  /*1b3a0*/  @!UP3 UIMAD.WIDE.U32 UR16, UR11, UR6, URZ ;  /* 0x000000060b10b2a5 */ /* 0x010fc8000f8e00ff */
[----:B------:R-:W-:Y:S01]  /*1b3b0*/  @!UP3 UIMAD UR12, UR11, UR7, UR17 ;  /* 0x000000070b0cb2a4 */ /* 0x000fe2000f8e0211 */
[----:B------:R-:W4:Y:S02]  /*1b3c0*/  @UP3 LDCU.64 UR6, c[0x0][0x408] ;  /* 0x00008100ff0637ac */ /* 0x000f240008000a00 */
[----:B----4-:R-:W-:Y:S01]  /*1b3d0*/  @UP3 UIMAD.WIDE.U32 UR20, UR19, UR6, URZ ;  /* 0x00000006131432a5 */ /* 0x010fe2000f8e00ff */
[----:B------:R-:W4:Y:S03]  /*1b3e0*/  S2UR UR6, SR_CTAID.Z ;  /* 0x00000000000679c3 */ /* 0x000f260000002700 */
[----:B------:R-:W-:Y:S02]  /*1b3f0*/  @UP3 UIMAD UR12, UR19, UR7, UR21 ;  /* 0x00000007130c32a4 */ /* 0x000fe4000f8e0215 */
[----:B-1----:R-:W-:Y:S01]  /*1b400*/  @!UP2 UIMAD UR19, UR11, UR9, URZ ;  /* 0x000000090b13a2a4 */ /* 0x002fe2000f8e02ff */
[----:B------:R-:W-:Y:S01]  /*1b410*/  @UP3 UMOV UR16, UR20 ;  /* 0x0000001400103c82 */ /* 0x000fe20008000000 */
[----:B--2---:R-:W1:Y:S04]  /*1b420*/  SHFL.BFLY PT, R0, R3, 0x2, 0x1f ;  /* 0x0c401f0003007f89 */ /* 0x004e6800000e0000 */
[----:B---3--:R-:W2:Y:S01]  /*1b430*/  SHFL.BFLY PT, R4, R2, 0x2, 0x1f ;  /* 0x0c401f0002047f89 */ /* 0x008ea200000e0000 */
[----:B-----5:R-:W-:-:S04]  /*1b440*/  LOP3.LUT R210, R7, R210, RZ, 0xfc, !PT ;  /* 0x000000d207d27212 */ /* 0x020fc800078efcff */
[----:B------:R-:W-:Y:S01]  /*1b450*/  LOP3.LUT R210, R210, 0x20, R53, 0xf8, !PT ;  /* 0x00000020d2d27812 */ /* 0x000fe200078ef835 */
[----:B-1----:R-:W-:Y:S02]  /*1b460*/  FADD.FTZ R0, R0, R3 ;  /* 0x0000000300007221 */ /* 0x002fe40000010000 */
[----:B------:R-:W1:Y:S01]  /*1b470*/  SHFL.BFLY PT, R3, R238, 0x2, 0x1f ;  /* 0x0c401f00ee037f89 */ /* 0x000e6200000e0000 */
[----:B--2---:R-:W-:-:S03]  /*1b480*/  FADD.FTZ R4, R4, R2 ;  /* 0x0000000204047221 */ /* 0x004fc60000010000 */
[----:B------:R-:W2:Y:S04]  /*1b490*/  SHFL.BFLY PT, R2, R5, 0x2, 0x1f ;  /* 0x0c401f0005027f89 */ /* 0x000ea800000e0000 */
[----:B------:R-:W3:Y:S04]  /*1b4a0*/  SHFL.BFLY PT, R50, R0, 0x1, 0x1f ;  /* 0x0c201f0000327f89 */ /* 0x000ee800000e0000 */
[----:B------:R-:W4:Y:S01]  /*1b4b0*/  SHFL.BFLY PT, R51, R4, 0x1, 0x1f ;  /* 0x0c201f0004337f89 */ /* 0x000f2200000e0000 */
[----:B-1----:R-:W-:Y:S01]  /*1b4c0*/  FADD.FTZ R3, R3, R238 ;  /* 0x000000ee03037221 */ /* 0x002fe20000010000 */
[----:B--2---:R-:W-:-:S04]  /*1b4d0*/  FADD.FTZ R2, R2, R5 ;  /* 0x0000000502027221 */ /* 0x004fc80000010000 */
[----:B------:R-:W1:Y:S01]  /*1b4e0*/  SHFL.BFLY PT, R49, R3, 0x1, 0x1f ;  /* 0x0c201f0003317f89 */ /* 0x000e6200000e0000 */
[----:B---3--:R-:W-:-:S03]  /*1b4f0*/  FADD.FTZ R50, R0, R50 ;  /* 0x0000003200327221 */ /* 0x008fc60000010000 */
[----:B------:R-:W2:Y:S01]  /*1b500*/  SHFL.BFLY PT, R52, R2, 0x1, 0x1f ;  /* 0x0c201f0002347f89 */ /* 0x000ea200000e0000 */
[----:B------:R-:W-:Y:S01]  /*1b510*/  LOP3.LUT R0, R53, 0xc0, RZ, 0xc0, !PT ;  /* 0x000000c035007812 */ /* 0x000fe200078ec0ff */
[----:B------:R-:W3:Y:S01]  /*1b520*/  MUFU.RCP R6, R50 ;  /* 0x0000003200067308 */ /* 0x000ee20000001000 */
[----:B------:R-:W-:Y:S01]  /*1b530*/  FSETP.NE.FTZ.AND P3, PT, R50, RZ, PT ;  /* 0x000000ff3200720b */ /* 0x000fe20003f75000 */
[----:B----4-:R-:W-:Y:S01]  /*1b540*/  FADD.FTZ R51, R4, R51 ;  /* 0x0000003304337221 */ /* 0x010fe20000010000 */
[----:B------:R-:W-:-:S04]  /*1b550*/  LOP3.LUT R4, R0, 0x18, R213, 0xf8, !PT ;  /* 0x0000001800047812 */ /* 0x000fc800078ef8d5 */
[----:B------:R-:W-:Y:S01]  /*1b560*/  FSETP.NE.FTZ.AND P2, PT, R51, RZ, PT ;  /* 0x000000ff3300720b */ /* 0x000fe20003f55000 */
[----:B------:R-:W4:Y:S01]  /*1b570*/  MUFU.RCP R5, R51 ;  /* 0x0000003300057308 */ /* 0x000f220000001000 */
[----:B------:R-:W-:Y:S02]  /*1b580*/  LOP3.LUT R210, R210, R4, RZ, 0xfc, !PT ;  /* 0x00000004d2d27212 */ /* 0x000fe400078efcff */
[----:B------:R-:W-:Y:S02]  /*1b590*/  LOP3.LUT R4, R211, 0x20, RZ, 0xc0, !PT ;  /* 0x00000020d3047812 */ /* 0x000fe400078ec0ff */
[----:B---3--:R-:W-:Y:S01]  /*1b5a0*/  FSEL R0, R6, 1, P3 ;  /* 0x3f80000006007808 */ /* 0x008fe20001800000 */
[----:B-1----:R-:W-:Y:S01]  /*1b5b0*/  FADD.FTZ R49, R3, R49 ;  /* 0x0000003103317221 */ /* 0x002fe20000010000 */
[----:B--2---:R-:W-:-:S03]  /*1b5c0*/  FADD.FTZ R52, R2, R52 ;  /* 0x0000003402347221 */ /* 0x004fc60000010000 */
[----:B------:R-:W-:Y:S01]  /*1b5d0*/  FMUL.FTZ R0, R0, UR4 ;  /* 0x0000000400007c20 */ /* 0x000fe20008410000 */
[----:B------:R-:W1:Y:S01]  /*1b5e0*/  MUFU.RCP R2, R49 ;  /* 0x0000003100027308 */ /* 0x000e620000001000 */
        /* <DEDUP_REMOVED lines=26> */
[----:B------:R-:W2:Y:S01]  /*1b790*/  MUFU.RCP R0, R52 ;  /* 0x0000003400007308 */ /* 0x000ea20000001000 */
[----:B----4-:R-:W-:-:S02]  /*1b7a0*/  FSEL R3, R5, 1, P2 ;  /* 0x3f80000005037808 */ /* 0x010fc40001000000 */
[----:B-1----:R-:W-:Y:S02]  /*1b7b0*/  FSEL R2, R2, 1, P1 ;  /* 0x3f80000002027808 */ /* 0x002fe40000800000 */
[----:B------:R-:W-:Y:S01]  /*1b7c0*/  F2FP.F16.F32.PACK_AB R47, R47, R112 ;  /* 0x000000702f2f723e */ /* 0x000fe200000000ff */
[----:B------:R-:W-:Y:S01]  /*1b7d0*/  FMUL.FTZ R3, R3, UR4 ;  /* 0x0000000403037c20 */ /* 0x000fe20008410000 */
[----:B------:R-:W-:Y:S01]  /*1b7e0*/  F2FP.F16.F32.PACK_AB R44, R44, R128 ;  /* 0x000000802c2c723e */ /* 0x000fe200000000ff */
[----:B------:R-:W-:Y:S01]  /*1b7f0*/  FMUL.FTZ R2, R2, UR4 ;  /* 0x0000000402027c20 */ /* 0x000fe20008410000 */
[----:B------:R-:W-:Y:S01]  /*1b800*/  F2FP.F16.F32.PACK_AB R40, R40, R132 ;  /* 0x000000842828723e */ /* 0x000fe200000000ff */
[C---:B------:R-:W-:Y:S01]  /*1b810*/  FMUL.FTZ R114, R3.reuse, R114 ;  /* 0x0000007203727220 */ /* 0x040fe20000410000 */
[C---:B------:R-:W-:Y:S01]  /*1b820*/  FMUL.FTZ R46, R3.reuse, R115 ;  /* 0x00000073032e7220 */ /* 0x040fe20000410000 */
[C---:B------:R-:W-:Y:S01]  /*1b830*/  FMUL.FTZ R118, R3.reuse, R118 ;  /* 0x0000007603767220 */ /* 0x040fe20000410000 */
[C---:B------:R-:W-:Y:S01]  /*1b840*/  FMUL.FTZ R119, R3.reuse, R119 ;  /* 0x0000007703777220 */ /* 0x040fe20000410000 */
[C---:B------:R-:W-:Y:S01]  /*1b850*/  FMUL.FTZ R108, R2.reuse, R108 ;  /* 0x0000006c026c7220 */ /* 0x040fe20000410000 */
[C---:B------:R-:W-:Y:S01]  /*1b860*/  FMUL.FTZ R48, R2.reuse, R109 ;  /* 0x0000006d02307220 */ /* 0x040fe20000410000 */
[----:B------:R-:W-:Y:S01]  /*1b870*/  FMUL.FTZ R120, R2, R120 ;  /* 0x0000007802787220 */ /* 0x000fe20000410000 */
[----:B--2---:R-:W-:Y:S01]  /*1b880*/  FSEL R0, R0, 1, P0 ;  /* 0x3f80000000007808 */ /* 0x004fe20000000000 */
[C---:B------:R-:W-:Y:S01]  /*1b890*/  FMUL.FTZ R45, R2.reuse, R121 ;  /* 0x00000079022d7220 */ /* 0x040fe20000410000 */
[C---:B------:R-:W-:Y:S01]  /*1b8a0*/  FMUL.FTZ R124, R2.reuse, R124 ;  /* 0x0000007c027c7220 */ /* 0x040fe20000410000 */
[C---:B------:R-:W-:Y:S01]  /*1b8b0*/  FMUL.FTZ R42, R2.reuse, R125 ;  /* 0x0000007d022a7220 */ /* 0x040fe20000410000 */
[----:B------:R-:W-:Y:S01]  /*1b8c0*/  FMUL.FTZ R136, R2, R136 ;  /* 0x0000008802887220 */ /* 0x000fe20000410000 */
[----:B------:R-:W-:Y:S01]  /*1b8d0*/  FMUL.FTZ R0, R0, UR4 ;  /* 0x0000000400007c20 */ /* 0x000fe20008410000 */
        /* <DEDUP_REMOVED lines=68> */
[----:B------:R-:W1:Y:S01]  /*1bd20*/  LDCU.U8 UR4, c[0x0][0x549] ;  /* 0x0000a920ff0477ac */ /* 0x000e620008000000 */
        /* <DEDUP_REMOVED lines=13> */
[----:B------:R-:W-:Y:S01]  /*1be00*/  STS [R0+0x1200], R110 ;  /* 0x0012006e00007388 */ /* 0x000fe20000000800 */
[----:B------:R-:W-:Y:S01]  /*1be10*/  F2FP.F16.F32.PACK_AB R36, R36, R144 ;  /* 0x000000902424723e */ /* 0x000fe200000000ff */
[----:B-1----:R-:W-:Y:S01]  /*1be20*/  UISETP.NE.AND UP1, UPT, UR4, URZ, UPT ;  /* 0x000000ff0400728c */ /* 0x002fe2000bf25270 */
[----:B------:R-:W-:Y:S01]  /*1be30*/  F2FP.F16.F32.PACK_AB R35, R35, R146 ;  /* 0x000000922323723e */ /* 0x000fe200000000ff */
[----:B------:R-:W-:Y:S01]  /*1be40*/  STS [R4+0x1010], R45 ;  /* 0x0010102d04007388 */ /* 0x000fe20000000800 */
[----:B------:R-:W-:Y:S01]  /*1be50*/  F2FP.F16.F32.PACK_AB R32, R32, R148 ;  /* 0x000000942020723e */ /* 0x000fe200000000ff */
[----:B------:R-:W1:Y:S01]  /*1be60*/  S2UR UR4, SR_CTAID.X ;  /* 0x00000000000479c3 */ /* 0x000e620000002500 */
[----:B------:R-:W-:Y:S01]  /*1be70*/  F2FP.F16.F32.PACK_AB R31, R31, R150 ;  /* 0x000000961f1f723e */ /* 0x000fe200000000ff */
[----:B------:R-:W-:Y:S01]  /*1be80*/  STS [R4+0x1210], R122 ;  /* 0x0012107a04007388 */ /* 0x000fe20000000800 */
[----:B------:R-:W-:Y:S01]  /*1be90*/  F2FP.F16.F32.PACK_AB R34, R34, R140 ;  /* 0x0000008c2222723e */ /* 0x000fe200000000ff */
[----:B------:R-:W-:Y:S01]  /*1bea0*/  UISETP.NE.AND UP0, UPT, UR10, URZ, !UP1 ;  /* 0x000000ff0a00728c */ /* 0x000fe2000cf05270 */
[----:B------:R-:W-:-:S02]  /*1beb0*/  F2FP.F16.F32.PACK_AB R33, R33, R142 ;  /* 0x0000008e2121723e */ /* 0x000fc400000000ff */
[----:B--2---:R-:W-:Y:S01]  /*1bec0*/  LOP3.LUT R2, R211, 0x40, RZ, 0xc0, !PT ;  /* 0x00000040d3027812 */ /* 0x004fe200078ec0ff */
[----:B------:R-:W2:Y:S01]  /*1bed0*/  @UP1 LDCU UR8, c[0x0][0x430] ;  /* 0x00008600ff0817ac */ /* 0x000ea20008000800 */
[----:B------:R-:W-:Y:S02]  /*1bee0*/  F2FP.F16.F32.PACK_AB R30, R30, R152 ;  /* 0x000000981e1e723e */ /* 0x000fe400000000ff */
[-C--:B---3--:R-:W-:Y:S01]  /*1bef0*/  IADD3 R3, PT, PT, R0, -R2.reuse, RZ ;  /* 0x8000000200037210 */ /* 0x088fe20007ffe0ff */
[----:B------:R-:W3:Y:S01]  /*1bf00*/  @UP1 LDCU UR15, c[0x0][0x430] ;  /* 0x00008600ff0f17ac */ /* 0x000ee20008000800 */
[----:B------:R-:W-:Y:S02]  /*1bf10*/  IADD3 R2, PT, PT, R4, -R2, RZ ;  /* 0x8000000204027210 */ /* 0x000fe40007ffe0ff */
[----:B------:R-:W-:Y:S01]  /*1bf20*/  F2FP.F16.F32.PACK_AB R29, R29, R154 ;  /* 0x0000009a1d1d723e */ /* 0x000fe200000000ff */
[----:B------:R-:W-:Y:S01]  /*1bf30*/  STS [R3+0x20], R44 ;  /* 0x0000202c03007388 */ /* 0x000fe20000000800 */
[----:B------:R-:W-:Y:S01]  /*1bf40*/  F2FP.F16.F32.PACK_AB R28, R28, R160 ;  /* 0x000000a01c1c723e */ /* 0x000fe200000000ff */
[----:B------:R-:W-:Y:S01]  /*1bf50*/  @UP1 UMOV UR7, 0x1 ;  /* 0x0000000100071882 */ /* 0x000fe20000000000 */
[----:B------:R-:W-:Y:S01]  /*1bf60*/  F2FP.F16.F32.PACK_AB R27, R27, R162 ;  /* 0x000000a21b1b723e */ /* 0x000fe200000000ff */
[----:B------:R-:W-:Y:S01]  /*1bf70*/  STS [R3+0x220], R43 ;  /* 0x0002202b03007388 */ /* 0x000fe20000000800 */
[----:B------:R-:W-:-:S02]  /*1bf80*/  F2FP.F16.F32.PACK_AB R24, R24, R164 ;  /* 0x000000a41818723e */ /* 0x000fc400000000ff */
[----:B------:R-:W-:Y:S01]  /*1bf90*/  F2FP.F16.F32.PACK_AB R23, R23, R166 ;  /* 0x000000a61717723e */ /* 0x000fe200000000ff */
[----:B------:R-:W-:Y:S01]  /*1bfa0*/  STS [R2+0x30], R40 ;  /* 0x0000302802007388 */ /* 0x000fe20000000800 */
[----:B------:R-:W-:Y:S01]  /*1bfb0*/  F2FP.F16.F32.PACK_AB R26, R26, R156 ;  /* 0x0000009c1a1a723e */ /* 0x000fe200000000ff */
[----:B--2---:R-:W-:Y:S01]  /*1bfc0*/  @UP1 UIMAD UR13, UR8, UR9, URZ ;  /* 0x00000009080d12a4 */ /* 0x004fe2000f8e02ff */
        /* <DEDUP_REMOVED lines=52> */
[----:B--2---:R-:W-:-:S03]  /*1c310*/  LOP3.LUT R0, R213, 0x18, RZ, 0xc0, !PT ;  /* 0x00000018d5007812 */ /* 0x004fc600078ec0ff */
[----:B------:R-:W-:Y:S01]  /*1c320*/  STS [R3+0x5020], R10 ;  /* 0x0050200a03007388 */ /* 0x000fe20000000800 */
[----:B------:R-:W-:-:S03]  /*1c330*/  LOP3.LUT R0, R0, 0xd8, R53, 0x78, !PT ;  /* 0x000000d800007812 */ /* 0x000fc600078e7835 */
[----:B------:R2:W-:Y:S01]  /*1c340*/  STS [R3+0x5220], R9 ;  /* 0x0052200903007388 */ /* 0x0005e20000000800 */
[----:B------:R-:W-:-:S03]  /*1c350*/  LOP3.LUT R0, R0, 0x1f20, R53, 0xf8, !PT ;  /* 0x00001f2000007812 */ /* 0x000fc600078ef835 */
[----:B------:R4:W-:Y:S01]  /*1c360*/  STS [R2+0x5030], R6 ;  /* 0x0050300602007388 */ /* 0x0009e20000000800 */
[----:B------:R-:W-:Y:S01]  /*1c370*/  LEA R24, R0, UR5, 0x1 ;  /* 0x0000000500187c11 */ /* 0x000fe2000f8e08ff */
[----:B------:R-:W-:Y:S02]  /*1c380*/  USHF.R.S32.HI UR5, URZ, 0x1f, UR19 ;  /* 0x0000001fff057899 */ /* 0x000fe40008011413 */
[----:B------:R1:W-:Y:S01]  /*1c390*/  STS [R2+0x5230], R5 ;  /* 0x0052300502007388 */ /* 0x0003e20000000800 */
[----:B--2---:R-:W2:Y:S01]  /*1c3a0*/  @P3 LDC R3, c[0x0][0x458] ;  /* 0x00011600ff033b82 */ /* 0x004ea20000000800 */
[----:B----4-:R4:W2:Y:S08]  /*1c3b0*/  @P2 MUFU.LG2 R6, R51 ;  /* 0x0000003300062308 */ /* 0x0108b00000000c00 */
[----:B-1----:R4:W1:Y:S01]  /*1c3c0*/  @P3 MUFU.LG2 R2, R50 ;  /* 0x0000003200023308 */ /* 0x0028620000000c00 */
[----:B---3--:R-:W-:Y:S05]  /*1c3d0*/  BRA.U UP1, `(.L_x_555) ;  /* 0x0000000101207547 */ /* 0x008fea000b800000 */
[----:B------:R-:W-:Y:S01]  /*1c3e0*/  UISETP.NE.AND UP1, UPT, UR10, URZ, UPT ;  /* 0x000000ff0a00728c */ /* 0x000fe2000bf25270 */
[----:B------:R-:W3:Y:S10]  /*1c3f0*/  LDCU UR8, c[0x0][0x3e0] ;  /* 0x00007c00ff0877ac */ /* 0x000ef40008000800 */
[----:B------:R-:W3:Y:S01]  /*1c400*/  @UP1 LDCU UR7, c[0x0][0x454] ;  /* 0x00008a80ff0717ac */ /* 0x000ee20008000800 */
[----:B------:R-:W-:Y:S01]  /*1c410*/  @UP1 UMOV UR15, 0x1 ;  /* 0x00000001000f1882 */ /* 0x000fe20000000000 */
[----:B------:R-:W1:Y:S01]  /*1c420*/  @UP1 LDCU UR13, c[0x0][0x454] ;  /* 0x00008a80ff0d17ac */ /* 0x000e620008000800 */
[----:B------:R-:W-:Y:S01]  /*1c430*/  @!UP1 UMOV UR15, 0x1 ;  /* 0x00000001000f9882 */ /* 0x000fe20000000000 */
[----:B---3--:R-:W-:-:S02]  /*1c440*/  @UP1 UIMAD UR7, UR7, UR8, URZ ;  /* 0x00000008070712a4 */ /* 0x008fc4000f8e02ff */
[----:B-1----:R-:W-:-:S12]  /*1c450*/  @!UP1 UIMAD UR7, UR9, UR8, URZ ;  /* 0x00000008090792a4 */ /* 0x002fd8000f8e02ff */
.L_x_555:
[----:B------:R-:W-:Y:S01]  /*1c460*/  BAR.SYNC.DEFER_BLOCKING 0x0 ;  /* 0x0000000000007b1d */ /* 0x000fe20000010000 */
[----:B-1----:R-:W-:Y:S01]  /*1c470*/  @P3 FMUL.FTZ R0, R2, 0.69314718246459960938 ;  /* 0x3f31721802003820 */ /* 0x002fe20000410000 */
[----:B------:R-:W-:Y:S01]  /*1c480*/  MOV R19, 0x7f800000 ;  /* 0x7f80000000137802 */ /* 0x000fe20000000f00 */
[----:B------:R-:W-:Y:S01]  /*1c490*/  UIMAD UR13, UR6, UR13, URZ ;  /* 0x0000000d060d72a4 */ /* 0x000fe2000f8e02ff */
[----:B------:R-:W-:Y:S01]  /*1c4a0*/  MOV R17, 0x7f800000 ;  /* 0x7f80000000117802 */ /* 0x000fe20000000f00 */
[----:B--2---:R-:W-:-:S03]  /*1c4b0*/  @P3 FFMA.FTZ R19, R103, R3, R0 ;  /* 0x0000000367133223 */ /* 0x004fc60000010000 */
[----:B------:R-:W1:Y:S01]  /*1c4c0*/  @P1 LDC R8, c[0x0][0x458] ;  /* 0x00011600ff081b82 */ /* 0x000e620000000800 */
[----:B------:R-:W2:Y:S01]  /*1c4d0*/  @P1 MUFU.LG2 R5, R49 ;  /* 0x0000003100051308 */ /* 0x000ea20000000c00 */
[----:B------:R-:W3:Y:S01]  /*1c4e0*/  S2R R22, SR_CTAID.X ;  /* 0x0000000000167919 */ /* 0x000ee20000002500 */
[----:B------:R-:W-:Y:S01]  /*1c4f0*/  LOP3.LUT P3, RZ, R213, 0x3, RZ, 0xc0, !PT ;  /* 0x00000003d5ff7812 */ /* 0x000fe2000786c0ff */
[----:B------:R-:W-:Y:S01]  /*1c500*/  UIMAD UR9, UR4, UR15, URZ ;  /* 0x0000000f040972a4 */ /* 0x000fe2000f8e02ff */
[----:B------:R-:W-:Y:S01]  /*1c510*/  @P2 FMUL.FTZ R3, R6, 0.69314718246459960938 ;  /* 0x3f31721806032820 */ /* 0x000fe20000410000 */
[----:B------:R-:W-:Y:S01]  /*1c520*/  USEL UR19, UR19, URZ, UP0 ;  /* 0x000000ff13137287 */ /* 0x000fe20008000000 */
[----:B------:R-:W-:Y:S01]  /*1c530*/  BSSY.RECONVERGENT B0, `(.L_x_556) ;  /* 0x000003a000007945 */ /* 0x000fe20003800200 */
[----:B------:R-:W5:Y:S01]  /*1c540*/  @P2 LDC R9, c[0x0][0x458] ;  /* 0x00011600ff092b82 */ /* 0x000f620000000800 */
[----:B------:R-:W4:Y:S01]  /*1c550*/  @P0 MUFU.LG2 R4, R52 ;  /* 0x0000003400040308 */ /* 0x000f220000000c00 */
[----:B------:R-:W-:Y:S01]  /*1c560*/  @!UP0 UIMAD UR13, UR11, UR7, UR13 ;  /* 0x000000070b0d82a4 */ /* 0x000fe2000f8e020d */
[----:B------:R-:W-:Y:S01]  /*1c570*/  MOV R18, 0x7f800000 ;  /* 0x7f80000000127802 */ /* 0x000fe20000000f00 */
[----:B------:R-:W-:Y:S01]  /*1c580*/  USHF.L.U32 UR9, UR9, 0x7, URZ ;  /* 0x0000000709097899 */ /* 0x000fe200080006ff */
[----:B------:R-:W-:Y:S01]  /*1c590*/  MOV R16, 0x7f800000 ;  /* 0x7f80000000107802 */ /* 0x000fe20000000f00 */
[----:B------:R-:W-:-:S02]  /*1c5a0*/  USEL UR5, UR5, URZ, UP0 ;  /* 0x000000ff05057287 */ /* 0x000fc40008000000 */
[----:B------:R-:W3:Y:S01]  /*1c5b0*/  @P0 LDC R7, c[0x0][0x458] ;  /* 0x00011600ff070b82 */ /* 0x000ee20000000800 */
[----:B------:R-:W-:Y:S01]  /*1c5c0*/  USHF.R.S32.HI UR8, URZ, 0x1f, UR13 ;  /* 0x0000001fff087899 */ /* 0x000fe2000801140d */
[----:B------:R1:W3:Y:S01]  /*1c5d0*/  LDS.128 R28, [R24+0x1800] ;  /* 0x00180000181c7984 */ /* 0x0002e20000000c00 */
[----:B------:R-:W-:Y:S01]  /*1c5e0*/  USHF.R.S32.HI UR7, URZ, 0x1f, UR9 ;  /* 0x0000001fff077899 */ /* 0x000fe20008011409 */
[----:B--2---:R-:W-:Y:S01]  /*1c5f0*/  @P1 FMUL.FTZ R2, R5, 0.69314718246459960938 ;  /* 0x3f31721805021820 */ /* 0x004fe20000410000 */
[----:B------:R-:W-:-:S03]  /*1c600*/  UIADD3 UR19, UP1, UP0, UR9, UR19, UR13 ;  /* 0x0000001309137290 */ /* 0x000fc6000f83e00d */
[----:B-1----:R-:W-:Y:S01]  /*1c610*/  @P1 FFMA.FTZ R17, R104, R8, R2 ;  /* 0x0000000868111223 */ /* 0x002fe20000010002 */
[----:B------:R-:W-:Y:S01]  /*1c620*/  UIADD3.X UR5, UPT, UPT, UR7, UR5, UR8, UP1, UP0 ;  /* 0x0000000507057290 */ /* 0x000fe20008fe0408 */
[----:B----4-:R-:W-:Y:S01]  /*1c630*/  @P0 FMUL.FTZ R0, R4, 0.69314718246459960938 ;  /* 0x3f31721804000820 */ /* 0x010fe20000410000 */
[----:B------:R-:W-:Y:S01]  /*1c640*/  SHF.R.U32.HI R2, RZ, 0x2, R213 ;  /* 0x00000002ff027819 */ /* 0x000fe200000116d5 */
[----:B-----5:R-:W-:Y:S02]  /*1c650*/  @P2 FFMA.FTZ R18, R102, R9, R3 ;  /* 0x0000000966122223 */ /* 0x020fe40000010003 */
[----:B---3--:R-:W-:Y:S01]  /*1c660*/  @P0 FFMA.FTZ R16, R101, R7, R0 ;  /* 0x0000000765100223 */ /* 0x008fe20000010000 */
[----:B------:R-:W-:Y:S06]  /*1c670*/  @P3 BRA `(.L_x_557) ;  /* 0x0000000000943947 */ /* 0x000fec0003800000 */
[----:B------:R-:W-:-:S04]  /*1c680*/  LOP3.LUT R0, R209, 0x30, RZ, 0xc0, !PT ;  /* 0x00000030d1007812 */ /* 0x000fc800078ec0ff */
[----:B------:R-:W-:-:S04]  /*1c690*/  LOP3.LUT R0, R0, 0x7, R2, 0xf8, !PT ;  /* 0x0000000700007812 */ /* 0x000fc800078ef802 */
[C---:B------:R-:W-:Y:S01]  /*1c6a0*/  ISETP.GE.AND P6, PT, R0.reuse, UR14, PT ;  /* 0x0000000e00007c0c */ /* 0x040fe2000bfc6270 */
[C---:B------:R-:W-:Y:S01]  /*1c6b0*/  VIADD R5, R0.reuse, 0x8 ;  /* 0x0000000800057836 */ /* 0x040fe20000000000 */
[C---:B------:R-:W-:Y:S01]  /*1c6c0*/  LOP3.LUT R7, R0.reuse, 0x40, RZ, 0xfc, !PT ;  /* 0x0000004000077812 */ /* 0x040fe200078efcff */
[----:B------:R-:W-:-:S03]  /*1c6d0*/  VIADD R6, R0, 0x48 ;  /* 0x0000004800067836 */ /* 0x000fc60000000000 */
[----:B------:R-:W-:Y:S02]  /*1c6e0*/  ISETP.GE.AND P5, PT, R5, UR14, PT ;  /* 0x0000000e05007c0c */ /* 0x000fe4000bfa6270 */
[----:B------:R-:W-:Y:S02]  /*1c6f0*/  ISETP.GE.AND P4, PT, R7, UR14, PT ;  /* 0x0000000e07007c0c */ /* 0x000fe4000bf86270 */
[----:B------:R-:W-:-:S03]  /*1c700*/  ISETP.GE.AND P3, PT, R6, UR14, PT ;  /* 0x0000000e06007c0c */ /* 0x000fc6000bf66270 */
[----:B------:R-:W1:Y:S01]  /*1c710*/  @!P6 LDC.64 R10, c[0x0][0x420] ;  /* 0x00010800ff0aeb82 */ /* 0x000e620000000a00 */
[----:B------:R-:W-:-:S05]  /*1c720*/  @!P6 IMAD R0, R0, UR15, RZ ;  /* 0x0000000f0000ec24 */ /* 0x000fca000f8e02ff */
[C---:B------:R-:W-:Y:S01]  /*1c730*/  @!P6 IADD3 R4, P0, PT, R0.reuse, UR19, RZ ;  /* 0x000000130004ec10 */ /* 0x040fe2000ff1e0ff */
[----:B------:R-:W-:Y:S01]  /*1c740*/  @!P5 IMAD R5, R5, UR15, RZ ;  /* 0x0000000f0505dc24 */ /* 0x000fe2000f8e02ff */
[----:B------:R-:W2:Y:S01]  /*1c750*/  @!P5 LDC.64 R12, c[0x0][0x420] ;  /* 0x00010800ff0cdb82 */ /* 0x000ea20000000a00 */
[----:B------:R-:W-:Y:S01]  /*1c760*/  @!P4 IMAD R7, R7, UR15, RZ ;  /* 0x0000000f0707cc24 */ /* 0x000fe2000f8e02ff */
[----:B------:R-:W-:Y:S01]  /*1c770*/  @!P6 LEA.HI.X.SX32 R8, R0, UR5, 0x1, P0 ;  /* 0x000000050008ec11 */ /* 0x000fe200080f0eff */
[----:B------:R-:W-:Y:S01]  /*1c780*/  @!P3 IMAD R6, R6, UR15, RZ ;  /* 0x0000000f0606bc24 */ /* 0x000fe2000f8e02ff */
[----:B------:R-:W-:-:S04]  /*1c790*/  @!P5 IADD3 R0, P0, PT, R5, UR19, RZ ;  /* 0x000000130500dc10 */ /* 0x000fc8000ff1e0ff */
[----:B------:R-:W3:Y:S08]  /*1c7a0*/  @!P4 LDC.64 R14, c[0x0][0x420] ;  /* 0x00010800ff0ecb82 */ /* 0x000ef00000000a00 */
[----:B------:R-:W4:Y:S01]  /*1c7b0*/  @!P3 LDC.64 R20, c[0x0][0x420] ;  /* 0x00010800ff14bb82 */ /* 0x000f220000000a00 */
[----:B-1----:R-:W-:-:S04]  /*1c7c0*/  @!P6 LEA R10, P1, R4, R10, 0x2 ;  /* 0x0000000a040ae211 */ /* 0x002fc800078210ff */
[----:B------:R-:W-:Y:S02]  /*1c7d0*/  @!P6 LEA.HI.X R11, R4, R11, R8, 0x2, P1 ;  /* 0x0000000b040be211 */ /* 0x000fe400008f1408 */
[----:B------:R-:W-:Y:S02]  /*1c7e0*/  @!P5 LEA.HI.X.SX32 R4, R5, UR5, 0x1, P0 ;  /* 0x000000050504dc11 */ /* 0x000fe400080f0eff */
[----:B--2---:R-:W-:Y:S01]  /*1c7f0*/  @!P5 LEA R8, P2, R0, R12, 0x2 ;  /* 0x0000000c0008d211 */ /* 0x004fe200078410ff */
[----:B------:R1:W-:Y:S01]  /*1c800*/  @!P6 STG.E desc[UR26][R10.64], R19 ;  /* 0x000000130a00e986 */ /* 0x0003e2000c10191a */
[----:B------:R-:W-:Y:S02]  /*1c810*/  @!P4 IADD3 R5, P1, PT, R7, UR19, RZ ;  /* 0x000000130705cc10 */ /* 0x000fe4000ff3e0ff */
[----:B------:R-:W-:Y:S02]  /*1c820*/  @!P3 IADD3 R12, P0, PT, R6, UR19, RZ ;  /* 0x00000013060cbc10 */ /* 0x000fe4000ff1e0ff */
[----:B------:R-:W-:-:S02]  /*1c830*/  @!P5 LEA.HI.X R9, R0, R13, R4, 0x2, P2 ;  /* 0x0000000d0009d211 */ /* 0x000fc400010f1404 */
[----:B------:R-:W-:Y:S02]  /*1c840*/  @!P4 LEA.HI.X.SX32 R7, R7, UR5, 0x1, P1 ;  /* 0x000000050707cc11 */ /* 0x000fe400088f0eff */
[----:B------:R-:W-:Y:S01]  /*1c850*/  @!P3 LEA.HI.X.SX32 R0, R6, UR5, 0x1, P0 ;  /* 0x000000050600bc11 */ /* 0x000fe200080f0eff */
[----:B------:R1:W-:Y:S01]  /*1c860*/  @!P5 STG.E desc[UR26][R8.64], R18 ;  /* 0x000000120800d986 */ /* 0x0003e2000c10191a */
[C---:B---3--:R-:W-:Y:S02]  /*1c870*/  @!P4 LEA R6, P1, R5.reuse, R14, 0x2 ;  /* 0x0000000e0506c211 */ /* 0x048fe400078210ff */
[C---:B----4-:R-:W-:Y:S02]  /*1c880*/  @!P3 LEA R4, P0, R12.reuse, R20, 0x2 ;  /* 0x000000140c04b211 */ /* 0x050fe400078010ff */
[----:B------:R-:W-:Y:S02]  /*1c890*/  @!P4 LEA.HI.X R7, R5, R15, R7, 0x2, P1 ;  /* 0x0000000f0507c211 */ /* 0x000fe400008f1407 */
[----:B------:R-:W-:-:S03]  /*1c8a0*/  @!P3 LEA.HI.X R5, R12, R21, R0, 0x2, P0 ;  /* 0x000000150c05b211 */ /* 0x000fc600000f1400 */
[----:B------:R1:W-:Y:S04]  /*1c8b0*/  @!P4 STG.E desc[UR26][R6.64], R17 ;  /* 0x000000110600c986 */ /* 0x0003e8000c10191a */
[----:B------:R1:W-:Y:S02]  /*1c8c0*/  @!P3 STG.E desc[UR26][R4.64], R16 ;  /* 0x000000100400b986 */ /* 0x0003e4000c10191a */
.L_x_557:
[----:B------:R-:W-:Y:S05]  /*1c8d0*/  BSYNC.RECONVERGENT B0 ;  /* 0x0000000000007941 */ /* 0x000fea0003800200 */
.L_x_556:
[----:B------:R-:W2:Y:S04]  /*1c8e0*/  LDL R32, [R1+0x10] ;  /* 0x0000100001207983 */ /* 0x000ea80000100800 */
[----:B------:R3:W5:Y:S04]  /*1c8f0*/  LDL R27, [R1+0x44] ;  /* 0x00004400011b7983 */ /* 0x0007680000100800 */
[----:B------:R3:W5:Y:S01]  /*1c900*/  LDL R26, [R1+0x58] ;  /* 0x00005800011a7983 */ /* 0x0007620000100800 */
[----:B------:R-:W-:Y:S01]  /*1c910*/  MOV R3, RZ ;  /* 0x000000ff00037202 */ /* 0x000fe20000000f00 */
[----:B------:R-:W4:Y:S01]  /*1c920*/  LDCU.64 UR4, c[0x0][0x410] ;  /* 0x00008200ff0477ac */ /* 0x000f220008000a00 */
[C---:B------:R-:W-:Y:S01]  /*1c930*/  VIADD R0, R2.reuse, 0x20 ;  /* 0x0000002002007836 */ /* 0x040fe20000000000 */
[----:B-1----:R3:W1:Y:S01]  /*1c940*/  LDS.128 R16, [R24+0x2000] ;  /* 0x0020000018107984 */ /* 0x0026620000000c00 */
[----:B------:R-:W-:Y:S01]  /*1c950*/  ISETP.GE.AND P3, PT, R2, UR14, PT ;  /* 0x0000000e02007c0c */ /* 0x000fe2000bf66270 */
[----:B------:R-:W-:Y:S01]  /*1c960*/  IMAD.WIDE.U32 R6, R22, 0x80, R2 ;  /* 0x0000008016067825 */ /* 0x000fe200078e0002 */
[----:B------:R-:W-:Y:S01]  /*1c970*/  BSSY.RECONVERGENT B0, `(.L_x_558) ;  /* 0x000001f000007945 */ /* 0x000fe20003800200 */
[----:B------:R3:W1:Y:S01]  /*1c980*/  LDS.128 R20, [R24] ;  /* 0x0000000018147984 */ /* 0x0006620000000c00 */
[----:B------:R-:W-:Y:S01]  /*1c990*/  ISETP.GE.AND P2, PT, R0, UR14, PT ;  /* 0x0000000e00007c0c */ /* 0x000fe2000bf46270 */
[C---:B------:R-:W-:Y:S01]  /*1c9a0*/  VIADD R3, R2.reuse, 0x40 ;  /* 0x0000004002037836 */ /* 0x040fe20000000000 */
[----:B------:R-:W-:Y:S01]  /*1c9b0*/  IADD3 R2, PT, PT, R2, 0x60, RZ ;  /* 0x0000006002027810 */ /* 0x000fe20007ffe0ff */
[----:B------:R3:W1:Y:S03]  /*1c9c0*/  LDS.128 R12, [R24+0x4000] ;  /* 0x00400000180c7984 */ /* 0x0006660000000c00 */
[----:B------:R-:W-:-:S02]  /*1c9d0*/  ISETP.GE.AND P1, PT, R3, UR14, PT ;  /* 0x0000000e03007c0c */ /* 0x000fc4000bf26270 */
[----:B----4-:R-:W-:Y:S02]  /*1c9e0*/  MOV R0, UR4 ;  /* 0x0000000400007c02 */ /* 0x010fe40008000f00 */
[----:B--2---:R-:W-:-:S05]  /*1c9f0*/  IADD3 R4, P0, PT, R32, UR16, RZ ;  /* 0x0000001020047c10 */ /* 0x004fca000ff1e0ff */
[----:B------:R-:W-:Y:S01]  /*1ca00*/  IMAD.X R5, RZ, RZ, UR12, P0 ;  /* 0x0000000cff057e24 */ /* 0x000fe200080e06ff */
[----:B------:R-:W-:Y:S01]  /*1ca10*/  ISETP.GE.AND P0, PT, R2, UR14, PT ;  /* 0x0000000e02007c0c */ /* 0x000fe2000bf06270 */
[----:B------:R-:W-:Y:S02]  /*1ca20*/  IMAD.U32 R2, RZ, RZ, UR5 ;  /* 0x00000005ff027e24 */ /* 0x000fe4000f8e00ff */
[----:B------:R-:W-:-:S04]  /*1ca30*/  IMAD.WIDE.U32 R10, R0, UR6, R4 ;  /* 0x00000006000a7c25 */ /* 0x000fc8000f8e0004 */
[----:B------:R-:W-:Y:S01]  /*1ca40*/  IMAD R9, R2, UR6, R11 ;  /* 0x0000000602097c24 */ /* 0x000fe2000f8e020b */
[----:B-1-3--:R-:W-:Y:S06]  /*1ca50*/  @P3 BRA `(.L_x_559) ;  /* 0x0000000000403947 */ /* 0x00afec0003800000 */
        /* <DEDUP_REMOVED lines=8> */
[----:B-----5:R-:W-:Y:S02]  /*1cae0*/  ISETP.GE.AND P4, PT, R27, UR8, PT ;  /* 0x000000081b007c0c */ /* 0x020fe4000bf86270 */
[----:B------:R-:W-:Y:S01]  /*1caf0*/  ISETP.GE.AND P3, PT, R26, UR8, PT ;  /* 0x000000081a007c0c */ /* 0x000fe2000bf66270 */
[----:B------:R-:W-:Y:S01]  /*1cb00*/  IMAD.IADD R0, R0, 0x1, R5 ;  /* 0x0000000100007824 */ /* 0x000fe200078e0205 */
[----:B---3--:R-:W-:-:S04]  /*1cb10*/  LEA R2, P6, R4, UR4, 0x1 ;  /* 0x0000000404027c11 */ /* 0x008fc8000f8c08ff */
[----:B------:R-:W-:-:S05]  /*1cb20*/  LEA.HI.X R3, R4, UR5, R0, 0x1, P6 ;  /* 0x0000000504037c11 */ /* 0x000fca000b0f0c00 */
[----:B------:R1:W-:Y:S04]  /*1cb30*/  @!P5 STG.E.128 desc[UR26][R2.64], R20 ;  /* 0x000000140200d986 */ /* 0x0003e8000c101d1a */
[----:B------:R1:W-:Y:S04]  /*1cb40*/  @!P4 STG.E.128 desc[UR26][R2.64+0x40], R16 ;  /* 0x000040100200c986 */ /* 0x0003e8000c101d1a */
[----:B------:R1:W-:Y:S02]  /*1cb50*/  @!P3 STG.E.128 desc[UR26][R2.64+0x80], R12 ;  /* 0x0000800c0200b986 */ /* 0x0003e4000c101d1a */
.L_x_559:
[----:B------:R-:W-:Y:S05]  /*1cb60*/  BSYNC.RECONVERGENT B0 ;  /* 0x0000000000007941 */ /* 0x000fea0003800200 */
.L_x_558:
[----:B-1----:R1:W2:Y:S01]  /*1cb70*/  LDS.128 R20, [R24+0x800] ;  /* 0x0008000018147984 */ /* 0x0022a20000000c00 */
[----:B------:R-:W-:Y:S03]  /*1cb80*/  BSSY.RECONVERGENT B0, `(.L_x_560) ;  /* 0x0000017000007945 */ /* 0x000fe60003800200 */
[----:B------:R1:W3:Y:S04]  /*1cb90*/  LDS.128 R16, [R24+0x2800] ;  /* 0x0028000018107984 */ /* 0x0002e80000000c00 */
[----:B------:R1:W4:Y:S01]  /*1cba0*/  LDS.128 R12, [R24+0x4800] ;  /* 0x00480000180c7984 */ /* 0x0003220000000c00 */
[----:B------:R-:W-:Y:S05]  /*1cbb0*/  @P2 BRA `(.L_x_561) ;  /* 0x00000000004c2947 */ /* 0x000fea0003800000 */
[----:B------:R-:W1:Y:S01]  /*1cbc0*/  LDCU.64 UR6, c[0x0][0x408] ;  /* 0x00008100ff0677ac */ /* 0x000e620008000a00 */
[----:B------:R-:W-:Y:S02]  /*1cbd0*/  IADD3 R0, P2, PT, R6, 0x20, RZ ;  /* 0x0000002006007810 */ /* 0x000fe40007f5e0ff */
[----:B------:R-:W-:Y:S01]  /*1cbe0*/  MOV R3, R9 ;  /* 0x0000000900037202 */ /* 0x000fe20000000f00 */
[----:B------:R-:W1:Y:S02]  /*1cbf0*/  LDCU UR8, c[0x0][0x440] ;  /* 0x00008800ff0877ac */ /* 0x000e640008000800 */
[----:B------:R-:W-:Y:S01]  /*1cc00*/  IMAD.X R2, RZ, RZ, R7, P2 ;  /* 0x000000ffff027224 */ /* 0x000fe200010e0607 */
[----:B------:R-:W2:Y:S03]  /*1cc10*/  LDCU.64 UR4, c[0x0][0x3f0] ;  /* 0x00007e00ff0477ac */ /* 0x000ea60008000a00 */
[----:B-1----:R-:W-:-:S02]  /*1cc20*/  IMAD R25, R2, UR6, RZ ;  /* 0x0000000602197c24 */ /* 0x002fc4000f8e02ff */
[----:B------:R-:W-:Y:S01]  /*1cc30*/  IMAD.MOV.U32 R2, RZ, RZ, R10 ;  /* 0x000000ffff027224 */ /* 0x000fe200078e000a */
[----:B------:R-:W-:-:S03]  /*1cc40*/  ISETP.GE.AND P4, PT, R32, UR8, PT ;  /* 0x0000000820007c0c */ /* 0x000fc6000bf86270 */
[----:B------:R-:W-:Y:S01]  /*1cc50*/  IMAD.WIDE.U32 R4, R0, UR6, R2 ;  /* 0x0000000600047c25 */ /* 0x000fe2000f8e0002 */
[----:B-----5:R-:W-:Y:S02]  /*1cc60*/  ISETP.GE.AND P3, PT, R27, UR8, PT ;  /* 0x000000081b007c0c */ /* 0x020fe4000bf66270 */
        /* <DEDUP_REMOVED lines=8> */
.L_x_561:
[----:B------:R-:W-:Y:S05]  /*1ccf0*/  BSYNC.RECONVERGENT B0 ;  /* 0x0000000000007941 */ /* 0x000fea0003800200 */
.L_x_560:
[----:B-12---:R1:W2:Y:S01]  /*1cd00*/  LDS.128 R20, [R24+0x1000] ;  /* 0x0010000018147984 */ /* 0x0062a20000000c00 */
[----:B------:R-:W-:Y:S03]  /*1cd10*/  BSSY.RECONVERGENT B0, `(.L_x_562) ;  /* 0x0000017000007945 */ /* 0x000fe60003800200 */
[----:B---3--:R1:W3:Y:S04]  /*1cd20*/  LDS.128 R16, [R24+0x3000] ;  /* 0x0030000018107984 */ /* 0x0082e80000000c00 */
[----:B----4-:R1:W4:Y:S01]  /*1cd30*/  LDS.128 R12, [R24+0x5000] ;  /* 0x00500000180c7984 */ /* 0x0103220000000c00 */
        /* <DEDUP_REMOVED lines=20> */
.L_x_563:
[----:B------:R-:W-:Y:S05]  /*1ce80*/  BSYNC.RECONVERGENT B0 ;  /* 0x0000000000007941 */ /* 0x000fea0003800200 */
.L_x_562:
[----:B-1-3--:R1:W3:Y:S01]  /*1ce90*/  LDS.128 R16, [R24+0x3800] ;  /* 0x0038000018107984 */ /* 0x00a2e20000000c00 */
[----:B------:R-:W-:Y:S05]  /*1cea0*/  @P0 EXIT ;  /* 0x000000000000094d */ /* 0x000fea0003800000 */
[----:B------:R-:W2:Y:S01]  /*1ceb0*/  LDCU.64 UR6, c[0x0][0x408] ;  /* 0x00008100ff0677ac */ /* 0x000ea20008000a00 */
[----:B----4-:R4:W1:Y:S01]  /*1cec0*/  LDS.128 R12, [R24+0x5800] ;  /* 0x00580000180c7984 */ /* 0x0108620000000c00 */
[----:B------:R-:W-:Y:S01]  /*1ced0*/  IADD3 R0, P0, PT, R6, 0x60, RZ ;  /* 0x0000006006007810 */ /* 0x000fe20007f1e0ff */
[----:B------:R-:W2:Y:S01]  /*1cee0*/  LDCU UR8, c[0x0][0x440] ;  /* 0x00008800ff0877ac */ /* 0x000ea20008000800 */
[----:B------:R-:W-:-:S03]  /*1cef0*/  MOV R3, R9 ;  /* 0x0000000900037202 */ /* 0x000fc60000000f00 */
[----:B------:R-:W-:Y:S01]  /*1cf00*/  IMAD.X R2, RZ, RZ, R7, P0 ;  /* 0x000000ffff027224 */ /* 0x000fe200000e0607 */
[----:B------:R-:W4:Y:S03]  /*1cf10*/  LDCU.64 UR4, c[0x0][0x3f0] ;  /* 0x00007e00ff0477ac */ /* 0x000f260008000a00 */
[----:B--2---:R-:W-:Y:S02]  /*1cf20*/  IMAD R6, R2, UR6, RZ ;  /* 0x0000000602067c24 */ /* 0x004fe4000f8e02ff */
[----:B------:R-:W-:Y:S01]  /*1cf30*/  IMAD.MOV.U32 R2, RZ, RZ, R10 ;  /* 0x000000ffff027224 */ /* 0x000fe200078e000a */
[----:B------:R-:W-:-:S03]  /*1cf40*/  ISETP.GE.AND P2, PT, R32, UR8, PT ;  /* 0x0000000820007c0c */ /* 0x000fc6000bf46270 */
[----:B------:R-:W-:Y:S01]  /*1cf50*/  IMAD.WIDE.U32 R4, R0, UR6, R2 ;  /* 0x0000000600047c25 */ /* 0x000fe2000f8e0002 */
[----:B-----5:R-:W-:Y:S02]  /*1cf60*/  ISETP.GE.AND P1, PT, R27, UR8, PT ;  /* 0x000000081b007c0c */ /* 0x020fe4000bf26270 */
[----:B------:R-:W-:Y:S01]  /*1cf70*/  ISETP.GE.AND P0, PT, R26, UR8, PT ;  /* 0x000000081a007c0c */ /* 0x000fe2000bf06270 */
[----:B------:R-:W-:Y:S01]  /*1cf80*/  IMAD R0, R0, UR7, R6 ;  /* 0x0000000700007c24 */ /* 0x000fe2000f8e0206 */
[----:B----4-:R-:W-:-:S03]  /*1cf90*/  LEA R2, P3, R4, UR4, 0x1 ;  /* 0x0000000404027c11 */ /* 0x010fc6000f8608ff */
[----:B------:R-:W-:-:S05]  /*1cfa0*/  IMAD.IADD R0, R0, 0x1, R5 ;  /* 0x0000000100007824 */ /* 0x000fca00078e0205 */
[----:B------:R-:W-:-:S05]  /*1cfb0*/  LEA.HI.X R3, R4, UR5, R0, 0x1, P3 ;  /* 0x0000000504037c11 */ /* 0x000fca00098f0c00 */
[----:B------:R2:W-:Y:S04]  /*1cfc0*/  @!P2 STG.E.128 desc[UR26][R2.64], R28 ;  /* 0x0000001c0200a986 */ /* 0x0005e8000c101d1a */
[----:B---3--:R2:W-:Y:S01]  /*1cfd0*/  @!P1 STG.E.128 desc[UR26][R2.64+0x40], R16 ;  /* 0x0000401002009986 */ /* 0x0085e2000c101d1a */
[----:B-1----:R-:W-:Y:S05]  /*1cfe0*/  @P0 EXIT ;  /* 0x000000000000094d */ /* 0x002fea0003800000 */
[----:B------:R-:W-:Y:S01]  /*1cff0*/  STG.E.128 desc[UR26][R2.64+0x80], R12 ;  /* 0x0000800c02007986 */ /* 0x000fe2000c101d1a */
[----:B------:R-:W-:Y:S05]  /*1d000*/  EXIT ;  /* 0x000000000000794d */ /* 0x000fea0003800000 */
.L_x_564:
        /* <DEDUP_REMOVED lines=15> */
.L_x_1357:


//--------------------- .text._ZN5flash16flash_fwd_kernelI23Flash_fwd_kernel_traitsILi96ELi128ELi64ELi4ELb0ELb0EN7cutlass6half_tE19Flash_kernel_traitsILi96ELi128ELi64ELi4ES3_EELb1ELb0ELb0ELb0ELb1ELb1ELb0ELb0EEEvNS_16Flash_fwd_paramsE --------------------------
	.section	.text._ZN5flash16flash_fwd_kernelI23Flash_fwd_kernel_traitsILi96ELi128ELi64ELi4ELb0ELb0EN7cutlass6half_tE19Flash_kernel_traitsILi96ELi128ELi64ELi4ES3_EELb1ELb0ELb0ELb0ELb1ELb1ELb0ELb0EEEvNS_16Flash_fwd_paramsE,"ax",@progbits
	.align	128
        .global         _ZN5flash16flash_fwd_kernelI23Flash_fwd_kernel_traitsILi96ELi128ELi64ELi4ELb0ELb0EN7cutlass6half_tE19Flash_kernel_traitsILi96ELi128ELi64ELi4ES3_EELb1ELb0ELb0ELb0ELb1ELb1ELb0ELb0EEEvNS_16Flash_fwd_paramsE
        .type           _ZN5flash16flash_fwd_kernelI23Flash_fwd_kernel_traitsILi96ELi128ELi64ELi4ELb0ELb0EN7cutlass6half_tE19Flash_kernel_traitsILi96ELi128ELi64ELi4ES3_EELb1ELb0ELb0ELb0ELb1ELb1ELb0ELb0EEEvNS_16Flash_fwd_paramsE,@function
        .size           _ZN5flash16flash_fwd_kernelI23Flash_fwd_kernel_traitsILi96ELi128ELi64ELi4ELb0ELb0EN7cutlass6half_tE19Flash_kernel_traitsILi96ELi128ELi64ELi4ES3_EELb1ELb0ELb0ELb0ELb1ELb1ELb0ELb0EEEvNS_16Flash_fwd_paramsE,(.L_x_1358 - _ZN5flash16flash_fwd_kernelI23Flash_fwd_kernel_traitsILi96ELi128ELi64ELi4ELb0ELb0EN7cutlass6half_tE19Flash_kernel_traitsILi96ELi128ELi64ELi4ES3_EELb1ELb0ELb0ELb0ELb1ELb1ELb0ELb0EEEvNS_16Flash_fwd_paramsE)
        .other          _ZN5flash16flash_fwd_kernelI23Flash_fwd_kernel_traitsILi96ELi128ELi64ELi4ELb0ELb0EN7cutlass6half_tE19Flash_kernel_traitsILi96ELi128ELi64ELi4ES3_EELb1ELb0ELb0ELb0ELb1ELb1ELb0ELb0EEEvNS_16Flash_fwd_paramsE,@"STO_CUDA_ENTRY STV_DEFAULT"
_ZN5flash16flash_fwd_kernelI23Flash_fwd_kernel_traitsILi96ELi128ELi64ELi4ELb0ELb0EN7cutlass6half_tE19Flash_kernel_traitsILi96ELi128ELi64ELi4ES3_EELb1ELb0ELb0ELb0ELb1ELb1ELb0ELb0EEEvNS_16Flash_fwd_paramsE:
.text._ZN5flash16flash_fwd_kernelI23Flash_fwd_kernel_traitsILi96ELi128ELi64ELi4ELb0ELb0EN7cutlass6half_tE19Flash_kernel_traitsILi96ELi128ELi64ELi4ES3_EELb1ELb0ELb0ELb0ELb1ELb1ELb0ELb0EEEvNS_16Flash_fwd_paramsE:
[----:B------:R-:W1:Y:S01]  /*0000*/  LDC R1, c[0x0][0x37c] ;  /* 0x0000df00ff017b82 */ /* 0x000e620000000800 */
[----:B------:R-:W2:Y:S07]  /*0010*/  LDCU.U8 UR4, c[0x0][0x524] ;  /* 0x0000a480ff0477ac */ /* 0x000eae0008000000 */
[----:B------:R-:W3:Y:S01]  /*0020*/  LDC R125, c[0x0][0x51c] ;  /* 0x00014700ff7d7b82 */ /* 0x000ee20000000800 */
[----:B-1----:R-:W-:Y:S01]  /*0030*/  VIADD R1, R1, 0xffffffc0 ;  /* 0xffffffc001017836 */ /* 0x002fe20000000000 */
[----:B------:R-:W1:Y:S01]  /*0040*/  LDCU.64 UR24, c[0x0][0x358] ;  /* 0x00006b00ff1877ac */ /* 0x000e620008000a00 */
[----:B------:R-:W4:Y:S05]  /*0050*/  LDCU.64 UR6, c[0x0][0x510] ;  /* 0x0000a200ff0677ac */ /* 0x000f2a0008000a00 */
[----:B------:R-:W1:Y:S08]  /*0060*/  LDC R2, c[0x0][0x518] ;  /* 0x00014600ff027b82 */ /* 0x000e700000000800 */
[----:B------:R-:W4:Y:S01]  /*0070*/  LDC.64 R4, c[0x0][0x470] ;  /* 0x00011c00ff047b82 */ /* 0x000f220000000a00 */
[----:B--2---:R-:W-:Y:S01]  /*0080*/  ISETP.NE.AND P3, PT, RZ, UR4, PT ;  /* 0x00000004ff007c0c */ /* 0x004fe2000bf65270 */
[----:B------:R-:W2:Y:S01]  /*0090*/  S2R R126, SR_CTAID.X ;  /* 0x00000000007e7919 */ /* 0x000ea20000002500 */
[----:B------:R-:W2:Y:S11]  /*00a0*/  LDCU UR4, c[0x0][0x434] ;  /* 0x00008680ff0477ac */ /* 0x000eb60008000800 */
[----:B---3--:R-:W-:-:S05]  /*00b0*/  @P3 IMAD.MOV.U32 R3, RZ, RZ, R125 ;  /* 0x000000ffff033224 */ /* 0x008fca00078e007d */
[----:B-1----:R1:W3:Y:S01]  /*00c0*/  @P3 LDG.E.64 R6, desc[UR24][R2.64] ;  /* 0x0000001802063981 */ /* 0x0022e2000c1e1b00 */
[----:B----4-:R-:W-:Y:S02]  /*00d0*/  IMAD.U32 R238, RZ, RZ, UR6 ;  /* 0x00000006ffee7e24 */ /* 0x010fe4000f8e00ff */
[----:B------:R-:W-:-:S06]  /*00e0*/  IMAD.U32 R239, RZ, RZ, UR7 ;  /* 0x00000007ffef7e24 */ /* 0x000fcc000f8e00ff */
[----:B------:R-:W4:Y:S01]  /*00f0*/  @P3 LDG.E.64 R238, desc[UR24][R238.64] ;  /* 0x00000018eeee3981 */ /* 0x000f22000c1e1b00 */
[----:B------:R-:W-:Y:S01]  /*0100*/  ISETP.NE.U32.AND P2, PT, R4, RZ, PT ;  /* 0x000000ff0400720c */ /* 0x000fe20003f45070 */
[----:B------:R-:W2:Y:S03]  /*0110*/  S2R R127, SR_CTAID.Y ;  /* 0x00000000007f7919 */ /* 0x000ea60000002600 */
[----:B------:R-:W-:Y:S02]  /*0120*/  ISETP.NE.AND.EX P2, PT, R5, RZ, PT, P2 ;  /* 0x000000ff0500720c */ /* 0x000fe40003f45320 */
[----:B------:R-:W2:Y:S01]  /*0130*/  LDC.64 R4, c[0x0][0x478] ;  /* 0x00011e00ff047b82 */ /* 0x000ea20000000a00 */
[----:B------:R-:W2:Y:S01]  /*0140*/  S2R R42, SR_CTAID.Z ;  /* 0x00000000002a7919 */ /* 0x000ea20000002700 */
[----:B------:R-:W2:Y:S01]  /*0150*/  S2R R243, SR_TID.X ;  /* 0x0000000000f37919 */ /* 0x000ea20000002100 */
[----:B-1----:R-:W-:-:S08]  /*0160*/  IMAD.MOV.U32 R3, RZ, RZ, RZ ;  /* 0x000000ffff037224 */ /* 0x002fd000078e00ff */
[----:B------:R-:W1:Y:S01]  /*0170*/  @P2 LDC.64 R8, c[0x0][0x470] ;  /* 0x00011c00ff082b82 */ /* 0x000e620000000a00 */
[----:B--2---:R-:W-:-:S04]  /*0180*/  ISETP.NE.U32.AND P0, PT, R4, RZ, PT ;  /* 0x000000ff0400720c */ /* 0x004fc80003f05070 */
[----:B------:R-:W-:Y:S02]  /*0190*/  ISETP.NE.AND.EX P0, PT, R5, RZ, PT, P0 ;  /* 0x000000ff0500720c */ /* 0x000fe40003f05300 */
[----:B------:R-:W-:Y:S01]  /*01a0*/  LOP3.LUT R0, R42, R126, R127, 0xfe, !PT ;  /* 0x0000007e2a007212 */ /* 0x000fe200078efe7f */
[----:B-1----:R-:W-:-:S03]  /*01b0*/  @P2 IMAD.WIDE.U32 R8, R127, 0x4, R8 ;  /* 0x000000047f082825 */ /* 0x002fc600078e0008 */
[----:B------:R-:W-:Y:S02]  /*01c0*/  LOP3.LUT P4, RZ, R0, R243, RZ, 0xfc, !PT ;  /* 0x000000f300ff7212 */ /* 0x000fe4000788fcff */
[----:B------:R-:W3:Y:S08]  /*01d0*/  @P3 LDC R0, c[0x0][0x520] ;  /* 0x00014800ff003b82 */ /* 0x000ef00000000800 */
[----:B------:R-:W1:Y:S08]  /*01e0*/  @P0 LDC.64 R4, c[0x0][0x478] ;  /* 0x00011e00ff040b82 */ /* 0x000e700000000a00 */
[----:B------:R-:W4:Y:S01]  /*01f0*/  @!P4 LDC.64 R10, c[0x0][0x528] ;  /* 0x00014a00ff0acb82 */ /* 0x000f220000000a00 */
[----:B-1----:R-:W-:Y:S01]  /*0200*/  @P0 IMAD.WIDE.U32 R4, R127, 0x4, R4 ;  /* 0x000000047f040825 */ /* 0x002fe200078e0004 */
[----:B---3--:R-:W-:-:S04]  /*0210*/  @P3 IADD3 R2, P1, PT, R6, R0, RZ ;  /* 0x0000000006023210 */ /* 0x008fc80007f3e0ff */
[----:B------:R-:W-:Y:S01]  /*0220*/  @P3 IADD3.X R125, PT, PT, RZ, R7, RZ, P1, !PT ;  /* 0x00000007ff7d3210 */ /* 0x000fe20000ffe4ff */
[----:B------:R-:W-:Y:S01]  /*0230*/  @!P4 IMAD.MOV.U32 R124, RZ, RZ, R2 ;  /* 0x000000ffff7cc224 */ /* 0x000fe200078e0002 */
[----:B----4-:R1:W-:Y:S04]  /*0240*/  @!P4 STG.E.64 desc[UR24][R10.64], R238 ;  /* 0x000000ee0a00c986 */ /* 0x0103e8000c101b18 */
[----:B------:R1:W-:Y:S04]  /*0250*/  @!P4 STG.E.64 desc[UR24][R10.64+0x8], R124 ;  /* 0x0000087c0a00c986 */ /* 0x0003e8000c101b18 */
[----:B------:R1:W5:Y:S04]  /*0260*/  @P2 LDG.E R3, desc[UR24][R8.64] ;  /* 0x0000001808032981 */ /* 0x000368000c1e1900 */
[----:B------:R1:W5:Y:S01]  /*0270*/  @P0 LDG.E R128, desc[UR24][R4.64] ;  /* 0x0000001804800981 */ /* 0x000362000c1e1900 */
[----:B------:R-:W-:-:S04]  /*0280*/  SHF.L.U32 R0, R126, 0x7, RZ ;  /* 0x000000077e007819 */ /* 0x000fc800000006ff */
[----:B------:R-:W-:-:S13]  /*0290*/  ISETP.GE.AND P1, PT, R0, UR4, PT ;  /* 0x0000000400007c0c */ /* 0x000fda000bf26270 */
[----:B------:R-:W-:Y:S05]  /*02a0*/  @P1 EXIT ;  /* 0x000000000000194d */ /* 0x000fea0003800000 */
[----:B-1----:R-:W1:Y:S01]  /*02b0*/  LDC R11, c[0x0][0x3e8] ;  /* 0x0000fa00ff0b7b82 */ /* 0x002e620000000800 */
[----:B------:R-:W2:Y:S01]  /*02c0*/  LDCU.128 UR4, c[0x0][0x3b0] ;  /* 0x00007600ff0477ac */ /* 0x000ea20008000c00 */
[C---:B------:R-:W-:Y:S01]  /*02d0*/  IMAD.SHL.U32 R12, R243.reuse, 0x8, RZ ;  /* 0x00000008f30c7824 */ /* 0x040fe200078e00ff */
[--C-:B-----5:R-:W-:Y:S01]  /*02e0*/  SHF.R.S32.HI R9, RZ, 0x1f, R3.reuse ;  /* 0x0000001fff097819 */ /* 0x120fe20000011403 */
[----:B------:R-:W-:Y:S01]  /*02f0*/  IMAD.MOV.U32 R17, RZ, RZ, RZ ;  /* 0x000000ffff117224 */ /* 0x000fe200078e00ff */
[----:B------:R-:W3:Y:S01]  /*0300*/  LDCU.128 UR20, c[0x0][0x3a0] ;  /* 0x00007400ff1477ac */ /* 0x000ee20008000c00 */
[----:B------:R-:W-:Y:S01]  /*0310*/  @P0 IMAD.IADD R128, R128, 0x1, -R3 ;  /* 0x0000000180800824 */ /* 0x000fe200078e0a03 */
[----:B------:R-:W-:Y:S01]  /*0320*/  LOP3.LUT R16, R12, 0x18, RZ, 0xc0, !PT ;  /* 0x000000180c107812 */ /* 0x000fe200078ec0ff */
[----:B------:R-:W4:Y:S01]  /*0330*/  LDC.64 R40, c[0x0][0x3c0] ;  /* 0x0000f000ff287b82 */ /* 0x000f220000000a00 */
[----:B------:R-:W3:Y:S01]  /*0340*/  LDCU.128 UR16, c[0x0][0x3d0] ;  /* 0x00007a00ff1077ac */ /* 0x000ee20008000c00 */
[----:B------:R-:W-:Y:S01]  /*0350*/  IMAD.SHL.U32 R124, R243, 0x20, RZ ;  /* 0x00000020f37c7824 */ /* 0x000fe200078e00ff */
[----:B------:R-:W3:Y:S04]  /*0360*/  LDCU.128 UR8, c[0x0][0x380] ;  /* 0x00007000ff0877ac */ /* 0x000ee80008000c00 */
[----:B------:R-:W-:Y:S01]  /*0370*/  LOP3.LUT R232, R124, 0x120, RZ, 0xc0, !PT ;  /* 0x000001207ce87812 */ /* 0x000fe200078ec0ff */
[----:B------:R-:W3:Y:S01]  /*0380*/  LDCU.128 UR12, c[0x0][0x390] ;  /* 0x00007200ff0c77ac */ /* 0x000ee20008000c00 */
[----:B--2---:R-:W-:Y:S01]  /*0390*/  IMAD.WIDE.U32 R18, R3, UR6, R16 ;  /* 0x0000000603127c25 */ /* 0x004fe2000f8e0010 */
[----:B-1----:R-:W-:-:S04]  /*03a0*/  IABS R0, R11 ;  /* 0x0000000b00007213 */ /* 0x002fc80000000000 */
[----:B------:R-:W1:Y:S01]  /*03b0*/  I2F.RP R8, R0 ;  /* 0x0000000000087306 */ /* 0x000e620000209400 */
[----:B----4-:R-:W-:-:S04]  /*03c0*/  IMAD R20, R9, R40, RZ ;  /* 0x0000002809147224 */ /* 0x010fc800078e02ff */
[----:B------:R-:W-:-:S03]  /*03d0*/  IMAD R20, R3, R41, R20 ;  /* 0x0000002903147224 */ /* 0x000fc600078e0214 */
[----:B-1----:R-:W1:Y:S02]  /*03e0*/  MUFU.RCP R6, R8 ;  /* 0x0000000800067308 */ /* 0x002e640000001000 */
[----:B-1----:R-:W-:Y:S02]  /*03f0*/  VIADD R6, R6, 0xffffffe ;  /* 0x0ffffffe06067836 */ /* 0x002fe40000000000 */
[----:B------:R-:W-:-:S04]  /*0400*/  IMAD R8, R9, UR6, RZ ;  /* 0x0000000609087c24 */ /* 0x000fc8000f8e02ff */
[----:B------:R-:W1:Y:S01]  /*0410*/  F2I.FTZ.U32.TRUNC.NTZ R7, R6 ;  /* 0x0000000600077305 */ /* 0x000e62000021f000 */
[----:B------:R-:W-:-:S04]  /*0420*/  IMAD R8, R3, UR7, R8 ;  /* 0x0000000703087c24 */ /* 0x000fc8000f8e0208 */
[----:B------:R-:W-:Y:S02]  /*0430*/  IMAD.IADD R19, R19, 0x1, R8 ;  /* 0x0000000113137824 */ /* 0x000fe400078e0208 */
[----:B-1----:R-:W-:Y:S02]  /*0440*/  IMAD.MOV R4, RZ, RZ, -R7 ;  /* 0x000000ffff047224 */ /* 0x002fe400078e0a07 */
[----:B------:R-:W-:Y:S02]  /*0450*/  IMAD.MOV.U32 R6, RZ, RZ, RZ ;  /* 0x000000ffff067224 */ /* 0x000fe400078e00ff */
[----:B------:R-:W-:Y:S01]  /*0460*/  IMAD R5, R4, R0, RZ ;  /* 0x0000000004057224 */ /* 0x000fe200078e02ff */
[----:B------:R-:W-:-:S03]  /*0470*/  IABS R4, R42 ;  /* 0x0000002a00047213 */ /* 0x000fc60000000000 */
[----:B------:R-:W-:Y:S02]  /*0480*/  IMAD.HI.U32 R5, R7, R5, R6 ;  /* 0x0000000507057227 */ /* 0x000fe400078e0006 */
[----:B------:R-:W1:Y:S04]  /*0490*/  @!P0 LDC.64 R6, c[0x0][0x488] ;  /* 0x00012200ff068b82 */ /* 0x000e680000000a00 */
[----:B------:R-:W-:-:S04]  /*04a0*/  IMAD.HI.U32 R13, R5, R4, RZ ;  /* 0x00000004050d7227 */ /* 0x000fc800078e00ff */
[----:B------:R-:W-:-:S04]  /*04b0*/  IMAD.MOV R15, RZ, RZ, -R13 ;  /* 0x000000ffff0f7224 */ /* 0x000fc800078e0a0d */
[C---:B------:R-:W-:Y:S02]  /*04c0*/  IMAD R15, R0.reuse, R15, R4 ;  /* 0x0000000f000f7224 */ /* 0x040fe400078e0204 */
[----:B------:R-:W2:Y:S03]  /*04d0*/  @!P0 LDC.64 R4, c[0x0][0x438] ;  /* 0x00010e00ff048b82 */ /* 0x000ea60000000a00 */
[----:B------:R-:W-:Y:S02]  /*04e0*/  ISETP.GT.U32.AND P2, PT, R0, R15, PT ;  /* 0x0000000f0000720c */ /* 0x000fe40003f44070 */
[----:B-1----:R-:W-:-:S04]  /*04f0*/  @!P0 ISETP.NE.U32.AND P3, PT, R6, RZ, PT ;  /* 0x000000ff0600820c */ /* 0x002fc80003f65070 */
[----:B------:R-:W-:Y:S01]  /*0500*/  @!P0 ISETP.NE.AND.EX P3, PT, R7, RZ, PT, P3 ;  /* 0x000000ff0700820c */ /* 0x000fe20003f65330 */
[----:B---3--:R-:W-:Y:S01]  /*0510*/  IMAD.WIDE.U32 R6, R127, UR20, R18 ;  /* 0x000000147f067c25 */ /* 0x008fe2000f8e0012 */
[----:B------:R-:W-:Y:S01]  /*0520*/  SHF.R.U32.HI R18, RZ, 0x2, R243 ;  /* 0x00000002ff127819 */ /* 0x000fe200000116f3 */
[----:B------:R-:W1:Y:S04]  /*0530*/  S2UR UR20, SR_CgaCtaId ;  /* 0x00000000001479c3 */ /* 0x000e680000008800 */
[----:B------:R-:W-:Y:S02]  /*0540*/  @!P2 IMAD.IADD R15, R15, 0x1, -R0 ;  /* 0x000000010f0fa824 */ /* 0x000fe400078e0a00 */
[----:B------:R-:W-:Y:S01]  /*0550*/  @!P2 VIADD R13, R13, 0x1 ;  /* 0x000000010d0da836 */ /* 0x000fe20000000000 */
[----:B------:R-:W-:Y:S01]  /*0560*/  ISETP.NE.AND P2, PT, R11, RZ, PT ;  /* 0x000000ff0b00720c */ /* 0x000fe20003f45270 */
[----:B------:R-:W-:Y:S01]  /*0570*/  IMAD R7, R127, UR21, R7 ;  /* 0x000000157f077c24 */ /* 0x000fe2000f8e0207 */
[----:B------:R-:W-:Y:S01]  /*0580*/  ISETP.GE.U32.AND P4, PT, R15, R0, PT ;  /* 0x000000000f00720c */ /* 0x000fe20003f86070 */
[----:B------:R-:W-:Y:S01]  /*0590*/  IMAD.MOV.U32 R19, RZ, RZ, RZ ;  /* 0x000000ffff137224 */ /* 0x000fe200078e00ff */
[----:B------:R-:W-:-:S02]  /*05a0*/  LOP3.LUT R0, R42, R11, RZ, 0x3c, !PT ;  /* 0x0000000b2a007212 */ /* 0x000fc400078e3cff */
[----:B--2---:R-:W-:Y:S01]  /*05b0*/  @!P0 SEL R5, R5, RZ, P3 ;  /* 0x000000ff05058207 */ /* 0x004fe20001800000 */
[----:B------:R-:W-:Y:S01]  /*05c0*/  IMAD.WIDE.U32 R26, R126, 0x80, R18 ;  /* 0x000000807e1a7825 */ /* 0x000fe200078e0012 */
[----:B------:R-:W-:Y:S02]  /*05d0*/  ISETP.GE.AND P1, PT, R0, RZ, PT ;  /* 0x000000ff0000720c */ /* 0x000fe40003f26270 */
[----:B------:R-:W-:Y:S01]  /*05e0*/  @!P0 IADD3 R128, PT, PT, R5, R4, -R3 ;  /* 0x0000000405808210 */ /* 0x000fe20007ffe803 */
[----:B------:R-:W-:Y:S01]  /*05f0*/  IMAD.WIDE.U32 R4, R18, UR6, R6 ;  /* 0x0000000612047c25 */ /* 0x000fe2000f8e0006 */
[----:B------:R-:W-:-:S03]  /*0600*/  LOP3.LUT R7, R124, 0xc0, RZ, 0xc0, !PT ;  /* 0x000000c07c077812 */ /* 0x000fc600078ec0ff */
[----:B------:R-:W-:Y:S02]  /*0610*/  @P4 VIADD R13, R13, 0x1 ;  /* 0x000000010d0d4836 */ /* 0x000fe40000000000 */
[----:B------:R-:W-:Y:S02]  /*0620*/  IMAD R5, R18, UR7, R5 ;  /* 0x0000000712057c24 */ /* 0x000fe4000f8e0205 */
[----:B------:R-:W-:Y:S02]  /*0630*/  VIADD R6, R128, 0x3f ;  /* 0x0000003f80067836 */ /* 0x000fe40000000000 */
[----:B------:R-:W-:Y:S01]  /*0640*/  @!P1 IMAD.MOV R13, RZ, RZ, -R13 ;  /* 0x000000ffff0d9224 */ /* 0x000fe200078e0a0d */
[----:B------:R-:W-:Y:S01]  /*0650*/  @!P2 LOP3.LUT R13, RZ, R11, RZ, 0x33, !PT ;  /* 0x0000000bff0da212 */ /* 0x000fe200078e33ff */
[----:B------:R-:W-:Y:S01]  /*0660*/  IMAD.SHL.U32 R0, R243, 0x4, RZ ;  /* 0x00000004f3007824 */ /* 0x000fe200078e00ff */
[----:B------:R-:W-:Y:S02]  /*0670*/  SHF.R.S32.HI R43, RZ, 0x1f, R6 ;  /* 0x0000001fff2b7819 */ /* 0x000fe40000011406 */
[----:B------:R-:W-:Y:S01]  /*0680*/  SHF.R.S32.HI R10, RZ, 0x1f, R13 ;  /* 0x0000001fff0a7819 */ /* 0x000fe2000001140d */
[----:B------:R-:W-:Y:S01]  /*0690*/  IMAD.WIDE.U32 R4, R13, UR16, R4 ;  /* 0x000000100d047c25 */ /* 0x000fe2000f8e0004 */
[----:B------:R-:W-:-:S02]  /*06a0*/  LEA.HI R43, R43, R6, RZ, 0x6 ;  /* 0x000000062b2b7211 */ /* 0x000fc400078f30ff */
[----:B------:R-:W-:Y:S01]  /*06b0*/  LOP3.LUT R0, R7, 0x18, R0, 0xf8, !PT ;  /* 0x0000001807007812 */ /* 0x000fe200078ef800 */
[----:B------:R-:W-:Y:S01]  /*06c0*/  IMAD R8, R10, UR16, RZ ;  /* 0x000000100a087c24 */ /* 0x000fe2000f8e02ff */
[----:B------:R-:W-:Y:S01]  /*06d0*/  LEA R236, P0, R4, UR10, 0x1 ;  /* 0x0000000a04ec7c11 */ /* 0x000fe2000f8008ff */
[----:B------:R-:W-:Y:S01]  /*06e0*/  USHF.L.U64.HI UR10, UR6, 0x6, UR7 ;  /* 0x00000006060a7899 */ /* 0x000fe20008010207 */
[----:B------:R-:W-:Y:S01]  /*06f0*/  SHF.R.S32.HI R43, RZ, 0x6, R43 ;  /* 0x00000006ff2b7819 */ /* 0x000fe2000001142b */
[----:B------:R-:W-:Y:S01]  /*0700*/  IMAD R235, R13, UR17, R8 ;  /* 0x000000110deb7c24 */ /* 0x000fe2000f8e0208 */
[----:B------:R-:W-:Y:S01]  /*0710*/  USHF.L.U64.HI UR7, UR6, 0x5, UR7 ;  /* 0x0000000506077899 */ /* 0x000fe20008010207 */
[----:B------:R-:W-:Y:S01]  /*0720*/  IMAD.WIDE.U32 R8, R3, R40, R16 ;  /* 0x0000002803087225 */ /* 0x000fe200078e0010 */
[----:B------:R-:W-:Y:S02]  /*0730*/  USHF.L.U32 UR17, UR4, 0x6, URZ ;  /* 0x0000000604117899 */ /* 0x000fe400080006ff */
[----:B------:R-:W-:Y:S01]  /*0740*/  USHF.L.U64.HI UR16, UR4, 0x6, UR5 ;  /* 0x0000000604107899 */ /* 0x000fe20008010205 */
[----:B------:R-:W-:-:S02]  /*0750*/  IMAD.IADD R235, R5, 0x1, R235 ;  /* 0x0000000105eb7824 */ /* 0x000fc400078e02eb */
[----:B------:R-:W-:Y:S02]  /*0760*/  VIADD R3, R43, 0xffffffff ;  /* 0xffffffff2b037836 */ /* 0x000fe40000000000 */
[----:B------:R-:W-:Y:S01]  /*0770*/  IMAD.IADD R21, R9, 0x1, R20 ;  /* 0x0000000109157824 */ /* 0x000fe200078e0214 */
[----:B------:R-:W-:Y:S01]  /*0780*/  LEA.HI.X R235, R4, UR11, R235, 0x1, P0 ;  /* 0x0000000b04eb7c11 */ /* 0x000fe200080f0ceb */
[----:B------:R-:W-:Y:S01]  /*0790*/  USHF.L.U32 UR11, UR6, 0x6, URZ ;  /* 0x00000006060b7899 */ /* 0x000fe200080006ff */
[----:B------:R-:W2:Y:S01]  /*07a0*/  LDC.64 R4, c[0x0][0x3c8] ;  /* 0x0000f200ff047b82 */ /* 0x000ea20000000a00 */
[----:B------:R-:W-:Y:S01]  /*07b0*/  SHF.R.S32.HI R7, RZ, 0x1f, R3 ;  /* 0x0000001fff077819 */ /* 0x000fe20000011403 */
[C---:B------:R-:W-:Y:S01]  /*07c0*/  IMAD R6, R3.reuse, UR10, RZ ;  /* 0x0000000a03067c24 */ /* 0x040fe2000f8e02ff */
[----:B------:R-:W-:Y:S01]  /*07d0*/  USHF.L.U32 UR6, UR6, 0x5, URZ ;  /* 0x0000000506067899 */ /* 0x000fe200080006ff */
[----:B------:R-:W-:Y:S01]  /*07e0*/  IMAD.MOV.U32 R20, RZ, RZ, R8 ;  /* 0x000000ffff147224 */ /* 0x000fe200078e0008 */
[----:B------:R-:W-:Y:S01]  /*07f0*/  LOP3.LUT R8, R12, 0xd8, RZ, 0xc0, !PT ;  /* 0x000000d80c087812 */ /* 0x000fe200078ec0ff */
[----:B------:R-:W-:-:S04]  /*0800*/  IMAD.WIDE.U32 R14, R3, UR11, RZ ;  /* 0x0000000b030e7c25 */ /* 0x000fc8000f8e00ff */
[----:B------:R-:W-:Y:S01]  /*0810*/  IMAD R11, R7, UR11, R6 ;  /* 0x0000000b070b7c24 */ /* 0x000fe2000f8e0206 */
[C---:B------:R-:W-:Y:S01]  /*0820*/  IADD3 R9, P0, PT, R14.reuse, UR6, RZ ;  /* 0x000000060e097c10 */ /* 0x040fe2000ff1e0ff */
[C---:B------:R-:W-:Y:S01]  /*0830*/  IMAD.WIDE.U32 R16, R127.reuse, UR14, R16 ;  /* 0x0000000e7f107c25 */ /* 0x040fe2000f8e0010 */
[----:B------:R-:W-:Y:S01]  /*0840*/  LEA R24, P1, R14, R236, 0x1 ;  /* 0x000000ec0e187211 */ /* 0x000fe200078208ff */
[----:B------:R-:W-:Y:S02]  /*0850*/  USHF.L.U64.HI UR14, UR4, 0x5, UR5 ;  /* 0x00000005040e7899 */ /* 0x000fe40008010205 */
[----:B------:R-:W-:-:S04]  /*0860*/  IMAD.WIDE.U32 R20, R127, UR22, R20 ;  /* 0x000000167f147c25 */ /* 0x000fc8000f8e0014 */
[----:B------:R-:W-:Y:S01]  /*0870*/  IMAD.IADD R6, R15, 0x1, R11 ;  /* 0x000000010f067824 */ /* 0x000fe200078e020b */
[----:B------:R-:W-:Y:S01]  /*0880*/  LOP3.LUT R11, R8, 0x18, R243, 0x78, !PT ;  /* 0x00000018080b7812 */ /* 0x000fe200078e78f3 */
[C---:B------:R-:W-:Y:S01]  /*0890*/  IMAD R17, R127.reuse, UR15, R17 ;  /* 0x0000000f7f117c24 */ /* 0x040fe2000f8e0211 */
[----:B------:R-:W-:Y:S01]  /*08a0*/  USHF.L.U32 UR15, UR4, 0x5, URZ ;  /* 0x00000005040f7899 */ /* 0x000fe200080006ff */
[----:B------:R-:W-:Y:S01]  /*08b0*/  IMAD R21, R127, UR23, R21 ;  /* 0x000000177f157c24 */ /* 0x000fe2000f8e0215 */
[----:B------:R-:W-:Y:S01]  /*08c0*/  IADD3.X R8, PT, PT, R6, UR7, RZ, P0, !PT ;  /* 0x0000000706087c10 */ /* 0x000fe200087fe4ff */
[----:B--2---:R-:W-:Y:S01]  /*08d0*/  IMAD.WIDE.U32 R16, R42, R4, R16 ;  /* 0x000000042a107225 */ /* 0x004fe200078e0010 */
[C---:B------:R-:W-:Y:S02]  /*08e0*/  LEA R22, P0, R9.reuse, R236, 0x1 ;  /* 0x000000ec09167211 */ /* 0x040fe400078008ff */
[-C--:B------:R-:W-:Y:S01]  /*08f0*/  LEA.HI.X R25, R14, R235.reuse, R6, 0x1, P1 ;  /* 0x000000eb0e197211 */ /* 0x080fe200008f0c06 */
[----:B------:R-:W-:Y:S01]  /*0900*/  IMAD.WIDE.U32 R14, R18, R40, R20 ;  /* 0x00000028120e7225 */ /* 0x000fe200078e0014 */
[----:B------:R-:W-:-:S02]  /*0910*/  LEA.HI.X R23, R9, R235, R8, 0x1, P0 ;  /* 0x000000eb09177211 */ /* 0x000fc400000f0c08 */
[----:B------:R-:W-:Y:S01]  /*0920*/  LOP3.LUT R11, R11, 0x1f20, R12, 0xf8, !PT ;  /* 0x00001f200b0b7812 */ /* 0x000fe200078ef80c */
[----:B------:R-:W-:Y:S02]  /*0930*/  IMAD.U32 R20, RZ, RZ, UR15 ;  /* 0x0000000fff147e24 */ /* 0x000fe4000f8e00ff */
[----:B------:R-:W-:Y:S02]  /*0940*/  IMAD.U32 R21, RZ, RZ, UR14 ;  /* 0x0000000eff157e24 */ /* 0x000fe4000f8e00ff */
[----:B------:R-:W-:Y:S02]  /*0950*/  IMAD R17, R42, R5, R17 ;  /* 0x000000052a117224 */ /* 0x000fe400078e0211 */
[----:B------:R-:W-:Y:S02]  /*0960*/  IMAD.U32 R8, RZ, RZ, UR17 ;  /* 0x00000011ff087e24 */ /* 0x000fe4000f8e00ff */
[----:B------:R-:W-:Y:S02]  /*0970*/  IMAD.U32 R9, RZ, RZ, UR16 ;  /* 0x00000010ff097e24 */ /* 0x000fe4000f8e00ff */
[----:B------:R-:W-:-:S02]  /*0980*/  IMAD R5, R27, UR4, RZ ;  /* 0x000000041b057c24 */ /* 0x000fc4000f8e02ff */
[----:B------:R-:W-:-:S04]  /*0990*/  IMAD.WIDE.U32 R20, R26, UR4, R20 ;  /* 0x000000041a147c25 */ /* 0x000fc8000f8e0014 */
[----:B------:R-:W-:Y:S01]  /*09a0*/  IMAD R12, R26, UR5, R5 ;  /* 0x000000051a0c7c24 */ /* 0x000fe2000f8e0205 */
[----:B------:R-:W-:Y:S01]  /*09b0*/  IADD3 R6, P3, PT, R16, R20, RZ ;  /* 0x0000001410067210 */ /* 0x000fe20007f7e0ff */
[----:B------:R-:W-:-:S03]  /*09c0*/  IMAD.WIDE.U32 R8, R26, UR4, R8 ;  /* 0x000000041a087c25 */ /* 0x000fc6000f8e0008 */
[----:B------:R-:W-:Y:S01]  /*09d0*/  IADD3.X R5, PT, PT, R17, R12, R21, P3, !PT ;  /* 0x0000000c11057210 */ /* 0x000fe20001ffe415 */
[----:B------:R-:W-:Y:S02]  /*09e0*/  IMAD R15, R18, R41, R15 ;  /* 0x00000029120f7224 */ /* 0x000fe400078e020f */
[----:B------:R-:W-:Y:S02]  /*09f0*/  IMAD R4, R10, UR18, RZ ;  /* 0x000000120a047c24 */ /* 0x000fe4000f8e02ff */
[----:B------:R-:W-:Y:S01]  /*0a00*/  IMAD.WIDE.U32 R18, R26, UR4, R16 ;  /* 0x000000041a127c25 */ /* 0x000fe2000f8e0010 */
[----:B------:R-:W-:Y:S02]  /*0a10*/  UMOV UR4, 0x400 ;  /* 0x0000040000047882 */ /* 0x000fe40000000000 */
[----:B-1----:R-:W-:Y:S01]  /*0a20*/  ULEA UR4, UR20, UR4, 0x18 ;  /* 0x0000000414047291 */ /* 0x002fe2000f8ec0ff */
[----:B------:R-:W-:Y:S01]  /*0a30*/  IMAD.IADD R10, R12, 0x1, R9 ;  /* 0x000000010c0a7824 */ /* 0x000fe200078e0209 */
[----:B------:R-:W-:Y:S01]  /*0a40*/  IADD3 R9, P2, PT, R16, R8, RZ ;  /* 0x0000000810097210 */ /* 0x000fe20007f5e0ff */
[----:B------:R-:W-:-:S02]  /*0a50*/  IMAD R4, R13, UR19, R4 ;  /* 0x000000130d047c24 */ /* 0x000fc4000f8e0204 */
[----:B------:R-:W-:Y:S01]  /*0a60*/  IMAD.WIDE.U32 R14, R13, UR18, R14 ;  /* 0x000000120d0e7c25 */ /* 0x000fe2000f8e000e */
[----:B------:R-:W-:Y:S02]  /*0a70*/  IADD3 R13, P1, P0, R16, UR15, R8 ;  /* 0x0000000f100d7c10 */ /* 0x000fe4000f83e008 */
[----:B------:R-:W-:Y:S01]  /*0a80*/  LEA R16, P3, R18, UR8, 0x1 ;  /* 0x0000000812107c11 */ /* 0x000fe2000f8608ff */
[----:B------:R-:W-:Y:S01]  /*0a90*/  IMAD.IADD R12, R19, 0x1, R12 ;  /* 0x00000001130c7824 */ /* 0x000fe200078e020c */
[----:B------:R-:W-:Y:S01]  /*0aa0*/  LEA R237, R11, UR4, 0x1 ;  /* 0x000000040bed7c11 */ /* 0x000fe2000f8e08ff */
[----:B------:R-:W-:Y:S01]  /*0ab0*/  IMAD.X R8, R10, 0x1, R17, P2 ;  /* 0x000000010a087824 */ /* 0x000fe200010e0611 */
[----:B------:R-:W-:Y:S01]  /*0ac0*/  IADD3.X R10, PT, PT, R17, UR14, R10, P1, P0 ;  /* 0x0000000e110a7c10 */ /* 0x000fe20008fe040a */
[----:B------:R-:W-:Y:S01]  /*0ad0*/  IMAD.IADD R233, R15, 0x1, R4 ;  /* 0x000000010fe97824 */ /* 0x000fe200078e0204 */
[----:B------:R-:W-:Y:S02]  /*0ae0*/  LEA R20, P2, R6, UR8, 0x1 ;  /* 0x0000000806147c11 */ /* 0x000fe4000f8408ff */
[----:B------:R-:W-:-:S02]  /*0af0*/  LEA.HI.X R17, R18, UR9, R12, 0x1, P3 ;  /* 0x0000000912117c11 */ /* 0x000fc400098f0c0c */
[----:B------:R-:W-:Y:S02]  /*0b00*/  LEA R18, P1, R9, UR8, 0x1 ;  /* 0x0000000809127c11 */ /* 0x000fe4000f8208ff */
[----:B------:R-:W-:Y:S01]  /*0b10*/  LEA.HI.X R21, R6, UR9, R5, 0x1, P2 ;  /* 0x0000000906157c11 */ /* 0x000fe200090f0c05 */
[----:B------:R-:W-:Y:S01]  /*0b20*/  @!PT LDS RZ, [RZ] ;  /* 0x00000000fffff984 */ /* 0x000fe20000000800 */
[----:B------:R-:W-:Y:S01]  /*0b30*/  @!PT LDS RZ, [RZ] ;  /* 0x00000000fffff984 */ /* 0x000fe20000000800 */
[----:B------:R-:W-:Y:S01]  /*0b40*/  @!PT LDS RZ, [RZ] ;  /* 0x00000000fffff984 */ /* 0x000fe20000000800 */
[----:B------:R-:W-:Y:S01]  /*0b50*/  LDGSTS.E.BYPASS.LTC128B.128 [R237], desc[UR24][R16.64] ;  /* 0x0000000010ed7fae */ /* 0x000fe2000b981a18 */
[----:B------:R-:W-:Y:S01]  /*0b60*/  LEA R12, P0, R13, UR8, 0x1 ;  /* 0x000000080d0c7c11 */ /* 0x000fe2000f8008ff */
[-C--:B------:R-:W-:Y:S01]  /*0b70*/  IMAD R6, R7, R40.reuse, RZ ;  /* 0x0000002807067224 */ /* 0x080fe200078e02ff */
[----:B------:R-:W-:Y:S01]  /*0b80*/  LEA.HI.X R19, R9, UR9, R8, 0x1, P1 ;  /* 0x0000000909137c11 */ /* 0x000fe200088f0c08 */
[----:B------:R-:W-:Y:S01]  /*0b90*/  LDGSTS.E.BYPASS.LTC128B.128 [R237+0x2000], desc[UR24][R16.64+0x40] ;  /* 0x0200004010ed7fae */ /* 0x000fe2000b981a18 */
[----:B------:R-:W-:Y:S01]  /*0ba0*/  LEA.HI.X R13, R13, UR9, R10, 0x1, P0 ;  /* 0x000000090d0d7c11 */ /* 0x000fe200080f0c0a */
[----:B------:R-:W-:Y:S01]  /*0bb0*/  IMAD.SHL.U32 R5, R243, 0x10, RZ ;  /* 0x00000010f3057824 */ /* 0x000fe200078e00ff */
[----:B------:R-:W-:Y:S01]  /*0bc0*/  LEA R234, P0, R14, UR12, 0x1 ;  /* 0x0000000c0eea7c11 */ /* 0x000fe2000f8008ff */
[----:B------:R1:W-:Y:S01]  /*0bd0*/  LDGSTS.E.BYPASS.LTC128B.128 [R237+0x4000], desc[UR24][R16.64+0x80] ;  /* 0x0400008010ed7fae */ /* 0x0003e2000b981a18 */
[----:B------:R-:W-:Y:S01]  /*0be0*/  IMAD.WIDE.U32 R10, R3, R40, RZ ;  /* 0x00000028030a7225 */ /* 0x000fe200078e00ff */
[----:B------:R-:W-:-:S02]  /*0bf0*/  LOP3.LUT R8, R0, 0x8, R243, 0x78, !PT ;  /* 0x0000000800087812 */ /* 0x000fc400078e78f3 */
[----:B------:R-:W-:Y:S01]  /*0c00*/  LDGSTS.E.BYPASS.LTC128B.128 [R237+0x800], desc[UR24][R20.64] ;  /* 0x0080000014ed7fae */ /* 0x000fe2000b981a18 */
[----:B------:R-:W-:Y:S01]  /*0c10*/  IMAD R7, R3, R41, R6 ;  /* 0x0000002903077224 */ /* 0x000fe200078e0206 */
[----:B------:R-:W-:Y:S02]  /*0c20*/  LOP3.LUT R232, R232, 0x3e00, R5, 0xf8, !PT ;  /* 0x00003e00e8e87812 */ /* 0x000fe400078ef805 */
[----:B------:R-:W-:Y:S01]  /*0c30*/  LDGSTS.E.BYPASS.LTC128B.128 [R237+0x2800], desc[UR24][R20.64+0x40] ;  /* 0x0280004014ed7fae */ /* 0x000fe2000b981a18 */
[----:B------:R-:W-:Y:S01]  /*0c40*/  LOP3.LUT R231, R5, 0x100, RZ, 0xc0, !PT ;  /* 0x0000010005e77812 */ /* 0x000fe200078ec0ff */
[----:B------:R-:W-:Y:S01]  /*0c50*/  IMAD.SHL.U32 R5, R10, 0x40, RZ ;  /* 0x000000400a057824 */ /* 0x000fe200078e00ff */
[----:B------:R-:W-:Y:S01]  /*0c60*/  LEA.HI.X R233, R14, UR13, R233, 0x1, P0 ;  /* 0x0000000d0ee97c11 */ /* 0x000fe200080f0ce9 */
[----:B------:R-:W-:Y:S01]  /*0c70*/  LDGSTS.E.BYPASS.LTC128B.128 [R237+0x4800], desc[UR24][R20.64+0x80] ;  /* 0x0480008014ed7fae */ /* 0x000fe2000b981a18 */
[----:B------:R-:W-:Y:S01]  /*0c80*/  IMAD.IADD R6, R11, 0x1, R7 ;  /* 0x000000010b067824 */ /* 0x000fe200078e0207 */
[----:B------:R-:W-:-:S02]  /*0c90*/  SHF.R.U32.HI R3, RZ, 0x1, R243 ;  /* 0x00000001ff037819 */ /* 0x000fc400000116f3 */
[----:B------:R-:W-:Y:S01]  /*0ca0*/  LDGSTS.E.BYPASS.LTC128B.128 [R237+0x1000], desc[UR24][R18.64] ;  /* 0x0100000012ed7fae */ /* 0x000fe2000b981a18 */
[----:B------:R-:W-:Y:S02]  /*0cb0*/  LEA R4, P0, R40, R5, 0x5 ;  /* 0x0000000528047211 */ /* 0x000fe400078028ff */
[----:B------:R-:W-:Y:S01]  /*0cc0*/  SHF.L.U64.HI R5, R10, 0x6, R6 ;  /* 0x000000060a057819 */ /* 0x000fe20000010206 */
[----:B------:R-:W-:Y:S01]  /*0cd0*/  LDGSTS.E.BYPASS.LTC128B.128 [R237+0x3000], desc[UR24][R18.64+0x40] ;  /* 0x0300004012ed7fae */ /* 0x000fe2000b981a18 */
[----:B------:R-:W-:Y:S02]  /*0ce0*/  LOP3.LUT R3, R0, 0x8, R3, 0x78, !PT ;  /* 0x0000000800037812 */ /* 0x000fe400078e7803 */
[----:B------:R-:W-:Y:S01]  /*0cf0*/  LOP3.LUT R231, R231, 0x20, R124, 0xf8, !PT ;  /* 0x00000020e7e77812 */ /* 0x000fe200078ef87c */
[----:B------:R2:W-:Y:S01]  /*0d00*/  LDGSTS.E.BYPASS.LTC128B.128 [R237+0x5000], desc[UR24][R18.64+0x80] ;  /* 0x0500008012ed7fae */ /* 0x0005e2000b981a18 */
[----:B------:R-:W-:Y:S02]  /*0d10*/  LEA.HI.X R0, R40, R5, R41, 0x5, P0 ;  /* 0x0000000528007211 */ /* 0x000fe400000f2c29 */
[----:B-1----:R-:W-:Y:S01]  /*0d20*/  LEA R16, P0, R4, R234, 0x1 ;  /* 0x000000ea04107211 */ /* 0x002fe200078008ff */
[----:B------:R-:W-:Y:S01]  /*0d30*/  LDGSTS.E.BYPASS.LTC128B.128 [R237+0x1800], desc[UR24][R12.64] ;  /* 0x018000000ced7fae */ /* 0x000fe2000b981a18 */
[----:B------:R-:W-:-:S02]  /*0d40*/  LOP3.LUT R231, R231, R8, RZ, 0xfc, !PT ;  /* 0x00000008e7e77212 */ /* 0x000fc400078efcff */
[----:B------:R-:W-:Y:S01]  /*0d50*/  LOP3.LUT R232, R232, R3, RZ, 0xfc, !PT ;  /* 0x00000003e8e87212 */ /* 0x000fe200078efcff */
[----:B------:R-:W-:Y:S01]  /*0d60*/  LDGSTS.E.BYPASS.LTC128B.128 [R237+0x3800], desc[UR24][R12.64+0x40] ;  /* 0x038000400ced7fae */ /* 0x000fe2000b981a18 */
[----:B------:R-:W-:Y:S01]  /*0d70*/  LEA.HI.X R17, R4, R233, R0, 0x1, P0 ;  /* 0x000000e904117211 */ /* 0x000fe200000f0c00 */
[----:B------:R-:W-:Y:S01]  /*0d80*/  IMAD.MOV.U32 R0, RZ, RZ, 0x20 ;  /* 0x00000020ff007424 */ /* 0x000fe200078e00ff */
[----:B------:R-:W-:Y:S01]  /*0d90*/  LEA R232, R232, UR4, 0x1 ;  /* 0x00000004e8e87c11 */ /* 0x000fe2000f8e08ff */
[----:B------:R1:W-:Y:S01]  /*0da0*/  LDGSTS.E.BYPASS.LTC128B.128 [R237+0x5800], desc[UR24][R12.64+0x80] ;  /* 0x058000800ced7fae */ /* 0x0003e2000b981a18 */
[----:B------:R-:W-:Y:S02]  /*0db0*/  LEA R231, R231, UR4, 0x1 ;  /* 0x00000004e7e77c11 */ /* 0x000fe4000f8e08ff */
[----:B------:R-:W-:Y:S01]  /*0dc0*/  LOP3.LUT P3, RZ, R243, 0x4, RZ, 0xc0, !PT ;  /* 0x00000004f3ff7812 */ /* 0x000fe2000786c0ff */
[----:B------:R-:W-:Y:S01]  /*0dd0*/  LDGSTS.E.BYPASS.LTC128B.128 [R237+0x6000], desc[UR24][R24.64] ;  /* 0x0600000018ed7fae */ /* 0x000fe2000b981a18 */
[----:B------:R-:W-:-:S02]  /*0de0*/  ISETP.GE.AND P2, PT, R128, 0x41, PT ;  /* 0x000000418000780c */ /* 0x000fc40003f46270 */
[----:B------:R-:W-:Y:S01]  /*0df0*/  SEL R0, R0, 0xffffffe0, !P3 ;  /* 0xffffffe000007807 */ /* 0x000fe20005800000 */
[----:B------:R-:W-:Y:S04]  /*0e00*/  LDGSTS.E.BYPASS.LTC128B.128 [R237+0x7000], desc[UR24][R24.64+0x40] ;  /* 0x0700004018ed7fae */ /* 0x000fe8000b981a18 */
[----:B------:R3:W-:Y:S01]  /*0e10*/  LDGSTS.E.BYPASS.LTC128B.128 [R237+0x8000], desc[UR24][R24.64+0x80] ;  /* 0x0800008018ed7fae */ /* 0x0007e2000b981a18 */
[----:B------:R-:W-:Y:S01]  /*0e20*/  IMAD.IADD R228, R0, 0x1, R231 ;  /* 0x0000000100e47824 */ /* 0x000fe200078e02e7 */
[----:B--2---:R-:W-:Y:S02]  /*0e30*/  LEA R18, P1, R10, R234, 0x7 ;  /* 0x000000ea0a127211 */ /* 0x004fe400078238ff */
[----:B------:R-:W-:Y:S01]  /*0e40*/  LDGSTS.E.BYPASS.LTC128B.128 [R237+0x6800], desc[UR24][R22.64] ;  /* 0x0680000016ed7fae */ /* 0x000fe2000b981a18 */
[----:B------:R-:W-:Y:S01]  /*0e50*/  IMAD.IADD R230, R0, 0x1, R232 ;  /* 0x0000000100e67824 */ /* 0x000fe200078e02e8 */
[----:B------:R-:W-:-:S02]  /*0e60*/  LEA.HI.X R19, R10, R233, R6, 0x7, P1 ;  /* 0x000000e90a137211 */ /* 0x000fc400008f3c06 */
        /* <DEDUP_REMOVED lines=17> */
[----:B------:R-:W2:Y:S04]  /*0f80*/  LDSM.16.M88.4 R8, [R231+0x6400] ;  /* 0x00640000e708783b */ /* 0x000ea80000000200 */
[----:B------:R-:W4:Y:S04]  /*0f90*/  LDSM.16.M88.4 R4, [R231+0x6800] ;  /* 0x00680000e704783b */ /* 0x000f280000000200 */
[----:B------:R-:W4:Y:S04]  /*0fa0*/  LDSM.16.M88.4 R76, [R231+0x6c00] ;  /* 0x006c0000e74c783b */ /* 0x000f280000000200 */
[----:B------:R-:W-:Y:S04]  /*0fb0*/  LDSM.16.M88.4 R68, [R228+0x6000] ;  /* 0x00600000e444783b */ /* 0x000fe80000000200 */
[----:B------:R-:W4:Y:S04]  /*0fc0*/  LDSM.16.M88.4 R72, [R230+0x1000] ;  /* 0x00100000e648783b */ /* 0x000f280000000200 */
[----:B------:R-:W4:Y:S04]  /*0fd0*/  LDSM.16.M88.4 R64, [R228+0x6400] ;  /* 0x00640000e440783b */ /* 0x000f280000000200 */
[----:B------:R-:W4:Y:S04]  /*0fe0*/  LDSM.16.M88.4 R60, [R228+0x6800] ;  /* 0x00680000e43c783b */ /* 0x000f280000000200 */
[----:B------:R-:W4:Y:S04]  /*0ff0*/  LDSM.16.M88.4 R120, [R228+0x6c00] ;  /* 0x006c0000e478783b */ /* 0x000f280000000200 */
[----:B------:R-:W4:Y:S01]  /*1000*/  LDSM.16.M88.4 R116, [R230] ;  /* 0x00000000e674783b */ /* 0x000f220000000200 */
[-C--:B---3--:R-:W-:Y:S03]  /*1010*/  HMMA.16816.F32 R100, R32, R84.reuse, RZ ;  /* 0x000000542064723c */ /* 0x088fe600000018ff */
[----:B------:R-:W-:Y:S04]  /*1020*/  LDSM.16.M88.4 R112, [R232+0x3000] ;  /* 0x00300000e870783b */ /* 0x000fe80000000200 */
[----:B------:R-:W3:Y:S01]  /*1030*/  LDSM.16.M88.4 R108, [R231+0x7000] ;  /* 0x00700000e76c783b */ /* 0x000ee20000000200 */
[C---:B-1----:R-:W-:Y:S03]  /*1040*/  HMMA.16816.F32 R56, R12.reuse, R84, RZ ;  /* 0x000000540c38723c */ /* 0x042fe600000018ff */
[----:B------:R-:W1:Y:S04]  /*1050*/  LDSM.16.M88.4 R104, [R231+0x7400] ;  /* 0x00740000e768783b */ /* 0x000e680000000200 */
[----:B------:R-:W1:Y:S01]  /*1060*/  LDSM.16.M88.4 R96, [R231+0x7800] ;  /* 0x00780000e760783b */ /* 0x000e620000000200 */
[C---:B------:R-:W-:Y:S03]  /*1070*/  HMMA.16816.F32 R48, R12.reuse, R86, RZ ;  /* 0x000000560c30723c */ /* 0x040fe600000018ff */
[----:B------:R-:W1:Y:S04]  /*1080*/  LDSM.16.M88.4 R92, [R231+0x7c00] ;  /* 0x007c0000e75c783b */ /* 0x000e680000000200 */
[----:B------:R-:W1:Y:S01]  /*1090*/  LDSM.16.M88.4 R88, [R232+0x2000] ;  /* 0x00200000e858783b */ /* 0x000e620000000200 */
[C---:B--2---:R-:W-:Y:S03]  /*10a0*/  HMMA.16816.F32 R28, R12.reuse, R8, RZ ;  /* 0x000000080c1c723c */ /* 0x044fe600000018ff */
[----:B------:R-:W-:Y:S04]  /*10b0*/  LDSM.16.M88.4 R80, [R230+0x3000] ;  /* 0x00300000e650783b */ /* 0x000fe80000000200 */
[----:B------:R-:W0:Y:S01]  /*10c0*/  LDGDEPBAR ;  /* 0x00000000000079af */ /* 0x000e220000000000 */
[C---:B----4-:R-:W-:Y:S08]  /*10d0*/  HMMA.16816.F32 R24, R12.reuse, R4, RZ ;  /* 0x000000040c18723c */ /* 0x050ff000000018ff */
[C---:B------:R-:W-:Y:S08]  /*10e0*/  HMMA.16816.F32 R20, R12.reuse, R76, RZ ;  /* 0x0000004c0c14723c */ /* 0x040ff000000018ff */
        /* <DEDUP_REMOVED lines=8> */
[C---:B------:R-:W-:Y:S08]  /*1170*/  HMMA.16816.F32 R36, R32.reuse, R76, RZ ;  /* 0x0000004c2024723c */ /* 0x040ff000000018ff */
[----:B------:R-:W-:Y:S01]  /*1180*/  HMMA.16816.F32 R32, R32, R78, RZ ;  /* 0x0000004e2020723c */ /* 0x000fe200000018ff */
[----:B------:R-:W2:Y:S07]  /*1190*/  LDSM.16.M88.4 R76, [R228+0x7000] ;  /* 0x00700000e44c783b */ /* 0x000eae0000000200 */
        /* <DEDUP_REMOVED lines=8> */
[----:B------:R-:W4:Y:S07]  /*1220*/  LDSM.16.M88.4 R72, [R228+0x7400] ;  /* 0x00740000e448783b */ /* 0x000f2e0000000200 */
[C---:B------:R-:W-:Y:S08]  /*1230*/  HMMA.16816.F32 R100, R116.reuse, R68, R100 ;  /* 0x000000447464723c */ /* 0x040ff00000001864 */
[C---:B------:R-:W-:Y:S08]  /*1240*/  HMMA.16816.F32 R168, R116.reuse, R64, R168 ;  /* 0x0000004074a8723c */ /* 0x040ff000000018a8 */
[C---:B------:R-:W-:Y:S08]  /*1250*/  HMMA.16816.F32 R52, R116.reuse, R60, R52 ;  /* 0x0000003c7434723c */ /* 0x040ff00000001834 */
[C---:B------:R-:W-:Y:S01]  /*1260*/  HMMA.16816.F32 R84, R116.reuse, R70, R84 ;  /* 0x000000467454723c */ /* 0x040fe20000001854 */
[----:B------:R-:W4:Y:S07]  /*1270*/  LDSM.16.M88.4 R68, [R228+0x7800] ;  /* 0x00780000e444783b */ /* 0x000f2e0000000200 */
[C---:B------:R-:W-:Y:S01]  /*1280*/  HMMA.16816.F32 R8, R116.reuse, R66, R8 ;  /* 0x000000427408723c */ /* 0x040fe20000001808 */
[----:B------:R-:W4:Y:S07]  /*1290*/  LDSM.16.M88.4 R64, [R228+0x7c00] ;  /* 0x007c0000e440783b */ /* 0x000f2e0000000200 */
[C---:B------:R-:W-:Y:S01]  /*12a0*/  HMMA.16816.F32 R4, R116.reuse, R62, R4 ;  /* 0x0000003e7404723c */ /* 0x040fe20000001804 */
[----:B------:R-:W4:Y:S07]  /*12b0*/  LDSM.16.M88.4 R60, [R230+0x2000] ;  /* 0x00200000e63c783b */ /* 0x000f2e0000000200 */
[C---:B------:R-:W-:Y:S08]  /*12c0*/  HMMA.16816.F32 R36, R116.reuse, R120, R36 ;  /* 0x000000787424723c */ /* 0x040ff00000001824 */
[----:B------:R-:W-:Y:S08]  /*12d0*/  HMMA.16816.F32 R32, R116, R122, R32 ;  /* 0x0000007a7420723c */ /* 0x000ff00000001820 */
[C---:B---3--:R-:W-:Y:S08]  /*12e0*/  HMMA.16816.F32 R56, R112.reuse, R108, R56 ;  /* 0x0000006c7038723c */ /* 0x048ff00000001838 */
[C---:B-1----:R-:W-:Y:S08]  /*12f0*/  HMMA.16816.F32 R28, R112.reuse, R104, R28 ;  /* 0x00000068701c723c */ /* 0x042ff0000000181c */
        /* <DEDUP_REMOVED lines=10> */
[C---:B------:R-:W-:Y:S08]  /*13a0*/  HMMA.16816.F32 R168, R88.reuse, R104, R168 ;  /* 0x0000006858a8723c */ /* 0x040ff000000018a8 */
[C---:B------:R-:W-:Y:S01]  /*13b0*/  HMMA.16816.F32 R8, R88.reuse, R106, R8 ;  /* 0x0000006a5808723c */ /* 0x040fe20000001808 */
[----:B------:R-:W3:Y:S07]  /*13c0*/  LDSM.16.M88.4 R104, [R231+0x8400] ;  /* 0x00840000e768783b */ /* 0x000eee0000000200 */
[C---:B------:R-:W-:Y:S08]  /*13d0*/  HMMA.16816.F32 R52, R88.reuse, R96, R52 ;  /* 0x000000605834723c */ /* 0x040ff00000001834 */
[C---:B------:R-:W-:Y:S01]  /*13e0*/  HMMA.16816.F32 R4, R88.reuse, R98, R4 ;  /* 0x000000625804723c */ /* 0x040fe20000001804 */
[----:B------:R-:W3:Y:S07]  /*13f0*/  LDSM.16.M88.4 R96, [R231+0x8800] ;  /* 0x00880000e760783b */ /* 0x000eee0000000200 */
[C---:B------:R-:W-:Y:S08]  /*1400*/  HMMA.16816.F32 R36, R88.reuse, R92, R36 ;  /* 0x0000005c5824723c */ /* 0x040ff00000001824 */
[----:B------:R-:W-:Y:S01]  /*1410*/  HMMA.16816.F32 R32, R88, R94, R32 ;  /* 0x0000005e5820723c */ /* 0x000fe20000001820 */
[----:B------:R-:W3:Y:S04]  /*1420*/  LDSM.16.M88.4 R92, [R231+0x8c00] ;  /* 0x008c0000e75c783b */ /* 0x000ee80000000200 */
[----:B------:R-:W-:Y:S03]  /*1430*/  LDSM.16.M88.4 R88, [R232+0x4000] ;  /* 0x00400000e858783b */ /* 0x000fe60000000200 */
[C---:B--2---:R-:W-:Y:S08]  /*1440*/  HMMA.16816.F32 R56, R80.reuse, R76, R56 ;  /* 0x0000004c5038723c */ /* 0x044ff00000001838 */
[C---:B------:R-:W-:Y:S08]  /*1450*/  HMMA.16816.F32 R48, R80.reuse, R78, R48 ;  /* 0x0000004e5030723c */ /* 0x040ff00000001830 */
[C---:B----4-:R-:W-:Y:S08]  /*1460*/  HMMA.16816.F32 R28, R80.reuse, R72, R28 ;  /* 0x00000048501c723c */ /* 0x050ff0000000181c */
        /* <DEDUP_REMOVED lines=8> */
[----:B------:R-:W2:Y:S07]  /*14f0*/  LDSM.16.M88.4 R76, [R228+0x8000] ;  /* 0x00800000e44c783b */ /* 0x000eae0000000200 */
[C---:B------:R-:W-:Y:S08]  /*1500*/  HMMA.16816.F32 R168, R60.reuse, R72, R168 ;  /* 0x000000483ca8723c */ /* 0x040ff000000018a8 */
[C---:B------:R-:W-:Y:S01]  /*1510*/  HMMA.16816.F32 R8, R60.reuse, R74, R8 ;  /* 0x0000004a3c08723c */ /* 0x040fe20000001808 */
[----:B------:R-:W4:Y:S07]  /*1520*/  LDSM.16.M88.4 R72, [R228+0x8400] ;  /* 0x00840000e448783b */ /* 0x000f2e0000000200 */
[C---:B------:R-:W-:Y:S08]  /*1530*/  HMMA.16816.F32 R52, R60.reuse, R68, R52 ;  /* 0x000000443c34723c */ /* 0x040ff00000001834 */
[C---:B------:R-:W-:Y:S01]  /*1540*/  HMMA.16816.F32 R4, R60.reuse, R70, R4 ;  /* 0x000000463c04723c */ /* 0x040fe20000001804 */
[----:B------:R-:W4:Y:S07]  /*1550*/  LDSM.16.M88.4 R68, [R228+0x8800] ;  /* 0x00880000e444783b */ /* 0x000f2e0000000200 */
[C---:B------:R-:W-:Y:S08]  /*1560*/  HMMA.16816.F32 R36, R60.reuse, R64, R36 ;  /* 0x000000403c24723c */ /* 0x040ff00000001824 */
[----:B------:R-:W-:Y:S01]  /*1570*/  HMMA.16816.F32 R32, R60, R66, R32 ;  /* 0x000000423c20723c */ /* 0x000fe20000001820 */
[----:B------:R-:W4:Y:S04]  /*1580*/  LDSM.16.M88.4 R64, [R228+0x8c00] ;  /* 0x008c0000e440783b */ /* 0x000f280000000200 */
[----:B------:R-:W4:Y:S01]  /*1590*/  LDSM.16.M88.4 R60, [R230+0x4000] ;  /* 0x00400000e63c783b */ /* 0x000f220000000200 */
[----:B------:R-:W-:-:S04]  /*15a0*/  DEPBAR.LE SB0, 0x0 ;  /* 0x000080000000791a */ /* 0x000fc80000000000 */
[C---:B-1----:R-:W-:Y:S08]  /*15b0*/  HMMA.16816.F32 R56, R112.reuse, R108, R56 ;  /* 0x0000006c7038723c */ /* 0x042ff00000001838 */
[C---:B------:R-:W-:Y:S08]  /*15c0*/  HMMA.16816.F32 R48, R112.reuse, R110, R48 ;  /* 0x0000006e7030723c */ /* 0x040ff00000001830 */
[C---:B---3--:R-:W-:Y:S08]  /*15d0*/  HMMA.16816.F32 R28, R112.reuse, R104, R28 ;  /* 0x00000068701c723c */ /* 0x048ff0000000181c */
[C---:B------:R-:W-:Y:S08]  /*15e0*/  HMMA.16816.F32 R44, R112.reuse, R106, R44 ;  /* 0x0000006a702c723c */ /* 0x040ff0000000182c */
[C---:B------:R-:W-:Y:S08]  /*15f0*/  HMMA.16816.F32 R24, R112.reuse, R96, R24 ;  /* 0x000000607018723c */ /* 0x040ff00000001818 */
[C---:B------:R-:W-:Y:S08]  /*1600*/  HMMA.16816.F32 R16, R112.reuse, R98, R16 ;  /* 0x000000627010723c */ /* 0x040ff00000001810 */
[----:B------:R-:W-:Y:S08]  /*1610*/  HMMA.16816.F32 R20, R112, R92, R20 ;  /* 0x0000005c7014723c */ /* 0x000ff00000001814 */
[C---:B--2---:R-:W-:Y:S08]  /*1620*/  HMMA.16816.F32 R56, R80.reuse, R76, R56 ;  /* 0x0000004c5038723c */ /* 0x044ff00000001838 */
[----:B------:R-:W-:Y:S08]  /*1630*/  HMMA.16816.F32 R48, R80, R78, R48 ;  /* 0x0000004e5030723c */ /* 0x000ff00000001830 */
[----:B------:R-:W-:Y:S08]  /*1640*/  HMMA.16816.F32 R12, R112, R94, R12 ;  /* 0x0000005e700c723c */ /* 0x000ff0000000180c */
[----:B----4-:R-:W-:Y:S03]  /*1650*/  HMMA.16816.F32 R28, R80, R72, R28 ;  /* 0x00000048501c723c */ /* 0x010fe6000000181c */
[----:B------:R-:W-:-:S05]  /*1660*/  FMNMX3.FTZ R0, R56, R57, R48, !PT ;  /* 0x0000003938007276 */ /* 0x000fca0007810030 */
[C---:B------:R-:W-:Y:S08]  /*1670*/  HMMA.16816.F32 R44, R80.reuse, R74, R44 ;  /* 0x0000004a502c723c */ /* 0x040ff0000000182c */
[----:B------:R-:W-:Y:S03]  /*1680*/  HMMA.16816.F32 R24, R80, R68, R24 ;  /* 0x000000445018723c */ /* 0x000fe60000001818 */
[----:B------:R-:W-:-:S05]  /*1690*/  FMNMX3.FTZ R0, R0, R49, R28, !PT ;  /* 0x0000003100007276 */ /* 0x000fca000781001c */
        /* <DEDUP_REMOVED lines=16> */
[----:B------:R-:W-:Y:S03]  /*17a0*/  HMMA.16816.F32 R84, R60, R78, R84 ;  /* 0x0000004e3c54723c */ /* 0x000fe60000001854 */
[----:B------:R-:W-:-:S04]  /*17b0*/  FMNMX3.FTZ R0, R0, R21, R12, !PT ;  /* 0x0000001500007276 */ /* 0x000fc8000781000c */
[----:B------:R-:W-:Y:S01]  /*17c0*/  FMNMX.FTZ R0, R13, R0, !PT ;  /* 0x000000000d007209 */ /* 0x000fe20007810000 */
[C---:B------:R-:W-:Y:S08]  /*17d0*/  HMMA.16816.F32 R168, R60.reuse, R72, R168 ;  /* 0x000000483ca8723c */ /* 0x040ff000000018a8 */
[C---:B------:R-:W-:Y:S08]  /*17e0*/  HMMA.16816.F32 R8, R60.reuse, R74, R8 ;  /* 0x0000004a3c08723c */ /* 0x040ff00000001808 */
[C---:B------:R-:W-:Y:S08]  /*17f0*/  HMMA.16816.F32 R52, R60.reuse, R68, R52 ;  /* 0x000000443c34723c */ /* 0x040ff00000001834 */
[C---:B------:R-:W-:Y:S08]  /*1800*/  HMMA.16816.F32 R4, R60.reuse, R70, R4 ;  /* 0x000000463c04723c */ /* 0x040ff00000001804 */
[C---:B------:R-:W-:Y:S08]  /*1810*/  HMMA.16816.F32 R36, R60.reuse, R64, R36 ;  /* 0x000000403c24723c */ /* 0x040ff00000001824 */
[----:B------:R-:W-:Y:S01]  /*1820*/  HMMA.16816.F32 R32, R60, R66, R32 ;  /* 0x000000423c20723c */ /* 0x000fe20000001820 */
[----:B------:R-:W-:-:S04]  /*1830*/  FMNMX3.FTZ R63, R58, R59, R50, !PT ;  /* 0x0000003b3a3f7276 */ /* 0x000fc80007810032 */
[----:B------:R-:W-:Y:S01]  /*1840*/  FMNMX3.FTZ R63, R63, R51, R30, !PT ;  /* 0x000000333f3f7276 */ /* 0x000fe2000781001e */
[----:B------:R-:W-:Y:S06]  /*1850*/  BAR.SYNC.DEFER_BLOCKING 0x0 ;  /* 0x0000000000007b1d */ /* 0x000fec0000010000 */
[----:B------:R-:W-:Y:S08]  /*1860*/  @!P2 BRA `(.L_x_565) ;  /* 0x000000000050a947 */ /* 0x000ff00003800000 */
[----:B------:R-:W-:-:S04]  /*1870*/  VIADD R64, R43, 0xfffffffe ;  /* 0xfffffffe2b407836 */ /* 0x000fc80000000000 */
[C---:B------:R-:W-:Y:S02]  /*1880*/  IMAD R61, R64.reuse, UR10, RZ ;  /* 0x0000000a403d7c24 */ /* 0x040fe4000f8e02ff */
[----:B------:R-:W-:-:S04]  /*1890*/  IMAD.WIDE.U32 R64, R64, UR11, RZ ;  /* 0x0000000b40407c25 */ /* 0x000fc8000f8e00ff */
[----:B------:R-:W-:Y:S01]  /*18a0*/  IMAD.IADD R60, R65, 0x1, R61 ;  /* 0x00000001413c7824 */ /* 0x000fe200078e023d */
[C---:B------:R-:W-:Y:S02]  /*18b0*/  IADD3 R61, P0, PT, R64.reuse, UR6, RZ ;  /* 0x00000006403d7c10 */ /* 0x040fe4000ff1e0ff */
[-C--:B------:R-:W-:Y:S02]  /*18c0*/  LEA R68, P1, R64, R236.reuse, 0x1 ;  /* 0x000000ec40447211 */ /* 0x080fe400078208ff */
[----:B------:R-:W-:Y:S02]  /*18d0*/  IADD3.X R62, PT, PT, R60, UR7, RZ, P0, !PT ;  /* 0x000000073c3e7c10 */ /* 0x000fe400087fe4ff */
[C---:B------:R-:W-:Y:S02]  /*18e0*/  LEA R66, P0, R61.reuse, R236, 0x1 ;  /* 0x000000ec3d427211 */ /* 0x040fe400078008ff */
        /* <DEDUP_REMOVED lines=12> */
.L_x_565:
[----:B------:R-:W2:Y:S01]  /*19b0*/  SHFL.BFLY PT, R61, R0, 0x2, 0x1f ;  /* 0x0c401f00003d7f89 */ /* 0x000ea200000e0000 */
[----:B------:R-:W3:Y:S01]  /*19c0*/  LDCU UR5, c[0x0][0x3e0] ;  /* 0x00007c00ff0577ac */ /* 0x000ee20008000800 */
[----:B------:R-:W-:Y:S01]  /*19d0*/  FMNMX3.FTZ R60, R63, R31, R46, !PT ;  /* 0x0000001f3f3c7276 */ /* 0x000fe2000781002e */
[----:B------:R-:W-:Y:S01]  /*19e0*/  IMAD.SHL.U32 R213, R43, 0x2, RZ ;  /* 0x000000022bd57824 */ /* 0x000fe200078e00ff */
[----:B------:R-:W-:Y:S01]  /*19f0*/  SHF.R.U32.HI R63, RZ, 0x5, R243 ;  /* 0x00000005ff3f7819 */ /* 0x000fe200000116f3 */
[----:B------:R-:W-:Y:S01]  /*1a00*/  VIADD R114, R239, 0xbb67ae85 ;  /* 0xbb67ae85ef727836 */ /* 0x000fe20000000000 */
[----:B------:R-:W-:Y:S01]  /*1a10*/  FMNMX3.FTZ R60, R60, R47, R26, !PT ;  /* 0x0000002f3c3c7276 */ /* 0x000fe2000781001a */
[----:B------:R-:W-:Y:S01]  /*1a20*/  VIADD R165, R238, 0x9e3779b9 ;  /* 0x9e3779b9eea57836 */ /* 0x000fe20000000000 */
[----:B------:R-:W4:Y:S01]  /*1a30*/  LDC R196, c[0x0][0x4f8] ;  /* 0x00013e00ffc47b82 */ /* 0x000f220000000800 */
[----:B------:R-:W-:Y:S01]  /*1a40*/  IMAD R176, R126, 0x8, R63 ;  /* 0x000000087eb07824 */ /* 0x000fe200078e023f */
[----:B------:R-:W-:Y:S01]  /*1a50*/  FMNMX3.FTZ R60, R60, R27, R18, !PT ;  /* 0x0000001b3c3c7276 */ /* 0x000fe20007810012 */
[----:B------:R-:W-:Y:S01]  /*1a60*/  VIADD R63, R213, 0xfffffffe ;  /* 0xfffffffed53f7836 */ /* 0x000fe20000000000 */
[----:B------:R-:W-:Y:S01]  /*1a70*/  FMNMX3.FTZ R164, R100, R101, R84, !PT ;  /* 0x0000006564a47276 */ /* 0x000fe20007810054 */
[----:B------:R-:W-:Y:S01]  /*1a80*/  VIADD R166, R176, 0x4 ;  /* 0x00000004b0a67836 */ /* 0x000fe20000000000 */
[----:B------:R-:W-:Y:S01]  /*1a90*/  FMNMX3.FTZ R60, R60, R19, R22, !PT ;  /* 0x000000133c3c7276 */ /* 0x000fe20007810016 */
[----:B------:R-:W-:Y:S01]  /*1aa0*/  VIADD R210, R239, 0x76cf5d0a ;  /* 0x76cf5d0aefd27836 */ /* 0x000fe20000000000 */
[----:B------:R-:W-:Y:S01]  /*1ab0*/  FMNMX3.FTZ R164, R164, R85, R168, !PT ;  /* 0x00000055a4a47276 */ /* 0x000fe200078100a8 */
[----:B------:R-:W-:Y:S01]  /*1ac0*/  IMAD.WIDE.U32 R166, R166, -0x326172a9, RZ ;  /* 0xcd9e8d57a6a67825 */ /* 0x000fe200078e00ff */
[----:B------:R-:W-:-:S02]  /*1ad0*/  FMNMX3.FTZ R60, R60, R23, R14, !PT ;  /* 0x000000173c3c7276 */ /* 0x000fc4000781000e */
[----:B------:R-:W-:Y:S01]  /*1ae0*/  LOP3.LUT R3, R3, 0x120, R124, 0xf8, !PT ;  /* 0x0000012003037812 */ /* 0x000fe200078ef87c */
[----:B---3--:R-:W-:Y:S01]  /*1af0*/  IMAD R42, R127, UR5, R42 ;  /* 0x000000057f2a7c24 */ /* 0x008fe2000f8e022a */
[----:B------:R-:W-:Y:S01]  /*1b00*/  FMNMX.FTZ R65, R15, R60, !PT ;  /* 0x0000003c0f417209 */ /* 0x000fe20007810000 */
[----:B------:R-:W3:Y:S01]  /*1b10*/  LDCU UR5, c[0x0][0x45c] ;  /* 0x00008b80ff0577ac */ /* 0x000ee20008000800 */
[----:B--2---:R-:W-:Y:S01]  /*1b20*/  FMNMX.FTZ R0, R0, R61, !PT ;  /* 0x0000003d00007209 */ /* 0x004fe20007810000 */
[----:B------:R-:W-:Y:S01]  /*1b30*/  IMAD.SHL.U32 R61, R42, 0x20, RZ ;  /* 0x000000202a3d7824 */ /* 0x000fe200078e00ff */
[----:B------:R-:W-:Y:S01]  /*1b40*/  LOP3.LUT R60, R243, 0x1f, RZ, 0xc0, !PT ;  /* 0x0000001ff33c7812 */ /* 0x000fe200078ec0ff */
[----:B------:R-:W2:Y:S01]  /*1b50*/  SHFL.BFLY PT, R42, R65, 0x2, 0x1f ;  /* 0x0c401f00412a7f89 */ /* 0x000ea200000e0000 */
[----:B------:R-:W-:Y:S01]  /*1b60*/  VIADD R209, R239, 0x32370b8f ;  /* 0x32370b8fefd17836 */ /* 0x000fe20000000000 */
[----:B------:R-:W-:Y:S01]  /*1b70*/  FMNMX3.FTZ R164, R164, R169, R8, !PT ;  /* 0x000000a9a4a47276 */ /* 0x000fe20007810008 */
[C---:B------:R-:W-:Y:S01]  /*1b80*/  VIADD R242, R238.reuse, 0xdaa66d2b ;  /* 0xdaa66d2beef27836 */ /* 0x040fe20000000000 */
[----:B------:R-:W-:Y:S01]  /*1b90*/  IADD3 R60, P1, P0, R61, R2, R60 ;  /* 0x000000023d3c7210 */ /* 0x000fe2000783e03c */
[----:B------:R-:W-:Y:S01]  /*1ba0*/  VIADD R241, R238, 0x78dde6e4 ;  /* 0x78dde6e4eef17836 */ /* 0x000fe20000000000 */
[----:B------:R-:W-:Y:S01]  /*1bb0*/  SHF.R.S32.HI R2, RZ, 0x1f, R61 ;  /* 0x0000001fff027819 */ /* 0x000fe2000001143d */
[----:B------:R-:W-:Y:S01]  /*1bc0*/  VIADD R211, R239, 0xa9066899 ;  /* 0xa9066899efd37836 */ /* 0x000fe20000000000 */
[----:B------:R-:W5:Y:S01]  /*1bd0*/  SHFL.BFLY PT, R61, R0, 0x1, 0x1f ;  /* 0x0c201f00003d7f89 */ /* 0x000f6200000e0000 */
[----:B------:R-:W-:Y:S01]  /*1be0*/  IMAD.WIDE.U32 R220, R60, -0x2daee0ad, RZ ;  /* 0xd2511f533cdc7825 */ /* 0x000fe200078e00ff */
[----:B-1----:R-:W-:-:S02]  /*1bf0*/  IADD3.X R69, PT, PT, R2, R125, RZ, P1, P0 ;  /* 0x0000007d02457210 */ /* 0x002fc40000fe04ff */
[----:B------:R-:W-:Y:S01]  /*1c00*/  LEA R229, R3, UR4, 0x1 ;  /* 0x0000000403e57c11 */ /* 0x000fe2000f8e08ff */
[C---:B------:R-:W-:Y:S01]  /*1c10*/  VIADD R212, R239.reuse, 0xed9eba14 ;  /* 0xed9eba14efd47836 */ /* 0x040fe20000000000 */
[C---:B------:R-:W-:Y:S01]  /*1c20*/  LOP3.LUT R2, R238.reuse, R69, R167, 0x96, !PT ;  /* 0x00000045ee027212 */ /* 0x040fe200078e96a7 */
[----:B------:R-:W-:Y:S01]  /*1c30*/  VIADD R240, R238, 0xb54cda56 ;  /* 0xb54cda56eef07836 */ /* 0x000fe20000000000 */
[----:B------:R-:W-:Y:S01]  /*1c40*/  LOP3.LUT R112, R239, R63, R221, 0x96, !PT ;  /* 0x0000003fef707212 */ /* 0x000fe200078e96dd */
[----:B------:R-:W-:Y:S01]  /*1c50*/  IMAD.WIDE.U32 R176, R176, -0x326172a9, RZ ;  /* 0xcd9e8d57b0b07825 */ /* 0x000fe200078e00ff */
[----:B------:R-:W-:Y:S01]  /*1c60*/  FMNMX3.FTZ R164, R164, R9, R52, !PT ;  /* 0x00000009a4a47276 */ /* 0x000fe20007810034 */
[----:B------:R-:W-:Y:S01]  /*1c70*/  LDSM.16.MT88.4 R148, [R229+0x9000] ;  /* 0x00900000e594783b */ /* 0x000fe20000004200 */
[----:B----4-:R-:W-:Y:S01]  /*1c80*/  LOP3.LUT R196, R196, 0xff, RZ, 0xc0, !PT ;  /* 0x000000ffc4c47812 */ /* 0x010fe200078ec0ff */
[----:B------:R-:W-:Y:S01]  /*1c90*/  IMAD.WIDE.U32 R218, R2, -0x2daee0ad, RZ ;  /* 0xd2511f5302da7825 */ /* 0x000fe200078e00ff */
[----:B------:R-:W-:Y:S01]  /*1ca0*/  FMNMX3.FTZ R164, R164, R53, R4, !PT ;  /* 0x00000035a4a47276 */ /* 0x000fe20007810004 */
[----:B------:R-:W-:Y:S01]  /*1cb0*/  LDSM.16.MT88.4 R96, [R229+0xa000] ;  /* 0x00a00000e560783b */ /* 0x000fe20000004200 */
[----:B--2---:R-:W-:Y:S01]  /*1cc0*/  FMNMX.FTZ R65, R65, R42, !PT ;  /* 0x0000002a41417209 */ /* 0x004fe20007810000 */
[----:B------:R-:W-:Y:S01]  /*1cd0*/  IMAD.WIDE.U32 R112, R112, -0x326172a9, RZ ;  /* 0xcd9e8d5770707825 */ /* 0x000fe200078e00ff */
[----:B------:R-:W-:Y:S01]  /*1ce0*/  LOP3.LUT R2, R114, R220, R219, 0x96, !PT ;  /* 0x000000dc72027212 */ /* 0x000fe200078e96db */
[----:B------:R-:W-:Y:S01]  /*1cf0*/  LDSM.16.MT88.4 R120, [R229+0xb000] ;  /* 0x00b00000e578783b */ /* 0x000fe20000004200 */
[----:B------:R-:W-:Y:S01]  /*1d00*/  FMNMX3.FTZ R164, R164, R5, R36, !PT ;  /* 0x00000005a4a47276 */ /* 0x000fe20007810024 */
[----:B------:R-:W-:Y:S01]  /*1d10*/  VIADD R42, R238, 0x3c6ef372 ;  /* 0x3c6ef372ee2a7836 */ /* 0x000fe20000000000 */
[----:B------:R-:W-:Y:S01]  /*1d20*/  LOP3.LUT R60, R165, R166, R113, 0x96, !PT ;  /* 0x000000a6a53c7212 */ /* 0x000fe200078e9671 */
[----:B------:R-:W-:Y:S01]  /*1d30*/  IMAD.WIDE.U32 R224, R2, -0x326172a9, RZ ;  /* 0xcd9e8d5702e07825 */ /* 0x000fe200078e00ff */
[----:B-----5:R-:W-:Y:S01]  /*1d40*/  FMNMX.FTZ R2, R0, R61, !PT ;  /* 0x0000003d00027209 */ /* 0x020fe20007810000 */
[----:B------:R-:W-:Y:S01]  /*1d50*/  STL.64 [R1+0x18], R220 ;  /* 0x000018dc01007387 */ /* 0x000fe20000100a00 */
[----:B------:R-:W-:Y:S01]  /*1d60*/  FMNMX3.FTZ R164, R164, R37, R32, !PT ;  /* 0x00000025a4a47276 */ /* 0x000fe20007810020 */
[----:B------:R-:W-:Y:S01]  /*1d70*/  IMAD.WIDE.U32 R60, R60, -0x2daee0ad, RZ ;  /* 0xd2511f533c3c7825 */ /* 0x000fe200078e00ff */
[----:B------:R-:W-:Y:S01]  /*1d80*/  LOP3.LUT R62, R42, R112, R225, 0x96, !PT ;  /* 0x000000702a3e7212 */ /* 0x000fe200078e96e1 */
[----:B------:R-:W1:Y:S02]  /*1d90*/  SHFL.BFLY PT, R0, R65, 0x1, 0x1f ;  /* 0x0c201f0041007f89 */ /* 0x000e6400000e0000 */
[C---:B---3--:R-:W-:Y:S01]  /*1da0*/  FMUL.FTZ R208, R2.reuse, UR5 ;  /* 0x0000000502d07c20 */ /* 0x048fe20008410000 */
[----:B------:R-:W-:Y:S01]  /*1db0*/  FSETP.NEU.FTZ.AND P0, PT, R2, -INF , PT ;  /* 0xff8000000200780b */ /* 0x000fe20003f1d000 */
[----:B------:R-:W-:Y:S01]  /*1dc0*/  IMAD R196, R196, 0x10000, R196 ;  /* 0x00010000c4c47824 */ /* 0x000fe200078e02c4 */
[----:B------:R-:W-:Y:S01]  /*1dd0*/  LOP3.LUT R61, R210, R218, R61, 0x96, !PT ;  /* 0x000000dad23d7212 */ /* 0x000fe200078e963d */
[----:B------:R-:W-:Y:S01]  /*1de0*/  IMAD.WIDE.U32 R62, R62, -0x2daee0ad, RZ ;  /* 0xd2511f533e3e7825 */ /* 0x000fe200078e00ff */
[----:B------:R-:W-:Y:S01]  /*1df0*/  FSEL R208, R208, RZ, P0 ;  /* 0x000000ffd0d07208 */ /* 0x000fe20000000000 */
[----:B------:R-:W-:Y:S01]  /*1e00*/  STL.64 [R1+0x10], R218 ;  /* 0x000010da01007387 */ /* 0x000fe20000100a00 */
[----:B------:R-:W-:Y:S01]  /*1e10*/  FMNMX.FTZ R164, R33, R164, !PT ;  /* 0x000000a421a47209 */ /* 0x000fe20007810000 */
[----:B------:R-:W-:Y:S01]  /*1e20*/  IMAD.WIDE.U32 R66, R61, -0x326172a9, RZ ;  /* 0xcd9e8d573d427825 */ /* 0x000fe200078e00ff */
[----:B------:R-:W-:-:S03]  /*1e30*/  LOP3.LUT R60, R209, R60, R63, 0x96, !PT ;  /* 0x0000003cd13c7212 */ /* 0x000fc600078e963f */
[--C-:B------:R-:W-:Y:S01]  /*1e40*/  FFMA.FTZ R191, R57, UR5, -R208.reuse ;  /* 0x0000000539bf7c23 */ /* 0x100fe200080108d0 */
[--C-:B------:R-:W-:Y:S01]  /*1e50*/  FFMA.FTZ R192, R56, UR5, -R208.reuse ;  /* 0x0000000538c07c23 */ /* 0x100fe200080108d0 */
[----:B------:R-:W-:Y:S01]  /*1e60*/  FFMA.FTZ R187, R48, UR5, -R208 ;  /* 0x0000000530bb7c23 */ /* 0x000fe200080108d0 */
[----:B------:R-:W-:Y:S01]  /*1e70*/  LOP3.LUT R57, R242, R224, R67, 0x96, !PT ;  /* 0x000000e0f2397212 */ /* 0x000fe200078e9643 */
[----:B------:R-:W-:-:S04]  /*1e80*/  IMAD.WIDE.U32 R60, R60, -0x326172a9, RZ ;  /* 0xcd9e8d573c3c7825 */ /* 0x000fc800078e00ff */
[--C-:B------:R-:W-:Y:S01]  /*1e90*/  FFMA.FTZ R186, R49, UR5, -R208.reuse ;  /* 0x0000000531ba7c23 */ /* 0x100fe200080108d0 */
[----:B------:R-:W-:Y:S01]  /*1ea0*/  MUFU.EX2 R191, R191 ;  /* 0x000000bf00bf7308 */ /* 0x000fe20000000800 */
[----:B------:R-:W-:Y:S01]  /*1eb0*/  FFMA.FTZ R184, R29, UR5, -R208 ;  /* 0x000000051db87c23 */ /* 0x000fe200080108d0 */
[----:B------:R-:W-:Y:S01]  /*1ec0*/  FMNMX3.FTZ R29, R102, R103, R86, !PT ;  /* 0x00000067661d7276 */ /* 0x000fe20007810056 */
[--C-:B------:R-:W-:Y:S01]  /*1ed0*/  FFMA.FTZ R182, R44, UR5, -R208.reuse ;  /* 0x000000052cb67c23 */ /* 0x100fe200080108d0 */
[----:B------:R-:W-:Y:S01]  /*1ee0*/  LOP3.LUT R56, R241, R66, R61, 0x96, !PT ;  /* 0x00000042f1387212 */ /* 0x000fe200078e963d */
[----:B------:R-:W-:Y:S01]  /*1ef0*/  FFMA.FTZ R179, R45, UR5, -R208 ;  /* 0x000000052db37c23 */ /* 0x000fe200080108d0 */
[----:B------:R-:W-:Y:S01]  /*1f00*/  FMNMX3.FTZ R29, R29, R87, R170, !PT ;  /* 0x000000571d1d7276 */ /* 0x000fe200078100aa */
[----:B------:R-:W-:Y:S01]  /*1f10*/  VIADD R249, R238, 0x1715609d ;  /* 0x1715609deef97836 */ /* 0x000fe20000000000 */
[----:B-1----:R-:W-:Y:S01]  /*1f20*/  FMNMX.FTZ R0, R65, R0, !PT ;  /* 0x0000000041007209 */ /* 0x002fe20007810000 */
[----:B------:R-:W-:Y:S01]  /*1f30*/  IMAD.WIDE.U32 R64, R57, -0x2daee0ad, RZ ;  /* 0xd2511f5339407825 */ /* 0x000fe200078e00ff */
[----:B------:R-:W1:Y:S01]  /*1f40*/  MUFU.EX2 R192, R192 ;  /* 0x000000c000c07308 */ /* 0x000e620000000800 */
[----:B------:R-:W-:-:S02]  /*1f50*/  FMNMX3.FTZ R44, R29, R171, R10, !PT ;  /* 0x000000ab1d2c7276 */ /* 0x000fc4000781000a */
[----:B------:R-:W-:Y:S01]  /*1f60*/  FFMA.FTZ R185, R28, UR5, -R208 ;  /* 0x000000051cb97c23 */ /* 0x000fe200080108d0 */
[----:B------:R-:W-:Y:S01]  /*1f70*/  IMAD.WIDE.U32 R56, R56, -0x2daee0ad, RZ ;  /* 0xd2511f5338387825 */ /* 0x000fe200078e00ff */
[----:B------:R-:W-:-:S03]  /*1f80*/  LOP3.LUT R48, R212, R62, R65, 0x96, !PT ;  /* 0x0000003ed4307212 */ /* 0x000fc600078e9641 */
[C---:B------:R-:W-:Y:S01]  /*1f90*/  FMUL.FTZ R207, R0.reuse, UR5 ;  /* 0x0000000500cf7c20 */ /* 0x040fe20008410000 */
[----:B------:R-:W-:Y:S01]  /*1fa0*/  FSETP.NEU.FTZ.AND P0, PT, R0, -INF , PT ;  /* 0xff8000000000780b */ /* 0x000fe20003f1d000 */
[----:B------:R-:W-:Y:S01]  /*1fb0*/  VIADD R68, R229, 0x9000 ;  /* 0x00009000e5447836 */ /* 0x000fe20000000000 */
[----:B------:R-:W-:Y:S01]  /*1fc0*/  LOP3.LUT R64, R211, R64, R57, 0x96, !PT ;  /* 0x00000040d3407212 */ /* 0x000fe200078e9639 */
[----:B------:R-:W-:Y:S01]  /*1fd0*/  IMAD.WIDE.U32 R48, R48, -0x326172a9, RZ ;  /* 0xcd9e8d5730307825 */ /* 0x000fe200078e00ff */
[----:B------:R-:W-:Y:S01]  /*1fe0*/  FSEL R207, R207, RZ, P0 ;  /* 0x000000ffcfcf7208 */ /* 0x000fe20000000000 */
[----:B------:R-:W-:Y:S01]  /*1ff0*/  MUFU.EX2 R187, R187 ;  /* 0x000000bb00bb7308 */ /* 0x000fe20000000800 */
[----:B------:R-:W-:Y:S01]  /*2000*/  FMNMX3.FTZ R44, R44, R11, R54, !PT ;  /* 0x0000000b2c2c7276 */ /* 0x000fe20007810036 */
[----:B------:R-:W-:Y:S01]  /*2010*/  IMAD.WIDE.U32 R64, R64, -0x326172a9, RZ ;  /* 0xcd9e8d5740407825 */ /* 0x000fe200078e00ff */
[----:B------:R-:W-:-:S03]  /*2020*/  LOP3.LUT R69, R238, R69, R177, 0x96, !PT ;  /* 0x00000045ee457212 */ /* 0x000fc600078e96b1 */
[--C-:B------:R-:W-:Y:S01]  /*2030*/  FFMA.FTZ R189, R50, UR5, -R207.reuse ;  /* 0x0000000532bd7c23 */ /* 0x100fe200080108cf */
[----:B------:R-:W-:Y:S01]  /*2040*/  FMNMX3.FTZ R44, R44, R55, R6, !PT ;  /* 0x000000372c2c7276 */ /* 0x000fe20007810006 */
[----:B------:R-:W-:Y:S01]  /*2050*/  FFMA.FTZ R190, R58, UR5, -R207 ;  /* 0x000000053abe7c23 */ /* 0x000fe200080108cf */
[----:B------:R-:W-:Y:S01]  /*2060*/  LOP3.LUT R133, R240, R48, R65, 0x96, !PT ;  /* 0x00000030f0857212 */ /* 0x000fe200078e9641 */
[--C-:B------:R-:W-:Y:S01]  /*2070*/  FFMA.FTZ R188, R51, UR5, -R207.reuse ;  /* 0x0000000533bc7c23 */ /* 0x100fe200080108cf */
[----:B------:R-:W-:Y:S01]  /*2080*/  FMNMX3.FTZ R44, R44, R7, R38, !PT ;  /* 0x000000072c2c7276 */ /* 0x000fe20007810026 */
[----:B------:R-:W-:Y:S01]  /*2090*/  FFMA.FTZ R193, R59, UR5, -R207 ;  /* 0x000000053bc17c23 */ /* 0x000fe200080108cf */
[C---:B------:R-:W-:Y:S01]  /*20a0*/  LOP3.LUT R3, R133.reuse, 0xffff, RZ, 0xc0, !PT ;  /* 0x0000ffff85037812 */ /* 0x040fe200078ec0ff */
[----:B------:R-:W-:Y:S01]  /*20b0*/  IMAD.MOV.U32 R58, RZ, RZ, R64 ;  /* 0x000000ffff3a7224 */ /* 0x000fe200078e0040 */
[----:B------:R-:W-:Y:S01]  /*20c0*/  LOP3.LUT R50, R133, 0xff, RZ, 0xc0, !PT ;  /* 0x000000ff85327812 */ /* 0x000fe200078ec0ff */
[----:B------:R-:W-:Y:S01]  /*20d0*/  IMAD.WIDE.U32 R222, R69, -0x2daee0ad, RZ ;  /* 0xd2511f5345de7825 */ /* 0x000fe200078e00ff */
[----:B------:R-:W-:Y:S01]  /*20e0*/  SHF.R.U32.HI R3, RZ, 0x8, R3 ;  /* 0x00000008ff037819 */ /* 0x000fe20000011603 */
[----:B------:R-:W-:Y:S01]  /*20f0*/  MUFU.EX2 R190, R190 ;  /* 0x000000be00be7308 */ /* 0x000fe20000000800 */
[----:B------:R-:W-:Y:S01]  /*2100*/  FMNMX3.FTZ R44, R44, R39, R34, !PT ;  /* 0x000000272c2c7276 */ /* 0x000fe20007810022 */
[----:B------:R-:W-:Y:S01]  /*2110*/  FFMA.FTZ R181, R46, UR5, -R207 ;  /* 0x000000052eb57c23 */ /* 0x000fe200080108cf */
[----:B------:R-:W-:Y:S01]  /*2120*/  PRMT R3, R50, 0x5410, R3 ;  /* 0x0000541032037816 */ /* 0x000fe20000000003 */
[--C-:B------:R-:W-:Y:S01]  /*2130*/  FFMA.FTZ R178, R47, UR5, -R207.reuse ;  /* 0x000000052fb27c23 */ /* 0x100fe200080108cf */
[C---:B------:R-:W-:Y:S01]  /*2140*/  PRMT R57, R64.reuse, 0x7771, RZ ;  /* 0x0000777140397816 */ /* 0x040fe200000000ff */
[----:B------:R-:W-:Y:S01]  /*2150*/  VIADD R203, R239, 0x646e171e ;  /* 0x646e171eefcb7836 */ /* 0x000fe20000000000 */
[----:B------:R-:W-:Y:S01]  /*2160*/  PRMT R62, R64, 0x7773, RZ ;  /* 0x00007773403e7816 */ /* 0x000fe200000000ff */
[----:B------:R-:W-:Y:S01]  /*2170*/  MUFU.EX2 R189, R189 ;  /* 0x000000bd00bd7308 */ /* 0x000fe20000000800 */
[--C-:B------:R-:W-:Y:S01]  /*2180*/  HSET2.LE.AND R132, R3, R196.reuse, PT ;  /* 0x000000c403847233 */ /* 0x100fe20003803000 */
[--C-:B------:R-:W-:Y:S01]  /*2190*/  FFMA.FTZ R183, R30, UR5, -R207.reuse ;  /* 0x000000051eb77c23 */ /* 0x100fe200080108cf */
[----:B-1----:R-:W-:Y:S01]  /*21a0*/  F2FP.F16.F32.PACK_AB R3, R191, R192 ;  /* 0x000000c0bf03723e */ /* 0x002fe200000000ff */
[----:B------:R-:W-:Y:S01]  /*21b0*/  FFMA.FTZ R180, R31, UR5, -R207 ;  /* 0x000000051fb47c23 */ /* 0x000fe200080108cf */
[----:B------:R-:W-:Y:S01]  /*21c0*/  PRMT R135, R64, 0x7772, RZ ;  /* 0x0000777240877816 */ /* 0x000fe200000000ff */
[----:B------:R-:W-:Y:S01]  /*21d0*/  VIADD R202, R229, 0x9020 ;  /* 0x00009020e5ca7836 */ /* 0x000fe20000000000 */
[----:B------:R-:W-:Y:S01]  /*21e0*/  LOP3.LUT R132, R3, R132, RZ, 0xc0, !PT ;  /* 0x0000008403847212 */ /* 0x000fe200078ec0ff */
[----:B------:R-:W1:Y:S01]  /*21f0*/  MUFU.EX2 R188, R188 ;  /* 0x000000bc00bc7308 */ /* 0x000e620000000800 */
[----:B------:R-:W2:Y:S01]  /*2200*/  SHFL.BFLY PT, R3, R164, 0x2, 0x1f ;  /* 0x0c401f00a4037f89 */ /* 0x000ea200000e0000 */
[----:B------:R-:W-:Y:S01]  /*2210*/  LOP3.LUT R58, R58, 0xff, RZ, 0xc0, !PT ;  /* 0x000000ff3a3a7812 */ /* 0x000fe200078ec0ff */
[----:B------:R-:W-:Y:S01]  /*2220*/  @P3 VIADD R202, R68, 0xffffffe0 ;  /* 0xffffffe044ca3836 */ /* 0x000fe20000000000 */
[----:B------:R-:W-:Y:S01]  /*2230*/  PRMT R48, R133, 0x7632, R48 ;  /* 0x0000763285307816 */ /* 0x000fe20000000030 */
[----:B------:R-:W-:Y:S01]  /*2240*/  STL.64 [R1+0x8], R224 ;  /* 0x000008e001007387 */ /* 0x000fe20000100a00 */
[----:B------:R-:W-:Y:S01]  /*2250*/  LOP3.LUT R115, R114, R220, R223, 0x96, !PT ;  /* 0x000000dc72737212 */ /* 0x000fe200078e96df */
[----:B------:R-:W-:Y:S01]  /*2260*/  VIADD R213, R213, 0xffffffff ;  /* 0xffffffffd5d57836 */ /* 0x000fe20000000000 */
[----:B------:R-:W3:Y:S01]  /*2270*/  MUFU.EX2 R193, R193 ;  /* 0x000000c100c17308 */ /* 0x000ee20000000800 */
[----:B------:R-:W-:Y:S01]  /*2280*/  PRMT R135, R135, 0x5410, R62 ;  /* 0x0000541087877816 */ /* 0x000fe2000000003e */
[----:B------:R-:W-:Y:S01]  /*2290*/  LDSM.16.MT88.4 R80, [R202] ;  /* 0x00000000ca50783b */ /* 0x000fe20000004200 */
[----:B------:R-:W-:Y:S01]  /*22a0*/  PRMT R57, R58, 0x5410, R57 ;  /* 0x000054103a397816 */ /* 0x000fe20000000039 */
[----:B------:R-:W-:Y:S01]  /*22b0*/  IMAD.WIDE.U32 R226, R115, -0x326172a9, RZ ;  /* 0xcd9e8d5773e27825 */ /* 0x000fe200078e00ff */
[----:B------:R-:W-:Y:S01]  /*22c0*/  SHF.R.U32.HI R133, RZ, 0x18, R133 ;  /* 0x00000018ff857819 */ /* 0x000fe20000011685 */
[----:B------:R-:W-:Y:S01]  /*22d0*/  LDSM.16.MT88.4 R144, [R202+0x1000] ;  /* 0x00100000ca90783b */ /* 0x000fe20000004200 */
[----:B------:R-:W-:Y:S01]  /*22e0*/  LOP3.LUT R48, R48, 0xff, RZ, 0xc0, !PT ;  /* 0x000000ff30307812 */ /* 0x000fe200078ec0ff */
[----:B------:R-:W-:Y:S01]  /*22f0*/  MUFU.EX2 R181, R181 ;  /* 0x000000b500b57308 */ /* 0x000fe20000000800 */
[----:B------:R-:W-:Y:S01]  /*2300*/  LOP3.LUT R58, R249, R60, R49, 0x96, !PT ;  /* 0x0000003cf93a7212 */ /* 0x000fe200078e9631 */
[----:B------:R-:W-:Y:S01]  /*2310*/  LDSM.16.MT88.4 R172, [R202+0x2000] ;  /* 0x00200000caac783b */ /* 0x000fe20000004200 */
[----:B------:R-:W-:Y:S01]  /*2320*/  LOP3.LUT R135, R135, 0xff00ff, RZ, 0xc0, !PT ;  /* 0x00ff00ff87877812 */ /* 0x000fe200078ec0ff */
[----:B------:R-:W-:Y:S01]  /*2330*/  FADD.FTZ R192, R192, R191 ;  /* 0x000000bfc0c07221 */ /* 0x000fe20000010000 */
[----:B------:R-:W-:Y:S01]  /*2340*/  PRMT R133, R48, 0x5410, R133 ;  /* 0x0000541030857816 */ /* 0x000fe20000000085 */
[----:B------:R-:W-:Y:S01]  /*2350*/  IMAD.WIDE.U32 R58, R58, -0x2daee0ad, RZ ;  /* 0xd2511f533a3a7825 */ /* 0x000fe200078e00ff */
[----:B------:R-:W-:Y:S01]  /*2360*/  LOP3.LUT R128, R165, R176, R113, 0x96, !PT ;  /* 0x000000b0a5807212 */ /* 0x000fe200078e9671 */
[----:B------:R-:W4:Y:S01]  /*2370*/  MUFU.EX2 R178, R178 ;  /* 0x000000b200b27308 */ /* 0x000f220000000800 */
[----:B--2---:R-:W-:Y:S01]  /*2380*/  FMNMX.FTZ R164, R164, R3, !PT ;  /* 0x00000003a4a47209 */ /* 0x004fe20007810000 */
[----:B------:R-:W-:Y:S01]  /*2390*/  IMAD.MOV.U32 R28, RZ, RZ, R58 ;  /* 0x000000ffff1c7224 */ /* 0x000fe200078e003a */
[----:B------:R-:W-:Y:S01]  /*23a0*/  FMNMX.FTZ R3, R35, R44, !PT ;  /* 0x0000002c23037209 */ /* 0x000fe20007810000 */
[----:B------:R-:W-:Y:S01]  /*23b0*/  IMAD.WIDE.U32 R128, R128, -0x2daee0ad, RZ ;  /* 0xd2511f5380807825 */ /* 0x000fe200078e00ff */
[----:B------:R-:W-:Y:S01]  /*23c0*/  LOP3.LUT R112, R42, R112, R227, 0x96, !PT ;  /* 0x000000702a707212 */ /* 0x000fe200078e96e3 */
[----:B------:R-:W2:Y:S01]  /*23d0*/  SHFL.BFLY PT, R45, R164, 0x1, 0x1f ;  /* 0x0c201f00a42d7f89 */ /* 0x000ea200000e0000 */
[--C-:B------:R-:W-:Y:S01]  /*23e0*/  HSET2.LE.AND R135, R135, R196.reuse, PT ;  /* 0x000000c487877233 */ /* 0x100fe20003803000 */
[----:B------:R-:W5:Y:S01]  /*23f0*/  MUFU.EX2 R186, R186 ;  /* 0x000000ba00ba7308 */ /* 0x000f620000000800 */
[----:B------:R-:W-:Y:S01]  /*2400*/  HSET2.LE.AND R133, R133, R196, PT ;  /* 0x000000c485857233 */ /* 0x000fe20003803000 */
[----:B------:R-:W4:Y:S01]  /*2410*/  SHFL.BFLY PT, R44, R3, 0x2, 0x1f ;  /* 0x0c401f00032c7f89 */ /* 0x000f2200000e0000 */
[----:B-1----:R-:W-:Y:S01]  /*2420*/  F2FP.F16.F32.PACK_AB R50, R188, R189 ;  /* 0x000000bdbc32723e */ /* 0x002fe200000000ff */
[----:B------:R-:W-:Y:S01]  /*2430*/  IMAD.WIDE.U32 R112, R112, -0x2daee0ad, RZ ;  /* 0xd2511f5370707825 */ /* 0x000fe200078e00ff */
[----:B---3--:R-:W-:Y:S01]  /*2440*/  F2FP.F16.F32.PACK_AB R48, R193, R190 ;  /* 0x000000bec130723e */ /* 0x008fe200000000ff */
[----:B------:R-:W-:Y:S01]  /*2450*/  STL [R1], R68 ;  /* 0x0000004401007387 */ /* 0x000fe20000100800 */
[----:B------:R-:W-:Y:S01]  /*2460*/  LOP3.LUT R135, R50, R135, RZ, 0xc0, !PT ;  /* 0x0000008732877212 */ /* 0x000fe200078ec0ff */
[----:B------:R-:W-:Y:S01]  /*2470*/  MUFU.EX2 R185, R185 ;  /* 0x000000b900b97308 */ /* 0x000fe20000000800 */
[----:B------:R-:W-:Y:S01]  /*2480*/  LOP3.LUT R133, R48, R133, RZ, 0xc0, !PT ;  /* 0x0000008530857212 */ /* 0x000fe200078ec0ff */
[----:B------:R-:W-:Y:S01]  /*2490*/  LDSM.16.MT88.4 R64, [R229+0x9400] ;  /* 0x00940000e540783b */ /* 0x000fe20000004200 */
[----:B------:R-:W-:Y:S01]  /*24a0*/  PRMT R50, R58, 0x7773, RZ ;  /* 0x000077733a327816 */ /* 0x000fe200000000ff */
[----:B------:R-:W-:Y:S01]  /*24b0*/  FADD.FTZ R190, R190, R193 ;  /* 0x000000c1bebe7221 */ /* 0x000fe20000010000 */
[----:B------:R-:W-:Y:S01]  /*24c0*/  PRMT R71, R58, 0x7772, RZ ;  /* 0x000077723a477816 */ /* 0x000fe200000000ff */
[----:B------:R-:W-:Y:S01]  /*24d0*/  LDSM.16.MT88.4 R60, [R202+0x400] ;  /* 0x00040000ca3c783b */ /* 0x000fe20000004200 */
[----:B------:R-:W-:Y:S01]  /*24e0*/  LOP3.LUT R48, R28, 0xff, RZ, 0xc0, !PT ;  /* 0x000000ff1c307812 */ /* 0x000fe200078ec0ff */
[----:B------:R-:W-:Y:S01]  /*24f0*/  MUFU.EX2 R184, R184 ;  /* 0x000000b800b87308 */ /* 0x000fe20000000800 */
[----:B------:R-:W-:Y:S01]  /*2500*/  LOP3.LUT R28, R203, R56, R59, 0x96, !PT ;  /* 0x00000038cb1c7212 */ /* 0x000fe200078e963b */
[----:B------:R-:W-:Y:S01]  /*2510*/  STL.64 [R1+0x28], R222 ;  /* 0x000028de01007387 */ /* 0x000fe20000100a00 */
[----:B------:R-:W-:Y:S01]  /*2520*/  LOP3.LUT R214, R210, R222, R129, 0x96, !PT ;  /* 0x000000ded2d67212 */ /* 0x000fe200078e9681 */
[----:B------:R-:W-:Y:S01]  /*2530*/  FADD.FTZ R189, R189, R190 ;  /* 0x000000bebdbd7221 */ /* 0x000fe20000010000 */
[----:B------:R-:W-:Y:S01]  /*2540*/  PRMT R71, R71, 0x5410, R50 ;  /* 0x0000541047477816 */ /* 0x000fe20000000032 */
[----:B------:R-:W-:Y:S01]  /*2550*/  STL.64 [R1+0x20], R226 ;  /* 0x000020e201007387 */ /* 0x000fe20000100a00 */
[----:B--2---:R-:W-:Y:S01]  /*2560*/  FMNMX.FTZ R164, R164, R45, !PT ;  /* 0x0000002da4a47209 */ /* 0x004fe20007810000 */
[----:B------:R-:W-:Y:S01]  /*2570*/  MUFU.EX2 R182, R182 ;  /* 0x000000b600b67308 */ /* 0x000fe20000000800 */
[----:B------:R-:W-:Y:S01]  /*2580*/  LOP3.LUT R29, R28, 0xffff, RZ, 0xc0, !PT ;  /* 0x0000ffff1c1d7812 */ /* 0x000fe200078ec0ff */
[----:B------:R-:W-:Y:S01]  /*2590*/  IMAD.WIDE.U32 R214, R214, -0x326172a9, RZ ;  /* 0xcd9e8d57d6d67825 */ /* 0x000fe200078e00ff */
[----:B----4-:R-:W-:-:S03]  /*25a0*/  FMNMX.FTZ R3, R3, R44, !PT ;  /* 0x0000002c03037209 */ /* 0x010fc60007810000 */
[C---:B------:R-:W-:Y:S01]  /*25b0*/  FMUL.FTZ R206, R164.reuse, UR5 ;  /* 0x00000005a4ce7c20 */ /* 0x040fe20008410000 */
[----:B------:R-:W-:Y:S01]  /*25c0*/  FSETP.NEU.FTZ.AND P0, PT, R164, -INF , PT ;  /* 0xff800000a400780b */ /* 0x000fe20003f1d000 */
[----:B------:R-:W-:Y:S01]  /*25d0*/  FADD.FTZ R188, R188, R189 ;  /* 0x000000bdbcbc7221 */ /* 0x000fe20000010000 */
[----:B------:R-:W-:Y:S01]  /*25e0*/  PRMT R47, R28, 0x7632, R47 ;  /* 0x000076321c2f7816 */ /* 0x000fe2000000002f */
[----:B------:R-:W1:Y:S01]  /*25f0*/  SHFL.BFLY PT, R114, R3, 0x1, 0x1f ;  /* 0x0c201f0003727f89 */ /* 0x000e6200000e0000 */
[----:B------:R-:W-:Y:S01]  /*2600*/  FSEL R206, R206, RZ, P0 ;  /* 0x000000ffcece7208 */ /* 0x000fe20000000000 */
[----:B------:R-:W2:Y:S01]  /*2610*/  MUFU.EX2 R179, R179 ;  /* 0x000000b300b37308 */ /* 0x000ea20000000800 */
[----:B------:R-:W-:Y:S02]  /*2620*/  LOP3.LUT R46, R28, 0xff, RZ, 0xc0, !PT ;  /* 0x000000ff1c2e7812 */ /* 0x000fe400078ec0ff */
[----:B------:R-:W-:Y:S01]  /*2630*/  LOP3.LUT R71, R71, 0xff00ff, RZ, 0xc0, !PT ;  /* 0x00ff00ff47477812 */ /* 0x000fe200078ec0ff */
[--C-:B------:R-:W-:Y:S01]  /*2640*/  FFMA.FTZ R194, R100, UR5, -R206.reuse ;  /* 0x0000000564c27c23 */ /* 0x100fe200080108ce */
[----:B------:R-:W-:Y:S01]  /*2650*/  LOP3.LUT R100, R209, R128, R113, 0x96, !PT ;  /* 0x00000080d1647212 */ /* 0x000fe200078e9671 */
[----:B------:R-:W-:Y:S01]  /*2660*/  FFMA.FTZ R195, R101, UR5, -R206 ;  /* 0x0000000565c37c23 */ /* 0x000fe200080108ce */
[----:B------:R-:W-:Y:S01]  /*2670*/  SHF.R.U32.HI R29, RZ, 0x8, R29 ;  /* 0x00000008ff1d7819 */ /* 0x000fe2000001161d */
[----:B------:R-:W-:Y:S01]  /*2680*/  MUFU.EX2 R183, R183 ;  /* 0x000000b700b77308 */ /* 0x000fe20000000800 */
[----:B------:R-:W-:Y:S01]  /*2690*/  SHF.R.U32.HI R28, RZ, 0x18, R28 ;  /* 0x00000018ff1c7819 */ /* 0x000fe2000001161c */
[----:B------:R-:W-:Y:S01]  /*26a0*/  IMAD.WIDE.U32 R100, R100, -0x326172a9, RZ ;  /* 0xcd9e8d5764647825 */ /* 0x000fe200078e00ff */
[----:B------:R-:W-:-:S03]  /*26b0*/  LOP3.LUT R47, R47, 0xff, RZ, 0xc0, !PT ;  /* 0x000000ff2f2f7812 */ /* 0x000fc600078ec0ff */
[--C-:B------:R-:W-:Y:S01]  /*26c0*/  FFMA.FTZ R197, R84, UR5, -R206.reuse ;  /* 0x0000000554c57c23 */ /* 0x100fe200080108ce */
[----:B------:R-:W-:Y:S01]  /*26d0*/  PRMT R49, R58, 0x7771, RZ ;  /* 0x000077713a317816 */ /* 0x000fe200000000ff */
[--C-:B------:R-:W-:Y:S01]  /*26e0*/  FFMA.FTZ R198, R85, UR5, -R206.reuse ;  /* 0x0000000555c67c23 */ /* 0x100fe200080108ce */
[----:B------:R-:W-:Y:S01]  /*26f0*/  LOP3.LUT R214, R241, R214, R101, 0x96, !PT ;  /* 0x000000d6f1d67212 */ /* 0x000fe200078e9665 */
[----:B------:R-:W3:Y:S01]  /*2700*/  MUFU.EX2 R180, R180 ;  /* 0x000000b400b47308 */ /* 0x000ee20000000800 */
[----:B------:R-:W-:Y:S01]  /*2710*/  PRMT R29, R46, 0x5410, R29 ;  /* 0x000054102e1d7816 */ /* 0x000fe2000000001d */
[----:B------:R-:W-:Y:S01]  /*2720*/  FFMA.FTZ R36, R36, UR5, -R206 ;  /* 0x0000000524247c23 */ /* 0x000fe200080108ce */
[----:B------:R-:W-:Y:S01]  /*2730*/  PRMT R31, R47, 0x5410, R28 ;  /* 0x000054102f1f7816 */ /* 0x000fe2000000001c */
[--C-:B------:R-:W-:Y:S01]  /*2740*/  FFMA.FTZ R37, R37, UR5, -R206.reuse ;  /* 0x0000000525257c23 */ /* 0x100fe200080108ce */
[----:B------:R-:W-:Y:S01]  /*2750*/  HSET2.LE.AND R71, R71, R196, PT ;  /* 0x000000c447477233 */ /* 0x000fe20003803000 */
[----:B------:R-:W-:Y:S01]  /*2760*/  FFMA.FTZ R32, R32, UR5, -R206 ;  /* 0x0000000520207c23 */ /* 0x000fe200080108ce */
[----:B-1----:R-:W-:Y:S01]  /*2770*/  FMNMX.FTZ R3, R3, R114, !PT ;  /* 0x0000007203037209 */ /* 0x002fe20007810000 */
[----:B------:R-:W-:Y:S01]  /*2780*/  MUFU.EX2 R194, R194 ;  /* 0x000000c200c27308 */ /* 0x000fe20000000800 */
[----:B------:R-:W-:Y:S01]  /*2790*/  LOP3.LUT R114, R242, R226, R215, 0x96, !PT ;  /* 0x000000e2f2727212 */ /* 0x000fe200078e96d7 */
[----:B------:R-:W-:Y:S01]  /*27a0*/  IMAD.WIDE.U32 R214, R214, -0x2daee0ad, RZ ;  /* 0xd2511f53d6d67825 */ /* 0x000fe200078e00ff */
[----:B------:R-:W-:-:S03]  /*27b0*/  PRMT R49, R48, 0x5410, R49 ;  /* 0x0000541030317816 */ /* 0x000fc60000000031 */
[----:B------:R-:W-:Y:S01]  /*27c0*/  FMUL.FTZ R205, R3, UR5 ;  /* 0x0000000503cd7c20 */ /* 0x000fe20008410000 */
[----:B------:R-:W-:Y:S01]  /*27d0*/  F2FP.F16.F32.PACK_AB R28, R178, R181 ;  /* 0x000000b5b21c723e */ /* 0x000fe200000000ff */
[----:B------:R-:W-:Y:S01]  /*27e0*/  IMAD.WIDE.U32 R114, R114, -0x2daee0ad, RZ ;  /* 0xd2511f5372727825 */ /* 0x000fe200078e00ff */
[--C-:B------:R-:W-:Y:S01]  /*27f0*/  HSET2.LE.AND R68, R29, R196.reuse, PT ;  /* 0x000000c41d447233 */ /* 0x100fe20003803000 */
[----:B------:R-:W-:Y:S01]  /*2800*/  MUFU.EX2 R195, R195 ;  /* 0x000000c300c37308 */ /* 0x000fe20000000800 */
[----:B------:R-:W-:Y:S01]  /*2810*/  LOP3.LUT R71, R28, R71, RZ, 0xc0, !PT ;  /* 0x000000471c477212 */ /* 0x000fe200078ec0ff */
[----:B------:R-:W-:Y:S01]  /*2820*/  FFMA.FTZ R33, R33, UR5, -R206 ;  /* 0x0000000521217c23 */ /* 0x000fe200080108ce */
[--C-:B------:R-:W-:Y:S02]  /*2830*/  HSET2.LE.AND R134, R57, R196.reuse, PT ;  /* 0x000000c439867233 */ /* 0x100fe40003803000 */
[----:B-----5:R-:W-:Y:S01]  /*2840*/  F2FP.F16.F32.PACK_AB R51, R186, R187 ;  /* 0x000000bbba33723e */ /* 0x020fe200000000ff */
[----:B------:R-:W1:Y:S01]  /*2850*/  LDSM.16.MT88.4 R56, [R229+0xa400] ;  /* 0x00a40000e538783b */ /* 0x000e620000004200 */
[----:B------:R-:W-:Y:S01]  /*2860*/  HSET2.LE.AND R70, R49, R196, PT ;  /* 0x000000c431467233 */ /* 0x000fe20003803000 */
[----:B------:R-:W-:Y:S01]  /*2870*/  MUFU.EX2 R197, R197 ;  /* 0x000000c500c57308 */ /* 0x000fe20000000800 */
[----:B--2---:R-:W-:Y:S01]  /*2880*/  F2FP.F16.F32.PACK_AB R47, R179, R182 ;  /* 0x000000b6b32f723e */ /* 0x004fe200000000ff */
[----:B------:R-:W-:Y:S01]  /*2890*/  FADD.FTZ R187, R187, R192 ;  /* 0x000000c0bbbb7221 */ /* 0x000fe20000010000 */
[----:B------:R-:W-:-:S02]  /*28a0*/  F2FP.F16.F32.PACK_AB R29, R184, R185 ;  /* 0x000000b9b81d723e */ /* 0x000fc400000000ff */
[----:B------:R-:W-:Y:S01]  /*28b0*/  HSET2.LE.AND R69, R31, R196, PT ;  /* 0x000000c41f457233 */ /* 0x000fe20003803000 */
[----:B------:R-:W-:Y:S01]  /*28c0*/  FADD.FTZ R186, R186, R187 ;  /* 0x000000bbbaba7221 */ /* 0x000fe20000010000 */
[C---:B---3--:R-:W-:Y:S01]  /*28d0*/  F2FP.F16.F32.PACK_AB R28, R180.reuse, R183 ;  /* 0x000000b7b41c723e */ /* 0x048fe200000000ff */
[----:B------:R-:W2:Y:S01]  /*28e0*/  MUFU.EX2 R198, R198 ;  /* 0x000000c600c67308 */ /* 0x000ea20000000800 */
[----:B------:R-:W-:Y:S01]  /*28f0*/  LOP3.LUT R114, R211, R114, R215, 0x96, !PT ;  /* 0x00000072d3727212 */ /* 0x000fe200078e96d7 */
[----:B------:R-:W-:Y:S01]  /*2900*/  FADD.FTZ R183, R183, R188 ;  /* 0x000000bcb7b77221 */ /* 0x000fe20000010000 */
[----:B------:R-:W-:Y:S01]  /*2910*/  FSETP.NEU.FTZ.AND P0, PT, R3, -INF , PT ;  /* 0xff8000000300780b */ /* 0x000fe20003f1d000 */
[----:B------:R-:W-:Y:S01]  /*2920*/  FADD.FTZ R185, R185, R186 ;  /* 0x000000bab9b97221 */ /* 0x000fe20000010000 */
[----:B------:R-:W-:Y:S01]  /*2930*/  LOP3.LUT R134, R51, R134, RZ, 0xc0, !PT ;  /* 0x0000008633867212 */ /* 0x000fe200078ec0ff */
[----:B------:R-:W-:Y:S01]  /*2940*/  FADD.FTZ R180, R180, R183 ;  /* 0x000000b7b4b47221 */ /* 0x000fe20000010000 */
[----:B------:R-:W-:Y:S01]  /*2950*/  LOP3.LUT R70, R47, R70, RZ, 0xc0, !PT ;  /* 0x000000462f467212 */ /* 0x000fe200078ec0ff */
[----:B------:R-:W3:Y:S01]  /*2960*/  LDSM.16.MT88.4 R48, [R202+0x1400] ;  /* 0x00140000ca30783b */ /* 0x000ee20000004200 */
[----:B------:R-:W-:Y:S01]  /*2970*/  LOP3.LUT R68, R29, R68, RZ, 0xc0, !PT ;  /* 0x000000441d447212 */ /* 0x000fe200078ec0ff */
[----:B------:R-:W-:Y:S01]  /*2980*/  FADD.FTZ R185, R184, R185 ;  /* 0x000000b9b8b97221 */ /* 0x000fe20000010000 */
[----:B------:R-:W-:Y:S01]  /*2990*/  LOP3.LUT R69, R28, R69, RZ, 0xc0, !PT ;  /* 0x000000451c457212 */ /* 0x000fe200078ec0ff */
[----:B------:R-:W4:Y:S01]  /*29a0*/  LDSM.16.MT88.4 R44, [R229+0xb400] ;  /* 0x00b40000e52c783b */ /* 0x000f220000004200 */
[----:B------:R-:W-:Y:S01]  /*29b0*/  LOP3.LUT R112, R212, R112, R115, 0x96, !PT ;  /* 0x00000070d4707212 */ /* 0x000fe200078e9673 */
[----:B------:R-:W-:Y:S01]  /*29c0*/  IMAD.WIDE.U32 R114, R114, -0x326172a9, RZ ;  /* 0xcd9e8d5772727825 */ /* 0x000fe200078e00ff */
[----:B------:R-:W-:Y:S01]  /*29d0*/  FSEL R205, R205, RZ, P0 ;  /* 0x000000ffcdcd7208 */ /* 0x000fe20000000000 */
[----:B------:R-:W5:Y:S01]  /*29e0*/  LDSM.16.MT88.4 R28, [R202+0x2400] ;  /* 0x00240000ca1c783b */ /* 0x000f620000004200 */
[----:B------:R-:W-:Y:S01]  /*29f0*/  HMMA.16816.F32 R156, R132, R148, RZ ;  /* 0x00000094849c723c */ /* 0x000fe200000018ff */
[----:B------:R-:W-:Y:S01]  /*2a00*/  IMAD.MOV.U32 R84, RZ, RZ, R114 ;  /* 0x000000ffff547224 */ /* 0x000fe200078e0072 */
[----:B------:R-:W-:Y:S01]  /*2a10*/  PRMT R85, R114, 0x7771, RZ ;  /* 0x0000777172557816 */ /* 0x000fe200000000ff */
[--C-:B------:R-:W-:Y:S01]  /*2a20*/  FFMA.FTZ R199, R102, UR5, -R205.reuse ;  /* 0x0000000566c77c23 */ /* 0x100fe200080108cd */
[--C-:B------:R-:W-:Y:S01]  /*2a30*/  FFMA.FTZ R200, R86, UR5, -R205.reuse ;  /* 0x0000000556c87c23 */ /* 0x100fe200080108cd */
[----:B------:R-:W-:Y:S01]  /*2a40*/  FFMA.FTZ R201, R87, UR5, -R205 ;  /* 0x0000000557c97c23 */ /* 0x000fe200080108cd */
[----:B------:R-:W-:-:S04]  /*2a50*/  IMAD.WIDE.U32 R112, R112, -0x326172a9, RZ ;  /* 0xcd9e8d5770707825 */ /* 0x000fc800078e00ff */
[----:B------:R-:W-:Y:S01]  /*2a60*/  FFMA.FTZ R204, R103, UR5, -R205 ;  /* 0x0000000567cc7c23 */ /* 0x000fe200080108cd */
[----:B------:R-:W-:Y:S01]  /*2a70*/  LOP3.LUT R84, R84, 0xff, RZ, 0xc0, !PT ;  /* 0x000000ff54547812 */ /* 0x000fe200078ec0ff */
[----:B------:R-:W-:Y:S01]  /*2a80*/  MUFU.EX2 R199, R199 ;  /* 0x000000c700c77308 */ /* 0x000fe20000000800 */
[----:B------:R-:W-:Y:S01]  /*2a90*/  PRMT R102, R114, 0x7773, RZ ;  /* 0x0000777372667816 */ /* 0x000fe200000000ff */
[C---:B------:R-:W-:Y:S01]  /*2aa0*/  HMMA.16816.F32 R72, R132.reuse, R80, RZ ;  /* 0x000000508448723c */ /* 0x040fe200000018ff */
[----:B------:R-:W-:Y:S01]  /*2ab0*/  LOP3.LUT R86, R240, R112, R115, 0x96, !PT ;  /* 0x00000070f0567212 */ /* 0x000fe200078e9673 */
[----:B------:R-:W-:Y:S01]  /*2ac0*/  FFMA.FTZ R170, R170, UR5, -R205 ;  /* 0x00000005aaaa7c23 */ /* 0x000fe200080108cd */
[----:B------:R-:W-:Y:S01]  /*2ad0*/  PRMT R85, R84, 0x5410, R85 ;  /* 0x0000541054557816 */ /* 0x000fe20000000055 */
[----:B------:R-:W-:Y:S01]  /*2ae0*/  FFMA.FTZ R171, R171, UR5, -R205 ;  /* 0x00000005abab7c23 */ /* 0x000fe200080108cd */
[----:B------:R-:W-:Y:S01]  /*2af0*/  PRMT R87, R114, 0x7772, RZ ;  /* 0x0000777272577816 */ /* 0x000fe200000000ff */
[----:B------:R-:W-:Y:S01]  /*2b00*/  MUFU.EX2 R200, R200 ;  /* 0x000000c800c87308 */ /* 0x000fe20000000800 */
[C---:B------:R-:W-:Y:S01]  /*2b10*/  LOP3.LUT R84, R86.reuse, 0xffff, RZ, 0xc0, !PT ;  /* 0x0000ffff56547812 */ /* 0x040fe200078ec0ff */
[C---:B------:R-:W-:Y:S01]  /*2b20*/  HMMA.16816.F32 R88, R132.reuse, R96, RZ ;  /* 0x000000608458723c */ /* 0x040fe200000018ff */
[----:B------:R-:W-:Y:S01]  /*2b30*/  PRMT R103, R86, 0x7632, R103 ;  /* 0x0000763256677816 */ /* 0x000fe20000000067 */
[--C-:B------:R-:W-:Y:S01]  /*2b40*/  FFMA.FTZ R38, R38, UR5, -R205.reuse ;  /* 0x0000000526267c23 */ /* 0x100fe200080108cd */
[----:B------:R-:W-:Y:S01]  /*2b50*/  LOP3.LUT R101, R86, 0xff, RZ, 0xc0, !PT ;  /* 0x000000ff56657812 */ /* 0x000fe200078ec0ff */
[----:B------:R-:W-:Y:S01]  /*2b60*/  FFMA.FTZ R34, R34, UR5, -R205 ;  /* 0x0000000522227c23 */ /* 0x000fe200080108cd */
[----:B------:R-:W-:Y:S01]  /*2b70*/  PRMT R87, R87, 0x5410, R102 ;  /* 0x0000541057577816 */ /* 0x000fe20000000066 */
[----:B------:R-:W1:Y:S01]  /*2b80*/  MUFU.EX2 R201, R201 ;  /* 0x000000c900c97308 */ /* 0x000e620000000800 */
[----:B------:R-:W-:Y:S01]  /*2b90*/  SHF.R.U32.HI R86, RZ, 0x18, R86 ;  /* 0x00000018ff567819 */ /* 0x000fe20000011656 */
[C---:B------:R-:W-:Y:S01]  /*2ba0*/  HMMA.16816.F32 R104, R132.reuse, R144, RZ ;  /* 0x000000908468723c */ /* 0x040fe200000018ff */
[----:B------:R-:W-:Y:S01]  /*2bb0*/  SHF.R.U32.HI R84, RZ, 0x8, R84 ;  /* 0x00000008ff547819 */ /* 0x000fe20000011654 */
[----:B------:R-:W-:Y:S01]  /*2bc0*/  FADD.FTZ R181, R181, R180 ;  /* 0x000000b4b5b57221 */ /* 0x000fe20000010000 */
[----:B------:R-:W-:Y:S01]  /*2bd0*/  LOP3.LUT R103, R103, 0xff, RZ, 0xc0, !PT ;  /* 0x000000ff67677812 */ /* 0x000fe200078ec0ff */
[----:B------:R-:W-:Y:S01]  /*2be0*/  FADD.FTZ R182, R182, R185 ;  /* 0x000000b9b6b67221 */ /* 0x000fe20000010000 */
[----:B------:R-:W-:Y:S01]  /*2bf0*/  LOP3.LUT R87, R87, 0xff00ff, RZ, 0xc0, !PT ;  /* 0x00ff00ff57577812 */ /* 0x000fe200078ec0ff */
[----:B------:R-:W3:Y:S01]  /*2c00*/  MUFU.EX2 R204, R204 ;  /* 0x000000cc00cc7308 */ /* 0x000ee20000000800 */
[----:B------:R-:W-:Y:S01]  /*2c10*/  PRMT R101, R101, 0x5410, R84 ;  /* 0x0000541065657816 */ /* 0x000fe20000000054 */
[C---:B------:R-:W-:Y:S01]  /*2c20*/  HMMA.16816.F32 R116, R132.reuse, R120, RZ ;  /* 0x000000788474723c */ /* 0x040fe200000018ff */
[----:B------:R-:W-:Y:S01]  /*2c30*/  PRMT R103, R103, 0x5410, R86 ;  /* 0x0000541067677816 */ /* 0x000fe20000000056 */
[----:B------:R-:W-:Y:S01]  /*2c40*/  FADD.FTZ R178, R178, R181 ;  /* 0x000000b5b2b27221 */ /* 0x000fe20000010000 */
[--C-:B------:R-:W-:Y:S01]  /*2c50*/  HSET2.LE.AND R85, R85, R196.reuse, PT ;  /* 0x000000c455557233 */ /* 0x100fe20003803000 */
[----:B------:R-:W-:Y:S01]  /*2c60*/  FADD.FTZ R182, R179, R182 ;  /* 0x000000b6b3b67221 */ /* 0x000fe20000010000 */
[--C-:B------:R-:W-:Y:S01]  /*2c70*/  HSET2.LE.AND R87, R87, R196.reuse, PT ;  /* 0x000000c457577233 */ /* 0x100fe20003803000 */
[----:B------:R-:W-:Y:S01]  /*2c80*/  MUFU.EX2 R170, R170 ;  /* 0x000000aa00aa7308 */ /* 0x000fe20000000800 */
[--C-:B------:R-:W-:Y:S01]  /*2c90*/  HSET2.LE.AND R101, R101, R196.reuse, PT ;  /* 0x000000c465657233 */ /* 0x100fe20003803000 */
[----:B------:R-:W-:Y:S01]  /*2ca0*/  HMMA.16816.F32 R124, R132, R172, RZ ;  /* 0x000000ac847c723c */ /* 0x000fe200000018ff */
[----:B------:R-:W-:-:S02]  /*2cb0*/  HSET2.LE.AND R129, R103, R196, PT ;  /* 0x000000c467817233 */ /* 0x000fc40003803000 */
[----:B--2---:R-:W-:Y:S02]  /*2cc0*/  F2FP.F16.F32.PACK_AB R130, R198, R197 ;  /* 0x000000c5c682723e */ /* 0x004fe400000000ff */
[----:B-1----:R-:W-:Y:S01]  /*2cd0*/  F2FP.F16.F32.PACK_AB R86, R201, R200 ;  /* 0x000000c8c956723e */ /* 0x002fe200000000ff */
[----:B------:R-:W-:Y:S01]  /*2ce0*/  MUFU.EX2 R171, R171 ;  /* 0x000000ab00ab7308 */ /* 0x000fe20000000800 */
[----:B------:R-:W-:Y:S01]  /*2cf0*/  F2FP.F16.F32.PACK_AB R128, R195, R194 ;  /* 0x000000c2c380723e */ /* 0x000fe200000000ff */
[C---:B------:R-:W-:Y:S01]  /*2d00*/  HMMA.16816.F32 R152, R132.reuse, R150, RZ ;  /* 0x000000968498723c */ /* 0x040fe200000018ff */
[----:B---3--:R-:W-:Y:S01]  /*2d10*/  F2FP.F16.F32.PACK_AB R84, R204, R199 ;  /* 0x000000c7cc54723e */ /* 0x008fe200000000ff */
[----:B------:R-:W-:Y:S01]  /*2d20*/  FADD.FTZ R194, R194, R195 ;  /* 0x000000c3c2c27221 */ /* 0x000fe20000010000 */
[----:B------:R-:W-:Y:S01]  /*2d30*/  LOP3.LUT R130, R130, R85, RZ, 0xc0, !PT ;  /* 0x0000005582827212 */ /* 0x000fe200078ec0ff */
[----:B------:R-:W-:Y:S01]  /*2d40*/  FADD.FTZ R199, R199, R204 ;  /* 0x000000ccc7c77221 */ /* 0x000fe20000010000 */
[----:B------:R-:W-:Y:S01]  /*2d50*/  LOP3.LUT R131, R86, R87, RZ, 0xc0, !PT ;  /* 0x0000005756837212 */ /* 0x000fe200078ec0ff */
[----:B------:R-:W-:Y:S01]  /*2d60*/  FADD.FTZ R197, R197, R194 ;  /* 0x000000c2c5c57221 */ /* 0x000fe20000010000 */
[----:B------:R-:W-:Y:S01]  /*2d70*/  LOP3.LUT R128, R128, R101, RZ, 0xc0, !PT ;  /* 0x0000006580807212 */ /* 0x000fe200078ec0ff */
[C---:B------:R-:W-:Y:S01]  /*2d80*/  HMMA.16816.F32 R76, R132.reuse, R82, RZ ;  /* 0x00000052844c723c */ /* 0x040fe200000018ff */
[----:B------:R-:W-:Y:S01]  /*2d90*/  LOP3.LUT R129, R84, R129, RZ, 0xc0, !PT ;  /* 0x0000008154817212 */ /* 0x000fe200078ec0ff */
[----:B------:R-:W-:Y:S01]  /*2da0*/  FADD.FTZ R198, R198, R197 ;  /* 0x000000c5c6c67221 */ /* 0x000fe20000010000 */
[----:B------:R-:W-:Y:S01]  /*2db0*/  LOP3.LUT R215, R249, R100, R113, 0x96, !PT ;  /* 0x00000064f9d77212 */ /* 0x000fe200078e9671 */
[----:B------:R-:W-:Y:S01]  /*2dc0*/  FADD.FTZ R200, R200, R199 ;  /* 0x000000c7c8c87221 */ /* 0x000fe20000010000 */
[----:B------:R-:W-:Y:S01]  /*2dd0*/  LOP3.LUT R220, R239, R213, R221, 0x96, !PT ;  /* 0x000000d5efdc7212 */ /* 0x000fe200078e96dd */
[----:B------:R-:W-:Y:S02]  /*2de0*/  MUFU.EX2 R36, R36 ;  /* 0x0000002400247308 */ /* 0x000fe40000000800 */
[----:B------:R-:W-:Y:S01]  /*2df0*/  HMMA.16816.F32 R92, R132, R98, RZ ;  /* 0x00000062845c723c */ /* 0x000fe200000018ff */
[----:B------:R-:W-:-:S04]  /*2e00*/  IMAD.WIDE.U32 R216, R215, -0x2daee0ad, RZ ;  /* 0xd2511f53d7d87825 */ /* 0x000fc800078e00ff */
[----:B------:R-:W-:Y:S01]  /*2e10*/  FADD.FTZ R201, R201, R200 ;  /* 0x000000c8c9c97221 */ /* 0x000fe20000010000 */
[----:B------:R-:W-:Y:S01]  /*2e20*/  IMAD.WIDE.U32 R220, R220, -0x326172a9, RZ ;  /* 0xcd9e8d57dcdc7825 */ /* 0x000fe200078e00ff */
[----:B------:R-:W-:Y:S01]  /*2e30*/  PRMT R215, R216, 0x7773, RZ ;  /* 0x00007773d8d77816 */ /* 0x000fe200000000ff */
[----:B------:R-:W-:Y:S01]  /*2e40*/  MUFU.EX2 R37, R37 ;  /* 0x0000002500257308 */ /* 0x000fe20000000800 */
[C---:B------:R-:W-:Y:S07]  /*2e50*/  HMMA.16816.F32 R108, R132.reuse, R146, RZ ;  /* 0x00000092846c723c */ /* 0x040fee00000018ff */
[----:B------:R-:W-:Y:S01]  /*2e60*/  MUFU.EX2 R32, R32 ;  /* 0x0000002000207308 */ /* 0x000fe20000000800 */
[C---:B------:R-:W-:Y:S07]  /*2e70*/  HMMA.16816.F32 R140, R132.reuse, R122, RZ ;  /* 0x0000007a848c723c */ /* 0x040fee00000018ff */
[----:B------:R-:W-:Y:S01]  /*2e80*/  MUFU.EX2 R33, R33 ;  /* 0x0000002100217308 */ /* 0x000fe20000000800 */
[----:B------:R-:W-:Y:S07]  /*2e90*/  HMMA.16816.F32 R132, R132, R174, RZ ;  /* 0x000000ae8484723c */ /* 0x000fee00000018ff */
[----:B------:R-:W-:Y:S01]  /*2ea0*/  MUFU.EX2 R38, R38 ;  /* 0x0000002600267308 */ /* 0x000fe20000000800 */
[C---:B------:R-:W-:Y:S07]  /*2eb0*/  HMMA.16816.F32 R156, R68.reuse, R64, R156 ;  /* 0x00000040449c723c */ /* 0x040fee000000189c */
[----:B------:R-:W-:Y:S01]  /*2ec0*/  MUFU.EX2 R34, R34 ;  /* 0x0000002200227308 */ /* 0x000fe20000000800 */
[C---:B------:R-:W-:Y:S08]  /*2ed0*/  HMMA.16816.F32 R72, R68.reuse, R60, R72 ;  /* 0x0000003c4448723c */ /* 0x040ff00000001848 */
[C---:B------:R-:W-:Y:S08]  /*2ee0*/  HMMA.16816.F32 R88, R68.reuse, R56, R88 ;  /* 0x000000384458723c */ /* 0x040ff00000001858 */
[C---:B------:R-:W-:Y:S08]  /*2ef0*/  HMMA.16816.F32 R104, R68.reuse, R48, R104 ;  /* 0x000000304468723c */ /* 0x040ff00000001868 */
[C---:B----4-:R-:W-:Y:S08]  /*2f00*/  HMMA.16816.F32 R116, R68.reuse, R44, R116 ;  /* 0x0000002c4474723c */ /* 0x050ff00000001874 */
[C---:B-----5:R-:W-:Y:S08]  /*2f10*/  HMMA.16816.F32 R124, R68.reuse, R28, R124 ;  /* 0x0000001c447c723c */ /* 0x060ff0000000187c */
[C---:B------:R-:W-:Y:S08]  /*2f20*/  HMMA.16816.F32 R152, R68.reuse, R66, R152 ;  /* 0x000000424498723c */ /* 0x040ff00000001898 */
[C---:B------:R-:W-:Y:S08]  /*2f30*/  HMMA.16816.F32 R76, R68.reuse, R62, R76 ;  /* 0x0000003e444c723c */ /* 0x040ff0000000184c */
[C---:B------:R-:W-:Y:S08]  /*2f40*/  HMMA.16816.F32 R92, R68.reuse, R58, R92 ;  /* 0x0000003a445c723c */ /* 0x040ff0000000185c */
[C---:B------:R-:W-:Y:S08]  /*2f50*/  HMMA.16816.F32 R108, R68.reuse, R50, R108 ;  /* 0x00000032446c723c */ /* 0x040ff0000000186c */
[C---:B------:R-:W-:Y:S08]  /*2f60*/  HMMA.16816.F32 R140, R68.reuse, R46, R140 ;  /* 0x0000002e448c723c */ /* 0x040ff0000000188c */
[----:B------:R-:W-:Y:S08]  /*2f70*/  HMMA.16816.F32 R132, R68, R30, R132 ;  /* 0x0000001e4484723c */ /* 0x000ff00000001884 */
        /* <DEDUP_REMOVED lines=11> */
[--C-:B------:R-:W-:Y:S01]  /*3030*/  FFMA.FTZ R173, R168, UR5, -R206.reuse ;  /* 0x00000005a8ad7c23 */ /* 0x100fe200080108ce */
[----:B------:R-:W-:Y:S01]  /*3040*/  FFMA.FTZ R168, R8, UR5, -R206 ;  /* 0x0000000508a87c23 */ /* 0x000fe200080108ce */
[----:B------:R-:W-:Y:S01]  /*3050*/  FFMA.FTZ R172, R10, UR5, -R205 ;  /* 0x000000050aac7c23 */ /* 0x000fe200080108cd */
[----:B------:R-:W-:-:S03]  /*3060*/  PRMT R8, R216, 0x7772, RZ ;  /* 0x00007772d8087816 */ /* 0x000fc600000000ff */
[----:B------:R-:W-:Y:S01]  /*3070*/  MUFU.EX2 R173, R173 ;  /* 0x000000ad00ad7308 */ /* 0x000fe20000000800 */
[----:B------:R-:W-:Y:S01]  /*3080*/  HMMA.16816.F32 R128, R128, R174, RZ ;  /* 0x000000ae8080723c */ /* 0x000fe200000018ff */
[--C-:B------:R-:W-:Y:S01]  /*3090*/  FFMA.FTZ R174, R169, UR5, -R206.reuse ;  /* 0x00000005a9ae7c23 */ /* 0x100fe200080108ce */
[----:B------:R-:W-:Y:S01]  /*30a0*/  FFMA.FTZ R169, R9, UR5, -R206 ;  /* 0x0000000509a97c23 */ /* 0x000fe200080108ce */
[----:B------:R-:W-:Y:S01]  /*30b0*/  LOP3.LUT R9, R203, R214, R217, 0x96, !PT ;  /* 0x000000d6cb097212 */ /* 0x000fe200078e96d9 */
[----:B------:R-:W-:Y:S01]  /*30c0*/  IMAD.MOV.U32 R214, RZ, RZ, R216 ;  /* 0x000000ffffd67224 */ /* 0x000fe200078e00d8 */
[----:B------:R-:W-:Y:S01]  /*30d0*/  PRMT R175, R216, 0x7771, RZ ;  /* 0x00007771d8af7816 */ /* 0x000fe200000000ff */
[----:B------:R-:W-:Y:S01]  /*30e0*/  FFMA.FTZ R217, R11, UR5, -R205 ;  /* 0x000000050bd97c23 */ /* 0x000fe200080108cd */
[----:B------:R-:W-:Y:S01]  /*30f0*/  MUFU.EX2 R168, R168 ;  /* 0x000000a800a87308 */ /* 0x000fe20000000800 */
[----:B------:R-:W-:Y:S02]  /*3100*/  LOP3.LUT R10, R9, 0xffff, RZ, 0xc0, !PT ;  /* 0x0000ffff090a7812 */ /* 0x000fe400078ec0ff */
[----:B------:R-:W-:-:S02]  /*3110*/  LOP3.LUT R214, R214, 0xff, RZ, 0xc0, !PT ;  /* 0x000000ffd6d67812 */ /* 0x000fc400078ec0ff */
[----:B------:R-:W-:Y:S02]  /*3120*/  PRMT R8, R8, 0x5410, R215 ;  /* 0x0000541008087816 */ /* 0x000fe400000000d7 */
[----:B------:R-:W-:Y:S01]  /*3130*/  PRMT R11, R214, 0x5410, R175 ;  /* 0x00005410d60b7816 */ /* 0x000fe200000000af */
[----:B------:R-:W1:Y:S01]  /*3140*/  MUFU.EX2 R169, R169 ;  /* 0x000000a900a97308 */ /* 0x000e620000000800 */
[C---:B------:R-:W-:Y:S02]  /*3150*/  PRMT R214, R9.reuse, 0x7632, R214 ;  /* 0x0000763209d67816 */ /* 0x040fe400000000d6 */
[----:B------:R-:W-:Y:S02]  /*3160*/  LOP3.LUT R215, R9, 0xff, RZ, 0xc0, !PT ;  /* 0x000000ff09d77812 */ /* 0x000fe400078ec0ff */
[----:B------:R-:W-:Y:S02]  /*3170*/  SHF.R.U32.HI R216, RZ, 0x8, R10 ;  /* 0x00000008ffd87819 */ /* 0x000fe4000001160a */
[----:B------:R-:W-:Y:S01]  /*3180*/  SHF.R.U32.HI R9, RZ, 0x18, R9 ;  /* 0x00000018ff097819 */ /* 0x000fe20000011609 */
[----:B------:R-:W-:Y:S01]  /*3190*/  MUFU.EX2 R172, R172 ;  /* 0x000000ac00ac7308 */ /* 0x000fe20000000800 */
[----:B------:R-:W-:-:S02]  /*31a0*/  LOP3.LUT R10, R214, 0xff, RZ, 0xc0, !PT ;  /* 0x000000ffd60a7812 */ /* 0x000fc400078ec0ff */
[----:B------:R-:W-:Y:S02]  /*31b0*/  PRMT R215, R215, 0x5410, R216 ;  /* 0x00005410d7d77816 */ /* 0x000fe400000000d8 */
[----:B------:R-:W-:Y:S02]  /*31c0*/  PRMT R9, R10, 0x5410, R9 ;  /* 0x000054100a097816 */ /* 0x000fe40000000009 */
[--C-:B------:R-:W-:Y:S01]  /*31d0*/  HSET2.LE.AND R10, R11, R196.reuse, PT ;  /* 0x000000c40b0a7233 */ /* 0x100fe20003803000 */
[----:B------:R2:W3:Y:S01]  /*31e0*/  MUFU.EX2 R175, R217 ;  /* 0x000000d900af7308 */ /* 0x0004e20000000800 */
[----:B-1----:R-:W-:Y:S02]  /*31f0*/  F2FP.F16.F32.PACK_AB R11, R169, R168 ;  /* 0x000000a8a90b723e */ /* 0x002fe400000000ff */
[----:B------:R-:W-:Y:S02]  /*3200*/  HSET2.LE.AND R9, R9, R196, PT ;  /* 0x000000c409097233 */ /* 0x000fe40003803000 */
[----:B------:R-:W-:-:S02]  /*3210*/  LOP3.LUT R10, R11, R10, RZ, 0xc0, !PT ;  /* 0x0000000a0b0a7212 */ /* 0x000fc400078ec0ff */
[C---:B------:R-:W-:Y:S01]  /*3220*/  F2FP.F16.F32.PACK_AB R214, R171.reuse, R170 ;  /* 0x000000aaabd6723e */ /* 0x040fe200000000ff */
[----:B------:R-:W1:Y:S01]  /*3230*/  MUFU.EX2 R174, R174 ;  /* 0x000000ae00ae7308 */ /* 0x000e620000000800 */
[----:B------:R-:W-:Y:S02]  /*3240*/  FADD.FTZ R170, R170, R201 ;  /* 0x000000c9aaaa7221 */ /* 0x000fe40000010000 */
[----:B------:R-:W-:Y:S02]  /*3250*/  LOP3.LUT R9, R214, R9, RZ, 0xc0, !PT ;  /* 0x00000009d6097212 */ /* 0x000fe400078ec0ff */
[----:B------:R-:W-:Y:S01]  /*3260*/  FADD.FTZ R171, R171, R170 ;  /* 0x000000aaabab7221 */ /* 0x000fe20000010000 */
[----:B--2---:R-:W-:Y:S02]  /*3270*/  LOP3.LUT R217, R8, 0xff00ff, RZ, 0xc0, !PT ;  /* 0x00ff00ff08d97812 */ /* 0x004fe400078ec0ff */
[----:B---3--:R-:W-:Y:S01]  /*3280*/  F2FP.F16.F32.PACK_AB R8, R175, R172 ;  /* 0x000000acaf08723e */ /* 0x008fe200000000ff */
[----:B------:R-:W-:-:S02]  /*3290*/  FADD.FTZ R172, R172, R171 ;  /* 0x000000abacac7221 */ /* 0x000fc40000010000 */
[----:B------:R-:W-:Y:S02]  /*32a0*/  HSET2.LE.AND R11, R217, R196, PT ;  /* 0x000000c4d90b7233 */ /* 0x000fe40003803000 */
[----:B------:R-:W-:-:S03]  /*32b0*/  FADD.FTZ R172, R175, R172 ;  /* 0x000000acafac7221 */ /* 0x000fc60000010000 */
[----:B------:R-:W-:Y:S02]  /*32c0*/  LOP3.LUT R11, R8, R11, RZ, 0xc0, !PT ;  /* 0x0000000b080b7212 */ /* 0x000fe400078ec0ff */
[----:B------:R-:W-:Y:S02]  /*32d0*/  HSET2.LE.AND R8, R215, R196, PT ;  /* 0x000000c4d7087233 */ /* 0x000fe40003803000 */
[----:B-1----:R-:W-:Y:S01]  /*32e0*/  F2FP.F16.F32.PACK_AB R215, R174, R173 ;  /* 0x000000adaed7723e */ /* 0x002fe200000000ff */
[----:B------:R-:W-:-:S03]  /*32f0*/  FADD.FTZ R173, R173, R198 ;  /* 0x000000c6adad7221 */ /* 0x000fc60000010000 */
[----:B------:R-:W-:Y:S01]  /*3300*/  LOP3.LUT R8, R215, R8, RZ, 0xc0, !PT ;  /* 0x00000008d7087212 */ /* 0x000fe200078ec0ff */
[----:B------:R-:W-:-:S04]  /*3310*/  FADD.FTZ R173, R174, R173 ;  /* 0x000000adaead7221 */ /* 0x000fc80000010000 */
[----:B------:R-:W-:Y:S02]  /*3320*/  FADD.FTZ R168, R168, R173 ;  /* 0x000000ada8a87221 */ /* 0x000fe40000010000 */
[----:B------:R-:W-:Y:S01]  /*3330*/  HMMA.16816.F32 R112, R8, R44, R112 ;  /* 0x0000002c0870723c */ /* 0x000fe20000001870 */
[----:B------:R-:W-:Y:S01]  /*3340*/  LOP3.LUT R44, R165, R166, R221, 0x96, !PT ;  /* 0x000000a6a52c7212 */ /* 0x000fe200078e96dd */
[----:B------:R-:W-:-:S04]  /*3350*/  FADD.FTZ R169, R169, R168 ;  /* 0x000000a8a9a97221 */ /* 0x000fc80000010000 */
[----:B------:R-:W-:Y:S02]  /*3360*/  IMAD.WIDE.U32 R214, R44, -0x2daee0ad, RZ ;  /* 0xd2511f532cd67825 */ /* 0x000fe400078e00ff */
[C---:B------:R-:W-:Y:S01]  /*3370*/  HMMA.16816.F32 R136, R8.reuse, R28, R136 ;  /* 0x0000001c0888723c */ /* 0x040fe20000001888 */
[----:B------:R-:W-:Y:S02]  /*3380*/  LOP3.LUT R28, R42, R220, R225, 0x96, !PT ;  /* 0x000000dc2a1c7212 */ /* 0x000fe400078e96e1 */
[----:B------:R-:W-:Y:S02]  /*3390*/  LOP3.LUT R44, R210, R218, R215, 0x96, !PT ;  /* 0x000000dad22c7212 */ /* 0x000fe400078e96d7 */
[----:B------:R-:W-:Y:S01]  /*33a0*/  LOP3.LUT R220, R42, R220, R227, 0x96, !PT ;  /* 0x000000dc2adc7212 */ /* 0x000fe200078e96e3 */
[----:B------:R-:W-:Y:S02]  /*33b0*/  IMAD.WIDE.U32 R28, R28, -0x2daee0ad, RZ ;  /* 0xd2511f531c1c7825 */ /* 0x000fe400078e00ff */
[----:B------:R-:W-:Y:S02]  /*33c0*/  HMMA.16816.F32 R68, R8, R60, R68 ;  /* 0x0000003c0844723c */ /* 0x000fe40000001844 */
[----:B------:R-:W-:Y:S01]  /*33d0*/  FFMA.FTZ R61, R24, UR5, -R208 ;  /* 0x00000005183d7c23 */ /* 0x000fe200080108d0 */
[----:B------:R-:W-:Y:S01]  /*33e0*/  IMAD.WIDE.U32 R44, R44, -0x326172a9, RZ ;  /* 0xcd9e8d572c2c7825 */ /* 0x000fe200078e00ff */
[----:B------:R-:W-:-:S03]  /*33f0*/  LOP3.LUT R214, R209, R214, R29, 0x96, !PT ;  /* 0x000000d6d1d67212 */ /* 0x000fc600078e961d */
[--C-:B------:R-:W-:Y:S01]  /*3400*/  FFMA.FTZ R60, R25, UR5, -R208.reuse ;  /* 0x00000005193c7c23 */ /* 0x100fe200080108d0 */
[----:B------:R-:W-:Y:S01]  /*3410*/  LOP3.LUT R24, R242, R224, R45, 0x96, !PT ;  /* 0x000000e0f2187212 */ /* 0x000fe200078e962d */
[----:B------:R-:W-:Y:S01]  /*3420*/  IMAD.WIDE.U32 R214, R214, -0x326172a9, RZ ;  /* 0xcd9e8d57d6d67825 */ /* 0x000fe200078e00ff */
[C---:B------:R-:W-:Y:S03]  /*3430*/  HMMA.16816.F32 R80, R8.reuse, R62, R80 ;  /* 0x0000003e0850723c */ /* 0x040fe60000001850 */
[--C-:B------:R-:W-:Y:S01]  /*3440*/  FFMA.FTZ R62, R16, UR5, -R208.reuse ;  /* 0x00000005103e7c23 */ /* 0x100fe200080108d0 */
[----:B------:R-:W-:Y:S01]  /*3450*/  FFMA.FTZ R63, R17, UR5, -R208 ;  /* 0x00000005113f7c23 */ /* 0x000fe200080108d0 */
[----:B------:R-:W-:Y:S01]  /*3460*/  IMAD.WIDE.U32 R24, R24, -0x2daee0ad, RZ ;  /* 0xd2511f5318187825 */ /* 0x000fe200078e00ff */
[----:B------:R-:W-:Y:S01]  /*3470*/  LOP3.LUT R216, R241, R44, R215, 0x96, !PT ;  /* 0x0000002cf1d87212 */ /* 0x000fe200078e96d7 */
[----:B------:R-:W-:Y:S03]  /*3480*/  MUFU.EX2 R61, R61 ;  /* 0x0000003d003d7308 */ /* 0x000fe60000000800 */
[----:B------:R-:W-:Y:S01]  /*3490*/  LOP3.LUT R218, R212, R28, R25, 0x96, !PT ;  /* 0x0000001cd4da7212 */ /* 0x000fe200078e9619 */
[----:B------:R-:W-:Y:S01]  /*34a0*/  IMAD.WIDE.U32 R216, R216, -0x2daee0ad, RZ ;  /* 0xd2511f53d8d87825 */ /* 0x000fe200078e00ff */
[C---:B------:R-:W-:Y:S03]  /*34b0*/  HMMA.16816.F32 R160, R8.reuse, R64, R160 ;  /* 0x0000004008a0723c */ /* 0x040fe600000018a0 */
[--C-:B------:R-:W-:Y:S01]  /*34c0*/  FFMA.FTZ R65, R26, UR5, -R207.reuse ;  /* 0x000000051a417c23 */ /* 0x100fe200080108cf */
[----:B------:R-:W-:Y:S01]  /*34d0*/  FFMA.FTZ R64, R19, UR5, -R207 ;  /* 0x0000000513407c23 */ /* 0x000fe200080108cf */
[----:B------:R-:W-:Y:S01]  /*34e0*/  IMAD.WIDE.U32 R218, R218, -0x326172a9, RZ ;  /* 0xcd9e8d57dada7825 */ /* 0x000fe200078e00ff */
[----:B------:R-:W-:Y:S01]  /*34f0*/  LOP3.LUT R16, R211, R24, R217, 0x96, !PT ;  /* 0x00000018d3107212 */ /* 0x000fe200078e96d9 */
[----:B------:R-:W-:Y:S01]  /*3500*/  MUFU.EX2 R60, R60 ;  /* 0x0000003c003c7308 */ /* 0x000fe20000000800 */
[----:B------:R-:W-:Y:S03]  /*3510*/  HMMA.16816.F32 R148, R8, R66, R148 ;  /* 0x000000420894723c */ /* 0x000fe60000001894 */
[----:B------:R-:W-:-:S04]  /*3520*/  IMAD.WIDE.U32 R16, R16, -0x326172a9, RZ ;  /* 0xcd9e8d5710107825 */ /* 0x000fc800078e00ff */
[--C-:B------:R-:W-:Y:S01]  /*3530*/  FFMA.FTZ R67, R18, UR5, -R207.reuse ;  /* 0x0000000512437c23 */ /* 0x100fe200080108cf */
[----:B------:R-:W-:Y:S01]  /*3540*/  FFMA.FTZ R66, R27, UR5, -R207 ;  /* 0x000000051b427c23 */ /* 0x000fe200080108cf */
[----:B------:R-:W-:Y:S01]  /*3550*/  LOP3.LUT R214, R249, R214, R219, 0x96, !PT ;  /* 0x000000d6f9d67212 */ /* 0x000fe200078e96db */
[----:B------:R-:W-:Y:S01]  /*3560*/  IMAD.MOV.U32 R24, RZ, RZ, R16 ;  /* 0x000000ffff187224 */ /* 0x000fe200078e0010 */
[----:B------:R-:W-:Y:S01]  /*3570*/  LOP3.LUT R17, R240, R218, R17, 0x96, !PT ;  /* 0x000000daf0117212 */ /* 0x000fe200078e9611 */
[----:B------:R-:W-:Y:S01]  /*3580*/  MUFU.EX2 R64, R64 ;  /* 0x0000004000407308 */ /* 0x000fe20000000800 */
[----:B------:R-:W-:Y:S01]  /*3590*/  HMMA.16816.F32 R96, R8, R58, R96 ;  /* 0x0000003a0860723c */ /* 0x000fe20000001860 */
[C---:B------:R-:W-:Y:S02]  /*35a0*/  PRMT R59, R16.reuse, 0x7773, RZ ;  /* 0x00007773103b7816 */ /* 0x040fe400000000ff */
[C---:B------:R-:W-:Y:S02]  /*35b0*/  PRMT R26, R16.reuse, 0x7772, RZ ;  /* 0x00007772101a7816 */ /* 0x040fe400000000ff */
[----:B------:R-:W-:-:S02]  /*35c0*/  PRMT R16, R16, 0x7771, RZ ;  /* 0x0000777110107816 */ /* 0x000fc400000000ff */
[----:B------:R-:W-:Y:S01]  /*35d0*/  LOP3.LUT R19, R24, 0xff, RZ, 0xc0, !PT ;  /* 0x000000ff18137812 */ /* 0x000fe200078ec0ff */
[C---:B------:R-:W-:Y:S01]  /*35e0*/  HMMA.16816.F32 R84, R8.reuse, R56, R84 ;  /* 0x000000380854723c */ /* 0x040fe20000001854 */
[C---:B------:R-:W-:Y:S01]  /*35f0*/  PRMT R18, R17.reuse, 0x7632, R18 ;  /* 0x0000763211127816 */ /* 0x040fe20000000012 */
[----:B------:R-:W1:Y:S01]  /*3600*/  MUFU.EX2 R67, R67 ;  /* 0x0000004300437308 */ /* 0x000e620000000800 */
[C---:B------:R-:W-:Y:S02]  /*3610*/  LOP3.LUT R213, R17.reuse, 0xffff, RZ, 0xc0, !PT ;  /* 0x0000ffff11d57812 */ /* 0x040fe400078ec0ff */
[----:B------:R-:W-:Y:S02]  /*3620*/  LOP3.LUT R24, R17, 0xff, RZ, 0xc0, !PT ;  /* 0x000000ff11187812 */ /* 0x000fe400078ec0ff */
[----:B------:R-:W-:Y:S01]  /*3630*/  SHF.R.U32.HI R57, RZ, 0x18, R17 ;  /* 0x00000018ff397819 */ /* 0x000fe20000011611 */
[----:B------:R-:W-:Y:S01]  /*3640*/  HMMA.16816.F32 R100, R8, R48, R100 ;  /* 0x000000300864723c */ /* 0x000fe20000001864 */
[----:B------:R-:W-:Y:S01]  /*3650*/  LOP3.LUT R18, R18, 0xff, RZ, 0xc0, !PT ;  /* 0x000000ff12127812 */ /* 0x000fe200078ec0ff */
[----:B------:R-:W-:Y:S01]  /*3660*/  MUFU.EX2 R62, R62 ;  /* 0x0000003e003e7308 */ /* 0x000fe20000000800 */
[----:B------:R-:W-:-:S02]  /*3670*/  PRMT R17, R19, 0x5410, R16 ;  /* 0x0000541013117816 */ /* 0x000fc40000000010 */
[----:B------:R-:W-:Y:S02]  /*3680*/  SHF.R.U32.HI R213, RZ, 0x8, R213 ;  /* 0x00000008ffd57819 */ /* 0x000fe400000116d5 */
[----:B------:R-:W-:Y:S01]  /*3690*/  PRMT R59, R26, 0x5410, R59 ;  /* 0x000054101a3b7816 */ /* 0x000fe2000000003b */
[C---:B------:R-:W-:Y:S01]  /*36a0*/  HMMA.16816.F32 R144, R8.reuse, R50, R144 ;  /* 0x000000320890723c */ /* 0x040fe20000001890 */
[----:B------:R-:W-:Y:S01]  /*36b0*/  PRMT R213, R24, 0x5410, R213 ;  /* 0x0000541018d57816 */ /* 0x000fe200000000d5 */
[----:B------:R-:W2:Y:S01]  /*36c0*/  LDSM.16.MT88.4 R48, [R229+0x9800] ;  /* 0x00980000e530783b */ /* 0x000ea20000004200 */
[----:B------:R-:W-:Y:S01]  /*36d0*/  PRMT R57, R18, 0x5410, R57 ;  /* 0x0000541012397816 */ /* 0x000fe20000000039 */
[----:B------:R-:W3:Y:S01]  /*36e0*/  MUFU.EX2 R63, R63 ;  /* 0x0000003f003f7308 */ /* 0x000ee20000000800 */
[--C-:B------:R-:W-:Y:S01]  /*36f0*/  HSET2.LE.AND R58, R17, R196.reuse, PT ;  /* 0x000000c4113a7233 */ /* 0x100fe20003803000 */
[----:B------:R-:W-:Y:S01]  /*3700*/  LDSM.16.MT88.4 R24, [R202+0x1800] ;  /* 0x00180000ca18783b */ /* 0x000fe20000004200 */
[----:B------:R-:W-:Y:S01]  /*3710*/  LOP3.LUT R59, R59, 0xff00ff, RZ, 0xc0, !PT ;  /* 0x00ff00ff3b3b7812 */ /* 0x000fe200078ec0ff */
[C---:B------:R-:W-:Y:S01]  /*3720*/  HMMA.16816.F32 R120, R8.reuse, R46, R120 ;  /* 0x0000002e0878723c */ /* 0x040fe20000001878 */
[----:B-1----:R-:W-:Y:S01]  /*3730*/  F2FP.F16.F32.PACK_AB R56, R64, R67 ;  /* 0x000000434038723e */ /* 0x002fe200000000ff */
[----:B------:R-:W1:Y:S01]  /*3740*/  LDSM.16.MT88.4 R44, [R202+0x800] ;  /* 0x00080000ca2c783b */ /* 0x000e620000004200 */
[--C-:B------:R-:W-:Y:S01]  /*3750*/  HSET2.LE.AND R57, R57, R196.reuse, PT ;  /* 0x000000c439397233 */ /* 0x100fe20003803000 */
[----:B------:R-:W-:Y:S01]  /*3760*/  MUFU.EX2 R65, R65 ;  /* 0x0000004100417308 */ /* 0x000fe20000000800 */
[--C-:B------:R-:W-:Y:S01]  /*3770*/  HSET2.LE.AND R59, R59, R196.reuse, PT ;  /* 0x000000c43b3b7233 */ /* 0x100fe20003803000 */
[----:B------:R-:W-:Y:S02]  /*3780*/  LDSM.16.MT88.4 R16, [R229+0xb800] ;  /* 0x00b80000e510783b */ /* 0x000fe40000004200 */
[----:B------:R-:W-:Y:S02]  /*3790*/  HMMA.16816.F32 R128, R8, R30, R128 ;  /* 0x0000001e0880723c */ /* 0x000fe40000001880 */
[----:B------:R-:W4:Y:S01]  /*37a0*/  LDSM.16.MT88.4 R28, [R229+0xa800] ;  /* 0x00a80000e51c783b */ /* 0x000f220000004200 */
[----:B------:R-:W-:Y:S01]  /*37b0*/  LOP3.LUT R59, R56, R59, RZ, 0xc0, !PT ;  /* 0x0000003b383b7212 */ /* 0x000fe200078ec0ff */
[----:B------:R-:W5:Y:S01]  /*37c0*/  MUFU.EX2 R66, R66 ;  /* 0x0000004200427308 */ /* 0x000f620000000800 */
[----:B------:R-:W-:Y:S01]  /*37d0*/  HSET2.LE.AND R56, R213, R196, PT ;  /* 0x000000c4d5387233 */ /* 0x000fe20003803000 */
[----:B------:R-:W4:Y:S01]  /*37e0*/  LDSM.16.MT88.4 R8, [R202+0x2800] ;  /* 0x00280000ca08783b */ /* 0x000f220000004200 */
[----:B---3--:R-:W-:-:S02]  /*37f0*/  F2FP.F16.F32.PACK_AB R215, R63, R62 ;  /* 0x0000003e3fd7723e */ /* 0x008fc400000000ff */
[C---:B------:R-:W-:Y:S01]  /*3800*/  F2FP.F16.F32.PACK_AB R213, R60.reuse, R61 ;  /* 0x0000003d3cd5723e */ /* 0x040fe200000000ff */
[----:B------:R-:W-:Y:S01]  /*3810*/  FADD.FTZ R61, R61, R182 ;  /* 0x000000b63d3d7221 */ /* 0x000fe20000010000 */
[----:B------:R-:W-:Y:S02]  /*3820*/  LOP3.LUT R58, R215, R58, RZ, 0xc0, !PT ;  /* 0x0000003ad73a7212 */ /* 0x000fe400078ec0ff */
[----:B------:R-:W-:Y:S01]  /*3830*/  LOP3.LUT R56, R213, R56, RZ, 0xc0, !PT ;  /* 0x00000038d5387212 */ /* 0x000fe200078ec0ff */
[----:B------:R-:W-:-:S04]  /*3840*/  FADD.FTZ R61, R60, R61 ;  /* 0x0000003d3c3d7221 */ /* 0x000fc80000010000 */
[----:B------:R-:W-:Y:S01]  /*3850*/  FADD.FTZ R62, R62, R61 ;  /* 0x0000003d3e3e7221 */ /* 0x000fe20000010000 */
[----:B-----5:R-:W-:Y:S01]  /*3860*/  F2FP.F16.F32.PACK_AB R218, R66, R65 ;  /* 0x0000004142da723e */ /* 0x020fe200000000ff */
[----:B------:R-:W-:Y:S02]  /*3870*/  FADD.FTZ R65, R65, R178 ;  /* 0x000000b241417221 */ /* 0x000fe40000010000 */
[----:B------:R-:W-:Y:S01]  /*3880*/  FADD.FTZ R62, R63, R62 ;  /* 0x0000003e3f3e7221 */ /* 0x000fe20000010000 */
[----:B------:R-:W-:Y:S01]  /*3890*/  LOP3.LUT R57, R218, R57, RZ, 0xc0, !PT ;  /* 0x00000039da397212 */ /* 0x000fe200078ec0ff */
[----:B------:R-:W-:-:S04]  /*38a0*/  FADD.FTZ R66, R66, R65 ;  /* 0x0000004142427221 */ /* 0x000fc80000010000 */
[----:B------:R-:W-:Y:S02]  /*38b0*/  FADD.FTZ R67, R67, R66 ;  /* 0x0000004243437221 */ /* 0x000fe40000010000 */
[----:B--2---:R-:W-:Y:S02]  /*38c0*/  HMMA.16816.F32 R156, R56, R48, R156 ;  /* 0x00000030389c723c */ /* 0x004fe4000000189c */
[----:B------:R-:W-:-:S06]  /*38d0*/  FADD.FTZ R67, R64, R67 ;  /* 0x0000004340437221 */ /* 0x000fcc0000010000 */
[C---:B-1----:R-:W-:Y:S08]  /*38e0*/  HMMA.16816.F32 R72, R56.reuse, R44, R72 ;  /* 0x0000002c3848723c */ /* 0x042ff00000001848 */
        /* <DEDUP_REMOVED lines=10> */
[----:B------:R-:W-:Y:S01]  /*3990*/  LOP3.LUT R56, R165, R176, R221, 0x96, !PT ;  /* 0x000000b0a5387212 */ /* 0x000fe200078e96dd */
[----:B------:R-:W-:-:S04]  /*39a0*/  IMAD.WIDE.U32 R58, R220, -0x2daee0ad, RZ ;  /* 0xd2511f53dc3a7825 */ /* 0x000fc800078e00ff */
[----:B------:R-:W-:-:S05]  /*39b0*/  IMAD.WIDE.U32 R56, R56, -0x2daee0ad, RZ ;  /* 0xd2511f5338387825 */ /* 0x000fca00078e00ff */
[----:B------:R-:W-:Y:S02]  /*39c0*/  LOP3.LUT R210, R210, R222, R57, 0x96, !PT ;  /* 0x000000ded2d27212 */ /* 0x000fe400078e9639 */
[----:B------:R-:W-:Y:S01]  /*39d0*/  LOP3.LUT R220, R209, R56, R59, 0x96, !PT ;  /* 0x00000038d1dc7212 */ /* 0x000fe200078e963b */
[----:B------:R-:W-:Y:S01]  /*39e0*/  FFMA.FTZ R59, R53, UR5, -R206 ;  /* 0x00000005353b7c23 */ /* 0x000fe200080108ce */
[----:B------:R-:W-:Y:S01]  /*39f0*/  FFMA.FTZ R53, R7, UR5, -R205 ;  /* 0x0000000507357c23 */ /* 0x000fe200080108cd */
[----:B------:R-:W-:-:S04]  /*3a00*/  IMAD.WIDE.U32 R222, R210, -0x326172a9, RZ ;  /* 0xcd9e8d57d2de7825 */ /* 0x000fc800078e00ff */
[--C-:B------:R-:W-:Y:S01]  /*3a10*/  FFMA.FTZ R209, R54, UR5, -R205.reuse ;  /* 0x0000000536d17c23 */ /* 0x100fe200080108cd */
[----:B------:R-:W-:Y:S01]  /*3a20*/  FFMA.FTZ R54, R55, UR5, -R205 ;  /* 0x0000000537367c23 */ /* 0x000fe200080108cd */
[----:B------:R-:W-:Y:S01]  /*3a30*/  IMAD.WIDE.U32 R220, R220, -0x326172a9, RZ ;  /* 0xcd9e8d57dcdc7825 */ /* 0x000fe200078e00ff */
[----:B------:R-:W-:Y:S01]  /*3a40*/  LOP3.LUT R56, R242, R226, R223, 0x96, !PT ;  /* 0x000000e2f2387212 */ /* 0x000fe200078e96df */
[----:B------:R-:W-:Y:S03]  /*3a50*/  MUFU.EX2 R53, R53 ;  /* 0x0000003500357308 */ /* 0x000fe60000000800 */
[----:B------:R-:W-:Y:S01]  /*3a60*/  LOP3.LUT R213, R241, R222, R221, 0x96, !PT ;  /* 0x000000def1d57212 */ /* 0x000fe200078e96dd */
[----:B------:R-:W-:-:S04]  /*3a70*/  IMAD.WIDE.U32 R56, R56, -0x2daee0ad, RZ ;  /* 0xd2511f5338387825 */ /* 0x000fc800078e00ff */
[----:B------:R-:W-:Y:S01]  /*3a80*/  MUFU.EX2 R59, R59 ;  /* 0x0000003b003b7308 */ /* 0x000fe20000000800 */
[----:B------:R-:W-:Y:S01]  /*3a90*/  LOP3.LUT R210, R212, R58, R57, 0x96, !PT ;  /* 0x0000003ad4d27212 */ /* 0x000fe200078e9639 */
[----:B------:R-:W-:-:S04]  /*3aa0*/  IMAD.WIDE.U32 R212, R213, -0x2daee0ad, RZ ;  /* 0xd2511f53d5d47825 */ /* 0x000fc800078e00ff */
[--C-:B------:R-:W-:Y:S01]  /*3ab0*/  FFMA.FTZ R58, R52, UR5, -R206.reuse ;  /* 0x00000005343a7c23 */ /* 0x100fe200080108ce */
[----:B------:R-:W-:Y:S01]  /*3ac0*/  FFMA.FTZ R57, R4, UR5, -R206 ;  /* 0x0000000504397c23 */ /* 0x000fe200080108ce */
[----:B------:R-:W-:Y:S01]  /*3ad0*/  LOP3.LUT R211, R211, R56, R213, 0x96, !PT ;  /* 0x00000038d3d37212 */ /* 0x000fe200078e96d5 */
[----:B------:R-:W-:-:S03]  /*3ae0*/  FFMA.FTZ R56, R6, UR5, -R205 ;  /* 0x0000000506387c23 */ /* 0x000fc600080108cd */
[----:B------:R-:W-:Y:S01]  /*3af0*/  MUFU.EX2 R58, R58 ;  /* 0x0000003a003a7308 */ /* 0x000fe20000000800 */
[----:B------:R-:W-:-:S04]  /*3b00*/  IMAD.WIDE.U32 R222, R211, -0x326172a9, RZ ;  /* 0xcd9e8d57d3de7825 */ /* 0x000fc800078e00ff */
[----:B------:R-:W-:Y:S01]  /*3b10*/  IMAD.WIDE.U32 R210, R210, -0x326172a9, RZ ;  /* 0xcd9e8d57d2d27825 */ /* 0x000fe200078e00ff */
[C---:B------:R-:W-:Y:S02]  /*3b20*/  PRMT R52, R222.reuse, 0x7773, RZ ;  /* 0x00007773de347816 */ /* 0x040fe400000000ff */
[----:B------:R-:W-:Y:S01]  /*3b30*/  MUFU.EX2 R57, R57 ;  /* 0x0000003900397308 */ /* 0x000fe20000000800 */
[----:B------:R-:W-:Y:S01]  /*3b40*/  PRMT R213, R222, 0x7772, RZ ;  /* 0x00007772ded57816 */ /* 0x000fe200000000ff */
[----:B------:R-:W-:-:S03]  /*3b50*/  IMAD.MOV.U32 R4, RZ, RZ, R222 ;  /* 0x000000ffff047224 */ /* 0x000fc600078e00de */
[----:B------:R-:W-:Y:S01]  /*3b60*/  PRMT R213, R213, 0x5410, R52 ;  /* 0x00005410d5d57816 */ /* 0x000fe20000000034 */
[----:B------:R-:W-:Y:S01]  /*3b70*/  FFMA.FTZ R52, R5, UR5, -R206 ;  /* 0x0000000505347c23 */ /* 0x000fe200080108ce */
[----:B------:R-:W-:Y:S01]  /*3b80*/  LOP3.LUT R5, R240, R210, R223, 0x96, !PT ;  /* 0x000000d2f0057212 */ /* 0x000fe200078e96df */
[----:B------:R-:W-:Y:S01]  /*3b90*/  MUFU.EX2 R56, R56 ;  /* 0x0000003800387308 */ /* 0x000fe20000000800 */
[----:B------:R-:W-:Y:S02]  /*3ba0*/  LOP3.LUT R217, R4, 0xff, RZ, 0xc0, !PT ;  /* 0x000000ff04d97812 */ /* 0x000fe400078ec0ff */
[----:B------:R-:W-:Y:S02]  /*3bb0*/  PRMT R4, R222, 0x7771, RZ ;  /* 0x00007771de047816 */ /* 0x000fe400000000ff */
[----:B------:R-:W-:Y:S02]  /*3bc0*/  LOP3.LUT R215, R5, 0xffff, RZ, 0xc0, !PT ;  /* 0x0000ffff05d77812 */ /* 0x000fe400078ec0ff */
[----:B------:R-:W-:Y:S01]  /*3bd0*/  PRMT R217, R217, 0x5410, R4 ;  /* 0x00005410d9d97816 */ /* 0x000fe20000000004 */
[----:B------:R-:W1:Y:S01]  /*3be0*/  MUFU.EX2 R52, R52 ;  /* 0x0000003400347308 */ /* 0x000e620000000800 */
[----:B------:R-:W-:-:S02]  /*3bf0*/  SHF.R.U32.HI R215, RZ, 0x8, R215 ;  /* 0x00000008ffd77819 */ /* 0x000fc400000116d7 */
[C---:B------:R-:W-:Y:S02]  /*3c00*/  LOP3.LUT R4, R5.reuse, 0xff, RZ, 0xc0, !PT ;  /* 0x000000ff05047812 */ /* 0x040fe400078ec0ff */
[----:B------:R-:W-:Y:S02]  /*3c10*/  HSET2.LE.AND R6, R217, R196, PT ;  /* 0x000000c4d9067233 */ /* 0x000fe40003803000 */
[----:B------:R-:W-:Y:S01]  /*3c20*/  PRMT R215, R4, 0x5410, R215 ;  /* 0x0000541004d77816 */ /* 0x000fe200000000d7 */
[----:B------:R-:W-:Y:S01]  /*3c30*/  MUFU.EX2 R209, R209 ;  /* 0x000000d100d17308 */ /* 0x000fe20000000800 */
[----:B------:R-:W-:Y:S02]  /*3c40*/  PRMT R4, R5, 0x7632, R4 ;  /* 0x0000763205047816 */ /* 0x000fe40000000004 */
[----:B------:R-:W-:Y:S02]  /*3c50*/  LOP3.LUT R213, R213, 0xff00ff, RZ, 0xc0, !PT ;  /* 0x00ff00ffd5d57812 */ /* 0x000fe400078ec0ff */
[----:B------:R-:W-:-:S02]  /*3c60*/  SHF.R.U32.HI R5, RZ, 0x18, R5 ;  /* 0x00000018ff057819 */ /* 0x000fc40000011605 */
[----:B------:R-:W-:Y:S01]  /*3c70*/  LOP3.LUT R4, R4, 0xff, RZ, 0xc0, !PT ;  /* 0x000000ff04047812 */ /* 0x000fe200078ec0ff */
[----:B------:R-:W2:Y:S01]  /*3c80*/  MUFU.EX2 R54, R54 ;  /* 0x0000003600367308 */ /* 0x000ea20000000800 */
[----:B-1----:R-:W-:Y:S02]  /*3c90*/  F2FP.F16.F32.PACK_AB R7, R52, R57 ;  /* 0x000000393407723e */ /* 0x002fe400000000ff */
[----:B------:R-:W-:Y:S02]  /*3ca0*/  PRMT R5, R4, 0x5410, R5 ;  /* 0x0000541004057816 */ /* 0x000fe40000000005 */
[----:B------:R-:W-:Y:S02]  /*3cb0*/  LOP3.LUT R6, R7, R6, RZ, 0xc0, !PT ;  /* 0x0000000607067212 */ /* 0x000fe400078ec0ff */
[----:B------:R-:W-:Y:S02]  /*3cc0*/  HSET2.LE.AND R7, R213, R196, PT ;  /* 0x000000c4d5077233 */ /* 0x000fe40003803000 */
[----:B------:R-:W-:-:S02]  /*3cd0*/  F2FP.F16.F32.PACK_AB R4, R53, R56 ;  /* 0x000000383504723e */ /* 0x000fc400000000ff */
[--C-:B------:R-:W-:Y:S02]  /*3ce0*/  HSET2.LE.AND R5, R5, R196.reuse, PT ;  /* 0x000000c405057233 */ /* 0x100fe40003803000 */
[----:B------:R-:W-:Y:S02]  /*3cf0*/  LOP3.LUT R7, R4, R7, RZ, 0xc0, !PT ;  /* 0x0000000704077212 */ /* 0x000fe400078ec0ff */
[----:B------:R-:W-:Y:S01]  /*3d00*/  HSET2.LE.AND R4, R215, R196, PT ;  /* 0x000000c4d7047233 */ /* 0x000fe20003803000 */
[----:B------:R-:W-:Y:S01]  /*3d10*/  IMAD.WIDE.U32 R214, R214, -0x2daee0ad, RZ ;  /* 0xd2511f53d6d67825 */ /* 0x000fe200078e00ff */
[----:B------:R-:W-:-:S03]  /*3d20*/  F2FP.F16.F32.PACK_AB R55, R59, R58 ;  /* 0x0000003a3b37723e */ /* 0x000fc600000000ff */
[----:B------:R-:W-:Y:S01]  /*3d30*/  FADD.FTZ R58, R58, R169 ;  /* 0x000000a93a3a7221 */ /* 0x000fe20000010000 */
[----:B--2---:R-:W-:Y:S01]  /*3d40*/  F2FP.F16.F32.PACK_AB R210, R54, R209 ;  /* 0x000000d136d2723e */ /* 0x004fe200000000ff */
[----:B------:R-:W-:Y:S01]  /*3d50*/  FADD.FTZ R209, R209, R172 ;  /* 0x000000acd1d17221 */ /* 0x000fe20000010000 */
[----:B------:R-:W-:Y:S01]  /*3d60*/  LOP3.LUT R4, R55, R4, RZ, 0xc0, !PT ;  /* 0x0000000437047212 */ /* 0x000fe200078ec0ff */
[----:B------:R-:W-:Y:S01]  /*3d70*/  FADD.FTZ R58, R59, R58 ;  /* 0x0000003a3b3a7221 */ /* 0x000fe20000010000 */
[----:B------:R-:W-:Y:S01]  /*3d80*/  LOP3.LUT R5, R210, R5, RZ, 0xc0, !PT ;  /* 0x00000005d2057212 */ /* 0x000fe200078ec0ff */
[----:B------:R-:W-:Y:S01]  /*3d90*/  FADD.FTZ R209, R54, R209 ;  /* 0x000000d136d17221 */ /* 0x000fe20000010000 */
[----:B------:R-:W-:Y:S01]  /*3da0*/  LOP3.LUT R216, R203, R216, R215, 0x96, !PT ;  /* 0x000000d8cbd87212 */ /* 0x000fe200078e96d7 */
[----:B------:R-:W-:Y:S02]  /*3db0*/  FADD.FTZ R57, R57, R58 ;  /* 0x0000003a39397221 */ /* 0x000fe40000010000 */
[----:B------:R-:W-:-:S02]  /*3dc0*/  FADD.FTZ R56, R56, R209 ;  /* 0x000000d138387221 */ /* 0x000fc40000010000 */
[C---:B------:R-:W-:Y:S01]  /*3dd0*/  HMMA.16816.F32 R148, R4.reuse, R50, R148 ;  /* 0x000000320494723c */ /* 0x040fe20000001894 */
[--C-:B------:R-:W-:Y:S01]  /*3de0*/  FFMA.FTZ R50, R14, UR5, -R207.reuse ;  /* 0x000000050e327c23 */ /* 0x100fe200080108cf */
[----:B------:R-:W-:Y:S01]  /*3df0*/  FFMA.FTZ R51, R15, UR5, -R207 ;  /* 0x000000050f337c23 */ /* 0x000fe200080108cf */
[----:B------:R-:W-:Y:S01]  /*3e00*/  PRMT R14, R216, 0x7632, R14 ;  /* 0x00007632d80e7816 */ /* 0x000fe2000000000e */
[----:B------:R-:W-:Y:S01]  /*3e10*/  FADD.FTZ R57, R52, R57 ;  /* 0x0000003934397221 */ /* 0x000fe20000010000 */
[----:B------:R-:W-:Y:S01]  /*3e20*/  LOP3.LUT R15, R216, 0xff, RZ, 0xc0, !PT ;  /* 0x000000ffd80f7812 */ /* 0x000fe200078ec0ff */
[----:B------:R-:W-:Y:S01]  /*3e30*/  FADD.FTZ R53, R53, R56 ;  /* 0x0000003835357221 */ /* 0x000fe20000010000 */
[----:B------:R-:W-:Y:S01]  /*3e40*/  MUFU.EX2 R50, R50 ;  /* 0x0000003200327308 */ /* 0x000fe20000000800 */
[----:B------:R-:W-:Y:S01]  /*3e50*/  HMMA.16816.F32 R80, R4, R46, R80 ;  /* 0x0000002e0450723c */ /* 0x000fe20000001850 */
[--C-:B------:R-:W-:Y:S01]  /*3e60*/  FFMA.FTZ R46, R12, UR5, -R208.reuse ;  /* 0x000000050c2e7c23 */ /* 0x100fe200080108d0 */
[----:B------:R-:W-:Y:S01]  /*3e70*/  FFMA.FTZ R47, R13, UR5, -R208 ;  /* 0x000000050d2f7c23 */ /* 0x000fe200080108d0 */
[----:B------:R-:W-:-:S02]  /*3e80*/  PRMT R12, R214, 0x7772, RZ ;  /* 0x00007772d60c7816 */ /* 0x000fc400000000ff */
[C---:B------:R-:W-:Y:S02]  /*3e90*/  PRMT R13, R214.reuse, 0x7771, RZ ;  /* 0x00007771d60d7816 */ /* 0x040fe400000000ff */
[----:B------:R-:W1:Y:S01]  /*3ea0*/  MUFU.EX2 R51, R51 ;  /* 0x0000003300337308 */ /* 0x000e620000000800 */
[C---:B------:R-:W-:Y:S01]  /*3eb0*/  HMMA.16816.F32 R112, R4.reuse, R16, R112 ;  /* 0x000000100470723c */ /* 0x040fe20000001870 */
[----:B------:R-:W-:Y:S01]  /*3ec0*/  PRMT R17, R214, 0x7773, RZ ;  /* 0x00007773d6117816 */ /* 0x000fe200000000ff */
[----:B------:R-:W-:Y:S01]  /*3ed0*/  IMAD.MOV.U32 R16, RZ, RZ, R214 ;  /* 0x000000ffff107224 */ /* 0x000fe200078e00d6 */
[----:B------:R-:W-:Y:S02]  /*3ee0*/  LOP3.LUT R14, R14, 0xff, RZ, 0xc0, !PT ;  /* 0x000000ff0e0e7812 */ /* 0x000fe400078ec0ff */
[----:B------:R-:W-:Y:S02]  /*3ef0*/  PRMT R12, R12, 0x5410, R17 ;  /* 0x000054100c0c7816 */ /* 0x000fe40000000011 */
[----:B------:R-:W-:Y:S01]  /*3f00*/  MUFU.EX2 R46, R46 ;  /* 0x0000002e002e7308 */ /* 0x000fe20000000800 */
[----:B------:R-:W-:Y:S01]  /*3f10*/  HMMA.16816.F32 R160, R4, R48, R160 ;  /* 0x0000003004a0723c */ /* 0x000fe200000018a0 */
[--C-:B------:R-:W-:Y:S01]  /*3f20*/  FFMA.FTZ R48, R22, UR5, -R207.reuse ;  /* 0x0000000516307c23 */ /* 0x100fe200080108cf */
[----:B------:R-:W-:Y:S01]  /*3f30*/  FFMA.FTZ R49, R23, UR5, -R207 ;  /* 0x0000000517317c23 */ /* 0x000fe200080108cf */
[----:B------:R-:W-:-:S02]  /*3f40*/  LOP3.LUT R17, R12, 0xff00ff, RZ, 0xc0, !PT ;  /* 0x00ff00ff0c117812 */ /* 0x000fc400078ec0ff */
[----:B------:R-:W-:Y:S02]  /*3f50*/  LOP3.LUT R16, R16, 0xff, RZ, 0xc0, !PT ;  /* 0x000000ff10107812 */ /* 0x000fe400078ec0ff */
[----:B------:R-:W2:Y:S01]  /*3f60*/  MUFU.EX2 R47, R47 ;  /* 0x0000002f002f7308 */ /* 0x000ea20000000800 */
[C---:B------:R-:W-:Y:S01]  /*3f70*/  HMMA.16816.F32 R136, R4.reuse, R8, R136 ;  /* 0x000000080488723c */ /* 0x040fe20000001888 */
[----:B------:R-:W-:Y:S02]  /*3f80*/  LOP3.LUT R8, R216, 0xffff, RZ, 0xc0, !PT ;  /* 0x0000ffffd8087812 */ /* 0x000fe400078ec0ff */
[----:B------:R-:W-:Y:S02]  /*3f90*/  SHF.R.U32.HI R9, RZ, 0x18, R216 ;  /* 0x00000018ff097819 */ /* 0x000fe400000116d8 */
[----:B------:R-:W-:Y:S02]  /*3fa0*/  SHF.R.U32.HI R8, RZ, 0x8, R8 ;  /* 0x00000008ff087819 */ /* 0x000fe40000011608 */
[----:B------:R-:W-:Y:S01]  /*3fb0*/  MUFU.EX2 R48, R48 ;  /* 0x0000003000307308 */ /* 0x000fe20000000800 */
[----:B------:R-:W-:Y:S01]  /*3fc0*/  HMMA.16816.F32 R68, R4, R44, R68 ;  /* 0x0000002c0444723c */ /* 0x000fe20000001844 */
[--C-:B------:R-:W-:Y:S01]  /*3fd0*/  FFMA.FTZ R45, R20, UR5, -R208.reuse ;  /* 0x00000005142d7c23 */ /* 0x100fe200080108d0 */
[----:B------:R-:W-:Y:S01]  /*3fe0*/  FFMA.FTZ R44, R21, UR5, -R208 ;  /* 0x00000005152c7c23 */ /* 0x000fe200080108d0 */
[----:B------:R-:W-:Y:S01]  /*3ff0*/  PRMT R13, R16, 0x5410, R13 ;  /* 0x00005410100d7816 */ /* 0x000fe2000000000d */
[----:B------:R-:W-:Y:S01]  /*4000*/  LDSM.16.MT88.4 R20, [R229+0xac00] ;  /* 0x00ac0000e514783b */ /* 0x000fe20000004200 */
[----:B------:R-:W-:-:S02]  /*4010*/  PRMT R15, R15, 0x5410, R8 ;  /* 0x000054100f0f7816 */ /* 0x000fc40000000008 */
[----:B------:R-:W3:Y:S01]  /*4020*/  MUFU.EX2 R49, R49 ;  /* 0x0000003100317308 */ /* 0x000ee20000000800 */
[----:B------:R-:W-:Y:S01]  /*4030*/  HMMA.16816.F32 R84, R4, R28, R84 ;  /* 0x0000001c0454723c */ /* 0x000fe20000001854 */
[----:B------:R-:W-:Y:S02]  /*4040*/  PRMT R9, R14, 0x5410, R9 ;  /* 0x000054100e097816 */ /* 0x000fe40000000009 */
[----:B-1----:R-:W-:-:S04]  /*4050*/  F2FP.F16.F32.PACK_AB R8, R51, R50 ;  /* 0x000000323308723e */ /* 0x002fc800000000ff */
[----:B------:R-:W-:Y:S01]  /*4060*/  MUFU.EX2 R45, R45 ;  /* 0x0000002d002d7308 */ /* 0x000fe20000000800 */
[C---:B------:R-:W-:Y:S01]  /*4070*/  HMMA.16816.F32 R96, R4.reuse, R30, R96 ;  /* 0x0000001e0460723c */ /* 0x040fe20000001860 */
[----:B------:R-:W1:Y:S06]  /*4080*/  LDSM.16.MT88.4 R28, [R229+0x9c00] ;  /* 0x009c0000e51c783b */ /* 0x000e6c0000004200 */
[----:B------:R-:W4:Y:S01]  /*4090*/  MUFU.EX2 R44, R44 ;  /* 0x0000002c002c7308 */ /* 0x000f220000000800 */
[C---:B------:R-:W-:Y:S08]  /*40a0*/  HMMA.16816.F32 R100, R4.reuse, R24, R100 ;  /* 0x000000180464723c */ /* 0x040ff00000001864 */
[C---:B------:R-:W-:Y:S01]  /*40b0*/  HMMA.16816.F32 R144, R4.reuse, R26, R144 ;  /* 0x0000001a0490723c */ /* 0x040fe20000001890 */
[----:B------:R-:W5:Y:S07]  /*40c0*/  LDSM.16.MT88.4 R24, [R202+0xc00] ;  /* 0x000c0000ca18783b */ /* 0x000f6e0000004200 */
[C---:B------:R-:W-:Y:S08]  /*40d0*/  HMMA.16816.F32 R120, R4.reuse, R18, R120 ;  /* 0x000000120478723c */ /* 0x040ff00000001878 */
[----:B------:R-:W-:Y:S01]  /*40e0*/  HMMA.16816.F32 R128, R4, R10, R128 ;  /* 0x0000000a0480723c */ /* 0x000fe20000001880 */
[----:B------:R-:W-:-:S02]  /*40f0*/  HSET2.LE.AND R7, R17, R196, PT ;  /* 0x000000c411077233 */ /* 0x000fc40003803000 */
[--C-:B------:R-:W-:Y:S01]  /*4100*/  HSET2.LE.AND R6, R13, R196.reuse, PT ;  /* 0x000000c40d067233 */ /* 0x100fe20003803000 */
[----:B------:R-:W5:Y:S01]  /*4110*/  LDSM.16.MT88.4 R16, [R202+0x1c00] ;  /* 0x001c0000ca10783b */ /* 0x000f620000004200 */
[----:B------:R-:W-:Y:S02]  /*4120*/  HSET2.LE.AND R5, R9, R196, PT ;  /* 0x000000c409057233 */ /* 0x000fe40003803000 */
[----:B------:R-:W-:Y:S02]  /*4130*/  LOP3.LUT R7, R8, R7, RZ, 0xc0, !PT ;  /* 0x0000000708077212 */ /* 0x000fe400078ec0ff */
[----:B--2---:R-:W-:Y:S02]  /*4140*/  F2FP.F16.F32.PACK_AB R9, R47, R46 ;  /* 0x0000002e2f09723e */ /* 0x004fe400000000ff */
[----:B------:R-:W-:Y:S02]  /*4150*/  LOP3.LUT R8, R249, R220, R211, 0x96, !PT ;  /* 0x000000dcf9087212 */ /* 0x000fe400078e96d3 */
[----:B------:R-:W-:-:S02]  /*4160*/  LOP3.LUT R6, R9, R6, RZ, 0xc0, !PT ;  /* 0x0000000609067212 */ /* 0x000fc400078ec0ff */
[----:B---3--:R-:W-:Y:S01]  /*4170*/  F2FP.F16.F32.PACK_AB R10, R49, R48 ;  /* 0x00000030310a723e */ /* 0x008fe200000000ff */
[----:B------:R-:W-:Y:S01]  /*4180*/  IMAD.WIDE.U32 R8, R8, -0x2daee0ad, RZ ;  /* 0xd2511f5308087825 */ /* 0x000fe200078e00ff */
[----:B------:R-:W-:-:S03]  /*4190*/  HSET2.LE.AND R4, R15, R196, PT ;  /* 0x000000c40f047233 */ /* 0x000fc60003803000 */
[----:B------:R-:W-:Y:S01]  /*41a0*/  FADD.FTZ R48, R48, R67 ;  /* 0x0000004330307221 */ /* 0x000fe20000010000 */
[----:B------:R-:W-:Y:S01]  /*41b0*/  LOP3.LUT R5, R10, R5, RZ, 0xc0, !PT ;  /* 0x000000050a057212 */ /* 0x000fe200078ec0ff */
[----:B------:R-:W-:Y:S01]  /*41c0*/  IMAD.MOV.U32 R206, RZ, RZ, R8 ;  /* 0x000000ffffce7224 */ /* 0x000fe200078e0008 */
[----:B----4-:R-:W-:Y:S01]  /*41d0*/  F2FP.F16.F32.PACK_AB R11, R44, R45 ;  /* 0x0000002d2c0b723e */ /* 0x010fe200000000ff */
[----:B------:R-:W2:Y:S01]  /*41e0*/  LDSM.16.MT88.4 R12, [R229+0xbc00] ;  /* 0x00bc0000e50c783b */ /* 0x000ea20000004200 */
[C---:B------:R-:W-:Y:S01]  /*41f0*/  PRMT R10, R8.reuse, 0x7773, RZ ;  /* 0x00007773080a7816 */ /* 0x040fe200000000ff */
[----:B------:R-:W-:Y:S01]  /*4200*/  FADD.FTZ R45, R45, R62 ;  /* 0x0000003e2d2d7221 */ /* 0x000fe20000010000 */
[----:B------:R-:W-:Y:S01]  /*4210*/  PRMT R55, R8, 0x7772, RZ ;  /* 0x0000777208377816 */ /* 0x000fe200000000ff */
[----:B------:R-:W-:Y:S01]  /*4220*/  FADD.FTZ R49, R49, R48 ;  /* 0x0000003031317221 */ /* 0x000fe20000010000 */
[----:B------:R-:W-:Y:S01]  /*4230*/  LOP3.LUT R4, R11, R4, RZ, 0xc0, !PT ;  /* 0x000000040b047212 */ /* 0x000fe200078ec0ff */
[----:B------:R-:W-:Y:S01]  /*4240*/  FADD.FTZ R45, R44, R45 ;  /* 0x0000002d2c2d7221 */ /* 0x000fe20000010000 */
[----:B------:R-:W-:Y:S01]  /*4250*/  LOP3.LUT R203, R203, R212, R9, 0x96, !PT ;  /* 0x000000d4cbcb7212 */ /* 0x000fe200078e9609 */
[----:B------:R-:W-:Y:S01]  /*4260*/  FADD.FTZ R50, R50, R49 ;  /* 0x0000003132327221 */ /* 0x000fe20000010000 */
[----:B------:R-:W-:Y:S01]  /*4270*/  PRMT R207, R8, 0x7771, RZ ;  /* 0x0000777108cf7816 */ /* 0x000fe200000000ff */
[----:B------:R-:W-:Y:S01]  /*4280*/  FADD.FTZ R46, R46, R45 ;  /* 0x0000002d2e2e7221 */ /* 0x000fe20000010000 */
[----:B------:R-:W-:Y:S01]  /*4290*/  PRMT R55, R55, 0x5410, R10 ;  /* 0x0000541037377816 */ /* 0x000fe2000000000a */
[----:B-1----:R-:W-:Y:S01]  /*42a0*/  HMMA.16816.F32 R156, R4, R28, R156 ;  /* 0x0000001c049c723c */ /* 0x002fe2000000189c */
[----:B------:R1:W3:Y:S01]  /*42b0*/  LDSM.16.MT88.4 R8, [R202+0x2c00] ;  /* 0x002c0000ca08783b */ /* 0x0002e20000004200 */
[----:B------:R-:W-:-:S02]  /*42c0*/  LOP3.LUT R206, R206, 0xff, RZ, 0xc0, !PT ;  /* 0x000000ffcece7812 */ /* 0x000fc400078ec0ff */
[----:B------:R-:W-:Y:S02]  /*42d0*/  LOP3.LUT R55, R55, 0xff00ff, RZ, 0xc0, !PT ;  /* 0x00ff00ff37377812 */ /* 0x000fe400078ec0ff */
[----:B------:R-:W-:Y:S01]  /*42e0*/  PRMT R207, R206, 0x5410, R207 ;  /* 0x00005410cecf7816 */ /* 0x000fe200000000cf */
[--C-:B------:R-:W-:Y:S01]  /*42f0*/  FFMA.FTZ R206, R39, UR5, -R205.reuse ;  /* 0x0000000527ce7c23 */ /* 0x100fe200080108cd */
[----:B------:R-:W-:Y:S01]  /*4300*/  FFMA.FTZ R39, R35, UR5, -R205 ;  /* 0x0000000523277c23 */ /* 0x000fe200080108cd */
[----:B------:R-:W-:Y:S01]  /*4310*/  LOP3.LUT R205, R203, 0xffff, RZ, 0xc0, !PT ;  /* 0x0000ffffcbcd7812 */ /* 0x000fe200078ec0ff */
[----:B------:R-:W-:Y:S01]  /*4320*/  HMMA.16816.F32 R152, R4, R30, R152 ;  /* 0x0000001e0498723c */ /* 0x000fe20000001898 */
[----:B------:R-:W-:Y:S01]  /*4330*/  MUFU.EX2 R35, R206 ;  /* 0x000000ce00237308 */ /* 0x000fe20000000800 */
[----:B------:R-:W-:Y:S02]  /*4340*/  HSET2.LE.AND R207, R207, R196, PT ;  /* 0x000000c4cfcf7233 */ /* 0x000fe40003803000 */
[----:B------:R-:W-:-:S02]  /*4350*/  SHF.R.U32.HI R205, RZ, 0x8, R205 ;  /* 0x00000008ffcd7819 */ /* 0x000fc400000116cd */
[----:B------:R-:W-:Y:S02]  /*4360*/  HSET2.LE.AND R55, R55, R196, PT ;  /* 0x000000c437377233 */ /* 0x000fe40003803000 */
[----:B-----5:R-:W-:Y:S01]  /*4370*/  HMMA.16816.F32 R72, R4, R24, R72 ;  /* 0x000000180448723c */ /* 0x020fe20000001848 */
[----:B------:R-:W4:Y:S01]  /*4380*/  MUFU.EX2 R39, R39 ;  /* 0x0000002700277308 */ /* 0x000f220000000800 */
[----:B-1----:R-:W-:-:S06]  /*4390*/  LOP3.LUT R202, R203, 0xff, RZ, 0xc0, !PT ;  /* 0x000000ffcbca7812 */ /* 0x002fcc00078ec0ff */
[C---:B------:R-:W-:Y:S01]  /*43a0*/  HMMA.16816.F32 R76, R4.reuse, R26, R76 ;  /* 0x0000001a044c723c */ /* 0x040fe2000000184c */
[----:B------:R-:W-:Y:S02]  /*43b0*/  PRMT R205, R202, 0x5410, R205 ;  /* 0x00005410cacd7816 */ /* 0x000fe400000000cd */
[----:B------:R-:W-:Y:S02]  /*43c0*/  PRMT R202, R203, 0x7632, R202 ;  /* 0x00007632cbca7816 */ /* 0x000fe400000000ca */
[----:B------:R-:W-:Y:S02]  /*43d0*/  SHF.R.U32.HI R203, RZ, 0x18, R203 ;  /* 0x00000018ffcb7819 */ /* 0x000fe400000116cb */
[----:B------:R-:W-:Y:S01]  /*43e0*/  LOP3.LUT R202, R202, 0xff, RZ, 0xc0, !PT ;  /* 0x000000ffcaca7812 */ /* 0x000fe200078ec0ff */
[----:B------:R-:W-:Y:S01]  /*43f0*/  HMMA.16816.F32 R88, R4, R20, R88 ;  /* 0x000000140458723c */ /* 0x000fe20000001858 */
[----:B------:R-:W-:Y:S02]  /*4400*/  HSET2.LE.AND R205, R205, R196, PT ;  /* 0x000000c4cdcd7233 */ /* 0x000fe40003803000 */
[----:B------:R-:W-:-:S02]  /*4410*/  PRMT R203, R202, 0x5410, R203 ;  /* 0x00005410cacb7816 */ /* 0x000fc400000000cb */
[----:B----4-:R-:W-:-:S03]  /*4420*/  F2FP.F16.F32.PACK_AB R202, R39, R34 ;  /* 0x0000002227ca723e */ /* 0x010fc600000000ff */
[----:B------:R-:W-:Y:S01]  /*4430*/  HMMA.16816.F32 R92, R4, R22, R92 ;  /* 0x00000016045c723c */ /* 0x000fe2000000185c */
[----:B------:R-:W-:-:S07]  /*4440*/  HSET2.LE.AND R196, R203, R196, PT ;  /* 0x000000c4cbc47233 */ /* 0x000fce0003803000 */
[C---:B------:R-:W-:Y:S08]  /*4450*/  HMMA.16816.F32 R104, R4.reuse, R16, R104 ;  /* 0x000000100468723c */ /* 0x040ff00000001868 */
[C---:B------:R-:W-:Y:S08]  /*4460*/  HMMA.16816.F32 R108, R4.reuse, R18, R108 ;  /* 0x00000012046c723c */ /* 0x040ff0000000186c */
[C---:B--2---:R-:W-:Y:S08]  /*4470*/  HMMA.16816.F32 R116, R4.reuse, R12, R116 ;  /* 0x0000000c0474723c */ /* 0x044ff00000001874 */
[C---:B------:R-:W-:Y:S08]  /*4480*/  HMMA.16816.F32 R140, R4.reuse, R14, R140 ;  /* 0x0000000e048c723c */ /* 0x040ff0000000188c */
[C---:B---3--:R-:W-:Y:S08]  /*4490*/  HMMA.16816.F32 R124, R4.reuse, R8, R124 ;  /* 0x00000008047c723c */ /* 0x048ff0000000187c */
[----:B------:R-:W-:Y:S01]  /*44a0*/  HMMA.16816.F32 R132, R4, R10, R132 ;  /* 0x0000000a0484723c */ /* 0x000fe20000001884 */
[----:B------:R-:W-:Y:S01]  /*44b0*/  F2FP.F16.F32.PACK_AB R4, R37, R36 ;  /* 0x000000242504723e */ /* 0x000fe200000000ff */
[----:B------:R-:W-:Y:S01]  /*44c0*/  FADD.FTZ R36, R36, R57 ;  /* 0x0000003924247221 */ /* 0x000fe20000010000 */
[----:B------:R-:W-:-:S02]  /*44d0*/  F2FP.F16.F32.PACK_AB R6, R33, R32 ;  /* 0x000000202106723e */ /* 0x000fc400000000ff */
[----:B------:R-:W-:Y:S01]  /*44e0*/  F2FP.F16.F32.PACK_AB R5, R35, R38 ;  /* 0x000000262305723e */ /* 0x000fe200000000ff */
[----:B------:R-:W-:Y:S01]  /*44f0*/  FADD.FTZ R37, R37, R36 ;  /* 0x0000002425257221 */ /* 0x000fe20000010000 */
[----:B------:R-:W-:Y:S01]  /*4500*/  LOP3.LUT R6, R6, R207, RZ, 0xc0, !PT ;  /* 0x000000cf06067212 */ /* 0x000fe200078ec0ff */
[----:B------:R-:W-:Y:S01]  /*4510*/  FADD.FTZ R38, R38, R53 ;  /* 0x0000003526267221 */ /* 0x000fe20000010000 */
[----:B------:R-:W-:Y:S01]  /*4520*/  LOP3.LUT R7, R202, R55, RZ, 0xc0, !PT ;  /* 0x00000037ca077212 */ /* 0x000fe200078ec0ff */
[----:B------:R-:W-:Y:S01]  /*4530*/  FADD.FTZ R32, R32, R37 ;  /* 0x0000002520207221 */ /* 0x000fe20000010000 */
[----:B------:R-:W-:Y:S01]  /*4540*/  LOP3.LUT R4, R4, R205, RZ, 0xc0, !PT ;  /* 0x000000cd04047212 */ /* 0x000fe200078ec0ff */
[----:B------:R-:W-:Y:S01]  /*4550*/  FADD.FTZ R35, R35, R38 ;  /* 0x0000002623237221 */ /* 0x000fe20000010000 */
[----:B------:R-:W-:-:S03]  /*4560*/  LOP3.LUT R5, R5, R196, RZ, 0xc0, !PT ;  /* 0x000000c405057212 */ /* 0x000fc600078ec0ff */
        /* <DEDUP_REMOVED lines=15> */
[----:B------:R-:W-:-:S03]  /*4660*/  FADD.FTZ R5, R47, R46 ;  /* 0x0000002e2f057221 */ /* 0x000fc60000010000 */
[----:B------:R1:W-:Y:S04]  /*4670*/  STL [R1+0x38], R4 ;  /* 0x0000380401007387 */ /* 0x0003e80000100800 */
[----:B------:R2:W-:Y:S01]  /*4680*/  STL [R1+0x34], R6 ;  /* 0x0000340601007387 */ /* 0x0005e20000100800 */
[----:B-1----:R-:W-:-:S05]  /*4690*/  FADD.FTZ R4, R51, R50 ;  /* 0x0000003233047221 */ /* 0x002fca0000010000 */
[----:B------:R2:W-:Y:S04]  /*46a0*/  STL [R1+0x4], R4 ;  /* 0x0000040401007387 */ /* 0x0005e80000100800 */
[----:B------:R2:W-:Y:S01]  /*46b0*/  STL [R1+0x30], R5 ;  /* 0x0000300501007387 */ /* 0x0005e20000100800 */
[----:B------:R-:W-:Y:S05]  /*46c0*/  @!P2 BRA `(.L_x_566) ;  /* 0x000000400048a947 */ /* 0x000fea0003800000 */
[----:B------:R-:W1:Y:S01]  /*46d0*/  S2R R243, SR_TID.X ;  /* 0x0000000000f37919 */ /* 0x000e620000002100 */
[-C--:B------:R-:W-:Y:S01]  /*46e0*/  LOP3.LUT R248, R176, R165.reuse, RZ, 0x3c, !PT ;  /* 0x000000a5b0f87212 */ /* 0x080fe200078e3cff */
[----:B------:R-:W-:Y:S01]  /*46f0*/  IMAD.SHL.U32 R251, R40, 0x20, RZ ;  /* 0x0000002028fb7824 */ /* 0x000fe200078e00ff */
[----:B------:R-:W-:Y:S01]  /*4700*/  LOP3.LUT R246, R166, R165, RZ, 0x3c, !PT ;  /* 0x000000a5a6f67212 */ /* 0x000fe200078e3cff */
[----:B------:R-:W-:Y:S01]  /*4710*/  VIADD R252, R43, 0xfffffffe ;  /* 0xfffffffe2bfc7836 */ /* 0x000fe20000000000 */
[----:B------:R-:W-:Y:S01]  /*4720*/  SHF.L.U64.HI R250, R40, 0x5, R41 ;  /* 0x0000000528fa7819 */ /* 0x000fe20000010229 */
[----:B------:R-:W-:Y:S01]  /*4730*/  IMAD.MOV.U32 R165, RZ, RZ, R0 ;  /* 0x000000ffffa57224 */ /* 0x000fe200078e0000 */
[----:B------:R-:W-:Y:S01]  /*4740*/  MOV R167, R2 ;  /* 0x0000000200a77202 */ /* 0x000fe20000000f00 */
[----:B------:R-:W-:Y:S01]  /*4750*/  IMAD.MOV.U32 R166, RZ, RZ, R3 ;  /* 0x000000ffffa67224 */ /* 0x000fe200078e0003 */
[-C--:B------:R-:W-:Y:S01]  /*4760*/  LOP3.LUT R247, R227, R42.reuse, RZ, 0x3c, !PT ;  /* 0x0000002ae3f77212 */ /* 0x080fe200078e3cff */
[----:B------:R-:W-:Y:S01]  /*4770*/  IMAD.MOV.U32 R169, RZ, RZ, R164 ;  /* 0x000000ffffa97224 */ /* 0x000fe200078e00a4 */
[----:B------:R-:W-:Y:S01]  /*4780*/  LOP3.LUT R245, R225, R42, RZ, 0x3c, !PT ;  /* 0x0000002ae1f57212 */ /* 0x000fe200078e3cff */
[----:B------:R-:W3:Y:S01]  /*4790*/  LDCU UR4, c[0x0][0x45c] ;  /* 0x00008b80ff0477ac */ /* 0x000ee20008000800 */
[----:B------:R-:W-:Y:S01]  /*47a0*/  IADD3 R244, PT, PT, R229, 0x9020, RZ ;  /* 0x00009020e5f47810 */ /* 0x000fe20007ffe0ff */
[----:B------:R-:W4:Y:S01]  /*47b0*/  LDCU.64 UR6, c[0x0][0x3c0] ;  /* 0x00007800ff0677ac */ /* 0x000f220008000a00 */
[----:B------:R-:W-:Y:S05]  /*47c0*/  BRA `(.L_x_567) ;  /* 0x00000000005c7947 */ /* 0x000fea0003800000 */
.L_x_569:
        /* <DEDUP_REMOVED lines=23> */
.L_x_567:
[----:B------:R-:W-:Y:S04]  /*4940*/  DEPBAR.LE SB0, 0x0 ;  /* 0x000080000000791a */ /* 0x000fe80000000000 */
[----:B------:R-:W-:Y:S01]  /*4950*/  BAR.SYNC.DEFER_BLOCKING 0x0 ;  /* 0x0000000000007b1d */ /* 0x000fe20000010000 */
[C---:B----4-:R-:W-:Y:S04]  /*4960*/  IMAD.WIDE.U32 R170, R252.reuse, UR6, RZ ;  /* 0x00000006fcaa7c25 */ /* 0x050fe8000f8e00ff */
[----:B------:R-:W-:Y:S01]  /*4970*/  IMAD R0, R252, UR7, R171 ;  /* 0x00000007fc007c24 */ /* 0x000fe2000f8e02ab */
        /* <DEDUP_REMOVED lines=17> */
[----:B--2---:R-:W2:Y:S08]  /*4a90*/  LDSM.16.M88.4 R176, [R231+0x6000] ;  /* 0x00600000e7b0783b */ /* 0x004eb00000000200 */
[----:B------:R-:W5:Y:S08]  /*4aa0*/  LDSM.16.M88.4 R180, [R232+0x1000] ;  /* 0x00100000e8b4783b */ /* 0x000f700000000200 */
[----:B------:R-:W3:Y:S08]  /*4ab0*/  LDSM.16.M88.4 R184, [R231+0x6400] ;  /* 0x00640000e7b8783b */ /* 0x000ef00000000200 */
[----:B------:R-:W0:Y:S08]  /*4ac0*/  LDGDEPBAR ;  /* 0x00000000000079af */ /* 0x000e300000000000 */
[----:B------:R-:W1:Y:S08]  /*4ad0*/  LDSM.16.M88.4 R188, [R231+0x6800] ;  /* 0x00680000e7bc783b */ /* 0x000e700000000200 */
[----:B------:R-:W4:Y:S01]  /*4ae0*/  LDSM.16.M88.4 R192, [R231+0x6c00] ;  /* 0x006c0000e7c0783b */ /* 0x000f220000000200 */
[-C--:B--2---:R-:W-:Y:S07]  /*4af0*/  HMMA.16816.F32 R4, R172, R176.reuse, RZ ;  /* 0x000000b0ac04723c */ /* 0x084fee00000018ff */
[----:B------:R-:W-:Y:S01]  /*4b00*/  LDSM.16.M88.4 R196, [R230] ;  /* 0x00000000e6c4783b */ /* 0x000fe20000000200 */
[C---:B-----5:R-:W-:Y:S07]  /*4b10*/  HMMA.16816.F32 R8, R180.reuse, R176, RZ ;  /* 0x000000b0b408723c */ /* 0x060fee00000018ff */
[----:B------:R-:W-:Y:S01]  /*4b20*/  LDSM.16.M88.4 R200, [R230+0x1000] ;  /* 0x00100000e6c8783b */ /* 0x000fe20000000200 */
[-C--:B------:R-:W-:Y:S07]  /*4b30*/  HMMA.16816.F32 R12, R180, R178.reuse, RZ ;  /* 0x000000b2b40c723c */ /* 0x080fee00000018ff */
[----:B------:R-:W-:Y:S01]  /*4b40*/  LDSM.16.M88.4 R204, [R228+0x6400] ;  /* 0x00640000e4cc783b */ /* 0x000fe20000000200 */
[C---:B------:R-:W-:Y:S07]  /*4b50*/  HMMA.16816.F32 R16, R172.reuse, R178, RZ ;  /* 0x000000b2ac10723c */ /* 0x040fee00000018ff */
[----:B------:R-:W2:Y:S01]  /*4b60*/  LDSM.16.M88.4 R176, [R228+0x6000] ;  /* 0x00600000e4b0783b */ /* 0x000ea20000000200 */
[-C--:B---3--:R-:W-:Y:S07]  /*4b70*/  HMMA.16816.F32 R20, R172, R184.reuse, RZ ;  /* 0x000000b8ac14723c */ /* 0x088fee00000018ff */
[----:B------:R-:W3:Y:S01]  /*4b80*/  LDSM.16.M88.4 R208, [R228+0x6800] ;  /* 0x00680000e4d0783b */ /* 0x000ee20000000200 */
[C---:B------:R-:W-:Y:S07]  /*4b90*/  HMMA.16816.F32 R24, R180.reuse, R184, RZ ;  /* 0x000000b8b418723c */ /* 0x040fee00000018ff */
[----:B------:R-:W-:Y:S01]  /*4ba0*/  LDSM.16.M88.4 R212, [R232+0x2000] ;  /* 0x00200000e8d4783b */ /* 0x000fe20000000200 */
[-C--:B------:R-:W-:Y:S07]  /*4bb0*/  HMMA.16816.F32 R28, R180, R186.reuse, RZ ;  /* 0x000000bab41c723c */ /* 0x080fee00000018ff */
[----:B------:R-:W-:Y:S01]  /*4bc0*/  LDSM.16.M88.4 R216, [R231+0x7000] ;  /* 0x00700000e7d8783b */ /* 0x000fe20000000200 */
[C---:B------:R-:W-:Y:S07]  /*4bd0*/  HMMA.16816.F32 R32, R172.reuse, R186, RZ ;  /* 0x000000baac20723c */ /* 0x040fee00000018ff */
[----:B------:R-:W5:Y:S01]  /*4be0*/  LDSM.16.M88.4 R184, [R228+0x6c00] ;  /* 0x006c0000e4b8783b */ /* 0x000f620000000200 */
[-C--:B-1----:R-:W-:Y:S07]  /*4bf0*/  HMMA.16816.F32 R36, R172, R188.reuse, RZ ;  /* 0x000000bcac24723c */ /* 0x082fee00000018ff */
[----:B------:R-:W1:Y:S01]  /*4c00*/  LDSM.16.M88.4 R220, [R232+0x3000] ;  /* 0x00300000e8dc783b */ /* 0x000e620000000200 */
[C---:B------:R-:W-:Y:S07]  /*4c10*/  HMMA.16816.F32 R40, R180.reuse, R188, RZ ;  /* 0x000000bcb428723c */ /* 0x040fee00000018ff */
[----:B------:R-:W1:Y:S01]  /*4c20*/  LDSM.16.M88.4 R224, [R231+0x7400] ;  /* 0x00740000e7e0783b */ /* 0x000e620000000200 */
[-C--:B------:R-:W-:Y:S08]  /*4c30*/  HMMA.16816.F32 R44, R180, R190.reuse, RZ ;  /* 0x000000beb42c723c */ /* 0x080ff000000018ff */
[C---:B------:R-:W-:Y:S01]  /*4c40*/  HMMA.16816.F32 R48, R172.reuse, R190, RZ ;  /* 0x000000beac30723c */ /* 0x040fe200000018ff */
[----:B------:R-:W-:Y:S07]  /*4c50*/  LDSM.16.M88.4 R188, [R230+0x3000] ;  /* 0x00300000e6bc783b */ /* 0x000fee0000000200 */
[-C--:B----4-:R-:W-:Y:S08]  /*4c60*/  HMMA.16816.F32 R52, R172, R192.reuse, RZ ;  /* 0x000000c0ac34723c */ /* 0x090ff000000018ff */
[C---:B------:R-:W-:Y:S08]  /*4c70*/  HMMA.16816.F32 R56, R180.reuse, R192, RZ ;  /* 0x000000c0b438723c */ /* 0x040ff000000018ff */
[-C--:B------:R-:W-:Y:S01]  /*4c80*/  HMMA.16816.F32 R60, R180, R194.reuse, RZ ;  /* 0x000000c2b43c723c */ /* 0x080fe200000018ff */
[----:B------:R-:W-:Y:S07]  /*4c90*/  LDSM.16.M88.4 R180, [R230+0x2000] ;  /* 0x00200000e6b4783b */ /* 0x000fee0000000200 */
[----:B------:R-:W-:Y:S01]  /*4ca0*/  HMMA.16816.F32 R64, R172, R194, RZ ;  /* 0x000000c2ac40723c */ /* 0x000fe200000018ff */
[----:B------:R-:W4:Y:S07]  /*4cb0*/  LDSM.16.M88.4 R172, [R231+0x7800] ;  /* 0x00780000e7ac783b */ /* 0x000f2e0000000200 */
[-C--:B--2---:R-:W-:Y:S01]  /*4cc0*/  HMMA.16816.F32 R4, R196, R176.reuse, R4 ;  /* 0x000000b0c404723c */ /* 0x084fe20000001804 */
[----:B------:R-:W-:Y:S07]  /*4cd0*/  LDSM.16.M88.4 R192, [R228+0x7400] ;  /* 0x00740000e4c0783b */ /* 0x000fee0000000200 */
        /* <DEDUP_REMOVED lines=14> */
[-C--:B-----5:R-:W-:Y:S08]  /*4dc0*/  HMMA.16816.F32 R52, R196, R184.reuse, R52 ;  /* 0x000000b8c434723c */ /* 0x0a0ff00000001834 */
[C---:B------:R-:W-:Y:S08]  /*4dd0*/  HMMA.16816.F32 R56, R200.reuse, R184, R56 ;  /* 0x000000b8c838723c */ /* 0x040ff00000001838 */
[-C--:B------:R-:W-:Y:S01]  /*4de0*/  HMMA.16816.F32 R60, R200, R186.reuse, R60 ;  /* 0x000000bac83c723c */ /* 0x080fe2000000183c */
[----:B------:R-:W-:Y:S07]  /*4df0*/  LDSM.16.M88.4 R200, [R231+0x8000] ;  /* 0x00800000e7c8783b */ /* 0x000fee0000000200 */
[----:B------:R-:W-:Y:S01]  /*4e00*/  HMMA.16816.F32 R64, R196, R186, R64 ;  /* 0x000000bac440723c */ /* 0x000fe20000001840 */
[----:B------:R-:W3:Y:S07]  /*4e10*/  LDSM.16.M88.4 R184, [R228+0x7000] ;  /* 0x00700000e4b8783b */ /* 0x000eee0000000200 */
[-C--:B------:R-:W-:Y:S01]  /*4e20*/  HMMA.16816.F32 R4, R212, R216.reuse, R4 ;  /* 0x000000d8d404723c */ /* 0x080fe20000001804 */
[----:B------:R-:W5:Y:S07]  /*4e30*/  LDSM.16.M88.4 R196, [R228+0x7800] ;  /* 0x00780000e4c4783b */ /* 0x000f6e0000000200 */
[C---:B-1----:R-:W-:Y:S08]  /*4e40*/  HMMA.16816.F32 R8, R220.reuse, R216, R8 ;  /* 0x000000d8dc08723c */ /* 0x042ff00000001808 */
        /* <DEDUP_REMOVED lines=14> */
[----:B------:R-:W-:Y:S01]  /*4f30*/  HMMA.16816.F32 R64, R212, R178, R64 ;  /* 0x000000b2d440723c */ /* 0x000fe20000001840 */
        /* <DEDUP_REMOVED lines=16> */
[----:B------:R-:W-:Y:S07]  /*5040*/  LDSM.16.M88.4 R196, [R230+0x5000] ;  /* 0x00500000e6c4783b */ /* 0x000fee0000000200 */
[-C--:B-1----:R-:W-:Y:S08]  /*5050*/  HMMA.16816.F32 R52, R180, R172.reuse, R52 ;  /* 0x000000acb434723c */ /* 0x082ff00000001834 */
[C---:B------:R-:W-:Y:S08]  /*5060*/  HMMA.16816.F32 R56, R188.reuse, R172, R56 ;  /* 0x000000acbc38723c */ /* 0x040ff00000001838 */
[-C--:B------:R-:W-:Y:S01]  /*5070*/  HMMA.16816.F32 R60, R188, R174.reuse, R60 ;  /* 0x000000aebc3c723c */ /* 0x080fe2000000183c */
[----:B------:R-:W-:Y:S07]  /*5080*/  LDSM.16.M88.4 R188, [R230+0x4000] ;  /* 0x00400000e6bc783b */ /* 0x000fee0000000200 */
[----:B------:R-:W-:Y:S01]  /*5090*/  HMMA.16816.F32 R64, R180, R174, R64 ;  /* 0x000000aeb440723c */ /* 0x000fe20000001840 */
[----:B------:R-:W1:Y:S07]  /*50a0*/  LDSM.16.M88.4 R172, [R231+0x8800] ;  /* 0x00880000e7ac783b */ /* 0x000e6e0000000200 */
[-C--:B--2---:R-:W-:Y:S01]  /*50b0*/  HMMA.16816.F32 R4, R176, R200.reuse, R4 ;  /* 0x000000c8b004723c */ /* 0x084fe20000001804 */
[----:B------:R-:W2:Y:S07]  /*50c0*/  LDSM.16.M88.4 R180, [R231+0x8c00] ;  /* 0x008c0000e7b4783b */ /* 0x000eae0000000200 */
[C---:B------:R-:W-:Y:S08]  /*50d0*/  HMMA.16816.F32 R8, R204.reuse, R200, R8 ;  /* 0x000000c8cc08723c */ /* 0x040ff00000001808 */
[-C--:B------:R-:W-:Y:S08]  /*50e0*/  HMMA.16816.F32 R12, R204, R202.reuse, R12 ;  /* 0x000000cacc0c723c */ /* 0x080ff0000000180c */
[C---:B------:R-:W-:Y:S01]  /*50f0*/  HMMA.16816.F32 R16, R176.reuse, R202, R16 ;  /* 0x000000cab010723c */ /* 0x040fe20000001810 */
[----:B------:R-:W4:Y:S01]  /*5100*/  LDSM.16.M88.4 R200, [R228+0x8c00] ;  /* 0x008c0000e4c8783b */ /* 0x000f220000000200 */
[----:B------:R-:W-:Y:S06]  /*5110*/  DEPBAR.LE SB0, 0x0 ;  /* 0x000080000000791a */ /* 0x000fec0000000000 */
[-C--:B---3--:R-:W-:Y:S01]  /*5120*/  HMMA.16816.F32 R20, R176, R184.reuse, R20 ;  /* 0x000000b8b014723c */ /* 0x088fe20000001814 */
        /* <DEDUP_REMOVED lines=12> */
[-C--:B------:R-:W-:Y:S08]  /*51f0*/  HMMA.16816.F32 R4, R188, R192.reuse, R4 ;  /* 0x000000c0bc04723c */ /* 0x080ff00000001804 */
        /* <DEDUP_REMOVED lines=26> */
[-C--:B----4-:R-:W-:Y:S08]  /*53a0*/  HMMA.16816.F32 R52, R188, R200.reuse, R52 ;  /* 0x000000c8bc34723c */ /* 0x090ff00000001834 */
        /* <DEDUP_REMOVED lines=10> */
.L_x_568:
[----:B------:R-:W2:Y:S01]  /*5450*/  LDL.64 R178, [R1+0x18] ;  /* 0x0000180001b27983 */ /* 0x000ea20000100a00 */
[----:B------:R-:W-:Y:S01]  /*5460*/  FMNMX3.FTZ R0, R170, R44, R45, !PT ;  /* 0x0000002caa007276 */ /* 0x000fe2000781002d */
[----:B------:R-:W-:Y:S01]  /*5470*/  IMAD.SHL.U32 R219, R252, 0x2, RZ ;  /* 0x00000002fcdb7824 */ /* 0x000fe200078e00ff */
[----:B------:R-:W-:Y:S01]  /*5480*/  FMNMX3.FTZ R177, R171, R66, R67, !PT ;  /* 0x00000042abb17276 */ /* 0x000fe20007810043 */
[----:B------:R-:W-:Y:S01]  /*5490*/  VIADD R217, R239, 0x76cf5d0a ;  /* 0x76cf5d0aefd97836 */ /* 0x000fe20000000000 */
[----:B------:R-:W-:Y:S01]  /*54a0*/  FMNMX3.FTZ R0, R0, R56, R57, !PT ;  /* 0x0000003800007276 */ /* 0x000fe20007810039 */
[----:B------:R-:W3:Y:S01]  /*54b0*/  LDL.64 R180, [R1+0x28] ;  /* 0x0000280001b47983 */ /* 0x000ee20000100a00 */
[----:B------:R-:W-:Y:S01]  /*54c0*/  FMNMX3.FTZ R170, R165, R10, R11, !PT ;  /* 0x0000000aa5aa7276 */ /* 0x000fe2000781000b */
[C---:B------:R-:W-:Y:S01]  /*54d0*/  VIADD R216, R239.reuse, 0x32370b8f ;  /* 0x32370b8fefd87836 */ /* 0x040fe20000000000 */
[----:B-1----:R-:W-:Y:S01]  /*54e0*/  FMNMX3.FTZ R175, R0, R60, R61, !PT ;  /* 0x0000003c00af7276 */ /* 0x002fe2000781003d */
[C---:B------:R-:W-:Y:S01]  /*54f0*/  VIADD R215, R239.reuse, 0xed9eba14 ;  /* 0xed9eba14efd77836 */ /* 0x040fe20000000000 */
[----:B------:R-:W-:Y:S01]  /*5500*/  FMNMX3.FTZ R170, R170, R14, R15, !PT ;  /* 0x0000000eaaaa7276 */ /* 0x000fe2000781000f */
[----:B------:R-:W4:Y:S01]  /*5510*/  LDL.64 R226, [R1+0x10] ;  /* 0x0000100001e27983 */ /* 0x000f220000100a00 */
[----:B------:R-:W-:Y:S05]  /*5520*/  IADD3 R214, PT, PT, R239, -0x56f99767, RZ ;  /* 0xa9066899efd67810 */ /* 0x000fea0007ffe0ff */
[----:B------:R-:W1:Y:S08]  /*5530*/  SHFL.BFLY PT, R164, R213, 0x2, 0x1f ;  /* 0x0c401f00d5a47f89 */ /* 0x000e7000000e0000 */
[----:B------:R-:W5:Y:S06]  /*5540*/  LDL.64 R224, [R1+0x20] ;  /* 0x0000200001e07983 */ /* 0x000f6c0000100a00 */
[----:B------:R-:W1:Y:S08]  /*5550*/  SHFL.BFLY PT, R2, R177, 0x2, 0x1f ;  /* 0x0c401f00b1027f89 */ /* 0x000e7000000e0000 */
[----:B------:R-:W5:Y:S06]  /*5560*/  LDL.64 R222, [R1+0x8] ;  /* 0x0000080001de7983 */ /* 0x000f6c0000100a00 */
[----:B------:R-:W1:Y:S02]  /*5570*/  SHFL.BFLY PT, R0, R175, 0x2, 0x1f ;  /* 0x0c401f00af007f89 */ /* 0x000e6400000e0000 */
[----:B-1----:R-:W-:Y:S06]  /*5580*/  FMNMX.FTZ R173, R213, R164, !PT ;  /* 0x000000a4d5ad7209 */ /* 0x002fec0007810000 */
[----:B------:R-:W1:Y:S01]  /*5590*/  SHFL.BFLY PT, R164, R173, 0x1, 0x1f ;  /* 0x0c201f00ada47f89 */ /* 0x000e6200000e0000 */
[----:B------:R-:W-:Y:S07]  /*55a0*/  FMNMX.FTZ R168, R177, R2, !PT ;  /* 0x00000002b1a87209 */ /* 0x000fee0007810000 */
[----:B------:R-:W1:Y:S01]  /*55b0*/  SHFL.BFLY PT, R3, R168, 0x1, 0x1f ;  /* 0x0c201f00a8037f89 */ /* 0x000e6200000e0000 */
[----:B------:R-:W-:Y:S07]  /*55c0*/  FMNMX.FTZ R171, R175, R0, !PT ;  /* 0x00000000afab7209 */ /* 0x000fee0007810000 */
[----:B------:R-:W1:Y:S02]  /*55d0*/  SHFL.BFLY PT, R2, R171, 0x1, 0x1f ;  /* 0x0c201f00ab027f89 */ /* 0x000e6400000e0000 */
[----:B-1----:R-:W-:Y:S04]  /*55e0*/  FMNMX.FTZ R164, R173, R164, !PT ;  /* 0x000000a4ada47209 */ /* 0x002fe80007810000 */
[C---:B------:R-:W-:Y:S01]  /*55f0*/  FSETP.NEU.FTZ.AND P0, PT, R164.reuse, -INF , PT ;  /* 0xff800000a400780b */ /* 0x040fe20003f1d000 */
[C---:B------:R-:W-:Y:S01]  /*5600*/  FMUL.FTZ R202, R164.reuse, UR4 ;  /* 0x00000004a4ca7c20 */ /* 0x040fe20008410000 */
[----:B------:R-:W-:Y:S01]  /*5610*/  FADD.FTZ R0, -R164, R169 ;  /* 0x000000a9a4007221 */ /* 0x000fe20000010100 */
[----:B------:R-:W-:Y:S02]  /*5620*/  FMNMX3.FTZ R169, R170, R26, R27, !PT ;  /* 0x0000001aaaa97276 */ /* 0x000fe4000781001b */
[----:B------:R-:W-:Y:S01]  /*5630*/  FMNMX.FTZ R3, R168, R3, !PT ;  /* 0x00000003a8037209 */ /* 0x000fe20007810000 */
[----:B------:R-:W-:Y:S01]  /*5640*/  FMUL.FTZ R168, R0, UR4 ;  /* 0x0000000400a87c20 */ /* 0x000fe20008410000 */
[----:B------:R-:W-:Y:S02]  /*5650*/  FSEL R202, R202, RZ, P0 ;  /* 0x000000ffcaca7208 */ /* 0x000fe40000000000 */
[C---:B------:R-:W-:Y:S01]  /*5660*/  FSETP.NEU.FTZ.AND P0, PT, R3.reuse, -INF , PT ;  /* 0xff8000000300780b */ /* 0x040fe20003f1d000 */
[----:B------:R-:W-:Y:S01]  /*5670*/  FMUL.FTZ R201, R3, UR4 ;  /* 0x0000000403c97c20 */ /* 0x000fe20008410000 */
[----:B------:R-:W-:Y:S01]  /*5680*/  FMNMX3.FTZ R169, R169, R30, R31, !PT ;  /* 0x0000001ea9a97276 */ /* 0x000fe2000781001f */
[----:B------:R-:W-:Y:S01]  /*5690*/  FADD.FTZ R0, -R3, R166 ;  /* 0x000000a603007221 */ /* 0x000fe20000010100 */
[--C-:B------:R-:W-:Y:S01]  /*56a0*/  FFMA.FTZ R184, R16, UR4, -R202.reuse ;  /* 0x0000000410b87c23 */ /* 0x100fe200080108ca */
[--C-:B------:R-:W-:Y:S01]  /*56b0*/  FFMA.FTZ R185, R17, UR4, -R202.reuse ;  /* 0x0000000411b97c23 */ /* 0x100fe200080108ca */
[----:B------:R-:W-:Y:S01]  /*56c0*/  FMNMX.FTZ R2, R171, R2, !PT ;  /* 0x00000002ab027209 */ /* 0x000fe20007810000 */
[--C-:B------:R-:W-:Y:S01]  /*56d0*/  FFMA.FTZ R199, R4, UR4, -R202.reuse ;  /* 0x0000000404c77c23 */ /* 0x100fe200080108ca */
[----:B------:R-:W-:Y:S01]  /*56e0*/  FSEL R201, R201, RZ, P0 ;  /* 0x000000ffc9c97208 */ /* 0x000fe20000000000 */
[----:B------:R-:W-:Y:S01]  /*56f0*/  FFMA.FTZ R193, R5, UR4, -R202 ;  /* 0x0000000405c17c23 */ /* 0x000fe200080108ca */
[C---:B------:R-:W-:Y:S01]  /*5700*/  FSETP.NEU.FTZ.AND P0, PT, R2.reuse, -INF , PT ;  /* 0xff8000000200780b */ /* 0x040fe20003f1d000 */
[----:B------:R-:W-:Y:S01]  /*5710*/  FMUL.FTZ R198, R2, UR4 ;  /* 0x0000000402c67c20 */ /* 0x000fe20008410000 */
[----:B------:R-:W-:Y:S01]  /*5720*/  FMNMX3.FTZ R166, R169, R42, R43, !PT ;  /* 0x0000002aa9a67276 */ /* 0x000fe2000781002b */
[----:B------:R-:W-:Y:S01]  /*5730*/  FMUL.FTZ R169, R0, UR4 ;  /* 0x0000000400a97c20 */ /* 0x000fe20008410000 */
[--C-:B------:R-:W-:Y:S01]  /*5740*/  FFMA.FTZ R194, R6, UR4, -R201.reuse ;  /* 0x0000000406c27c23 */ /* 0x100fe200080108c9 */
[----:B------:R-:W-:Y:S01]  /*5750*/  FFMA.FTZ R195, R7, UR4, -R201 ;  /* 0x0000000407c37c23 */ /* 0x000fe200080108c9 */
[----:B------:R-:W-:Y:S01]  /*5760*/  FSEL R198, R198, RZ, P0 ;  /* 0x000000ffc6c67208 */ /* 0x000fe20000000000 */
[----:B------:R-:W1:Y:S01]  /*5770*/  LDC R6, c[0x0][0x4f8] ;  /* 0x00013e00ff067b82 */ /* 0x000e620000000800 */
[----:B------:R-:W-:Y:S01]  /*5780*/  FMNMX3.FTZ R0, R166, R46, R47, !PT ;  /* 0x0000002ea6007276 */ /* 0x000fe2000781002f */
[----:B------:R-:W-:Y:S01]  /*5790*/  FADD.FTZ R166, -R2, R167 ;  /* 0x000000a702a67221 */ /* 0x000fe20000010100 */
[----:B------:R-:W-:Y:S01]  /*57a0*/  MUFU.EX2 R194, R194 ;  /* 0x000000c200c27308 */ /* 0x000fe20000000800 */
[--C-:B------:R-:W-:Y:S01]  /*57b0*/  FFMA.FTZ R188, R12, UR4, -R198.reuse ;  /* 0x000000040cbc7c23 */ /* 0x100fe200080108c6 */
[----:B------:R-:W-:Y:S01]  /*57c0*/  FMNMX3.FTZ R0, R0, R58, R59, !PT ;  /* 0x0000003a00007276 */ /* 0x000fe2000781003b */
[----:B------:R-:W5:Y:S01]  /*57d0*/  LDL R12, [R1] ;  /* 0x00000000010c7983 */ /* 0x000f620000100800 */
[----:B------:R-:W-:Y:S01]  /*57e0*/  FMUL.FTZ R170, R166, UR4 ;  /* 0x00000004a6aa7c20 */ /* 0x000fe20008410000 */
[--C-:B------:R-:W-:Y:S01]  /*57f0*/  FFMA.FTZ R186, R9, UR4, -R198.reuse ;  /* 0x0000000409ba7c23 */ /* 0x100fe200080108c6 */
[----:B------:R-:W-:Y:S01]  /*5800*/  FMNMX3.FTZ R171, R0, R62, R63, !PT ;  /* 0x0000003e00ab7276 */ /* 0x000fe2000781003f */
[--C-:B------:R-:W-:Y:S03]  /*5810*/  FFMA.FTZ R197, R8, UR4, -R198.reuse ;  /* 0x0000000408c57c23 */ /* 0x100fe600080108c6 */
[----:B------:R1:W1:Y:S01]  /*5820*/  MUFU.EX2 R166, R170 ;  /* 0x000000aa00a67308 */ /* 0x0002620000000800 */
[----:B------:R-:W-:Y:S01]  /*5830*/  FFMA.FTZ R189, R13, UR4, -R198 ;  /* 0x000000040dbd7c23 */ /* 0x000fe200080108c6 */
[--C-:B------:R-:W-:Y:S01]  /*5840*/  FFMA.FTZ R65, R65, UR4, -R202.reuse ;  /* 0x0000000441417c23 */ /* 0x100fe200080108ca */
[----:B------:R-:W1:Y:S01]  /*5850*/  SHFL.BFLY PT, R0, R171, 0x2, 0x1f ;  /* 0x0c401f00ab007f89 */ /* 0x000e6200000e0000 */
[--C-:B------:R-:W-:Y:S01]  /*5860*/  FFMA.FTZ R66, R66, UR4, -R201.reuse ;  /* 0x0000000442427c23 */ /* 0x100fe200080108c9 */
[--C-:B------:R-:W-:Y:S01]  /*5870*/  FFMA.FTZ R67, R67, UR4, -R201.reuse ;  /* 0x0000000443437c23 */ /* 0x100fe200080108c9 */
[--C-:B------:R-:W-:Y:S01]  /*5880*/  FFMA.FTZ R203, R20, UR4, -R202.reuse ;  /* 0x0000000414cb7c23 */ /* 0x100fe200080108ca */
[----:B------:R-:W-:Y:S03]  /*5890*/  FFMA.FTZ R64, R64, UR4, -R202 ;  /* 0x0000000440407c23 */ /* 0x000fe600080108ca */
[----:B------:R-:W-:Y:S01]  /*58a0*/  MUFU.EX2 R195, R195 ;  /* 0x000000c300c37308 */ /* 0x000fe20000000800 */
[--C-:B------:R-:W-:Y:S01]  /*58b0*/  FFMA.FTZ R56, R56, UR4, -R198.reuse ;  /* 0x0000000438387c23 */ /* 0x100fe200080108c6 */
[----:B------:R-:W-:Y:S01]  /*58c0*/  FFMA.FTZ R60, R60, UR4, -R198 ;  /* 0x000000043c3c7c23 */ /* 0x000fe200080108c6 */
[----:B-1----:R-:W-:Y:S07]  /*58d0*/  LOP3.LUT R6, R6, 0xff, RZ, 0xc0, !PT ;  /* 0x000000ff06067812 */ /* 0x002fee00078ec0ff */
[----:B------:R-:W-:Y:S01]  /*58e0*/  MUFU.EX2 R184, R184 ;  /* 0x000000b800b87308 */ /* 0x000fe20000000800 */
[--C-:B------:R-:W-:Y:S01]  /*58f0*/  FFMA.FTZ R170, R18, UR4, -R201.reuse ;  /* 0x0000000412aa7c23 */ /* 0x100fe200080108c9 */
[----:B------:R-:W-:Y:S01]  /*5900*/  LEA R192, R6, R6, 0x10 ;  /* 0x0000000606c07211 */ /* 0x000fe200078e80ff */
[C---:B------:R-:W-:Y:S01]  /*5910*/  FMUL.FTZ R13, R166.reuse, R153 ;  /* 0x00000099a60d7220 */ /* 0x040fe20000410000 */
[C---:B------:R-:W-:Y:S01]  /*5920*/  FMUL.FTZ R72, R166.reuse, R72 ;  /* 0x00000048a6487220 */ /* 0x040fe20000410000 */
[C---:B------:R-:W-:Y:S01]  /*5930*/  FMUL.FTZ R73, R166.reuse, R73 ;  /* 0x00000049a6497220 */ /* 0x040fe20000410000 */
[C---:B------:R-:W-:Y:S01]  /*5940*/  FMUL.FTZ R76, R166.reuse, R76 ;  /* 0x0000004ca64c7220 */ /* 0x040fe20000410000 */
[C---:B------:R-:W-:Y:S03]  /*5950*/  FMUL.FTZ R77, R166.reuse, R77 ;  /* 0x0000004da64d7220 */ /* 0x040fe60000410000 */
[----:B------:R-:W-:Y:S01]  /*5960*/  MUFU.EX2 R185, R185 ;  /* 0x000000b900b97308 */ /* 0x000fe20000000800 */
[C---:B------:R-:W-:Y:S01]  /*5970*/  FMUL.FTZ R88, R166.reuse, R88 ;  /* 0x00000058a6587220 */ /* 0x040fe20000410000 */
[C---:B------:R-:W-:Y:S01]  /*5980*/  FMUL.FTZ R89, R166.reuse, R89 ;  /* 0x00000059a6597220 */ /* 0x040fe20000410000 */
[----:B------:R-:W-:Y:S01]  /*5990*/  FMNMX.FTZ R17, R171, R0, !PT ;  /* 0x00000000ab117209 */ /* 0x000fe20007810000 */
[----:B------:R-:W-:Y:S01]  /*59a0*/  FFMA.FTZ R171, R19, UR4, -R201 ;  /* 0x0000000413ab7c23 */ /* 0x000fe200080108c9 */
[C---:B------:R-:W-:Y:S01]  /*59b0*/  FMUL.FTZ R92, R166.reuse, R92 ;  /* 0x0000005ca65c7220 */ /* 0x040fe20000410000 */
[C---:B------:R-:W-:Y:S01]  /*59c0*/  FMUL.FTZ R93, R166.reuse, R93 ;  /* 0x0000005da65d7220 */ /* 0x040fe20000410000 */
[C---:B------:R-:W-:Y:S01]  /*59d0*/  FMUL.FTZ R104, R166.reuse, R104 ;  /* 0x00000068a6687220 */ /* 0x040fe20000410000 */
[----:B------:R-:W1:Y:S02]  /*59e0*/  SHFL.BFLY PT, R0, R17, 0x1, 0x1f ;  /* 0x0c201f0011007f89 */ /* 0x000e6400000e0000 */
[----:B------:R-:W-:Y:S01]  /*59f0*/  MUFU.EX2 R199, R199 ;  /* 0x000000c700c77308 */ /* 0x000fe20000000800 */
[C---:B------:R-:W-:Y:S01]  /*5a00*/  FMUL.FTZ R105, R166.reuse, R105 ;  /* 0x00000069a6697220 */ /* 0x040fe20000410000 */
[C---:B------:R-:W-:Y:S01]  /*5a10*/  FMUL.FTZ R108, R166.reuse, R108 ;  /* 0x0000006ca66c7220 */ /* 0x040fe20000410000 */
[C---:B------:R-:W-:Y:S01]  /*5a20*/  FMUL.FTZ R109, R166.reuse, R109 ;  /* 0x0000006da66d7220 */ /* 0x040fe20000410000 */
[C---:B------:R-:W-:Y:S01]  /*5a30*/  FMUL.FTZ R116, R166.reuse, R116 ;  /* 0x00000074a6747220 */ /* 0x040fe20000410000 */
[C---:B------:R-:W-:Y:S01]  /*5a40*/  FMUL.FTZ R117, R166.reuse, R117 ;  /* 0x00000075a6757220 */ /* 0x040fe20000410000 */
[C---:B------:R-:W-:Y:S01]  /*5a50*/  FMUL.FTZ R124, R166.reuse, R124 ;  /* 0x0000007ca67c7220 */ /* 0x040fe20000410000 */
[----:B------:R-:W-:Y:S03]  /*5a60*/  FMUL.FTZ R125, R166, R125 ;  /* 0x0000007da67d7220 */ /* 0x000fe60000410000 */
[----:B------:R-:W-:Y:S10]  /*5a70*/  MUFU.EX2 R193, R193 ;  /* 0x000000c100c17308 */ /* 0x000ff40000000800 */
[----:B------:R-:W-:Y:S01]  /*5a80*/  MUFU.EX2 R170, R170 ;  /* 0x000000aa00aa7308 */ /* 0x000fe20000000800 */
[----:B-1----:R-:W-:Y:S09]  /*5a90*/  FMNMX.FTZ R0, R17, R0, !PT ;  /* 0x0000000011007209 */ /* 0x002ff20007810000 */
[----:B------:R-:W1:Y:S01]  /*5aa0*/  MUFU.EX2 R171, R171 ;  /* 0x000000ab00ab7308 */ /* 0x000e620000000800 */
[C---:B------:R-:W-:Y:S01]  /*5ab0*/  FSETP.NEU.FTZ.AND P0, PT, R0.reuse, -INF , PT ;  /* 0xff8000000000780b */ /* 0x040fe20003f1d000 */
[----:B------:R-:W-:Y:S08]  /*5ac0*/  FMUL.FTZ R200, R0, UR4 ;  /* 0x0000000400c87c20 */ /* 0x000ff00008410000 */
[----:B------:R-:W-:Y:S01]  /*5ad0*/  MUFU.EX2 R197, R197 ;  /* 0x000000c500c57308 */ /* 0x000fe20000000800 */
[----:B------:R-:W-:Y:S02]  /*5ae0*/  FSEL R200, R200, RZ, P0 ;  /* 0x000000ffc8c87208 */ /* 0x000fe40000000000 */
[----:B------:R-:W-:Y:S03]  /*5af0*/  LOP3.LUT P0, RZ, R243, 0x4, RZ, 0xc0, !PT ;  /* 0x00000004f3ff7812 */ /* 0x000fe6000780c0ff */
[--C-:B------:R-:W-:Y:S01]  /*5b00*/  FFMA.FTZ R196, R10, UR4, -R200.reuse ;  /* 0x000000040ac47c23 */ /* 0x100fe200080108c8 */
[--C-:B------:R-:W-:Y:S03]  /*5b10*/  FFMA.FTZ R187, R11, UR4, -R200.reuse ;  /* 0x000000040bbb7c23 */ /* 0x100fe600080108c8 */
[----:B------:R-:W-:Y:S01]  /*5b20*/  MUFU.EX2 R186, R186 ;  /* 0x000000ba00ba7308 */ /* 0x000fe20000000800 */
[--C-:B------:R-:W-:Y:S01]  /*5b30*/  FFMA.FTZ R190, R14, UR4, -R200.reuse ;  /* 0x000000040ebe7c23 */ /* 0x100fe200080108c8 */
[--C-:B------:R-:W-:Y:S01]  /*5b40*/  FFMA.FTZ R191, R15, UR4, -R200.reuse ;  /* 0x000000040fbf7c23 */ /* 0x100fe200080108c8 */
[----:B-1----:R-:W-:Y:S01]  /*5b50*/  F2FP.F16.F32.PACK_AB R6, R171, R170 ;  /* 0x000000aaab06723e */ /* 0x002fe200000000ff */
[--C-:B------:R-:W-:Y:S01]  /*5b60*/  FFMA.FTZ R218, R42, UR4, -R200.reuse ;  /* 0x000000042ada7c23 */ /* 0x100fe200080108c8 */
[----:B------:R-:W-:Y:S05]  /*5b70*/  FFMA.FTZ R62, R62, UR4, -R200 ;  /* 0x000000043e3e7c23 */ /* 0x000fea00080108c8 */
[----:B------:R-:W-:Y:S10]  /*5b80*/  MUFU.EX2 R196, R196 ;  /* 0x000000c400c47308 */ /* 0x000ff40000000800 */
[----:B------:R-:W-:Y:S10]  /*5b90*/  MUFU.EX2 R187, R187 ;  /* 0x000000bb00bb7308 */ /* 0x000ff40000000800 */
[----:B------:R1:W1:Y:S10]  /*5ba0*/  MUFU.EX2 R167, R169 ;  /* 0x000000a900a77308 */ /* 0x0002740000000800 */
[----:B------:R-:W2:Y:S10]  /*5bb0*/  MUFU.EX2 R168, R168 ;  /* 0x000000a800a87308 */ /* 0x000eb40000000800 */
[----:B------:R-:W-:Y:S01]  /*5bc0*/  MUFU.EX2 R188, R188 ;  /* 0x000000bc00bc7308 */ /* 0x000fe20000000800 */
[----:B-1----:R-:W-:Y:S01]  /*5bd0*/  MOV R169, R244 ;  /* 0x000000f400a97202 */ /* 0x002fe20000000f00 */
[C---:B------:R-:W-:Y:S01]  /*5be0*/  FMUL.FTZ R70, R167.reuse, R70 ;  /* 0x00000046a7467220 */ /* 0x040fe20000410000 */
[C---:B------:R-:W-:Y:S01]  /*5bf0*/  FMUL.FTZ R71, R167.reuse, R71 ;  /* 0x00000047a7477220 */ /* 0x040fe20000410000 */
[C---:B------:R-:W-:Y:S01]  /*5c00*/  FMUL.FTZ R82, R167.reuse, R82 ;  /* 0x00000052a7527220 */ /* 0x040fe20000410000 */
[C---:B------:R-:W-:Y:S01]  /*5c10*/  FMUL.FTZ R83, R167.reuse, R83 ;  /* 0x00000053a7537220 */ /* 0x040fe20000410000 */
[C---:B------:R-:W-:Y:S01]  /*5c20*/  FMUL.FTZ R86, R167.reuse, R86 ;  /* 0x00000056a7567220 */ /* 0x040fe20000410000 */
[C---:B------:R-:W-:Y:S03]  /*5c30*/  FMUL.FTZ R87, R167.reuse, R87 ;  /* 0x00000057a7577220 */ /* 0x040fe60000410000 */
[----:B------:R-:W-:Y:S01]  /*5c40*/  MUFU.EX2 R189, R189 ;  /* 0x000000bd00bd7308 */ /* 0x000fe20000000800 */
[C---:B--2---:R-:W-:Y:S01]  /*5c50*/  FMUL.FTZ R68, R168.reuse, R68 ;  /* 0x00000044a8447220 */ /* 0x044fe20000410000 */
        /* <DEDUP_REMOVED lines=25> */
[----:B------:R-:W-:Y:S01]  /*5df0*/  FMUL.FTZ R121, R168, R121 ;  /* 0x00000079a8797220 */ /* 0x000fe20000410000 */
[C---:B------:R-:W-:Y:S01]  /*5e00*/  FMUL.FTZ R122, R167.reuse, R122 ;  /* 0x0000007aa77a7220 */ /* 0x040fe20000410000 */
[----:B------:R-:W-:Y:S05]  /*5e10*/  FMUL.FTZ R123, R167, R123 ;  /* 0x0000007ba77b7220 */ /* 0x000fea0000410000 */
[----:B------:R-:W-:Y:S10]  /*5e20*/  MUFU.EX2 R65, R65 ;  /* 0x0000004100417308 */ /* 0x000ff40000000800 */
[----:B------:R-:W-:Y:S10]  /*5e30*/  MUFU.EX2 R66, R66 ;  /* 0x0000004200427308 */ /* 0x000ff40000000800 */
[----:B------:R-:W-:Y:S10]  /*5e40*/  MUFU.EX2 R64, R64 ;  /* 0x0000004000407308 */ /* 0x000ff40000000800 */
[----:B------:R-:W-:Y:S10]  /*5e50*/  MUFU.EX2 R60, R60 ;  /* 0x0000003c003c7308 */ /* 0x000ff40000000800 */
[----:B------:R-:W-:Y:S01]  /*5e60*/  MUFU.EX2 R203, R203 ;  /* 0x000000cb00cb7308 */ /* 0x000fe20000000800 */
[C---:B------:R-:W-:Y:S01]  /*5e70*/  LOP3.LUT R212, R219.reuse, R179, R239, 0x96, !PT ;  /* 0x000000b3dbd47212 */ /* 0x040fe200078e96ef */
[----:B------:R-:W-:Y:S04]  /*5e80*/  VIADD R219, R219, 0x1 ;  /* 0x00000001dbdb7836 */ /* 0x000fe80000000000 */
[----:B------:R-:W-:Y:S04]  /*5e90*/  IMAD.WIDE.U32 R212, R212, -0x326172a9, RZ ;  /* 0xcd9e8d57d4d47825 */ /* 0x000fe800078e00ff */
[----:B------:R-:W-:Y:S01]  /*5ea0*/  MUFU.EX2 R218, R218 ;  /* 0x000000da00da7308 */ /* 0x000fe20000000800 */
[C---:B------:R-:W-:Y:S02]  /*5eb0*/  LOP3.LUT R173, R213.reuse, R248, RZ, 0x3c, !PT ;  /* 0x000000f8d5ad7212 */ /* 0x040fe400078e3cff */
[C---:B------:R-:W-:Y:S01]  /*5ec0*/  LOP3.LUT R220, R212.reuse, R247, RZ, 0x3c, !PT ;  /* 0x000000f7d4dc7212 */ /* 0x040fe200078e3cff */
[----:B----4-:R-:W2:Y:S01]  /*5ed0*/  LDL.LU R227, [R1+0x38] ;  /* 0x0000380001e37983 */ /* 0x010ea20000300800 */
[----:B------:R-:W-:Y:S01]  /*5ee0*/  LOP3.LUT R172, R213, R246, RZ, 0x3c, !PT ;  /* 0x000000f6d5ac7212 */ /* 0x000fe200078e3cff */
[----:B------:R-:W-:Y:S01]  /*5ef0*/  IMAD.WIDE.U32 R210, R173, -0x2daee0ad, RZ ;  /* 0xd2511f53add27825 */ /* 0x000fe200078e00ff */
[----:B------:R-:W-:Y:S03]  /*5f00*/  LOP3.LUT R212, R212, R245, RZ, 0x3c, !PT ;  /* 0x000000f5d4d47212 */ /* 0x000fe600078e3cff */
[----:B------:R-:W-:Y:S01]  /*5f10*/  MUFU.EX2 R56, R56 ;  /* 0x0000003800387308 */ /* 0x000fe20000000800 */
[----:B------:R-:W-:Y:S01]  /*5f20*/  IMAD.WIDE.U32 R220, R220, -0x2daee0ad, RZ ;  /* 0xd2511f53dcdc7825 */ /* 0x000fe200078e00ff */
[-C--:B---3--:R-:W-:Y:S03]  /*5f30*/  LOP3.LUT R16, R180, R217.reuse, R211, 0x96, !PT ;  /* 0x000000d9b4107212 */ /* 0x088fe600078e96d3 */
[----:B-----5:R-:W-:Y:S01]  /*5f40*/  FFMA.FTZ R225, R57, UR4, -R198 ;  /* 0x0000000439e17c23 */ /* 0x020fe200080108c6 */
[----:B------:R-:W-:Y:S01]  /*5f50*/  IMAD.WIDE.U32 R172, R172, -0x2daee0ad, RZ ;  /* 0xd2511f53acac7825 */ /* 0x000fe200078e00ff */
[----:B------:R-:W-:Y:S03]  /*5f60*/  LOP3.LUT R210, R216, R210, R221, 0x96, !PT ;  /* 0x000000d2d8d27212 */ /* 0x000fe600078e96dd */
[----:B------:R-:W-:Y:S01]  /*5f70*/  IMAD.WIDE.U32 R212, R212, -0x2daee0ad, RZ ;  /* 0xd2511f53d4d47825 */ /* 0x000fe200078e00ff */
[----:B------:R-:W-:Y:S01]  /*5f80*/  LOP3.LUT R18, R226, R217, R173, 0x96, !PT ;  /* 0x000000d9e2127212 */ /* 0x000fe200078e96ad */
[----:B------:R-:W-:Y:S02]  /*5f90*/  MUFU.EX2 R225, R225 ;  /* 0x000000e100e17308 */ /* 0x000fe40000000800 */
[----:B------:R-:W-:Y:S01]  /*5fa0*/  IMAD.WIDE.U32 R208, R16, -0x326172a9, RZ ;  /* 0xcd9e8d5710d07825 */ /* 0x000fe200078e00ff */
[----:B------:R-:W-:Y:S03]  /*5fb0*/  LOP3.LUT R206, R216, R172, R213, 0x96, !PT ;  /* 0x000000acd8ce7212 */ /* 0x000fe600078e96d5 */
[----:B------:R-:W-:Y:S01]  /*5fc0*/  FFMA.FTZ R223, R52, UR4, -R202 ;  /* 0x0000000434df7c23 */ /* 0x000fe200080108ca */
[----:B------:R-:W-:Y:S01]  /*5fd0*/  IMAD.WIDE.U32 R210, R210, -0x326172a9, RZ ;  /* 0xcd9e8d57d2d27825 */ /* 0x000fe200078e00ff */
[----:B------:R-:W-:Y:S03]  /*5fe0*/  LOP3.LUT R16, R224, R242, R209, 0x96, !PT ;  /* 0x000000f2e0107212 */ /* 0x000fe600078e96d1 */
[----:B------:R-:W-:Y:S01]  /*5ff0*/  IMAD.WIDE.U32 R206, R206, -0x326172a9, RZ ;  /* 0xcd9e8d57cece7825 */ /* 0x000fe200078e00ff */
[C---:B------:R-:W-:Y:S01]  /*6000*/  LOP3.LUT R208, R241.reuse, R208, R211, 0x96, !PT ;  /* 0x000000d0f1d07212 */ /* 0x040fe200078e96d3 */
[----:B------:R-:W-:Y:S02]  /*6010*/  MUFU.EX2 R223, R223 ;  /* 0x000000df00df7308 */ /* 0x000fe40000000800 */
[----:B------:R-:W-:Y:S04]  /*6020*/  IMAD.WIDE.U32 R204, R18, -0x326172a9, RZ ;  /* 0xcd9e8d5712cc7825 */ /* 0x000fe800078e00ff */
[----:B------:R-:W-:Y:S01]  /*6030*/  IMAD.WIDE.U32 R208, R208, -0x2daee0ad, RZ ;  /* 0xd2511f53d0d07825 */ /* 0x000fe200078e00ff */
[----:B------:R-:W-:Y:S03]  /*6040*/  LOP3.LUT R204, R241, R204, R207, 0x96, !PT ;  /* 0x000000ccf1cc7212 */ /* 0x000fe600078e96cf */
[----:B------:R-:W-:Y:S01]  /*6050*/  FFMA.FTZ R207, R28, UR4, -R198 ;  /* 0x000000041ccf7c23 */ /* 0x000fe200080108c6 */
[----:B------:R-:W-:Y:S01]  /*6060*/  IMAD.WIDE.U32 R18, R16, -0x2daee0ad, RZ ;  /* 0xd2511f5310127825 */ /* 0x000fe200078e00ff */
[----:B------:R-:W-:Y:S03]  /*6070*/  LOP3.LUT R16, R222, R242, R205, 0x96, !PT ;  /* 0x000000f2de107212 */ /* 0x000fe600078e96cd */
[----:B------:R-:W-:Y:S01]  /*6080*/  IMAD.WIDE.U32 R204, R204, -0x2daee0ad, RZ ;  /* 0xd2511f53cccc7825 */ /* 0x000fe200078e00ff */
[----:B------:R-:W-:Y:S01]  /*6090*/  LOP3.LUT R4, R214, R18, R209, 0x96, !PT ;  /* 0x00000012d6047212 */ /* 0x000fe200078e96d1 */
[----:B------:R-:W-:Y:S01]  /*60a0*/  MUFU.EX2 R207, R207 ;  /* 0x000000cf00cf7308 */ /* 0x000fe20000000800 */
[----:B------:R-:W-:Y:S01]  /*60b0*/  LOP3.LUT R220, R215, R220, R19, 0x96, !PT ;  /* 0x000000dcd7dc7212 */ /* 0x000fe200078e9613 */
[----:B------:R-:W-:Y:S04]  /*60c0*/  IMAD.WIDE.U32 R172, R16, -0x2daee0ad, RZ ;  /* 0xd2511f5310ac7825 */ /* 0x000fe800078e00ff */
[----:B------:R-:W-:Y:S01]  /*60d0*/  FFMA.FTZ R209, R30, UR4, -R200 ;  /* 0x000000041ed17c23 */ /* 0x000fe200080108c8 */
[----:B------:R-:W-:Y:S01]  /*60e0*/  FMUL.FTZ R30, R167, R138 ;  /* 0x0000008aa71e7220 */ /* 0x000fe20000410000 */
[----:B------:R-:W-:Y:S01]  /*60f0*/  IMAD.WIDE.U32 R176, R4, -0x326172a9, RZ ;  /* 0xcd9e8d5704b07825 */ /* 0x000fe200078e00ff */
[----:B------:R-:W-:Y:S02]  /*6100*/  LOP3.LUT R16, R214, R172, R205, 0x96, !PT ;  /* 0x000000acd6107212 */ /* 0x000fe400078e96cd */
[----:B------:R-:W-:Y:S01]  /*6110*/  LOP3.LUT R212, R215, R212, R173, 0x96, !PT ;  /* 0x000000d4d7d47212 */ /* 0x000fe200078e96ad */
[----:B------:R-:W-:Y:S01]  /*6120*/  IMAD.WIDE.U32 R220, R220, -0x326172a9, RZ ;  /* 0xcd9e8d57dcdc7825 */ /* 0x000fe200078e00ff */
[C---:B------:R-:W-:Y:S01]  /*6130*/  PRMT R18, R176.reuse, 0x7773, RZ ;  /* 0x00007773b0127816 */ /* 0x040fe200000000ff */
[----:B------:R-:W-:Y:S01]  /*6140*/  MUFU.EX2 R209, R209 ;  /* 0x000000d100d17308 */ /* 0x000fe20000000800 */
[----:B------:R-:W-:Y:S01]  /*6150*/  PRMT R175, R176, 0x7772, RZ ;  /* 0x00007772b0af7816 */ /* 0x000fe200000000ff */
[----:B------:R-:W-:Y:S01]  /*6160*/  IMAD.MOV.U32 R172, RZ, RZ, R176 ;  /* 0x000000ffffac7224 */ /* 0x000fe200078e00b0 */
[----:B------:R-:W-:Y:S01]  /*6170*/  LOP3.LUT R4, R240, R220, R177, 0x96, !PT ;  /* 0x000000dcf0047212 */ /* 0x000fe200078e96b1 */
[----:B------:R-:W-:Y:S01]  /*6180*/  IMAD.WIDE.U32 R212, R212, -0x326172a9, RZ ;  /* 0xcd9e8d57d4d47825 */ /* 0x000fe200078e00ff */
[----:B------:R-:W-:Y:S02]  /*6190*/  PRMT R5, R176, 0x7771, RZ ;  /* 0x00007771b0057816 */ /* 0x000fe400000000ff */
[----:B------:R-:W-:Y:S01]  /*61a0*/  PRMT R175, R175, 0x5410, R18 ;  /* 0x00005410afaf7816 */ /* 0x000fe20000000012 */
[----:B------:R-:W-:Y:S01]  /*61b0*/  IMAD.WIDE.U32 R176, R16, -0x326172a9, RZ ;  /* 0xcd9e8d5710b07825 */ /* 0x000fe200078e00ff */
[C---:B------:R-:W-:Y:S02]  /*61c0*/  LOP3.LUT R18, R4.reuse, 0xffff, RZ, 0xc0, !PT ;  /* 0x0000ffff04127812 */ /* 0x040fe400078ec0ff */
[----:B------:R-:W-:Y:S01]  /*61d0*/  LOP3.LUT R19, R4, 0xff, RZ, 0xc0, !PT ;  /* 0x000000ff04137812 */ /* 0x000fe200078ec0ff */
[----:B------:R-:W-:Y:S01]  /*61e0*/  FFMA.FTZ R205, R22, UR4, -R201 ;  /* 0x0000000416cd7c23 */ /* 0x000fe200080108c9 */
[----:B------:R-:W-:Y:S02]  /*61f0*/  MOV R174, R176 ;  /* 0x000000b000ae7202 */ /* 0x000fe40000000f00 */
[----:B------:R-:W-:Y:S02]  /*6200*/  PRMT R16, R176, 0x7771, RZ ;  /* 0x00007771b0107816 */ /* 0x000fe400000000ff */
[----:B------:R-:W-:Y:S01]  /*6210*/  LOP3.LUT R9, R174, 0xff, RZ, 0xc0, !PT ;  /* 0x000000ffae097812 */ /* 0x000fe200078ec0ff */
[----:B------:R-:W-:Y:S01]  /*6220*/  MUFU.EX2 R205, R205 ;  /* 0x000000cd00cd7308 */ /* 0x000fe20000000800 */
[----:B------:R-:W-:Y:S02]  /*6230*/  LOP3.LUT R7, R240, R212, R177, 0x96, !PT ;  /* 0x000000d4f0077212 */ /* 0x000fe400078e96b1 */
[--C-:B------:R-:W-:Y:S02]  /*6240*/  PRMT R9, R9, 0x5410, R16.reuse ;  /* 0x0000541009097816 */ /* 0x100fe40000000010 */
[C---:B------:R-:W-:Y:S02]  /*6250*/  PRMT R17, R176.reuse, 0x7773, RZ ;  /* 0x00007773b0117816 */ /* 0x040fe400000000ff */
[----:B------:R-:W-:Y:S02]  /*6260*/  PRMT R8, R176, 0x7772, RZ ;  /* 0x00007772b0087816 */ /* 0x000fe400000000ff */
[----:B------:R-:W-:Y:S02]  /*6270*/  PRMT R16, R4, 0x7632, R16 ;  /* 0x0000763204107816 */ /* 0x000fe40000000010 */
[----:B------:R-:W-:Y:S02]  /*6280*/  SHF.R.U32.HI R18, RZ, 0x8, R18 ;  /* 0x00000008ff127819 */ /* 0x000fe40000011612 */
[----:B------:R-:W-:Y:S02]  /*6290*/  PRMT R10, R7, 0x7632, R10 ;  /* 0x00007632070a7816 */ /* 0x000fe4000000000a */
[----:B------:R-:W-:Y:S02]  /*62a0*/  LOP3.LUT R16, R16, 0xff, RZ, 0xc0, !PT ;  /* 0x000000ff10107812 */ /* 0x000fe400078ec0ff */
[----:B------:R-:W-:Y:S02]  /*62b0*/  PRMT R8, R8, 0x5410, R17 ;  /* 0x0000541008087816 */ /* 0x000fe40000000011 */
[----:B------:R-:W-:Y:S02]  /*62c0*/  SHF.R.U32.HI R173, RZ, 0x18, R4 ;  /* 0x00000018ffad7819 */ /* 0x000fe40000011604 */
[----:B------:R-:W-:Y:S01]  /*62d0*/  PRMT R17, R19, 0x5410, R18 ;  /* 0x0000541013117816 */ /* 0x000fe20000000012 */
[----:B------:R-:W-:Y:S01]  /*62e0*/  IMAD.MOV.U32 R19, RZ, RZ, R181 ;  /* 0x000000ffff137224 */ /* 0x000fe200078e00b5 */
[C---:B------:R-:W-:Y:S01]  /*62f0*/  LOP3.LUT R11, R7.reuse, 0xffff, RZ, 0xc0, !PT ;  /* 0x0000ffff070b7812 */ /* 0x040fe200078ec0ff */
[----:B------:R-:W-:Y:S01]  /*6300*/  IMAD.MOV.U32 R18, RZ, RZ, R180 ;  /* 0x000000ffff127224 */ /* 0x000fe200078e00b4 */
[----:B------:R-:W-:Y:S01]  /*6310*/  LOP3.LUT R10, R10, 0xff, RZ, 0xc0, !PT ;  /* 0x000000ff0a0a7812 */ /* 0x000fe200078ec0ff */
[----:B------:R-:W-:Y:S01]  /*6320*/  @P0 VIADD R169, R12, 0xffffffe0 ;  /* 0xffffffe00ca90836 */ /* 0x000fe20000000000 */
[----:B------:R-:W-:Y:S01]  /*6330*/  SHF.R.U32.HI R181, RZ, 0x18, R7 ;  /* 0x00000018ffb57819 */ /* 0x000fe20000011607 */
[----:B------:R-:W-:Y:S01]  /*6340*/  FMUL.FTZ R12, R166, R152 ;  /* 0x00000098a60c7220 */ /* 0x000fe20000410000 */
[----:B------:R-:W-:Y:S01]  /*6350*/  PRMT R173, R16, 0x5410, R173 ;  /* 0x0000541010ad7816 */ /* 0x000fe200000000ad */
[----:B------:R-:W-:Y:S01]  /*6360*/  FMUL.FTZ R16, R168, R148 ;  /* 0x00000094a8107220 */ /* 0x000fe20000410000 */
[----:B------:R-:W-:Y:S02]  /*6370*/  LOP3.LUT R4, R7, 0xff, RZ, 0xc0, !PT ;  /* 0x000000ff07047812 */ /* 0x000fe400078ec0ff */
[----:B------:R-:W-:Y:S01]  /*6380*/  SHF.R.U32.HI R7, RZ, 0x8, R11 ;  /* 0x00000008ff077819 */ /* 0x000fe2000001160b */
[----:B------:R-:W-:Y:S01]  /*6390*/  IMAD.MOV.U32 R11, RZ, RZ, R179 ;  /* 0x000000ffff0b7224 */ /* 0x000fe200078e00b3 */
[----:B------:R-:W-:Y:S01]  /*63a0*/  PRMT R181, R10, 0x5410, R181 ;  /* 0x000054100ab57816 */ /* 0x000fe200000000b5 */
[----:B------:R-:W-:Y:S01]  /*63b0*/  IMAD.MOV.U32 R10, RZ, RZ, R178 ;  /* 0x000000ffff0a7224 */ /* 0x000fe200078e00b2 */
[----:B------:R-:W-:Y:S01]  /*63c0*/  PRMT R7, R4, 0x5410, R7 ;  /* 0x0000541004077816 */ /* 0x000fe20000000007 */
[----:B------:R-:W1:Y:S01]  /*63d0*/  LDSM.16.MT88.4 R176, [R229+0x9000] ;  /* 0x00900000e5b0783b */ /* 0x000e620000004200 */
[--C-:B------:R-:W-:Y:S02]  /*63e0*/  HSET2.LE.AND R173, R173, R192.reuse, PT ;  /* 0x000000c0adad7233 */ /* 0x100fe40003803000 */
[----:B------:R-:W-:Y:S02]  /*63f0*/  F2FP.F16.F32.PACK_AB R4, R195, R194 ;  /* 0x000000c2c304723e */ /* 0x000fe400000000ff */
[----:B------:R-:W-:Y:S02]  /*6400*/  LOP3.LUT R172, R172, 0xff, RZ, 0xc0, !PT ;  /* 0x000000ffacac7812 */ /* 0x000fe400078ec0ff */
[----:B------:R-:W-:Y:S01]  /*6410*/  LOP3.LUT R173, R4, R173, RZ, 0xc0, !PT ;  /* 0x000000ad04ad7212 */ /* 0x000fe200078ec0ff */
[----:B------:R-:W-:Y:S01]  /*6420*/  FADD.FTZ R4, -R0, R165 ;  /* 0x000000a500047221 */ /* 0x000fe20000010100 */
[--C-:B------:R-:W-:Y:S02]  /*6430*/  HSET2.LE.AND R180, R7, R192.reuse, PT ;  /* 0x000000c007b47233 */ /* 0x100fe40003803000 */
[----:B------:R-:W-:Y:S01]  /*6440*/  PRMT R5, R172, 0x5410, R5 ;  /* 0x00005410ac057816 */ /* 0x000fe20000000005 */
[----:B------:R-:W-:Y:S01]  /*6450*/  FMUL.FTZ R7, R4, UR4 ;  /* 0x0000000404077c20 */ /* 0x000fe20008410000 */
[--C-:B------:R-:W-:Y:S01]  /*6460*/  HSET2.LE.AND R172, R17, R192.reuse, PT ;  /* 0x000000c011ac7233 */ /* 0x100fe20003803000 */
[----:B------:R-:W-:Y:S01]  /*6470*/  FMUL.FTZ R17, R168, R149 ;  /* 0x00000095a8117220 */ /* 0x000fe20000410000 */
[----:B------:R-:W-:Y:S01]  /*6480*/  LOP3.LUT R175, R175, 0xff00ff, RZ, 0xc0, !PT ;  /* 0x00ff00ffafaf7812 */ /* 0x000fe200078ec0ff */
[----:B------:R3:W4:Y:S01]  /*6490*/  MUFU.EX2 R165, R7 ;  /* 0x0000000700a57308 */ /* 0x0007220000000800 */
[--C-:B------:R-:W-:Y:S02]  /*64a0*/  HSET2.LE.AND R174, R5, R192.reuse, PT ;  /* 0x000000c005ae7233 */ /* 0x100fe40003803000 */
[----:B------:R-:W-:Y:S02]  /*64b0*/  F2FP.F16.F32.PACK_AB R5, R185, R184 ;  /* 0x000000b8b905723e */ /* 0x000fe400000000ff */
[--C-:B------:R-:W-:Y:S02]  /*64c0*/  HSET2.LE.AND R175, R175, R192.reuse, PT ;  /* 0x000000c0afaf7233 */ /* 0x100fe40003803000 */
[----:B------:R-:W-:Y:S02]  /*64d0*/  LOP3.LUT R174, R5, R174, RZ, 0xc0, !PT ;  /* 0x000000ae05ae7212 */ /* 0x000fe400078ec0ff */
[----:B------:R-:W-:Y:S02]  /*64e0*/  F2FP.F16.F32.PACK_AB R5, R193, R199 ;  /* 0x000000c7c105723e */ /* 0x000fe400000000ff */
[--C-:B------:R-:W-:Y:S02]  /*64f0*/  HSET2.LE.AND R181, R181, R192.reuse, PT ;  /* 0x000000c0b5b57233 */ /* 0x100fe40003803000 */
[----:B------:R-:W-:Y:S02]  /*6500*/  LOP3.LUT R172, R5, R172, RZ, 0xc0, !PT ;  /* 0x000000ac05ac7212 */ /* 0x000fe400078ec0ff */
[----:B------:R-:W-:Y:S02]  /*6510*/  F2FP.F16.F32.PACK_AB R5, R186, R197 ;  /* 0x000000c5ba05723e */ /* 0x000fe400000000ff */
[----:B------:R-:W-:Y:S01]  /*6520*/  F2FP.F16.F32.PACK_AB R4, R187, R196 ;  /* 0x000000c4bb04723e */ /* 0x000fe200000000ff */
[----:B---3--:R-:W-:Y:S01]  /*6530*/  FMUL.FTZ R7, R167, R163 ;  /* 0x000000a3a7077220 */ /* 0x008fe20000410000 */
[----:B------:R-:W-:Y:S01]  /*6540*/  LOP3.LUT R183, R8, 0xff00ff, RZ, 0xc0, !PT ;  /* 0x00ff00ff08b77812 */ /* 0x000fe200078ec0ff */
[----:B----4-:R-:W-:Y:S01]  /*6550*/  FMUL.FTZ R14, R165, R154 ;  /* 0x0000009aa50e7220 */ /* 0x010fe20000410000 */
[----:B------:R-:W-:Y:S01]  /*6560*/  LOP3.LUT R175, R6, R175, RZ, 0xc0, !PT ;  /* 0x000000af06af7212 */ /* 0x000fe200078ec0ff */
[----:B------:R-:W-:Y:S01]  /*6570*/  FMUL.FTZ R6, R167, R162 ;  /* 0x000000a2a7067220 */ /* 0x000fe20000410000 */
[----:B------:R-:W-:Y:S01]  /*6580*/  LOP3.LUT R180, R5, R180, RZ, 0xc0, !PT ;  /* 0x000000b405b47212 */ /* 0x000fe200078ec0ff */
[----:B------:R-:W-:Y:S01]  /*6590*/  FMUL.FTZ R5, R168, R161 ;  /* 0x000000a1a8057220 */ /* 0x000fe20000410000 */
[----:B------:R-:W-:Y:S01]  /*65a0*/  LOP3.LUT R181, R4, R181, RZ, 0xc0, !PT ;  /* 0x000000b504b57212 */ /* 0x000fe200078ec0ff */
[----:B------:R-:W-:Y:S01]  /*65b0*/  FMUL.FTZ R4, R168, R160 ;  /* 0x000000a0a8047220 */ /* 0x000fe20000410000 */
[--C-:B------:R-:W-:Y:S01]  /*65c0*/  HSET2.LE.AND R182, R9, R192.reuse, PT ;  /* 0x000000c009b67233 */ /* 0x100fe20003803000 */
[----:B------:R-:W3:Y:S01]  /*65d0*/  LDSM.16.MT88.4 R160, [R169] ;  /* 0x00000000a9a0783b */ /* 0x000ee20000004200 */
[--C-:B------:R-:W-:Y:S01]  /*65e0*/  HSET2.LE.AND R183, R183, R192.reuse, PT ;  /* 0x000000c0b7b77233 */ /* 0x100fe20003803000 */
[----:B------:R-:W-:Y:S01]  /*65f0*/  FMUL.FTZ R15, R165, R155 ;  /* 0x0000009ba50f7220 */ /* 0x000fe20000410000 */
[----:B------:R-:W-:Y:S01]  /*6600*/  F2FP.F16.F32.PACK_AB R9, R189, R188 ;  /* 0x000000bcbd09723e */ /* 0x000fe200000000ff */
[----:B------:R-:W-:Y:S01]  /*6610*/  FMUL.FTZ R94, R165, R94 ;  /* 0x0000005ea55e7220 */ /* 0x000fe20000410000 */
[-C--:B-1----:R-:W-:Y:S03]  /*6620*/  HMMA.16816.F32 R4, R172, R176.reuse, R4 ;  /* 0x000000b0ac04723c */ /* 0x082fe60000001804 */
[----:B------:R-:W-:Y:S02]  /*6630*/  LDSM.16.MT88.4 R152, [R169+0x1000] ;  /* 0x00100000a998783b */ /* 0x000fe40000004200 */
[----:B------:R-:W-:Y:S01]  /*6640*/  F2FP.F16.F32.PACK_AB R8, R191, R190 ;  /* 0x000000bebf08723e */ /* 0x000fe200000000ff */
[----:B------:R-:W-:Y:S01]  /*6650*/  FMUL.FTZ R74, R165, R74 ;  /* 0x0000004aa54a7220 */ /* 0x000fe20000410000 */
[----:B------:R-:W-:Y:S01]  /*6660*/  LOP3.LUT R182, R9, R182, RZ, 0xc0, !PT ;  /* 0x000000b609b67212 */ /* 0x000fe200078ec0ff */
[----:B------:R-:W-:Y:S01]  /*6670*/  FMUL.FTZ R9, R166, R157 ;  /* 0x0000009da6097220 */ /* 0x000fe20000410000 */
[----:B------:R-:W-:Y:S01]  /*6680*/  LOP3.LUT R183, R8, R183, RZ, 0xc0, !PT ;  /* 0x000000b708b77212 */ /* 0x000fe200078ec0ff */
[----:B------:R-:W-:Y:S01]  /*6690*/  FMUL.FTZ R8, R166, R156 ;  /* 0x0000009ca6087220 */ /* 0x000fe20000410000 */
[----:B------:R-:W-:Y:S01]  /*66a0*/  IMAD.MOV.U32 R156, RZ, RZ, R10 ;  /* 0x000000ffff9c7224 */ /* 0x000fe200078e000a */
[----:B------:R-:W-:Y:S01]  /*66b0*/  MOV R157, R11 ;  /* 0x0000000b009d7202 */ /* 0x000fe20000000f00 */
[C---:B------:R-:W-:Y:S01]  /*66c0*/  FMUL.FTZ R10, R165.reuse, R158 ;  /* 0x0000009ea50a7220 */ /* 0x040fe20000410000 */
[C---:B------:R-:W-:Y:S01]  /*66d0*/  FMUL.FTZ R11, R165.reuse, R159 ;  /* 0x0000009fa50b7220 */ /* 0x040fe20000410000 */
[----:B------:R-:W-:Y:S01]  /*66e0*/  FMUL.FTZ R95, R165, R95 ;  /* 0x0000005fa55f7220 */ /* 0x000fe20000410000 */
[----:B------:R-:W-:Y:S01]  /*66f0*/  IADD3 R159, PT, PT, R239, 0x646e171e, RZ ;  /* 0x646e171eef9f7810 */ /* 0x000fe20007ffe0ff */
[----:B------:R-:W-:Y:S02]  /*6700*/  IMAD.MOV.U32 R211, RZ, RZ, R157 ;  /* 0x000000ffffd37224 */ /* 0x000fe400078e009d */
[C---:B------:R-:W-:Y:S01]  /*6710*/  FMUL.FTZ R22, R165.reuse, R142 ;  /* 0x0000008ea5167220 */ /* 0x040fe20000410000 */
[C---:B------:R-:W-:Y:S01]  /*6720*/  FMUL.FTZ R75, R165.reuse, R75 ;  /* 0x0000004ba54b7220 */ /* 0x040fe20000410000 */
[----:B------:R-:W-:Y:S01]  /*6730*/  FMUL.FTZ R78, R165, R78 ;  /* 0x0000004ea54e7220 */ /* 0x000fe20000410000 */
[C---:B------:R-:W-:Y:S04]  /*6740*/  HMMA.16816.F32 R8, R180.reuse, R176, R8 ;  /* 0x000000b0b408723c */ /* 0x040fe80000001808 */
[----:B------:R-:W-:Y:S02]  /*6750*/  IMAD.MOV.U32 R176, RZ, RZ, R18 ;  /* 0x000000ffffb07224 */ /* 0x000fe400078e0012 */
[C---:B------:R-:W-:Y:S01]  /*6760*/  FMUL.FTZ R18, R167.reuse, R150 ;  /* 0x00000096a7127220 */ /* 0x040fe20000410000 */
[----:B------:R-:W-:Y:S02]  /*6770*/  IMAD.MOV.U32 R177, RZ, RZ, R19 ;  /* 0x000000ffffb17224 */ /* 0x000fe400078e0013 */
[----:B------:R-:W-:Y:S01]  /*6780*/  FMUL.FTZ R19, R167, R151 ;  /* 0x00000097a7137220 */ /* 0x000fe20000410000 */
[-C--:B------:R-:W-:Y:S01]  /*6790*/  HMMA.16816.F32 R12, R180, R178.reuse, R12 ;  /* 0x000000b2b40c723c */ /* 0x080fe2000000180c */
[----:B------:R-:W1:Y:S02]  /*67a0*/  LDSM.16.MT88.4 R148, [R229+0xa000] ;  /* 0x00a00000e594783b */ /* 0x000e640000004200 */
[----:B------:R-:W-:Y:S02]  /*67b0*/  IMAD.MOV.U32 R212, RZ, RZ, R176 ;  /* 0x000000ffffd47224 */ /* 0x000fe400078e00b0 */
[C---:B------:R-:W-:Y:S01]  /*67c0*/  FMUL.FTZ R79, R165.reuse, R79 ;  /* 0x0000004fa54f7220 */ /* 0x040fe20000410000 */
[C---:B------:R-:W-:Y:S01]  /*67d0*/  FMUL.FTZ R90, R165.reuse, R90 ;  /* 0x0000005aa55a7220 */ /* 0x040fe20000410000 */
[C---:B------:R-:W-:Y:S01]  /*67e0*/  FMUL.FTZ R91, R165.reuse, R91 ;  /* 0x0000005ba55b7220 */ /* 0x040fe20000410000 */
[C---:B------:R-:W-:Y:S01]  /*67f0*/  FMUL.FTZ R106, R165.reuse, R106 ;  /* 0x0000006aa56a7220 */ /* 0x040fe20000410000 */
[C---:B------:R-:W-:Y:S04]  /*6800*/  HMMA.16816.F32 R16, R172.reuse, R178, R16 ;  /* 0x000000b2ac10723c */ /* 0x040fe80000001810 */
[C---:B------:R-:W-:Y:S01]  /*6810*/  FMUL.FTZ R107, R165.reuse, R107 ;  /* 0x0000006ba56b7220 */ /* 0x040fe20000410000 */
[C---:B------:R-:W-:Y:S01]  /*6820*/  FMUL.FTZ R110, R165.reuse, R110 ;  /* 0x0000006ea56e7220 */ /* 0x040fe20000410000 */
[----:B------:R-:W-:Y:S01]  /*6830*/  FMUL.FTZ R111, R165, R111 ;  /* 0x0000006fa56f7220 */ /* 0x000fe20000410000 */
[--C-:B------:R-:W-:Y:S01]  /*6840*/  FFMA.FTZ R176, R32, UR4, -R202.reuse ;  /* 0x0000000420b07c23 */ /* 0x100fe200080108ca */
[-C--:B---3--:R-:W-:Y:S03]  /*6850*/  HMMA.16816.F32 R68, R172, R160.reuse, R68 ;  /* 0x000000a0ac44723c */ /* 0x088fe60000001844 */
[----:B------:R-:W-:Y:S01]  /*6860*/  FMUL.FTZ R32, R168, R144 ;  /* 0x00000090a8207220 */ /* 0x000fe20000410000 */
[--C-:B------:R-:W-:Y:S01]  /*6870*/  FFMA.FTZ R178, R34, UR4, -R201.reuse ;  /* 0x0000000422b27c23 */ /* 0x100fe200080108c9 */
[----:B------:R-:W-:Y:S01]  /*6880*/  FMUL.FTZ R34, R167, R146 ;  /* 0x00000092a7227220 */ /* 0x000fe20000410000 */
[----:B------:R-:W-:Y:S01]  /*6890*/  FFMA.FTZ R179, R35, UR4, -R201 ;  /* 0x0000000423b37c23 */ /* 0x000fe200080108c9 */
[----:B------:R-:W-:Y:S01]  /*68a0*/  FMUL.FTZ R35, R167, R147 ;  /* 0x00000093a7237220 */ /* 0x000fe20000410000 */
[C---:B------:R-:W-:Y:S01]  /*68b0*/  HMMA.16816.F32 R72, R180.reuse, R160, R72 ;  /* 0x000000a0b448723c */ /* 0x040fe20000001848 */
[----:B------:R-:W-:Y:S03]  /*68c0*/  MUFU.EX2 R176, R176 ;  /* 0x000000b000b07308 */ /* 0x000fe60000000800 */
[C---:B------:R-:W-:Y:S01]  /*68d0*/  FMUL.FTZ R118, R165.reuse, R118 ;  /* 0x00000076a5767220 */ /* 0x040fe20000410000 */
[C---:B------:R-:W-:Y:S01]  /*68e0*/  FMUL.FTZ R119, R165.reuse, R119 ;  /* 0x00000077a5777220 */ /* 0x040fe20000410000 */
[C---:B------:R-:W-:Y:S01]  /*68f0*/  FMUL.FTZ R126, R165.reuse, R126 ;  /* 0x0000007ea57e7220 */ /* 0x040fe20000410000 */
[----:B------:R-:W-:Y:S01]  /*6900*/  FMUL.FTZ R127, R165, R127 ;  /* 0x0000007fa57f7220 */ /* 0x000fe20000410000 */
[-C--:B------:R-:W-:Y:S03]  /*6910*/  HMMA.16816.F32 R76, R180, R162.reuse, R76 ;  /* 0x000000a2b44c723c */ /* 0x080fe6000000184c */
[----:B------:R-:W-:Y:S01]  /*6920*/  MUFU.EX2 R178, R178 ;  /* 0x000000b200b27308 */ /* 0x000fe20000000800 */
[C---:B------:R-:W-:Y:S02]  /*6930*/  ISETP.GT.AND P0, PT, R252.reuse, RZ, PT ;  /* 0x000000fffc00720c */ /* 0x040fe40003f04270 */
[----:B------:R-:W-:Y:S02]  /*6940*/  IADD3 R252, PT, PT, R252, -0x1, RZ ;  /* 0xfffffffffcfc7810 */ /* 0x000fe40007ffe0ff */
[C---:B------:R-:W-:Y:S05]  /*6950*/  HMMA.16816.F32 R80, R172.reuse, R162, R80 ;  /* 0x000000a2ac50723c */ /* 0x040fea0000001850 */
[----:B------:R-:W3:Y:S01]  /*6960*/  MUFU.EX2 R179, R179 ;  /* 0x000000b300b37308 */ /* 0x000ee20000000800 */
[----:B------:R-:W-:Y:S01]  /*6970*/  LOP3.LUT R162, R249, R206, R213, 0x96, !PT ;  /* 0x000000cef9a27212 */ /* 0x000fe200078e96d5 */
[----:B------:R-:W-:Y:S02]  /*6980*/  IMAD.MOV.U32 R213, RZ, RZ, R177 ;  /* 0x000000ffffd57224 */ /* 0x000fe400078e00b1 */
[----:B------:R-:W-:Y:S01]  /*6990*/  FFMA.FTZ R177, R33, UR4, -R202 ;  /* 0x0000000421b17c23 */ /* 0x000fe200080108ca */
[----:B------:R-:W-:Y:S01]  /*69a0*/  FMUL.FTZ R33, R168, R145 ;  /* 0x00000091a8217220 */ /* 0x000fe20000410000 */
[-C--:B-1----:R-:W-:Y:S03]  /*69b0*/  HMMA.16816.F32 R84, R172, R148.reuse, R84 ;  /* 0x00000094ac54723c */ /* 0x082fe60000001854 */
[----:B------:R-:W-:Y:S04]  /*69c0*/  IMAD.WIDE.U32 R162, R162, -0x2daee0ad, RZ ;  /* 0xd2511f53a2a27825 */ /* 0x000fe800078e00ff */
[----:B------:R-:W-:Y:S01]  /*69d0*/  FFMA.FTZ R206, R23, UR4, -R201 ;  /* 0x0000000417ce7c23 */ /* 0x000fe200080108c9 */
[----:B------:R-:W-:Y:S01]  /*69e0*/  MUFU.EX2 R177, R177 ;  /* 0x000000b100b17308 */ /* 0x000fe20000000800 */
[----:B------:R-:W-:Y:S01]  /*69f0*/  FMUL.FTZ R23, R165, R143 ;  /* 0x0000008fa5177220 */ /* 0x000fe20000410000 */
[----:B------:R-:W-:Y:S01]  /*6a00*/  IMAD.MOV.U32 R143, RZ, RZ, R211 ;  /* 0x000000ffff8f7224 */ /* 0x000fe200078e00d3 */
[C---:B------:R-:W-:Y:S04]  /*6a10*/  HMMA.16816.F32 R88, R180.reuse, R148, R88 ;  /* 0x00000094b458723c */ /* 0x040fe80000001858 */
[----:B------:R-:W-:Y:S01]  /*6a20*/  MOV R147, R162 ;  /* 0x000000a200937202 */ /* 0x000fe20000000f00 */
[----:B------:R-:W-:Y:S01]  /*6a30*/  FFMA.FTZ R211, R24, UR4, -R198 ;  /* 0x0000000418d37c23 */ /* 0x000fe200080108c6 */
[----:B------:R-:W-:Y:S01]  /*6a40*/  PRMT R145, R162, 0x7773, RZ ;  /* 0x00007773a2917816 */ /* 0x000fe200000000ff */
[----:B------:R-:W-:Y:S01]  /*6a50*/  FMUL.FTZ R24, R166, R132 ;  /* 0x00000084a6187220 */ /* 0x000fe20000410000 */
[-C--:B------:R-:W-:Y:S01]  /*6a60*/  HMMA.16816.F32 R92, R180, R150.reuse, R92 ;  /* 0x00000096b45c723c */ /* 0x080fe2000000185c */
[----:B------:R-:W-:Y:S02]  /*6a70*/  MUFU.EX2 R206, R206 ;  /* 0x000000ce00ce7308 */ /* 0x000fe40000000800 */
[----:B------:R-:W-:Y:S02]  /*6a80*/  LOP3.LUT R148, R249, R210, R221, 0x96, !PT ;  /* 0x000000d2f9947212 */ /* 0x000fe400078e96dd */
[C---:B------:R-:W-:Y:S02]  /*6a90*/  PRMT R144, R162.reuse, 0x7772, RZ ;  /* 0x00007772a2907816 */ /* 0x040fe400000000ff */
[----:B------:R-:W-:Y:S01]  /*6aa0*/  PRMT R146, R162, 0x7771, RZ ;  /* 0x00007771a2927816 */ /* 0x000fe200000000ff */
[C---:B------:R-:W-:Y:S03]  /*6ab0*/  HMMA.16816.F32 R96, R172.reuse, R150, R96 ;  /* 0x00000096ac60723c */ /* 0x040fe60000001860 */
[----:B------:R-:W-:Y:S01]  /*6ac0*/  MUFU.EX2 R211, R211 ;  /* 0x000000d300d37308 */ /* 0x000fe20000000800 */
[----:B------:R-:W-:Y:S01]  /*6ad0*/  IMAD.WIDE.U32 R148, R148, -0x2daee0ad, RZ ;  /* 0xd2511f5394947825 */ /* 0x000fe200078e00ff */
[----:B------:R-:W-:Y:S02]  /*6ae0*/  MOV R210, R156 ;  /* 0x0000009c00d27202 */ /* 0x000fe40000000f00 */
[----:B------:R-:W-:Y:S01]  /*6af0*/  LOP3.LUT R147, R147, 0xff, RZ, 0xc0, !PT ;  /* 0x000000ff93937812 */ /* 0x000fe200078ec0ff */
[-C--:B------:R-:W-:Y:S03]  /*6b00*/  HMMA.16816.F32 R100, R172, R152.reuse, R100 ;  /* 0x00000098ac64723c */ /* 0x080fe60000001864 */
[----:B------:R-:W-:Y:S01]  /*6b10*/  LOP3.LUT R208, R159, R208, R149, 0x96, !PT ;  /* 0x000000d09fd07212 */ /* 0x000fe200078e9695 */
[----:B------:R-:W-:Y:S01]  /*6b20*/  IMAD.MOV.U32 R160, RZ, RZ, R148 ;  /* 0x000000ffffa07224 */ /* 0x000fe200078e0094 */
[C---:B------:R-:W-:Y:S01]  /*6b30*/  PRMT R161, R148.reuse, 0x7773, RZ ;  /* 0x0000777394a17816 */ /* 0x040fe200000000ff */
[----:B------:R-:W-:Y:S01]  /*6b40*/  IMAD.MOV.U32 R142, RZ, RZ, R210 ;  /* 0x000000ffff8e7224 */ /* 0x000fe200078e00d2 */
[C---:B------:R-:W-:Y:S01]  /*6b50*/  PRMT R156, R148.reuse, 0x7772, RZ ;  /* 0x00007772949c7816 */ /* 0x040fe200000000ff */
[C---:B------:R-:W-:Y:S04]  /*6b60*/  HMMA.16816.F32 R104, R180.reuse, R152, R104 ;  /* 0x00000098b468723c */ /* 0x040fe80000001868 */
[----:B------:R-:W-:Y:S01]  /*6b70*/  PRMT R157, R148, 0x7771, RZ ;  /* 0x00007771949d7816 */ /* 0x000fe200000000ff */
[----:B------:R-:W-:Y:S01]  /*6b80*/  FFMA.FTZ R210, R31, UR4, -R200 ;  /* 0x000000041fd27c23 */ /* 0x000fe200080108c8 */
[----:B------:R-:W1:Y:S01]  /*6b90*/  LDSM.16.MT88.4 R148, [R229+0xb000] ;  /* 0x00b00000e594783b */ /* 0x000e620000004200 */
[----:B------:R-:W-:Y:S01]  /*6ba0*/  PRMT R152, R156, 0x5410, R161 ;  /* 0x000054109c987816 */ /* 0x000fe200000000a1 */
[-C--:B------:R-:W-:Y:S03]  /*6bb0*/  HMMA.16816.F32 R108, R180, R154.reuse, R108 ;  /* 0x0000009ab46c723c */ /* 0x080fe6000000186c */
[----:B------:R-:W-:Y:S01]  /*6bc0*/  LOP3.LUT R160, R160, 0xff, RZ, 0xc0, !PT ;  /* 0x000000ffa0a07812 */ /* 0x000fe200078ec0ff */
[----:B------:R-:W-:Y:S01]  /*6bd0*/  FMUL.FTZ R31, R167, R139 ;  /* 0x0000008ba71f7220 */ /* 0x000fe20000410000 */
[----:B------:R-:W-:Y:S01]  /*6be0*/  PRMT R156, R144, 0x5410, R145 ;  /* 0x00005410909c7816 */ /* 0x000fe20000000091 */
[----:B------:R-:W-:Y:S01]  /*6bf0*/  MUFU.EX2 R210, R210 ;  /* 0x000000d200d27308 */ /* 0x000fe20000000800 */
[----:B------:R-:W-:Y:S01]  /*6c00*/  LOP3.LUT R153, R208, 0xff, RZ, 0xc0, !PT ;  /* 0x000000ffd0997812 */ /* 0x000fe200078ec0ff */
[C---:B------:R-:W-:Y:S04]  /*6c10*/  HMMA.16816.F32 R32, R172.reuse, R154, R32 ;  /* 0x0000009aac20723c */ /* 0x040fe80000001820 */
[----:B------:R-:W-:Y:S01]  /*6c20*/  PRMT R155, R160, 0x5410, R157 ;  /* 0x00005410a09b7816 */ /* 0x000fe2000000009d */
[----:B------:R-:W-:Y:S01]  /*6c30*/  IMAD.MOV.U32 R154, RZ, RZ, R212 ;  /* 0x000000ffff9a7224 */ /* 0x000fe200078e00d4 */
[----:B------:R-:W-:Y:S01]  /*6c40*/  PRMT R157, R147, 0x5410, R146 ;  /* 0x00005410939d7816 */ /* 0x000fe20000000092 */
[----:B------:R-:W-:Y:S01]  /*6c50*/  FFMA.FTZ R212, R25, UR4, -R198 ;  /* 0x0000000419d47c23 */ /* 0x000fe200080108c6 */
[----:B------:R-:W4:Y:S01]  /*6c60*/  LDSM.16.MT88.4 R144, [R169+0x2000] ;  /* 0x00200000a990783b */ /* 0x000f220000004200 */
[----:B------:R-:W-:Y:S01]  /*6c70*/  LOP3.LUT R20, R208, 0xffff, RZ, 0xc0, !PT ;  /* 0x0000ffffd0147812 */ /* 0x000fe200078ec0ff */
[----:B------:R-:W-:Y:S01]  /*6c80*/  FMUL.FTZ R25, R166, R133 ;  /* 0x00000085a6197220 */ /* 0x000fe20000410000 */
[----:B------:R-:W-:Y:S01]  /*6c90*/  SHF.R.U32.HI R221, RZ, 0x18, R208 ;  /* 0x00000018ffdd7819 */ /* 0x000fe200000116d0 */
[----:B--2---:R-:W-:Y:S01]  /*6ca0*/  FFMA.FTZ R199, R168, R227, R199 ;  /* 0x000000e3a8c77223 */ /* 0x004fe200000100c7 */
[----:B------:R-:W-:Y:S01]  /*6cb0*/  SHF.R.U32.HI R20, RZ, 0x8, R20 ;  /* 0x00000008ff147819 */ /* 0x000fe20000011614 */
[----:B------:R-:W2:Y:S01]  /*6cc0*/  MUFU.EX2 R212, R212 ;  /* 0x000000d400d47308 */ /* 0x000ea20000000800 */
[--C-:B------:R-:W-:Y:S01]  /*6cd0*/  HSET2.LE.AND R138, R155, R192.reuse, PT ;  /* 0x000000c09b8a7233 */ /* 0x100fe20003803000 */
[----:B------:R-:W-:Y:S01]  /*6ce0*/  FADD.FTZ R199, R193, R199 ;  /* 0x000000c7c1c77221 */ /* 0x000fe20000010000 */
[----:B------:R-:W-:Y:S02]  /*6cf0*/  PRMT R153, R153, 0x5410, R20 ;  /* 0x0000541099997816 */ /* 0x000fe40000000014 */
[----:B------:R-:W-:Y:S01]  /*6d00*/  MOV R155, R213 ;  /* 0x000000d5009b7202 */ /* 0x000fe20000000f00 */
[----:B------:R-:W-:Y:S01]  /*6d10*/  FFMA.FTZ R213, R26, UR4, -R200 ;  /* 0x000000041ad57c23 */ /* 0x000fe200080108c8 */
[----:B------:R-:W-:Y:S01]  /*6d20*/  FMUL.FTZ R26, R165, R134 ;  /* 0x00000086a51a7220 */ /* 0x000fe20000410000 */
[--C-:B------:R-:W-:Y:S01]  /*6d30*/  HSET2.LE.AND R134, R157, R192.reuse, PT ;  /* 0x000000c09d867233 */ /* 0x100fe20003803000 */
[----:B------:R-:W-:Y:S01]  /*6d40*/  FADD.FTZ R184, R184, R199 ;  /* 0x000000c7b8b87221 */ /* 0x000fe20000010000 */
[----:B------:R-:W-:Y:S01]  /*6d50*/  LOP3.LUT R158, R159, R204, R163, 0x96, !PT ;  /* 0x000000cc9f9e7212 */ /* 0x000fe200078e96a3 */
[----:B------:R-:W-:Y:S01]  /*6d60*/  FFMA.FTZ R204, R21, UR4, -R202 ;  /* 0x0000000415cc7c23 */ /* 0x000fe200080108ca */
[----:B------:R-:W-:Y:S01]  /*6d70*/  FMUL.FTZ R21, R166, R141 ;  /* 0x0000008da6157220 */ /* 0x000fe20000410000 */
[----:B---3--:R-:W-:Y:S01]  /*6d80*/  F2FP.F16.F32.PACK_AB R132, R179, R178 ;  /* 0x000000b2b384723e */ /* 0x008fe200000000ff */
[----:B------:R-:W-:Y:S01]  /*6d90*/  MUFU.EX2 R213, R213 ;  /* 0x000000d500d57308 */ /* 0x000fe20000000800 */
[C---:B------:R-:W-:Y:S01]  /*6da0*/  LOP3.LUT R163, R158.reuse, 0xff, RZ, 0xc0, !PT ;  /* 0x000000ff9ea37812 */ /* 0x040fe200078ec0ff */
[-C--:B-1----:R-:W-:Y:S03]  /*6db0*/  HMMA.16816.F32 R112, R172, R148.reuse, R112 ;  /* 0x00000094ac70723c */ /* 0x082fe60000001870 */
[----:B------:R-:W-:Y:S01]  /*6dc0*/  LOP3.LUT R20, R158, 0xffff, RZ, 0xc0, !PT ;  /* 0x0000ffff9e147812 */ /* 0x000fe200078ec0ff */
[----:B------:R-:W-:Y:S01]  /*6dd0*/  FADD.FTZ R184, R185, R184 ;  /* 0x000000b8b9b87221 */ /* 0x000fe20000010000 */
[----:B------:R-:W-:Y:S03]  /*6de0*/  SHF.R.U32.HI R161, RZ, 0x18, R158 ;  /* 0x00000018ffa17819 */ /* 0x000fe6000001169e */
[----:B------:R-:W1:Y:S01]  /*6df0*/  MUFU.EX2 R204, R204 ;  /* 0x000000cc00cc7308 */ /* 0x000e620000000800 */
[----:B------:R-:W-:Y:S01]  /*6e00*/  SHF.R.U32.HI R28, RZ, 0x8, R20 ;  /* 0x00000008ff1c7819 */ /* 0x000fe20000011614 */
[C---:B------:R-:W-:Y:S04]  /*6e10*/  HMMA.16816.F32 R116, R180.reuse, R148, R116 ;  /* 0x00000094b474723c */ /* 0x040fe80000001874 */
[----:B------:R-:W-:Y:S01]  /*6e20*/  FMUL.FTZ R20, R166, R140 ;  /* 0x0000008ca6147220 */ /* 0x000fe20000410000 */
[----:B------:R-:W-:Y:S01]  /*6e30*/  PRMT R163, R163, 0x5410, R28 ;  /* 0x00005410a3a37816 */ /* 0x000fe2000000001c */
[----:B------:R-:W-:Y:S01]  /*6e40*/  FMUL.FTZ R28, R168, R136 ;  /* 0x00000088a81c7220 */ /* 0x000fe20000410000 */
[--C-:B------:R-:W-:Y:S02]  /*6e50*/  HSET2.LE.AND R136, R153, R192.reuse, PT ;  /* 0x000000c099887233 */ /* 0x100fe40003803000 */
[----:B------:R-:W-:Y:S01]  /*6e60*/  PRMT R149, R158, 0x7632, R149 ;  /* 0x000076329e957816 */ /* 0x000fe20000000095 */
[----:B------:R-:W-:Y:S01]  /*6e70*/  FFMA.FTZ R158, R27, UR4, -R200 ;  /* 0x000000041b9e7c23 */ /* 0x000fe200080108c8 */
[-C--:B------:R-:W-:Y:S03]  /*6e80*/  HMMA.16816.F32 R20, R180, R150.reuse, R20 ;  /* 0x00000096b414723c */ /* 0x080fe60000001814 */
[----:B------:R-:W-:Y:S01]  /*6e90*/  LOP3.LUT R140, R149, 0xff, RZ, 0xc0, !PT ;  /* 0x000000ff958c7812 */ /* 0x000fe200078ec0ff */
[----:B------:R-:W-:Y:S01]  /*6ea0*/  FMUL.FTZ R27, R165, R135 ;  /* 0x00000087a51b7220 */ /* 0x000fe20000410000 */
[----:B------:R-:W-:Y:S01]  /*6eb0*/  PRMT R148, R208, 0x7632, R148 ;  /* 0x00007632d0947816 */ /* 0x000fe20000000094 */
[----:B------:R-:W-:Y:S01]  /*6ec0*/  FFMA.FTZ R208, R29, UR4, -R198 ;  /* 0x000000041dd07c23 */ /* 0x000fe200080108c6 */
[----:B------:R-:W-:Y:S01]  /*6ed0*/  PRMT R161, R140, 0x5410, R161 ;  /* 0x000054108ca17816 */ /* 0x000fe200000000a1 */
[C---:B------:R-:W-:Y:S04]  /*6ee0*/  HMMA.16816.F32 R120, R172.reuse, R150, R120 ;  /* 0x00000096ac78723c */ /* 0x040fe80000001878 */
[----:B------:R-:W-:Y:S01]  /*6ef0*/  FMUL.FTZ R29, R168, R137 ;  /* 0x00000089a81d7220 */ /* 0x000fe20000410000 */
[----:B------:R-:W-:Y:S01]  /*6f00*/  MOV R150, R142 ;  /* 0x0000008e00967202 */ /* 0x000fe20000000f00 */
[----:B------:R-:W-:Y:S01]  /*6f10*/  IMAD.MOV.U32 R151, RZ, RZ, R143 ;  /* 0x000000ffff977224 */ /* 0x000fe200078e008f */
[----:B------:R-:W-:Y:S01]  /*6f20*/  LOP3.LUT R149, R152, 0xff00ff, RZ, 0xc0, !PT ;  /* 0x00ff00ff98957812 */ /* 0x000fe200078ec0ff */
[----:B------:R-:W3:Y:S01]  /*6f30*/  LDSM.16.MT88.4 R140, [R229+0x9400] ;  /* 0x00940000e58c783b */ /* 0x000ee20000004200 */
[----:B------:R-:W-:Y:S01]  /*6f40*/  LOP3.LUT R148, R148, 0xff, RZ, 0xc0, !PT ;  /* 0x000000ff94947812 */ /* 0x000fe200078ec0ff */
[----:B------:R-:W5:Y:S01]  /*6f50*/  MUFU.EX2 R208, R208 ;  /* 0x000000d000d07308 */ /* 0x000f620000000800 */
[-C--:B----4-:R-:W-:Y:S03]  /*6f60*/  HMMA.16816.F32 R28, R172, R144.reuse, R28 ;  /* 0x00000090ac1c723c */ /* 0x090fe6000000181c */
[----:B------:R-:W-:Y:S02]  /*6f70*/  PRMT R221, R148, 0x5410, R221 ;  /* 0x0000541094dd7816 */ /* 0x000fe400000000dd */
[--C-:B------:R-:W-:Y:S02]  /*6f80*/  HSET2.LE.AND R139, R149, R192.reuse, PT ;  /* 0x000000c0958b7233 */ /* 0x100fe40003803000 */
[----:B--2---:R-:W-:Y:S01]  /*6f90*/  F2FP.F16.F32.PACK_AB R157, R212, R211 ;  /* 0x000000d3d49d723e */ /* 0x004fe200000000ff */
[C---:B------:R-:W-:Y:S04]  /*6fa0*/  HMMA.16816.F32 R124, R180.reuse, R144, R124 ;  /* 0x00000090b47c723c */ /* 0x040fe8000000187c */
[----:B------:R-:W-:Y:S01]  /*6fb0*/  IMAD.MOV.U32 R144, RZ, RZ, R150 ;  /* 0x000000ffff907224 */ /* 0x000fe200078e0096 */
[----:B------:R-:W-:Y:S01]  /*6fc0*/  LOP3.LUT R139, R132, R139, RZ, 0xc0, !PT ;  /* 0x0000008b848b7212 */ /* 0x000fe200078ec0ff */
[----:B------:R-:W-:Y:S01]  /*6fd0*/  IMAD.MOV.U32 R145, RZ, RZ, R151 ;  /* 0x000000ffff917224 */ /* 0x000fe200078e0097 */
[----:B------:R-:W-:Y:S01]  /*6fe0*/  F2FP.F16.F32.PACK_AB R132, R206, R205 ;  /* 0x000000cdce84723e */ /* 0x000fe200000000ff */
[-C--:B------:R-:W-:Y:S01]  /*6ff0*/  HMMA.16816.F32 R24, R180, R146.reuse, R24 ;  /* 0x00000092b418723c */ /* 0x080fe20000001818 */
[----:B------:R2:W4:Y:S01]  /*7000*/  MUFU.EX2 R180, R158 ;  /* 0x0000009e00b47308 */ /* 0x0005220000000800 */
[----:B------:R-:W4:Y:S01]  /*7010*/  LDSM.16.MT88.4 R148, [R169+0x400] ;  /* 0x00040000a994783b */ /* 0x000f220000004200 */
[----:B------:R-:W-:Y:S01]  /*7020*/  F2FP.F16.F32.PACK_AB R137, R177, R176 ;  /* 0x000000b0b189723e */ /* 0x000fe200000000ff */
[----:B------:R-:W-:Y:S01]  /*7030*/  IMAD.MOV.U32 R183, RZ, RZ, R155 ;  /* 0x000000ffffb77224 */ /* 0x000fe200078e009b */
[----:B-1----:R-:W-:Y:S01]  /*7040*/  F2FP.F16.F32.PACK_AB R133, R204, R203 ;  /* 0x000000cbcc85723e */ /* 0x002fe200000000ff */
[----:B------:R-:W-:Y:S01]  /*7050*/  IMAD.MOV.U32 R220, RZ, RZ, R144 ;  /* 0x000000ffffdc7224 */ /* 0x000fe200078e0090 */
[----:B------:R-:W-:Y:S01]  /*7060*/  LOP3.LUT R138, R137, R138, RZ, 0xc0, !PT ;  /* 0x0000008a898a7212 */ /* 0x000fe200078ec0ff */
[----:B------:R-:W-:Y:S04]  /*7070*/  HMMA.16816.F32 R128, R172, R146, R128 ;  /* 0x00000092ac80723c */ /* 0x000fe80000001880 */
[--C-:B------:R-:W-:Y:S01]  /*7080*/  HSET2.LE.AND R137, R221, R192.reuse, PT ;  /* 0x000000c0dd897233 */ /* 0x100fe20003803000 */
[--C-:B------:R-:W-:Y:S01]  /*7090*/  FFMA.FTZ R175, R50, UR4, -R201.reuse ;  /* 0x0000000432af7c23 */ /* 0x100fe200080108c9 */
[----:B------:R-:W-:Y:S01]  /*70a0*/  LOP3.LUT R136, R133, R136, RZ, 0xc0, !PT ;  /* 0x0000008885887212 */ /* 0x000fe200078ec0ff */
[--C-:B------:R-:W-:Y:S01]  /*70b0*/  FFMA.FTZ R172, R48, UR4, -R202.reuse ;  /* 0x0000000430ac7c23 */ /* 0x100fe200080108ca */
[----:B-----5:R-:W-:Y:S01]  /*70c0*/  F2FP.F16.F32.PACK_AB R133, R208, R207 ;  /* 0x000000cfd085723e */ /* 0x020fe200000000ff */
[--C-:B------:R-:W-:Y:S01]  /*70d0*/  FFMA.FTZ R174, R51, UR4, -R201.reuse ;  /* 0x0000000433ae7c23 */ /* 0x100fe200080108c9 */
[----:B------:R-:W-:Y:S01]  /*70e0*/  LOP3.LUT R135, R156, 0xff00ff, RZ, 0xc0, !PT ;  /* 0x00ff00ff9c877812 */ /* 0x000fe200078ec0ff */
[--C-:B------:R-:W-:Y:S01]  /*70f0*/  FFMA.FTZ R181, R36, UR4, -R202.reuse ;  /* 0x0000000424b57c23 */ /* 0x100fe200080108ca */
[----:B------:R-:W-:Y:S01]  /*7100*/  LOP3.LUT R137, R132, R137, RZ, 0xc0, !PT ;  /* 0x0000008984897212 */ /* 0x000fe200078ec0ff */
[----:B------:R-:W-:Y:S01]  /*7110*/  FFMA.FTZ R183, R38, UR4, -R201 ;  /* 0x0000000426b77c23 */ /* 0x000fe200080108c9 */
[----:B------:R-:W-:Y:S01]  /*7120*/  LOP3.LUT R134, R133, R134, RZ, 0xc0, !PT ;  /* 0x0000008685867212 */ /* 0x000fe200078ec0ff */
[----:B------:R-:W-:Y:S01]  /*7130*/  FFMA.FTZ R173, R49, UR4, -R202 ;  /* 0x0000000431ad7c23 */ /* 0x000fe200080108ca */
[--C-:B------:R-:W-:Y:S01]  /*7140*/  HSET2.LE.AND R132, R163, R192.reuse, PT ;  /* 0x000000c0a3847233 */ /* 0x100fe20003803000 */
[----:B------:R-:W-:Y:S01]  /*7150*/  MUFU.EX2 R172, R172 ;  /* 0x000000ac00ac7308 */ /* 0x000fe20000000800 */
[--C-:B------:R-:W-:Y:S01]  /*7160*/  HSET2.LE.AND R135, R135, R192.reuse, PT ;  /* 0x000000c087877233 */ /* 0x100fe20003803000 */
[-C--:B---3--:R-:W-:Y:S05]  /*7170*/  HMMA.16816.F32 R4, R136, R140.reuse, R4 ;  /* 0x0000008c8804723c */ /* 0x088fea0000001804 */
[--C-:B------:R-:W-:Y:S03]  /*7180*/  HSET2.LE.AND R133, R161, R192.reuse, PT ;  /* 0x000000c0a1857233 */ /* 0x100fe60003803000 */
[----:B------:R-:W-:Y:S01]  /*7190*/  MUFU.EX2 R183, R183 ;  /* 0x000000b700b77308 */ /* 0x000fe20000000800 */
[----:B--2---:R-:W-:Y:S01]  /*71a0*/  F2FP.F16.F32.PACK_AB R158, R210, R209 ;  /* 0x000000d1d29e723e */ /* 0x004fe200000000ff */
[----:B------:R-:W-:Y:S01]  /*71b0*/  FFMA.FTZ R220, R44, UR4, -R198 ;  /* 0x000000042cdc7c23 */ /* 0x000fe200080108c6 */
[----:B----4-:R-:W-:Y:S01]  /*71c0*/  F2FP.F16.F32.PACK_AB R156, R180, R213 ;  /* 0x000000d5b49c723e */ /* 0x010fe200000000ff */
[----:B------:R-:W-:Y:S01]  /*71d0*/  FADD.FTZ R203, R203, R184 ;  /* 0x000000b8cbcb7221 */ /* 0x000fe20000010000 */
[----:B------:R-:W-:Y:S02]  /*71e0*/  LOP3.LUT R135, R158, R135, RZ, 0xc0, !PT ;  /* 0x000000879e877212 */ /* 0x000fe400078ec0ff */
[----:B------:R-:W-:Y:S03]  /*71f0*/  LOP3.LUT R132, R157, R132, RZ, 0xc0, !PT ;  /* 0x000000849d847212 */ /* 0x000fe600078ec0ff */
[----:B------:R-:W-:Y:S01]  /*7200*/  MUFU.EX2 R173, R173 ;  /* 0x000000ad00ad7308 */ /* 0x000fe20000000800 */
[----:B------:R-:W-:Y:S01]  /*7210*/  LOP3.LUT R133, R156, R133, RZ, 0xc0, !PT ;  /* 0x000000859c857212 */ /* 0x000fe200078ec0ff */
[----:B------:R-:W-:Y:S01]  /*7220*/  FADD.FTZ R203, R204, R203 ;  /* 0x000000cbcccb7221 */ /* 0x000fe20000010000 */
[----:B------:R-:W-:Y:S02]  /*7230*/  MOV R182, R154 ;  /* 0x0000009a00b67202 */ /* 0x000fe40000000f00 */
[----:B------:R-:W1:Y:S01]  /*7240*/  LDSM.16.MT88.4 R152, [R229+0xa400] ;  /* 0x00a40000e598783b */ /* 0x000e620000004200 */
[----:B------:R-:W-:Y:S01]  /*7250*/  MOV R221, R145 ;  /* 0x0000009100dd7202 */ /* 0x000fe20000000f00 */
[----:B------:R-:W-:Y:S01]  /*7260*/  FADD.FTZ R176, R176, R203 ;  /* 0x000000cbb0b07221 */ /* 0x000fe20000010000 */
[C---:B------:R-:W-:Y:S02]  /*7270*/  HMMA.16816.F32 R8, R132.reuse, R140, R8 ;  /* 0x0000008c8408723c */ /* 0x040fe40000001808 */
[----:B------:R-:W-:Y:S02]  /*7280*/  MUFU.EX2 R175, R175 ;  /* 0x000000af00af7308 */ /* 0x000fe40000000800 */
[----:B------:R-:W-:Y:S01]  /*7290*/  FADD.FTZ R176, R177, R176 ;  /* 0x000000b0b1b07221 */ /* 0x000fe20000010000 */
[----:B------:R-:W2:Y:S03]  /*72a0*/  LDSM.16.MT88.4 R144, [R169+0x1400] ;  /* 0x00140000a990783b */ /* 0x000ea60000004200 */
[-C--:B------:R-:W-:Y:S04]  /*72b0*/  HMMA.16816.F32 R12, R132, R142.reuse, R12 ;  /* 0x0000008e840c723c */ /* 0x080fe8000000180c */
[----:B------:R-:W3:Y:S04]  /*72c0*/  MUFU.EX2 R174, R174 ;  /* 0x000000ae00ae7308 */ /* 0x000ee80000000800 */
[C---:B------:R-:W-:Y:S01]  /*72d0*/  HMMA.16816.F32 R16, R136.reuse, R142, R16 ;  /* 0x0000008e8810723c */ /* 0x040fe20000001810 */
[----:B------:R-:W4:Y:S05]  /*72e0*/  LDSM.16.MT88.4 R140, [R229+0xb400] ;  /* 0x00b40000e58c783b */ /* 0x000f2a0000004200 */
[----:B------:R-:W-:Y:S02]  /*72f0*/  MUFU.EX2 R181, R181 ;  /* 0x000000b500b57308 */ /* 0x000fe40000000800 */
[-C--:B------:R-:W-:Y:S08]  /*7300*/  HMMA.16816.F32 R68, R136, R148.reuse, R68 ;  /* 0x000000948844723c */ /* 0x080ff00000001844 */
[----:B------:R-:W-:Y:S01]  /*7310*/  MUFU.EX2 R220, R220 ;  /* 0x000000dc00dc7308 */ /* 0x000fe20000000800 */
[----:B---3--:R-:W-:Y:S01]  /*7320*/  F2FP.F16.F32.PACK_AB R44, R174, R175 ;  /* 0x000000afae2c723e */ /* 0x008fe200000000ff */
[C---:B------:R-:W-:Y:S04]  /*7330*/  HMMA.16816.F32 R72, R132.reuse, R148, R72 ;  /* 0x000000948448723c */ /* 0x040fe80000001848 */
[----:B------:R-:W-:Y:S01]  /*7340*/  LOP3.LUT R148, R221, R239, R219, 0x96, !PT ;  /* 0x000000efdd947212 */ /* 0x000fe200078e96db */
[----:B------:R-:W-:Y:S01]  /*7350*/  FFMA.FTZ R219, R45, UR4, -R198 ;  /* 0x000000042ddb7c23 */ /* 0x000fe200080108c6 */
[----:B------:R-:W-:Y:S01]  /*7360*/  F2FP.F16.F32.PACK_AB R45, R173, R172 ;  /* 0x000000acad2d723e */ /* 0x000fe200000000ff */
[----:B------:R-:W-:Y:S01]  /*7370*/  FFMA.FTZ R221, R46, UR4, -R200 ;  /* 0x000000042edd7c23 */ /* 0x000fe200080108c8 */
[-C--:B------:R-:W-:Y:S03]  /*7380*/  HMMA.16816.F32 R76, R132, R150.reuse, R76 ;  /* 0x00000096844c723c */ /* 0x080fe6000000184c */
[----:B------:R-:W-:Y:S05]  /*7390*/  MUFU.EX2 R219, R219 ;  /* 0x000000db00db7308 */ /* 0x000fea0000000800 */
[C---:B------:R-:W-:Y:S05]  /*73a0*/  HMMA.16816.F32 R80, R136.reuse, R150, R80 ;  /* 0x000000968850723c */ /* 0x040fea0000001850 */
[----:B------:R-:W-:Y:S03]  /*73b0*/  MUFU.EX2 R221, R221 ;  /* 0x000000dd00dd7308 */ /* 0x000fe60000000800 */
[-C--:B-1----:R-:W-:Y:S08]  /*73c0*/  HMMA.16816.F32 R84, R136, R152.reuse, R84 ;  /* 0x000000988854723c */ /* 0x082ff00000001854 */
[C---:B------:R-:W-:Y:S08]  /*73d0*/  HMMA.16816.F32 R88, R132.reuse, R152, R88 ;  /* 0x000000988458723c */ /* 0x040ff00000001858 */
[-C--:B------:R-:W-:Y:S08]  /*73e0*/  HMMA.16816.F32 R92, R132, R154.reuse, R92 ;  /* 0x0000009a845c723c */ /* 0x080ff0000000185c */
[C---:B------:R-:W-:Y:S04]  /*73f0*/  HMMA.16816.F32 R96, R136.reuse, R154, R96 ;  /* 0x0000009a8860723c */ /* 0x040fe80000001860 */
[----:B------:R-:W-:Y:S04]  /*7400*/  IMAD.WIDE.U32 R154, R148, -0x326172a9, RZ ;  /* 0xcd9e8d57949a7825 */ /* 0x000fe800078e00ff */
[-C--:B--2---:R-:W-:Y:S03]  /*7410*/  HMMA.16816.F32 R100, R136, R144.reuse, R100 ;  /* 0x000000908864723c */ /* 0x084fe60000001864 */
[C---:B------:R-:W-:Y:S02]  /*7420*/  LOP3.LUT R149, R155.reuse, R248, RZ, 0x3c, !PT ;  /* 0x000000f89b957212 */ /* 0x040fe400078e3cff */
[----:B------:R-:W-:Y:S02]  /*7430*/  LOP3.LUT R148, R155, R246, RZ, 0x3c, !PT ;  /* 0x000000f69b947212 */ /* 0x000fe400078e3cff */
[C---:B------:R-:W-:Y:S01]  /*7440*/  LOP3.LUT R152, R154.reuse, R247, RZ, 0x3c, !PT ;  /* 0x000000f79a987212 */ /* 0x040fe200078e3cff */
[C---:B------:R-:W-:Y:S04]  /*7450*/  HMMA.16816.F32 R104, R132.reuse, R144, R104 ;  /* 0x000000908468723c */ /* 0x040fe80000001868 */
[----:B------:R-:W-:Y:S01]  /*7460*/  IMAD.WIDE.U32 R150, R149, -0x2daee0ad, RZ ;  /* 0xd2511f5395967825 */ /* 0x000fe200078e00ff */
[----:B------:R-:W-:Y:S03]  /*7470*/  LOP3.LUT R154, R154, R245, RZ, 0x3c, !PT ;  /* 0x000000f59a9a7212 */ /* 0x000fe600078e3cff */
[-C--:B------:R-:W-:Y:S03]  /*7480*/  HMMA.16816.F32 R108, R132, R146.reuse, R108 ;  /* 0x00000092846c723c */ /* 0x080fe6000000186c */
[----:B------:R-:W-:Y:S01]  /*7490*/  IMAD.WIDE.U32 R152, R152, -0x2daee0ad, RZ ;  /* 0xd2511f5398987825 */ /* 0x000fe200078e00ff */
[-C--:B------:R-:W-:Y:S03]  /*74a0*/  LOP3.LUT R144, R182, R217.reuse, R151, 0x96, !PT ;  /* 0x000000d9b6907212 */ /* 0x080fe600078e9697 */
[--C-:B------:R-:W-:Y:S01]  /*74b0*/  FFMA.FTZ R182, R37, UR4, -R202.reuse ;  /* 0x0000000425b67c23 */ /* 0x100fe200080108ca */
[----:B------:R-:W-:Y:S01]  /*74c0*/  IMAD.WIDE.U32 R148, R148, -0x2daee0ad, RZ ;  /* 0xd2511f5394947825 */ /* 0x000fe200078e00ff */
[C---:B------:R-:W-:Y:S04]  /*74d0*/  HMMA.16816.F32 R32, R136.reuse, R146, R32 ;  /* 0x000000928820723c */ /* 0x040fe80000001820 */
[----:B------:R-:W-:Y:S01]  /*74e0*/  LOP3.LUT R150, R216, R150, R153, 0x96, !PT ;  /* 0x00000096d8967212 */ /* 0x000fe200078e9699 */
[----:B------:R-:W-:Y:S01]  /*74f0*/  IMAD.WIDE.U32 R144, R144, -0x326172a9, RZ ;  /* 0xcd9e8d5790907825 */ /* 0x000fe200078e00ff */
[----:B------:R-:W-:Y:S01]  /*7500*/  LOP3.LUT R217, R226, R217, R149, 0x96, !PT ;  /* 0x000000d9e2d97212 */ /* 0x000fe200078e9695 */
[----:B------:R-:W1:Y:S01]  /*7510*/  MUFU.EX2 R182, R182 ;  /* 0x000000b600b67308 */ /* 0x000e620000000800 */
[-C--:B----4-:R-:W-:Y:S01]  /*7520*/  HMMA.16816.F32 R112, R136, R140.reuse, R112 ;  /* 0x0000008c8870723c */ /* 0x090fe20000001870 */
[----:B------:R-:W2:Y:S02]  /*7530*/  LDL.LU R226, [R1+0x34] ;  /* 0x0000340001e27983 */ /* 0x000ea40000300800 */
[----:B------:R-:W-:Y:S01]  /*7540*/  IMAD.WIDE.U32 R150, R150, -0x326172a9, RZ ;  /* 0xcd9e8d5796967825 */ /* 0x000fe200078e00ff */
[----:B------:R-:W-:Y:S01]  /*7550*/  LOP3.LUT R145, R224, R242, R145, 0x96, !PT ;  /* 0x000000f2e0917212 */ /* 0x000fe200078e9691 */
[----:B------:R-:W3:Y:S02]  /*7560*/  LDL.LU R163, [R1+0x30] ;  /* 0x0000300001a37983 */ /* 0x000ee40000300800 */
[----:B------:R-:W-:Y:S01]  /*7570*/  FFMA.FTZ R202, R53, UR4, -R202 ;  /* 0x0000000435ca7c23 */ /* 0x000fe200080108ca */
[----:B------:R-:W-:Y:S01]  /*7580*/  IMAD.WIDE.U32 R156, R217, -0x326172a9, RZ ;  /* 0xcd9e8d57d99c7825 */ /* 0x000fe200078e00ff */
[C---:B------:R-:W-:Y:S01]  /*7590*/  HMMA.16816.F32 R116, R132.reuse, R140, R116 ;  /* 0x0000008c8474723c */ /* 0x040fe20000001874 */
[----:B------:R-:W4:Y:S03]  /*75a0*/  LDL.LU R162, [R1+0x4] ;  /* 0x0000040001a27983 */ /* 0x000f260000300800 */
[----:B------:R-:W-:Y:S01]  /*75b0*/  LOP3.LUT R144, R241, R144, R151, 0x96, !PT ;  /* 0x00000090f1907212 */ /* 0x000fe200078e9697 */
[----:B------:R-:W-:Y:S04]  /*75c0*/  IMAD.WIDE.U32 R160, R145, -0x2daee0ad, RZ ;  /* 0xd2511f5391a07825 */ /* 0x000fe800078e00ff */
[----:B------:R-:W-:Y:S01]  /*75d0*/  FFMA.FTZ R217, R43, UR4, -R200 ;  /* 0x000000042bd97c23 */ /* 0x000fe200080108c8 */
[----:B------:R-:W-:Y:S01]  /*75e0*/  MUFU.EX2 R202, R202 ;  /* 0x000000ca00ca7308 */ /* 0x000fe20000000800 */
[-C--:B------:R-:W-:Y:S03]  /*75f0*/  HMMA.16816.F32 R20, R132, R142.reuse, R20 ;  /* 0x0000008e8414723c */ /* 0x080fe60000001814 */
[----:B------:R-:W-:Y:S01]  /*7600*/  IMAD.WIDE.U32 R146, R144, -0x2daee0ad, RZ ;  /* 0xd2511f5390927825 */ /* 0x000fe200078e00ff */
[----:B------:R-:W-:Y:S02]  /*7610*/  LOP3.LUT R152, R215, R152, R161, 0x96, !PT ;  /* 0x00000098d7987212 */ /* 0x000fe400078e96a1 */
[----:B------:R-:W-:Y:S01]  /*7620*/  LOP3.LUT R151, R222, R242, R157, 0x96, !PT ;  /* 0x000000f2de977212 */ /* 0x000fe200078e969d */
[----:B------:R-:W-:Y:S01]  /*7630*/  IMAD.WIDE.U32 R154, R154, -0x2daee0ad, RZ ;  /* 0xd2511f539a9a7825 */ /* 0x000fe200078e00ff */
[C---:B------:R-:W-:Y:S01]  /*7640*/  HMMA.16816.F32 R120, R136.reuse, R142, R120 ;  /* 0x0000008e8878723c */ /* 0x040fe20000001878 */
[----:B------:R-:W5:Y:S03]  /*7650*/  MUFU.EX2 R217, R217 ;  /* 0x000000d900d97308 */ /* 0x000f660000000800 */
[----:B------:R-:W-:Y:S01]  /*7660*/  LOP3.LUT R147, R214, R160, R147, 0x96, !PT ;  /* 0x000000a0d6937212 */ /* 0x000fe200078e9693 */
[----:B------:R-:W-:Y:S01]  /*7670*/  IMAD.WIDE.U32 R152, R152, -0x326172a9, RZ ;  /* 0xcd9e8d5798987825 */ /* 0x000fe200078e00ff */
[----:B------:R-:W-:Y:S03]  /*7680*/  LOP3.LUT R148, R216, R148, R155, 0x96, !PT ;  /* 0x00000094d8947212 */ /* 0x000fe600078e969b */
[----:B------:R-:W-:Y:S01]  /*7690*/  FFMA.FTZ R216, R41, UR4, -R198 ;  /* 0x0000000429d87c23 */ /* 0x000fe200080108c6 */
[----:B------:R-:W-:Y:S04]  /*76a0*/  IMAD.WIDE.U32 R160, R147, -0x326172a9, RZ ;  /* 0xcd9e8d5793a07825 */ /* 0x000fe800078e00ff */
[----:B------:R-:W-:Y:S01]  /*76b0*/  FFMA.FTZ R222, R47, UR4, -R200 ;  /* 0x000000042fde7c23 */ /* 0x000fe200080108c8 */
[----:B------:R-:W-:Y:S01]  /*76c0*/  FFMA.FTZ R224, R54, UR4, -R201 ;  /* 0x0000000436e07c23 */ /* 0x000fe200080108c9 */
[----:B------:R-:W-:Y:S01]  /*76d0*/  IMAD.WIDE.U32 R148, R148, -0x326172a9, RZ ;  /* 0xcd9e8d5794947825 */ /* 0x000fe200078e00ff */
[C---:B------:R-:W-:Y:S01]  /*76e0*/  PRMT R141, R160.reuse, 0x7773, RZ ;  /* 0x00007773a08d7816 */ /* 0x040fe200000000ff */
[----:B------:R-:W-:Y:S01]  /*76f0*/  MUFU.EX2 R216, R216 ;  /* 0x000000d800d87308 */ /* 0x000fe20000000800 */
[----:B------:R-:W-:Y:S02]  /*7700*/  PRMT R140, R160, 0x7772, RZ ;  /* 0x00007772a08c7816 */ /* 0x000fe400000000ff */
[----:B------:R-:W-:Y:S01]  /*7710*/  LOP3.LUT R149, R241, R156, R149, 0x96, !PT ;  /* 0x0000009cf1957212 */ /* 0x000fe200078e9695 */
[----:B------:R-:W-:Y:S01]  /*7720*/  IMAD.WIDE.U32 R156, R151, -0x2daee0ad, RZ ;  /* 0xd2511f53979c7825 */ /* 0x000fe200078e00ff */
[----:B------:R-:W-:Y:S02]  /*7730*/  PRMT R48, R140, 0x5410, R141 ;  /* 0x000054108c307816 */ /* 0x000fe4000000008d */
[----:B------:R-:W1:Y:S01]  /*7740*/  LDSM.16.MT88.4 R140, [R169+0x2400] ;  /* 0x00240000a98c783b */ /* 0x000e620000004200 */
[----:B------:R-:W-:Y:S01]  /*7750*/  IMAD.WIDE.U32 R144, R149, -0x2daee0ad, RZ ;  /* 0xd2511f5395907825 */ /* 0x000fe200078e00ff */
[----:B------:R-:W-:Y:S01]  /*7760*/  LOP3.LUT R154, R215, R154, R157, 0x96, !PT ;  /* 0x0000009ad79a7212 */ /* 0x000fe200078e969d */
[----:B------:R-:W-:Y:S01]  /*7770*/  MUFU.EX2 R222, R222 ;  /* 0x000000de00de7308 */ /* 0x000fe20000000800 */
[----:B------:R-:W-:Y:S02]  /*7780*/  LOP3.LUT R149, R240, R152, R161, 0x96, !PT ;  /* 0x00000098f0957212 */ /* 0x000fe400078e96a1 */
[----:B------:R-:W-:Y:S01]  /*7790*/  LOP3.LUT R214, R214, R156, R145, 0x96, !PT ;  /* 0x0000009cd6d67212 */ /* 0x000fe200078e9691 */
[----:B------:R-:W-:Y:S01]  /*77a0*/  IMAD.WIDE.U32 R154, R154, -0x326172a9, RZ ;  /* 0xcd9e8d579a9a7825 */ /* 0x000fe200078e00ff */
[C---:B------:R-:W-:Y:S02]  /*77b0*/  LOP3.LUT R38, R149.reuse, 0xffff, RZ, 0xc0, !PT ;  /* 0x0000ffff95267812 */ /* 0x040fe400078ec0ff */
[C---:B------:R-:W-:Y:S01]  /*77c0*/  PRMT R36, R149.reuse, 0x7632, R36 ;  /* 0x0000763295247816 */ /* 0x040fe20000000024 */
[----:B------:R-:W-:Y:S01]  /*77d0*/  IMAD.WIDE.U32 R214, R214, -0x326172a9, RZ ;  /* 0xcd9e8d57d6d67825 */ /* 0x000fe200078e00ff */
[----:B------:R-:W-:Y:S01]  /*77e0*/  LOP3.LUT R37, R149, 0xff, RZ, 0xc0, !PT ;  /* 0x000000ff95257812 */ /* 0x000fe200078ec0ff */
[----:B------:R-:W-:Y:S01]  /*77f0*/  MUFU.EX2 R224, R224 ;  /* 0x000000e000e07308 */ /* 0x000fe20000000800 */
[----:B------:R-:W-:Y:S01]  /*7800*/  SHF.R.U32.HI R51, RZ, 0x18, R149 ;  /* 0x00000018ff337819 */ /* 0x000fe20000011695 */
[----:B------:R-:W-:Y:S01]  /*7810*/  IMAD.MOV.U32 R156, RZ, RZ, R160 ;  /* 0x000000ffff9c7224 */ /* 0x000fe200078e00a0 */
[----:B------:R-:W-:Y:S02]  /*7820*/  PRMT R151, R214, 0x7771, RZ ;  /* 0x00007771d6977816 */ /* 0x000fe400000000ff */
[----:B------:R-:W-:Y:S02]  /*7830*/  LOP3.LUT R52, R249, R148, R155, 0x96, !PT ;  /* 0x00000094f9347212 */ /* 0x000fe400078e969b */
[----:B------:R-:W-:Y:S01]  /*7840*/  LOP3.LUT R49, R240, R154, R215, 0x96, !PT ;  /* 0x0000009af0317212 */ /* 0x000fe200078e96d7 */
[--C-:B------:R-:W-:Y:S01]  /*7850*/  FFMA.FTZ R215, R40, UR4, -R198.reuse ;  /* 0x0000000428d77c23 */ /* 0x100fe200080108c6 */
[----:B------:R-:W-:Y:S01]  /*7860*/  LOP3.LUT R36, R36, 0xff, RZ, 0xc0, !PT ;  /* 0x000000ff24247812 */ /* 0x000fe200078ec0ff */
[----:B------:R-:W5:Y:S01]  /*7870*/  LDSM.16.MT88.4 R40, [R229+0x9800] ;  /* 0x00980000e528783b */ /* 0x000f620000004200 */
[----:B------:R-:W-:Y:S01]  /*7880*/  PRMT R147, R160, 0x7771, RZ ;  /* 0x00007771a0937816 */ /* 0x000fe200000000ff */
[----:B------:R-:W-:Y:S01]  /*7890*/  IMAD.WIDE.U32 R52, R52, -0x2daee0ad, RZ ;  /* 0xd2511f5334347825 */ /* 0x000fe200078e00ff */
[----:B------:R-:W-:Y:S01]  /*78a0*/  PRMT R51, R36, 0x5410, R51 ;  /* 0x0000541024337816 */ /* 0x000fe20000000033 */
[----:B------:R-:W-:Y:S01]  /*78b0*/  MUFU.EX2 R215, R215 ;  /* 0x000000d700d77308 */ /* 0x000fe20000000800 */
[----:B------:R-:W-:Y:S01]  /*78c0*/  LOP3.LUT R156, R156, 0xff, RZ, 0xc0, !PT ;  /* 0x000000ff9c9c7812 */ /* 0x000fe200078ec0ff */
[----:B------:R-:W-:Y:S01]  /*78d0*/  FFMA.FTZ R198, R61, UR4, -R198 ;  /* 0x000000043dc67c23 */ /* 0x000fe200080108c6 */
[----:B------:R-:W-:Y:S02]  /*78e0*/  LOP3.LUT R144, R159, R144, R53, 0x96, !PT ;  /* 0x000000909f907212 */ /* 0x000fe400078e9635 */
[----:B------:R-:W-:Y:S02]  /*78f0*/  PRMT R147, R156, 0x5410, R147 ;  /* 0x000054109c937816 */ /* 0x000fe40000000093 */
[----:B------:R-:W-:Y:S03]  /*7900*/  PRMT R54, R52, 0x7771, RZ ;  /* 0x0000777134367816 */ /* 0x000fe600000000ff */
[----:B------:R-:W-:Y:S01]  /*7910*/  MUFU.EX2 R61, R198 ;  /* 0x000000c6003d7308 */ /* 0x000fe20000000800 */
[C---:B------:R-:W-:Y:S02]  /*7920*/  PRMT R145, R214.reuse, 0x7773, RZ ;  /* 0x00007773d6917816 */ /* 0x040fe400000000ff */
[----:B------:R-:W-:Y:S01]  /*7930*/  PRMT R158, R214, 0x7772, RZ ;  /* 0x00007772d69e7816 */ /* 0x000fe200000000ff */
[-C--:B-1----:R-:W-:Y:S03]  /*7940*/  HMMA.16816.F32 R28, R136, R140.reuse, R28 ;  /* 0x0000008c881c723c */ /* 0x082fe6000000181c */
[----:B------:R-:W-:Y:S01]  /*7950*/  MOV R152, R214 ;  /* 0x000000d600987202 */ /* 0x000fe20000000f00 */
[--C-:B------:R-:W-:Y:S01]  /*7960*/  FFMA.FTZ R214, R39, UR4, -R201.reuse ;  /* 0x0000000427d67c23 */ /* 0x100fe200080108c9 */
[----:B------:R-:W-:Y:S01]  /*7970*/  LOP3.LUT R39, R48, 0xff00ff, RZ, 0xc0, !PT ;  /* 0x00ff00ff30277812 */ /* 0x000fe200078ec0ff */
[----:B------:R-:W-:Y:S01]  /*7980*/  FFMA.FTZ R201, R55, UR4, -R201 ;  /* 0x0000000437c97c23 */ /* 0x000fe200080108c9 */
[----:B------:R-:W-:Y:S01]  /*7990*/  PRMT R55, R52, 0x7772, RZ ;  /* 0x0000777234377816 */ /* 0x000fe200000000ff */
[C---:B------:R-:W-:Y:S02]  /*79a0*/  HMMA.16816.F32 R124, R132.reuse, R140, R124 ;  /* 0x0000008c847c723c */ /* 0x040fe4000000187c */
[----:B------:R-:W1:Y:S02]  /*79b0*/  MUFU.EX2 R214, R214 ;  /* 0x000000d600d67308 */ /* 0x000e640000000800 */
[----:B------:R-:W-:Y:S02]  /*79c0*/  SHF.R.U32.HI R38, RZ, 0x8, R38 ;  /* 0x00000008ff267819 */ /* 0x000fe40000011626 */
[----:B------:R-:W-:Y:S02]  /*79d0*/  PRMT R36, R49, 0x7632, R36 ;  /* 0x0000763231247816 */ /* 0x000fe40000000024 */
[-C--:B------:R-:W-:Y:S04]  /*79e0*/  HMMA.16816.F32 R24, R132, R142.reuse, R24 ;  /* 0x0000008e8418723c */ /* 0x080fe80000001818 */
[----:B------:R-:W4:Y:S01]  /*79f0*/  MUFU.EX2 R201, R201 ;  /* 0x000000c900c97308 */ /* 0x000f220000000800 */
[----:B------:R-:W-:Y:S02]  /*7a00*/  PRMT R37, R37, 0x5410, R38 ;  /* 0x0000541025257816 */ /* 0x000fe40000000026 */
[C---:B------:R-:W-:Y:S02]  /*7a10*/  LOP3.LUT R38, R49.reuse, 0xffff, RZ, 0xc0, !PT ;  /* 0x0000ffff31267812 */ /* 0x040fe400078ec0ff */
[----:B------:R-:W-:Y:S01]  /*7a20*/  LOP3.LUT R133, R49, 0xff, RZ, 0xc0, !PT ;  /* 0x000000ff31857812 */ /* 0x000fe200078ec0ff */
[----:B------:R-:W-:Y:S04]  /*7a30*/  HMMA.16816.F32 R128, R136, R142, R128 ;  /* 0x0000008e8880723c */ /* 0x000fe80000001880 */
[----:B------:R-:W-:Y:S02]  /*7a40*/  SHF.R.U32.HI R38, RZ, 0x8, R38 ;  /* 0x00000008ff267819 */ /* 0x000fe40000011626 */
[----:B------:R-:W-:Y:S02]  /*7a50*/  SHF.R.U32.HI R49, RZ, 0x18, R49 ;  /* 0x00000018ff317819 */ /* 0x000fe40000011631 */
[----:B------:R-:W-:Y:S02]  /*7a60*/  LOP3.LUT R36, R36, 0xff, RZ, 0xc0, !PT ;  /* 0x000000ff24247812 */ /* 0x000fe400078ec0ff */
[----:B------:R-:W-:Y:S02]  /*7a70*/  PRMT R133, R133, 0x5410, R38 ;  /* 0x0000541085857816 */ /* 0x000fe40000000026 */
[----:B------:R-:W-:Y:S02]  /*7a80*/  PRMT R49, R36, 0x5410, R49 ;  /* 0x0000541024317816 */ /* 0x000fe40000000031 */
[--C-:B------:R-:W-:Y:S02]  /*7a90*/  HSET2.LE.AND R38, R147, R192.reuse, PT ;  /* 0x000000c093267233 */ /* 0x100fe40003803000 */
[--C-:B------:R-:W-:Y:S02]  /*7aa0*/  HSET2.LE.AND R39, R39, R192.reuse, PT ;  /* 0x000000c027277233 */ /* 0x100fe40003803000 */
[--C-:B------:R-:W-:Y:S02]  /*7ab0*/  HSET2.LE.AND R36, R37, R192.reuse, PT ;  /* 0x000000c025247233 */ /* 0x100fe40003803000 */
[----:B------:R-:W-:Y:S01]  /*7ac0*/  F2FP.F16.F32.PACK_AB R37, R182, R181 ;  /* 0x000000b5b625723e */ /* 0x000fe200000000ff */
[----:B------:R-:W-:Y:S01]  /*7ad0*/  FADD.FTZ R181, R181, R176 ;  /* 0x000000b0b5b57221 */ /* 0x000fe20000010000 */
[----:B------:R-:W-:Y:S02]  /*7ae0*/  LOP3.LUT R152, R152, 0xff, RZ, 0xc0, !PT ;  /* 0x000000ff98987812 */ /* 0x000fe400078ec0ff */
[----:B------:R-:W-:Y:S01]  /*7af0*/  LOP3.LUT R38, R45, R38, RZ, 0xc0, !PT ;  /* 0x000000262d267212 */ /* 0x000fe200078ec0ff */
[----:B------:R-:W-:Y:S01]  /*7b00*/  FADD.FTZ R181, R182, R181 ;  /* 0x000000b5b6b57221 */ /* 0x000fe20000010000 */
[----:B------:R-:W-:Y:S02]  /*7b10*/  LOP3.LUT R39, R44, R39, RZ, 0xc0, !PT ;  /* 0x000000272c277212 */ /* 0x000fe400078ec0ff */
[----:B------:R-:W-:Y:S01]  /*7b20*/  LOP3.LUT R36, R37, R36, RZ, 0xc0, !PT ;  /* 0x0000002425247212 */ /* 0x000fe200078ec0ff */
[----:B------:R-:W-:Y:S01]  /*7b30*/  FADD.FTZ R172, R172, R181 ;  /* 0x000000b5acac7221 */ /* 0x000fe20000010000 */
[--C-:B------:R-:W-:Y:S02]  /*7b40*/  HSET2.LE.AND R45, R49, R192.reuse, PT ;  /* 0x000000c0312d7233 */ /* 0x100fe40003803000 */
[----:B------:R-:W-:Y:S01]  /*7b50*/  PRMT R141, R152, 0x5410, R151 ;  /* 0x00005410988d7816 */ /* 0x000fe20000000097 */
[----:B------:R-:W-:Y:S01]  /*7b60*/  FADD.FTZ R172, R173, R172 ;  /* 0x000000acadac7221 */ /* 0x000fe20000010000 */
[--C-:B------:R-:W-:Y:S02]  /*7b70*/  HSET2.LE.AND R37, R51, R192.reuse, PT ;  /* 0x000000c033257233 */ /* 0x100fe40003803000 */
[--C-:B------:R-:W-:Y:S02]  /*7b80*/  HSET2.LE.AND R44, R133, R192.reuse, PT ;  /* 0x000000c0852c7233 */ /* 0x100fe40003803000 */
[----:B-----5:R-:W-:Y:S01]  /*7b90*/  F2FP.F16.F32.PACK_AB R46, R217, R218 ;  /* 0x000000dad92e723e */ /* 0x020fe200000000ff */
[----:B------:R-:W-:Y:S01]  /*7ba0*/  LDSM.16.MT88.4 R132, [R229+0xa800] ;  /* 0x00a80000e584783b */ /* 0x000fe20000004200 */
[----:B-1----:R-:W-:Y:S02]  /*7bb0*/  F2FP.F16.F32.PACK_AB R48, R214, R183 ;  /* 0x000000b7d630723e */ /* 0x002fe400000000ff */
[----:B------:R-:W-:Y:S02]  /*7bc0*/  F2FP.F16.F32.PACK_AB R47, R216, R215 ;  /* 0x000000d7d82f723e */ /* 0x000fe400000000ff */
[----:B------:R-:W-:Y:S02]  /*7bd0*/  PRMT R145, R158, 0x5410, R145 ;  /* 0x000054109e917816 */ /* 0x000fe40000000091 */
[----:B------:R-:W-:Y:S02]  /*7be0*/  LOP3.LUT R45, R46, R45, RZ, 0xc0, !PT ;  /* 0x0000002d2e2d7212 */ /* 0x000fe400078ec0ff */
[----:B------:R-:W-:Y:S02]  /*7bf0*/  LOP3.LUT R37, R48, R37, RZ, 0xc0, !PT ;  /* 0x0000002530257212 */ /* 0x000fe400078ec0ff */
[----:B------:R-:W-:Y:S01]  /*7c00*/  LOP3.LUT R44, R47, R44, RZ, 0xc0, !PT ;  /* 0x0000002c2f2c7212 */ /* 0x000fe200078ec0ff */
[----:B------:R-:W1:Y:S01]  /*7c10*/  LDSM.16.MT88.4 R48, [R169+0x800] ;  /* 0x00080000a930783b */ /* 0x000e620000004200 */
[--C-:B------:R-:W-:Y:S02]  /*7c20*/  HSET2.LE.AND R46, R141, R192.reuse, PT ;  /* 0x000000c08d2e7233 */ /* 0x100fe40003803000 */
[----:B------:R-:W-:Y:S01]  /*7c30*/  LOP3.LUT R145, R145, 0xff00ff, RZ, 0xc0, !PT ;  /* 0x00ff00ff91917812 */ /* 0x000fe200078ec0ff */
[-C--:B------:R-:W-:Y:S05]  /*7c40*/  HMMA.16816.F32 R4, R36, R40.reuse, R4 ;  /* 0x000000282404723c */ /* 0x080fea0000001804 */
[----:B------:R-:W-:Y:S02]  /*7c50*/  F2FP.F16.F32.PACK_AB R47, R219, R220 ;  /* 0x000000dcdb2f723e */ /* 0x000fe400000000ff */
[----:B------:R-:W-:Y:S02]  /*7c60*/  F2FP.F16.F32.PACK_AB R136, R222, R221 ;  /* 0x000000ddde88723e */ /* 0x000fe400000000ff */
[----:B------:R-:W-:Y:S02]  /*7c70*/  LOP3.LUT R46, R47, R46, RZ, 0xc0, !PT ;  /* 0x0000002e2f2e7212 */ /* 0x000fe400078ec0ff */
[--C-:B------:R-:W-:Y:S02]  /*7c80*/  HSET2.LE.AND R47, R145, R192.reuse, PT ;  /* 0x000000c0912f7233 */ /* 0x100fe40003803000 */
[----:B------:R-:W-:Y:S03]  /*7c90*/  SHF.R.U32.HI R137, RZ, 0x18, R144 ;  /* 0x00000018ff897819 */ /* 0x000fe60000011690 */
[----:B------:R-:W-:Y:S07]  /*7ca0*/  LOP3.LUT R47, R136, R47, RZ, 0xc0, !PT ;  /* 0x0000002f882f7212 */ /* 0x000fee00078ec0ff */
[C---:B------:R-:W-:Y:S08]  /*7cb0*/  HMMA.16816.F32 R8, R44.reuse, R40, R8 ;  /* 0x000000282c08723c */ /* 0x040ff00000001808 */
[-C--:B------:R-:W-:Y:S08]  /*7cc0*/  HMMA.16816.F32 R12, R44, R42.reuse, R12 ;  /* 0x0000002a2c0c723c */ /* 0x080ff0000000180c */
[C---:B------:R-:W-:Y:S01]  /*7cd0*/  HMMA.16816.F32 R16, R36.reuse, R42, R16 ;  /* 0x0000002a2410723c */ /* 0x040fe20000001810 */
[----:B------:R-:W5:Y:S07]  /*7ce0*/  LDSM.16.MT88.4 R40, [R169+0x1800] ;  /* 0x00180000a928783b */ /* 0x000f6e0000004200 */
[-C--:B-1----:R-:W-:Y:S08]  /*7cf0*/  HMMA.16816.F32 R68, R36, R48.reuse, R68 ;  /* 0x000000302444723c */ /* 0x082ff00000001844 */
[C---:B------:R-:W-:Y:S08]  /*7d00*/  HMMA.16816.F32 R72, R44.reuse, R48, R72 ;  /* 0x000000302c48723c */ /* 0x040ff00000001848 */
[-C--:B------:R-:W-:Y:S08]  /*7d10*/  HMMA.16816.F32 R76, R44, R50.reuse, R76 ;  /* 0x000000322c4c723c */ /* 0x080ff0000000184c */
[C---:B------:R-:W-:Y:S01]  /*7d20*/  HMMA.16816.F32 R80, R36.reuse, R50, R80 ;  /* 0x000000322450723c */ /* 0x040fe20000001850 */
[----:B------:R-:W1:Y:S07]  /*7d30*/  LDSM.16.MT88.4 R48, [R229+0xb800] ;  /* 0x00b80000e530783b */ /* 0x000e6e0000004200 */
[-C--:B------:R-:W-:Y:S08]  /*7d40*/  HMMA.16816.F32 R84, R36, R132.reuse, R84 ;  /* 0x000000842454723c */ /* 0x080ff00000001854 */
[C---:B------:R-:W-:Y:S04]  /*7d50*/  HMMA.16816.F32 R88, R44.reuse, R132, R88 ;  /* 0x000000842c58723c */ /* 0x040fe80000001858 */
[----:B------:R-:W-:Y:S04]  /*7d60*/  IMAD.MOV.U32 R133, RZ, RZ, R52 ;  /* 0x000000ffff857224 */ /* 0x000fe800078e0034 */
[-C--:B------:R-:W-:Y:S08]  /*7d70*/  HMMA.16816.F32 R92, R44, R134.reuse, R92 ;  /* 0x000000862c5c723c */ /* 0x080ff0000000185c */
[C---:B------:R-:W-:Y:S04]  /*7d80*/  HMMA.16816.F32 R96, R36.reuse, R134, R96 ;  /* 0x000000862460723c */ /* 0x040fe80000001860 */
[----:B------:R-:W-:Y:S04]  /*7d90*/  PRMT R134, R52, 0x7773, RZ ;  /* 0x0000777334867816 */ /* 0x000fe800000000ff */
[-C--:B-----5:R-:W-:Y:S08]  /*7da0*/  HMMA.16816.F32 R100, R36, R40.reuse, R100 ;  /* 0x000000282464723c */ /* 0x0a0ff00000001864 */
[C---:B------:R-:W-:Y:S04]  /*7db0*/  HMMA.16816.F32 R104, R44.reuse, R40, R104 ;  /* 0x000000282c68723c */ /* 0x040fe80000001868 */
[----:B------:R-:W-:Y:S02]  /*7dc0*/  LOP3.LUT R40, R249, R150, R153, 0x96, !PT ;  /* 0x00000096f9287212 */ /* 0x000fe400078e9699 */
[----:B------:R-:W-:Y:S02]  /*7dd0*/  LDSM.16.MT88.4 R148, [R229+0x9c00] ;  /* 0x009c0000e594783b */ /* 0x000fe40000004200 */
[-C--:B------:R-:W-:Y:S03]  /*7de0*/  HMMA.16816.F32 R108, R44, R42.reuse, R108 ;  /* 0x0000002a2c6c723c */ /* 0x080fe6000000186c */
[----:B------:R-:W-:Y:S04]  /*7df0*/  IMAD.WIDE.U32 R40, R40, -0x2daee0ad, RZ ;  /* 0xd2511f5328287825 */ /* 0x000fe800078e00ff */
[----:B------:R-:W-:Y:S01]  /*7e00*/  IMAD.MOV.U32 R132, RZ, RZ, R40 ;  /* 0x000000ffff847224 */ /* 0x000fe200078e0028 */
[C---:B------:R-:W-:Y:S04]  /*7e10*/  HMMA.16816.F32 R32, R36.reuse, R42, R32 ;  /* 0x0000002a2420723c */ /* 0x040fe80000001820 */
[----:B------:R-:W-:Y:S01]  /*7e20*/  LOP3.LUT R146, R159, R146, R41, 0x96, !PT ;  /* 0x000000929f927212 */ /* 0x000fe200078e9629 */
[----:B---3--:R-:W-:Y:S01]  /*7e30*/  FFMA.FTZ R197, R166, R163, R197 ;  /* 0x000000a3a6c57223 */ /* 0x008fe200000100c5 */
[C---:B------:R-:W-:Y:S01]  /*7e40*/  PRMT R136, R40.reuse, 0x7773, RZ ;  /* 0x0000777328887816 */ /* 0x040fe200000000ff */
[----:B--2---:R-:W-:Y:S01]  /*7e50*/  FFMA.FTZ R194, R167, R226, R194 ;  /* 0x000000e2a7c27223 */ /* 0x004fe200000100c2 */
[-C--:B-1----:R-:W-:Y:S03]  /*7e60*/  HMMA.16816.F32 R112, R36, R48.reuse, R112 ;  /* 0x000000302470723c */ /* 0x082fe60000001870 */
[C---:B------:R-:W-:Y:S01]  /*7e70*/  PRMT R135, R40.reuse, 0x7772, RZ ;  /* 0x0000777228877816 */ /* 0x040fe200000000ff */
[----:B----4-:R-:W-:Y:S01]  /*7e80*/  FFMA.FTZ R196, R165, R162, R196 ;  /* 0x000000a2a5c47223 */ /* 0x010fe200000100c4 */
[----:B------:R-:W-:Y:S01]  /*7e90*/  PRMT R53, R40, 0x7771, RZ ;  /* 0x0000777128357816 */ /* 0x000fe200000000ff */
[----:B------:R-:W-:Y:S01]  /*7ea0*/  FADD.FTZ R195, R195, R194 ;  /* 0x000000c2c3c37221 */ /* 0x000fe20000010000 */
[----:B------:R-:W1:Y:S01]  /*7eb0*/  LDSM.16.MT88.4 R40, [R169+0x2800] ;  /* 0x00280000a928783b */ /* 0x000e620000004200 */
[C---:B------:R-:W-:Y:S04]  /*7ec0*/  HMMA.16816.F32 R116, R44.reuse, R48, R116 ;  /* 0x000000302c74723c */ /* 0x040fe80000001874 */
[----:B------:R-:W-:Y:S01]  /*7ed0*/  PRMT R52, R135, 0x5410, R136 ;  /* 0x0000541087347816 */ /* 0x000fe20000000088 */
[----:B------:R-:W-:Y:S01]  /*7ee0*/  FADD.FTZ R170, R170, R195 ;  /* 0x000000c3aaaa7221 */ /* 0x000fe20000010000 */
[--C-:B------:R-:W-:Y:S01]  /*7ef0*/  PRMT R48, R55, 0x5410, R134.reuse ;  /* 0x0000541037307816 */ /* 0x100fe20000000086 */
[----:B------:R-:W-:Y:S01]  /*7f00*/  FADD.FTZ R197, R186, R197 ;  /* 0x000000c5bac57221 */ /* 0x000fe20000010000 */
[-C--:B------:R-:W-:Y:S03]  /*7f10*/  HMMA.16816.F32 R20, R44, R50.reuse, R20 ;  /* 0x000000322c14723c */ /* 0x080fe60000001814 */
[----:B------:R-:W-:Y:S01]  /*7f20*/  PRMT R134, R146, 0x7632, R134 ;  /* 0x0000763292867816 */ /* 0x000fe20000000086 */
[----:B------:R-:W-:Y:S01]  /*7f30*/  FADD.FTZ R170, R171, R170 ;  /* 0x000000aaabaa7221 */ /* 0x000fe20000010000 */
[----:B------:R-:W-:Y:S01]  /*7f40*/  SHF.R.U32.HI R139, RZ, 0x18, R146 ;  /* 0x00000018ff8b7819 */ /* 0x000fe20000011692 */
[----:B------:R-:W-:Y:S01]  /*7f50*/  FADD.FTZ R188, R188, R197 ;  /* 0x000000c5bcbc7221 */ /* 0x000fe20000010000 */
[----:B------:R-:W-:Y:S01]  /*7f60*/  LOP3.LUT R136, R132, 0xff, RZ, 0xc0, !PT ;  /* 0x000000ff84887812 */ /* 0x000fe200078ec0ff */
[C---:B------:R-:W-:Y:S04]  /*7f70*/  HMMA.16816.F32 R120, R36.reuse, R50, R120 ;  /* 0x000000322478723c */ /* 0x040fe80000001878 */
[----:B------:R-:W-:Y:S01]  /*7f80*/  PRMT R49, R136, 0x5410, R53 ;  /* 0x0000541088317816 */ /* 0x000fe20000000035 */
[----:B------:R-:W-:Y:S01]  /*7f90*/  FADD.FTZ R205, R205, R170 ;  /* 0x000000aacdcd7221 */ /* 0x000fe20000010000 */
[----:B------:R-:W-:Y:S01]  /*7fa0*/  LOP3.LUT R132, R146, 0xffff, RZ, 0xc0, !PT ;  /* 0x0000ffff92847812 */ /* 0x000fe200078ec0ff */
[----:B------:R-:W-:Y:S01]  /*7fb0*/  FADD.FTZ R188, R189, R188 ;  /* 0x000000bcbdbc7221 */ /* 0x000fe20000010000 */
[----:B------:R-:W-:Y:S01]  /*7fc0*/  PRMT R50, R144, 0x7632, R50 ;  /* 0x0000763290327816 */ /* 0x000fe20000000032 */
[----:B------:R-:W-:Y:S01]  /*7fd0*/  FADD.FTZ R205, R206, R205 ;  /* 0x000000cdcecd7221 */ /* 0x000fe20000010000 */
[----:B------:R-:W-:Y:S01]  /*7fe0*/  LOP3.LUT R135, R133, 0xff, RZ, 0xc0, !PT ;  /* 0x000000ff85877812 */ /* 0x000fe200078ec0ff */
[----:B------:R-:W-:Y:S01]  /*7ff0*/  FADD.FTZ R211, R211, R188 ;  /* 0x000000bcd3d37221 */ /* 0x000fe20000010000 */
[----:B------:R-:W-:Y:S01]  /*8000*/  LOP3.LUT R133, R146, 0xff, RZ, 0xc0, !PT ;  /* 0x000000ff92857812 */ /* 0x000fe200078ec0ff */
[----:B------:R-:W-:Y:S01]  /*8010*/  FADD.FTZ R178, R178, R205 ;  /* 0x000000cdb2b27221 */ /* 0x000fe20000010000 */
[----:B------:R-:W-:Y:S01]  /*8020*/  PRMT R53, R135, 0x5410, R54 ;  /* 0x0000541087357816 */ /* 0x000fe20000000036 */
[--C-:B------:R-:W-:Y:S01]  /*8030*/  FFMA.FTZ R54, R58, UR4, -R200.reuse ;  /* 0x000000043a367c23 */ /* 0x100fe200080108c8 */
[----:B------:R-:W-:Y:S01]  /*8040*/  LOP3.LUT R50, R50, 0xff, RZ, 0xc0, !PT ;  /* 0x000000ff32327812 */ /* 0x000fe200078ec0ff */
[--C-:B------:R-:W-:Y:S01]  /*8050*/  FFMA.FTZ R58, R59, UR4, -R200.reuse ;  /* 0x000000043b3a7c23 */ /* 0x100fe200080108c8 */
[----:B------:R-:W-:Y:S01]  /*8060*/  LOP3.LUT R135, R48, 0xff00ff, RZ, 0xc0, !PT ;  /* 0x00ff00ff30877812 */ /* 0x000fe200078ec0ff */
[----:B------:R2:W-:Y:S01]  /*8070*/  MUFU.EX2 R59, R54 ;  /* 0x00000036003b7308 */ /* 0x0005e20000000800 */
[----:B------:R-:W-:Y:S01]  /*8080*/  PRMT R137, R50, 0x5410, R137 ;  /* 0x0000541032897816 */ /* 0x000fe20000000089 */
[----:B------:R-:W-:Y:S01]  /*8090*/  FFMA.FTZ R200, R63, UR4, -R200 ;  /* 0x000000043fc87c23 */ /* 0x000fe200080108c8 */
[----:B------:R-:W-:Y:S01]  /*80a0*/  SHF.R.U32.HI R132, RZ, 0x8, R132 ;  /* 0x00000008ff847819 */ /* 0x000fe20000011684 */
[-C--:B-1----:R-:W-:Y:S03]  /*80b0*/  HMMA.16816.F32 R28, R36, R40.reuse, R28 ;  /* 0x00000028241c723c */ /* 0x082fe6000000181c */
[----:B------:R-:W-:Y:S03]  /*80c0*/  LOP3.LUT R134, R134, 0xff, RZ, 0xc0, !PT ;  /* 0x000000ff86867812 */ /* 0x000fe600078ec0ff */
[----:B------:R-:W-:Y:S01]  /*80d0*/  MUFU.EX2 R200, R200 ;  /* 0x000000c800c87308 */ /* 0x000fe20000000800 */
[----:B------:R-:W-:Y:S01]  /*80e0*/  PRMT R57, R133, 0x5410, R132 ;  /* 0x0000541085397816 */ /* 0x000fe20000000084 */
[----:B------:R-:W-:Y:S01]  /*80f0*/  FADD.FTZ R178, R179, R178 ;  /* 0x000000b2b3b27221 */ /* 0x000fe20000010000 */
[C---:B------:R-:W-:Y:S01]  /*8100*/  LOP3.LUT R133, R144.reuse, 0xffff, RZ, 0xc0, !PT ;  /* 0x0000ffff90857812 */ /* 0x040fe200078ec0ff */
[C---:B------:R-:W-:Y:S04]  /*8110*/  HMMA.16816.F32 R124, R44.reuse, R40, R124 ;  /* 0x000000282c7c723c */ /* 0x040fe8000000187c */
[----:B------:R-:W-:Y:S02]  /*8120*/  LOP3.LUT R132, R144, 0xff, RZ, 0xc0, !PT ;  /* 0x000000ff90847812 */ /* 0x000fe400078ec0ff */
[----:B------:R-:W1:Y:S01]  /*8130*/  MUFU.EX2 R63, R62 ;  /* 0x0000003e003f7308 */ /* 0x000e620000000800 */
[----:B------:R-:W-:Y:S01]  /*8140*/  LDSM.16.MT88.4 R144, [R169+0x1c00] ;  /* 0x001c0000a990783b */ /* 0x000fe20000004200 */
[----:B------:R-:W-:Y:S01]  /*8150*/  PRMT R139, R134, 0x5410, R139 ;  /* 0x00005410868b7816 */ /* 0x000fe2000000008b */
[-C--:B------:R-:W-:Y:S03]  /*8160*/  HMMA.16816.F32 R24, R44, R42.reuse, R24 ;  /* 0x0000002a2c18723c */ /* 0x080fe60000001818 */
[----:B------:R-:W-:Y:S01]  /*8170*/  LOP3.LUT R47, R52, 0xff00ff, RZ, 0xc0, !PT ;  /* 0x00ff00ff342f7812 */ /* 0x000fe200078ec0ff */
[----:B------:R-:W-:Y:S03]  /*8180*/  FADD.FTZ R183, R183, R178 ;  /* 0x000000b2b7b77221 */ /* 0x000fe60000010000 */
[----:B------:R-:W3:Y:S01]  /*8190*/  MUFU.EX2 R58, R58 ;  /* 0x0000003a003a7308 */ /* 0x000ee20000000800 */
[----:B------:R-:W-:Y:S01]  /*81a0*/  F2FP.F16.F32.PACK_AB R40, R67, R66 ;  /* 0x000000424328723e */ /* 0x000fe200000000ff */
[----:B------:R-:W-:Y:S01]  /*81b0*/  FADD.FTZ R212, R212, R211 ;  /* 0x000000d3d4d47221 */ /* 0x000fe20000010000 */
[----:B------:R-:W-:Y:S01]  /*81c0*/  HMMA.16816.F32 R128, R36, R42, R128 ;  /* 0x0000002a2480723c */ /* 0x000fe20000001880 */
[----:B------:R-:W-:Y:S03]  /*81d0*/  LDSM.16.MT88.4 R36, [R229+0xbc00] ;  /* 0x00bc0000e524783b */ /* 0x000fe60000004200 */
[--C-:B------:R-:W-:Y:S01]  /*81e0*/  HSET2.LE.AND R47, R47, R192.reuse, PT ;  /* 0x000000c02f2f7233 */ /* 0x100fe20003803000 */
[----:B------:R-:W-:Y:S01]  /*81f0*/  FADD.FTZ R214, R214, R183 ;  /* 0x000000b7d6d67221 */ /* 0x000fe20000010000 */
[----:B------:R-:W-:Y:S01]  /*8200*/  SHF.R.U32.HI R133, RZ, 0x8, R133 ;  /* 0x00000008ff857819 */ /* 0x000fe20000011685 */
[----:B------:R-:W-:Y:S01]  /*8210*/  FADD.FTZ R207, R207, R212 ;  /* 0x000000d4cfcf7221 */ /* 0x000fe20000010000 */
[--C-:B------:R-:W-:Y:S01]  /*8220*/  HSET2.LE.AND R46, R49, R192.reuse, PT ;  /* 0x000000c0312e7233 */ /* 0x100fe20003803000 */
[----:B------:R-:W-:Y:S01]  /*8230*/  FADD.FTZ R175, R175, R214 ;  /* 0x000000d6afaf7221 */ /* 0x000fe20000010000 */
[----:B------:R-:W-:Y:S01]  /*8240*/  LOP3.LUT R47, R40, R47, RZ, 0xc0, !PT ;  /* 0x0000002f282f7212 */ /* 0x000fe200078ec0ff */
[----:B------:R-:W4:Y:S01]  /*8250*/  LDSM.16.MT88.4 R48, [R169+0xc00] ;  /* 0x000c0000a930783b */ /* 0x000f220000004200 */
[--C-:B------:R-:W-:Y:S01]  /*8260*/  HSET2.LE.AND R44, R57, R192.reuse, PT ;  /* 0x000000c0392c7233 */ /* 0x100fe20003803000 */
[----:B------:R-:W-:Y:S01]  /*8270*/  FADD.FTZ R175, R174, R175 ;  /* 0x000000afaeaf7221 */ /* 0x000fe20000010000 */
[--C-:B------:R-:W-:Y:S01]  /*8280*/  HSET2.LE.AND R45, R139, R192.reuse, PT ;  /* 0x000000c08b2d7233 */ /* 0x100fe20003803000 */
[----:B------:R-:W-:Y:S01]  /*8290*/  FADD.FTZ R208, R208, R207 ;  /* 0x000000cfd0d07221 */ /* 0x000fe20000010000 */
[----:B------:R-:W-:Y:S01]  /*82a0*/  F2FP.F16.F32.PACK_AB R57, R65, R64 ;  /* 0x000000404139723e */ /* 0x000fe200000000ff */
[----:B------:R-:W-:Y:S01]  /*82b0*/  FADD.FTZ R187, R187, R196 ;  /* 0x000000c4bbbb7221 */ /* 0x000fe20000010000 */
[----:B------:R-:W-:Y:S01]  /*82c0*/  F2FP.F16.F32.PACK_AB R41, R202, R223 ;  /* 0x000000dfca29723e */ /* 0x000fe200000000ff */
[----:B------:R-:W-:Y:S01]  /*82d0*/  FADD.FTZ R223, R223, R172 ;  /* 0x000000acdfdf7221 */ /* 0x000fe20000010000 */
[----:B------:R-:W-:Y:S01]  /*82e0*/  F2FP.F16.F32.PACK_AB R40, R201, R224 ;  /* 0x000000e0c928723e */ /* 0x000fe200000000ff */
[----:B------:R-:W-:Y:S01]  /*82f0*/  FADD.FTZ R224, R224, R175 ;  /* 0x000000afe0e07221 */ /* 0x000fe20000010000 */
[----:B------:R-:W-:Y:S01]  /*8300*/  PRMT R133, R132, 0x5410, R133 ;  /* 0x0000541084857816 */ /* 0x000fe20000000085 */
        /* <DEDUP_REMOVED lines=10> */
[----:B------:R-:W-:Y:S01]  /*83b0*/  FADD.FTZ R190, R190, R187 ;  /* 0x000000bbbebe7221 */ /* 0x000fe20000010000 */
[--C-:B------:R-:W-:Y:S01]  /*83c0*/  HSET2.LE.AND R133, R137, R192.reuse, PT ;  /* 0x000000c089857233 */ /* 0x100fe20003803000 */
[-C--:B------:R-:W-:Y:S01]  /*83d0*/  HMMA.16816.F32 R160, R44, R148.reuse, R4 ;  /* 0x000000942ca0723c */ /* 0x080fe20000001804 */
[----:B--2---:R-:W2:Y:S04]  /*83e0*/  LDSM.16.MT88.4 R52, [R229+0xac00] ;  /* 0x00ac0000e534783b */ /* 0x004ea80000004200 */
[----:B------:R-:W-:Y:S01]  /*83f0*/  HSET2.LE.AND R135, R135, R192, PT ;  /* 0x000000c087877233 */ /* 0x000fe20003803000 */
[----:B------:R-:W-:Y:S01]  /*8400*/  FADD.FTZ R215, R216, R215 ;  /* 0x000000d7d8d77221 */ /* 0x000fe20000010000 */
[----:B------:R-:W-:Y:S01]  /*8410*/  F2FP.F16.F32.PACK_AB R41, R61, R60 ;  /* 0x0000003c3d29723e */ /* 0x000fe200000000ff */
[----:B------:R-:W-:Y:S01]  /*8420*/  FADD.FTZ R190, R191, R190 ;  /* 0x000000bebfbe7221 */ /* 0x000fe20000010000 */
[----:B-1----:R-:W-:Y:S01]  /*8430*/  F2FP.F16.F32.PACK_AB R40, R200, R63 ;  /* 0x0000003fc828723e */ /* 0x002fe200000000ff */
[----:B------:R1:W5:Y:S01]  /*8440*/  LDSM.16.MT88.4 R4, [R169+0x2c00] ;  /* 0x002c0000a904783b */ /* 0x0003620000004200 */
[----:B------:R-:W-:Y:S01]  /*8450*/  F2FP.F16.F32.PACK_AB R43, R225, R56 ;  /* 0x00000038e12b723e */ /* 0x000fe200000000ff */
[----:B------:R-:W-:Y:S01]  /*8460*/  FADD.FTZ R220, R220, R215 ;  /* 0x000000d7dcdc7221 */ /* 0x000fe20000010000 */
[----:B---3--:R-:W-:Y:S01]  /*8470*/  F2FP.F16.F32.PACK_AB R42, R58, R59 ;  /* 0x0000003b3a2a723e */ /* 0x008fe200000000ff */
        /* <DEDUP_REMOVED lines=9> */
[----:B------:R-:W-:Y:S02]  /*8510*/  IMAD.MOV.U32 R165, RZ, RZ, R0 ;  /* 0x000000ffffa57224 */ /* 0x000fe400078e0000 */
[----:B------:R-:W-:Y:S01]  /*8520*/  FADD.FTZ R225, R225, R56 ;  /* 0x00000038e1e17221 */ /* 0x000fe20000010000 */
[----:B------:R-:W-:Y:S02]  /*8530*/  IMAD.MOV.U32 R167, RZ, RZ, R2 ;  /* 0x000000ffffa77224 */ /* 0x000fe400078e0002 */
[----:B------:R-:W-:Y:S01]  /*8540*/  FADD.FTZ R209, R210, R209 ;  /* 0x000000d1d2d17221 */ /* 0x000fe20000010000 */
[----:B------:R-:W-:Y:S01]  /*8550*/  MOV R166, R3 ;  /* 0x0000000300a67202 */ /* 0x000fe20000000f00 */
[C---:B------:R-:W-:Y:S04]  /*8560*/  HMMA.16816.F32 R156, R132.reuse, R148, R8 ;  /* 0x00000094849c723c */ /* 0x040fe80000001808 */
[----:B------:R-:W-:Y:S01]  /*8570*/  FADD.FTZ R60, R60, R225 ;  /* 0x000000e13c3c7221 */ /* 0x000fe20000010000 */
[----:B------:R-:W-:Y:S01]  /*8580*/  FADD.FTZ R218, R218, R209 ;  /* 0x000000d1dada7221 */ /* 0x000fe20000010000 */
[----:B-1----:R-:W-:Y:S02]  /*8590*/  IMAD.MOV.U32 R169, RZ, RZ, R164 ;  /* 0x000000ffffa97224 */ /* 0x002fe400078e00a4 */
[-C--:B------:R-:W-:Y:S03]  /*85a0*/  HMMA.16816.F32 R152, R132, R150.reuse, R12 ;  /* 0x000000968498723c */ /* 0x080fe6000000180c */
[----:B------:R-:W-:Y:S04]  /*85b0*/  FADD.FTZ R218, R217, R218 ;  /* 0x000000dad9da7221 */ /* 0x000fe80000010000 */
[----:B------:R-:W-:Y:S01]  /*85c0*/  FADD.FTZ R221, R221, R218 ;  /* 0x000000dadddd7221 */ /* 0x000fe20000010000 */
[C---:B------:R-:W-:Y:S04]  /*85d0*/  HMMA.16816.F32 R148, R44.reuse, R150, R16 ;  /* 0x000000962c94723c */ /* 0x040fe80000001810 */
[----:B------:R-:W-:Y:S04]  /*85e0*/  FADD.FTZ R222, R222, R221 ;  /* 0x000000dddede7221 */ /* 0x000fe80000010000 */
[-C--:B----4-:R-:W-:Y:S03]  /*85f0*/  HMMA.16816.F32 R68, R44, R48.reuse, R68 ;  /* 0x000000302c44723c */ /* 0x090fe60000001844 */
[----:B------:R-:W-:Y:S04]  /*8600*/  FADD.FTZ R59, R59, R222 ;  /* 0x000000de3b3b7221 */ /* 0x000fe80000010000 */
[----:B------:R-:W-:Y:S01]  /*8610*/  FADD.FTZ R58, R58, R59 ;  /* 0x0000003b3a3a7221 */ /* 0x000fe20000010000 */
[C---:B------:R-:W-:Y:S04]  /*8620*/  HMMA.16816.F32 R72, R132.reuse, R48, R72 ;  /* 0x000000308448723c */ /* 0x040fe80000001848 */
[----:B------:R-:W-:Y:S04]  /*8630*/  FADD.FTZ R63, R63, R58 ;  /* 0x0000003a3f3f7221 */ /* 0x000fe80000010000 */
        /* <DEDUP_REMOVED lines=16> */
[----:B------:R-:W-:Y:S01]  /*8740*/  FADD.FTZ R4, R65, R64 ;  /* 0x0000004041047221 */ /* 0x000fe20000010000 */
[----:B------:R-:W-:Y:S03]  /*8750*/  FADD.FTZ R5, R61, R60 ;  /* 0x0000003c3d057221 */ /* 0x000fe60000010000 */
[-C--:B------:R-:W-:Y:S01]  /*8760*/  HMMA.16816.F32 R132, R132, R6.reuse, R24 ;  /* 0x000000068484723c */ /* 0x080fe20000001818 */
[----:B------:R1:W-:Y:S07]  /*8770*/  STL [R1+0x38], R4 ;  /* 0x0000380401007387 */ /* 0x0003ee0000100800 */
[----:B------:R-:W-:Y:S04]  /*8780*/  HMMA.16816.F32 R128, R44, R6, R128 ;  /* 0x000000062c80723c */ /* 0x000fe80000001880 */
[----:B------:R-:W-:Y:S05]  /*8790*/  FADD.FTZ R6, R67, R66 ;  /* 0x0000004243067221 */ /* 0x000fea0000010000 */
[----:B------:R2:W-:Y:S04]  /*87a0*/  STL [R1+0x34], R6 ;  /* 0x0000340601007387 */ /* 0x0005e80000100800 */
[----:B------:R2:W-:Y:S01]  /*87b0*/  STL [R1+0x30], R5 ;  /* 0x0000300501007387 */ /* 0x0005e20000100800 */
[----:B-1----:R-:W-:Y:S05]  /*87c0*/  FADD.FTZ R4, R200, R63 ;  /* 0x0000003fc8047221 */ /* 0x002fea0000010000 */
[----:B------:R2:W-:Y:S01]  /*87d0*/  STL [R1+0x4], R4 ;  /* 0x0000040401007387 */ /* 0x0005e20000100800 */
[----:B------:R-:W-:Y:S05]  /*87e0*/  @P0 BRA `(.L_x_567) ;  /* 0xffffffc000540947 */ /* 0x000fea000383ffff */
.L_x_566:
[----:B------:R-:W3:Y:S01]  /*87f0*/  LDL.LU R7, [R1+0x38] ;  /* 0x0000380001077983 */ /* 0x000ee20000300800 */
[----:B------:R-:W1:Y:S03]  /*8800*/  LDCU UR4, c[0x0][0x4fc] ;  /* 0x00009f80ff0477ac */ /* 0x000e660008000800 */
[----:B--2---:R-:W2:Y:S04]  /*8810*/  LDL.LU R6, [R1+0x34] ;  /* 0x0000340001067983 */ /* 0x004ea80000300800 */
[----:B------:R-:W4:Y:S04]  /*8820*/  LDL.LU R10, [R1+0x30] ;  /* 0x00003000010a7983 */ /* 0x000f280000300800 */
[----:B------:R-:W5:Y:S01]  /*8830*/  LDL.LU R9, [R1+0x4] ;  /* 0x0000040001097983 */ /* 0x000f620000300800 */
[----:B------:R-:W-:Y:S01]  /*8840*/  SHF.L.U32 R17, R243, 0x1, RZ ;  /* 0x00000001f3117819 */ /* 0x000fe200000006ff */
[----:B------:R-:W-:Y:S01]  /*8850*/  UMOV UR5, 0x400 ;  /* 0x0000040000057882 */ /* 0x000fe20000000000 */
[----:B------:R-:W-:Y:S01]  /*8860*/  S2UR UR6, SR_CTAID.Z ;  /* 0x00000000000679c3 */ /* 0x000fe20000002700 */
[----:B------:R-:W1:Y:S01]  /*8870*/  S2R R24, SR_CTAID.X ;  /* 0x0000000000187919 */ /* 0x000e620000002500 */
[----:B------:R-:W-:-:S02]  /*8880*/  LOP3.LUT R17, R17, 0x6, RZ, 0xc0, !PT ;  /* 0x0000000611117812 */ /* 0x000fc400078ec0ff */
[----:B------:R-:W-:Y:S02]  /*8890*/  MOV R28, 0x7f800000 ;  /* 0x7f800000001c7802 */ /* 0x000fe40000000f00 */
[----:B------:R-:W-:Y:S02]  /*88a0*/  MOV R27, 0x7f800000 ;  /* 0x7f800000001b7802 */ /* 0x000fe40000000f00 */
[----:B------:R-:W-:Y:S01]  /*88b0*/  S2UR UR7, SR_CTAID.Y ;  /* 0x00000000000779c3 */ /* 0x000fe20000002600 */
[----:B---3--:R-:W3:Y:S04]  /*88c0*/  SHFL.BFLY PT, R8, R7, 0x2, 0x1f ;  /* 0x0c401f0007087f89 */ /* 0x008ee800000e0000 */
[----:B--2---:R-:W2:Y:S04]  /*88d0*/  SHFL.BFLY PT, R5, R6, 0x2, 0x1f ;  /* 0x0c401f0006057f89 */ /* 0x004ea800000e0000 */
[----:B----4-:R-:W4:Y:S04]  /*88e0*/  SHFL.BFLY PT, R4, R10, 0x2, 0x1f ;  /* 0x0c401f000a047f89 */ /* 0x010f2800000e0000 */
[----:B-----5:R-:W5:Y:S01]  /*88f0*/  SHFL.BFLY PT, R13, R9, 0x2, 0x1f ;  /* 0x0c401f00090d7f89 */ /* 0x020f6200000e0000 */
[----:B---3--:R-:W-:Y:S01]  /*8900*/  FADD.FTZ R8, R8, R7 ;  /* 0x0000000708087221 */ /* 0x008fe20000010000 */
[----:B--2---:R-:W-:-:S04]  /*8910*/  FADD.FTZ R5, R5, R6 ;  /* 0x0000000605057221 */ /* 0x004fc80000010000 */
[----:B------:R-:W2:Y:S01]  /*8920*/  SHFL.BFLY PT, R7, R8, 0x1, 0x1f ;  /* 0x0c201f0008077f89 */ /* 0x000ea200000e0000 */
[----:B----4-:R-:W-:-:S03]  /*8930*/  FADD.FTZ R4, R4, R10 ;  /* 0x0000000a04047221 */ /* 0x010fc60000010000 */
[----:B------:R-:W3:Y:S01]  /*8940*/  SHFL.BFLY PT, R6, R5, 0x1, 0x1f ;  /* 0x0c201f0005067f89 */ /* 0x000ee200000e0000 */
[----:B-----5:R-:W-:-:S03]  /*8950*/  FADD.FTZ R13, R13, R9 ;  /* 0x000000090d0d7221 */ /* 0x020fc60000010000 */
[----:B------:R-:W4:Y:S04]  /*8960*/  SHFL.BFLY PT, R15, R4, 0x1, 0x1f ;  /* 0x0c201f00040f7f89 */ /* 0x000f2800000e0000 */
[----:B------:R-:W5:Y:S01]  /*8970*/  SHFL.BFLY PT, R12, R13, 0x1, 0x1f ;  /* 0x0c201f000d0c7f89 */ /* 0x000f6200000e0000 */
[----:B--2---:R-:W-:Y:S01]  /*8980*/  FADD.FTZ R7, R8, R7 ;  /* 0x0000000708077221 */ /* 0x004fe20000010000 */
[----:B------:R-:W-:Y:S01]  /*8990*/  SHF.L.U32 R8, R243, 0x4, RZ ;  /* 0x00000004f3087819 */ /* 0x000fe200000006ff */
[----:B---3--:R-:W-:-:S03]  /*89a0*/  FADD.FTZ R6, R5, R6 ;  /* 0x0000000605067221 */ /* 0x008fc60000010000 */
[----:B------:R-:W-:Y:S01]  /*89b0*/  LOP3.LUT R8, R17, 0x3e00, R8, 0xf8, !PT ;  /* 0x00003e0011087812 */ /* 0x000fe200078ef808 */
[----:B------:R-:W2:Y:S01]  /*89c0*/  MUFU.RCP R11, R7 ;  /* 0x00000007000b7308 */ /* 0x000ea20000001000 */
[----:B------:R-:W-:Y:S01]  /*89d0*/  SHF.L.U32 R5, R243, 0x3, RZ ;  /* 0x00000003f3057819 */ /* 0x000fe200000006ff */
[----:B----4-:R-:W-:Y:S01]  /*89e0*/  FADD.FTZ R15, R4, R15 ;  /* 0x0000000f040f7221 */ /* 0x010fe20000010000 */
[----:B------:R-:W-:Y:S02]  /*89f0*/  FSETP.NE.FTZ.AND P5, PT, R7, RZ, PT ;  /* 0x000000ff0700720b */ /* 0x000fe40003fb5000 */
[----:B------:R-:W-:Y:S01]  /*8a00*/  LOP3.LUT R17, R8, 0x20, R5, 0xf8, !PT ;  /* 0x0000002008117812 */ /* 0x000fe200078ef805 */
[----:B-----5:R-:W-:Y:S01]  /*8a10*/  FADD.FTZ R4, R13, R12 ;  /* 0x0000000c0d047221 */ /* 0x020fe20000010000 */
[----:B------:R-:W-:Y:S01]  /*8a20*/  FSETP.NE.FTZ.AND P4, PT, R6, RZ, PT ;  /* 0x000000ff0600720b */ /* 0x000fe20003f95000 */
[----:B------:R-:W3:Y:S01]  /*8a30*/  MUFU.RCP R9, R6 ;  /* 0x0000000600097308 */ /* 0x000ee20000001000 */
[----:B------:R-:W-:-:S02]  /*8a40*/  FSETP.NE.FTZ.AND P3, PT, R15, RZ, PT ;  /* 0x000000ff0f00720b */ /* 0x000fc40003f75000 */
[----:B------:R-:W-:Y:S02]  /*8a50*/  FSETP.NE.FTZ.AND P2, PT, R4, RZ, PT ;  /* 0x000000ff0400720b */ /* 0x000fe40003f55000 */
[----:B------:R-:W-:-:S03]  /*8a60*/  LOP3.LUT R10, R5, 0xc0, RZ, 0xc0, !PT ;  /* 0x000000c0050a7812 */ /* 0x000fc600078ec0ff */
[----:B------:R-:W4:Y:S01]  /*8a70*/  MUFU.RCP R8, R15 ;  /* 0x0000000f00087308 */ /* 0x000f220000001000 */
[----:B--2---:R-:W-:Y:S01]  /*8a80*/  FSEL R11, R11, 1, P5 ;  /* 0x3f8000000b0b7808 */ /* 0x004fe20002800000 */
[----:B------:R-:W2:Y:S01]  /*8a90*/  @P5 LDC R31, c[0x0][0x458] ;  /* 0x00011600ff1f5b82 */ /* 0x000ea20000000800 */
[----:B------:R-:W-:-:S03]  /*8aa0*/  LOP3.LUT R10, R10, 0x18, R243, 0xf8, !PT ;  /* 0x000000180a0a7812 */ /* 0x000fc600078ef8f3 */
[----:B-1----:R-:W-:Y:S01]  /*8ab0*/  FMUL.FTZ R11, R11, UR4 ;  /* 0x000000040b0b7c20 */ /* 0x002fe20008410000 */
[----:B------:R-:W-:Y:S01]  /*8ac0*/  LOP3.LUT R10, R17, R10, RZ, 0xfc, !PT ;  /* 0x0000000a110a7212 */ /* 0x000fe200078efcff */
[----:B------:R-:W1:Y:S01]  /*8ad0*/  MUFU.RCP R12, R4 ;  /* 0x00000004000c7308 */ /* 0x000e620000001000 */
[----:B---3--:R-:W-:Y:S01]  /*8ae0*/  FSEL R9, R9, 1, P4 ;  /* 0x3f80000009097808 */ /* 0x008fe20002000000 */
[C---:B------:R-:W-:Y:S01]  /*8af0*/  FMUL.FTZ R160, R11.reuse, R160 ;  /* 0x000000a00ba07220 */ /* 0x040fe20000410000 */
[C---:B------:R-:W-:Y:S01]  /*8b00*/  FMUL.FTZ R161, R11.reuse, R161 ;  /* 0x000000a10ba17220 */ /* 0x040fe20000410000 */
[C---:B------:R-:W-:Y:S01]  /*8b10*/  FMUL.FTZ R148, R11.reuse, R148 ;  /* 0x000000940b947220 */ /* 0x040fe20000410000 */
[----:B------:R-:W-:Y:S01]  /*8b20*/  FMUL.FTZ R149, R11, R149 ;  /* 0x000000950b957220 */ /* 0x000fe20000410000 */
        /* <DEDUP_REMOVED lines=8> */
[----:B------:R-:W-:Y:S01]  /*8bb0*/  FMUL.FTZ R8, R8, UR4 ;  /* 0x0000000408087c20 */ /* 0x000fe20008410000 */
[C---:B------:R-:W-:Y:S01]  /*8bc0*/  FMUL.FTZ R70, R9.reuse, R70 ;  /* 0x0000004609467220 */ /* 0x040fe20000410000 */
[----:B------:R-:W-:Y:S01]  /*8bd0*/  FMUL.FTZ R71, R9, R71 ;  /* 0x0000004709477220 */ /* 0x000fe20000410000 */
[----:B-1----:R-:W-:Y:S01]  /*8be0*/  FSEL R12, R12, 1, P2 ;  /* 0x3f8000000c0c7808 */ /* 0x002fe20001000000 */
[C---:B------:R-:W-:Y:S01]  /*8bf0*/  FMUL.FTZ R156, R8.reuse, R156 ;  /* 0x0000009c089c7220 */ /* 0x040fe20000410000 */
[C---:B------:R-:W-:Y:S01]  /*8c00*/  FMUL.FTZ R157, R8.reuse, R157 ;  /* 0x0000009d089d7220 */ /* 0x040fe20000410000 */
[C---:B------:R-:W-:Y:S01]  /*8c10*/  FMUL.FTZ R152, R8.reuse, R152 ;  /* 0x0000009808987220 */ /* 0x040fe20000410000 */
[----:B------:R-:W-:Y:S01]  /*8c20*/  FMUL.FTZ R153, R8, R153 ;  /* 0x0000009908997220 */ /* 0x000fe20000410000 */
[----:B------:R-:W-:Y:S01]  /*8c30*/  FMUL.FTZ R12, R12, UR4 ;  /* 0x000000040c0c7c20 */ /* 0x000fe20008410000 */
[----:B------:R-:W1:Y:S01]  /*8c40*/  S2UR UR4, SR_CgaCtaId ;  /* 0x00000000000479c3 */ /* 0x000e620000008800 */
        /* <DEDUP_REMOVED lines=23> */
[----:B-1----:R-:W-:Y:S01]  /*8dc0*/  ULEA UR4, UR4, UR5, 0x18 ;  /* 0x0000000504047291 */ /* 0x002fe2000f8ec0ff */
        /* <DEDUP_REMOVED lines=10> */
[----:B------:R-:W1:Y:S01]  /*8e70*/  LDCU.U8 UR4, c[0x0][0x549] ;  /* 0x0000a920ff0477ac */ /* 0x000e620008000000 */
        /* <DEDUP_REMOVED lines=13> */
[C---:B------:R-:W-:Y:S01]  /*8f50*/  LOP3.LUT R12, R8.reuse, 0x20, RZ, 0xc0, !PT ;  /* 0x00000020080c7812 */ /* 0x040fe200078ec0ff */
[C---:B------:R-:W-:Y:S01]  /*8f60*/  FMUL.FTZ R80, R11.reuse, R80 ;  /* 0x000000500b507220 */ /* 0x040fe20000410000 */
[----:B------:R-:W-:Y:S01]  /*8f70*/  FMUL.FTZ R81, R11, R81 ;  /* 0x000000510b517220 */ /* 0x000fe20000410000 */
[C---:B------:R-:W-:Y:S01]  /*8f80*/  FMUL.FTZ R82, R9.reuse, R82 ;  /* 0x0000005209527220 */ /* 0x040fe20000410000 */
[----:B------:R-:W-:Y:S01]  /*8f90*/  FMUL.FTZ R83, R9, R83 ;  /* 0x0000005309537220 */ /* 0x000fe20000410000 */
[----:B------:R-:W-:Y:S01]  /*8fa0*/  F2FP.F16.F32.PACK_AB R160, R161, R160 ;  /* 0x000000a0a1a0723e */ /* 0x000fe200000000ff */
[----:B------:R-:W-:Y:S01]  /*8fb0*/  FMUL.FTZ R84, R11, R84 ;  /* 0x000000540b547220 */ /* 0x000fe20000410000 */
[----:B------:R-:W-:Y:S01]  /*8fc0*/  F2FP.F16.F32.PACK_AB R162, R163, R162 ;  /* 0x000000a2a3a2723e */ /* 0x000fe200000000ff */
[----:B------:R-:W-:Y:S01]  /*8fd0*/  FMUL.FTZ R85, R11, R85 ;  /* 0x000000550b557220 */ /* 0x000fe20000410000 */
        /* <DEDUP_REMOVED lines=16> */
[----:B------:R-:W-:Y:S01]  /*90e0*/  F2FP.F16.F32.PACK_AB R68, R69, R68 ;  /* 0x000000444544723e */ /* 0x000fe200000000ff */
[----:B------:R-:W-:Y:S01]  /*90f0*/  STS [R13+0x200], R162 ;  /* 0x000200a20d007388 */ /* 0x000fe20000000800 */
        /* <DEDUP_REMOVED lines=38> */
[----:B-1----:R-:W-:Y:S01]  /*9360*/  ISETP.NE.AND P1, PT, RZ, UR4, PT ;  /* 0x00000004ff007c0c */ /* 0x002fe2000bf25270 */
[----:B------:R-:W-:Y:S01]  /*9370*/  FMUL.FTZ R121, R11, R121 ;  /* 0x000000790b797220 */ /* 0x000fe20000410000 */
        /* <DEDUP_REMOVED lines=31> */
[----:B------:R-:W3:Y:S01]  /*9570*/  @P4 MUFU.LG2 R6, R6 ;  /* 0x0000000600064308 */ /* 0x000ee20000000c00 */
[----:B------:R-:W-:Y:S01]  /*9580*/  F2FP.F16.F32.PACK_AB R116, R117, R116 ;  /* 0x000000747574723e */ /* 0x000fe200000000ff */
[----:B------:R-:W-:Y:S01]  /*9590*/  STS [R17+0x2210], R98 ;  /* 0x0022106211007388 */ /* 0x000fe20000000800 */
[----:B------:R-:W-:Y:S01]  /*95a0*/  F2FP.F16.F32.PACK_AB R118, R119, R118 ;  /* 0x000000767776723e */ /* 0x000fe200000000ff */
[----:B------:R-:W4:Y:S01]  /*95b0*/  @P4 LDC R14, c[0x0][0x458] ;  /* 0x00011600ff0e4b82 */ /* 0x000f220000000800 */
[----:B------:R-:W-:Y:S01]  /*95c0*/  F2FP.F16.F32.PACK_AB R140, R141, R140 ;  /* 0x0000008c8d8c723e */ /* 0x000fe200000000ff */
[----:B------:R-:W-:Y:S01]  /*95d0*/  STS [R13+0x3000], R88 ;  /* 0x003000580d007388 */ /* 0x000fe20000000800 */
[----:B------:R-:W-:Y:S01]  /*95e0*/  F2FP.F16.F32.PACK_AB R142, R143, R142 ;  /* 0x0000008e8f8e723e */ /* 0x000fe200000000ff */
[----:B------:R-:W1:Y:S01]  /*95f0*/  LDCU.U8 UR4, c[0x0][0x548] ;  /* 0x0000a900ff0477ac */ /* 0x000e620008000000 */
[----:B------:R-:W-:Y:S01]  /*9600*/  F2FP.F16.F32.PACK_AB R136, R137, R136 ;  /* 0x000000888988723e */ /* 0x000fe200000000ff */
[----:B------:R-:W-:Y:S01]  /*9610*/  STS [R13+0x3200], R90 ;  /* 0x0032005a0d007388 */ /* 0x000fe20000000800 */
[----:B------:R-:W-:Y:S01]  /*9620*/  F2FP.F16.F32.PACK_AB R138, R139, R138 ;  /* 0x0000008a8b8a723e */ /* 0x000fe200000000ff */
[----:B------:R-:W2:Y:S01]  /*9630*/  @P1 LDC R26, c[0x0][0x430] ;  /* 0x00010c00ff1a1b82 */ /* 0x000ea20000000800 */
[----:B------:R-:W-:Y:S01]  /*9640*/  F2FP.F16.F32.PACK_AB R11, R11, R128 ;  /* 0x000000800b0b723e */ /* 0x000fe200000000ff */
[----:B------:R-:W-:Y:S01]  /*9650*/  STS [R17+0x3010], R92 ;  /* 0x0030105c11007388 */ /* 0x000fe20000000800 */
[----:B------:R-:W-:Y:S01]  /*9660*/  F2FP.F16.F32.PACK_AB R9, R9, R130 ;  /* 0x000000820909723e */ /* 0x000fe200000000ff */
[----:B------:R5:W1:Y:S01]  /*9670*/  @P5 MUFU.LG2 R33, R7 ;  /* 0x0000000700215308 */ /* 0x000a620000000c00 */
[----:B------:R-:W-:Y:S01]  /*9680*/  F2FP.F16.F32.PACK_AB R124, R125, R124 ;  /* 0x0000007c7d7c723e */ /* 0x000fe200000000ff */
[----:B------:R-:W-:Y:S01]  /*9690*/  STS [R17+0x3210], R94 ;  /* 0x0032105e11007388 */ /* 0x000fe20000000800 */
[----:B------:R-:W-:Y:S01]  /*96a0*/  F2FP.F16.F32.PACK_AB R126, R127, R126 ;  /* 0x0000007e7f7e723e */ /* 0x000fe200000000ff */
[----:B-1----:R-:W-:Y:S01]  /*96b0*/  @P1 IMAD R32, R23, R22, RZ ;  /* 0x0000001617201224 */ /* 0x002fe200078e02ff */
[----:B------:R-:W-:Y:S01]  /*96c0*/  F2FP.F16.F32.PACK_AB R132, R133, R132 ;  /* 0x000000848584723e */ /* 0x000fe200000000ff */
[----:B------:R-:W-:Y:S01]  /*96d0*/  STS [R19+0x2020], R100 ;  /* 0x0020206413007388 */ /* 0x000fe20000000800 */
[----:B------:R-:W-:-:S03]  /*96e0*/  F2FP.F16.F32.PACK_AB R134, R135, R134 ;  /* 0x000000868786723e */ /* 0x000fc600000000ff */
[----:B------:R-:W-:Y:S04]  /*96f0*/  STS [R19+0x2220], R102 ;  /* 0x0022206613007388 */ /* 0x000fe80000000800 */
[----:B------:R-:W-:Y:S01]  /*9700*/  STS [R21+0x2030], R144 ;  /* 0x0020309015007388 */ /* 0x000fe20000000800 */
[----:B-----5:R-:W-:-:S03]  /*9710*/  @P1 MOV R7, 0x1 ;  /* 0x0000000100071802 */ /* 0x020fc60000000f00 */
        /* <DEDUP_REMOVED lines=11> */
[----:B------:R2:W-:Y:S04]  /*97d0*/  STS [R17+0x5010], R140 ;  /* 0x0050108c11007388 */ /* 0x0005e80000000800 */
[----:B------:R2:W-:Y:S04]  /*97e0*/  STS [R17+0x5210], R142 ;  /* 0x0052108e11007388 */ /* 0x0005e80000000800 */
[----:B------:R2:W-:Y:S04]  /*97f0*/  STS [R19+0x4020], R136 ;  /* 0x0040208813007388 */ /* 0x0005e80000000800 */
[----:B------:R2:W-:Y:S04]  /*9800*/  STS [R19+0x4220], R138 ;  /* 0x0042208a13007388 */ /* 0x0005e80000000800 */
[----:B------:R2:W-:Y:S04]  /*9810*/  STS [R21+0x4030], R11 ;  /* 0x0040300b15007388 */ /* 0x0005e80000000800 */
[----:B------:R2:W-:Y:S01]  /*9820*/  STS [R21+0x4230], R9 ;  /* 0x0042300915007388 */ /* 0x0005e20000000800 */
[----:B-1----:R-:W1:Y:S03]  /*9830*/  LDC.64 R12, c[0x0][0x400] ;  /* 0x00010000ff0c7b82 */ /* 0x002e660000000a00 */
[----:B------:R1:W-:Y:S04]  /*9840*/  STS [R19+0x5020], R124 ;  /* 0x0050207c13007388 */ /* 0x0003e80000000800 */
[----:B------:R1:W-:Y:S04]  /*9850*/  STS [R19+0x5220], R126 ;  /* 0x0052207e13007388 */ /* 0x0003e80000000800 */
[----:B------:R1:W-:Y:S04]  /*9860*/  STS [R21+0x5030], R132 ;  /* 0x0050308415007388 */ /* 0x0003e80000000800 */
[----:B------:R1:W-:Y:S01]  /*9870*/  STS [R21+0x5230], R134 ;  /* 0x0052308615007388 */ /* 0x0003e20000000800 */
[----:B---34-:R-:W-:Y:S05]  /*9880*/  @P1 BRA `(.L_x_570) ;  /* 0x0000000000281947 */ /* 0x018fea0003800000 */
[----:B------:R-:W-:Y:S01]  /*9890*/  ISETP.NE.AND P0, PT, RZ, UR4, PT ;  /* 0x00000004ff007c0c */ /* 0x000fe2000bf05270 */
[----:B--2---:R-:W2:-:S12]  /*98a0*/  LDC R9, c[0x0][0x3e0] ;  /* 0x0000f800ff097b82 */ /* 0x004e980000000800 */
[----:B------:R-:W3:Y:S01]  /*98b0*/  @P0 LDC R32, c[0x0][0x454] ;  /* 0x00011500ff200b82 */ /* 0x000ee20000000800 */
[----:B------:R-:W-:Y:S02]  /*98c0*/  @P0 MOV R26, 0x1 ;  /* 0x00000001001a0802 */ /* 0x000fe40000000f00 */
[----:B------:R-:W-:-:S05]  /*98d0*/  @!P0 MOV R26, 0x1 ;  /* 0x00000001001a8802 */ /* 0x000fca0000000f00 */
[----:B------:R-:W2:Y:S08]  /*98e0*/  @P0 LDC R10, c[0x0][0x454] ;  /* 0x00011500ff0a0b82 */ /* 0x000eb00000000800 */
[----:B------:R-:W4:Y:S08]  /*98f0*/  @!P0 LDC R8, c[0x0][0x434] ;  /* 0x00010d00ff088b82 */ /* 0x000f300000000800 */
[----:B------:R-:W1:Y:S01]  /*9900*/  @!P0 LDC R32, c[0x0][0x434] ;  /* 0x00010d00ff208b82 */ /* 0x000e620000000800 */
[----:B--2---:R-:W-:-:S02]  /*9910*/  @P0 IMAD R7, R9, R10, RZ ;  /* 0x0000000a09070224 */ /* 0x004fc400078e02ff */
[----:B---34-:R-:W-:-:S07]  /*9920*/  @!P0 IMAD R7, R8, R9, RZ ;  /* 0x0000000908078224 */ /* 0x018fce00078e02ff */
.L_x_570:
[----:B------:R-:W-:Y:S01]  /*9930*/  BAR.SYNC.DEFER_BLOCKING 0x0 ;  /* 0x0000000000007b1d */ /* 0x000fe20000010000 */
[----:B------:R-:W-:Y:S01]  /*9940*/  ISETP.NE.AND P1, PT, RZ, UR4, !P1 ;  /* 0x00000004ff007c0c */ /* 0x000fe2000cf25270 */
[----:B------:R-:W-:Y:S01]  /*9950*/  @P4 FMUL.FTZ R6, R6, 0.69314718246459960938 ;  /* 0x3f31721806064820 */ /* 0x000fe20000410000 */
[----:B------:R-:W-:Y:S01]  /*9960*/  LOP3.LUT R40, R5, 0x18, RZ, 0xc0, !PT ;  /* 0x0000001805287812 */ /* 0x000fe200078ec0ff */
[----:B-1----:R-:W-:Y:S01]  /*9970*/  IMAD R32, R32, UR6, RZ ;  /* 0x0000000620207c24 */ /* 0x002fe2000f8e02ff */
[----:B------:R-:W-:-:S03]  /*9980*/  SHF.R.U32.HI R38, RZ, 0x2, R243 ;  /* 0x00000002ff267819 */ /* 0x000fc600000116f3 */
[----:B------:R-:W1:Y:S01]  /*9990*/  LDC R25, c[0x0][0x434] ;  /* 0x00010d00ff197b82 */ /* 0x000e620000000800 */
[----:B------:R-:W-:Y:S01]  /*99a0*/  @P4 FFMA.FTZ R27, R3, R14, R6 ;  /* 0x0000000e031b4223 */ /* 0x000fe20000010006 */
[----:B------:R-:W3:Y:S01]  /*99b0*/  @P3 MUFU.LG2 R29, R15 ;  /* 0x0000000f001d3308 */ /* 0x000ee20000000c00 */
[----:B------:R-:W-:Y:S01]  /*99c0*/  MOV R39, RZ ;  /* 0x000000ff00277202 */ /* 0x000fe20000000f00 */
[----:B------:R-:W-:Y:S01]  /*99d0*/  @P5 FMUL.FTZ R33, R33, 0.69314718246459960938 ;  /* 0x3f31721821215820 */ /* 0x000fe20000410000 */
[----:B------:R-:W-:Y:S01]  /*99e0*/  MOV R41, RZ ;  /* 0x000000ff00297202 */ /* 0x000fe20000000f00 */
[----:B------:R-:W-:Y:S01]  /*99f0*/  BSSY.RECONVERGENT B0, `(.L_x_571) ;  /* 0x0000047000007945 */ /* 0x000fe20003800200 */
[----:B------:R-:W-:Y:S01]  /*9a00*/  MOV R30, 0x7f800000 ;  /* 0x7f800000001e7802 */ /* 0x000fe20000000f00 */
[----:B------:R-:W4:Y:S01]  /*9a10*/  @P3 LDC R5, c[0x0][0x458] ;  /* 0x00011600ff053b82 */ /* 0x000f220000000800 */
[----:B------:R-:W-:Y:S01]  /*9a20*/  @!P1 IMAD R32, R7, UR7, R32 ;  /* 0x0000000707209c24 */ /* 0x000fe2000f8e0220 */
[----:B------:R-:W5:Y:S01]  /*9a30*/  @P2 MUFU.LG2 R35, R4 ;  /* 0x0000000400232308 */ /* 0x000f620000000c00 */
[----:B--2---:R-:W-:Y:S01]  /*9a40*/  @P5 FFMA.FTZ R28, R164, R31, R33 ;  /* 0x0000001fa41c5223 */ /* 0x004fe20000010021 */
[C---:B------:R-:W-:Y:S01]  /*9a50*/  IMAD.WIDE.U32 R56, R24.reuse, 0x80, R38 ;  /* 0x0000008018387825 */ /* 0x040fe200078e0026 */
[----:B------:R-:W-:-:S02]  /*9a60*/  SHF.L.U32 R24, R24, 0x7, RZ ;  /* 0x0000000718187819 */ /* 0x000fc400000006ff */
[----:B------:R-:W-:Y:S01]  /*9a70*/  LOP3.LUT P5, RZ, R243, 0x3, RZ, 0xc0, !PT ;  /* 0x00000003f3ff7812 */ /* 0x000fe200078ac0ff */
[----:B------:R-:W2:Y:S01]  /*9a80*/  @P2 LDC R3, c[0x0][0x458] ;  /* 0x00011600ff032b82 */ /* 0x000ea20000000800 */
[----:B------:R-:W-:Y:S01]  /*9a90*/  IMAD.WIDE.U32 R40, R12, UR7, R40 ;  /* 0x000000070c287c25 */ /* 0x000fe2000f8e0028 */
[----:B------:R1:W2:Y:S03]  /*9aa0*/  LDS.128 R20, [R237] ;  /* 0x00000000ed147984 */ /* 0x0002a60000000c00 */
[----:B---3--:R-:W-:Y:S01]  /*9ab0*/  @P3 FMUL.FTZ R37, R29, 0.69314718246459960938 ;  /* 0x3f3172181d253820 */ /* 0x008fe20000410000 */
[----:B------:R-:W-:Y:S01]  /*9ac0*/  MOV R31, 0x7f800000 ;  /* 0x7f800000001f7802 */ /* 0x000fe20000000f00 */
[----:B------:R-:W-:Y:S01]  /*9ad0*/  IMAD R33, R24, R26, RZ ;  /* 0x0000001a18217224 */ /* 0x000fe200078e02ff */
[----:B------:R3:W2:Y:S01]  /*9ae0*/  LDS.128 R16, [R237+0x2000] ;  /* 0x00200000ed107984 */ /* 0x0006a20000000c00 */
[----:B------:R-:W3:Y:S01]  /*9af0*/  LDC.64 R14, c[0x0][0x410] ;  /* 0x00010400ff0e7b82 */ /* 0x000ee20000000a00 */
[----:B-1----:R-:W-:-:S02]  /*9b00*/  IMAD R34, R25, UR7, RZ ;  /* 0x0000000719227c24 */ /* 0x002fc4000f8e02ff */
[----:B------:R1:W1:Y:S01]  /*9b10*/  LDS.128 R8, [R237+0x4000] ;  /* 0x00400000ed087984 */ /* 0x0002620000000c00 */
[----:B-----5:R-:W-:Y:S02]  /*9b20*/  @P2 FMUL.FTZ R35, R35, 0.69314718246459960938 ;  /* 0x3f31721823232820 */ /* 0x020fe40000410000 */
[----:B------:R-:W-:Y:S02]  /*9b30*/  SEL R12, R34, RZ, P1 ;  /* 0x000000ff220c7207 */ /* 0x000fe40000800000 */
[----:B------:R-:W1:Y:S01]  /*9b40*/  LDC.64 R6, c[0x0][0x408] ;  /* 0x00010200ff067b82 */ /* 0x000e620000000a00 */
[----:B------:R-:W-:Y:S01]  /*9b50*/  SHF.R.S32.HI R4, RZ, 0x1f, R34 ;  /* 0x0000001fff047819 */ /* 0x000fe20000011422 */
[----:B----4-:R-:W-:Y:S01]  /*9b60*/  @P3 FFMA.FTZ R31, R2, R5, R37 ;  /* 0x00000005021f3223 */ /* 0x010fe20000010025 */
[----:B------:R-:W-:Y:S01]  /*9b70*/  IADD3 R29, P4, P0, R33, R12, R32 ;  /* 0x0000000c211d7210 */ /* 0x000fe2000789e020 */
[----:B------:R-:W-:Y:S01]  /*9b80*/  IMAD R37, R13, UR7, R41 ;  /* 0x000000070d257c24 */ /* 0x000fe2000f8e0229 */
[----:B------:R-:W-:-:S02]  /*9b90*/  SHF.R.S32.HI R33, RZ, 0x1f, R33 ;  /* 0x0000001fff217819 */ /* 0x000fc40000011421 */
[----:B------:R-:W-:Y:S01]  /*9ba0*/  SEL R4, R4, RZ, P1 ;  /* 0x000000ff04047207 */ /* 0x000fe20000800000 */
[----:B--2---:R-:W-:Y:S01]  /*9bb0*/  @P2 FFMA.FTZ R30, R0, R3, R35 ;  /* 0x00000003001e2223 */ /* 0x004fe20000010023 */
[----:B------:R-:W-:-:S04]  /*9bc0*/  SHF.R.S32.HI R32, RZ, 0x1f, R32 ;  /* 0x0000001fff207819 */ /* 0x000fc80000011420 */
[----:B------:R-:W-:Y:S01]  /*9bd0*/  IADD3.X R0, PT, PT, R33, R4, R32, P4, P0 ;  /* 0x0000000421007210 */ /* 0x000fe200027e0420 */
[----:B------:R-:W-:Y:S06]  /*9be0*/  @P5 BRA `(.L_x_572) ;  /* 0x00000000009c5947 */ /* 0x000fec0003800000 */
[----:B------:R-:W-:Y:S01]  /*9bf0*/  SHF.R.U32.HI R243, RZ, 0x1, R243 ;  /* 0x00000001fff37819 */ /* 0x000fe200000116f3 */
[----:B------:R-:W-:-:S03]  /*9c00*/  IMAD.IADD R24, R25, 0x1, -R24 ;  /* 0x0000000119187824 */ /* 0x000fc600078e0a18 */
        /* <DEDUP_REMOVED lines=9> */
[----:B------:R-:W2:Y:S01]  /*9ca0*/  @!P6 LDC.64 R24, c[0x0][0x420] ;  /* 0x00010800ff18eb82 */ /* 0x000ea20000000a00 */
[-C--:B------:R-:W-:Y:S02]  /*9cb0*/  @!P6 IMAD R38, R35, R26.reuse, RZ ;  /* 0x0000001a2326e224 */ /* 0x080fe400078e02ff */
[-C--:B------:R-:W-:Y:S02]  /*9cc0*/  @!P4 IMAD R33, R33, R26.reuse, RZ ;  /* 0x0000001a2121c224 */ /* 0x080fe400078e02ff */
[-C--:B------:R-:W-:Y:S01]  /*9cd0*/  @!P5 IMAD R34, R43, R26.reuse, RZ ;  /* 0x0000001a2b22d224 */ /* 0x080fe200078e02ff */
[C---:B------:R-:W-:Y:S01]  /*9ce0*/  @!P6 IADD3 R32, P0, PT, R38.reuse, R29, RZ ;  /* 0x0000001d2620e210 */ /* 0x040fe20007f1e0ff */
[----:B------:R-:W-:Y:S01]  /*9cf0*/  @!P3 IMAD R39, R39, R26, RZ ;  /* 0x0000001a2727b224 */ /* 0x000fe200078e02ff */
[----:B------:R-:W4:Y:S02]  /*9d00*/  @!P5 LDC.64 R12, c[0x0][0x420] ;  /* 0x00010800ff0cdb82 */ /* 0x000f240000000a00 */
[----:B------:R-:W-:-:S02]  /*9d10*/  @!P6 LEA.HI.X.SX32 R26, R38, R0, 0x1, P0 ;  /* 0x00000000261ae211 */ /* 0x000fc400000f0eff */
[CC--:B------:R-:W-:Y:S02]  /*9d20*/  @!P4 IADD3 R38, P1, PT, R33.reuse, R29.reuse, RZ ;  /* 0x0000001d2126c210 */ /* 0x0c0fe40007f3e0ff */
[CC--:B------:R-:W-:Y:S02]  /*9d30*/  @!P5 IADD3 R35, P2, PT, R34.reuse, R29.reuse, RZ ;  /* 0x0000001d2223d210 */ /* 0x0c0fe40007f5e0ff */
[----:B------:R-:W5:Y:S01]  /*9d40*/  @!P4 LDC.64 R4, c[0x0][0x420] ;  /* 0x00010800ff04cb82 */ /* 0x000f620000000a00 */
[-C--:B------:R-:W-:Y:S02]  /*9d50*/  @!P4 LEA.HI.X.SX32 R33, R33, R0.reuse, 0x1, P1 ;  /* 0x000000002121c211 */ /* 0x080fe400008f0eff */
[----:B------:R-:W-:Y:S02]  /*9d60*/  @!P5 LEA.HI.X.SX32 R34, R34, R0, 0x1, P2 ;  /* 0x000000002222d211 */ /* 0x000fe400010f0eff */
[----:B------:R-:W-:-:S03]  /*9d70*/  @!P3 IADD3 R29, P0, PT, R39, R29, RZ ;  /* 0x0000001d271db210 */ /* 0x000fc60007f1e0ff */
[----:B------:R-:W3:Y:S01]  /*9d80*/  @!P3 LDC.64 R2, c[0x0][0x420] ;  /* 0x00010800ff02bb82 */ /* 0x000ee20000000a00 */
[C---:B--2---:R-:W-:Y:S02]  /*9d90*/  @!P6 LEA R24, P2, R32.reuse, R24, 0x2 ;  /* 0x000000182018e211 */ /* 0x044fe400078410ff */
[----:B------:R-:W-:Y:S02]  /*9da0*/  @!P3 LEA.HI.X.SX32 R0, R39, R0, 0x1, P0 ;  /* 0x000000002700b211 */ /* 0x000fe400000f0eff */
[----:B------:R-:W-:Y:S02]  /*9db0*/  @!P6 LEA.HI.X R25, R32, R25, R26, 0x2, P2 ;  /* 0x000000192019e211 */ /* 0x000fe400010f141a */
[----:B----4-:R-:W-:-:S03]  /*9dc0*/  @!P5 LEA R12, P1, R35, R12, 0x2 ;  /* 0x0000000c230cd211 */ /* 0x010fc600078210ff */
[----:B------:R2:W-:Y:S01]  /*9dd0*/  @!P6 STG.E desc[UR24][R24.64], R28 ;  /* 0x0000001c1800e986 */ /* 0x0005e2000c101918 */
[----:B------:R-:W-:Y:S02]  /*9de0*/  @!P5 LEA.HI.X R13, R35, R13, R34, 0x2, P1 ;  /* 0x0000000d230dd211 */ /* 0x000fe400008f1422 */
[----:B-----5:R-:W-:-:S03]  /*9df0*/  @!P4 LEA R4, P1, R38, R4, 0x2 ;  /* 0x000000042604c211 */ /* 0x020fc600078210ff */
[----:B------:R2:W-:Y:S01]  /*9e00*/  @!P5 STG.E desc[UR24][R12.64], R27 ;  /* 0x0000001b0c00d986 */ /* 0x0005e2000c101918 */
[----:B------:R-:W-:Y:S02]  /*9e10*/  @!P4 LEA.HI.X R5, R38, R5, R33, 0x2, P1 ;  /* 0x000000052605c211 */ /* 0x000fe400008f1421 */
[----:B---3--:R-:W-:-:S03]  /*9e20*/  @!P3 LEA R2, P0, R29, R2, 0x2 ;  /* 0x000000021d02b211 */ /* 0x008fc600078010ff */
[----:B------:R2:W-:Y:S01]  /*9e30*/  @!P4 STG.E desc[UR24][R4.64], R31 ;  /* 0x0000001f0400c986 */ /* 0x0005e2000c101918 */
[----:B------:R-:W-:-:S05]  /*9e40*/  @!P3 LEA.HI.X R3, R29, R3, R0, 0x2, P0 ;  /* 0x000000031d03b211 */ /* 0x000fca00000f1400 */
[----:B------:R2:W-:Y:S04]  /*9e50*/  @!P3 STG.E desc[UR24][R2.64], R30 ;  /* 0x0000001e0200b986 */ /* 0x0005e8000c101918 */
.L_x_572:
[----:B------:R-:W-:Y:S05]  /*9e60*/  BSYNC.RECONVERGENT B0 ;  /* 0x0000000000007941 */ /* 0x000fea0003800200 */
.L_x_571:
[----:B------:R-:W-:Y:S01]  /*9e70*/  IMAD.MOV.U32 R36, RZ, RZ, R40 ;  /* 0x000000ffff247224 */ /* 0x000fe200078e0028 */
[----:B------:R-:W4:Y:S01]  /*9e80*/  LDS.128 R32, [R237+0x800] ;  /* 0x00080000ed207984 */ /* 0x000f220000000c00 */
[----:B------:R-:W5:Y:S01]  /*9e90*/  LDCU.64 UR4, c[0x0][0x3f0] ;  /* 0x00007e00ff0477ac */ /* 0x000f620008000a00 */
[----:B-1----:R-:W-:Y:S02]  /*9ea0*/  IMAD R0, R57, R6, RZ ;  /* 0x0000000639007224 */ /* 0x002fe400078e02ff */
[----:B--23--:R-:W-:Y:S01]  /*9eb0*/  IMAD.WIDE.U32 R2, R14, UR6, R36 ;  /* 0x000000060e027c25 */ /* 0x00cfe2000f8e0024 */
[----:B------:R-:W1:Y:S03]  /*9ec0*/  LDS.128 R28, [R237+0x2800] ;  /* 0x00280000ed1c7984 */ /* 0x000e660000000c00 */
[----:B------:R-:W-:Y:S01]  /*9ed0*/  IMAD R3, R15, UR6, R3 ;  /* 0x000000060f037c24 */ /* 0x000fe2000f8e0203 */
[----:B------:R-:W2:Y:S01]  /*9ee0*/  LDS.128 R24, [R237+0x4800] ;  /* 0x00480000ed187984 */ /* 0x000ea20000000c00 */
[----:B------:R-:W-:-:S02]  /*9ef0*/  IMAD R0, R56, R7, R0 ;  /* 0x0000000738007224 */ /* 0x000fc400078e0200 */
[----:B------:R-:W-:Y:S01]  /*9f00*/  IMAD.WIDE.U32 R56, R56, R6, R2 ;  /* 0x0000000638387225 */ /* 0x000fe200078e0002 */
[----:B------:R-:W3:Y:S03]  /*9f10*/  LDS.128 R44, [R237+0x1000] ;  /* 0x00100000ed2c7984 */ /* 0x000ee60000000c00 */
[----:B------:R-:W-:Y:S01]  /*9f20*/  IMAD.SHL.U32 R2, R6, 0x40, RZ ;  /* 0x0000004006027824 */ /* 0x000fe200078e00ff */
[----:B------:R-:W3:Y:S01]  /*9f30*/  LDS.128 R40, [R237+0x3000] ;  /* 0x00300000ed287984 */ /* 0x000ee20000000c00 */
[----:B------:R-:W-:Y:S02]  /*9f40*/  IADD3 R0, PT, PT, R57, R0, RZ ;  /* 0x0000000039007210 */ /* 0x000fe40007ffe0ff */
[C---:B-----5:R-:W-:Y:S01]  /*9f50*/  LEA R4, P0, R56.reuse, UR4, 0x1 ;  /* 0x0000000438047c11 */ /* 0x060fe2000f8008ff */
[----:B------:R-:W5:Y:S03]  /*9f60*/  LDS.128 R36, [R237+0x5000] ;  /* 0x00500000ed247984 */ /* 0x000f660000000c00 */
[----:B------:R-:W-:Y:S01]  /*9f70*/  LEA.HI.X R5, R56, UR5, R0, 0x1, P0 ;  /* 0x0000000538057c11 */ /* 0x000fe200080f0c00 */
[----:B------:R-:W5:Y:S01]  /*9f80*/  LDS.128 R48, [R237+0x1800] ;  /* 0x00180000ed307984 */ /* 0x000f620000000c00 */
[----:B------:R-:W-:-:S02]  /*9f90*/  LEA R56, P0, R6, R4, 0x7 ;  /* 0x0000000406387211 */ /* 0x000fc400078038ff */
[--C-:B------:R-:W-:Y:S01]  /*9fa0*/  SHF.L.U64.HI R0, R6, 0x6, R7.reuse ;  /* 0x0000000606007819 */ /* 0x100fe20000010207 */
[----:B------:R-:W5:Y:S01]  /*9fb0*/  LDS.128 R12, [R237+0x3800] ;  /* 0x00380000ed0c7984 */ /* 0x000f620000000c00 */
[----:B------:R-:W-:Y:S02]  /*9fc0*/  IADD3 R58, P1, PT, R2, R4, RZ ;  /* 0x00000004023a7210 */ /* 0x000fe40007f3e0ff */
[-C--:B------:R-:W-:Y:S01]  /*9fd0*/  LEA.HI.X R57, R6, R5.reuse, R7, 0x7, P0 ;  /* 0x0000000506397211 */ /* 0x080fe200000f3c07 */
[----:B------:R-:W5:Y:S01]  /*9fe0*/  LDS.128 R52, [R237+0x5800] ;  /* 0x00580000ed347984 */ /* 0x000f620000000c00 */
[----:B------:R-:W-:Y:S02]  /*9ff0*/  IADD3 R2, P0, PT, R2, R56, RZ ;  /* 0x0000003802027210 */ /* 0x000fe40007f1e0ff */
[C---:B------:R-:W-:Y:S01]  /*a000*/  IADD3.X R59, PT, PT, R0.reuse, R5, RZ, P1, !PT ;  /* 0x00000005003b7210 */ /* 0x040fe20000ffe4ff */
[----:B------:R-:W-:Y:S02]  /*a010*/  STG.E.128 desc[UR24][R4.64], R20 ;  /* 0x0000001404007986 */ /* 0x000fe4000c101d18 */
[----:B------:R-:W-:-:S02]  /*a020*/  IMAD.X R3, R0, 0x1, R57, P0 ;  /* 0x0000000100037824 */ /* 0x000fc400000e0639 */
[----:B------:R-:W-:Y:S04]  /*a030*/  STG.E.128 desc[UR24][R4.64+0x40], R16 ;  /* 0x0000401004007986 */ /* 0x000fe8000c101d18 */
[----:B------:R-:W-:Y:S04]  /*a040*/  STG.E.128 desc[UR24][R4.64+0x80], R8 ;  /* 0x0000800804007986 */ /* 0x000fe8000c101d18 */
[----:B----4-:R-:W-:Y:S04]  /*a050*/  STG.E.128 desc[UR24][R58.64], R32 ;  /* 0x000000203a007986 */ /* 0x010fe8000c101d18 */
[----:B-1----:R-:W-:Y:S04]  /*a060*/  STG.E.128 desc[UR24][R58.64+0x40], R28 ;  /* 0x0000401c3a007986 */ /* 0x002fe8000c101d18 */
[----:B--2---:R-:W-:Y:S04]  /*a070*/  STG.E.128 desc[UR24][R58.64+0x80], R24 ;  /* 0x000080183a007986 */ /* 0x004fe8000c101d18 */
[----:B---3--:R-:W-:Y:S04]  /*a080*/  STG.E.128 desc[UR24][R56.64], R44 ;  /* 0x0000002c38007986 */ /* 0x008fe8000c101d18 */
[----:B------:R-:W-:Y:S04]  /*a090*/  STG.E.128 desc[UR24][R56.64+0x40], R40 ;  /* 0x0000402838007986 */ /* 0x000fe8000c101d18 */
[----:B-----5:R-:W-:Y:S04]  /*a0a0*/  STG.E.128 desc[UR24][R56.64+0x80], R36 ;  /* 0x0000802438007986 */ /* 0x020fe8000c101d18 */
[----:B------:R-:W-:Y:S04]  /*a0b0*/  STG.E.128 desc[UR24][R2.64], R48 ;  /* 0x0000003002007986 */ /* 0x000fe8000c101d18 */
[----:B------:R-:W-:Y:S04]  /*a0c0*/  STG.E.128 desc[UR24][R2.64+0x40], R12 ;  /* 0x0000400c02007986 */ /* 0x000fe8000c101d18 */
[----:B------:R-:W-:Y:S01]  /*a0d0*/  STG.E.128 desc[UR24][R2.64+0x80], R52 ;  /* 0x0000803402007986 */ /* 0x000fe2000c101d18 */
[----:B------:R-:W-:Y:S05]  /*a0e0*/  EXIT ;  /* 0x000000000000794d */ /* 0x000fea0003800000 */
.L_x_573:
        /* <DEDUP_REMOVED lines=9> */
.L_x_1358:


//--------------------- .text._ZN5flash16flash_fwd_kernelI23Flash_fwd_kernel_traitsILi96ELi128ELi64ELi4ELb0ELb0EN7cutlass6half_tE19Flash_kernel_traitsILi96ELi128ELi64ELi4ES3_EELb0ELb0ELb0ELb0ELb1ELb1ELb1ELb0EEEvNS_16Flash_fwd_paramsE --------------------------
	.section	.text._ZN5flash16flash_fwd_kernelI23Flash_fwd_kernel_traitsILi96ELi128ELi64ELi4ELb0ELb0EN7cutlass6half_tE19Flash_kernel_traitsILi96ELi128ELi64ELi4ES3_EELb0ELb0ELb0ELb0ELb1ELb1ELb1ELb0EEEvNS_16Flash_fwd_paramsE,"ax",@progbits
	.align	128
        .global         _ZN5flash16flash_fwd_kernelI23Flash_fwd_kernel_traitsILi96ELi128ELi64ELi4ELb0ELb0EN7cutlass6half_tE19Flash_kernel_traitsILi96ELi128ELi64ELi4ES3_EELb0ELb0ELb0ELb0ELb1ELb1ELb1ELb0EEEvNS_16Flash_fwd_paramsE
        .type           _ZN5flash16flash_fwd_kernelI23Flash_fwd_kernel_traitsILi96ELi128ELi64ELi4ELb0ELb0EN7cutlass6half_tE19Flash_kernel_traitsILi96ELi128ELi64ELi4ES3_EELb0ELb0ELb0ELb0ELb1ELb1ELb1ELb0EEEvNS_16Flash_fwd_paramsE,@function
        .size           _ZN5flash16flash_fwd_kernelI23Flash_fwd_kernel_traitsILi96ELi128ELi64ELi4ELb0ELb0EN7cutlass6half_tE19Flash_kernel_traitsILi96ELi128ELi64ELi4ES3_EELb0ELb0ELb0ELb0ELb1ELb1ELb1ELb0EEEvNS_16Flash_fwd_paramsE,(.L_x_1359 - _ZN5flash16flash_fwd_kernelI23Flash_fwd_kernel_traitsILi96ELi128ELi64ELi4ELb0ELb0EN7cutlass6half_tE19Flash_kernel_traitsILi96ELi128ELi64ELi4ES3_EELb0ELb0ELb0ELb0ELb1ELb1ELb1ELb0EEEvNS_16Flash_fwd_paramsE)
        .other          _ZN5flash16flash_fwd_kernelI23Flash_fwd_kernel_traitsILi96ELi128ELi64ELi4ELb0ELb0EN7cutlass6half_tE19Flash_kernel_traitsILi96ELi128ELi64ELi4ES3_EELb0ELb0ELb0ELb0ELb1ELb1ELb1ELb0EEEvNS_16Flash_fwd_paramsE,@"STO_CUDA_ENTRY STV_DEFAULT"
_ZN5flash16flash_fwd_kernelI23Flash_fwd_kernel_traitsILi96ELi128ELi64ELi4ELb0ELb0EN7cutlass6half_tE19Flash_kernel_traitsILi96ELi128ELi64ELi4ES3_EELb0ELb0ELb0ELb0ELb1ELb1ELb1ELb0EEEvNS_16Flash_fwd_paramsE:
.text._ZN5flash16flash_fwd_kernelI23Flash_fwd_kernel_traitsILi96ELi128ELi64ELi4ELb0ELb0EN7cutlass6half_tE19Flash_kernel_traitsILi96ELi128ELi64ELi4ES3_EELb0ELb0ELb0ELb0ELb1ELb1ELb1ELb0EEEvNS_16Flash_fwd_paramsE:
        /* <DEDUP_REMOVED lines=24> */
[----:B-----5:R-:W-:Y:S01]  /*0180*/  SHF.R.S32.HI R15, RZ, 0x1f, R14 ;  /* 0x0000001fff0f7819 */ /* 0x020fe2000001140e */
[----:B------:R-:W3:Y:S01]  /*0190*/  S2R R0, SR_TID.X ;  /* 0x0000000000007919 */ /* 0x000ee20000002100 */
[----:B------:R-:W3:Y:S01]  /*01a0*/  LDCU.128 UR20, c[0x0][0x3a0] ;  /* 0x00007400ff1477ac */ /* 0x000ee20008000c00 */
[----:B------:R-:W-:Y:S02]  /*01b0*/  MOV R25, RZ ;  /* 0x000000ff00197202 */ /* 0x000fe40000000f00 */
[----:B------:R-:W3:Y:S01]  /*01c0*/  @!P2 LDC.64 R8, c[0x0][0x488] ;  /* 0x00012200ff08ab82 */ /* 0x000ee20000000a00 */
[----:B------:R-:W-:Y:S01]  /*01d0*/  @P2 IADD3 R35, PT, PT, R35, -R14, RZ ;  /* 0x8000000e23232210 */ /* 0x000fe20007ffe0ff */
[----:B------:R-:W3:Y:S01]  /*01e0*/  LDCU.128 UR16, c[0x0][0x3d0] ;  /* 0x00007a00ff1077ac */ /* 0x000ee20008000c00 */
[----:B------:R-:W3:Y:S01]  /*01f0*/  LDCU.128 UR8, c[0x0][0x380] ;  /* 0x00007000ff0877ac */ /* 0x000ee20008000c00 */
[----:B------:R-:W3:Y:S01]  /*0200*/  LDCU.128 UR12, c[0x0][0x390] ;  /* 0x00007200ff0c77ac */ /* 0x000ee20008000c00 */
[----:B----4-:R-:W-:Y:S01]  /*0210*/  IMAD R13, R15, UR6, RZ ;  /* 0x000000060f0d7c24 */ /* 0x010fe2000f8e02ff */
[----:B--2---:R-:W-:-:S03]  /*0220*/  IABS R16, R7 ;  /* 0x0000000700107213 */ /* 0x004fc60000000000 */
[----:B------:R-:W-:Y:S01]  /*0230*/  IMAD R13, R14, UR7, R13 ;  /* 0x000000070e0d7c24 */ /* 0x000fe2000f8e020d */
[----:B-1----:R-:W1:Y:S01]  /*0240*/  I2F.RP R4, R16 ;  /* 0x0000001000047306 */ /* 0x002e620000209400 */
[----:B---3--:R-:W-:-:S04]  /*0250*/  @!P2 ISETP.NE.U32.AND P1, PT, R8, RZ, PT ;  /* 0x000000ff0800a20c */ /* 0x008fc80003f25070 */
[----:B------:R-:W-:Y:S01]  /*0260*/  @!P2 ISETP.NE.AND.EX P1, PT, R9, RZ, PT, P1 ;  /* 0x000000ff0900a20c */ /* 0x000fe20003f25310 */
[C---:B------:R-:W-:Y:S01]  /*0270*/  IMAD.SHL.U32 R34, R0.reuse, 0x20, RZ ;  /* 0x0000002000227824 */ /* 0x040fe200078e00ff */
[C---:B------:R-:W-:Y:S01]  /*0280*/  SHF.L.U32 R225, R0.reuse, 0x3, RZ ;  /* 0x0000000300e17819 */ /* 0x040fe200000006ff */
[----:B------:R-:W-:Y:S01]  /*0290*/  IMAD.SHL.U32 R6, R0, 0x4, RZ ;  /* 0x0000000400067824 */ /* 0x000fe200078e00ff */
[----:B------:R-:W-:Y:S02]  /*02a0*/  SHF.R.U32.HI R12, RZ, 0x2, R0 ;  /* 0x00000002ff0c7819 */ /* 0x000fe40000011600 */
[C---:B------:R-:W-:Y:S01]  /*02b0*/  LOP3.LUT R24, R225.reuse, 0x18, RZ, 0xc0, !PT ;  /* 0x00000018e1187812 */ /* 0x040fe200078ec0ff */
[----:B-1----:R-:W1:Y:S01]  /*02c0*/  MUFU.RCP R4, R4 ;  /* 0x0000000400047308 */ /* 0x002e620000001000 */
[----:B------:R-:W-:Y:S02]  /*02d0*/  LOP3.LUT R8, R225, 0xd8, RZ, 0xc0, !PT ;  /* 0x000000d8e1087812 */ /* 0x000fe400078ec0ff */
[----:B------:R-:W-:Y:S01]  /*02e0*/  LOP3.LUT R19, R34, 0xc0, RZ, 0xc0, !PT ;  /* 0x000000c022137812 */ /* 0x000fe200078ec0ff */
[----:B------:R-:W-:Y:S01]  /*02f0*/  IMAD.WIDE.U32 R20, R14, UR6, R24 ;  /* 0x000000060e147c25 */ /* 0x000fe2000f8e0018 */
[----:B------:R-:W-:-:S02]  /*0300*/  LOP3.LUT R8, R8, 0x18, R0, 0x78, !PT ;  /* 0x0000001808087812 */ /* 0x000fc400078e7800 */
[----:B------:R-:W-:Y:S02]  /*0310*/  LOP3.LUT R6, R19, 0x18, R6, 0xf8, !PT ;  /* 0x0000001813067812 */ /* 0x000fe400078ef806 */
[----:B------:R-:W-:Y:S01]  /*0320*/  IADD3 R21, PT, PT, R21, R13, RZ ;  /* 0x0000000d15157210 */ /* 0x000fe20007ffe0ff */
[----:B------:R-:W-:Y:S01]  /*0330*/  IMAD.MOV.U32 R13, RZ, RZ, RZ ;  /* 0x000000ffff0d7224 */ /* 0x000fe200078e00ff */
[----:B------:R-:W-:Y:S02]  /*0340*/  LOP3.LUT R225, R8, 0x1f20, R225, 0xf8, !PT ;  /* 0x00001f2008e17812 */ /* 0x000fe400078ef8e1 */
[----:B------:R-:W-:Y:S01]  /*0350*/  LOP3.LUT R220, R34, 0x120, RZ, 0xc0, !PT ;  /* 0x0000012022dc7812 */ /* 0x000fe200078ec0ff */
[----:B------:R-:W-:Y:S01]  /*0360*/  IMAD.WIDE.U32 R20, R10, UR20, R20 ;  /* 0x000000140a147c25 */ /* 0x000fe2000f8e0014 */
[----:B------:R-:W-:Y:S01]  /*0370*/  USHF.L.U64.HI UR20, UR6, 0x6, UR7 ;  /* 0x0000000606147899 */ /* 0x000fe20008010207 */
[----:B------:R-:W-:Y:S02]  /*0380*/  SHF.R.U32.HI R33, RZ, 0x1, R0 ;  /* 0x00000001ff217819 */ /* 0x000fe40000011600 */
[----:B-1----:R-:W-:Y:S01]  /*0390*/  IADD3 R4, PT, PT, R4, 0xffffffe, RZ ;  /* 0x0ffffffe04047810 */ /* 0x002fe20007ffe0ff */
[----:B------:R-:W-:Y:S01]  /*03a0*/  IMAD R21, R10, UR21, R21 ;  /* 0x000000150a157c24 */ /* 0x000fe2000f8e0215 */
[----:B------:R-:W-:Y:S01]  /*03b0*/  USHF.L.U32 UR21, UR6, 0x6, URZ ;  /* 0x0000000606157899 */ /* 0x000fe200080006ff */
[----:B------:R-:W-:Y:S01]  /*03c0*/  IMAD.WIDE.U32 R228, R228, 0x80, R12 ;  /* 0x00000080e4e47825 */ /* 0x000fe200078e000c */
[----:B------:R-:W1:Y:S01]  /*03d0*/  F2I.FTZ.U32.TRUNC.NTZ R5, R4 ;  /* 0x0000000400057305 */ /* 0x000e62000021f000 */
[----:B------:R-:W-:-:S02]  /*03e0*/  LOP3.LUT R33, R6, 0x8, R33, 0x78, !PT ;  /* 0x0000000806217812 */ /* 0x000fc400078e7821 */
[----:B-1----:R-:W-:Y:S01]  /*03f0*/  IMAD.MOV R2, RZ, RZ, -R5 ;  /* 0x000000ffff027224 */ /* 0x002fe200078e0a05 */
[----:B------:R-:W-:-:S03]  /*0400*/  MOV R4, RZ ;  /* 0x000000ff00047202 */ /* 0x000fc60000000f00 */
[----:B------:R-:W-:Y:S01]  /*0410*/  IMAD R3, R2, R16, RZ ;  /* 0x0000001002037224 */ /* 0x000fe200078e02ff */
[----:B------:R-:W-:-:S03]  /*0420*/  IABS R2, R11 ;  /* 0x0000000b00027213 */ /* 0x000fc60000000000 */
[----:B------:R-:W-:Y:S02]  /*0430*/  IMAD.HI.U32 R3, R5, R3, R4 ;  /* 0x0000000305037227 */ /* 0x000fe400078e0004 */
[----:B------:R-:W1:Y:S04]  /*0440*/  @!P2 LDC.64 R4, c[0x0][0x438] ;  /* 0x00010e00ff04ab82 */ /* 0x000e680000000a00 */
[----:B------:R-:W-:-:S04]  /*0450*/  IMAD.HI.U32 R18, R3, R2, RZ ;  /* 0x0000000203127227 */ /* 0x000fc800078e00ff */
[----:B------:R-:W-:-:S04]  /*0460*/  IMAD.MOV R17, RZ, RZ, -R18 ;  /* 0x000000ffff117224 */ /* 0x000fc800078e0a12 */
[C---:B------:R-:W-:Y:S02]  /*0470*/  IMAD R17, R16.reuse, R17, R2 ;  /* 0x0000001110117224 */ /* 0x040fe400078e0202 */
[----:B------:R-:W2:Y:S03]  /*0480*/  LDC.64 R2, c[0x0][0x3c0] ;  /* 0x0000f000ff027b82 */ /* 0x000ea60000000a00 */
[----:B------:R-:W-:Y:S02]  /*0490*/  ISETP.GT.U32.AND P0, PT, R16, R17, PT ;  /* 0x000000111000720c */ /* 0x000fe40003f04070 */
[----:B-1----:R-:W-:Y:S02]  /*04a0*/  @!P2 SEL R9, R5, RZ, P1 ;  /* 0x000000ff0509a207 */ /* 0x002fe40000800000 */
[----:B------:R-:W-:Y:S02]  /*04b0*/  LOP3.LUT R5, R11, R7, RZ, 0x3c, !PT ;  /* 0x000000070b057212 */ /* 0x000fe400078e3cff */
[----:B------:R-:W-:Y:S01]  /*04c0*/  @!P2 IADD3 R35, PT, PT, R9, R4, -R14 ;  /* 0x000000040923a210 */ /* 0x000fe20007ffe80e */
[----:B------:R-:W-:-:S06]  /*04d0*/  IMAD.WIDE.U32 R8, R12, UR6, R20 ;  /* 0x000000060c087c25 */ /* 0x000fcc000f8e0014 */
[-C--:B------:R-:W-:Y:S02]  /*04e0*/  @!P0 IADD3 R17, PT, PT, R17, -R16.reuse, RZ ;  /* 0x8000001011118210 */ /* 0x080fe40007ffe0ff */
[----:B------:R-:W-:Y:S01]  /*04f0*/  ISETP.GE.AND P1, PT, R5, RZ, PT ;  /* 0x000000ff0500720c */ /* 0x000fe20003f26270 */
[----:B------:R-:W-:Y:S01]  /*0500*/  @!P0 VIADD R18, R18, 0x1 ;  /* 0x0000000112128836 */ /* 0x000fe20000000000 */
[----:B------:R-:W-:Y:S02]  /*0510*/  ISETP.GE.U32.AND P3, PT, R17, R16, PT ;  /* 0x000000101100720c */ /* 0x000fe40003f66070 */
[----:B------:R-:W-:Y:S02]  /*0520*/  ISETP.NE.AND P0, PT, R7, RZ, PT ;  /* 0x000000ff0700720c */ /* 0x000fe40003f05270 */
[----:B------:R-:W-:Y:S01]  /*0530*/  IADD3 R32, PT, PT, R35, 0x3f, RZ ;  /* 0x0000003f23207810 */ /* 0x000fe20007ffe0ff */
[----:B--2---:R-:W-:Y:S02]  /*0540*/  IMAD R4, R15, R2, RZ ;  /* 0x000000020f047224 */ /* 0x004fe400078e02ff */
[----:B------:R-:W-:Y:S01]  /*0550*/  IMAD R15, R12, UR7, R9 ;  /* 0x000000070c0f7c24 */ /* 0x000fe2000f8e0209 */
[----:B------:R-:W-:Y:S01]  /*0560*/  SHF.R.S32.HI R5, RZ, 0x1f, R32 ;  /* 0x0000001fff057819 */ /* 0x000fe20000011420 */
[----:B------:R-:W-:-:S02]  /*0570*/  IMAD R4, R14, R3, R4 ;  /* 0x000000030e047224 */ /* 0x000fc400078e0204 */
[--C-:B------:R-:W-:Y:S01]  /*0580*/  IMAD.WIDE.U32 R20, R14, R2, R24.reuse ;  /* 0x000000020e147225 */ /* 0x100fe200078e0018 */
[----:B------:R-:W-:Y:S02]  /*0590*/  LEA.HI R32, R5, R32, RZ, 0x6 ;  /* 0x0000002005207211 */ /* 0x000fe400078f30ff */
[----:B------:R-:W-:Y:S01]  /*05a0*/  @P3 IADD3 R18, PT, PT, R18, 0x1, RZ ;  /* 0x0000000112123810 */ /* 0x000fe20007ffe0ff */
[----:B------:R-:W-:Y:S01]  /*05b0*/  IMAD.WIDE.U32 R24, R10, UR14, R24 ;  /* 0x0000000e0a187c25 */ /* 0x000fe2000f8e0018 */
[----:B------:R-:W-:Y:S01]  /*05c0*/  MOV R14, R8 ;  /* 0x00000008000e7202 */ /* 0x000fe20000000f00 */
[----:B------:R-:W-:Y:S01]  /*05d0*/  USHF.L.U64.HI UR14, UR4, 0x6, UR5 ;  /* 0x00000006040e7899 */ /* 0x000fe20008010205 */
[----:B------:R-:W-:Y:S01]  /*05e0*/  IADD3 R21, PT, PT, R21, R4, RZ ;  /* 0x0000000415157210 */ /* 0x000fe20007ffe0ff */
[----:B------:R-:W-:Y:S01]  /*05f0*/  @!P1 IMAD.MOV R18, RZ, RZ, -R18 ;  /* 0x000000ffff129224 */ /* 0x000fe200078e0a12 */
[----:B------:R-:W-:Y:S01]  /*0600*/  @!P0 LOP3.LUT R18, RZ, R7, RZ, 0x33, !PT ;  /* 0x00000007ff128212 */ /* 0x000fe200078e33ff */
[----:B------:R-:W1:Y:S01]  /*0610*/  LDC.64 R4, c[0x0][0x3c8] ;  /* 0x0000f200ff047b82 */ /* 0x000e620000000a00 */
[----:B------:R-:W-:Y:S01]  /*0620*/  LEA.HI.SX32 R7, R32, 0xffffffff, 0x1a ;  /* 0xffffffff20077811 */ /* 0x000fe200078fd2ff */
[----:B------:R-:W-:Y:S01]  /*0630*/  IMAD.WIDE.U32 R20, R10, UR22, R20 ;  /* 0x000000160a147c25 */ /* 0x000fe2000f8e0014 */
[----:B------:R-:W-:-:S02]  /*0640*/  SHF.R.S32.HI R9, RZ, 0x1f, R18 ;  /* 0x0000001fff097819 */ /* 0x000fc40000011412 */
[----:B------:R-:W-:Y:S01]  /*0650*/  SHF.R.S32.HI R8, RZ, 0x1f, R7 ;  /* 0x0000001fff087819 */ /* 0x000fe20000011407 */
[----:B------:R-:W-:-:S04]  /*0660*/  IMAD.WIDE.U32 R14, R18, UR16, R14 ;  /* 0x00000010120e7c25 */ /* 0x000fc8000f8e000e */
[----:B------:R-:W-:Y:S01]  /*0670*/  IMAD R223, R9, UR16, RZ ;  /* 0x0000001009df7c24 */ /* 0x000fe2000f8e02ff */
[----:B------:R-:W-:Y:S01]  /*0680*/  LEA R224, P0, R14, UR10, 0x1 ;  /* 0x0000000a0ee07c11 */ /* 0x000fe2000f8008ff */
[C---:B------:R-:W-:Y:S01]  /*0690*/  IMAD R13, R7.reuse, UR20, RZ ;  /* 0x00000014070d7c24 */ /* 0x040fe2000f8e02ff */
[----:B------:R-:W-:Y:S01]  /*06a0*/  USHF.L.U32 UR10, UR6, 0x5, URZ ;  /* 0x00000005060a7899 */ /* 0x000fe200080006ff */
[----:B------:R-:W-:Y:S01]  /*06b0*/  IMAD R223, R18, UR17, R223 ;  /* 0x0000001112df7c24 */ /* 0x000fe2000f8e02df */
[----:B------:R-:W2:Y:S01]  /*06c0*/  S2UR UR16, SR_CgaCtaId ;  /* 0x00000000001079c3 */ /* 0x000ea20000008800 */
[----:B------:R-:W-:Y:S01]  /*06d0*/  IMAD.WIDE.U32 R16, R7, UR21, RZ ;  /* 0x0000001507107c25 */ /* 0x000fe2000f8e00ff */
[----:B------:R-:W-:Y:S02]  /*06e0*/  USHF.L.U64.HI UR6, UR6, 0x5, UR7 ;  /* 0x0000000506067899 */ /* 0x000fe40008010207 */
[----:B------:R-:W-:Y:S01]  /*06f0*/  USHF.L.U64.HI UR7, UR4, 0x5, UR5 ;  /* 0x0000000504077899 */ /* 0x000fe20008010205 */
[----:B------:R-:W-:-:S02]  /*0700*/  IMAD.IADD R223, R15, 0x1, R223 ;  /* 0x000000010fdf7824 */ /* 0x000fc400078e02df */
[----:B------:R-:W-:Y:S02]  /*0710*/  IMAD R13, R8, UR21, R13 ;  /* 0x00000015080d7c24 */ /* 0x000fe4000f8e020d */
[----:B------:R-:W-:Y:S01]  /*0720*/  IMAD R25, R10, UR15, R25 ;  /* 0x0000000f0a197c24 */ /* 0x000fe2000f8e0219 */
[----:B------:R-:W-:Y:S01]  /*0730*/  LEA.HI.X R223, R14, UR11, R223, 0x1, P0 ;  /* 0x0000000b0edf7c11 */ /* 0x000fe200080f0cdf */
[----:B------:R-:W-:Y:S01]  /*0740*/  USHF.L.U32 UR11, UR4, 0x5, URZ ;  /* 0x00000005040b7899 */ /* 0x000fe200080006ff */
[----:B------:R-:W-:Y:S01]  /*0750*/  IADD3 R13, PT, PT, R17, R13, RZ ;  /* 0x0000000d110d7210 */ /* 0x000fe20007ffe0ff */
[----:B------:R-:W-:Y:S01]  /*0760*/  IMAD R17, R10, UR23, R21 ;  /* 0x000000170a117c24 */ /* 0x000fe2000f8e0215 */
[C---:B------:R-:W-:Y:S01]  /*0770*/  LEA R14, P1, R16.reuse, R224, 0x1 ;  /* 0x000000e0100e7211 */ /* 0x040fe200078208ff */
[----:B------:R-:W-:Y:S01]  /*0780*/  USHF.L.U32 UR15, UR4, 0x6, URZ ;  /* 0x00000006040f7899 */ /* 0x000fe200080006ff */
[C---:B------:R-:W-:Y:S01]  /*0790*/  IADD3 R10, P0, PT, R16.reuse, UR10, RZ ;  /* 0x0000000a100a7c10 */ /* 0x040fe2000ff1e0ff */
[----:B-1----:R-:W-:Y:S01]  /*07a0*/  IMAD.WIDE.U32 R24, R11, R4, R24 ;  /* 0x000000040b187225 */ /* 0x002fe200078e0018 */
[----:B------:R-:W-:-:S02]  /*07b0*/  LEA.HI.X R15, R16, R223, R13, 0x1, P1 ;  /* 0x000000df100f7211 */ /* 0x000fc400008f0c0d */
[----:B------:R-:W-:Y:S01]  /*07c0*/  MOV R16, R20 ;  /* 0x0000001400107202 */ /* 0x000fe20000000f00 */
[----:B------:R-:W-:Y:S01]  /*07d0*/  IMAD.U32 R26, RZ, RZ, UR11 ;  /* 0x0000000bff1a7e24 */ /* 0x000fe2000f8e00ff */
[----:B------:R-:W-:Y:S01]  /*07e0*/  MOV R27, UR7 ;  /* 0x00000007001b7c02 */ /* 0x000fe20008000f00 */
[----:B------:R-:W-:Y:S01]  /*07f0*/  IMAD.U32 R23, RZ, RZ, UR14 ;  /* 0x0000000eff177e24 */ /* 0x000fe2000f8e00ff */
[----:B------:R-:W-:Y:S01]  /*0800*/  IADD3.X R4, PT, PT, R13, UR6, RZ, P0, !PT ;  /* 0x000000060d047c10 */ /* 0x000fe200087fe4ff */
[----:B------:R-:W-:Y:S01]  /*0810*/  IMAD.WIDE.U32 R16, R12, R2, R16 ;  /* 0x000000020c107225 */ /* 0x000fe200078e0010 */
[----:B------:R-:W-:Y:S02]  /*0820*/  LEA R20, P0, R10, R224, 0x1 ;  /* 0x000000e00a147211 */ /* 0x000fe400078008ff */
[----:B------:R-:W-:Y:S01]  /*0830*/  MOV R22, UR15 ;  /* 0x0000000f00167c02 */ /* 0x000fe20008000f00 */
[----:B------:R-:W-:Y:S01]  /*0840*/  IMAD R13, R12, R3, R17 ;  /* 0x000000030c0d7224 */ /* 0x000fe200078e0211 */
[----:B------:R-:W-:Y:S01]  /*0850*/  MOV R12, R16 ;  /* 0x00000010000c7202 */ /* 0x000fe20000000f00 */
[----:B------:R-:W-:Y:S01]  /*0860*/  IMAD R16, R229, UR4, RZ ;  /* 0x00000004e5107c24 */ /* 0x000fe2000f8e02ff */
[----:B------:R-:W-:Y:S01]  /*0870*/  LEA.HI.X R21, R10, R223, R4, 0x1, P0 ;  /* 0x000000df0a157211 */ /* 0x000fe200000f0c04 */
[----:B------:R-:W-:-:S04]  /*0880*/  IMAD.WIDE.U32 R26, R228, UR4, R26 ;  /* 0x00000004e41a7c25 */ /* 0x000fc8000f8e001a */
[----:B------:R-:W-:Y:S02]  /*0890*/  IMAD R25, R11, R5, R25 ;  /* 0x000000050b197224 */ /* 0x000fe400078e0219 */
[----:B------:R-:W-:Y:S01]  /*08a0*/  IMAD R4, R9, UR18, RZ ;  /* 0x0000001209047c24 */ /* 0x000fe2000f8e02ff */
[----:B------:R-:W-:Y:S01]  /*08b0*/  IADD3 R9, P3, PT, R24, R26, RZ ;  /* 0x0000001a18097210 */ /* 0x000fe20007f7e0ff */
[----:B------:R-:W-:-:S04]  /*08c0*/  IMAD.WIDE.U32 R10, R228, UR4, R22 ;  /* 0x00000004e40a7c25 */ /* 0x000fc8000f8e0016 */
[----:B------:R-:W-:Y:S02]  /*08d0*/  IMAD R16, R228, UR5, R16 ;  /* 0x00000005e4107c24 */ /* 0x000fe4000f8e0210 */
[----:B------:R-:W-:Y:S02]  /*08e0*/  IMAD R4, R18, UR19, R4 ;  /* 0x0000001312047c24 */ /* 0x000fe4000f8e0204 */
[----:B------:R-:W-:Y:S01]  /*08f0*/  IMAD.WIDE.U32 R22, R228, UR4, R24 ;  /* 0x00000004e4167c25 */ /* 0x000fe2000f8e0018 */
[----:B------:R-:W-:Y:S01]  /*0900*/  UMOV UR4, 0x400 ;  /* 0x0000040000047882 */ /* 0x000fe20000000000 */
[----:B------:R-:W-:Y:S01]  /*0910*/  IADD3.X R5, PT, PT, R25, R16, R27, P3, !PT ;  /* 0x0000001019057210 */ /* 0x000fe20001ffe41b */
[----:B--2---:R-:W-:Y:S01]  /*0920*/  ULEA UR4, UR16, UR4, 0x18 ;  /* 0x0000000410047291 */ /* 0x004fe2000f8ec0ff */
[----:B------:R-:W-:Y:S01]  /*0930*/  IMAD.WIDE.U32 R18, R18, UR18, R12 ;  /* 0x0000001212127c25 */ /* 0x000fe2000f8e000c */
[----:B------:R-:W-:Y:S02]  /*0940*/  IADD3 R12, PT, PT, R16, R11, RZ ;  /* 0x0000000b100c7210 */ /* 0x000fe40007ffe0ff */
[C---:B------:R-:W-:Y:S01]  /*0950*/  IADD3 R11, P2, PT, R24.reuse, R10, RZ ;  /* 0x0000000a180b7210 */ /* 0x040fe20007f5e0ff */
[----:B------:R-:W-:Y:S01]  /*0960*/  IMAD.IADD R16, R23, 0x1, R16 ;  /* 0x0000000117107824 */ /* 0x000fe200078e0210 */
[----:B------:R-:W-:Y:S01]  /*0970*/  IADD3 R13, P1, P0, R24, UR11, R10 ;  /* 0x0000000b180d7c10 */ /* 0x000fe2000f83e00a */
[----:B------:R-:W-:Y:S01]  /*0980*/  IMAD R8, R8, R2, RZ ;  /* 0x0000000208087224 */ /* 0x000fe200078e02ff */
[----:B------:R-:W-:Y:S01]  /*0990*/  LEA R24, P3, R22, UR8, 0x1 ;  /* 0x0000000816187c11 */ /* 0x000fe2000f8608ff */
[----:B------:R-:W-:Y:S01]  /*09a0*/  IMAD.IADD R221, R19, 0x1, R4 ;  /* 0x0000000113dd7824 */ /* 0x000fe200078e0204 */
[----:B------:R-:W-:Y:S01]  /*09b0*/  IADD3.X R10, PT, PT, R12, R25, RZ, P2, !PT ;  /* 0x000000190c0a7210 */ /* 0x000fe200017fe4ff */
[----:B------:R-:W-:Y:S01]  /*09c0*/  IMAD R4, R7, R3, R8 ;  /* 0x0000000307047224 */ /* 0x000fe200078e0208 */
[----:B------:R-:W-:Y:S01]  /*09d0*/  IADD3.X R12, PT, PT, R25, UR7, R12, P1, P0 ;  /* 0x00000007190c7c10 */ /* 0x000fe20008fe040c */
[----:B------:R-:W1:Y:S01]  /*09e0*/  LDCU UR7, c[0x0][0x50c] ;  /* 0x0000a180ff0777ac */ /* 0x000e620008000800 */
[----:B------:R-:W-:-:S02]  /*09f0*/  LEA R26, P2, R9, UR8, 0x1 ;  /* 0x00000008091a7c11 */ /* 0x000fc4000f8408ff */
[----:B------:R-:W-:Y:S02]  /*0a00*/  LEA.HI.X R25, R22, UR9, R16, 0x1, P3 ;  /* 0x0000000916197c11 */ /* 0x000fe400098f0c10 */
[----:B------:R-:W-:Y:S02]  /*0a10*/  LEA R225, R225, UR4, 0x1 ;  /* 0x00000004e1e17c11 */ /* 0x000fe4000f8e08ff */
[----:B------:R-:W-:Y:S02]  /*0a20*/  LEA R22, P1, R11, UR8, 0x1 ;  /* 0x000000080b167c11 */ /* 0x000fe4000f8208ff */
[----:B------:R-:W-:Y:S01]  /*0a30*/  LEA.HI.X R27, R9, UR9, R5, 0x1, P2 ;  /* 0x00000009091b7c11 */ /* 0x000fe200090f0c05 */
[----:B------:R-:W-:Y:S01]  /*0a40*/  @!PT LDS RZ, [RZ] ;  /* 0x00000000fffff984 */ /* 0x000fe20000000800 */
[----:B------:R-:W-:Y:S01]  /*0a50*/  @!PT LDS RZ, [RZ] ;  /* 0x00000000fffff984 */ /* 0x000fe20000000800 */
[----:B------:R-:W-:Y:S01]  /*0a60*/  @!PT LDS RZ, [RZ] ;  /* 0x00000000fffff984 */ /* 0x000fe20000000800 */
[----:B------:R-:W-:Y:S01]  /*0a70*/  LDGSTS.E.BYPASS.LTC128B.128 [R225], desc[UR24][R24.64] ;  /* 0x0000000018e17fae */ /* 0x000fe2000b981a18 */
[----:B------:R-:W-:Y:S02]  /*0a80*/  LEA R16, P0, R13, UR8, 0x1 ;  /* 0x000000080d107c11 */ /* 0x000fe4000f8008ff */
[----:B------:R-:W-:Y:S01]  /*0a90*/  LEA.HI.X R23, R11, UR9, R10, 0x1, P1 ;  /* 0x000000090b177c11 */ /* 0x000fe200088f0c0a */
[----:B------:R-:W-:Y:S01]  /*0aa0*/  LDGSTS.E.BYPASS.LTC128B.128 [R225+0x2000], desc[UR24][R24.64+0x40] ;  /* 0x0200004018e17fae */ /* 0x000fe2000b981a18 */
[----:B------:R-:W-:Y:S01]  /*0ab0*/  LEA.HI.X R17, R13, UR9, R12, 0x1, P0 ;  /* 0x000000090d117c11 */ /* 0x000fe200080f0c0c */
[----:B------:R-:W-:Y:S01]  /*0ac0*/  IMAD.WIDE.U32 R12, R7, R2, RZ ;  /* 0x00000002070c7225 */ /* 0x000fe200078e00ff */
[----:B------:R-:W-:Y:S01]  /*0ad0*/  SHF.L.U32 R5, R0, 0x4, RZ ;  /* 0x0000000400057819 */ /* 0x000fe200000006ff */
[----:B------:R-:W-:Y:S01]  /*0ae0*/  LDGSTS.E.BYPASS.LTC128B.128 [R225+0x4000], desc[UR24][R24.64+0x80] ;  /* 0x0400008018e17fae */ /* 0x000fe2000b981a18 */
[----:B------:R-:W-:-:S02]  /*0af0*/  LEA R222, P0, R18, UR12, 0x1 ;  /* 0x0000000c12de7c11 */ /* 0x000fc4000f8008ff */
[----:B------:R-:W-:Y:S01]  /*0b00*/  LOP3.LUT R220, R220, 0x3e00, R5, 0xf8, !PT ;  /* 0x00003e00dcdc7812 */ /* 0x000fe200078ef805 */
[----:B------:R-:W-:Y:S01]  /*0b10*/  LDGSTS.E.BYPASS.LTC128B.128 [R225+0x800], desc[UR24][R26.64] ;  /* 0x008000001ae17fae */ /* 0x000fe2000b981a18 */
[----:B------:R-:W-:Y:S02]  /*0b20*/  LOP3.LUT R219, R5, 0x100, RZ, 0xc0, !PT ;  /* 0x0000010005db7812 */ /* 0x000fe400078ec0ff */
[----:B------:R-:W-:Y:S01]  /*0b30*/  SHF.L.U32 R7, R12, 0x6, RZ ;  /* 0x000000060c077819 */ /* 0x000fe200000006ff */
[----:B------:R-:W-:Y:S01]  /*0b40*/  LDGSTS.E.BYPASS.LTC128B.128 [R225+0x2800], desc[UR24][R26.64+0x40] ;  /* 0x028000401ae17fae */ /* 0x000fe2000b981a18 */
[----:B------:R-:W-:Y:S02]  /*0b50*/  IADD3 R5, PT, PT, R13, R4, RZ ;  /* 0x000000040d057210 */ /* 0x000fe40007ffe0ff */
[----:B------:R-:W-:Y:S01]  /*0b60*/  LEA.HI.X R221, R18, UR13, R221, 0x1, P0 ;  /* 0x0000000d12dd7c11 */ /* 0x000fe200080f0cdd */
[----:B------:R-:W-:Y:S01]  /*0b70*/  LDGSTS.E.BYPASS.LTC128B.128 [R225+0x4800], desc[UR24][R26.64+0x80] ;  /* 0x048000801ae17fae */ /* 0x000fe2000b981a18 */
[----:B------:R-:W-:-:S02]  /*0b80*/  LEA R4, P0, R2, R7, 0x5 ;  /* 0x0000000702047211 */ /* 0x000fc400078028ff */
[C---:B------:R-:W-:Y:S01]  /*0b90*/  SHF.L.U64.HI R7, R12.reuse, 0x6, R5 ;  /* 0x000000060c077819 */ /* 0x040fe20000010205 */
[----:B------:R-:W-:Y:S01]  /*0ba0*/  LDGSTS.E.BYPASS.LTC128B.128 [R225+0x1000], desc[UR24][R22.64] ;  /* 0x0100000016e17fae */ /* 0x000fe2000b981a18 */
[-C--:B------:R-:W-:Y:S02]  /*0bb0*/  LEA R8, P1, R12, R222.reuse, 0x7 ;  /* 0x000000de0c087211 */ /* 0x080fe400078238ff */
[----:B------:R-:W-:Y:S01]  /*0bc0*/  LOP3.LUT R219, R219, 0x20, R34, 0xf8, !PT ;  /* 0x00000020dbdb7812 */ /* 0x000fe200078ef822 */
[----:B------:R-:W-:Y:S01]  /*0bd0*/  LDGSTS.E.BYPASS.LTC128B.128 [R225+0x3000], desc[UR24][R22.64+0x40] ;  /* 0x0300004016e17fae */ /* 0x000fe2000b981a18 */
[----:B------:R-:W-:Y:S02]  /*0be0*/  LOP3.LUT R10, R6, 0x8, R0, 0x78, !PT ;  /* 0x00000008060a7812 */ /* 0x000fe400078e7800 */
[----:B------:R-:W-:Y:S01]  /*0bf0*/  LEA.HI.X R7, R2, R7, R3, 0x5, P0 ;  /* 0x0000000702077211 */ /* 0x000fe200000f2c03 */
[----:B------:R-:W-:Y:S01]  /*0c00*/  LDGSTS.E.BYPASS.LTC128B.128 [R225+0x5000], desc[UR24][R22.64+0x80] ;  /* 0x0500008016e17fae */ /* 0x000fe2000b981a18 */
[----:B------:R-:W-:-:S02]  /*0c10*/  LEA R6, P0, R4, R222, 0x1 ;  /* 0x000000de04067211 */ /* 0x000fc400078008ff */
[----:B------:R-:W-:Y:S01]  /*0c20*/  LEA.HI.X R9, R12, R221, R5, 0x7, P1 ;  /* 0x000000dd0c097211 */ /* 0x000fe200008f3c05 */
[----:B------:R-:W-:Y:S01]  /*0c30*/  LDGSTS.E.BYPASS.LTC128B.128 [R225+0x1800], desc[UR24][R16.64] ;  /* 0x0180000010e17fae */ /* 0x000fe2000b981a18 */
[----:B------:R-:W-:Y:S02]  /*0c40*/  LOP3.LUT R219, R219, R10, RZ, 0xfc, !PT ;  /* 0x0000000adbdb7212 */ /* 0x000fe400078efcff */
[----:B------:R-:W-:Y:S01]  /*0c50*/  LOP3.LUT R220, R220, R33, RZ, 0xfc, !PT ;  /* 0x00000021dcdc7212 */ /* 0x000fe200078efcff */
[----:B------:R-:W-:Y:S01]  /*0c60*/  LDGSTS.E.BYPASS.LTC128B.128 [R225+0x3800], desc[UR24][R16.64+0x40] ;  /* 0x0380004010e17fae */ /* 0x000fe2000b981a18 */
[----:B------:R-:W-:Y:S02]  /*0c70*/  LEA.HI.X R7, R4, R221, R7, 0x1, P0 ;  /* 0x000000dd04077211 */ /* 0x000fe400000f0c07 */
[----:B------:R-:W-:Y:S01]  /*0c80*/  LEA R220, R220, UR4, 0x1 ;  /* 0x00000004dcdc7c11 */ /* 0x000fe2000f8e08ff */
[----:B------:R-:W-:Y:S01]  /*0c90*/  LDGSTS.E.BYPASS.LTC128B.128 [R225+0x5800], desc[UR24][R16.64+0x80] ;  /* 0x0580008010e17fae */ /* 0x000fe2000b981a18 */
[----:B------:R-:W-:-:S02]  /*0ca0*/  LEA R219, R219, UR4, 0x1 ;  /* 0x00000004dbdb7c11 */ /* 0x000fc4000f8e08ff */
[----:B------:R-:W-:Y:S01]  /*0cb0*/  LOP3.LUT P3, RZ, R0, 0x4, RZ, 0xc0, !PT ;  /* 0x0000000400ff7812 */ /* 0x000fe2000786c0ff */
[----:B------:R-:W-:Y:S01]  /*0cc0*/  LDGSTS.E.BYPASS.LTC128B.128 [R225+0x6000], desc[UR24][R14.64] ;  /* 0x060000000ee17fae */ /* 0x000fe2000b981a18 */
[----:B------:R-:W-:Y:S01]  /*0cd0*/  IMAD.MOV.U32 R0, RZ, RZ, 0x20 ;  /* 0x00000020ff007424 */ /* 0x000fe200078e00ff */
[----:B------:R-:W-:Y:S02]  /*0ce0*/  ISETP.GE.AND P2, PT, R35, 0x41, PT ;  /* 0x000000412300780c */ /* 0x000fe40003f46270 */
[----:B------:R-:W-:Y:S02]  /*0cf0*/  LDGSTS.E.BYPASS.LTC128B.128 [R225+0x7000], desc[UR24][R14.64+0x40] ;  /* 0x070000400ee17fae */ /* 0x000fe4000b981a18 */
[----:B------:R-:W-:Y:S02]  /*0d00*/  SEL R0, R0, 0xffffffe0, !P3 ;  /* 0xffffffe000007807 */ /* 0x000fe40005800000 */
[----:B------:R2:W-:Y:S02]  /*0d10*/  LDGSTS.E.BYPASS.LTC128B.128 [R225+0x8000], desc[UR24][R14.64+0x80] ;  /* 0x080000800ee17fae */ /* 0x0005e4000b981a18 */
[----:B------:R-:W-:-:S02]  /*0d20*/  IADD3 R148, PT, PT, R0, R220, RZ ;  /* 0x000000dc00947210 */ /* 0x000fc40007ffe0ff */
[----:B------:R-:W-:Y:S01]  /*0d30*/  LDGSTS.E.BYPASS.LTC128B.128 [R225+0x6800], desc[UR24][R20.64] ;  /* 0x0680000014e17fae */ /* 0x000fe2000b981a18 */
[----:B------:R-:W-:-:S03]  /*0d40*/  IADD3 R217, PT, PT, R0, R219, RZ ;  /* 0x000000db00d97210 */ /* 0x000fc60007ffe0ff */
[----:B------:R-:W-:Y:S04]  /*0d50*/  LDGSTS.E.BYPASS.LTC128B.128 [R225+0x7800], desc[UR24][R20.64+0x40] ;  /* 0x0780004014e17fae */ /* 0x000fe8000b981a18 */
[----:B------:R-:W-:Y:S04]  /*0d60*/  LDGSTS.E.BYPASS.LTC128B.128 [R225+0x8800], desc[UR24][R20.64+0x80] ;  /* 0x0880008014e17fae */ /* 0x000fe8000b981a18 */
        /* <DEDUP_REMOVED lines=8> */
[----:B------:R3:W-:Y:S04]  /*0df0*/  LDGSTS.E.BYPASS.LTC128B.128 [R225+0xb000], desc[UR24][R8.64+0x80] ;  /* 0x0b00008008e17fae */ /* 0x0007e8000b981a18 */
[----:B------:R-:W-:Y:S04]  /*0e00*/  LDGSTS.E.BYPASS.LTC128B.128 [R225+0x9800], desc[UR24][R6.64] ;  /* 0x0980000006e17fae */ /* 0x000fe8000b981a18 */
[----:B------:R-:W-:Y:S04]  /*0e10*/  LDGSTS.E.BYPASS.LTC128B.128 [R225+0xa800], desc[UR24][R6.64+0x40] ;  /* 0x0a80004006e17fae */ /* 0x000fe8000b981a18 */
[----:B------:R4:W-:Y:S04]  /*0e20*/  LDGSTS.E.BYPASS.LTC128B.128 [R225+0xb800], desc[UR24][R6.64+0x80] ;  /* 0x0b80008006e17fae */ /* 0x0009e8000b981a18 */
[----:B------:R-:W-:Y:S04]  /*0e30*/  LDSM.16.M88.4 R104, [R220] ;  /* 0x00000000dc68783b */ /* 0x000fe80000000200 */
[----:B------:R-:W4:Y:S04]  /*0e40*/  LDSM.16.M88.4 R40, [R219+0x6000] ;  /* 0x00600000db28783b */ /* 0x000f280000000200 */
[----:B------:R-:W-:Y:S04]  /*0e50*/  LDSM.16.M88.4 R132, [R148] ;  /* 0x000000009484783b */ /* 0x000fe80000000200 */
[----:B--2---:R-:W-:Y:S04]  /*0e60*/  LDSM.16.M88.4 R12, [R217+0x6000] ;  /* 0x00600000d90c783b */ /* 0x004fe80000000200 */
[----:B------:R-:W2:Y:S04]  /*0e70*/  LDSM.16.M88.4 R52, [R220+0x1000] ;  /* 0x00100000dc34783b */ /* 0x000ea80000000200 */
[----:B------:R-:W1:Y:S04]  /*0e80*/  LDSM.16.M88.4 R120, [R219+0x6400] ;  /* 0x00640000db78783b */ /* 0x000e680000000200 */
[----:B------:R-:W1:Y:S04]  /*0e90*/  LDSM.16.M88.4 R112, [R219+0x6800] ;  /* 0x00680000db70783b */ /* 0x000e680000000200 */
[----:B------:R-:W1:Y:S04]  /*0ea0*/  LDSM.16.M88.4 R16, [R219+0x6c00] ;  /* 0x006c0000db10783b */ /* 0x000e680000000200 */
[----:B------:R-:W-:Y:S04]  /*0eb0*/  LDSM.16.M88.4 R140, [R219+0x7000] ;  /* 0x00700000db8c783b */ /* 0x000fe80000000200 */
[----:B------:R-:W1:Y:S04]  /*0ec0*/  LDSM.16.M88.4 R100, [R220+0x2000] ;  /* 0x00200000dc64783b */ /* 0x000e680000000200 */
[----:B---3--:R-:W3:Y:S01]  /*0ed0*/  LDSM.16.M88.4 R8, [R148+0x1000] ;  /* 0x001000009408783b */ /* 0x008ee20000000200 */
[-C--:B----4-:R-:W-:Y:S03]  /*0ee0*/  HMMA.16816.F32 R4, R104, R40.reuse, RZ ;  /* 0x000000286804723c */ /* 0x090fe600000018ff */
[----:B------:R-:W4:Y:S04]  /*0ef0*/  LDSM.16.M88.4 R144, [R217+0x6400] ;  /* 0x00640000d990783b */ /* 0x000f280000000200 */
[----:B------:R-:W4:Y:S04]  /*0f00*/  LDSM.16.M88.4 R128, [R217+0x6800] ;  /* 0x00680000d980783b */ /* 0x000f280000000200 */
[----:B------:R-:W4:Y:S01]  /*0f10*/  LDSM.16.M88.4 R124, [R217+0x6c00] ;  /* 0x006c0000d97c783b */ /* 0x000f220000000200 */
[----:B--2---:R-:W-:Y:S03]  /*0f20*/  HMMA.16816.F32 R20, R52, R40, RZ ;  /* 0x000000283414723c */ /* 0x004fe600000018ff */
[----:B------:R-:W-:Y:S04]  /*0f30*/  LDSM.16.M88.4 R136, [R217+0x7000] ;  /* 0x00700000d988783b */ /* 0x000fe80000000200 */
[----:B------:R-:W2:Y:S01]  /*0f40*/  LDSM.16.M88.4 R48, [R148+0x2000] ;  /* 0x002000009430783b */ /* 0x000ea20000000200 */
[----:B------:R-:W-:Y:S03]  /*0f50*/  HMMA.16816.F32 R4, R132, R12, R4 ;  /* 0x0000000c8404723c */ /* 0x000fe60000001804 */
[----:B------:R-:W-:Y:S04]  /*0f60*/  LDSM.16.M88.4 R24, [R219+0x8000] ;  /* 0x00800000db18783b */ /* 0x000fe80000000200 */
[----:B------:R-:W-:Y:S01]  /*0f70*/  LDSM.16.M88.4 R36, [R220+0x4000] ;  /* 0x00400000dc24783b */ /* 0x000fe20000000200 */
[C---:B------:R-:W-:Y:S03]  /*0f80*/  HMMA.16816.F32 R80, R52.reuse, R42, RZ ;  /* 0x0000002a3450723c */ /* 0x040fe600000018ff */
[----:B------:R-:W2:Y:S04]  /*0f90*/  LDSM.16.M88.4 R96, [R220+0x3000] ;  /* 0x00300000dc60783b */ /* 0x000ea80000000200 */
[----:B------:R-:W-:Y:S01]  /*0fa0*/  LDSM.16.M88.4 R92, [R219+0x7400] ;  /* 0x00740000db5c783b */ /* 0x000fe20000000200 */
[C---:B-1----:R-:W-:Y:S03]  /*0fb0*/  HMMA.16816.F32 R72, R52.reuse, R120, RZ ;  /* 0x000000783448723c */ /* 0x042fe600000018ff */
[----:B------:R-:W-:Y:S04]  /*0fc0*/  LDSM.16.M88.4 R88, [R219+0x7800] ;  /* 0x00780000db58783b */ /* 0x000fe80000000200 */
[----:B------:R-:W-:Y:S01]  /*0fd0*/  LDSM.16.M88.4 R84, [R219+0x7c00] ;  /* 0x007c0000db54783b */ /* 0x000fe20000000200 */
[C---:B------:R-:W-:Y:S03]  /*0fe0*/  HMMA.16816.F32 R64, R52.reuse, R112, RZ ;  /* 0x000000703440723c */ /* 0x040fe600000018ff */
[----:B------:R-:W-:Y:S04]  /*0ff0*/  LDSM.16.M88.4 R44, [R148+0x3000] ;  /* 0x00300000942c783b */ /* 0x000fe80000000200 */
[----:B------:R-:W-:Y:S01]  /*1000*/  LDSM.16.M88.4 R28, [R220+0x5000] ;  /* 0x00500000dc1c783b */ /* 0x000fe20000000200 */
[C---:B------:R-:W-:Y:S03]  /*1010*/  HMMA.16816.F32 R56, R52.reuse, R16, RZ ;  /* 0x000000103438723c */ /* 0x040fe600000018ff */
[----:B------:R-:W0:Y:S05]  /*1020*/  LDGDEPBAR ;  /* 0x00000000000079af */ /* 0x000e2a0000000000 */
[C---:B------:R-:W-:Y:S08]  /*1030*/  HMMA.16816.F32 R68, R52.reuse, R122, RZ ;  /* 0x0000007a3444723c */ /* 0x040ff000000018ff */
[C---:B------:R-:W-:Y:S08]  /*1040*/  HMMA.16816.F32 R60, R52.reuse, R114, RZ ;  /* 0x00000072343c723c */ /* 0x040ff000000018ff */
[----:B------:R-:W-:Y:S08]  /*1050*/  HMMA.16816.F32 R52, R52, R18, RZ ;  /* 0x000000123434723c */ /* 0x000ff000000018ff */
[----:B------:R-:W-:Y:S08]  /*1060*/  HMMA.16816.F32 R4, R100, R140, R4 ;  /* 0x0000008c6404723c */ /* 0x000ff00000001804 */
[C---:B------:R-:W-:Y:S08]  /*1070*/  HMMA.16816.F32 R76, R104.reuse, R120, RZ ;  /* 0x00000078684c723c */ /* 0x040ff000000018ff */
[C---:B------:R-:W-:Y:S08]  /*1080*/  HMMA.16816.F32 R116, R104.reuse, R112, RZ ;  /* 0x000000706874723c */ /* 0x040ff000000018ff */
[C---:B------:R-:W-:Y:S08]  /*1090*/  HMMA.16816.F32 R40, R104.reuse, R42, RZ ;  /* 0x0000002a6828723c */ /* 0x040ff000000018ff */
[C---:B------:R-:W-:Y:S08]  /*10a0*/  HMMA.16816.F32 R120, R104.reuse, R122, RZ ;  /* 0x0000007a6878723c */ /* 0x040ff000000018ff */
[C---:B------:R-:W-:Y:S08]  /*10b0*/  HMMA.16816.F32 R112, R104.reuse, R114, RZ ;  /* 0x000000726870723c */ /* 0x040ff000000018ff */
[C---:B------:R-:W-:Y:S08]  /*10c0*/  HMMA.16816.F32 R108, R104.reuse, R16, RZ ;  /* 0x00000010686c723c */ /* 0x040ff000000018ff */
[----:B------:R-:W-:Y:S01]  /*10d0*/  HMMA.16816.F32 R104, R104, R18, RZ ;  /* 0x000000126868723c */ /* 0x000fe200000018ff */
[----:B------:R-:W-:Y:S07]  /*10e0*/  LDSM.16.M88.4 R16, [R148+0x4000] ;  /* 0x004000009410783b */ /* 0x000fee0000000200 */
[C---:B---3--:R-:W-:Y:S08]  /*10f0*/  HMMA.16816.F32 R20, R8.reuse, R12, R20 ;  /* 0x0000000c0814723c */ /* 0x048ff00000001814 */
[C---:B----4-:R-:W-:Y:S08]  /*1100*/  HMMA.16816.F32 R72, R8.reuse, R144, R72 ;  /* 0x000000900848723c */ /* 0x050ff00000001848 */
[C---:B------:R-:W-:Y:S08]  /*1110*/  HMMA.16816.F32 R64, R8.reuse, R128, R64 ;  /* 0x000000800840723c */ /* 0x040ff00000001840 */
[C---:B------:R-:W-:Y:S08]  /*1120*/  HMMA.16816.F32 R56, R8.reuse, R124, R56 ;  /* 0x0000007c0838723c */ /* 0x040ff00000001838 */
[C---:B------:R-:W-:Y:S08]  /*1130*/  HMMA.16816.F32 R80, R8.reuse, R14, R80 ;  /* 0x0000000e0850723c */ /* 0x040ff00000001850 */
[C---:B------:R-:W-:Y:S08]  /*1140*/  HMMA.16816.F32 R68, R8.reuse, R146, R68 ;  /* 0x000000920844723c */ /* 0x040ff00000001844 */
[C---:B------:R-:W-:Y:S08]  /*1150*/  HMMA.16816.F32 R60, R8.reuse, R130, R60 ;  /* 0x00000082083c723c */ /* 0x040ff0000000183c */
[----:B------:R-:W-:Y:S01]  /*1160*/  HMMA.16816.F32 R52, R8, R126, R52 ;  /* 0x0000007e0834723c */ /* 0x000fe20000001834 */
[----:B------:R-:W1:Y:S07]  /*1170*/  LDSM.16.M88.4 R8, [R217+0x8000] ;  /* 0x00800000d908783b */ /* 0x000e6e0000000200 */
[----:B--2---:R-:W-:Y:S08]  /*1180*/  HMMA.16816.F32 R4, R48, R136, R4 ;  /* 0x000000883004723c */ /* 0x004ff00000001804 */
[----:B------:R-:W-:Y:S01]  /*1190*/  HMMA.16816.F32 R40, R132, R14, R40 ;  /* 0x0000000e8428723c */ /* 0x000fe20000001828 */
[----:B------:R-:W-:Y:S07]  /*11a0*/  LDSM.16.M88.4 R12, [R148+0x5000] ;  /* 0x00500000940c783b */ /* 0x000fee0000000200 */
[----:B------:R-:W-:Y:S08]  /*11b0*/  HMMA.16816.F32 R20, R96, R140, R20 ;  /* 0x0000008c6014723c */ /* 0x000ff00000001814 */
[----:B------:R-:W-:Y:S08]  /*11c0*/  HMMA.16816.F32 R4, R36, R24, R4 ;  /* 0x000000182404723c */ /* 0x000ff00000001804 */
[----:B------:R-:W-:Y:S08]  /*11d0*/  HMMA.16816.F32 R76, R132, R144, R76 ;  /* 0x00000090844c723c */ /* 0x000ff0000000184c */
[----:B------:R-:W-:Y:S08]  /*11e0*/  HMMA.16816.F32 R40, R100, R142, R40 ;  /* 0x0000008e6428723c */ /* 0x000ff00000001828 */
[----:B-1----:R-:W-:Y:S08]  /*11f0*/  HMMA.16816.F32 R4, R16, R8, R4 ;  /* 0x000000081004723c */ /* 0x002ff00000001804 */
[C---:B------:R-:W-:Y:S08]  /*1200*/  HMMA.16816.F32 R80, R96.reuse, R142, R80 ;  /* 0x0000008e6050723c */ /* 0x040ff00000001850 */
[----:B------:R-:W-:Y:S03]  /*1210*/  HMMA.16816.F32 R72, R96, R92, R72 ;  /* 0x0000005c6048723c */ /* 0x000fe60000001848 */
[----:B------:R-:W-:Y:S01]  /*1220*/  FMUL.FTZ R4, R4, UR7 ;  /* 0x0000000704047c20 */ /* 0x000fe20008410000 */
[----:B------:R-:W-:Y:S01]  /*1230*/  FMUL.FTZ R5, R5, UR7 ;  /* 0x0000000705057c20 */ /* 0x000fe20008410000 */
[----:B------:R-:W-:Y:S01]  /*1240*/  FMUL.FTZ R6, R6, UR7 ;  /* 0x0000000706067c20 */ /* 0x000fe20008410000 */
[----:B------:R-:W-:-:S02]  /*1250*/  FMUL.FTZ R7, R7, UR7 ;  /* 0x0000000707077c20 */ /* 0x000fc40008410000 */
[C---:B------:R-:W-:Y:S08]  /*1260*/  HMMA.16816.F32 R64, R96.reuse, R88, R64 ;  /* 0x000000586040723c */ /* 0x040ff00000001840 */
[C---:B------:R-:W-:Y:S08]  /*1270*/  HMMA.16816.F32 R56, R96.reuse, R84, R56 ;  /* 0x000000546038723c */ /* 0x040ff00000001838 */
[C---:B------:R-:W-:Y:S08]  /*1280*/  HMMA.16816.F32 R68, R96.reuse, R94, R68 ;  /* 0x0000005e6044723c */ /* 0x040ff00000001844 */
[C---:B------:R-:W-:Y:S08]  /*1290*/  HMMA.16816.F32 R60, R96.reuse, R90, R60 ;  /* 0x0000005a603c723c */ /* 0x040ff0000000183c */
[----:B------:R-:W-:Y:S01]  /*12a0*/  HMMA.16816.F32 R52, R96, R86, R52 ;  /* 0x000000566034723c */ /* 0x000fe20000001834 */
[----:B------:R-:W1:Y:S07]  /*12b0*/  LDSM.16.M88.4 R96, [R217+0x7400] ;  /* 0x00740000d960783b */ /* 0x000e6e0000000200 */
[----:B------:R-:W-:Y:S08]  /*12c0*/  HMMA.16816.F32 R120, R132, R146, R120 ;  /* 0x000000928478723c */ /* 0x000ff00000001878 */
[----:B------:R-:W-:Y:S08]  /*12d0*/  HMMA.16816.F32 R20, R44, R136, R20 ;  /* 0x000000882c14723c */ /* 0x000ff00000001814 */
[----:B------:R-:W-:Y:S01]  /*12e0*/  HMMA.16816.F32 R108, R132, R124, R108 ;  /* 0x0000007c846c723c */ /* 0x000fe2000000186c */
[----:B------:R-:W-:Y:S07]  /*12f0*/  MUFU.TANH R124, R6 ;  /* 0x00000006007c7308 */ /* 0x000fee0000002400 */
[----:B------:R-:W-:Y:S01]  /*1300*/  HMMA.16816.F32 R76, R100, R92, R76 ;  /* 0x0000005c644c723c */ /* 0x000fe2000000184c */
[----:B------:R-:W-:Y:S07]  /*1310*/  MUFU.TANH R93, R4 ;  /* 0x00000004005d7308 */ /* 0x000fee0000002400 */
[-C--:B------:R-:W-:Y:S01]  /*1320*/  HMMA.16816.F32 R40, R48, R138.reuse, R40 ;  /* 0x0000008a3028723c */ /* 0x080fe20000001828 */
[----:B------:R-:W-:Y:S07]  /*1330*/  MUFU.TANH R92, R5 ;  /* 0x00000005005c7308 */ /* 0x000fee0000002400 */
[----:B------:R-:W-:Y:S01]  /*1340*/  HMMA.16816.F32 R80, R44, R138, R80 ;  /* 0x0000008a2c50723c */ /* 0x000fe20000001850 */
[----:B------:R2:W-:Y:S07]  /*1350*/  MUFU.TANH R125, R7 ;  /* 0x00000007007d7308 */ /* 0x0005ee0000002400 */
[----:B------:R-:W-:Y:S08]  /*1360*/  HMMA.16816.F32 R120, R100, R94, R120 ;  /* 0x0000005e6478723c */ /* 0x000ff00000001878 */
[----:B------:R-:W-:Y:S01]  /*1370*/  HMMA.16816.F32 R20, R28, R24, R20 ;  /* 0x000000181c14723c */ /* 0x000fe20000001814 */
[----:B--2---:R-:W2:Y:S07]  /*1380*/  LDSM.16.M88.4 R4, [R219+0x8400] ;  /* 0x00840000db04783b */ /* 0x004eae0000000200 */
[-C--:B------:R-:W-:Y:S08]  /*1390*/  HMMA.16816.F32 R40, R36, R26.reuse, R40 ;  /* 0x0000001a2428723c */ /* 0x080ff00000001828 */
[----:B------:R-:W-:Y:S01]  /*13a0*/  HMMA.16816.F32 R80, R28, R26, R80 ;  /* 0x0000001a1c50723c */ /* 0x000fe20000001850 */
[----:B------:R-:W3:Y:S07]  /*13b0*/  LDSM.16.M88.4 R24, [R217+0x8400] ;  /* 0x00840000d918783b */ /* 0x000eee0000000200 */
[-C--:B-1----:R-:W-:Y:S08]  /*13c0*/  HMMA.16816.F32 R76, R48, R96.reuse, R76 ;  /* 0x00000060304c723c */ /* 0x082ff0000000184c */
[----:B------:R-:W-:Y:S08]  /*13d0*/  HMMA.16816.F32 R72, R44, R96, R72 ;  /* 0x000000602c48723c */ /* 0x000ff00000001848 */
[-C--:B------:R-:W-:Y:S08]  /*13e0*/  HMMA.16816.F32 R120, R48, R98.reuse, R120 ;  /* 0x000000623078723c */ /* 0x080ff00000001878 */
[----:B------:R-:W-:Y:S08]  /*13f0*/  HMMA.16816.F32 R68, R44, R98, R68 ;  /* 0x000000622c44723c */ /* 0x000ff00000001844 */
[----:B------:R-:W-:Y:S08]  /*1400*/  HMMA.16816.F32 R20, R12, R8, R20 ;  /* 0x000000080c14723c */ /* 0x000ff00000001814 */
[-C--:B------:R-:W-:Y:S08]  /*1410*/  HMMA.16816.F32 R40, R16, R10.reuse, R40 ;  /* 0x0000000a1028723c */ /* 0x080ff00000001828 */
[----:B------:R-:W-:Y:S01]  /*1420*/  HMMA.16816.F32 R80, R12, R10, R80 ;  /* 0x0000000a0c50723c */ /* 0x000fe20000001850 */
[----:B------:R-:W1:Y:S02]  /*1430*/  LDSM.16.M88.4 R8, [R217+0x7800] ;  /* 0x00780000d908783b */ /* 0x000e640000000200 */
[----:B------:R-:W-:Y:S01]  /*1440*/  FMUL.FTZ R20, R20, UR7 ;  /* 0x0000000714147c20 */ /* 0x000fe20008410000 */
[----:B------:R-:W-:Y:S01]  /*1450*/  FMUL.FTZ R21, R21, UR7 ;  /* 0x0000000715157c20 */ /* 0x000fe20008410000 */
[----:B------:R-:W-:Y:S01]  /*1460*/  FMUL.FTZ R22, R22, UR7 ;  /* 0x0000000716167c20 */ /* 0x000fe20008410000 */
[----:B------:R-:W-:Y:S01]  /*1470*/  FMUL.FTZ R23, R23, UR7 ;  /* 0x0000000717177c20 */ /* 0x000fe20008410000 */
[----:B------:R-:W-:Y:S01]  /*1480*/  MUFU.TANH R95, R20 ;  /* 0x00000014005f7308 */ /* 0x000fe20000002400 */
[C---:B------:R-:W-:Y:S03]  /*1490*/  HMMA.16816.F32 R116, R132.reuse, R128, R116 ;  /* 0x000000808474723c */ /* 0x040fe60000001874 */
[----:B------:R-:W-:Y:S01]  /*14a0*/  FMUL.FTZ R41, R41, UR7 ;  /* 0x0000000729297c20 */ /* 0x000fe20008410000 */
[----:B------:R-:W-:Y:S01]  /*14b0*/  FMUL.FTZ R40, R40, UR7 ;  /* 0x0000000728287c20 */ /* 0x000fe20008410000 */
[----:B------:R-:W-:Y:S01]  /*14c0*/  FMUL.FTZ R42, R42, UR7 ;  /* 0x000000072a2a7c20 */ /* 0x000fe20008410000 */
[----:B------:R-:W-:Y:S01]  /*14d0*/  FMUL.FTZ R43, R43, UR7 ;  /* 0x000000072b2b7c20 */ /* 0x000fe20008410000 */
[----:B------:R-:W-:Y:S01]  /*14e0*/  MUFU.TANH R96, R41 ;  /* 0x0000002900607308 */ /* 0x000fe20000002400 */
[----:B------:R-:W-:Y:S03]  /*14f0*/  HMMA.16816.F32 R112, R132, R130, R112 ;  /* 0x000000828470723c */ /* 0x000fe60000001870 */
[----:B------:R-:W-:Y:S01]  /*1500*/  FMUL.FTZ R80, R80, UR7 ;  /* 0x0000000750507c20 */ /* 0x000fe20008410000 */
[----:B------:R-:W-:-:S03]  /*1510*/  FMUL.FTZ R81, R81, UR7 ;  /* 0x0000000751517c20 */ /* 0x000fc60008410000 */
[----:B------:R-:W-:Y:S01]  /*1520*/  MUFU.TANH R130, R23 ;  /* 0x0000001700827308 */ /* 0x000fe20000002400 */
[-C--:B--2---:R-:W-:Y:S07]  /*1530*/  HMMA.16816.F32 R76, R36, R4.reuse, R76 ;  /* 0x00000004244c723c */ /* 0x084fee000000184c */
[----:B------:R2:W-:Y:S01]  /*1540*/  MUFU.TANH R94, R40 ;  /* 0x00000028005e7308 */ /* 0x0005e20000002400 */
[----:B------:R-:W-:Y:S07]  /*1550*/  HMMA.16816.F32 R72, R28, R4, R72 ;  /* 0x000000041c48723c */ /* 0x000fee0000001848 */
[----:B------:R-:W-:Y:S01]  /*1560*/  MUFU.TANH R81, R81 ;  /* 0x0000005100517308 */ /* 0x000fe20000002400 */
[-C--:B------:R-:W-:Y:S07]  /*1570*/  HMMA.16816.F32 R120, R36, R6.reuse, R120 ;  /* 0x000000062478723c */ /* 0x080fee0000001878 */
[----:B------:R-:W-:Y:S01]  /*1580*/  MUFU.TANH R42, R42 ;  /* 0x0000002a002a7308 */ /* 0x000fe20000002400 */
[----:B------:R-:W-:Y:S01]  /*1590*/  HMMA.16816.F32 R68, R28, R6, R68 ;  /* 0x000000061c44723c */ /* 0x000fe20000001844 */
[----:B------:R-:W-:Y:S01]  /*15a0*/  LDSM.16.M88.4 R4, [R217+0x8800] ;  /* 0x00880000d904783b */ /* 0x000fe20000000200 */
[----:B--2---:R-:W-:-:S05]  /*15b0*/  FMUL.FTZ R40, R83, UR7 ;  /* 0x0000000753287c20 */ /* 0x004fca0008410000 */
[----:B------:R-:W-:Y:S01]  /*15c0*/  MUFU.TANH R43, R43 ;  /* 0x0000002b002b7308 */ /* 0x000fe20000002400 */
[----:B------:R-:W-:Y:S07]  /*15d0*/  HMMA.16816.F32 R104, R132, R126, R104 ;  /* 0x0000007e8468723c */ /* 0x000fee0000001868 */
[----:B------:R-:W-:Y:S01]  /*15e0*/  MUFU.TANH R126, R21 ;  /* 0x00000015007e7308 */ /* 0x000fe20000002400 */
[----:B------:R-:W-:Y:S07]  /*15f0*/  HMMA.16816.F32 R116, R100, R88, R116 ;  /* 0x000000586474723c */ /* 0x000fee0000001874 */
[----:B------:R2:W-:Y:S01]  /*1600*/  MUFU.TANH R127, R22 ;  /* 0x00000016007f7308 */ /* 0x0005e20000002400 */
[-C--:B---3--:R-:W-:Y:S07]  /*1610*/  HMMA.16816.F32 R76, R16, R24.reuse, R76 ;  /* 0x00000018104c723c */ /* 0x088fee000000184c */
[----:B------:R3:W-:Y:S01]  /*1620*/  MUFU.TANH R88, R80 ;  /* 0x0000005000587308 */ /* 0x0007e20000002400 */
[----:B------:R-:W-:Y:S07]  /*1630*/  HMMA.16816.F32 R72, R12, R24, R72 ;  /* 0x000000180c48723c */ /* 0x000fee0000001848 */
[----:B------:R-:W-:Y:S01]  /*1640*/  MUFU.TANH R40, R40 ;  /* 0x0000002800287308 */ /* 0x000fe20000002400 */
[----:B------:R-:W-:Y:S01]  /*1650*/  HMMA.16816.F32 R112, R100, R90, R112 ;  /* 0x0000005a6470723c */ /* 0x000fe20000001870 */
[----:B--2---:R-:W2:Y:S02]  /*1660*/  LDSM.16.M88.4 R20, [R219+0x8800] ;  /* 0x00880000db14783b */ /* 0x004ea40000000200 */
[----:B------:R-:W-:Y:S01]  /*1670*/  FMUL.FTZ R41, R76, UR7 ;  /* 0x000000074c297c20 */ /* 0x000fe20008410000 */
[----:B------:R-:W-:Y:S01]  /*1680*/  FMUL.FTZ R77, R77, UR7 ;  /* 0x000000074d4d7c20 */ /* 0x000fe20008410000 */
[----:B------:R-:W-:Y:S01]  /*1690*/  FMUL.FTZ R78, R78, UR7 ;  /* 0x000000074e4e7c20 */ /* 0x000fe20008410000 */
[----:B------:R-:W-:-:S02]  /*16a0*/  FMUL.FTZ R79, R79, UR7 ;  /* 0x000000074f4f7c20 */ /* 0x000fc40008410000 */
[-C--:B------:R-:W-:Y:S01]  /*16b0*/  HMMA.16816.F32 R120, R16, R26.reuse, R120 ;  /* 0x0000001a1078723c */ /* 0x080fe20000001878 */
[----:B------:R-:W-:Y:S01]  /*16c0*/  MUFU.TANH R41, R41 ;  /* 0x0000002900297308 */ /* 0x000fe20000002400 */
[----:B---3--:R-:W-:Y:S01]  /*16d0*/  FMUL.FTZ R80, R82, UR7 ;  /* 0x0000000752507c20 */ /* 0x008fe20008410000 */
[----:B------:R-:W-:Y:S01]  /*16e0*/  FMUL.FTZ R72, R72, UR7 ;  /* 0x0000000748487c20 */ /* 0x000fe20008410000 */
[----:B------:R-:W-:Y:S01]  /*16f0*/  FMUL.FTZ R73, R73, UR7 ;  /* 0x0000000749497c20 */ /* 0x000fe20008410000 */
[----:B------:R-:W-:Y:S01]  /*1700*/  FMUL.FTZ R74, R74, UR7 ;  /* 0x000000074a4a7c20 */ /* 0x000fe20008410000 */
[----:B------:R-:W-:Y:S02]  /*1710*/  FMUL.FTZ R75, R75, UR7 ;  /* 0x000000074b4b7c20 */ /* 0x000fe40008410000 */
[----:B------:R-:W-:Y:S01]  /*1720*/  HMMA.16816.F32 R68, R12, R26, R68 ;  /* 0x0000001a0c44723c */ /* 0x000fe20000001844 */
[----:B------:R-:W3:Y:S01]  /*1730*/  LDSM.16.M88.4 R24, [R217+0x7c00] ;  /* 0x007c0000d918783b */ /* 0x000ee20000000200 */
[----:B------:R-:W-:Y:S06]  /*1740*/  MUFU.TANH R129, R72 ;  /* 0x0000004800817308 */ /* 0x000fec0000002400 */
[----:B-1----:R-:W-:Y:S02]  /*1750*/  HMMA.16816.F32 R116, R48, R8, R116 ;  /* 0x000000083074723c */ /* 0x002fe40000001874 */
[----:B------:R-:W-:Y:S01]  /*1760*/  MUFU.TANH R175, R77 ;  /* 0x0000004d00af7308 */ /* 0x000fe20000002400 */
[----:B------:R-:W-:Y:S01]  /*1770*/  FMUL.FTZ R120, R120, UR7 ;  /* 0x0000000778787c20 */ /* 0x000fe20008410000 */
[----:B------:R-:W-:Y:S01]  /*1780*/  FMUL.FTZ R121, R121, UR7 ;  /* 0x0000000779797c20 */ /* 0x000fe20008410000 */
[----:B------:R-:W-:Y:S01]  /*1790*/  FMUL.FTZ R122, R122, UR7 ;  /* 0x000000077a7a7c20 */ /* 0x000fe20008410000 */
[----:B------:R-:W-:-:S02]  /*17a0*/  FMUL.FTZ R123, R123, UR7 ;  /* 0x000000077b7b7c20 */ /* 0x000fc40008410000 */
[----:B------:R-:W-:Y:S02]  /*17b0*/  HMMA.16816.F32 R64, R44, R8, R64 ;  /* 0x000000082c40723c */ /* 0x000fe40000001840 */
[----:B------:R-:W-:Y:S01]  /*17c0*/  MUFU.TANH R128, R73 ;  /* 0x0000004900807308 */ /* 0x000fe20000002400 */
[----:B------:R-:W-:Y:S01]  /*17d0*/  FMUL.FTZ R68, R68, UR7 ;  /* 0x0000000744447c20 */ /* 0x000fe20008410000 */
[----:B------:R-:W-:Y:S01]  /*17e0*/  FMUL.FTZ R69, R69, UR7 ;  /* 0x0000000745457c20 */ /* 0x000fe20008410000 */
[----:B------:R-:W-:Y:S01]  /*17f0*/  FMUL.FTZ R70, R70, UR7 ;  /* 0x0000000746467c20 */ /* 0x000fe20008410000 */
[----:B------:R-:W-:Y:S02]  /*1800*/  FMUL.FTZ R71, R71, UR7 ;  /* 0x0000000747477c20 */ /* 0x000fe40008410000 */
[-C--:B------:R-:W-:Y:S02]  /*1810*/  HMMA.16816.F32 R112, R48, R10.reuse, R112 ;  /* 0x0000000a3070723c */ /* 0x080fe40000001870 */
[----:B------:R-:W-:Y:S06]  /*1820*/  MUFU.TANH R204, R120 ;  /* 0x0000007800cc7308 */ /* 0x000fec0000002400 */
[----:B------:R-:W-:Y:S01]  /*1830*/  HMMA.16816.F32 R60, R44, R10, R60 ;  /* 0x0000000a2c3c723c */ /* 0x000fe2000000183c */
[----:B------:R-:W1:Y:S01]  /*1840*/  LDSM.16.M88.4 R8, [R219+0x8c00] ;  /* 0x008c0000db08783b */ /* 0x000e620000000200 */
[----:B------:R-:W-:Y:S06]  /*1850*/  MUFU.TANH R68, R68 ;  /* 0x0000004400447308 */ /* 0x000fec0000002400 */
[C---:B------:R-:W-:Y:S02]  /*1860*/  HMMA.16816.F32 R108, R100.reuse, R84, R108 ;  /* 0x00000054646c723c */ /* 0x040fe4000000186c */
[----:B------:R-:W-:Y:S06]  /*1870*/  MUFU.TANH R203, R121 ;  /* 0x0000007900cb7308 */ /* 0x000fec0000002400 */
[----:B------:R-:W-:Y:S02]  /*1880*/  HMMA.16816.F32 R104, R100, R86, R104 ;  /* 0x000000566468723c */ /* 0x000fe40000001868 */
[----:B------:R-:W-:Y:S06]  /*1890*/  MUFU.TANH R69, R69 ;  /* 0x0000004500457308 */ /* 0x000fec0000002400 */
[-C--:B--2---:R-:W-:Y:S02]  /*18a0*/  HMMA.16816.F32 R116, R36, R20.reuse, R116 ;  /* 0x000000142474723c */ /* 0x084fe40000001874 */
[----:B------:R-:W2:Y:S06]  /*18b0*/  MUFU.TANH R80, R80 ;  /* 0x0000005000507308 */ /* 0x000eac0000002400 */
[----:B------:R-:W-:Y:S02]  /*18c0*/  HMMA.16816.F32 R64, R28, R20, R64 ;  /* 0x000000141c40723c */ /* 0x000fe40000001840 */
[----:B------:R-:W4:Y:S06]  /*18d0*/  MUFU.TANH R208, R74 ;  /* 0x0000004a00d07308 */ /* 0x000f2c0000002400 */
[-C--:B------:R-:W-:Y:S02]  /*18e0*/  HMMA.16816.F32 R112, R36, R22.reuse, R112 ;  /* 0x000000162470723c */ /* 0x080fe40000001870 */
[----:B------:R-:W-:Y:S06]  /*18f0*/  MUFU.TANH R173, R78 ;  /* 0x0000004e00ad7308 */ /* 0x000fec0000002400 */
[----:B------:R-:W-:Y:S01]  /*1900*/  HMMA.16816.F32 R60, R28, R22, R60 ;  /* 0x000000161c3c723c */ /* 0x000fe2000000183c */
[----:B------:R-:W4:Y:S01]  /*1910*/  LDSM.16.M88.4 R20, [R217+0x8c00] ;  /* 0x008c0000d914783b */ /* 0x000f220000000200 */
[----:B------:R-:W-:Y:S01]  /*1920*/  MUFU.TANH R172, R79 ;  /* 0x0000004f00ac7308 */ /* 0x000fe20000002400 */
[----:B------:R-:W-:-:S05]  /*1930*/  DEPBAR.LE SB0, 0x0 ;  /* 0x000080000000791a */ /* 0x000fca0000000000 */
[-C--:B---3--:R-:W-:Y:S02]  /*1940*/  HMMA.16816.F32 R108, R48, R24.reuse, R108 ;  /* 0x00000018306c723c */ /* 0x088fe4000000186c */
[----:B------:R-:W-:Y:S06]  /*1950*/  MUFU.TANH R84, R75 ;  /* 0x0000004b00547308 */ /* 0x000fec0000002400 */
[----:B------:R-:W-:Y:S02]  /*1960*/  HMMA.16816.F32 R56, R44, R24, R56 ;  /* 0x000000182c38723c */ /* 0x000fe40000001838 */
[----:B------:R-:W-:Y:S06]  /*1970*/  MUFU.TANH R183, R122 ;  /* 0x0000007a00b77308 */ /* 0x000fec0000002400 */
[-C--:B------:R-:W-:Y:S02]  /*1980*/  HMMA.16816.F32 R104, R48, R26.reuse, R104 ;  /* 0x0000001a3068723c */ /* 0x080fe40000001868 */
[----:B------:R-:W-:Y:S06]  /*1990*/  MUFU.TANH R202, R123 ;  /* 0x0000007b00ca7308 */ /* 0x000fec0000002400 */
[----:B------:R-:W-:Y:S02]  /*19a0*/  HMMA.16816.F32 R52, R44, R26, R52 ;  /* 0x0000001a2c34723c */ /* 0x000fe40000001834 */
[----:B------:R-:W-:Y:S06]  /*19b0*/  MUFU.TANH R86, R70 ;  /* 0x0000004600567308 */ /* 0x000fec0000002400 */
[-C--:B-1----:R-:W-:Y:S02]  /*19c0*/  HMMA.16816.F32 R108, R36, R8.reuse, R108 ;  /* 0x00000008246c723c */ /* 0x082fe4000000186c */
[----:B------:R-:W-:Y:S06]  /*19d0*/  MUFU.TANH R85, R71 ;  /* 0x0000004700557308 */ /* 0x000fec0000002400 */
[----:B------:R-:W-:Y:S08]  /*19e0*/  HMMA.16816.F32 R56, R28, R8, R56 ;  /* 0x000000081c38723c */ /* 0x000ff00000001838 */
[-C--:B------:R-:W-:Y:S08]  /*19f0*/  HMMA.16816.F32 R104, R36, R10.reuse, R104 ;  /* 0x0000000a2468723c */ /* 0x080ff00000001868 */
[----:B------:R-:W-:Y:S08]  /*1a00*/  HMMA.16816.F32 R52, R28, R10, R52 ;  /* 0x0000000a1c34723c */ /* 0x000ff00000001834 */
[-C--:B------:R-:W-:Y:S08]  /*1a10*/  HMMA.16816.F32 R116, R16, R4.reuse, R116 ;  /* 0x000000041074723c */ /* 0x080ff00000001874 */
[----:B------:R-:W-:Y:S01]  /*1a20*/  HMMA.16816.F32 R64, R12, R4, R64 ;  /* 0x000000040c40723c */ /* 0x000fe20000001840 */
[----:B--2---:R-:W-:-:S04]  /*1a30*/  FMNMX3.FTZ R4, R127, R130, R80, !PT ;  /* 0x000000827f047276 */ /* 0x004fc80007810050 */
[----:B----4-:R-:W-:-:S03]  /*1a40*/  FMNMX3.FTZ R4, R4, R40, R208, !PT ;  /* 0x0000002804047276 */ /* 0x010fc600078100d0 */
[-C--:B------:R-:W-:Y:S03]  /*1a50*/  HMMA.16816.F32 R112, R16, R6.reuse, R112 ;  /* 0x000000061070723c */ /* 0x080fe60000001870 */
[----:B------:R-:W-:Y:S01]  /*1a60*/  FMUL.FTZ R116, R116, UR7 ;  /* 0x0000000774747c20 */ /* 0x000fe20008410000 */
[----:B------:R-:W-:Y:S01]  /*1a70*/  FMUL.FTZ R117, R117, UR7 ;  /* 0x0000000775757c20 */ /* 0x000fe20008410000 */
[----:B------:R-:W-:Y:S01]  /*1a80*/  FMUL.FTZ R118, R118, UR7 ;  /* 0x0000000776767c20 */ /* 0x000fe20008410000 */
[----:B------:R-:W-:Y:S01]  /*1a90*/  FMUL.FTZ R119, R119, UR7 ;  /* 0x0000000777777c20 */ /* 0x000fe20008410000 */
[----:B------:R-:W1:Y:S01]  /*1aa0*/  MUFU.TANH R177, R116 ;  /* 0x0000007400b17308 */ /* 0x000e620000002400 */
[----:B------:R-:W-:Y:S01]  /*1ab0*/  HMMA.16816.F32 R60, R12, R6, R60 ;  /* 0x000000060c3c723c */ /* 0x000fe2000000183c */
[----:B------:R-:W-:Y:S02]  /*1ac0*/  FMNMX3.FTZ R7, R93, R92, R94, !PT ;  /* 0x0000005c5d077276 */ /* 0x000fe4000781005e */
[----:B------:R-:W-:Y:S01]  /*1ad0*/  FMUL.FTZ R64, R64, UR7 ;  /* 0x0000000740407c20 */ /* 0x000fe20008410000 */
[----:B------:R-:W-:Y:S01]  /*1ae0*/  FMUL.FTZ R65, R65, UR7 ;  /* 0x0000000741417c20 */ /* 0x000fe20008410000 */
[----:B------:R-:W-:Y:S01]  /*1af0*/  FMNMX3.FTZ R6, R95, R126, R88, !PT ;  /* 0x0000007e5f067276 */ /* 0x000fe20007810058 */
[----:B------:R-:W-:Y:S01]  /*1b00*/  FMUL.FTZ R66, R66, UR7 ;  /* 0x0000000742427c20 */ /* 0x000fe20008410000 */
[----:B------:R-:W2:Y:S01]  /*1b10*/  MUFU.TANH R201, R64 ;  /* 0x0000004000c97308 */ /* 0x000ea20000002400 */
[----:B------:R-:W-:Y:S01]  /*1b20*/  HMMA.16816.F32 R108, R16, R20, R108 ;  /* 0x00000014106c723c */ /* 0x000fe2000000186c */
[----:B------:R-:W-:Y:S01]  /*1b30*/  FMNMX3.FTZ R7, R7, R96, R41, !PT ;  /* 0x0000006007077276 */ /* 0x000fe20007810029 */
[----:B------:R-:W-:Y:S01]  /*1b40*/  FMUL.FTZ R67, R67, UR7 ;  /* 0x0000000743437c20 */ /* 0x000fe20008410000 */
[----:B------:R-:W-:Y:S01]  /*1b50*/  FMUL.FTZ R112, R112, UR7 ;  /* 0x0000000770707c20 */ /* 0x000fe20008410000 */
[----:B------:R-:W-:Y:S01]  /*1b60*/  FMUL.FTZ R113, R113, UR7 ;  /* 0x0000000771717c20 */ /* 0x000fe20008410000 */
[----:B------:R-:W-:-:S02]  /*1b70*/  FMNMX3.FTZ R6, R6, R81, R129, !PT ;  /* 0x0000005106067276 */ /* 0x000fc40007810081 */
[----:B------:R-:W-:Y:S01]  /*1b80*/  MUFU.TANH R188, R117 ;  /* 0x0000007500bc7308 */ /* 0x000fe20000002400 */
[----:B------:R-:W-:Y:S01]  /*1b90*/  HMMA.16816.F32 R56, R12, R20, R56 ;  /* 0x000000140c38723c */ /* 0x000fe20000001838 */
[----:B------:R-:W-:Y:S02]  /*1ba0*/  FMNMX3.FTZ R7, R7, R175, R204, !PT ;  /* 0x000000af07077276 */ /* 0x000fe400078100cc */
[----:B------:R-:W-:Y:S01]  /*1bb0*/  FMUL.FTZ R60, R60, UR7 ;  /* 0x000000073c3c7c20 */ /* 0x000fe20008410000 */
[----:B------:R-:W-:Y:S01]  /*1bc0*/  FMUL.FTZ R61, R61, UR7 ;  /* 0x000000073d3d7c20 */ /* 0x000fe20008410000 */
[----:B------:R-:W-:Y:S01]  /*1bd0*/  FMNMX3.FTZ R6, R6, R128, R68, !PT ;  /* 0x0000008006067276 */ /* 0x000fe20007810044 */
[----:B------:R-:W-:Y:S01]  /*1be0*/  FMUL.FTZ R62, R62, UR7 ;  /* 0x000000073e3e7c20 */ /* 0x000fe20008410000 */
[----:B------:R-:W-:Y:S01]  /*1bf0*/  MUFU.TANH R200, R65 ;  /* 0x0000004100c87308 */ /* 0x000fe20000002400 */
[----:B------:R-:W-:Y:S01]  /*1c00*/  HMMA.16816.F32 R104, R16, R22, R104 ;  /* 0x000000161068723c */ /* 0x000fe20000001868 */
[----:B------:R-:W-:Y:S01]  /*1c10*/  FMUL.FTZ R63, R63, UR7 ;  /* 0x000000073f3f7c20 */ /* 0x000fe20008410000 */
[----:B-1----:R-:W-:Y:S01]  /*1c20*/  FMNMX3.FTZ R7, R7, R203, R177, !PT ;  /* 0x000000cb07077276 */ /* 0x002fe200078100b1 */
[----:B------:R-:W-:Y:S01]  /*1c30*/  FMUL.FTZ R108, R108, UR7 ;  /* 0x000000076c6c7c20 */ /* 0x000fe20008410000 */
[----:B------:R-:W-:Y:S01]  /*1c40*/  FMUL.FTZ R109, R109, UR7 ;  /* 0x000000076d6d7c20 */ /* 0x000fe20008410000 */
[----:B--2---:R-:W-:-:S02]  /*1c50*/  FMNMX3.FTZ R6, R6, R69, R201, !PT ;  /* 0x0000004506067276 */ /* 0x004fc400078100c9 */
[----:B------:R-:W1:Y:S01]  /*1c60*/  MUFU.TANH R194, R112 ;  /* 0x0000007000c27308 */ /* 0x000e620000002400 */
[----:B------:R-:W-:Y:S03]  /*1c70*/  HMMA.16816.F32 R52, R12, R22, R52 ;  /* 0x000000160c34723c */ /* 0x000fe60000001834 */
[----:B------:R-:W-:Y:S01]  /*1c80*/  FMUL.FTZ R56, R56, UR7 ;  /* 0x0000000738387c20 */ /* 0x000fe20008410000 */
[----:B------:R-:W-:Y:S01]  /*1c90*/  FMUL.FTZ R57, R57, UR7 ;  /* 0x0000000739397c20 */ /* 0x000fe20008410000 */
[----:B------:R-:W-:Y:S01]  /*1ca0*/  FMUL.FTZ R58, R58, UR7 ;  /* 0x000000073a3a7c20 */ /* 0x000fe20008410000 */
[----:B------:R-:W-:Y:S01]  /*1cb0*/  FMUL.FTZ R59, R59, UR7 ;  /* 0x000000073b3b7c20 */ /* 0x000fe20008410000 */
[----:B------:R-:W2:Y:S04]  /*1cc0*/  MUFU.TANH R207, R60 ;  /* 0x0000003c00cf7308 */ /* 0x000ea80000002400 */
[----:B------:R-:W-:Y:S01]  /*1cd0*/  FMUL.FTZ R104, R104, UR7 ;  /* 0x0000000768687c20 */ /* 0x000fe20008410000 */
[----:B------:R-:W-:-:S03]  /*1ce0*/  FMUL.FTZ R105, R105, UR7 ;  /* 0x0000000769697c20 */ /* 0x000fc60008410000 */
[----:B------:R-:W-:Y:S01]  /*1cf0*/  MUFU.TANH R195, R113 ;  /* 0x0000007100c37308 */ /* 0x000fe20000002400 */
[----:B-1----:R-:W-:-:S03]  /*1d00*/  FMNMX3.FTZ R7, R7, R188, R194, !PT ;  /* 0x000000bc07077276 */ /* 0x002fc600078100c2 */
[----:B------:R-:W-:Y:S01]  /*1d10*/  FMUL.FTZ R52, R52, UR7 ;  /* 0x0000000734347c20 */ /* 0x000fe20008410000 */
[----:B------:R-:W-:Y:S01]  /*1d20*/  FMUL.FTZ R53, R53, UR7 ;  /* 0x0000000735357c20 */ /* 0x000fe20008410000 */
[----:B------:R-:W-:Y:S01]  /*1d30*/  FMUL.FTZ R54, R54, UR7 ;  /* 0x0000000736367c20 */ /* 0x000fe20008410000 */
[----:B------:R-:W-:Y:S01]  /*1d40*/  FMUL.FTZ R55, R55, UR7 ;  /* 0x0000000737377c20 */ /* 0x000fe20008410000 */
[----:B------:R-:W-:Y:S01]  /*1d50*/  MUFU.TANH R206, R61 ;  /* 0x0000003d00ce7308 */ /* 0x000fe20000002400 */
[----:B--2---:R-:W-:-:S07]  /*1d60*/  FMNMX3.FTZ R6, R6, R200, R207, !PT ;  /* 0x000000c806067276 */ /* 0x004fce00078100cf */
[----:B------:R-:W1:Y:S08]  /*1d70*/  MUFU.TANH R193, R108 ;  /* 0x0000006c00c17308 */ /* 0x000e700000002400 */
[----:B------:R-:W2:Y:S08]  /*1d80*/  MUFU.TANH R192, R56 ;  /* 0x0000003800c07308 */ /* 0x000eb00000002400 */
[----:B------:R-:W-:Y:S01]  /*1d90*/  MUFU.TANH R174, R109 ;  /* 0x0000006d00ae7308 */ /* 0x000fe20000002400 */
[----:B-1----:R-:W-:-:S07]  /*1da0*/  FMNMX3.FTZ R7, R7, R195, R193, !PT ;  /* 0x000000c307077276 */ /* 0x002fce00078100c1 */
[----:B------:R-:W-:Y:S01]  /*1db0*/  MUFU.TANH R191, R57 ;  /* 0x0000003900bf7308 */ /* 0x000fe20000002400 */
[----:B--2---:R-:W-:-:S07]  /*1dc0*/  FMNMX3.FTZ R6, R6, R206, R192, !PT ;  /* 0x000000ce06067276 */ /* 0x004fce00078100c0 */
[----:B------:R-:W1:Y:S08]  /*1dd0*/  MUFU.TANH R176, R104 ;  /* 0x0000006800b07308 */ /* 0x000e700000002400 */
[----:B------:R-:W2:Y:S08]  /*1de0*/  MUFU.TANH R190, R52 ;  /* 0x0000003400be7308 */ /* 0x000eb00000002400 */
[----:B------:R-:W3:Y:S01]  /*1df0*/  MUFU.TANH R171, R105 ;  /* 0x0000006900ab7308 */ /* 0x000ee20000002400 */
[----:B-1----:R-:W-:-:S07]  /*1e00*/  FMNMX3.FTZ R7, R7, R174, R176, !PT ;  /* 0x000000ae07077276 */ /* 0x002fce00078100b0 */
[----:B------:R-:W1:Y:S01]  /*1e10*/  MUFU.TANH R189, R53 ;  /* 0x0000003500bd7308 */ /* 0x000e620000002400 */
[----:B--2---:R-:W-:-:S07]  /*1e20*/  FMNMX3.FTZ R6, R6, R191, R190, !PT ;  /* 0x000000bf06067276 */ /* 0x004fce00078100be */
[----:B------:R2:W4:Y:S01]  /*1e30*/  MUFU.TANH R196, R118 ;  /* 0x0000007600c47308 */ /* 0x0005220000002400 */
[----:B---3--:R-:W-:-:S07]  /*1e40*/  FMNMX.FTZ R7, R171, R7, !PT ;  /* 0x00000007ab077209 */ /* 0x008fce0007810000 */
[----:B------:R2:W3:Y:S01]  /*1e50*/  MUFU.TANH R197, R119 ;  /* 0x0000007700c57308 */ /* 0x0004e20000002400 */
[----:B-1----:R-:W-:-:S07]  /*1e60*/  FMNMX.FTZ R6, R189, R6, !PT ;  /* 0x00000006bd067209 */ /* 0x002fce0007810000 */
[----:B------:R2:W1:Y:S08]  /*1e70*/  MUFU.TANH R178, R66 ;  /* 0x0000004200b27308 */ /* 0x0004700000002400 */
[----:B------:R2:W1:Y:S08]  /*1e80*/  MUFU.TANH R181, R67 ;  /* 0x0000004300b57308 */ /* 0x0004700000002400 */
[----:B------:R2:W1:Y:S08]  /*1e90*/  MUFU.TANH R205, R62 ;  /* 0x0000003e00cd7308 */ /* 0x0004700000002400 */
[----:B------:R2:W1:Y:S08]  /*1ea0*/  MUFU.TANH R186, R63 ;  /* 0x0000003f00ba7308 */ /* 0x0004700000002400 */
[----:B------:R2:W1:Y:S08]  /*1eb0*/  MUFU.TANH R185, R58 ;  /* 0x0000003a00b97308 */ /* 0x0004700000002400 */
[----:B------:R2:W1:Y:S08]  /*1ec0*/  MUFU.TANH R184, R59 ;  /* 0x0000003b00b87308 */ /* 0x0004700000002400 */
[----:B------:R2:W1:Y:S01]  /*1ed0*/  MUFU.TANH R182, R54 ;  /* 0x0000003600b67308 */ /* 0x0004620000002400 */
[----:B------:R-:W-:Y:S06]  /*1ee0*/  BAR.SYNC.DEFER_BLOCKING 0x0 ;  /* 0x0000000000007b1d */ /* 0x000fec0000010000 */
[----:B---34-:R-:W-:Y:S05]  /*1ef0*/  @!P2 BRA `(.L_x_574) ;  /* 0x000000000050a947 */ /* 0x018fea0003800000 */
[----:B------:R-:W-:-:S05]  /*1f00*/  LEA.HI.SX32 R10, R32, 0xfffffffe, 0x1a ;  /* 0xfffffffe200a7811 */ /* 0x000fca00078fd2ff */
[C---:B------:R-:W-:Y:S02]  /*1f10*/  IMAD R5, R10.reuse, UR20, RZ ;  /* 0x000000140a057c24 */ /* 0x040fe4000f8e02ff */
[----:B------:R-:W-:-:S04]  /*1f20*/  IMAD.WIDE.U32 R10, R10, UR21, RZ ;  /* 0x000000150a0a7c25 */ /* 0x000fc8000f8e00ff */
[----:B------:R-:W-:Y:S01]  /*1f30*/  IMAD.IADD R5, R11, 0x1, R5 ;  /* 0x000000010b057824 */ /* 0x000fe200078e0205 */
[C---:B------:R-:W-:Y:S02]  /*1f40*/  IADD3 R9, P0, PT, R10.reuse, UR10, RZ ;  /* 0x0000000a0a097c10 */ /* 0x040fe4000ff1e0ff */
[CC--:B------:R-:W-:Y:S02]  /*1f50*/  LEA R14, P1, R10.reuse, R224.reuse, 0x1 ;  /* 0x000000e00a0e7211 */ /* 0x0c0fe400078208ff */
        /* <DEDUP_REMOVED lines=14> */
.L_x_574:
[----:B------:R-:W4:Y:S01]  /*2040*/  SHFL.BFLY PT, R168, R7, 0x2, 0x1f ;  /* 0x0c401f0007a87f89 */ /* 0x000f2200000e0000 */
[----:B------:R-:W-:Y:S01]  /*2050*/  FMNMX3.FTZ R5, R4, R84, R86, !PT ;  /* 0x0000005404057276 */ /* 0x000fe20007810056 */
[----:B------:R-:W5:Y:S01]  /*2060*/  MUFU.TANH R180, R55 ;  /* 0x0000003700b47308 */ /* 0x000f620000002400 */
[----:B------:R-:W-:Y:S01]  /*2070*/  FMUL.FTZ R114, R114, UR7 ;  /* 0x0000000772727c20 */ /* 0x000fe20008410000 */
[----:B------:R-:W3:Y:S01]  /*2080*/  SHFL.BFLY PT, R4, R6, 0x2, 0x1f ;  /* 0x0c401f0006047f89 */ /* 0x000ee200000e0000 */
[----:B-1----:R-:W-:Y:S01]  /*2090*/  FMNMX3.FTZ R5, R5, R85, R178, !PT ;  /* 0x0000005505057276 */ /* 0x002fe200078100b2 */
[----:B------:R-:W-:Y:S01]  /*20a0*/  FMUL.FTZ R115, R115, UR7 ;  /* 0x0000000773737c20 */ /* 0x000fe20008410000 */
[----:B------:R-:W-:Y:S01]  /*20b0*/  FMUL.FTZ R110, R110, UR7 ;  /* 0x000000076e6e7c20 */ /* 0x000fe20008410000 */
[----:B------:R-:W-:Y:S01]  /*20c0*/  FMNMX3.FTZ R8, R124, R125, R42, !PT ;  /* 0x0000007d7c087276 */ /* 0x000fe2000781002a */
[----:B--2---:R-:W-:Y:S01]  /*20d0*/  FMUL.FTZ R66, R106, UR7 ;  /* 0x000000076a427c20 */ /* 0x004fe20008410000 */
[----:B------:R-:W-:Y:S01]  /*20e0*/  FMNMX3.FTZ R5, R5, R181, R205, !PT ;  /* 0x000000b505057276 */ /* 0x000fe200078100cd */
[----:B------:R-:W1:Y:S01]  /*20f0*/  MUFU.TANH R198, R114 ;  /* 0x0000007200c67308 */ /* 0x000e620000002400 */
[----:B------:R-:W-:Y:S01]  /*2100*/  FMUL.FTZ R111, R111, UR7 ;  /* 0x000000076f6f7c20 */ /* 0x000fe20008410000 */
[----:B------:R-:W-:Y:S01]  /*2110*/  FMNMX3.FTZ R8, R8, R43, R173, !PT ;  /* 0x0000002b08087276 */ /* 0x000fe200078100ad */
[----:B------:R-:W-:Y:S01]  /*2120*/  FMUL.FTZ R64, R107, UR7 ;  /* 0x000000076b407c20 */ /* 0x000fe20008410000 */
[----:B------:R-:W-:Y:S01]  /*2130*/  FMNMX3.FTZ R5, R5, R186, R185, !PT ;  /* 0x000000ba05057276 */ /* 0x000fe200078100b9 */
[----:B------:R-:W2:Y:S01]  /*2140*/  LDCU UR5, c[0x0][0x45c] ;  /* 0x00008b80ff0577ac */ /* 0x000ea20008000800 */
[----:B------:R-:W-:-:S02]  /*2150*/  FMNMX3.FTZ R8, R8, R172, R183, !PT ;  /* 0x000000ac08087276 */ /* 0x000fc400078100b7 */
[----:B------:R-:W-:Y:S01]  /*2160*/  FMNMX3.FTZ R5, R5, R184, R182, !PT ;  /* 0x000000b805057276 */ /* 0x000fe200078100b6 */
[----:B------:R-:W-:Y:S01]  /*2170*/  MUFU.TANH R199, R115 ;  /* 0x0000007300c77308 */ /* 0x000fe20000002400 */
[----:B------:R-:W-:Y:S02]  /*2180*/  LOP3.LUT R218, R33, 0x120, R34, 0xf8, !PT ;  /* 0x0000012021da7812 */ /* 0x000fe400078ef822 */
[----:B-----5:R-:W-:Y:S02]  /*2190*/  FMNMX.FTZ R5, R180, R5, !PT ;  /* 0x00000005b4057209 */ /* 0x020fe40007810000 */
[----:B----4-:R-:W-:Y:S02]  /*21a0*/  FMNMX.FTZ R168, R7, R168, !PT ;  /* 0x000000a807a87209 */ /* 0x010fe40007810000 */
[----:B------:R-:W-:Y:S01]  /*21b0*/  LEA R218, R218, UR4, 0x1 ;  /* 0x00000004dada7c11 */ /* 0x000fe2000f8e08ff */
[----:B------:R-:W4:Y:S01]  /*21c0*/  SHFL.BFLY PT, R7, R5, 0x2, 0x1f ;  /* 0x0c401f0005077f89 */ /* 0x000f2200000e0000 */
[----:B---3--:R-:W-:Y:S01]  /*21d0*/  FMNMX.FTZ R4, R6, R4, !PT ;  /* 0x0000000406047209 */ /* 0x008fe20007810000 */
[----:B------:R-:W3:Y:S01]  /*21e0*/  MUFU.TANH R169, R110 ;  /* 0x0000006e00a97308 */ /* 0x000ee20000002400 */
[----:B------:R-:W-:Y:S01]  /*21f0*/  IADD3 R216, PT, PT, R0, R218, RZ ;  /* 0x000000da00d87210 */ /* 0x000fe20007ffe0ff */
[----:B------:R-:W5:Y:S04]  /*2200*/  SHFL.BFLY PT, R6, R168, 0x1, 0x1f ;  /* 0x0c201f00a8067f89 */ /* 0x000f6800000e0000 */
[----:B------:R-:W2:Y:S02]  /*2210*/  SHFL.BFLY PT, R166, R4, 0x1, 0x1f ;  /* 0x0c201f0004a67f89 */ /* 0x000ea400000e0000 */
[----:B------:R-:W-:Y:S02]  /*2220*/  MUFU.TANH R164, R111 ;  /* 0x0000006f00a47308 */ /* 0x000fe40000002400 */
[----:B------:R-:W-:Y:S04]  /*2230*/  LDSM.16.MT88.4 R148, [R218+0x9000] ;  /* 0x00900000da94783b */ /* 0x000fe80000004200 */
[----:B------:R-:W-:Y:S02]  /*2240*/  LDSM.16.MT88.4 R132, [R216+0x9000] ;  /* 0x00900000d884783b */ /* 0x000fe40000004200 */
[----:B------:R-:W3:Y:S02]  /*2250*/  MUFU.TANH R66, R66 ;  /* 0x0000004200427308 */ /* 0x000ee40000002400 */
[----:B------:R-:W-:Y:S01]  /*2260*/  LDSM.16.MT88.4 R116, [R218+0xa000] ;  /* 0x00a00000da74783b */ /* 0x000fe20000004200 */
[----:B----4-:R-:W-:-:S03]  /*2270*/  FMNMX.FTZ R5, R5, R7, !PT ;  /* 0x0000000705057209 */ /* 0x010fc60007810000 */
[----:B------:R-:W-:Y:S02]  /*2280*/  LDSM.16.MT88.4 R100, [R216+0xa000] ;  /* 0x00a00000d864783b */ /* 0x000fe40000004200 */
[----:B------:R-:W4:Y:S01]  /*2290*/  MUFU.TANH R64, R64 ;  /* 0x0000004000407308 */ /* 0x000f220000002400 */
[----:B------:R-:W-:Y:S01]  /*22a0*/  FMNMX3.FTZ R7, R8, R202, R196, !PT ;  /* 0x000000ca08077276 */ /* 0x000fe200078100c4 */
[----:B------:R-:W4:Y:S01]  /*22b0*/  SHFL.BFLY PT, R165, R5, 0x1, 0x1f ;  /* 0x0c201f0005a57f89 */ /* 0x000f2200000e0000 */
[----:B-----5:R-:W-:Y:S02]  /*22c0*/  FMNMX.FTZ R168, R168, R6, !PT ;  /* 0x00000006a8a87209 */ /* 0x020fe40007810000 */
[----:B-1----:R-:W-:Y:S01]  /*22d0*/  FMNMX3.FTZ R7, R7, R197, R198, !PT ;  /* 0x000000c507077276 */ /* 0x002fe200078100c6 */
[----:B------:R-:W-:Y:S01]  /*22e0*/  LDSM.16.MT88.4 R28, [R218+0x9400] ;  /* 0x00940000da1c783b */ /* 0x000fe20000004200 */
[----:B--2---:R-:W-:Y:S01]  /*22f0*/  FMNMX.FTZ R166, R4, R166, !PT ;  /* 0x000000a604a67209 */ /* 0x004fe20007810000 */
[----:B------:R-:W-:Y:S01]  /*2300*/  FMUL.FTZ R170, R168, UR5 ;  /* 0x00000005a8aa7c20 */ /* 0x000fe20008410000 */
[----:B---3--:R-:W-:Y:S01]  /*2310*/  FMNMX3.FTZ R167, R7, R199, R169, !PT ;  /* 0x000000c707a77276 */ /* 0x008fe200078100a9 */
[----:B------:R-:W-:Y:S01]  /*2320*/  LDSM.16.MT88.4 R24, [R216+0x9400] ;  /* 0x00940000d818783b */ /* 0x000fe20000004200 */
[C---:B------:R-:W-:Y:S01]  /*2330*/  FSETP.NEU.FTZ.AND P0, PT, R166.reuse, -INF , PT ;  /* 0xff800000a600780b */ /* 0x040fe20003f1d000 */
[----:B------:R-:W-:Y:S01]  /*2340*/  FMUL.FTZ R187, R166, UR5 ;  /* 0x00000005a6bb7c20 */ /* 0x000fe20008410000 */
[----:B------:R-:W-:Y:S01]  /*2350*/  FMNMX3.FTZ R167, R167, R164, R66, !PT ;  /* 0x000000a4a7a77276 */ /* 0x000fe20007810042 */
[----:B------:R-:W-:Y:S01]  /*2360*/  LDSM.16.MT88.4 R20, [R218+0xa400] ;  /* 0x00a40000da14783b */ /* 0x000fe20000004200 */
[----:B------:R-:W-:-:S02]  /*2370*/  FSETP.NEU.FTZ.AND P1, PT, R168, -INF , PT ;  /* 0xff800000a800780b */ /* 0x000fc40003f3d000 */
[----:B----4-:R-:W-:Y:S01]  /*2380*/  FMNMX.FTZ R167, R64, R167, !PT ;  /* 0x000000a740a77209 */ /* 0x010fe20007810000 */
[----:B------:R-:W-:Y:S01]  /*2390*/  LDSM.16.MT88.4 R16, [R216+0xa400] ;  /* 0x00a40000d810783b */ /* 0x000fe20000004200 */
[----:B------:R-:W-:Y:S02]  /*23a0*/  FSEL R187, R187, RZ, P0 ;  /* 0x000000ffbbbb7208 */ /* 0x000fe40000000000 */
[----:B------:R-:W-:Y:S01]  /*23b0*/  FSEL R170, R170, RZ, P1 ;  /* 0x000000ffaaaa7208 */ /* 0x000fe20000800000 */
[----:B------:R-:W1:Y:S02]  /*23c0*/  SHFL.BFLY PT, R4, R167, 0x2, 0x1f ;  /* 0x0c401f00a7047f89 */ /* 0x000e6400000e0000 */
[--C-:B------:R-:W-:Y:S01]  /*23d0*/  FFMA.FTZ R38, R81, UR5, -R187.reuse ;  /* 0x0000000551267c23 */ /* 0x100fe200080108bb */
[--C-:B------:R-:W-:Y:S01]  /*23e0*/  FFMA.FTZ R46, R95, UR5, -R187.reuse ;  /* 0x000000055f2e7c23 */ /* 0x100fe200080108bb */
[----:B------:R-:W-:Y:S01]  /*23f0*/  FMNMX.FTZ R165, R5, R165, !PT ;  /* 0x000000a505a57209 */ /* 0x000fe20007810000 */
[--C-:B------:R-:W-:Y:S01]  /*2400*/  FFMA.FTZ R45, R126, UR5, -R187.reuse ;  /* 0x000000057e2d7c23 */ /* 0x100fe200080108bb */
[--C-:B------:R-:W-:Y:S01]  /*2410*/  FFMA.FTZ R44, R88, UR5, -R187.reuse ;  /* 0x00000005582c7c23 */ /* 0x100fe200080108bb */
[--C-:B------:R-:W-:Y:S01]  /*2420*/  FFMA.FTZ R54, R93, UR5, -R170.reuse ;  /* 0x000000055d367c23 */ /* 0x100fe200080108aa */
[C---:B------:R-:W-:Y:S01]  /*2430*/  FSETP.NEU.FTZ.AND P0, PT, R165.reuse, -INF , PT ;  /* 0xff800000a500780b */ /* 0x040fe20003f1d000 */
[----:B------:R-:W-:Y:S01]  /*2440*/  FMUL.FTZ R179, R165, UR5 ;  /* 0x00000005a5b37c20 */ /* 0x000fe20008410000 */
[----:B------:R-:W-:Y:S01]  /*2450*/  MUFU.EX2 R46, R46 ;  /* 0x0000002e002e7308 */ /* 0x000fe20000000800 */
[--C-:B------:R-:W-:Y:S01]  /*2460*/  FFMA.FTZ R58, R92, UR5, -R170.reuse ;  /* 0x000000055c3a7c23 */ /* 0x100fe200080108aa */
[--C-:B------:R-:W-:Y:S01]  /*2470*/  FFMA.FTZ R53, R94, UR5, -R170.reuse ;  /* 0x000000055e357c23 */ /* 0x100fe200080108aa */
[--C-:B------:R-:W-:Y:S01]  /*2480*/  FFMA.FTZ R52, R96, UR5, -R170.reuse ;  /* 0x0000000560347c23 */ /* 0x100fe200080108aa */
[----:B------:R-:W-:Y:S01]  /*2490*/  FSEL R179, R179, RZ, P0 ;  /* 0x000000ffb3b37208 */ /* 0x000fe20000000000 */
[----:B------:R-:W-:Y:S01]  /*24a0*/  LDSM.16.MT88.4 R12, [R218+0xb400] ;  /* 0x00b40000da0c783b */ /* 0x000fe20000004200 */
[--C-:B------:R-:W-:Y:S01]  /*24b0*/  FFMA.FTZ R37, R128, UR5, -R187.reuse ;  /* 0x0000000580257c23 */ /* 0x100fe200080108bb */
[----:B------:R-:W-:Y:S01]  /*24c0*/  FFMA.FTZ R36, R68, UR5, -R187 ;  /* 0x0000000544247c23 */ /* 0x000fe200080108bb */
[----:B------:R-:W2:Y:S01]  /*24d0*/  MUFU.EX2 R45, R45 ;  /* 0x0000002d002d7308 */ /* 0x000ea20000000800 */
[--C-:B------:R-:W-:Y:S01]  /*24e0*/  FFMA.FTZ R49, R80, UR5, -R179.reuse ;  /* 0x0000000550317c23 */ /* 0x100fe200080108b3 */
[--C-:B------:R-:W-:Y:S01]  /*24f0*/  FFMA.FTZ R48, R127, UR5, -R179.reuse ;  /* 0x000000057f307c23 */ /* 0x100fe200080108b3 */
[----:B------:R-:W-:Y:S01]  /*2500*/  LDSM.16.MT88.4 R80, [R218+0xb000] ;  /* 0x00b00000da50783b */ /* 0x000fe20000004200 */
[--C-:B------:R-:W-:Y:S01]  /*2510*/  FFMA.FTZ R50, R130, UR5, -R179.reuse ;  /* 0x0000000582327c23 */ /* 0x100fe200080108b3 */
[----:B------:R-:W-:Y:S01]  /*2520*/  FFMA.FTZ R40, R40, UR5, -R179 ;  /* 0x0000000528287c23 */ /* 0x000fe200080108b3 */
[----:B-1----:R-:W-:Y:S01]  /*2530*/  FMNMX.FTZ R167, R167, R4, !PT ;  /* 0x00000004a7a77209 */ /* 0x002fe20007810000 */
[----:B------:R-:W-:Y:S01]  /*2540*/  LDSM.16.MT88.4 R8, [R216+0xb400] ;  /* 0x00b40000d808783b */ /* 0x000fe20000004200 */
[----:B------:R-:W-:Y:S01]  /*2550*/  MUFU.EX2 R44, R44 ;  /* 0x0000002c002c7308 */ /* 0x000fe20000000800 */
[----:B------:R-:W-:Y:S01]  /*2560*/  FFMA.FTZ R35, R69, UR5, -R187 ;  /* 0x0000000545237c23 */ /* 0x000fe200080108bb */
[--C-:B------:R-:W-:Y:S01]  /*2570*/  FFMA.FTZ R39, R208, UR5, -R179.reuse ;  /* 0x00000005d0277c23 */ /* 0x100fe200080108b3 */
[----:B------:R-:W1:Y:S01]  /*2580*/  SHFL.BFLY PT, R0, R167, 0x1, 0x1f ;  /* 0x0c201f00a7007f89 */ /* 0x000e6200000e0000 */
[--C-:B------:R-:W-:Y:S01]  /*2590*/  FFMA.FTZ R34, R84, UR5, -R179.reuse ;  /* 0x0000000554227c23 */ /* 0x100fe200080108b3 */
[----:B------:R-:W-:Y:S01]  /*25a0*/  FFMA.FTZ R33, R86, UR5, -R179 ;  /* 0x0000000556217c23 */ /* 0x000fe200080108b3 */
[--C-:B------:R-:W-:Y:S01]  /*25b0*/  FFMA.FTZ R47, R175, UR5, -R170.reuse ;  /* 0x00000005af2f7c23 */ /* 0x100fe200080108aa */
[----:B------:R-:W3:Y:S01]  /*25c0*/  LDSM.16.MT88.4 R4, [R216+0xb000] ;  /* 0x00b00000d804783b */ /* 0x000ee20000004200 */
[----:B------:R-:W4:Y:S01]  /*25d0*/  MUFU.EX2 R38, R38 ;  /* 0x0000002600267308 */ /* 0x000f220000000800 */
[----:B--2---:R-:W-:Y:S01]  /*25e0*/  F2FP.F16.F32.PACK_AB R92, R45, R46 ;  /* 0x0000002e2d5c723e */ /* 0x004fe200000000ff */
[--C-:B------:R-:W-:Y:S01]  /*25f0*/  FFMA.FTZ R57, R204, UR5, -R170.reuse ;  /* 0x00000005cc397c23 */ /* 0x100fe200080108aa */
[--C-:B------:R-:W-:Y:S01]  /*2600*/  FFMA.FTZ R59, R203, UR5, -R170.reuse ;  /* 0x00000005cb3b7c23 */ /* 0x100fe200080108aa */
[--C-:B------:R-:W-:Y:S01]  /*2610*/  FFMA.FTZ R67, R177, UR5, -R170.reuse ;  /* 0x00000005b1437c23 */ /* 0x100fe200080108aa */
[--C-:B------:R-:W-:Y:S01]  /*2620*/  FFMA.FTZ R175, R207, UR5, -R187.reuse ;  /* 0x00000005cfaf7c23 */ /* 0x100fe200080108bb */
[----:B------:R-:W-:Y:S01]  /*2630*/  FFMA.FTZ R177, R206, UR5, -R187 ;  /* 0x00000005ceb17c23 */ /* 0x000fe200080108bb */
[--C-:B------:R-:W-:Y:S01]  /*2640*/  FFMA.FTZ R178, R178, UR5, -R179.reuse ;  /* 0x00000005b2b27c23 */ /* 0x100fe200080108b3 */
[----:B------:R-:W-:Y:S01]  /*2650*/  MUFU.EX2 R48, R48 ;  /* 0x0000003000307308 */ /* 0x000fe20000000800 */
[--C-:B------:R-:W-:Y:S01]  /*2660*/  FFMA.FTZ R181, R181, UR5, -R179.reuse ;  /* 0x00000005b5b57c23 */ /* 0x100fe200080108b3 */
[----:B------:R-:W-:Y:S01]  /*2670*/  FFMA.FTZ R186, R186, UR5, -R179 ;  /* 0x00000005baba7c23 */ /* 0x000fe200080108b3 */
[--C-:B------:R-:W-:Y:S01]  /*2680*/  FFMA.FTZ R188, R188, UR5, -R170.reuse ;  /* 0x00000005bcbc7c23 */ /* 0x100fe200080108aa */
[--C-:B------:R-:W-:Y:S01]  /*2690*/  FFMA.FTZ R194, R194, UR5, -R170.reuse ;  /* 0x00000005c2c27c23 */ /* 0x100fe200080108aa */
[--C-:B------:R-:W-:Y:S01]  /*26a0*/  FFMA.FTZ R195, R195, UR5, -R170.reuse ;  /* 0x00000005c3c37c23 */ /* 0x100fe200080108aa */
[----:B------:R-:W-:Y:S01]  /*26b0*/  FADD.FTZ R45, R46, R45 ;  /* 0x0000002d2e2d7221 */ /* 0x000fe20000010000 */
[----:B------:R-:W-:Y:S01]  /*26c0*/  FFMA.FTZ R192, R192, UR5, -R187 ;  /* 0x00000005c0c07c23 */ /* 0x000fe200080108bb */
[----:B------:R-:W2:Y:S01]  /*26d0*/  MUFU.EX2 R50, R50 ;  /* 0x0000003200327308 */ /* 0x000ea20000000800 */
[----:B----4-:R-:W-:Y:S01]  /*26e0*/  F2FP.F16.F32.PACK_AB R94, R38, R44 ;  /* 0x0000002c265e723e */ /* 0x010fe200000000ff */
[----:B------:R-:W-:Y:S01]  /*26f0*/  FADD.FTZ R45, R44, R45 ;  /* 0x0000002d2c2d7221 */ /* 0x000fe20000010000 */
[----:B-1----:R-:W-:Y:S01]  /*2700*/  FMNMX.FTZ R167, R167, R0, !PT ;  /* 0x00000000a7a77209 */ /* 0x002fe20007810000 */
[----:B------:R-:W-:Y:S01]  /*2710*/  FFMA.FTZ R0, R85, UR5, -R179 ;  /* 0x0000000555007c23 */ /* 0x000fe200080108b3 */
[----:B------:R-:W-:Y:S01]  /*2720*/  FFMA.FTZ R191, R191, UR5, -R187 ;  /* 0x00000005bfbf7c23 */ /* 0x000fe200080108bb */
[----:B------:R-:W-:Y:S01]  /*2730*/  FADD.FTZ R45, R38, R45 ;  /* 0x0000002d262d7221 */ /* 0x000fe20000010000 */
[C---:B------:R-:W-:Y:S01]  /*2740*/  FSETP.NEU.FTZ.AND P0, PT, R167.reuse, -INF , PT ;  /* 0xff800000a700780b */ /* 0x040fe20003f1d000 */
[----:B------:R-:W-:Y:S01]  /*2750*/  FMUL.FTZ R65, R167, UR5 ;  /* 0x00000005a7417c20 */ /* 0x000fe20008410000 */
[----:B------:R-:W-:Y:S01]  /*2760*/  MUFU.EX2 R49, R49 ;  /* 0x0000003100317308 */ /* 0x000fe20000000800 */
[--C-:B------:R-:W-:Y:S01]  /*2770*/  FFMA.FTZ R190, R190, UR5, -R187.reuse ;  /* 0x00000005bebe7c23 */ /* 0x100fe200080108bb */
[----:B------:R-:W-:Y:S01]  /*2780*/  FFMA.FTZ R234, R189, UR5, -R187 ;  /* 0x00000005bdea7c23 */ /* 0x000fe200080108bb */
[--C-:B------:R-:W-:Y:S01]  /*2790*/  FFMA.FTZ R185, R185, UR5, -R179.reuse ;  /* 0x00000005b9b97c23 */ /* 0x100fe200080108b3 */
[----:B------:R-:W-:Y:S01]  /*27a0*/  FSEL R65, R65, RZ, P0 ;  /* 0x000000ff41417208 */ /* 0x000fe20000000000 */
[--C-:B------:R-:W-:Y:S01]  /*27b0*/  FFMA.FTZ R184, R184, UR5, -R179.reuse ;  /* 0x00000005b8b87c23 */ /* 0x100fe200080108b3 */
[--C-:B------:R-:W-:Y:S01]  /*27c0*/  FFMA.FTZ R182, R182, UR5, -R179.reuse ;  /* 0x00000005b6b67c23 */ /* 0x100fe200080108b3 */
[----:B------:R-:W-:Y:S01]  /*27d0*/  FFMA.FTZ R233, R180, UR5, -R179 ;  /* 0x00000005b4e97c23 */ /* 0x000fe200080108b3 */
[----:B------:R-:W1:Y:S01]  /*27e0*/  MUFU.EX2 R40, R40 ;  /* 0x0000002800287308 */ /* 0x000e620000000800 */
[--C-:B------:R-:W-:Y:S01]  /*27f0*/  FFMA.FTZ R51, R42, UR5, -R65.reuse ;  /* 0x000000052a337c23 */ /* 0x100fe20008010841 */
[--C-:B------:R-:W-:Y:S01]  /*2800*/  FFMA.FTZ R56, R124, UR5, -R65.reuse ;  /* 0x000000057c387c23 */ /* 0x100fe20008010841 */
[--C-:B------:R-:W-:Y:S01]  /*2810*/  FFMA.FTZ R55, R125, UR5, -R65.reuse ;  /* 0x000000057d377c23 */ /* 0x100fe20008010841 */
[----:B------:R-:W-:Y:S01]  /*2820*/  FFMA.FTZ R42, R43, UR5, -R65 ;  /* 0x000000052b2a7c23 */ /* 0x000fe20008010841 */
[----:B------:R-:W-:Y:S01]  /*2830*/  FFMA.FTZ R43, R41, UR5, -R170 ;  /* 0x00000005292b7c23 */ /* 0x000fe200080108aa */
[----:B------:R-:W-:Y:S01]  /*2840*/  FFMA.FTZ R41, R129, UR5, -R187 ;  /* 0x0000000581297c23 */ /* 0x000fe200080108bb */
[----:B--2---:R-:W-:Y:S01]  /*2850*/  F2FP.F16.F32.PACK_AB R93, R50, R48 ;  /* 0x00000030325d723e */ /* 0x004fe200000000ff */
[----:B------:R-:W-:Y:S01]  /*2860*/  MUFU.EX2 R54, R54 ;  /* 0x0000003600367308 */ /* 0x000fe20000000800 */
[--C-:B------:R-:W-:Y:S01]  /*2870*/  FFMA.FTZ R61, R173, UR5, -R65.reuse ;  /* 0x00000005ad3d7c23 */ /* 0x100fe20008010841 */
[--C-:B------:R-:W-:Y:S01]  /*2880*/  FFMA.FTZ R60, R172, UR5, -R65.reuse ;  /* 0x00000005ac3c7c23 */ /* 0x100fe20008010841 */
[--C-:B------:R-:W-:Y:S01]  /*2890*/  FFMA.FTZ R62, R183, UR5, -R65.reuse ;  /* 0x00000005b73e7c23 */ /* 0x100fe20008010841 */
[----:B------:R-:W-:Y:S01]  /*28a0*/  FFMA.FTZ R63, R202, UR5, -R65 ;  /* 0x00000005ca3f7c23 */ /* 0x000fe20008010841 */
[--C-:B------:R-:W-:Y:S01]  /*28b0*/  FFMA.FTZ R172, R201, UR5, -R187.reuse ;  /* 0x00000005c9ac7c23 */ /* 0x100fe200080108bb */
[----:B------:R-:W-:Y:S01]  /*28c0*/  FFMA.FTZ R173, R200, UR5, -R187 ;  /* 0x00000005c8ad7c23 */ /* 0x000fe200080108bb */
[----:B------:R-:W-:Y:S01]  /*28d0*/  FFMA.FTZ R183, R205, UR5, -R179 ;  /* 0x00000005cdb77c23 */ /* 0x000fe200080108b3 */
[----:B------:R-:W2:Y:S01]  /*28e0*/  MUFU.EX2 R58, R58 ;  /* 0x0000003a003a7308 */ /* 0x000ea20000000800 */
[----:B-1----:R-:W-:Y:S01]  /*28f0*/  F2FP.F16.F32.PACK_AB R95, R40, R49 ;  /* 0x00000031285f723e */ /* 0x002fe200000000ff */
[--C-:B------:R-:W-:Y:S01]  /*2900*/  FFMA.FTZ R196, R196, UR5, -R65.reuse ;  /* 0x00000005c4c47c23 */ /* 0x100fe20008010841 */
[--C-:B------:R-:W-:Y:S01]  /*2910*/  FFMA.FTZ R197, R197, UR5, -R65.reuse ;  /* 0x00000005c5c57c23 */ /* 0x100fe20008010841 */
[--C-:B------:R-:W-:Y:S01]  /*2920*/  FFMA.FTZ R198, R198, UR5, -R65.reuse ;  /* 0x00000005c6c67c23 */ /* 0x100fe20008010841 */
[--C-:B------:R-:W-:Y:S01]  /*2930*/  FFMA.FTZ R199, R199, UR5, -R65.reuse ;  /* 0x00000005c7c77c23 */ /* 0x100fe20008010841 */
[----:B------:R-:W-:Y:S01]  /*2940*/  FADD.FTZ R48, R48, R50 ;  /* 0x0000003230307221 */ /* 0x000fe20000010000 */
[----:B------:R-:W-:Y:S01]  /*2950*/  FFMA.FTZ R193, R193, UR5, -R170 ;  /* 0x00000005c1c17c23 */ /* 0x000fe200080108aa */
[----:B------:R-:W1:Y:S01]  /*2960*/  MUFU.EX2 R53, R53 ;  /* 0x0000003500357308 */ /* 0x000e620000000800 */
[C---:B------:R-:W-:Y:S01]  /*2970*/  HMMA.16816.F32 R156, R92.reuse, R148, RZ ;  /* 0x000000945c9c723c */ /* 0x040fe200000018ff */
[----:B------:R-:W-:Y:S01]  /*2980*/  FADD.FTZ R48, R49, R48 ;  /* 0x0000003031307221 */ /* 0x000fe20000010000 */
[--C-:B------:R-:W-:Y:S01]  /*2990*/  FFMA.FTZ R169, R169, UR5, -R65.reuse ;  /* 0x00000005a9a97c23 */ /* 0x100fe20008010841 */
[--C-:B------:R-:W-:Y:S01]  /*29a0*/  FFMA.FTZ R174, R174, UR5, -R170.reuse ;  /* 0x00000005aeae7c23 */ /* 0x100fe200080108aa */
[----:B------:R-:W-:Y:S01]  /*29b0*/  FFMA.FTZ R176, R176, UR5, -R170 ;  /* 0x00000005b0b07c23 */ /* 0x000fe200080108aa */
[----:B------:R-:W-:Y:S01]  /*29c0*/  FADD.FTZ R48, R40, R48 ;  /* 0x0000003028307221 */ /* 0x000fe20000010000 */
[----:B------:R-:W-:Y:S01]  /*29d0*/  FFMA.FTZ R236, R171, UR5, -R170 ;  /* 0x00000005abec7c23 */ /* 0x000fe200080108aa */
[----:B------:R-:W4:Y:S01]  /*29e0*/  MUFU.EX2 R52, R52 ;  /* 0x0000003400347308 */ /* 0x000f220000000800 */
[----:B------:R-:W-:Y:S01]  /*29f0*/  HMMA.16816.F32 R140, R92, R132, RZ ;  /* 0x000000845c8c723c */ /* 0x000fe200000018ff */
[----:B--2---:R-:W-:Y:S01]  /*2a00*/  F2FP.F16.F32.PACK_AB R96, R58, R54 ;  /* 0x000000363a60723e */ /* 0x004fe200000000ff */
[----:B------:R-:W-:Y:S01]  /*2a10*/  FADD.FTZ R54, R54, R58 ;  /* 0x0000003a36367221 */ /* 0x000fe20000010000 */
[--C-:B------:R-:W-:Y:S01]  /*2a20*/  FFMA.FTZ R164, R164, UR5, -R65.reuse ;  /* 0x00000005a4a47c23 */ /* 0x100fe20008010841 */
[--C-:B------:R-:W-:Y:S01]  /*2a30*/  FFMA.FTZ R66, R66, UR5, -R65.reuse ;  /* 0x0000000542427c23 */ /* 0x100fe20008010841 */
[----:B------:R-:W-:-:S02]  /*2a40*/  FFMA.FTZ R235, R64, UR5, -R65 ;  /* 0x0000000540eb7c23 */ /* 0x000fc40008010841 */
[----:B------:R-:W-:Y:S01]  /*2a50*/  MUFU.EX2 R56, R56 ;  /* 0x0000003800387308 */ /* 0x000fe20000000800 */
[----:B------:R-:W-:Y:S01]  /*2a60*/  HMMA.16816.F32 R124, R92, R116, RZ ;  /* 0x000000745c7c723c */ /* 0x000fe200000018ff */
[----:B-1----:R-:W-:-:S06]  /*2a70*/  FADD.FTZ R54, R53, R54 ;  /* 0x0000003635367221 */ /* 0x002fcc0000010000 */
[----:B------:R-:W1:Y:S01]  /*2a80*/  MUFU.EX2 R55, R55 ;  /* 0x0000003700377308 */ /* 0x000e620000000800 */
[----:B------:R-:W-:Y:S01]  /*2a90*/  HMMA.16816.F32 R108, R92, R100, RZ ;  /* 0x000000645c6c723c */ /* 0x000fe200000018ff */
[C---:B----4-:R-:W-:Y:S01]  /*2aa0*/  F2FP.F16.F32.PACK_AB R98, R52.reuse, R53 ;  /* 0x000000353462723e */ /* 0x050fe200000000ff */
[----:B------:R-:W-:-:S05]  /*2ab0*/  FADD.FTZ R54, R52, R54 ;  /* 0x0000003634367221 */ /* 0x000fca0000010000 */
[----:B------:R-:W2:Y:S01]  /*2ac0*/  MUFU.EX2 R51, R51 ;  /* 0x0000003300337308 */ /* 0x000ea20000000800 */
[C---:B------:R-:W-:Y:S07]  /*2ad0*/  HMMA.16816.F32 R72, R92.reuse, R80, RZ ;  /* 0x000000505c48723c */ /* 0x040fee00000018ff */
[----:B------:R-:W4:Y:S01]  /*2ae0*/  MUFU.EX2 R42, R42 ;  /* 0x0000002a002a7308 */ /* 0x000f220000000800 */
[----:B---3--:R-:W-:Y:S01]  /*2af0*/  HMMA.16816.F32 R88, R92, R4, RZ ;  /* 0x000000045c58723c */ /* 0x008fe200000018ff */
[----:B-1----:R-:W-:Y:S01]  /*2b00*/  F2FP.F16.F32.PACK_AB R97, R55, R56 ;  /* 0x000000383761723e */ /* 0x002fe200000000ff */
[----:B------:R-:W-:-:S05]  /*2b10*/  FADD.FTZ R55, R56, R55 ;  /* 0x0000003738377221 */ /* 0x000fca0000010000 */
[----:B------:R-:W1:Y:S01]  /*2b20*/  MUFU.EX2 R41, R41 ;  /* 0x0000002900297308 */ /* 0x000e620000000800 */
[----:B------:R-:W-:Y:S01]  /*2b30*/  HMMA.16816.F32 R152, R92, R150, RZ ;  /* 0x000000965c98723c */ /* 0x000fe200000018ff */
[----:B--2---:R-:W-:-:S06]  /*2b40*/  FADD.FTZ R55, R51, R55 ;  /* 0x0000003733377221 */ /* 0x004fcc0000010000 */
[----:B------:R-:W2:Y:S01]  /*2b50*/  MUFU.EX2 R37, R37 ;  /* 0x0000002500257308 */ /* 0x000ea20000000800 */
[----:B------:R-:W-:Y:S01]  /*2b60*/  HMMA.16816.F32 R136, R92, R134, RZ ;  /* 0x000000865c88723c */ /* 0x000fe200000018ff */
[C---:B----4-:R-:W-:Y:S01]  /*2b70*/  F2FP.F16.F32.PACK_AB R99, R42.reuse, R51 ;  /* 0x000000332a63723e */ /* 0x050fe200000000ff */
[----:B------:R-:W-:-:S05]  /*2b80*/  FADD.FTZ R55, R42, R55 ;  /* 0x000000372a377221 */ /* 0x000fca0000010000 */
[----:B------:R-:W3:Y:S01]  /*2b90*/  MUFU.EX2 R36, R36 ;  /* 0x0000002400247308 */ /* 0x000ee20000000800 */
[----:B------:R-:W-:Y:S01]  /*2ba0*/  HMMA.16816.F32 R120, R92, R118, RZ ;  /* 0x000000765c78723c */ /* 0x000fe200000018ff */
[----:B-1----:R-:W-:-:S06]  /*2bb0*/  FADD.FTZ R45, R41, R45 ;  /* 0x0000002d292d7221 */ /* 0x002fcc0000010000 */
[----:B------:R-:W1:Y:S01]  /*2bc0*/  MUFU.EX2 R35, R35 ;  /* 0x0000002300237308 */ /* 0x000e620000000800 */
[----:B------:R-:W-:Y:S01]  /*2bd0*/  HMMA.16816.F32 R104, R92, R102, RZ ;  /* 0x000000665c68723c */ /* 0x000fe200000018ff */
[----:B--2---:R-:W-:-:S06]  /*2be0*/  FADD.FTZ R45, R37, R45 ;  /* 0x0000002d252d7221 */ /* 0x004fcc0000010000 */
[----:B------:R-:W2:Y:S01]  /*2bf0*/  MUFU.EX2 R39, R39 ;  /* 0x0000002700277308 */ /* 0x000ea20000000800 */
[----:B------:R-:W-:Y:S01]  /*2c00*/  HMMA.16816.F32 R76, R92, R82, RZ ;  /* 0x000000525c4c723c */ /* 0x000fe200000018ff */
[----:B---3--:R-:W-:-:S06]  /*2c10*/  FADD.FTZ R45, R36, R45 ;  /* 0x0000002d242d7221 */ /* 0x008fcc0000010000 */
        /* <DEDUP_REMOVED lines=35> */
[----:B------:R-:W-:Y:S01]  /*2e50*/  F2FP.F16.F32.PACK_AB R4, R37, R41 ;  /* 0x000000292504723e */ /* 0x000fe200000000ff */
[----:B---3--:R-:W-:Y:S01]  /*2e60*/  FADD.FTZ R55, R62, R55 ;  /* 0x000000373e377221 */ /* 0x008fe20000010000 */
[----:B------:R-:W-:-:S04]  /*2e70*/  F2FP.F16.F32.PACK_AB R5, R34, R39 ;  /* 0x000000272205723e */ /* 0x000fc800000000ff */
[----:B------:R-:W3:Y:S01]  /*2e80*/  MUFU.EX2 R173, R173 ;  /* 0x000000ad00ad7308 */ /* 0x000ee20000000800 */
[----:B------:R-:W-:Y:S01]  /*2e90*/  HMMA.16816.F32 R96, R96, R6, RZ ;  /* 0x000000066060723c */ /* 0x000fe200000018ff */
[----:B------:R-:W-:Y:S01]  /*2ea0*/  F2FP.F16.F32.PACK_AB R6, R35, R36 ;  /* 0x000000242306723e */ /* 0x000fe200000000ff */
[----:B-1----:R-:W-:Y:S01]  /*2eb0*/  FADD.FTZ R55, R63, R55 ;  /* 0x000000373f377221 */ /* 0x002fe20000010000 */
[----:B------:R-:W-:-:S04]  /*2ec0*/  F2FP.F16.F32.PACK_AB R7, R0, R33 ;  /* 0x000000210007723e */ /* 0x000fc800000000ff */
[----:B------:R-:W1:Y:S01]  /*2ed0*/  MUFU.EX2 R175, R175 ;  /* 0x000000af00af7308 */ /* 0x000e620000000800 */
[----:B--2---:R-:W-:Y:S02]  /*2ee0*/  FADD.FTZ R45, R172, R45 ;  /* 0x0000002dac2d7221 */ /* 0x004fe40000010000 */
[C---:B------:R-:W-:Y:S05]  /*2ef0*/  HMMA.16816.F32 R156, R4.reuse, R28, R156 ;  /* 0x0000001c049c723c */ /* 0x040fea000000189c */
[----:B------:R-:W2:Y:S01]  /*2f00*/  MUFU.EX2 R177, R177 ;  /* 0x000000b100b17308 */ /* 0x000ea20000000800 */
[----:B---3--:R-:W-:Y:S02]  /*2f10*/  FADD.FTZ R45, R173, R45 ;  /* 0x0000002dad2d7221 */ /* 0x008fe40000010000 */
[----:B------:R-:W-:Y:S05]  /*2f20*/  HMMA.16816.F32 R140, R4, R24, R140 ;  /* 0x00000018048c723c */ /* 0x000fea000000188c */
[----:B------:R-:W3:Y:S01]  /*2f30*/  MUFU.EX2 R178, R178 ;  /* 0x000000b200b27308 */ /* 0x000ee20000000800 */
[----:B-1----:R-:W-:-:S02]  /*2f40*/  FADD.FTZ R45, R175, R45 ;  /* 0x0000002daf2d7221 */ /* 0x002fc40000010000 */
[C---:B------:R-:W-:Y:S05]  /*2f50*/  HMMA.16816.F32 R124, R4.reuse, R20, R124 ;  /* 0x00000014047c723c */ /* 0x040fea000000187c */
[----:B------:R-:W1:Y:S01]  /*2f60*/  MUFU.EX2 R181, R181 ;  /* 0x000000b500b57308 */ /* 0x000e620000000800 */
[----:B--2---:R-:W-:Y:S02]  /*2f70*/  FADD.FTZ R45, R177, R45 ;  /* 0x0000002db12d7221 */ /* 0x004fe40000010000 */
[----:B------:R-:W-:Y:S05]  /*2f80*/  HMMA.16816.F32 R108, R4, R16, R108 ;  /* 0x00000010046c723c */ /* 0x000fea000000186c */
[----:B------:R-:W2:Y:S01]  /*2f90*/  MUFU.EX2 R183, R183 ;  /* 0x000000b700b77308 */ /* 0x000ea20000000800 */
[----:B---3--:R-:W-:-:S02]  /*2fa0*/  FADD.FTZ R48, R178, R48 ;  /* 0x00000030b2307221 */ /* 0x008fc40000010000 */
[C---:B------:R-:W-:Y:S05]  /*2fb0*/  HMMA.16816.F32 R72, R4.reuse, R12, R72 ;  /* 0x0000000c0448723c */ /* 0x040fea0000001848 */
[----:B------:R-:W3:Y:S01]  /*2fc0*/  MUFU.EX2 R186, R186 ;  /* 0x000000ba00ba7308 */ /* 0x000ee20000000800 */
[----:B-1----:R-:W-:Y:S02]  /*2fd0*/  FADD.FTZ R48, R181, R48 ;  /* 0x00000030b5307221 */ /* 0x002fe40000010000 */
[----:B------:R-:W-:Y:S05]  /*2fe0*/  HMMA.16816.F32 R88, R4, R8, R88 ;  /* 0x000000080458723c */ /* 0x000fea0000001858 */
[----:B------:R-:W1:Y:S01]  /*2ff0*/  MUFU.EX2 R67, R67 ;  /* 0x0000004300437308 */ /* 0x000e620000000800 */
[----:B--2---:R-:W-:-:S02]  /*3000*/  FADD.FTZ R48, R183, R48 ;  /* 0x00000030b7307221 */ /* 0x004fc40000010000 */
        /* <DEDUP_REMOVED lines=15> */
[----:B------:R-:W-:Y:S01]  /*3100*/  HMMA.16816.F32 R92, R4, R10, R92 ;  /* 0x0000000a045c723c */ /* 0x000fe2000000185c */
[----:B------:R-:W-:Y:S02]  /*3110*/  F2FP.F16.F32.PACK_AB R4, R47, R43 ;  /* 0x0000002b2f04723e */ /* 0x000fe400000000ff */
[----:B------:R-:W-:-:S02]  /*3120*/  F2FP.F16.F32.PACK_AB R5, R60, R61 ;  /* 0x0000003d3c05723e */ /* 0x000fc400000000ff */
[----:B------:R-:W-:Y:S01]  /*3130*/  F2FP.F16.F32.PACK_AB R6, R59, R57 ;  /* 0x000000393b06723e */ /* 0x000fe200000000ff */
[----:B------:R-:W1:Y:S01]  /*3140*/  MUFU.EX2 R198, R198 ;  /* 0x000000c600c67308 */ /* 0x000e620000000800 */
[----:B------:R-:W-:Y:S01]  /*3150*/  F2FP.F16.F32.PACK_AB R7, R63, R62 ;  /* 0x0000003e3f07723e */ /* 0x000fe200000000ff */
[----:B--2---:R-:W-:-:S06]  /*3160*/  FADD.FTZ R55, R196, R55 ;  /* 0x00000037c4377221 */ /* 0x004fcc0000010000 */
[----:B------:R-:W-:Y:S01]  /*3170*/  HMMA.16816.F32 R160, R4, R28, R160 ;  /* 0x0000001c04a0723c */ /* 0x000fe200000018a0 */
[----:B------:R-:W2:Y:S01]  /*3180*/  MUFU.EX2 R199, R199 ;  /* 0x000000c700c77308 */ /* 0x000ea20000000800 */
[----:B---3--:R-:W-:-:S06]  /*3190*/  FADD.FTZ R55, R197, R55 ;  /* 0x00000037c5377221 */ /* 0x008fcc0000010000 */
[----:B------:R-:W-:Y:S01]  /*31a0*/  HMMA.16816.F32 R144, R4, R24, R144 ;  /* 0x000000180490723c */ /* 0x000fe20000001890 */
[----:B------:R-:W3:Y:S01]  /*31b0*/  MUFU.EX2 R192, R192 ;  /* 0x000000c000c07308 */ /* 0x000ee20000000800 */
[----:B-1----:R-:W-:-:S06]  /*31c0*/  FADD.FTZ R55, R198, R55 ;  /* 0x00000037c6377221 */ /* 0x002fcc0000010000 */
[----:B------:R-:W-:Y:S01]  /*31d0*/  HMMA.16816.F32 R128, R4, R20, R128 ;  /* 0x000000140480723c */ /* 0x000fe20000001880 */
[----:B------:R-:W1:Y:S01]  /*31e0*/  MUFU.EX2 R191, R191 ;  /* 0x000000bf00bf7308 */ /* 0x000e620000000800 */
[----:B--2---:R-:W-:-:S06]  /*31f0*/  FADD.FTZ R55, R199, R55 ;  /* 0x00000037c7377221 */ /* 0x004fcc0000010000 */
[----:B------:R-:W-:Y:S01]  /*3200*/  HMMA.16816.F32 R112, R4, R16, R112 ;  /* 0x000000100470723c */ /* 0x000fe20000001870 */
[----:B------:R-:W2:Y:S01]  /*3210*/  MUFU.EX2 R190, R190 ;  /* 0x000000be00be7308 */ /* 0x000ea20000000800 */
[----:B---3--:R-:W-:-:S06]  /*3220*/  FADD.FTZ R45, R192, R45 ;  /* 0x0000002dc02d7221 */ /* 0x008fcc0000010000 */
[----:B------:R-:W-:Y:S01]  /*3230*/  HMMA.16816.F32 R68, R4, R12, R68 ;  /* 0x0000000c0444723c */ /* 0x000fe20000001844 */
[----:B------:R-:W-:Y:S01]  /*3240*/  MUFU.EX2 R234, R234 ;  /* 0x000000ea00ea7308 */ /* 0x000fe20000000800 */
[----:B-1----:R-:W-:-:S06]  /*3250*/  FADD.FTZ R45, R191, R45 ;  /* 0x0000002dbf2d7221 */ /* 0x002fcc0000010000 */
[----:B------:R-:W-:Y:S01]  /*3260*/  HMMA.16816.F32 R84, R4, R8, R84 ;  /* 0x000000080454723c */ /* 0x000fe20000001854 */
[----:B------:R-:W1:Y:S01]  /*3270*/  MUFU.EX2 R185, R185 ;  /* 0x000000b900b97308 */ /* 0x000e620000000800 */
[----:B--2---:R-:W-:-:S06]  /*3280*/  FADD.FTZ R45, R190, R45 ;  /* 0x0000002dbe2d7221 */ /* 0x004fcc0000010000 */
[C---:B------:R-:W-:Y:S01]  /*3290*/  HMMA.16816.F32 R148, R4.reuse, R30, R148 ;  /* 0x0000001e0494723c */ /* 0x040fe20000001894 */
[----:B------:R-:W2:Y:S01]  /*32a0*/  LDSM.16.MT88.4 R28, [R218+0x9800] ;  /* 0x00980000da1c783b */ /* 0x000ea20000004200 */
[----:B------:R-:W3:Y:S06]  /*32b0*/  MUFU.EX2 R184, R184 ;  /* 0x000000b800b87308 */ /* 0x000eec0000000800 */
[----:B------:R-:W-:Y:S01]  /*32c0*/  HMMA.16816.F32 R132, R4, R26, R132 ;  /* 0x0000001a0484723c */ /* 0x000fe20000001884 */
[----:B------:R-:W4:Y:S01]  /*32d0*/  LDSM.16.MT88.4 R24, [R216+0x9800] ;  /* 0x00980000d818783b */ /* 0x000f220000004200 */
[----:B------:R-:W5:Y:S01]  /*32e0*/  MUFU.EX2 R182, R182 ;  /* 0x000000b600b67308 */ /* 0x000f620000000800 */
[----:B-1----:R-:W-:-:S05]  /*32f0*/  FADD.FTZ R48, R185, R48 ;  /* 0x00000030b9307221 */ /* 0x002fca0000010000 */
[----:B------:R-:W-:Y:S01]  /*3300*/  HMMA.16816.F32 R116, R4, R22, R116 ;  /* 0x000000160474723c */ /* 0x000fe20000001874 */
[----:B------:R-:W1:Y:S01]  /*3310*/  LDSM.16.MT88.4 R20, [R218+0xa800] ;  /* 0x00a80000da14783b */ /* 0x000e620000004200 */
[----:B------:R-:W-:Y:S01]  /*3320*/  MUFU.EX2 R233, R233 ;  /* 0x000000e900e97308 */ /* 0x000fe20000000800 */
[----:B---3--:R-:W-:-:S05]  /*3330*/  FADD.FTZ R48, R184, R48 ;  /* 0x00000030b8307221 */ /* 0x008fca0000010000 */
[----:B------:R-:W-:Y:S01]  /*3340*/  HMMA.16816.F32 R100, R4, R18, R100 ;  /* 0x000000120464723c */ /* 0x000fe20000001864 */
[----:B------:R-:W3:Y:S01]  /*3350*/  LDSM.16.MT88.4 R16, [R216+0xa800] ;  /* 0x00a80000d810783b */ /* 0x000ee20000004200 */
[----:B------:R-:W2:Y:S01]  /*3360*/  MUFU.EX2 R193, R193 ;  /* 0x000000c100c17308 */ /* 0x000ea20000000800 */
[----:B-----5:R-:W-:-:S05]  /*3370*/  FADD.FTZ R48, R182, R48 ;  /* 0x00000030b6307221 */ /* 0x020fca0000010000 */
[C---:B------:R-:W-:Y:S01]  /*3380*/  HMMA.16816.F32 R80, R4.reuse, R14, R80 ;  /* 0x0000000e0450723c */ /* 0x040fe20000001850 */
[----:B------:R-:W5:Y:S01]  /*3390*/  LDSM.16.MT88.4 R12, [R218+0xb800] ;  /* 0x00b80000da0c783b */ /* 0x000f620000004200 */
[----:B------:R-:W4:Y:S06]  /*33a0*/  MUFU.EX2 R169, R169 ;  /* 0x000000a900a97308 */ /* 0x000f2c0000000800 */
[----:B------:R-:W-:Y:S01]  /*33b0*/  HMMA.16816.F32 R96, R4, R10, R96 ;  /* 0x0000000a0460723c */ /* 0x000fe20000001860 */
[----:B------:R-:W5:Y:S01]  /*33c0*/  LDSM.16.MT88.4 R8, [R216+0xb800] ;  /* 0x00b80000d808783b */ /* 0x000f620000004200 */
[----:B------:R-:W-:Y:S01]  /*33d0*/  F2FP.F16.F32.PACK_AB R4, R173, R172 ;  /* 0x000000acad04723e */ /* 0x000fe200000000ff */
[----:B------:R-:W1:Y:S01]  /*33e0*/  MUFU.EX2 R174, R174 ;  /* 0x000000ae00ae7308 */ /* 0x000e620000000800 */
[----:B------:R-:W-:Y:S01]  /*33f0*/  F2FP.F16.F32.PACK_AB R5, R181, R178 ;  /* 0x000000b2b505723e */ /* 0x000fe200000000ff */
[----:B--2---:R-:W-:Y:S01]  /*3400*/  FADD.FTZ R54, R193, R54 ;  /* 0x00000036c1367221 */ /* 0x004fe20000010000 */
[----:B------:R-:W-:-:S02]  /*3410*/  F2FP.F16.F32.PACK_AB R6, R177, R175 ;  /* 0x000000afb106723e */ /* 0x000fc400000000ff */
[----:B------:R-:W-:-:S03]  /*3420*/  F2FP.F16.F32.PACK_AB R7, R186, R183 ;  /* 0x000000b7ba07723e */ /* 0x000fc600000000ff */
[----:B------:R-:W2:Y:S01]  /*3430*/  MUFU.EX2 R176, R176 ;  /* 0x000000b000b07308 */ /* 0x000ea20000000800 */
[----:B----4-:R-:W-:-:S03]  /*3440*/  FADD.FTZ R55, R169, R55 ;  /* 0x00000037a9377221 */ /* 0x010fc60000010000 */
[----:B------:R-:W-:Y:S04]  /*3450*/  HMMA.16816.F32 R156, R4, R28, R156 ;  /* 0x0000001c049c723c */ /* 0x000fe8000000189c */
[----:B------:R-:W-:Y:S01]  /*3460*/  MUFU.EX2 R236, R236 ;  /* 0x000000ec00ec7308 */ /* 0x000fe20000000800 */
[----:B-1----:R-:W-:-:S03]  /*3470*/  FADD.FTZ R54, R174, R54 ;  /* 0x00000036ae367221 */ /* 0x002fc60000010000 */
[----:B------:R-:W-:Y:S04]  /*3480*/  HMMA.16816.F32 R140, R4, R24, R140 ;  /* 0x00000018048c723c */ /* 0x000fe8000000188c */
[----:B------:R-:W1:Y:S01]  /*3490*/  MUFU.EX2 R164, R164 ;  /* 0x000000a400a47308 */ /* 0x000e620000000800 */
[----:B--2---:R-:W-:-:S03]  /*34a0*/  FADD.FTZ R54, R176, R54 ;  /* 0x00000036b0367221 */ /* 0x004fc60000010000 */
[C---:B------:R-:W-:Y:S04]  /*34b0*/  HMMA.16816.F32 R124, R4.reuse, R20, R124 ;  /* 0x00000014047c723c */ /* 0x040fe8000000187c */
[----:B------:R-:W2:Y:S04]  /*34c0*/  MUFU.EX2 R66, R66 ;  /* 0x0000004200427308 */ /* 0x000ea80000000800 */
[----:B---3--:R-:W-:Y:S04]  /*34d0*/  HMMA.16816.F32 R108, R4, R16, R108 ;  /* 0x00000010046c723c */ /* 0x008fe8000000186c */
[----:B------:R-:W3:Y:S01]  /*34e0*/  MUFU.EX2 R235, R235 ;  /* 0x000000eb00eb7308 */ /* 0x000ee20000000800 */
[----:B-1----:R-:W-:-:S03]  /*34f0*/  FADD.FTZ R55, R164, R55 ;  /* 0x00000037a4377221 */ /* 0x002fc60000010000 */
[----:B-----5:R-:W-:Y:S01]  /*3500*/  HMMA.16816.F32 R72, R4, R12, R72 ;  /* 0x0000000c0448723c */ /* 0x020fe20000001848 */
[----:B--2---:R-:W-:-:S07]  /*3510*/  FADD.FTZ R55, R66, R55 ;  /* 0x0000003742377221 */ /* 0x004fce0000010000 */
[C---:B------:R-:W-:Y:S08]  /*3520*/  HMMA.16816.F32 R88, R4.reuse, R8, R88 ;  /* 0x000000080458723c */ /* 0x040ff00000001858 */
        /* <DEDUP_REMOVED lines=9> */
[----:B------:R-:W-:-:S07]  /*35c0*/  F2FP.F16.F32.PACK_AB R7, R199, R198 ;  /* 0x000000c6c707723e */ /* 0x000fce00000000ff */
[C---:B------:R-:W-:Y:S08]  /*35d0*/  HMMA.16816.F32 R160, R4.reuse, R28, R160 ;  /* 0x0000001c04a0723c */ /* 0x040ff000000018a0 */
[C---:B------:R-:W-:Y:S01]  /*35e0*/  HMMA.16816.F32 R148, R4.reuse, R30, R148 ;  /* 0x0000001e0494723c */ /* 0x040fe20000001894 */
[----:B------:R-:W1:Y:S07]  /*35f0*/  LDSM.16.MT88.4 R28, [R218+0x9c00] ;  /* 0x009c0000da1c783b */ /* 0x000e6e0000004200 */
[C---:B------:R-:W-:Y:S08]  /*3600*/  HMMA.16816.F32 R144, R4.reuse, R24, R144 ;  /* 0x000000180490723c */ /* 0x040ff00000001890 */
[C---:B------:R-:W-:Y:S01]  /*3610*/  HMMA.16816.F32 R132, R4.reuse, R26, R132 ;  /* 0x0000001a0484723c */ /* 0x040fe20000001884 */
[----:B------:R-:W2:Y:S07]  /*3620*/  LDSM.16.MT88.4 R24, [R216+0x9c00] ;  /* 0x009c0000d818783b */ /* 0x000eae0000004200 */
[C---:B------:R-:W-:Y:S08]  /*3630*/  HMMA.16816.F32 R128, R4.reuse, R20, R128 ;  /* 0x000000140480723c */ /* 0x040ff00000001880 */
[C---:B------:R-:W-:Y:S01]  /*3640*/  HMMA.16816.F32 R116, R4.reuse, R22, R116 ;  /* 0x000000160474723c */ /* 0x040fe20000001874 */
[----:B------:R-:W4:Y:S07]  /*3650*/  LDSM.16.MT88.4 R20, [R218+0xac00] ;  /* 0x00ac0000da14783b */ /* 0x000f2e0000004200 */
[C---:B------:R-:W-:Y:S08]  /*3660*/  HMMA.16816.F32 R112, R4.reuse, R16, R112 ;  /* 0x000000100470723c */ /* 0x040ff00000001870 */
[C---:B------:R-:W-:Y:S01]  /*3670*/  HMMA.16816.F32 R100, R4.reuse, R18, R100 ;  /* 0x000000120464723c */ /* 0x040fe20000001864 */
[----:B------:R-:W5:Y:S07]  /*3680*/  LDSM.16.MT88.4 R16, [R216+0xac00] ;  /* 0x00ac0000d810783b */ /* 0x000f6e0000004200 */
[C---:B------:R-:W-:Y:S08]  /*3690*/  HMMA.16816.F32 R68, R4.reuse, R12, R68 ;  /* 0x0000000c0444723c */ /* 0x040ff00000001844 */
[C---:B------:R-:W-:Y:S01]  /*36a0*/  HMMA.16816.F32 R80, R4.reuse, R14, R80 ;  /* 0x0000000e0450723c */ /* 0x040fe20000001850 */
[----:B------:R-:W3:Y:S07]  /*36b0*/  LDSM.16.MT88.4 R12, [R218+0xbc00] ;  /* 0x00bc0000da0c783b */ /* 0x000eee0000004200 */
[C---:B------:R-:W-:Y:S08]  /*36c0*/  HMMA.16816.F32 R84, R4.reuse, R8, R84 ;  /* 0x000000080454723c */ /* 0x040ff00000001854 */
[----:B------:R-:W-:Y:S01]  /*36d0*/  HMMA.16816.F32 R96, R4, R10, R96 ;  /* 0x0000000a0460723c */ /* 0x000fe20000001860 */
[----:B------:R-:W3:Y:S01]  /*36e0*/  LDSM.16.MT88.4 R8, [R216+0xbc00] ;  /* 0x00bc0000d808783b */ /* 0x000ee20000004200 */
[----:B------:R-:W-:-:S02]  /*36f0*/  F2FP.F16.F32.PACK_AB R4, R191, R192 ;  /* 0x000000c0bf04723e */ /* 0x000fc400000000ff */
[----:B------:R-:W-:Y:S02]  /*3700*/  F2FP.F16.F32.PACK_AB R5, R184, R185 ;  /* 0x000000b9b805723e */ /* 0x000fe400000000ff */
[C---:B------:R-:W-:Y:S01]  /*3710*/  F2FP.F16.F32.PACK_AB R6, R234.reuse, R190 ;  /* 0x000000beea06723e */ /* 0x040fe200000000ff */
[----:B------:R-:W-:Y:S01]  /*3720*/  FADD.FTZ R234, R234, R45 ;  /* 0x0000002deaea7221 */ /* 0x000fe20000010000 */
[C---:B------:R-:W-:Y:S01]  /*3730*/  F2FP.F16.F32.PACK_AB R7, R233.reuse, R182 ;  /* 0x000000b6e907723e */ /* 0x040fe200000000ff */
[----:B------:R-:W-:-:S06]  /*3740*/  FADD.FTZ R233, R233, R48 ;  /* 0x00000030e9e97221 */ /* 0x000fcc0000010000 */
[C---:B-1----:R-:W-:Y:S08]  /*3750*/  HMMA.16816.F32 R156, R4.reuse, R28, R156 ;  /* 0x0000001c049c723c */ /* 0x042ff0000000189c */
[C---:B------:R-:W-:Y:S08]  /*3760*/  HMMA.16816.F32 R152, R4.reuse, R30, R152 ;  /* 0x0000001e0498723c */ /* 0x040ff00000001898 */
[C---:B--2---:R-:W-:Y:S08]  /*3770*/  HMMA.16816.F32 R140, R4.reuse, R24, R140 ;  /* 0x00000018048c723c */ /* 0x044ff0000000188c */
[C---:B------:R-:W-:Y:S08]  /*3780*/  HMMA.16816.F32 R136, R4.reuse, R26, R136 ;  /* 0x0000001a0488723c */ /* 0x040ff00000001888 */
[C---:B----4-:R-:W-:Y:S08]  /*3790*/  HMMA.16816.F32 R124, R4.reuse, R20, R124 ;  /* 0x00000014047c723c */ /* 0x050ff0000000187c */
[C---:B------:R-:W-:Y:S08]  /*37a0*/  HMMA.16816.F32 R120, R4.reuse, R22, R120 ;  /* 0x000000160478723c */ /* 0x040ff00000001878 */
[C---:B-----5:R-:W-:Y:S08]  /*37b0*/  HMMA.16816.F32 R108, R4.reuse, R16, R108 ;  /* 0x00000010046c723c */ /* 0x060ff0000000186c */
[C---:B------:R-:W-:Y:S08]  /*37c0*/  HMMA.16816.F32 R104, R4.reuse, R18, R104 ;  /* 0x000000120468723c */ /* 0x040ff00000001868 */
[C---:B---3--:R-:W-:Y:S08]  /*37d0*/  HMMA.16816.F32 R72, R4.reuse, R12, R72 ;  /* 0x0000000c0448723c */ /* 0x048ff00000001848 */
[C---:B------:R-:W-:Y:S08]  /*37e0*/  HMMA.16816.F32 R76, R4.reuse, R14, R76 ;  /* 0x0000000e044c723c */ /* 0x040ff0000000184c */
[C---:B------:R-:W-:Y:S08]  /*37f0*/  HMMA.16816.F32 R88, R4.reuse, R8, R88 ;  /* 0x000000080458723c */ /* 0x040ff00000001858 */
[----:B------:R-:W-:Y:S01]  /*3800*/  HMMA.16816.F32 R92, R4, R10, R92 ;  /* 0x0000000a045c723c */ /* 0x000fe2000000185c */
[----:B------:R-:W-:-:S02]  /*3810*/  F2FP.F16.F32.PACK_AB R4, R174, R193 ;  /* 0x000000c1ae04723e */ /* 0x000fc400000000ff */
[----:B------:R-:W-:Y:S02]  /*3820*/  F2FP.F16.F32.PACK_AB R5, R164, R169 ;  /* 0x000000a9a405723e */ /* 0x000fe400000000ff */
[C---:B------:R-:W-:Y:S01]  /*3830*/  F2FP.F16.F32.PACK_AB R6, R236.reuse, R176 ;  /* 0x000000b0ec06723e */ /* 0x040fe200000000ff */
[----:B------:R-:W-:Y:S01]  /*3840*/  FADD.FTZ R236, R236, R54 ;  /* 0x00000036ecec7221 */ /* 0x000fe20000010000 */
[C---:B------:R-:W-:Y:S01]  /*3850*/  F2FP.F16.F32.PACK_AB R7, R235.reuse, R66 ;  /* 0x00000042eb07723e */ /* 0x040fe200000000ff */
        /* <DEDUP_REMOVED lines=22> */
[----:B------:R-:W-:Y:S01]  /*39c0*/  VIADD R227, R220, 0x20 ;  /* 0x00000020dce37836 */ /* 0x000fe20000000000 */
[----:B------:R-:W1:Y:S01]  /*39d0*/  LDCU UR5, c[0x0][0x50c] ;  /* 0x0000a180ff0577ac */ /* 0x000e620008000800 */
[----:B------:R-:W2:Y:S01]  /*39e0*/  LDCU UR4, c[0x0][0x45c] ;  /* 0x00008b80ff0477ac */ /* 0x000ea20008000800 */
[----:B------:R-:W3:Y:S01]  /*39f0*/  LDCU.64 UR8, c[0x0][0x3c0] ;  /* 0x00007800ff0877ac */ /* 0x000ee20008000a00 */
[----:B------:R-:W-:Y:S05]  /*3a00*/  BRA `(.L_x_576) ;  /* 0x0000000000547947 */ /* 0x000fea0003800000 */
.L_x_578:
        /* <DEDUP_REMOVED lines=21> */
.L_x_576:
[----:B------:R-:W-:Y:S04]  /*3b60*/  DEPBAR.LE SB0, 0x0 ;  /* 0x000080000000791a */ /* 0x000fe80000000000 */
[----:B------:R-:W-:Y:S01]  /*3b70*/  BAR.SYNC.DEFER_BLOCKING 0x0 ;  /* 0x0000000000007b1d */ /* 0x000fe20000010000 */
[----:B---3--:R-:W-:Y:S01]  /*3b80*/  IMAD.WIDE.U32 R8, R232, UR8, RZ ;  /* 0x00000008e8087c25 */ /* 0x008fe2000f8e00ff */
[----:B------:R-:W-:Y:S02]  /*3b90*/  MOV R165, R227 ;  /* 0x000000e300a57202 */ /* 0x000fe40000000f00 */
[----:B------:R-:W-:Y:S01]  /*3ba0*/  @P3 IADD3 R165, PT, PT, R220, -0x20, RZ ;  /* 0xffffffe0dca53810 */ /* 0x000fe20007ffe0ff */
        /* <DEDUP_REMOVED lines=18> */
[----:B------:R-:W4:Y:S08]  /*3cd0*/  LDSM.16.M88.4 R16, [R219+0x6000] ;  /* 0x00600000db10783b */ /* 0x000f300000000200 */
[----:B------:R-:W3:Y:S08]  /*3ce0*/  LDSM.16.M88.4 R60, [R220+0x1000] ;  /* 0x00100000dc3c783b */ /* 0x000ef00000000200 */
[----:B------:R-:W5:Y:S08]  /*3cf0*/  LDSM.16.M88.4 R32, [R219+0x6400] ;  /* 0x00640000db20783b */ /* 0x000f700000000200 */
[----:B------:R-:W0:Y:S08]  /*3d00*/  LDGDEPBAR ;  /* 0x00000000000079af */ /* 0x000e300000000000 */
[----:B------:R-:W1:Y:S08]  /*3d10*/  LDSM.16.M88.4 R48, [R219+0x6800] ;  /* 0x00680000db30783b */ /* 0x000e700000000200 */
[----:B------:R-:W2:Y:S01]  /*3d20*/  LDSM.16.M88.4 R168, [R219+0x6c00] ;  /* 0x006c0000dba8783b */ /* 0x000ea20000000200 */
[-C--:B----4-:R-:W-:Y:S07]  /*3d30*/  HMMA.16816.F32 R4, R64, R16.reuse, RZ ;  /* 0x000000104004723c */ /* 0x090fee00000018ff */
[----:B------:R-:W-:Y:S01]  /*3d40*/  LDSM.16.M88.4 R172, [R165] ;  /* 0x00000000a5ac783b */ /* 0x000fe20000000200 */
[C---:B---3--:R-:W-:Y:S07]  /*3d50*/  HMMA.16816.F32 R8, R60.reuse, R16, RZ ;  /* 0x000000103c08723c */ /* 0x048fee00000018ff */
        /* <DEDUP_REMOVED lines=9> */
[-C--:B------:R-:W-:Y:S07]  /*3df0*/  HMMA.16816.F32 R28, R60, R34.reuse, RZ ;  /* 0x000000223c1c723c */ /* 0x080fee00000018ff */
[----:B------:R-:W-:Y:S01]  /*3e00*/  LDSM.16.M88.4 R196, [R219+0x7000] ;  /* 0x00700000dbc4783b */ /* 0x000fe20000000200 */
[C---:B------:R-:W-:Y:S07]  /*3e10*/  HMMA.16816.F32 R32, R64.reuse, R34, RZ ;  /* 0x000000224020723c */ /* 0x040fee00000018ff */
[----:B------:R-:W-:Y:S01]  /*3e20*/  LDSM.16.M88.4 R200, [R165+0x3000] ;  /* 0x00300000a5c8783b */ /* 0x000fe20000000200 */
[-C--:B-1----:R-:W-:Y:S07]  /*3e30*/  HMMA.16816.F32 R36, R64, R48.reuse, RZ ;  /* 0x000000304024723c */ /* 0x082fee00000018ff */
[----:B------:R-:W-:Y:S01]  /*3e40*/  LDSM.16.M88.4 R204, [R219+0x8400] ;  /* 0x00840000dbcc783b */ /* 0x000fe20000000200 */
[C---:B------:R-:W-:Y:S07]  /*3e50*/  HMMA.16816.F32 R40, R60.reuse, R48, RZ ;  /* 0x000000303c28723c */ /* 0x040fee00000018ff */
[----:B------:R-:W-:Y:S01]  /*3e60*/  LDSM.16.M88.4 R208, [R219+0x8c00] ;  /* 0x008c0000dbd0783b */ /* 0x000fe20000000200 */
[-C--:B------:R-:W-:Y:S07]  /*3e70*/  HMMA.16816.F32 R44, R60, R50.reuse, RZ ;  /* 0x000000323c2c723c */ /* 0x080fee00000018ff */
[----:B------:R-:W-:Y:S01]  /*3e80*/  LDSM.16.M88.4 R212, [R217+0x8000] ;  /* 0x00800000d9d4783b */ /* 0x000fe20000000200 */
[C---:B------:R-:W-:Y:S08]  /*3e90*/  HMMA.16816.F32 R48, R64.reuse, R50, RZ ;  /* 0x000000324030723c */ /* 0x040ff000000018ff */
[-C--:B--2---:R-:W-:Y:S08]  /*3ea0*/  HMMA.16816.F32 R52, R64, R168.reuse, RZ ;  /* 0x000000a84034723c */ /* 0x084ff000000018ff */
[C---:B------:R-:W-:Y:S08]  /*3eb0*/  HMMA.16816.F32 R56, R60.reuse, R168, RZ ;  /* 0x000000a83c38723c */ /* 0x040ff000000018ff */
[-C--:B------:R-:W-:Y:S08]  /*3ec0*/  HMMA.16816.F32 R60, R60, R170.reuse, RZ ;  /* 0x000000aa3c3c723c */ /* 0x080ff000000018ff */
[----:B------:R-:W-:Y:S01]  /*3ed0*/  HMMA.16816.F32 R64, R64, R170, RZ ;  /* 0x000000aa4040723c */ /* 0x000fe200000018ff */
[----:B------:R-:W1:Y:S07]  /*3ee0*/  LDSM.16.M88.4 R168, [R220+0x2000] ;  /* 0x00200000dca8783b */ /* 0x000e6e0000000200 */
[-C--:B---3--:R-:W-:Y:S08]  /*3ef0*/  HMMA.16816.F32 R4, R172, R176.reuse, R4 ;  /* 0x000000b0ac04723c */ /* 0x088ff00000001804 */
[C---:B----4-:R-:W-:Y:S08]  /*3f00*/  HMMA.16816.F32 R8, R180.reuse, R176, R8 ;  /* 0x000000b0b408723c */ /* 0x050ff00000001808 */
        /* <DEDUP_REMOVED lines=21> */
[C---:B--2---:R-:W-:Y:S08]  /*4060*/  HMMA.16816.F32 R8, R176.reuse, R196, R8 ;  /* 0x000000c4b008723c */ /* 0x044ff00000001808 */
[-C--:B------:R-:W-:Y:S08]  /*4070*/  HMMA.16816.F32 R12, R176, R198.reuse, R12 ;  /* 0x000000c6b00c723c */ /* 0x080ff0000000180c */
[C---:B------:R-:W-:Y:S01]  /*4080*/  HMMA.16816.F32 R16, R168.reuse, R198, R16 ;  /* 0x000000c6a810723c */ /* 0x040fe20000001810 */
[----:B------:R-:W2:Y:S07]  /*4090*/  LDSM.16.M88.4 R196, [R217+0x7400] ;  /* 0x00740000d9c4783b */ /* 0x000eae0000000200 */
[-C--:B---3--:R-:W-:Y:S08]  /*40a0*/  HMMA.16816.F32 R20, R168, R180.reuse, R20 ;  /* 0x000000b4a814723c */ /* 0x088ff00000001814 */
        /* <DEDUP_REMOVED lines=14> */
[----:B------:R-:W3:Y:S07]  /*4190*/  LDSM.16.M88.4 R168, [R217+0x7800] ;  /* 0x00780000d9a8783b */ /* 0x000eee0000000200 */
[-C--:B-1----:R-:W-:Y:S01]  /*41a0*/  HMMA.16816.F32 R4, R188, R192.reuse, R4 ;  /* 0x000000c0bc04723c */ /* 0x082fe20000001804 */
[----:B------:R-:W1:Y:S07]  /*41b0*/  LDSM.16.M88.4 R172, [R217+0x7c00] ;  /* 0x007c0000d9ac783b */ /* 0x000e6e0000000200 */
[C---:B------:R-:W-:Y:S08]  /*41c0*/  HMMA.16816.F32 R8, R200.reuse, R192, R8 ;  /* 0x000000c0c808723c */ /* 0x040ff00000001808 */
[-C--:B------:R-:W-:Y:S08]  /*41d0*/  HMMA.16816.F32 R12, R200, R194.reuse, R12 ;  /* 0x000000c2c80c723c */ /* 0x080ff0000000180c */
[C---:B------:R-:W-:Y:S01]  /*41e0*/  HMMA.16816.F32 R16, R188.reuse, R194, R16 ;  /* 0x000000c2bc10723c */ /* 0x040fe20000001810 */
[----:B------:R-:W4:Y:S07]  /*41f0*/  LDSM.16.M88.4 R192, [R219+0x8800] ;  /* 0x00880000dbc0783b */ /* 0x000f2e0000000200 */
        /* <DEDUP_REMOVED lines=10> */
[-C--:B-1----:R-:W-:Y:S08]  /*42a0*/  HMMA.16816.F32 R52, R188, R172.reuse, R52 ;  /* 0x000000acbc34723c */ /* 0x082ff00000001834 */
        /* <DEDUP_REMOVED lines=19> */
[-C--:B--2---:R-:W-:Y:S08]  /*43e0*/  HMMA.16816.F32 R4, R196, R212.reuse, R4 ;  /* 0x000000d4c404723c */ /* 0x084ff00000001804 */
[C---:B---3--:R-:W-:Y:S08]  /*43f0*/  HMMA.16816.F32 R8, R168.reuse, R212, R8 ;  /* 0x000000d4a808723c */ /* 0x048ff00000001808 */
        /* <DEDUP_REMOVED lines=13> */
[----:B------:R-:W-:Y:S07]  /*44d0*/  FMUL.FTZ R13, R13, UR5 ;  /* 0x000000050d0d7c20 */ /* 0x000fee0008410000 */
[----:B------:R-:W-:Y:S01]  /*44e0*/  MUFU.TANH R194, R6 ;  /* 0x0000000600c27308 */ /* 0x000fe20000002400 */
[----:B------:R-:W-:Y:S09]  /*44f0*/  FMUL.FTZ R16, R16, UR5 ;  /* 0x0000000510107c20 */ /* 0x000ff20008410000 */
[----:B------:R2:W3:Y:S10]  /*4500*/  MUFU.TANH R179, R7 ;  /* 0x0000000700b37308 */ /* 0x0004f40000002400 */
[----:B------:R-:W-:Y:S10]  /*4510*/  MUFU.TANH R191, R8 ;  /* 0x0000000800bf7308 */ /* 0x000ff40000002400 */
[----:B------:R-:W-:Y:S01]  /*4520*/  MUFU.TANH R190, R9 ;  /* 0x0000000900be7308 */ /* 0x000fe20000002400 */
[----:B--2---:R-:W2:Y:S09]  /*4530*/  LDSM.16.M88.4 R4, [R217+0x8400] ;  /* 0x00840000d904783b */ /* 0x004eb20000000200 */
[----:B------:R-:W-:Y:S10]  /*4540*/  MUFU.TANH R189, R10 ;  /* 0x0000000a00bd7308 */ /* 0x000ff40000002400 */
[----:B------:R4:W-:Y:S10]  /*4550*/  MUFU.TANH R188, R11 ;  /* 0x0000000b00bc7308 */ /* 0x0009f40000002400 */
[----:B------:R5:W-:Y:S10]  /*4560*/  MUFU.TANH R201, R16 ;  /* 0x0000001000c97308 */ /* 0x000bf40000002400 */
[----:B------:R1:W-:Y:S01]  /*4570*/  MUFU.TANH R193, R12 ;  /* 0x0000000c00c17308 */ /* 0x0003e20000002400 */
[----:B----4-:R-:W4:Y:S09]  /*4580*/  LDSM.16.M88.4 R8, [R217+0x8800] ;  /* 0x00880000d908783b */ /* 0x010f320000000200 */
[----:B------:R3:W-:Y:S01]  /*4590*/  MUFU.TANH R192, R13 ;  /* 0x0000000d00c07308 */ /* 0x0007e20000002400 */
[-C--:B--2---:R-:W-:Y:S03]  /*45a0*/  HMMA.16816.F32 R20, R196, R4.reuse, R20 ;  /* 0x00000004c414723c */ /* 0x084fe60000001814 */
[----:B-----5:R-:W-:Y:S05]  /*45b0*/  FMUL.FTZ R16, R17, UR5 ;  /* 0x0000000511107c20 */ /* 0x020fea0008410000 */
[C---:B------:R-:W-:Y:S01]  /*45c0*/  HMMA.16816.F32 R24, R168.reuse, R4, R24 ;  /* 0x00000004a818723c */ /* 0x040fe20000001818 */
[----:B------:R-:W2:Y:S03]  /*45d0*/  MUFU.TANH R16, R16 ;  /* 0x0000001000107308 */ /* 0x000ea60000002400 */
[----:B-1----:R-:W-:Y:S01]  /*45e0*/  FMUL.FTZ R12, R15, UR5 ;  /* 0x000000050f0c7c20 */ /* 0x002fe20008410000 */
[----:B------:R-:W-:Y:S03]  /*45f0*/  FMUL.FTZ R15, R18, UR5 ;  /* 0x00000005120f7c20 */ /* 0x000fe60008410000 */
[-C--:B------:R-:W-:Y:S03]  /*4600*/  HMMA.16816.F32 R28, R168, R6.reuse, R28 ;  /* 0x00000006a81c723c */ /* 0x080fe6000000181c */
[----:B------:R-:W-:Y:S01]  /*4610*/  MUFU.TANH R12, R12 ;  /* 0x0000000c000c7308 */ /* 0x000fe20000002400 */
[----:B---3--:R-:W-:Y:S01]  /*4620*/  FMUL.FTZ R13, R14, UR5 ;  /* 0x000000050e0d7c20 */ /* 0x008fe20008410000 */
[----:B------:R-:W-:Y:S01]  /*4630*/  FMUL.FTZ R14, R19, UR5 ;  /* 0x00000005130e7c20 */ /* 0x000fe20008410000 */
[----:B------:R-:W-:Y:S01]  /*4640*/  FMUL.FTZ R20, R20, UR5 ;  /* 0x0000000514147c20 */ /* 0x000fe20008410000 */
[----:B------:R-:W-:Y:S01]  /*4650*/  FMUL.FTZ R21, R21, UR5 ;  /* 0x0000000515157c20 */ /* 0x000fe20008410000 */
[----:B------:R-:W-:Y:S01]  /*4660*/  FMUL.FTZ R22, R22, UR5 ;  /* 0x0000000516167c20 */ /* 0x000fe20008410000 */
[C---:B------:R-:W-:Y:S01]  /*4670*/  HMMA.16816.F32 R32, R196.reuse, R6, R32 ;  /* 0x00000006c420723c */ /* 0x040fe20000001820 */
[----:B------:R-:W1:Y:S03]  /*4680*/  LDSM.16.M88.4 R4, [R217+0x8c00] ;  /* 0x008c0000d904783b */ /* 0x000e660000000200 */
[----:B------:R-:W-:Y:S04]  /*4690*/  MUFU.TANH R15, R15 ;  /* 0x0000000f000f7308 */ /* 0x000fe80000002400 */
[----:B------:R-:W-:Y:S04]  /*46a0*/  DEPBAR.LE SB0, 0x0 ;  /* 0x000080000000791a */ /* 0x000fe80000000000 */
[----:B------:R-:W-:Y:S01]  /*46b0*/  FMUL.FTZ R23, R23, UR5 ;  /* 0x0000000517177c20 */ /* 0x000fe20008410000 */
[-C--:B----4-:R-:W-:Y:S01]  /*46c0*/  HMMA.16816.F32 R36, R196, R8.reuse, R36 ;  /* 0x00000008c424723c */ /* 0x090fe20000001824 */
[----:B------:R-:W3:Y:S01]  /*46d0*/  MUFU.TANH R14, R14 ;  /* 0x0000000e000e7308 */ /* 0x000ee20000002400 */
[----:B------:R-:W-:Y:S03]  /*46e0*/  BAR.SYNC.DEFER_BLOCKING 0x0 ;  /* 0x0000000000007b1d */ /* 0x000fe60000010000 */
[----:B------:R-:W-:Y:S01]  /*46f0*/  FMUL.FTZ R24, R24, UR5 ;  /* 0x0000000518187c20 */ /* 0x000fe20008410000 */
[----:B------:R-:W-:Y:S01]  /*4700*/  FMUL.FTZ R25, R25, UR5 ;  /* 0x0000000519197c20 */ /* 0x000fe20008410000 */
[----:B------:R-:W-:Y:S01]  /*4710*/  FMUL.FTZ R26, R26, UR5 ;  /* 0x000000051a1a7c20 */ /* 0x000fe20008410000 */
[C---:B------:R-:W-:Y:S03]  /*4720*/  HMMA.16816.F32 R40, R168.reuse, R8, R40 ;  /* 0x00000008a828723c */ /* 0x040fe60000001828 */
[----:B------:R-:W-:Y:S01]  /*4730*/  MUFU.TANH R204, R20 ;  /* 0x0000001400cc7308 */ /* 0x000fe20000002400 */
[----:B------:R-:W-:Y:S01]  /*4740*/  FMUL.FTZ R32, R32, UR5 ;  /* 0x0000000520207c20 */ /* 0x000fe20008410000 */
[----:B------:R-:W-:Y:S01]  /*4750*/  FMUL.FTZ R33, R33, UR5 ;  /* 0x0000000521217c20 */ /* 0x000fe20008410000 */
[----:B------:R-:W-:Y:S01]  /*4760*/  FMUL.FTZ R34, R34, UR5 ;  /* 0x0000000522227c20 */ /* 0x000fe20008410000 */
[----:B------:R-:W-:Y:S01]  /*4770*/  FMUL.FTZ R35, R35, UR5 ;  /* 0x0000000523237c20 */ /* 0x000fe20008410000 */
[-C--:B------:R-:W-:Y:S05]  /*4780*/  HMMA.16816.F32 R44, R168, R10.reuse, R44 ;  /* 0x0000000aa82c723c */ /* 0x080fea000000182c */
[----:B------:R-:W4:Y:S01]  /*4790*/  MUFU.TANH R206, R21 ;  /* 0x0000001500ce7308 */ /* 0x000f220000002400 */
[----:B------:R-:W-:Y:S01]  /*47a0*/  FMUL.FTZ R36, R36, UR5 ;  /* 0x0000000524247c20 */ /* 0x000fe20008410000 */
[----:B------:R-:W-:Y:S01]  /*47b0*/  FMUL.FTZ R37, R37, UR5 ;  /* 0x0000000525257c20 */ /* 0x000fe20008410000 */
[----:B------:R-:W-:Y:S01]  /*47c0*/  FMUL.FTZ R38, R38, UR5 ;  /* 0x0000000526267c20 */ /* 0x000fe20008410000 */
[----:B------:R-:W-:Y:S01]  /*47d0*/  FMUL.FTZ R39, R39, UR5 ;  /* 0x0000000527277c20 */ /* 0x000fe20008410000 */
[----:B------:R-:W-:Y:S01]  /*47e0*/  FMUL.FTZ R27, R27, UR5 ;  /* 0x000000051b1b7c20 */ /* 0x000fe20008410000 */
[C---:B------:R-:W-:Y:S04]  /*47f0*/  HMMA.16816.F32 R48, R196.reuse, R10, R48 ;  /* 0x0000000ac430723c */ /* 0x040fe80000001830 */
[----:B------:R-:W-:Y:S01]  /*4800*/  MUFU.TANH R205, R22 ;  /* 0x0000001600cd7308 */ /* 0x000fe20000002400 */
[----:B------:R-:W-:Y:S01]  /*4810*/  FMNMX3.FTZ R11, R3, R177, R195, !PT ;  /* 0x000000b1030b7276 */ /* 0x000fe200078100c3 */
[----:B------:R-:W-:Y:S01]  /*4820*/  FMUL.FTZ R28, R28, UR5 ;  /* 0x000000051c1c7c20 */ /* 0x000fe20008410000 */
[----:B------:R-:W-:Y:S01]  /*4830*/  FMUL.FTZ R29, R29, UR5 ;  /* 0x000000051d1d7c20 */ /* 0x000fe20008410000 */
[----:B------:R-:W-:Y:S01]  /*4840*/  FMUL.FTZ R30, R30, UR5 ;  /* 0x000000051e1e7c20 */ /* 0x000fe20008410000 */
[----:B------:R-:W-:Y:S01]  /*4850*/  FMUL.FTZ R31, R31, UR5 ;  /* 0x000000051f1f7c20 */ /* 0x000fe20008410000 */
[-C--:B-1----:R-:W-:Y:S04]  /*4860*/  HMMA.16816.F32 R52, R196, R4.reuse, R52 ;  /* 0x00000004c434723c */ /* 0x082fe80000001834 */
[----:B------:R-:W1:Y:S01]  /*4870*/  MUFU.TANH R207, R23 ;  /* 0x0000001700cf7308 */ /* 0x000e620000002400 */
[----:B------:R-:W-:Y:S01]  /*4880*/  FMUL.FTZ R40, R40, UR5 ;  /* 0x0000000528287c20 */ /* 0x000fe20008410000 */
[----:B------:R-:W-:Y:S01]  /*4890*/  FMUL.FTZ R41, R41, UR5 ;  /* 0x0000000529297c20 */ /* 0x000fe20008410000 */
[----:B------:R-:W-:Y:S01]  /*48a0*/  FMUL.FTZ R42, R42, UR5 ;  /* 0x000000052a2a7c20 */ /* 0x000fe20008410000 */
[----:B------:R-:W-:Y:S01]  /*48b0*/  FMUL.FTZ R43, R43, UR5 ;  /* 0x000000052b2b7c20 */ /* 0x000fe20008410000 */
[----:B------:R-:W-:Y:S01]  /*48c0*/  FMUL.FTZ R44, R44, UR5 ;  /* 0x000000052c2c7c20 */ /* 0x000fe20008410000 */
[C---:B------:R-:W-:Y:S04]  /*48d0*/  HMMA.16816.F32 R56, R168.reuse, R4, R56 ;  /* 0x00000004a838723c */ /* 0x040fe80000001838 */
[----:B------:R-:W-:Y:S01]  /*48e0*/  MUFU.TANH R209, R32 ;  /* 0x0000002000d17308 */ /* 0x000fe20000002400 */
[----:B------:R-:W-:Y:S01]  /*48f0*/  FMUL.FTZ R48, R48, UR5 ;  /* 0x0000000530307c20 */ /* 0x000fe20008410000 */
[----:B------:R-:W-:Y:S01]  /*4900*/  FMUL.FTZ R49, R49, UR5 ;  /* 0x0000000531317c20 */ /* 0x000fe20008410000 */
[----:B------:R-:W-:Y:S01]  /*4910*/  FMUL.FTZ R50, R50, UR5 ;  /* 0x0000000532327c20 */ /* 0x000fe20008410000 */
[----:B------:R-:W-:Y:S01]  /*4920*/  FMUL.FTZ R51, R51, UR5 ;  /* 0x0000000533337c20 */ /* 0x000fe20008410000 */
[-C--:B------:R-:W-:Y:S05]  /*4930*/  HMMA.16816.F32 R60, R168, R6.reuse, R60 ;  /* 0x00000006a83c723c */ /* 0x080fea000000183c */
[----:B------:R-:W5:Y:S01]  /*4940*/  MUFU.TANH R210, R33 ;  /* 0x0000002100d27308 */ /* 0x000f620000002400 */
[----:B------:R-:W-:Y:S01]  /*4950*/  FMUL.FTZ R52, R52, UR5 ;  /* 0x0000000534347c20 */ /* 0x000fe20008410000 */
[----:B------:R-:W-:Y:S01]  /*4960*/  FMUL.FTZ R53, R53, UR5 ;  /* 0x0000000535357c20 */ /* 0x000fe20008410000 */
[----:B------:R-:W-:Y:S01]  /*4970*/  FMUL.FTZ R45, R45, UR5 ;  /* 0x000000052d2d7c20 */ /* 0x000fe20008410000 */
[----:B------:R-:W-:Y:S01]  /*4980*/  FMUL.FTZ R46, R46, UR5 ;  /* 0x000000052e2e7c20 */ /* 0x000fe20008410000 */
[----:B------:R-:W-:Y:S01]  /*4990*/  FMUL.FTZ R47, R47, UR5 ;  /* 0x000000052f2f7c20 */ /* 0x000fe20008410000 */
[----:B------:R-:W-:Y:S04]  /*49a0*/  HMMA.16816.F32 R64, R196, R6, R64 ;  /* 0x00000006c440723c */ /* 0x000fe80000001840 */
[----:B------:R-:W-:Y:S01]  /*49b0*/  MUFU.TANH R211, R24 ;  /* 0x0000001800d37308 */ /* 0x000fe20000002400 */
[----:B------:R-:W-:Y:S01]  /*49c0*/  FMUL.FTZ R54, R54, UR5 ;  /* 0x0000000536367c20 */ /* 0x000fe20008410000 */
[----:B------:R-:W-:Y:S01]  /*49d0*/  FMUL.FTZ R55, R55, UR5 ;  /* 0x0000000537377c20 */ /* 0x000fe20008410000 */
[----:B------:R-:W-:Y:S01]  /*49e0*/  FMUL.FTZ R56, R56, UR5 ;  /* 0x0000000538387c20 */ /* 0x000fe20008410000 */
[----:B------:R-:W-:Y:S01]  /*49f0*/  FMUL.FTZ R57, R57, UR5 ;  /* 0x0000000539397c20 */ /* 0x000fe20008410000 */
[----:B------:R-:W-:Y:S05]  /*4a00*/  FMUL.FTZ R58, R58, UR5 ;  /* 0x000000053a3a7c20 */ /* 0x000fea0008410000 */
[----:B------:R-:W-:Y:S01]  /*4a10*/  MUFU.TANH R212, R34 ;  /* 0x0000002200d47308 */ /* 0x000fe20000002400 */
[----:B------:R-:W-:Y:S01]  /*4a20*/  FMUL.FTZ R59, R59, UR5 ;  /* 0x000000053b3b7c20 */ /* 0x000fe20008410000 */
[----:B------:R-:W-:Y:S01]  /*4a30*/  FMUL.FTZ R60, R60, UR5 ;  /* 0x000000053c3c7c20 */ /* 0x000fe20008410000 */
[----:B------:R-:W-:Y:S01]  /*4a40*/  FMUL.FTZ R61, R61, UR5 ;  /* 0x000000053d3d7c20 */ /* 0x000fe20008410000 */
[----:B------:R-:W-:Y:S01]  /*4a50*/  FMUL.FTZ R62, R62, UR5 ;  /* 0x000000053e3e7c20 */ /* 0x000fe20008410000 */
[----:B------:R-:W-:Y:S01]  /*4a60*/  FMUL.FTZ R63, R63, UR5 ;  /* 0x000000053f3f7c20 */ /* 0x000fe20008410000 */
[----:B------:R-:W-:Y:S04]  /*4a70*/  FMNMX3.FTZ R10, R164, R194, R179, !PT ;  /* 0x000000c2a40a7276 */ /* 0x000fe800078100b3 */
[----:B------:R-:W5:Y:S01]  /*4a80*/  MUFU.TANH R239, R35 ;  /* 0x0000002300ef7308 */ /* 0x000f620000002400 */
[----:B--2---:R-:W-:Y:S01]  /*4a90*/  FMNMX3.FTZ R11, R11, R201, R16, !PT ;  /* 0x000000c90b0b7276 */ /* 0x004fe20007810010 */
[----:B------:R-:W-:Y:S01]  /*4aa0*/  FMUL.FTZ R64, R64, UR5 ;  /* 0x0000000540407c20 */ /* 0x000fe20008410000 */
[----:B------:R-:W-:Y:S01]  /*4ab0*/  FMUL.FTZ R65, R65, UR5 ;  /* 0x0000000541417c20 */ /* 0x000fe20008410000 */
[----:B------:R-:W-:Y:S01]  /*4ac0*/  FMUL.FTZ R66, R66, UR5 ;  /* 0x0000000542427c20 */ /* 0x000fe20008410000 */
[----:B------:R-:W-:Y:S01]  /*4ad0*/  FMUL.FTZ R67, R67, UR5 ;  /* 0x0000000543437c20 */ /* 0x000fe20008410000 */
[----:B---3--:R-:W-:Y:S04]  /*4ae0*/  FMNMX3.FTZ R10, R10, R15, R14, !PT ;  /* 0x0000000f0a0a7276 */ /* 0x008fe8000781000e */
[----:B------:R-:W-:Y:S01]  /*4af0*/  MUFU.TANH R17, R36 ;  /* 0x0000002400117308 */ /* 0x000fe20000002400 */
[----:B----4-:R-:W-:Y:S02]  /*4b00*/  FMNMX3.FTZ R11, R11, R204, R206, !PT ;  /* 0x000000cc0b0b7276 */ /* 0x010fe400078100ce */
[----:B------:R-:W-:Y:S02]  /*4b10*/  FMNMX3.FTZ R5, R2, R191, R190, !PT ;  /* 0x000000bf02057276 */ /* 0x000fe400078100be */
[----:B-1----:R-:W-:Y:S02]  /*4b20*/  FMNMX3.FTZ R10, R10, R205, R207, !PT ;  /* 0x000000cd0a0a7276 */ /* 0x002fe400078100cf */
[----:B-----5:R-:W-:Y:S03]  /*4b30*/  FMNMX3.FTZ R11, R11, R209, R210, !PT ;  /* 0x000000d10b0b7276 */ /* 0x020fe600078100d2 */
[----:B------:R-:W1:Y:S01]  /*4b40*/  MUFU.TANH R24, R37 ;  /* 0x0000002500187308 */ /* 0x000e620000002400 */
[----:B------:R-:W-:Y:S02]  /*4b50*/  FMNMX3.FTZ R4, R0, R189, R188, !PT ;  /* 0x000000bd00047276 */ /* 0x000fe400078100bc */
[----:B------:R-:W-:Y:S02]  /*4b60*/  FMNMX3.FTZ R5, R5, R193, R192, !PT ;  /* 0x000000c105057276 */ /* 0x000fe400078100c0 */
[----:B------:R-:W-:Y:S05]  /*4b70*/  FMNMX3.FTZ R10, R10, R212, R239, !PT ;  /* 0x000000d40a0a7276 */ /* 0x000fea00078100ef */
[----:B------:R-:W2:Y:S10]  /*4b80*/  MUFU.TANH R242, R25 ;  /* 0x0000001900f27308 */ /* 0x000eb40000002400 */
[----:B------:R-:W-:Y:S01]  /*4b90*/  MUFU.TANH R245, R26 ;  /* 0x0000001a00f57308 */ /* 0x000fe20000002400 */
[----:B-1----:R-:W-:Y:S09]  /*4ba0*/  FMNMX3.FTZ R11, R11, R17, R24, !PT ;  /* 0x000000110b0b7276 */ /* 0x002ff20007810018 */
        /* <DEDUP_REMOVED lines=49> */
.L_x_577:
[----:B---34-:R-:W-:Y:S01]  /*4ec0*/  FMNMX3.FTZ R10, R10, R184, R182, !PT ;  /* 0x000000b80a0a7276 */ /* 0x018fe200078100b6 */
[----:B------:R-:W3:Y:S01]  /*4ed0*/  SHFL.BFLY PT, R8, R11, 0x2, 0x1f ;  /* 0x0c401f000b087f89 */ /* 0x000ee200000e0000 */
[----:B------:R-:W-:Y:S02]  /*4ee0*/  FMNMX3.FTZ R5, R5, R215, R237, !PT ;  /* 0x000000d705057276 */ /* 0x000fe400078100ed */
[----:B------:R-:W-:Y:S05]  /*4ef0*/  FMNMX3.FTZ R4, R4, R240, R238, !PT ;  /* 0x000000f004047276 */ /* 0x000fea00078100ee */
[----:B------:R-:W4:Y:S01]  /*4f00*/  SHFL.BFLY PT, R7, R10, 0x2, 0x1f ;  /* 0x0c401f000a077f89 */ /* 0x000f2200000e0000 */
[----:B------:R-:W-:Y:S02]  /*4f10*/  FMNMX3.FTZ R6, R5, R176, R175, !PT ;  /* 0x000000b005067276 */ /* 0x000fe400078100af */
[----:B------:R-:W-:Y:S05]  /*4f20*/  FMNMX3.FTZ R5, R4, R214, R213, !PT ;  /* 0x000000d604057276 */ /* 0x000fea00078100d5 */
[----:B-1----:R-:W-:Y:S01]  /*4f30*/  LDSM.16.MT88.4 R20, [R218+0x9000] ;  /* 0x00900000da14783b */ /* 0x002fe20000004200 */
[----:B------:R-:W-:Y:S02]  /*4f40*/  FMNMX3.FTZ R6, R6, R173, R174, !PT ;  /* 0x000000ad06067276 */ /* 0x000fe400078100ae */
[----:B------:R-:W-:Y:S04]  /*4f50*/  FMNMX3.FTZ R5, R5, R172, R171, !PT ;  /* 0x000000ac05057276 */ /* 0x000fe800078100ab */
[----:B------:R-:W-:Y:S01]  /*4f60*/  FMNMX3.FTZ R5, R5, R170, R169, !PT ;  /* 0x000000aa05057276 */ /* 0x000fe200078100a9 */
[----:B------:R-:W1:Y:S08]  /*4f70*/  SHFL.BFLY PT, R9, R6, 0x2, 0x1f ;  /* 0x0c401f0006097f89 */ /* 0x000e7000000e0000 */
[----:B------:R-:W5:Y:S08]  /*4f80*/  SHFL.BFLY PT, R4, R5, 0x2, 0x1f ;  /* 0x0c401f0005047f89 */ /* 0x000f7000000e0000 */
[----:B------:R-:W-:Y:S08]  /*4f90*/  LDSM.16.MT88.4 R36, [R216+0x9000] ;  /* 0x00900000d824783b */ /* 0x000ff00000004200 */
[----:B------:R-:W-:Y:S01]  /*4fa0*/  LDSM.16.MT88.4 R52, [R218+0xa000] ;  /* 0x00a00000da34783b */ /* 0x000fe20000004200 */
[----:B---3--:R-:W-:Y:S02]  /*4fb0*/  FMNMX.FTZ R8, R11, R8, !PT ;  /* 0x000000080b087209 */ /* 0x008fe40007810000 */
[----:B----4-:R-:W-:Y:S05]  /*4fc0*/  FMNMX.FTZ R7, R10, R7, !PT ;  /* 0x000000070a077209 */ /* 0x010fea0007810000 */
[----:B------:R-:W3:Y:S01]  /*4fd0*/  SHFL.BFLY PT, R168, R8, 0x1, 0x1f ;  /* 0x0c201f0008a87f89 */ /* 0x000ee200000e0000 */
[----:B-1----:R-:W-:Y:S07]  /*4fe0*/  FMNMX.FTZ R6, R6, R9, !PT ;  /* 0x0000000906067209 */ /* 0x002fee0007810000 */
[----:B------:R-:W1:Y:S01]  /*4ff0*/  SHFL.BFLY PT, R167, R7, 0x1, 0x1f ;  /* 0x0c201f0007a77f89 */ /* 0x000e6200000e0000 */
[----:B-----5:R-:W-:Y:S07]  /*5000*/  FMNMX.FTZ R4, R5, R4, !PT ;  /* 0x0000000405047209 */ /* 0x020fee0007810000 */
[----:B------:R-:W4:Y:S08]  /*5010*/  SHFL.BFLY PT, R166, R6, 0x1, 0x1f ;  /* 0x0c201f0006a67f89 */ /* 0x000f3000000e0000 */
[----:B------:R-:W5:Y:S01]  /*5020*/  SHFL.BFLY PT, R165, R4, 0x1, 0x1f ;  /* 0x0c201f0004a57f89 */ /* 0x000f6200000e0000 */
[----:B---3--:R-:W-:Y:S02]  /*5030*/  FMNMX.FTZ R168, R8, R168, !PT ;  /* 0x000000a808a87209 */ /* 0x008fe40007810000 */
[----:B-1----:R-:W-:Y:S03]  /*5040*/  FMNMX.FTZ R167, R7, R167, !PT ;  /* 0x000000a707a77209 */ /* 0x002fe60007810000 */
[C---:B------:R-:W-:Y:S01]  /*5050*/  FMUL.FTZ R208, R168.reuse, UR4 ;  /* 0x00000004a8d07c20 */ /* 0x040fe20008410000 */
[C---:B------:R-:W-:Y:S01]  /*5060*/  FSETP.NEU.FTZ.AND P0, PT, R168.reuse, -INF , PT ;  /* 0xff800000a800780b */ /* 0x040fe20003f1d000 */
[----:B------:R-:W-:Y:S01]  /*5070*/  FADD.FTZ R5, -R168, R3 ;  /* 0x00000003a8057221 */ /* 0x000fe20000010100 */
[----:B----4-:R-:W-:Y:S01]  /*5080*/  FMNMX.FTZ R166, R6, R166, !PT ;  /* 0x000000a606a67209 */ /* 0x010fe20007810000 */
[C---:B------:R-:W-:Y:S01]  /*5090*/  FMUL.FTZ R187, R167.reuse, UR4 ;  /* 0x00000004a7bb7c20 */ /* 0x040fe20008410000 */
[----:B------:R-:W-:Y:S01]  /*50a0*/  FSEL R208, R208, RZ, P0 ;  /* 0x000000ffd0d07208 */ /* 0x000fe20000000000 */
[C---:B------:R-:W-:Y:S01]  /*50b0*/  FADD.FTZ R3, -R167.reuse, R164 ;  /* 0x000000a4a7037221 */ /* 0x040fe20000010100 */
[----:B------:R-:W-:Y:S01]  /*50c0*/  FSETP.NEU.FTZ.AND P0, PT, R167, -INF , PT ;  /* 0xff800000a700780b */ /* 0x000fe20003f1d000 */
[----:B------:R-:W-:Y:S01]  /*50d0*/  FMUL.FTZ R5, R5, UR4 ;  /* 0x0000000405057c20 */ /* 0x000fe20008410000 */
[----:B-----5:R-:W-:Y:S01]  /*50e0*/  FMNMX.FTZ R165, R4, R165, !PT ;  /* 0x000000a504a57209 */ /* 0x020fe20007810000 */
[--C-:B------:R-:W-:Y:S01]  /*50f0*/  FFMA.FTZ R203, R177, UR4, -R208.reuse ;  /* 0x00000004b1cb7c23 */ /* 0x100fe200080108d0 */
[----:B------:R-:W-:Y:S01]  /*5100*/  FSEL R187, R187, RZ, P0 ;  /* 0x000000ffbbbb7208 */ /* 0x000fe20000000000 */
[--C-:B------:R-:W-:Y:S01]  /*5110*/  FFMA.FTZ R200, R195, UR4, -R208.reuse ;  /* 0x00000004c3c87c23 */ /* 0x100fe200080108d0 */
[C---:B------:R-:W-:Y:S01]  /*5120*/  FSETP.NEU.FTZ.AND P0, PT, R166.reuse, -INF , PT ;  /* 0xff800000a600780b */ /* 0x040fe20003f1d000 */
[----:B------:R-:W-:Y:S01]  /*5130*/  FMUL.FTZ R177, R165, UR4 ;  /* 0x00000004a5b17c20 */ /* 0x000fe20008410000 */
[----:B------:R-:W-:Y:S01]  /*5140*/  FMUL.FTZ R3, R3, UR4 ;  /* 0x0000000403037c20 */ /* 0x000fe20008410000 */
[--C-:B------:R-:W-:Y:S01]  /*5150*/  FFMA.FTZ R197, R179, UR4, -R187.reuse ;  /* 0x00000004b3c57c23 */ /* 0x100fe200080108bb */
[----:B------:R-:W-:Y:S01]  /*5160*/  FMUL.FTZ R179, R166, UR4 ;  /* 0x00000004a6b37c20 */ /* 0x000fe20008410000 */
[--C-:B------:R-:W-:Y:S01]  /*5170*/  FFMA.FTZ R202, R194, UR4, -R187.reuse ;  /* 0x00000004c2ca7c23 */ /* 0x100fe200080108bb */
[--C-:B------:R-:W-:Y:S01]  /*5180*/  FFMA.FTZ R199, R201, UR4, -R208.reuse ;  /* 0x00000004c9c77c23 */ /* 0x100fe200080108d0 */
[----:B------:R-:W-:Y:S01]  /*5190*/  FFMA.FTZ R198, R16, UR4, -R208 ;  /* 0x0000000410c67c23 */ /* 0x000fe200080108d0 */
[--C-:B------:R-:W-:Y:S01]  /*51a0*/  FFMA.FTZ R196, R15, UR4, -R187.reuse ;  /* 0x000000040fc47c23 */ /* 0x100fe200080108bb */
[----:B------:R-:W-:Y:S01]  /*51b0*/  FSEL R179, R179, RZ, P0 ;  /* 0x000000ffb3b37208 */ /* 0x000fe20000000000 */
[----:B------:R-:W-:Y:S01]  /*51c0*/  FFMA.FTZ R195, R14, UR4, -R187 ;  /* 0x000000040ec37c23 */ /* 0x000fe200080108bb */
[C---:B------:R-:W-:Y:S01]  /*51d0*/  FSETP.NEU.FTZ.AND P0, PT, R165.reuse, -INF , PT ;  /* 0xff800000a500780b */ /* 0x040fe20003f1d000 */
[----:B------:R-:W-:Y:S01]  /*51e0*/  FADD.FTZ R2, -R166, R2 ;  /* 0x00000002a6027221 */ /* 0x000fe20000010100 */
[----:B------:R-:W-:Y:S01]  /*51f0*/  FADD.FTZ R0, -R165, R0 ;  /* 0x00000000a5007221 */ /* 0x000fe20000010100 */
[----:B------:R-:W1:Y:S01]  /*5200*/  MUFU.EX2 R164, R5 ;  /* 0x0000000500a47308 */ /* 0x000e620000000800 */
[----:B------:R-:W-:Y:S01]  /*5210*/  FSEL R177, R177, RZ, P0 ;  /* 0x000000ffb1b17208 */ /* 0x000fe20000000000 */
[--C-:B------:R-:W-:Y:S01]  /*5220*/  FFMA.FTZ R201, R191, UR4, -R179.reuse ;  /* 0x00000004bfc97c23 */ /* 0x100fe200080108b3 */
[----:B------:R-:W-:Y:S01]  /*5230*/  FFMA.FTZ R194, R190, UR4, -R179 ;  /* 0x00000004bec27c23 */ /* 0x000fe200080108b3 */
[----:B------:R-:W-:Y:S01]  /*5240*/  FMUL.FTZ R2, R2, UR4 ;  /* 0x0000000402027c20 */ /* 0x000fe20008410000 */
[----:B------:R-:W-:Y:S01]  /*5250*/  FMUL.FTZ R0, R0, UR4 ;  /* 0x0000000400007c20 */ /* 0x000fe20008410000 */
[--C-:B------:R-:W-:Y:S01]  /*5260*/  FFMA.FTZ R191, R189, UR4, -R177.reuse ;  /* 0x00000004bdbf7c23 */ /* 0x100fe200080108b1 */
[----:B------:R-:W-:Y:S03]  /*5270*/  FFMA.FTZ R190, R188, UR4, -R177 ;  /* 0x00000004bcbe7c23 */ /* 0x000fe600080108b1 */
[----:B------:R-:W3:Y:S01]  /*5280*/  MUFU.EX2 R3, R3 ;  /* 0x0000000300037308 */ /* 0x000ee20000000800 */
[--C-:B------:R-:W-:Y:S01]  /*5290*/  FFMA.FTZ R193, R193, UR4, -R179.reuse ;  /* 0x00000004c1c17c23 */ /* 0x100fe200080108b3 */
[----:B------:R-:W-:Y:S01]  /*52a0*/  FFMA.FTZ R192, R192, UR4, -R179 ;  /* 0x00000004c0c07c23 */ /* 0x000fe200080108b3 */
[--C-:B------:R-:W-:Y:S01]  /*52b0*/  FFMA.FTZ R189, R13, UR4, -R177.reuse ;  /* 0x000000040dbd7c23 */ /* 0x100fe200080108b1 */
[----:B------:R-:W-:Y:S01]  /*52c0*/  FFMA.FTZ R188, R12, UR4, -R177 ;  /* 0x000000040cbc7c23 */ /* 0x000fe200080108b1 */
[--C-:B------:R-:W-:Y:S01]  /*52d0*/  FFMA.FTZ R183, R183, UR4, -R208.reuse ;  /* 0x00000004b7b77c23 */ /* 0x100fe200080108d0 */
[--C-:B------:R-:W-:Y:S01]  /*52e0*/  FFMA.FTZ R181, R181, UR4, -R208.reuse ;  /* 0x00000004b5b57c23 */ /* 0x100fe200080108d0 */
[--C-:B------:R-:W-:Y:S03]  /*52f0*/  FFMA.FTZ R186, R186, UR4, -R208.reuse ;  /* 0x00000004baba7c23 */ /* 0x100fe600080108d0 */
[----:B------:R-:W-:Y:S01]  /*5300*/  MUFU.EX2 R203, R203 ;  /* 0x000000cb00cb7308 */ /* 0x000fe20000000800 */
[C---:B-1----:R-:W-:Y:S01]  /*5310*/  FMUL.FTZ R4, R164.reuse, R160 ;  /* 0x000000a0a4047220 */ /* 0x042fe20000410000 */
[C---:B------:R-:W-:Y:S01]  /*5320*/  FMUL.FTZ R5, R164.reuse, R161 ;  /* 0x000000a1a4057220 */ /* 0x040fe20000410000 */
[C---:B------:R-:W-:Y:S01]  /*5330*/  FMUL.FTZ R16, R164.reuse, R148 ;  /* 0x00000094a4107220 */ /* 0x040fe20000410000 */
[----:B------:R-:W-:Y:S01]  /*5340*/  MOV R148, R17 ;  /* 0x0000001100947202 */ /* 0x000fe20000000f00 */
[C---:B------:R-:W-:Y:S01]  /*5350*/  FMUL.FTZ R17, R164.reuse, R149 ;  /* 0x00000095a4117220 */ /* 0x040fe20000410000 */
[C---:B------:R-:W-:Y:S01]  /*5360*/  FMUL.FTZ R32, R164.reuse, R132 ;  /* 0x00000084a4207220 */ /* 0x040fe20000410000 */
[C---:B------:R-:W-:Y:S03]  /*5370*/  FMUL.FTZ R33, R164.reuse, R133 ;  /* 0x00000085a4217220 */ /* 0x040fe60000410000 */
[----:B------:R-:W1:Y:S01]  /*5380*/  MUFU.EX2 R200, R200 ;  /* 0x000000c800c87308 */ /* 0x000e620000000800 */
[C---:B---3--:R-:W-:Y:S01]  /*5390*/  FMUL.FTZ R6, R3.reuse, R162 ;  /* 0x000000a203067220 */ /* 0x048fe20000410000 */
[C---:B------:R-:W-:Y:S01]  /*53a0*/  FMUL.FTZ R7, R3.reuse, R163 ;  /* 0x000000a303077220 */ /* 0x040fe20000410000 */
[C---:B------:R-:W-:Y:S01]  /*53b0*/  FMUL.FTZ R18, R3.reuse, R150 ;  /* 0x0000009603127220 */ /* 0x040fe20000410000 */
[C---:B------:R-:W-:Y:S01]  /*53c0*/  FMUL.FTZ R19, R3.reuse, R151 ;  /* 0x0000009703137220 */ /* 0x040fe20000410000 */
[C---:B------:R-:W-:Y:S01]  /*53d0*/  FMUL.FTZ R34, R3.reuse, R134 ;  /* 0x0000008603227220 */ /* 0x040fe20000410000 */
[C---:B------:R-:W-:Y:S01]  /*53e0*/  FMUL.FTZ R35, R3.reuse, R135 ;  /* 0x0000008703237220 */ /* 0x040fe20000410000 */
[C---:B------:R-:W-:Y:S03]  /*53f0*/  FMUL.FTZ R48, R164.reuse, R116 ;  /* 0x00000074a4307220 */ /* 0x040fe60000410000 */
[----:B------:R-:W-:Y:S01]  /*5400*/  MUFU.EX2 R202, R202 ;  /* 0x000000ca00ca7308 */ /* 0x000fe20000000800 */
[----:B------:R-:W-:Y:S01]  /*5410*/  LDSM.16.MT88.4 R132, [R216+0x9c00] ;  /* 0x009c0000d884783b */ /* 0x000fe20000004200 */
[C---:B------:R-:W-:Y:S01]  /*5420*/  FMUL.FTZ R49, R164.reuse, R117 ;  /* 0x00000075a4317220 */ /* 0x040fe20000410000 */
[C---:B------:R-:W-:Y:S01]  /*5430*/  FMUL.FTZ R50, R3.reuse, R118 ;  /* 0x0000007603327220 */ /* 0x040fe20000410000 */
[C---:B------:R-:W-:Y:S01]  /*5440*/  FMUL.FTZ R51, R3.reuse, R119 ;  /* 0x0000007703337220 */ /* 0x040fe20000410000 */
[C---:B------:R-:W-:Y:S01]  /*5450*/  FMUL.FTZ R64, R164.reuse, R100 ;  /* 0x00000064a4407220 */ /* 0x040fe20000410000 */
[----:B------:R-:W-:Y:S01]  /*5460*/  FMUL.FTZ R65, R164, R101 ;  /* 0x00000065a4417220 */ /* 0x000fe20000410000 */
[C---:B--2---:R-:W-:Y:S03]  /*5470*/  FMUL.FTZ R66, R3.reuse, R102 ;  /* 0x0000006603427220 */ /* 0x044fe60000410000 */
[----:B------:R-:W2:Y:S01]  /*5480*/  MUFU.EX2 R197, R197 ;  /* 0x000000c500c57308 */ /* 0x000ea20000000800 */
[----:B-1----:R-:W-:Y:S01]  /*5490*/  F2FP.F16.F32.PACK_AB R160, R200, R203 ;  /* 0x000000cbc8a0723e */ /* 0x002fe200000000ff */
[----:B------:R-:W-:Y:S01]  /*54a0*/  LDSM.16.MT88.4 R116, [R218+0xa400] ;  /* 0x00a40000da74783b */ /* 0x000fe20000004200 */
[C---:B------:R-:W-:Y:S01]  /*54b0*/  FMUL.FTZ R67, R3.reuse, R103 ;  /* 0x0000006703437220 */ /* 0x040fe20000410000 */
[--C-:B------:R-:W-:Y:S01]  /*54c0*/  FFMA.FTZ R180, R180, UR4, -R187.reuse ;  /* 0x00000004b4b47c23 */ /* 0x100fe200080108bb */
[--C-:B------:R-:W-:Y:S01]  /*54d0*/  FFMA.FTZ R184, R184, UR4, -R187.reuse ;  /* 0x00000004b8b87c23 */ /* 0x100fe200080108bb */
[C---:B------:R-:W-:Y:S01]  /*54e0*/  FMUL.FTZ R68, R164.reuse, R68 ;  /* 0x00000044a4447220 */ /* 0x040fe20000410000 */
[C---:B------:R-:W-:Y:S03]  /*54f0*/  FMUL.FTZ R69, R164.reuse, R69 ;  /* 0x00000045a4457220 */ /* 0x040fe60000410000 */
[----:B------:R-:W-:Y:S01]  /*5500*/  MUFU.EX2 R199, R199 ;  /* 0x000000c700c77308 */ /* 0x000fe20000000800 */
[C---:B------:R-:W-:Y:S01]  /*5510*/  FMUL.FTZ R70, R3.reuse, R70 ;  /* 0x0000004603467220 */ /* 0x040fe20000410000 */
[----:B------:R-:W-:Y:S01]  /*5520*/  LDSM.16.MT88.4 R100, [R216+0xb000] ;  /* 0x00b00000d864783b */ /* 0x000fe20000004200 */
[C---:B------:R-:W-:Y:S01]  /*5530*/  FMUL.FTZ R71, R3.reuse, R71 ;  /* 0x0000004703477220 */ /* 0x040fe20000410000 */
[C---:B------:R-:W-:Y:S01]  /*5540*/  FMUL.FTZ R80, R164.reuse, R80 ;  /* 0x00000050a4507220 */ /* 0x040fe20000410000 */
[----:B------:R-:W-:Y:S01]  /*5550*/  FMUL.FTZ R81, R164, R81 ;  /* 0x00000051a4517220 */ /* 0x000fe20000410000 */
[C---:B------:R-:W-:Y:S01]  /*5560*/  FMUL.FTZ R82, R3.reuse, R82 ;  /* 0x0000005203527220 */ /* 0x040fe20000410000 */
[----:B------:R-:W-:Y:S03]  /*5570*/  FMUL.FTZ R83, R3, R83 ;  /* 0x0000005303537220 */ /* 0x000fe60000410000 */
[----:B------:R-:W1:Y:S01]  /*5580*/  MUFU.EX2 R198, R198 ;  /* 0x000000c600c67308 */ /* 0x000e620000000800 */
[----:B--2---:R-:W-:Y:S01]  /*5590*/  F2FP.F16.F32.PACK_AB R161, R197, R202 ;  /* 0x000000cac5a1723e */ /* 0x004fe200000000ff */
[--C-:B------:R-:W-:Y:S01]  /*55a0*/  FFMA.FTZ R204, R204, UR4, -R208.reuse ;  /* 0x00000004cccc7c23 */ /* 0x100fe200080108d0 */
[--C-:B------:R-:W-:Y:S01]  /*55b0*/  FFMA.FTZ R206, R206, UR4, -R208.reuse ;  /* 0x00000004cece7c23 */ /* 0x100fe200080108d0 */
[--C-:B------:R-:W-:Y:S01]  /*55c0*/  FFMA.FTZ R205, R205, UR4, -R187.reuse ;  /* 0x00000004cdcd7c23 */ /* 0x100fe200080108bb */
[--C-:B------:R-:W-:Y:S01]  /*55d0*/  FFMA.FTZ R207, R207, UR4, -R187.reuse ;  /* 0x00000004cfcf7c23 */ /* 0x100fe200080108bb */
[--C-:B------:R-:W-:Y:S01]  /*55e0*/  FFMA.FTZ R209, R209, UR4, -R208.reuse ;  /* 0x00000004d1d17c23 */ /* 0x100fe200080108d0 */
[----:B------:R-:W-:Y:S03]  /*55f0*/  FFMA.FTZ R210, R210, UR4, -R208 ;  /* 0x00000004d2d27c23 */ /* 0x000fe600080108d0 */
[----:B------:R-:W-:Y:S01]  /*5600*/  MUFU.EX2 R196, R196 ;  /* 0x000000c400c47308 */ /* 0x000fe20000000800 */
[--C-:B------:R-:W-:Y:S01]  /*5610*/  FFMA.FTZ R212, R212, UR4, -R187.reuse ;  /* 0x00000004d4d47c23 */ /* 0x100fe200080108bb */
[--C-:B------:R-:W-:Y:S01]  /*5620*/  FFMA.FTZ R252, R252, UR4, -R187.reuse ;  /* 0x00000004fcfc7c23 */ /* 0x100fe200080108bb */
[--C-:B------:R-:W-:Y:S01]  /*5630*/  FFMA.FTZ R248, R248, UR4, -R187.reuse ;  /* 0x00000004f8f87c23 */ /* 0x100fe200080108bb */
[--C-:B------:R-:W-:Y:S01]  /*5640*/  FFMA.FTZ R251, R251, UR4, -R187.reuse ;  /* 0x00000004fbfb7c23 */ /* 0x100fe200080108bb */
[----:B------:R-:W-:Y:S01]  /*5650*/  FFMA.FTZ R178, R178, UR4, -R187 ;  /* 0x00000004b2b27c23 */ /* 0x000fe200080108bb */
[C---:B------:R-:W-:Y:S01]  /*5660*/  FMUL.FTZ R84, R164.reuse, R84 ;  /* 0x00000054a4547220 */ /* 0x040fe20000410000 */
[----:B------:R-:W-:Y:S03]  /*5670*/  FMUL.FTZ R85, R164, R85 ;  /* 0x00000055a4557220 */ /* 0x000fe60000410000 */
[----:B------:R-:W2:Y:S01]  /*5680*/  MUFU.EX2 R195, R195 ;  /* 0x000000c300c37308 */ /* 0x000ea20000000800 */
[----:B-1----:R-:W-:Y:S01]  /*5690*/  F2FP.F16.F32.PACK_AB R162, R198, R199 ;  /* 0x000000c7c6a2723e */ /* 0x002fe200000000ff */
[C---:B------:R-:W-:Y:S01]  /*56a0*/  FMUL.FTZ R86, R3.reuse, R86 ;  /* 0x0000005603567220 */ /* 0x040fe20000410000 */
[C---:B------:R-:W-:Y:S01]  /*56b0*/  FMUL.FTZ R87, R3.reuse, R87 ;  /* 0x0000005703577220 */ /* 0x040fe20000410000 */
[C---:B------:R-:W-:Y:S01]  /*56c0*/  FMUL.FTZ R96, R164.reuse, R96 ;  /* 0x00000060a4607220 */ /* 0x040fe20000410000 */
[----:B------:R-:W-:Y:S01]  /*56d0*/  FMUL.FTZ R97, R164, R97 ;  /* 0x00000061a4617220 */ /* 0x000fe20000410000 */
[C---:B------:R-:W-:Y:S01]  /*56e0*/  FMUL.FTZ R98, R3.reuse, R98 ;  /* 0x0000006203627220 */ /* 0x040fe20000410000 */
[----:B------:R-:W-:Y:S03]  /*56f0*/  FMUL.FTZ R99, R3, R99 ;  /* 0x0000006303637220 */ /* 0x000fe60000410000 */
[----:B------:R-:W1:Y:S01]  /*5700*/  MUFU.EX2 R2, R2 ;  /* 0x0000000200027308 */ /* 0x000e620000000800 */
[----:B------:R-:W-:Y:S01]  /*5710*/  FFMA.FTZ R175, R175, UR4, -R179 ;  /* 0x00000004afaf7c23 */ /* 0x000fe200080108b3 */
[----:B------:R-:W-:Y:S01]  /*5720*/  FFMA.FTZ R172, R172, UR4, -R177 ;  /* 0x00000004acac7c23 */ /* 0x000fe200080108b1 */
[--C-:B------:R-:W-:Y:S01]  /*5730*/  FFMA.FTZ R173, R173, UR4, -R179.reuse ;  /* 0x00000004adad7c23 */ /* 0x100fe200080108b3 */
[--C-:B------:R-:W-:Y:S01]  /*5740*/  FFMA.FTZ R242, R242, UR4, -R179.reuse ;  /* 0x00000004f2f27c23 */ /* 0x100fe200080108b3 */
[--C-:B------:R-:W-:Y:S01]  /*5750*/  FFMA.FTZ R246, R246, UR4, -R179.reuse ;  /* 0x00000004f6f67c23 */ /* 0x100fe200080108b3 */
[----:B------:R-:W-:Y:S01]  /*5760*/  FFMA.FTZ R247, R247, UR4, -R179 ;  /* 0x00000004f7f77c23 */ /* 0x000fe200080108b3 */
[--C-:B------:R-:W-:Y:S03]  /*5770*/  FFMA.FTZ R250, R250, UR4, -R177.reuse ;  /* 0x00000004fafa7c23 */ /* 0x100fe600080108b1 */
[----:B------:R-:W3:Y:S01]  /*5780*/  MUFU.EX2 R0, R0 ;  /* 0x0000000000007308 */ /* 0x000ee20000000800 */
[----:B--2---:R-:W-:Y:S01]  /*5790*/  F2FP.F16.F32.PACK_AB R163, R195, R196 ;  /* 0x000000c4c3a3723e */ /* 0x004fe200000000ff */
[----:B------:R-:W-:Y:S01]  /*57a0*/  FFMA.FTZ R249, R249, UR4, -R177 ;  /* 0x00000004f9f97c23 */ /* 0x000fe200080108b1 */
[--C-:B------:R-:W-:Y:S01]  /*57b0*/  FFMA.FTZ R243, R243, UR4, -R179.reuse ;  /* 0x00000004f3f37c23 */ /* 0x100fe200080108b3 */
[----:B------:R-:W-:Y:S01]  /*57c0*/  FFMA.FTZ R241, R241, UR4, -R179 ;  /* 0x00000004f1f17c23 */ /* 0x000fe200080108b3 */
[--C-:B------:R-:W-:Y:S01]  /*57d0*/  FFMA.FTZ R240, R240, UR4, -R177.reuse ;  /* 0x00000004f0f07c23 */ /* 0x100fe200080108b1 */
[----:B------:R-:W-:Y:S01]  /*57e0*/  FFMA.FTZ R238, R238, UR4, -R177 ;  /* 0x00000004eeee7c23 */ /* 0x000fe200080108b1 */
[----:B------:R-:W-:Y:S01]  /*57f0*/  FFMA.FTZ R215, R215, UR4, -R179 ;  /* 0x00000004d7d77c23 */ /* 0x000fe200080108b3 */
[-C--:B------:R-:W-:Y:S02]  /*5800*/  HMMA.16816.F32 R4, R160, R20.reuse, R4 ;  /* 0x00000014a004723c */ /* 0x080fe40000001804 */
[----:B------:R-:W-:Y:S03]  /*5810*/  MUFU.EX2 R201, R201 ;  /* 0x000000c900c97308 */ /* 0x000fe60000000800 */
[C---:B-1----:R-:W-:Y:S01]  /*5820*/  FMUL.FTZ R8, R2.reuse, R156 ;  /* 0x0000009c02087220 */ /* 0x042fe20000410000 */
[C---:B------:R-:W-:Y:S01]  /*5830*/  FMUL.FTZ R9, R2.reuse, R157 ;  /* 0x0000009d02097220 */ /* 0x040fe20000410000 */
[C---:B------:R-:W-:Y:S01]  /*5840*/  FMUL.FTZ R12, R2.reuse, R152 ;  /* 0x00000098020c7220 */ /* 0x040fe20000410000 */
[----:B------:R-:W-:Y:S04]  /*5850*/  FMUL.FTZ R13, R2, R153 ;  /* 0x00000099020d7220 */ /* 0x000fe80000410000 */
[----:B------:R-:W1:Y:S01]  /*5860*/  MUFU.EX2 R194, R194 ;  /* 0x000000c200c27308 */ /* 0x000e620000000800 */
[C---:B---3--:R-:W-:Y:S01]  /*5870*/  FMUL.FTZ R10, R0.reuse, R158 ;  /* 0x0000009e000a7220 */ /* 0x048fe20000410000 */
[C---:B------:R-:W-:Y:S01]  /*5880*/  FMUL.FTZ R11, R0.reuse, R159 ;  /* 0x0000009f000b7220 */ /* 0x040fe20000410000 */
[C---:B------:R-:W-:Y:S01]  /*5890*/  FMUL.FTZ R14, R0.reuse, R154 ;  /* 0x0000009a000e7220 */ /* 0x040fe20000410000 */
[----:B------:R-:W-:Y:S01]  /*58a0*/  FMUL.FTZ R15, R0, R155 ;  /* 0x0000009b000f7220 */ /* 0x000fe20000410000 */
[C---:B------:R-:W-:Y:S01]  /*58b0*/  FMUL.FTZ R44, R2.reuse, R120 ;  /* 0x00000078022c7220 */ /* 0x040fe20000410000 */
[----:B------:R-:W-:Y:S01]  /*58c0*/  FMUL.FTZ R45, R2, R121 ;  /* 0x00000079022d7220 */ /* 0x000fe20000410000 */
[C---:B------:R-:W-:Y:S03]  /*58d0*/  FMUL.FTZ R46, R0.reuse, R122 ;  /* 0x0000007a002e7220 */ /* 0x040fe60000410000 */
[----:B------:R-:W-:Y:S01]  /*58e0*/  MUFU.EX2 R191, R191 ;  /* 0x000000bf00bf7308 */ /* 0x000fe20000000800 */
[----:B------:R-:W-:Y:S01]  /*58f0*/  FMUL.FTZ R47, R0, R123 ;  /* 0x0000007b002f7220 */ /* 0x000fe20000410000 */
[----:B------:R-:W-:Y:S01]  /*5900*/  FMUL.FTZ R61, R2, R105 ;  /* 0x00000069023d7220 */ /* 0x000fe20000410000 */
[----:B------:R-:W-:Y:S01]  /*5910*/  LDSM.16.MT88.4 R120, [R218+0xa800] ;  /* 0x00a80000da78783b */ /* 0x000fe20000004200 */
[C---:B------:R-:W-:Y:S01]  /*5920*/  FMUL.FTZ R62, R0.reuse, R106 ;  /* 0x0000006a003e7220 */ /* 0x040fe20000410000 */
[----:B------:R-:W-:Y:S01]  /*5930*/  FMUL.FTZ R63, R0, R107 ;  /* 0x0000006b003f7220 */ /* 0x000fe20000410000 */
[----:B------:R-:W-:Y:S01]  /*5940*/  MOV R152, R27 ;  /* 0x0000001b00987202 */ /* 0x000fe20000000f00 */
[----:B------:R-:W-:Y:S03]  /*5950*/  FMUL.FTZ R28, R2, R136 ;  /* 0x00000088021c7220 */ /* 0x000fe60000410000 */
[----:B------:R-:W2:Y:S01]  /*5960*/  MUFU.EX2 R190, R190 ;  /* 0x000000be00be7308 */ /* 0x000ea20000000800 */
[----:B-1----:R-:W-:Y:S01]  /*5970*/  F2FP.F16.F32.PACK_AB R156, R194, R201 ;  /* 0x000000c9c29c723e */ /* 0x002fe200000000ff */
[----:B------:R-:W-:Y:S01]  /*5980*/  FMUL.FTZ R29, R2, R137 ;  /* 0x00000089021d7220 */ /* 0x000fe20000410000 */
[----:B------:R-:W-:Y:S01]  /*5990*/  MOV R153, R26 ;  /* 0x0000001a00997202 */ /* 0x000fe20000000f00 */
[C---:B------:R-:W-:Y:S01]  /*59a0*/  FMUL.FTZ R26, R0.reuse, R142 ;  /* 0x0000008e001a7220 */ /* 0x040fe20000410000 */
[----:B------:R-:W-:Y:S01]  /*59b0*/  MOV R155, R24 ;  /* 0x00000018009b7202 */ /* 0x000fe20000000f00 */
[C---:B------:R-:W-:Y:S01]  /*59c0*/  FMUL.FTZ R30, R0.reuse, R138 ;  /* 0x0000008a001e7220 */ /* 0x040fe20000410000 */
[----:B------:R-:W-:Y:S03]  /*59d0*/  FMUL.FTZ R31, R0, R139 ;  /* 0x0000008b001f7220 */ /* 0x000fe60000410000 */
[----:B------:R-:W-:Y:S01]  /*59e0*/  MUFU.EX2 R193, R193 ;  /* 0x000000c100c17308 */ /* 0x000fe20000000800 */
[----:B------:R-:W-:Y:S01]  /*59f0*/  FMUL.FTZ R41, R2, R125 ;  /* 0x0000007d02297220 */ /* 0x000fe20000410000 */
[----:B------:R-:W-:Y:S01]  /*5a00*/  FMUL.FTZ R42, R0, R126 ;  /* 0x0000007e002a7220 */ /* 0x000fe20000410000 */
[C---:B------:R-:W-:Y:S01]  /*5a10*/  FMUL.FTZ R72, R2.reuse, R72 ;  /* 0x0000004802487220 */ /* 0x040fe20000410000 */
[----:B------:R-:W-:Y:S01]  /*5a20*/  FMUL.FTZ R73, R2, R73 ;  /* 0x0000004902497220 */ /* 0x000fe20000410000 */
[C---:B------:R-:W-:Y:S01]  /*5a30*/  FMUL.FTZ R74, R0.reuse, R74 ;  /* 0x0000004a004a7220 */ /* 0x040fe20000410000 */
[----:B------:R-:W-:Y:S01]  /*5a40*/  FMUL.FTZ R75, R0, R75 ;  /* 0x0000004b004b7220 */ /* 0x000fe20000410000 */
[----:B------:R-:W-:Y:S03]  /*5a50*/  FMUL.FTZ R76, R2, R76 ;  /* 0x0000004c024c7220 */ /* 0x000fe60000410000 */
[----:B------:R-:W1:Y:S01]  /*5a60*/  MUFU.EX2 R192, R192 ;  /* 0x000000c000c07308 */ /* 0x000e620000000800 */
[----:B--2---:R-:W-:Y:S01]  /*5a70*/  F2FP.F16.F32.PACK_AB R157, R190, R191 ;  /* 0x000000bfbe9d723e */ /* 0x004fe200000000ff */
[----:B------:R-:W-:Y:S01]  /*5a80*/  FMUL.FTZ R77, R2, R77 ;  /* 0x0000004d024d7220 */ /* 0x000fe20000410000 */
[C---:B------:R-:W-:Y:S01]  /*5a90*/  FMUL.FTZ R78, R0.reuse, R78 ;  /* 0x0000004e004e7220 */ /* 0x040fe20000410000 */
[----:B------:R-:W-:Y:S01]  /*5aa0*/  FMUL.FTZ R79, R0, R79 ;  /* 0x0000004f004f7220 */ /* 0x000fe20000410000 */
[----:B------:R-:W-:Y:S01]  /*5ab0*/  MOV R154, R25 ;  /* 0x00000019009a7202 */ /* 0x000fe20000000f00 */
[C---:B------:R-:W-:Y:S01]  /*5ac0*/  FMUL.FTZ R24, R2.reuse, R140 ;  /* 0x0000008c02187220 */ /* 0x040fe20000410000 */
[----:B------:R-:W-:Y:S03]  /*5ad0*/  FMUL.FTZ R25, R2, R141 ;  /* 0x0000008d02197220 */ /* 0x000fe60000410000 */
[----:B------:R-:W-:Y:S01]  /*5ae0*/  MUFU.EX2 R189, R189 ;  /* 0x000000bd00bd7308 */ /* 0x000fe20000000800 */
[----:B------:R-:W-:Y:S01]  /*5af0*/  FMUL.FTZ R27, R0, R143 ;  /* 0x0000008f001b7220 */ /* 0x000fe20000410000 */
[----:B------:R-:W-:Y:S01]  /*5b00*/  FMUL.FTZ R40, R2, R124 ;  /* 0x0000007c02287220 */ /* 0x000fe20000410000 */
[----:B------:R-:W-:Y:S01]  /*5b10*/  FMUL.FTZ R43, R0, R127 ;  /* 0x0000007f002b7220 */ /* 0x000fe20000410000 */
[C---:B------:R-:W-:Y:S01]  /*5b20*/  FMUL.FTZ R56, R2.reuse, R108 ;  /* 0x0000006c02387220 */ /* 0x040fe20000410000 */
[----:B------:R-:W-:Y:S01]  /*5b30*/  FMUL.FTZ R57, R2, R109 ;  /* 0x0000006d02397220 */ /* 0x000fe20000410000 */
[C---:B------:R-:W-:Y:S01]  /*5b40*/  FMUL.FTZ R58, R0.reuse, R110 ;  /* 0x0000006e003a7220 */ /* 0x040fe20000410000 */
[----:B------:R-:W-:Y:S03]  /*5b50*/  FMUL.FTZ R59, R0, R111 ;  /* 0x0000006f003b7220 */ /* 0x000fe60000410000 */
[----:B------:R-:W2:Y:S01]  /*5b60*/  MUFU.EX2 R188, R188 ;  /* 0x000000bc00bc7308 */ /* 0x000ea20000000800 */
[----:B-1----:R-:W-:Y:S01]  /*5b70*/  F2FP.F16.F32.PACK_AB R158, R192, R193 ;  /* 0x000000c1c09e723e */ /* 0x002fe200000000ff */
[C---:B------:R-:W-:Y:S01]  /*5b80*/  FMUL.FTZ R60, R2.reuse, R104 ;  /* 0x00000068023c7220 */ /* 0x040fe20000410000 */
[----:B------:R-:W-:Y:S01]  /*5b90*/  FFMA.FTZ R104, R239, UR4, -R187 ;  /* 0x00000004ef687c23 */ /* 0x000fe200080108bb */
[--C-:B------:R-:W-:Y:S01]  /*5ba0*/  FFMA.FTZ R239, R211, UR4, -R179.reuse ;  /* 0x00000004d3ef7c23 */ /* 0x100fe200080108b3 */
        /* <DEDUP_REMOVED lines=9> */
[----:B------:R-:W-:Y:S01]  /*5c40*/  FFMA.FTZ R237, R237, UR4, -R179 ;  /* 0x00000004eded7c23 */ /* 0x000fe200080108b3 */
[--C-:B------:R-:W-:Y:S03]  /*5c50*/  FFMA.FTZ R214, R214, UR4, -R177.reuse ;  /* 0x00000004d6d67c23 */ /* 0x100fe600080108b1 */
[----:B------:R-:W-:Y:S01]  /*5c60*/  MUFU.EX2 R142, R181 ;  /* 0x000000b5008e7308 */ /* 0x000fe20000000800 */
[----:B--2---:R-:W-:Y:S01]  /*5c70*/  F2FP.F16.F32.PACK_AB R159, R188, R189 ;  /* 0x000000bdbc9f723e */ /* 0x004fe200000000ff */
[----:B------:R-:W-:Y:S01]  /*5c80*/  FFMA.FTZ R213, R213, UR4, -R177 ;  /* 0x00000004d5d57c23 */ /* 0x000fe200080108b1 */
[--C-:B------:R-:W-:Y:S01]  /*5c90*/  FFMA.FTZ R176, R176, UR4, -R179.reuse ;  /* 0x00000004b0b07c23 */ /* 0x100fe200080108b3 */
[----:B------:R-:W-:Y:S01]  /*5ca0*/  FFMA.FTZ R179, R174, UR4, -R179 ;  /* 0x00000004aeb37c23 */ /* 0x000fe200080108b3 */
[--C-:B------:R-:W-:Y:S01]  /*5cb0*/  FFMA.FTZ R171, R171, UR4, -R177.reuse ;  /* 0x00000004abab7c23 */ /* 0x100fe200080108b1 */
[----:B------:R-:W-:Y:S01]  /*5cc0*/  ISETP.GT.AND P0, PT, R232, RZ, PT ;  /* 0x000000ffe800720c */ /* 0x000fe20003f04270 */
[----:B------:R-:W-:Y:S01]  /*5cd0*/  FFMA.FTZ R170, R170, UR4, -R177 ;  /* 0x00000004aaaa7c23 */ /* 0x000fe200080108b1 */
[C---:B------:R-:W-:Y:S02]  /*5ce0*/  HMMA.16816.F32 R8, R156.reuse, R20, R8 ;  /* 0x000000149c08723c */ /* 0x040fe40000001808 */
[----:B------:R-:W-:Y:S02]  /*5cf0*/  MUFU.EX2 R139, R180 ;  /* 0x000000b4008b7308 */ /* 0x000fe40000000800 */
[C---:B------:R-:W-:Y:S01]  /*5d00*/  FMUL.FTZ R20, R164.reuse, R144 ;  /* 0x00000090a4147220 */ /* 0x040fe20000410000 */
[C---:B------:R-:W-:Y:S01]  /*5d10*/  FMUL.FTZ R21, R164.reuse, R145 ;  /* 0x00000091a4157220 */ /* 0x040fe20000410000 */
[----:B------:R-:W-:Y:S01]  /*5d20*/  FFMA.FTZ R203, R164, R236, R203 ;  /* 0x000000eca4cb7223 */ /* 0x000fe200000100cb */
[----:B------:R-:W-:Y:S01]  /*5d30*/  FFMA.FTZ R202, R3, R235, R202 ;  /* 0x000000eb03ca7223 */ /* 0x000fe200000100ca */
[-C--:B------:R-:W-:Y:S04]  /*5d40*/  HMMA.16816.F32 R12, R156, R22.reuse, R12 ;  /* 0x000000169c0c723c */ /* 0x080fe8000000180c */
[----:B------:R-:W-:Y:S01]  /*5d50*/  MUFU.EX2 R125, R186 ;  /* 0x000000ba007d7308 */ /* 0x000fe20000000800 */
[----:B------:R-:W-:Y:S01]  /*5d60*/  FFMA.FTZ R201, R2, R234, R201 ;  /* 0x000000ea02c97223 */ /* 0x000fe200000100c9 */
[----:B------:R-:W-:Y:S01]  /*5d70*/  FFMA.FTZ R191, R0, R233, R191 ;  /* 0x000000e900bf7223 */ /* 0x000fe200000100bf */
[----:B------:R-:W-:Y:S01]  /*5d80*/  FADD.FTZ R203, R200, R203 ;  /* 0x000000cbc8cb7221 */ /* 0x000fe20000010000 */
[----:B------:R-:W-:Y:S01]  /*5d90*/  FADD.FTZ R202, R197, R202 ;  /* 0x000000cac5ca7221 */ /* 0x000fe20000010000 */
[----:B------:R-:W-:Y:S01]  /*5da0*/  FADD.FTZ R201, R194, R201 ;  /* 0x000000c9c2c97221 */ /* 0x000fe20000010000 */
[C---:B------:R-:W-:Y:S04]  /*5db0*/  HMMA.16816.F32 R16, R160.reuse, R22, R16 ;  /* 0x00000016a010723c */ /* 0x040fe80000001810 */
[----:B------:R-:W-:Y:S01]  /*5dc0*/  MUFU.EX2 R126, R184 ;  /* 0x000000b8007e7308 */ /* 0x000fe20000000800 */
[C---:B------:R-:W-:Y:S01]  /*5dd0*/  FMUL.FTZ R22, R3.reuse, R146 ;  /* 0x0000009203167220 */ /* 0x040fe20000410000 */
[----:B------:R-:W-:Y:S01]  /*5de0*/  FMUL.FTZ R23, R3, R147 ;  /* 0x0000009303177220 */ /* 0x000fe20000410000 */
[----:B------:R-:W-:Y:S01]  /*5df0*/  FADD.FTZ R191, R190, R191 ;  /* 0x000000bfbebf7221 */ /* 0x000fe20000010000 */
[----:B------:R-:W-:Y:S01]  /*5e00*/  FADD.FTZ R203, R199, R203 ;  /* 0x000000cbc7cb7221 */ /* 0x000fe20000010000 */
[----:B------:R-:W-:Y:S05]  /*5e10*/  FADD.FTZ R202, R196, R202 ;  /* 0x000000cac4ca7221 */ /* 0x000fea0000010000 */
[----:B------:R1:W-:Y:S01]  /*5e20*/  MUFU.EX2 R211, R104 ;  /* 0x0000006800d37308 */ /* 0x0003e20000000800 */
[----:B------:R-:W-:Y:S01]  /*5e30*/  FADD.FTZ R201, R193, R201 ;  /* 0x000000c9c1c97221 */ /* 0x000fe20000010000 */
[----:B------:R-:W-:Y:S01]  /*5e40*/  FADD.FTZ R191, R189, R191 ;  /* 0x000000bfbdbf7221 */ /* 0x000fe20000010000 */
[-C--:B------:R-:W-:Y:S03]  /*5e50*/  HMMA.16816.F32 R20, R160, R36.reuse, R20 ;  /* 0x00000024a014723c */ /* 0x080fe60000001814 */
[----:B------:R-:W-:Y:S01]  /*5e60*/  FADD.FTZ R203, R198, R203 ;  /* 0x000000cbc6cb7221 */ /* 0x000fe20000010000 */
[----:B------:R-:W-:Y:S03]  /*5e70*/  FADD.FTZ R202, R195, R202 ;  /* 0x000000cac3ca7221 */ /* 0x000fe60000010000 */
[----:B------:R-:W2:Y:S01]  /*5e80*/  MUFU.EX2 R204, R204 ;  /* 0x000000cc00cc7308 */ /* 0x000ea20000000800 */
[----:B------:R-:W-:Y:S01]  /*5e90*/  FADD.FTZ R201, R192, R201 ;  /* 0x000000c9c0c97221 */ /* 0x000fe20000010000 */
[----:B------:R-:W-:Y:S01]  /*5ea0*/  FADD.FTZ R191, R188, R191 ;  /* 0x000000bfbcbf7221 */ /* 0x000fe20000010000 */
[C---:B------:R-:W-:Y:S04]  /*5eb0*/  HMMA.16816.F32 R24, R156.reuse, R36, R24 ;  /* 0x000000249c18723c */ /* 0x040fe80000001818 */
[C---:B------:R-:W-:Y:S01]  /*5ec0*/  FMUL.FTZ R36, R164.reuse, R128 ;  /* 0x00000080a4247220 */ /* 0x040fe20000410000 */
[----:B------:R-:W-:Y:S01]  /*5ed0*/  FMUL.FTZ R37, R164, R129 ;  /* 0x00000081a4257220 */ /* 0x000fe20000410000 */
[--C-:B-1----:R-:W-:Y:S01]  /*5ee0*/  FFMA.FTZ R104, R245, UR4, -R177.reuse ;  /* 0x00000004f5687c23 */ /* 0x102fe200080108b1 */
[--C-:B------:R-:W-:Y:S01]  /*5ef0*/  FFMA.FTZ R245, R244, UR4, -R177.reuse ;  /* 0x00000004f4f57c23 */ /* 0x100fe200080108b1 */
[-C--:B------:R-:W-:Y:S01]  /*5f00*/  HMMA.16816.F32 R28, R156, R38.reuse, R28 ;  /* 0x000000269c1c723c */ /* 0x080fe2000000181c */
[----:B------:R-:W1:Y:S02]  /*5f10*/  MUFU.EX2 R206, R206 ;  /* 0x000000ce00ce7308 */ /* 0x000e640000000800 */
[----:B------:R-:W-:Y:S01]  /*5f20*/  FFMA.FTZ R177, R169, UR4, -R177 ;  /* 0x00000004a9b17c23 */ /* 0x000fe200080108b1 */
[----:B------:R-:W-:Y:S01]  /*5f30*/  IADD3 R232, PT, PT, R232, -0x1, RZ ;  /* 0xffffffffe8e87810 */ /* 0x000fe20007ffe0ff */
[----:B--2---:R-:W-:Y:S01]  /*5f40*/  FADD.FTZ R203, R204, R203 ;  /* 0x000000cbcccb7221 */ /* 0x004fe20000010000 */
[----:B------:R-:W-:Y:S02]  /*5f50*/  MOV R0, R165 ;  /* 0x000000a500007202 */ /* 0x000fe40000000f00 */
[C---:B------:R-:W-:Y:S03]  /*5f60*/  HMMA.16816.F32 R32, R160.reuse, R38, R32 ;  /* 0x00000026a020723c */ /* 0x040fe60000001820 */
[----:B------:R2:W3:Y:S01]  /*5f70*/  MUFU.EX2 R244, R104 ;  /* 0x0000006800f47308 */ /* 0x0004e20000000800 */
[C---:B------:R-:W-:Y:S01]  /*5f80*/  FMUL.FTZ R38, R3.reuse, R130 ;  /* 0x0000008203267220 */ /* 0x040fe20000410000 */
[----:B------:R-:W-:Y:S01]  /*5f90*/  FMUL.FTZ R39, R3, R131 ;  /* 0x0000008303277220 */ /* 0x000fe20000410000 */
[----:B------:R-:W-:Y:S01]  /*5fa0*/  MOV R2, R166 ;  /* 0x000000a600027202 */ /* 0x000fe20000000f00 */
[----:B------:R-:W4:Y:S06]  /*5fb0*/  LDSM.16.MT88.4 R128, [R216+0xa000] ;  /* 0x00a00000d880783b */ /* 0x000f2c0000004200 */
[----:B------:R-:W5:Y:S01]  /*5fc0*/  MUFU.EX2 R205, R205 ;  /* 0x000000cd00cd7308 */ /* 0x000f620000000800 */
[----:B-1----:R-:W-:Y:S01]  /*5fd0*/  FADD.FTZ R203, R206, R203 ;  /* 0x000000cbcecb7221 */ /* 0x002fe20000010000 */
[-C--:B------:R-:W-:Y:S08]  /*5fe0*/  HMMA.16816.F32 R36, R160, R52.reuse, R36 ;  /* 0x00000034a024723c */ /* 0x080ff00000001824 */
[----:B------:R-:W1:Y:S01]  /*5ff0*/  MUFU.EX2 R207, R207 ;  /* 0x000000cf00cf7308 */ /* 0x000e620000000800 */
[----:B--2---:R-:W-:Y:S01]  /*6000*/  LDSM.16.MT88.4 R104, [R218+0x9400] ;  /* 0x00940000da68783b */ /* 0x004fe20000004200 */
[----:B---3--:R-:W-:Y:S01]  /*6010*/  FADD.FTZ R191, R244, R191 ;  /* 0x000000bff4bf7221 */ /* 0x008fe20000010000 */
[C---:B------:R-:W-:Y:S04]  /*6020*/  HMMA.16816.F32 R40, R156.reuse, R52, R40 ;  /* 0x000000349c28723c */ /* 0x040fe80000001828 */
[C---:B------:R-:W-:Y:S01]  /*6030*/  FMUL.FTZ R52, R164.reuse, R112 ;  /* 0x00000070a4347220 */ /* 0x040fe20000410000 */
[----:B------:R-:W-:Y:S02]  /*6040*/  FMUL.FTZ R53, R164, R113 ;  /* 0x00000071a4357220 */ /* 0x000fe40000410000 */
[----:B------:R-:W2:Y:S01]  /*6050*/  MUFU.EX2 R209, R209 ;  /* 0x000000d100d17308 */ /* 0x000ea20000000800 */
[----:B-----5:R-:W-:Y:S01]  /*6060*/  FADD.FTZ R202, R205, R202 ;  /* 0x000000cacdca7221 */ /* 0x020fe20000010000 */
[-C--:B------:R-:W-:Y:S03]  /*6070*/  HMMA.16816.F32 R44, R156, R54.reuse, R44 ;  /* 0x000000369c2c723c */ /* 0x080fe6000000182c */
[----:B------:R-:W-:Y:S05]  /*6080*/  MOV R164, R167 ;  /* 0x000000a700a47202 */ /* 0x000fea0000000f00 */
[----:B------:R-:W3:Y:S01]  /*6090*/  MUFU.EX2 R210, R210 ;  /* 0x000000d200d27308 */ /* 0x000ee20000000800 */
[----:B-1----:R-:W-:Y:S01]  /*60a0*/  FADD.FTZ R202, R207, R202 ;  /* 0x000000cacfca7221 */ /* 0x002fe20000010000 */
[C---:B------:R-:W-:Y:S04]  /*60b0*/  HMMA.16816.F32 R48, R160.reuse, R54, R48 ;  /* 0x00000036a030723c */ /* 0x040fe80000001830 */
[C---:B------:R-:W-:Y:S01]  /*60c0*/  FMUL.FTZ R54, R3.reuse, R114 ;  /* 0x0000007203367220 */ /* 0x040fe20000410000 */
[----:B------:R-:W-:Y:S03]  /*60d0*/  FMUL.FTZ R55, R3, R115 ;  /* 0x0000007303377220 */ /* 0x000fe60000410000 */
[----:B------:R-:W1:Y:S01]  /*60e0*/  MUFU.EX2 R212, R212 ;  /* 0x000000d400d47308 */ /* 0x000e620000000800 */
[----:B------:R-:W5:Y:S01]  /*60f0*/  LDSM.16.MT88.4 R112, [R218+0xb000] ;  /* 0x00b00000da70783b */ /* 0x000f620000004200 */
[----:B--2---:R-:W-:Y:S01]  /*6100*/  FADD.FTZ R203, R209, R203 ;  /* 0x000000cbd1cb7221 */ /* 0x004fe20000010000 */
[----:B------:R-:W-:Y:S01]  /*6110*/  MOV R3, R168 ;  /* 0x000000a800037202 */ /* 0x000fe20000000f00 */
[-C--:B----4-:R-:W-:Y:S06]  /*6120*/  HMMA.16816.F32 R52, R160, R128.reuse, R52 ;  /* 0x00000080a034723c */ /* 0x090fec0000001834 */
[----:B------:R-:W2:Y:S01]  /*6130*/  MUFU.EX2 R239, R239 ;  /* 0x000000ef00ef7308 */ /* 0x000ea20000000800 */
[----:B---3--:R-:W-:Y:S01]  /*6140*/  FADD.FTZ R203, R210, R203 ;  /* 0x000000cbd2cb7221 */ /* 0x008fe20000010000 */
[C---:B------:R-:W-:Y:S08]  /*6150*/  HMMA.16816.F32 R56, R156.reuse, R128, R56 ;  /* 0x000000809c38723c */ /* 0x040ff00000001838 */
[----:B------:R-:W3:Y:S01]  /*6160*/  MUFU.EX2 R242, R242 ;  /* 0x000000f200f27308 */ /* 0x000ee20000000800 */
[----:B-1----:R-:W-:Y:S01]  /*6170*/  FADD.FTZ R202, R212, R202 ;  /* 0x000000cad4ca7221 */ /* 0x002fe20000010000 */
[-C--:B------:R-:W-:Y:S08]  /*6180*/  HMMA.16816.F32 R60, R156, R130.reuse, R60 ;  /* 0x000000829c3c723c */ /* 0x080ff0000000183c */
[----:B------:R-:W1:Y:S01]  /*6190*/  MUFU.EX2 R245, R245 ;  /* 0x000000f500f57308 */ /* 0x000e620000000800 */
[----:B--2---:R-:W-:Y:S01]  /*61a0*/  FADD.FTZ R201, R239, R201 ;  /* 0x000000c9efc97221 */ /* 0x004fe20000010000 */
[----:B------:R-:W-:Y:S01]  /*61b0*/  FADD.FTZ R202, R211, R202 ;  /* 0x000000cad3ca7221 */ /* 0x000fe20000010000 */
[C---:B------:R-:W-:Y:S07]  /*61c0*/  HMMA.16816.F32 R64, R160.reuse, R130, R64 ;  /* 0x00000082a040723c */ /* 0x040fee0000001840 */
[----:B------:R-:W2:Y:S01]  /*61d0*/  MUFU.EX2 R246, R246 ;  /* 0x000000f600f67308 */ /* 0x000ea20000000800 */
[C---:B---3--:R-:W-:Y:S01]  /*61e0*/  F2FP.F16.F32.PACK_AB R108, R242.reuse, R239 ;  /* 0x000000eff26c723e */ /* 0x048fe200000000ff */
[----:B------:R-:W-:Y:S08]  /*61f0*/  FADD.FTZ R201, R242, R201 ;  /* 0x000000c9f2c97221 */ /* 0x000ff00000010000 */
[----:B------:R-:W3:Y:S01]  /*6200*/  MUFU.EX2 R247, R247 ;  /* 0x000000f700f77308 */ /* 0x000ee20000000800 */
[-C--:B-----5:R-:W-:Y:S03]  /*6210*/  HMMA.16816.F32 R68, R160, R112.reuse, R68 ;  /* 0x00000070a044723c */ /* 0x0a0fe60000001844 */
[C---:B-1----:R-:W-:Y:S01]  /*6220*/  F2FP.F16.F32.PACK_AB R109, R245.reuse, R244 ;  /* 0x000000f4f56d723e */ /* 0x042fe200000000ff */
[----:B------:R-:W-:Y:S05]  /*6230*/  FADD.FTZ R191, R245, R191 ;  /* 0x000000bff5bf7221 */ /* 0x000fea0000010000 */
[----:B------:R-:W1:Y:S01]  /*6240*/  MUFU.EX2 R250, R250 ;  /* 0x000000fa00fa7308 */ /* 0x000e620000000800 */
[C---:B------:R-:W-:Y:S04]  /*6250*/  HMMA.16816.F32 R72, R156.reuse, R112, R72 ;  /* 0x000000709c48723c */ /* 0x040fe80000001848 */
[----:B--2---:R-:W-:Y:S05]  /*6260*/  FADD.FTZ R201, R246, R201 ;  /* 0x000000c9f6c97221 */ /* 0x004fea0000010000 */
[----:B------:R-:W2:Y:S01]  /*6270*/  MUFU.EX2 R249, R249 ;  /* 0x000000f900f97308 */ /* 0x000ea20000000800 */
[-C--:B------:R-:W-:Y:S03]  /*6280*/  HMMA.16816.F32 R76, R156, R114.reuse, R76 ;  /* 0x000000729c4c723c */ /* 0x080fe6000000184c */
[C---:B---3--:R-:W-:Y:S01]  /*6290*/  F2FP.F16.F32.PACK_AB R110, R247.reuse, R246 ;  /* 0x000000f6f76e723e */ /* 0x048fe200000000ff */
[----:B------:R-:W-:Y:S05]  /*62a0*/  FADD.FTZ R201, R247, R201 ;  /* 0x000000c9f7c97221 */ /* 0x000fea0000010000 */
[----:B------:R-:W3:Y:S01]  /*62b0*/  MUFU.EX2 R252, R252 ;  /* 0x000000fc00fc7308 */ /* 0x000ee20000000800 */
[C---:B------:R-:W-:Y:S01]  /*62c0*/  HMMA.16816.F32 R80, R160.reuse, R114, R80 ;  /* 0x00000072a050723c */ /* 0x040fe20000001850 */
[----:B------:R-:W4:Y:S03]  /*62d0*/  LDSM.16.MT88.4 R112, [R216+0x9400] ;  /* 0x00940000d870783b */ /* 0x000f260000004200 */
[----:B-1----:R-:W-:Y:S05]  /*62e0*/  FADD.FTZ R191, R250, R191 ;  /* 0x000000bffabf7221 */ /* 0x002fea0000010000 */
[----:B------:R-:W1:Y:S01]  /*62f0*/  MUFU.EX2 R248, R248 ;  /* 0x000000f800f87308 */ /* 0x000e620000000800 */
[-C--:B------:R-:W-:Y:S03]  /*6300*/  HMMA.16816.F32 R84, R160, R100.reuse, R84 ;  /* 0x00000064a054723c */ /* 0x080fe60000001854 */
[C---:B--2---:R-:W-:Y:S01]  /*6310*/  F2FP.F16.F32.PACK_AB R111, R249.reuse, R250 ;  /* 0x000000faf96f723e */ /* 0x044fe200000000ff */
[----:B------:R-:W-:Y:S05]  /*6320*/  FADD.FTZ R191, R249, R191 ;  /* 0x000000bff9bf7221 */ /* 0x000fea0000010000 */
[----:B------:R-:W-:Y:S01]  /*6330*/  MUFU.EX2 R251, R251 ;  /* 0x000000fb00fb7308 */ /* 0x000fe20000000800 */
[C---:B------:R-:W-:Y:S04]  /*6340*/  HMMA.16816.F32 R88, R156.reuse, R100, R88 ;  /* 0x000000649c58723c */ /* 0x040fe80000001858 */
[----:B------:R-:W-:Y:S01]  /*6350*/  F2FP.F16.F32.PACK_AB R100, R206, R204 ;  /* 0x000000ccce64723e */ /* 0x000fe200000000ff */
[----:B---3--:R-:W-:Y:S01]  /*6360*/  FADD.FTZ R202, R252, R202 ;  /* 0x000000cafcca7221 */ /* 0x008fe20000010000 */
[----:B------:R-:W-:Y:S03]  /*6370*/  F2FP.F16.F32.PACK_AB R101, R207, R205 ;  /* 0x000000cdcf65723e */ /* 0x000fe600000000ff */
[----:B------:R-:W2:Y:S01]  /*6380*/  MUFU.EX2 R243, R243 ;  /* 0x000000f300f37308 */ /* 0x000ea20000000800 */
[-C--:B------:R-:W-:Y:S03]  /*6390*/  HMMA.16816.F32 R92, R156, R102.reuse, R92 ;  /* 0x000000669c5c723c */ /* 0x080fe6000000185c */
[----:B-1----:R-:W-:Y:S06]  /*63a0*/  FADD.FTZ R202, R248, R202 ;  /* 0x000000caf8ca7221 */ /* 0x002fec0000010000 */
[----:B------:R-:W1:Y:S01]  /*63b0*/  MUFU.EX2 R241, R241 ;  /* 0x000000f100f17308 */ /* 0x000e620000000800 */
[----:B------:R-:W-:Y:S04]  /*63c0*/  HMMA.16816.F32 R96, R160, R102, R96 ;  /* 0x00000066a060723c */ /* 0x000fe80000001860 */
[----:B------:R-:W-:Y:S02]  /*63d0*/  F2FP.F16.F32.PACK_AB R102, R210, R209 ;  /* 0x000000d1d266723e */ /* 0x000fe400000000ff */
[----:B------:R-:W-:Y:S03]  /*63e0*/  F2FP.F16.F32.PACK_AB R103, R211, R212 ;  /* 0x000000d4d367723e */ /* 0x000fe600000000ff */
[----:B------:R-:W3:Y:S01]  /*63f0*/  MUFU.EX2 R240, R240 ;  /* 0x000000f000f07308 */ /* 0x000ee20000000800 */
[----:B--2---:R-:W-:Y:S03]  /*6400*/  FADD.FTZ R201, R243, R201 ;  /* 0x000000c9f3c97221 */ /* 0x004fe60000010000 */
[-C--:B------:R-:W-:Y:S06]  /*6410*/  HMMA.16816.F32 R4, R100, R104.reuse, R4 ;  /* 0x000000686404723c */ /* 0x080fec0000001804 */
[----:B------:R-:W2:Y:S01]  /*6420*/  MUFU.EX2 R238, R238 ;  /* 0x000000ee00ee7308 */ /* 0x000ea20000000800 */
[----:B-1----:R-:W-:Y:S01]  /*6430*/  FADD.FTZ R201, R241, R201 ;  /* 0x000000c9f1c97221 */ /* 0x002fe20000010000 */
[C---:B------:R-:W-:Y:S08]  /*6440*/  HMMA.16816.F32 R8, R108.reuse, R104, R8 ;  /* 0x000000686c08723c */ /* 0x040ff00000001808 */
[----:B------:R-:W1:Y:S01]  /*6450*/  MUFU.EX2 R215, R215 ;  /* 0x000000d700d77308 */ /* 0x000e620000000800 */
[----:B---3--:R-:W-:Y:S01]  /*6460*/  FADD.FTZ R191, R240, R191 ;  /* 0x000000bff0bf7221 */ /* 0x008fe20000010000 */
[-C--:B------:R-:W-:Y:S08]  /*6470*/  HMMA.16816.F32 R12, R108, R106.reuse, R12 ;  /* 0x0000006a6c0c723c */ /* 0x080ff0000000180c */
[----:B------:R-:W3:Y:S01]  /*6480*/  MUFU.EX2 R237, R237 ;  /* 0x000000ed00ed7308 */ /* 0x000ee20000000800 */
[----:B--2---:R-:W-:Y:S01]  /*6490*/  FADD.FTZ R191, R238, R191 ;  /* 0x000000bfeebf7221 */ /* 0x004fe20000010000 */
[C---:B------:R-:W-:Y:S01]  /*64a0*/  HMMA.16816.F32 R16, R100.reuse, R106, R16 ;  /* 0x0000006a6410723c */ /* 0x040fe20000001810 */
[----:B------:R-:W2:Y:S07]  /*64b0*/  LDSM.16.MT88.4 R104, [R216+0xa400] ;  /* 0x00a40000d868783b */ /* 0x000eae0000004200 */
[----:B------:R-:W5:Y:S01]  /*64c0*/  MUFU.EX2 R214, R214 ;  /* 0x000000d600d67308 */ /* 0x000f620000000800 */
[----:B-1----:R-:W-:Y:S01]  /*64d0*/  FADD.FTZ R201, R215, R201 ;  /* 0x000000c9d7c97221 */ /* 0x002fe20000010000 */
[-C--:B----4-:R-:W-:Y:S08]  /*64e0*/  HMMA.16816.F32 R20, R100, R112.reuse, R20 ;  /* 0x000000706414723c */ /* 0x090ff00000001814 */
[----:B------:R-:W1:Y:S01]  /*64f0*/  MUFU.EX2 R213, R213 ;  /* 0x000000d500d57308 */ /* 0x000e620000000800 */
[----:B---3--:R-:W-:Y:S01]  /*6500*/  FADD.FTZ R201, R237, R201 ;  /* 0x000000c9edc97221 */ /* 0x008fe20000010000 */
[C---:B------:R-:W-:Y:S08]  /*6510*/  HMMA.16816.F32 R24, R108.reuse, R112, R24 ;  /* 0x000000706c18723c */ /* 0x040ff00000001818 */
[----:B------:R-:W3:Y:S01]  /*6520*/  MUFU.EX2 R143, R178 ;  /* 0x000000b2008f7308 */ /* 0x000ee20000000800 */
[--C-:B------:R-:W-:Y:S01]  /*6530*/  FFMA.FTZ R112, R148, UR4, -R208.reuse ;  /* 0x0000000494707c23 */ /* 0x100fe200080108d0 */
[----:B-----5:R-:W-:Y:S01]  /*6540*/  FADD.FTZ R191, R214, R191 ;  /* 0x000000bfd6bf7221 */ /* 0x020fe20000010000 */
[----:B------:R-:W-:Y:S01]  /*6550*/  LDSM.16.MT88.4 R148, [R218+0x9c00] ;  /* 0x009c0000da94783b */ /* 0x000fe20000004200 */
[-C--:B------:R-:W-:Y:S06]  /*6560*/  HMMA.16816.F32 R28, R108, R114.reuse, R28 ;  /* 0x000000726c1c723c */ /* 0x080fec000000181c */
[----:B------:R4:W-:Y:S01]  /*6570*/  MUFU.EX2 R124, R112 ;  /* 0x00000070007c7308 */ /* 0x0009e20000000800 */
[----:B-1----:R-:W-:Y:S01]  /*6580*/  FADD.FTZ R191, R213, R191 ;  /* 0x000000bfd5bf7221 */ /* 0x002fe20000010000 */
[C---:B------:R-:W-:Y:S08]  /*6590*/  HMMA.16816.F32 R32, R100.reuse, R114, R32 ;  /* 0x000000726420723c */ /* 0x040ff00000001820 */
[----:B------:R-:W-:Y:S01]  /*65a0*/  MUFU.EX2 R144, R175 ;  /* 0x000000af00907308 */ /* 0x000fe20000000800 */
[-C--:B------:R-:W-:Y:S09]  /*65b0*/  HMMA.16816.F32 R36, R100, R116.reuse, R36 ;  /* 0x000000746424723c */ /* 0x080ff20000001824 */
[----:B------:R1:W-:Y:S01]  /*65c0*/  MUFU.EX2 R141, R172 ;  /* 0x000000ac008d7308 */ /* 0x0003e20000000800 */
[--C-:B----4-:R-:W-:Y:S01]  /*65d0*/  FFMA.FTZ R112, R155, UR4, -R208.reuse ;  /* 0x000000049b707c23 */ /* 0x110fe200080108d0 */
[C---:B------:R-:W-:Y:S08]  /*65e0*/  HMMA.16816.F32 R40, R108.reuse, R116, R40 ;  /* 0x000000746c28723c */ /* 0x040ff00000001828 */
[----:B------:R4:W-:Y:S01]  /*65f0*/  MUFU.EX2 R128, R112 ;  /* 0x0000007000807308 */ /* 0x0009e20000000800 */
[--C-:B------:R-:W-:Y:S01]  /*6600*/  FFMA.FTZ R116, R154, UR4, -R208.reuse ;  /* 0x000000049a747c23 */ /* 0x100fe200080108d0 */
[-C--:B------:R-:W-:Y:S08]  /*6610*/  HMMA.16816.F32 R44, R108, R118.reuse, R44 ;  /* 0x000000766c2c723c */ /* 0x080ff0000000182c */
[----:B------:R5:W-:Y:S01]  /*6620*/  MUFU.EX2 R131, R116 ;  /* 0x0000007400837308 */ /* 0x000be20000000800 */
[----:B-1----:R-:W-:Y:S01]  /*6630*/  F2FP.F16.F32.PACK_AB R172, R142, R138 ;  /* 0x0000008a8eac723e */ /* 0x002fe200000000ff */
[C---:B------:R-:W-:Y:S08]  /*6640*/  HMMA.16816.F32 R48, R100.reuse, R118, R48 ;  /* 0x000000766430723c */ /* 0x040ff00000001830 */
[----:B------:R3:W-:Y:S01]  /*6650*/  MUFU.EX2 R127, R173 ;  /* 0x000000ad007f7308 */ /* 0x0007e20000000800 */
[----:B----4-:R-:W1:Y:S01]  /*6660*/  LDSM.16.MT88.4 R112, [R218+0xb400] ;  /* 0x00b40000da70783b */ /* 0x010e620000004200 */
[-C--:B--2---:R-:W-:Y:S08]  /*6670*/  HMMA.16816.F32 R52, R100, R104.reuse, R52 ;  /* 0x000000686434723c */ /* 0x084ff00000001834 */
[----:B------:R-:W2:Y:S01]  /*6680*/  MUFU.EX2 R140, R176 ;  /* 0x000000b0008c7308 */ /* 0x000ea20000000800 */
[--C-:B-----5:R-:W-:Y:S01]  /*6690*/  FFMA.FTZ R116, R153, UR4, -R208.reuse ;  /* 0x0000000499747c23 */ /* 0x120fe200080108d0 */
[----:B------:R-:W-:Y:S01]  /*66a0*/  FFMA.FTZ R208, R185, UR4, -R208 ;  /* 0x00000004b9d07c23 */ /* 0x000fe200080108d0 */
[C---:B------:R-:W-:Y:S07]  /*66b0*/  HMMA.16816.F32 R56, R108.reuse, R104, R56 ;  /* 0x000000686c38723c */ /* 0x040fee0000001838 */
[----:B------:R4:W-:Y:S01]  /*66c0*/  MUFU.EX2 R137, R116 ;  /* 0x0000007400897308 */ /* 0x0009e20000000800 */
[--C-:B------:R-:W-:Y:S01]  /*66d0*/  FFMA.FTZ R104, R152, UR4, -R187.reuse ;  /* 0x0000000498687c23 */ /* 0x100fe200080108bb */
[----:B------:R-:W-:Y:S01]  /*66e0*/  FFMA.FTZ R187, R182, UR4, -R187 ;  /* 0x00000004b6bb7c23 */ /* 0x000fe200080108bb */
[----:B---3--:R-:W-:Y:S01]  /*66f0*/  F2FP.F16.F32.PACK_AB R173, R143, R139 ;  /* 0x0000008b8fad723e */ /* 0x008fe200000000ff */
[----:B------:R-:W-:Y:S01]  /*6700*/  LDSM.16.MT88.4 R180, [R216+0xac00] ;  /* 0x00ac0000d8b4783b */ /* 0x000fe20000004200 */
[-C--:B------:R-:W-:Y:S05]  /*6710*/  HMMA.16816.F32 R60, R108, R106.reuse, R60 ;  /* 0x0000006a6c3c723c */ /* 0x080fea000000183c */
[----:B------:R3:W-:Y:S01]  /*6720*/  MUFU.EX2 R136, R104 ;  /* 0x0000006800887308 */ /* 0x0007e20000000800 */
[----:B--2---:R-:W-:Y:S02]  /*6730*/  F2FP.F16.F32.PACK_AB R176, R144, R140 ;  /* 0x0000008c90b0723e */ /* 0x004fe400000000ff */
[C---:B------:R-:W-:Y:S07]  /*6740*/  HMMA.16816.F32 R64, R100.reuse, R106, R64 ;  /* 0x0000006a6440723c */ /* 0x040fee0000001840 */
[----:B------:R2:W5:Y:S01]  /*6750*/  MUFU.EX2 R130, R187 ;  /* 0x000000bb00827308 */ /* 0x0005620000000800 */
[----:B----4-:R-:W4:Y:S09]  /*6760*/  LDSM.16.MT88.4 R116, [R216+0xb400] ;  /* 0x00b40000d874783b */ /* 0x010f320000004200 */
[----:B------:R-:W5:Y:S01]  /*6770*/  MUFU.EX2 R208, R208 ;  /* 0x000000d000d07308 */ /* 0x000f620000000800 */
[-C--:B-1----:R-:W-:Y:S01]  /*6780*/  HMMA.16816.F32 R68, R100, R112.reuse, R68 ;  /* 0x000000706444723c */ /* 0x082fe20000001844 */
[----:B---3--:R-:W1:Y:S08]  /*6790*/  LDSM.16.MT88.4 R104, [R218+0x9800] ;  /* 0x00980000da68783b */ /* 0x008e700000004200 */
[----:B------:R-:W-:Y:S01]  /*67a0*/  MUFU.EX2 R171, R171 ;  /* 0x000000ab00ab7308 */ /* 0x000fe20000000800 */
[C---:B------:R-:W-:Y:S01]  /*67b0*/  HMMA.16816.F32 R72, R108.reuse, R112, R72 ;  /* 0x000000706c48723c */ /* 0x040fe20000001848 */
[----:B--2---:R-:W-:Y:S03]  /*67c0*/  LDSM.16.MT88.4 R184, [R218+0xbc00] ;  /* 0x00bc0000dab8783b */ /* 0x004fe60000004200 */
[----:B-----5:R-:W-:Y:S05]  /*67d0*/  F2FP.F16.F32.PACK_AB R175, R130, R126 ;  /* 0x0000007e82af723e */ /* 0x020fea00000000ff */
[----:B------:R-:W2:Y:S01]  /*67e0*/  MUFU.EX2 R129, R179 ;  /* 0x000000b300817308 */ /* 0x000ea20000000800 */
[-C--:B------:R-:W-:Y:S03]  /*67f0*/  HMMA.16816.F32 R76, R108, R114.reuse, R76 ;  /* 0x000000726c4c723c */ /* 0x080fe6000000184c */
[----:B------:R-:W-:Y:S06]  /*6800*/  F2FP.F16.F32.PACK_AB R174, R208, R125 ;  /* 0x0000007dd0ae723e */ /* 0x000fec00000000ff */
[----:B------:R-:W-:Y:S01]  /*6810*/  MUFU.EX2 R170, R170 ;  /* 0x000000aa00aa7308 */ /* 0x000fe20000000800 */
[C---:B------:R-:W-:Y:S01]  /*6820*/  HMMA.16816.F32 R80, R100.reuse, R114, R80 ;  /* 0x000000726450723c */ /* 0x040fe20000001850 */
[----:B------:R-:W3:Y:S08]  /*6830*/  LDSM.16.MT88.4 R112, [R216+0x9800] ;  /* 0x00980000d870783b */ /* 0x000ef00000004200 */
[----:B------:R5:W1:Y:S01]  /*6840*/  MUFU.EX2 R169, R177 ;  /* 0x000000b100a97308 */ /* 0x000a620000000800 */
[-C--:B----4-:R-:W-:Y:S03]  /*6850*/  HMMA.16816.F32 R84, R100, R116.reuse, R84 ;  /* 0x000000746454723c */ /* 0x090fe60000001854 */
[----:B--2---:R-:W-:Y:S05]  /*6860*/  F2FP.F16.F32.PACK_AB R178, R129, R127 ;  /* 0x0000007f81b2723e */ /* 0x004fea00000000ff */
[C---:B------:R-:W-:Y:S08]  /*6870*/  HMMA.16816.F32 R88, R108.reuse, R116, R88 ;  /* 0x000000746c58723c */ /* 0x040ff00000001858 */
[-C--:B------:R-:W-:Y:S03]  /*6880*/  HMMA.16816.F32 R92, R108, R118.reuse, R92 ;  /* 0x000000766c5c723c */ /* 0x080fe6000000185c */
[----:B------:R-:W-:Y:S02]  /*6890*/  F2FP.F16.F32.PACK_AB R108, R241, R243 ;  /* 0x000000f3f16c723e */ /* 0x000fe400000000ff */
[----:B------:R-:W-:Y:S02]  /*68a0*/  F2FP.F16.F32.PACK_AB R109, R238, R240 ;  /* 0x000000f0ee6d723e */ /* 0x000fe400000000ff */
[----:B------:R-:W-:Y:S01]  /*68b0*/  F2FP.F16.F32.PACK_AB R110, R237, R215 ;  /* 0x000000d7ed6e723e */ /* 0x000fe200000000ff */
[----:B------:R-:W-:Y:S01]  /*68c0*/  HMMA.16816.F32 R96, R100, R118, R96 ;  /* 0x000000766460723c */ /* 0x000fe20000001860 */
[----:B------:R-:W-:Y:S03]  /*68d0*/  LDSM.16.MT88.4 R116, [R216+0xb800] ;  /* 0x00b80000d874783b */ /* 0x000fe60000004200 */
[----:B------:R-:W-:Y:S02]  /*68e0*/  F2FP.F16.F32.PACK_AB R100, R128, R124 ;  /* 0x0000007c8064723e */ /* 0x000fe400000000ff */
[----:B------:R-:W-:Y:S02]  /*68f0*/  F2FP.F16.F32.PACK_AB R101, R248, R252 ;  /* 0x000000fcf865723e */ /* 0x000fe400000000ff */
[----:B------:R-:W-:Y:S02]  /*6900*/  F2FP.F16.F32.PACK_AB R102, R137, R131 ;  /* 0x000000838966723e */ /* 0x000fe400000000ff */
[----:B------:R-:W-:Y:S02]  /*6910*/  F2FP.F16.F32.PACK_AB R103, R251, R136 ;  /* 0x00000088fb67723e */ /* 0x000fe400000000ff */
[----:B------:R-:W-:Y:S02]  /*6920*/  F2FP.F16.F32.PACK_AB R111, R213, R214 ;  /* 0x000000d6d56f723e */ /* 0x000fe400000000ff */
[----:B-----5:R-:W-:Y:S02]  /*6930*/  F2FP.F16.F32.PACK_AB R177, R171, R141 ;  /* 0x0000008dabb1723e */ /* 0x020fe400000000ff */
[----:B-1----:R-:W-:Y:S01]  /*6940*/  F2FP.F16.F32.PACK_AB R179, R169, R170 ;  /* 0x000000aaa9b3723e */ /* 0x002fe200000000ff */
[-C--:B------:R-:W-:Y:S08]  /*6950*/  HMMA.16816.F32 R4, R100, R104.reuse, R4 ;  /* 0x000000686404723c */ /* 0x080ff00000001804 */
        /* <DEDUP_REMOVED lines=21> */
[C---:B------:R-:W-:Y:S08]  /*6ab0*/  HMMA.16816.F32 R80, R100.reuse, R114, R80 ;  /* 0x000000726450723c */ /* 0x040ff00000001850 */
[-C--:B------:R-:W-:Y:S08]  /*6ac0*/  HMMA.16816.F32 R84, R100, R116.reuse, R84 ;  /* 0x000000746454723c */ /* 0x080ff00000001854 */
[C---:B------:R-:W-:Y:S08]  /*6ad0*/  HMMA.16816.F32 R88, R108.reuse, R116, R88 ;  /* 0x000000746c58723c */ /* 0x040ff00000001858 */
[-C--:B------:R-:W-:Y:S08]  /*6ae0*/  HMMA.16816.F32 R92, R108, R118.reuse, R92 ;  /* 0x000000766c5c723c */ /* 0x080ff0000000185c */
[----:B------:R-:W-:Y:S08]  /*6af0*/  HMMA.16816.F32 R96, R100, R118, R96 ;  /* 0x000000766460723c */ /* 0x000ff00000001860 */
[-C--:B------:R-:W-:Y:S01]  /*6b00*/  HMMA.16816.F32 R160, R172, R148.reuse, R4 ;  /* 0x00000094aca0723c */ /* 0x080fe20000001804 */
[----:B------:R-:W2:Y:S07]  /*6b10*/  LDSM.16.MT88.4 R4, [R216+0xbc00] ;  /* 0x00bc0000d804783b */ /* 0x000eae0000004200 */
        /* <DEDUP_REMOVED lines=8> */
[----:B------:R-:W-:Y:S02]  /*6ba0*/  MOV R19, R141 ;  /* 0x0000008d00137202 */ /* 0x000fe40000000f00 */
[----:B------:R-:W-:Y:S02]  /*6bb0*/  MOV R18, R140 ;  /* 0x0000008c00127202 */ /* 0x000fe40000000f00 */
[-C--:B------:R-:W-:Y:S03]  /*6bc0*/  HMMA.16816.F32 R144, R172, R132.reuse, R20 ;  /* 0x00000084ac90723c */ /* 0x080fe60000001814 */
[----:B------:R-:W-:Y:S01]  /*6bd0*/  FADD.FTZ R201, R18, R201 ;  /* 0x000000c912c97221 */ /* 0x000fe20000010000 */
[----:B------:R-:W-:Y:S01]  /*6be0*/  MOV R17, R139 ;  /* 0x0000008b00117202 */ /* 0x000fe20000000f00 */
[----:B------:R-:W-:Y:S01]  /*6bf0*/  FADD.FTZ R191, R19, R191 ;  /* 0x000000bf13bf7221 */ /* 0x000fe20000010000 */
[----:B------:R-:W-:Y:S01]  /*6c00*/  MOV R16, R138 ;  /* 0x0000008a00107202 */ /* 0x000fe20000000f00 */
[----:B------:R-:W-:Y:S01]  /*6c10*/  FADD.FTZ R201, R14, R201 ;  /* 0x000000c90ec97221 */ /* 0x000fe20000010000 */
[C---:B------:R-:W-:Y:S04]  /*6c20*/  HMMA.16816.F32 R140, R176.reuse, R132, R24 ;  /* 0x00000084b08c723c */ /* 0x040fe80000001818 */
[----:B------:R-:W-:Y:S01]  /*6c30*/  MOV R23, R137 ;  /* 0x0000008900177202 */ /* 0x000fe20000000f00 */
[----:B------:R-:W-:Y:S01]  /*6c40*/  FADD.FTZ R191, R171, R191 ;  /* 0x000000bfabbf7221 */ /* 0x000fe20000010000 */
[----:B------:R-:W-:Y:S02]  /*6c50*/  MOV R22, R136 ;  /* 0x0000008800167202 */ /* 0x000fe40000000f00 */
[-C--:B------:R-:W-:Y:S03]  /*6c60*/  HMMA.16816.F32 R136, R176, R134.reuse, R28 ;  /* 0x00000086b088723c */ /* 0x080fe6000000181c */
[----:B------:R-:W-:Y:S01]  /*6c70*/  MOV R21, R131 ;  /* 0x0000008300157202 */ /* 0x000fe20000000f00 */
[----:B------:R-:W-:Y:S01]  /*6c80*/  FADD.FTZ R202, R22, R202 ;  /* 0x000000ca16ca7221 */ /* 0x000fe20000010000 */
[----:B------:R-:W-:Y:S01]  /*6c90*/  MOV R20, R128 ;  /* 0x0000008000147202 */ /* 0x000fe20000000f00 */
[----:B------:R-:W-:Y:S01]  /*6ca0*/  FADD.FTZ R191, R170, R191 ;  /* 0x000000bfaabf7221 */ /* 0x000fe20000010000 */
[----:B------:R-:W-:Y:S01]  /*6cb0*/  MOV R9, R127 ;  /* 0x0000007f00097202 */ /* 0x000fe20000000f00 */
[C---:B------:R-:W-:Y:S04]  /*6cc0*/  HMMA.16816.F32 R132, R172.reuse, R134, R32 ;  /* 0x00000086ac84723c */ /* 0x040fe80000001820 */
[----:B------:R-:W-:Y:S01]  /*6cd0*/  MOV R8, R126 ;  /* 0x0000007e00087202 */ /* 0x000fe20000000f00 */
[----:B------:R-:W-:Y:S01]  /*6ce0*/  FADD.FTZ R202, R251, R202 ;  /* 0x000000cafbca7221 */ /* 0x000fe20000010000 */
[----:B------:R-:W-:Y:S01]  /*6cf0*/  MOV R15, R125 ;  /* 0x0000007d000f7202 */ /* 0x000fe20000000f00 */
[----:B------:R-:W-:Y:S01]  /*6d00*/  FADD.FTZ R201, R9, R201 ;  /* 0x000000c909c97221 */ /* 0x000fe20000010000 */
[-C--:B-1----:R-:W-:Y:S03]  /*6d10*/  HMMA.16816.F32 R128, R172, R104.reuse, R36 ;  /* 0x00000068ac80723c */ /* 0x082fe60000001824 */
[----:B------:R-:W-:Y:S01]  /*6d20*/  MOV R27, R124 ;  /* 0x0000007c001b7202 */ /* 0x000fe20000000f00 */
[----:B------:R-:W-:Y:S01]  /*6d30*/  FADD.FTZ R202, R17, R202 ;  /* 0x000000ca11ca7221 */ /* 0x000fe20000010000 */
[----:B------:R-:W-:Y:S01]  /*6d40*/  FADD.FTZ R234, R11, R201 ;  /* 0x000000c90bea7221 */ /* 0x000fe20000010000 */
[----:B------:R-:W-:Y:S02]  /*6d50*/  FADD.FTZ R233, R169, R191 ;  /* 0x000000bfa9e97221 */ /* 0x000fe40000010000 */
        /* <DEDUP_REMOVED lines=10> */
[-C--:B------:R-:W-:Y:S03]  /*6e00*/  HMMA.16816.F32 R112, R172, R180.reuse, R52 ;  /* 0x000000b4ac70723c */ /* 0x080fe60000001834 */
        /* <DEDUP_REMOVED lines=14> */
[----:B------:R-:W-:Y:S01]  /*6ef0*/  HMMA.16816.F32 R96, R172, R6, R96 ;  /* 0x00000006ac60723c */ /* 0x000fe20000001860 */
[----:B------:R-:W-:Y:S08]  /*6f00*/  @!UPT UIADD3 URZ, UPT, UPT, URZ, URZ, URZ ;  /* 0x000000fffffff290 */ /* 0x000ff0000fffe0ff */
[----:B------:R-:W-:Y:S11]  /*6f10*/  @P0 BRA `(.L_x_576) ;  /* 0xffffffcc00100947 */ /* 0x000ff6000383ffff */
.L_x_575:
[----:B------:R-:W1:Y:S01]  /*6f20*/  SHFL.BFLY PT, R2, R236, 0x2, 0x1f ;  /* 0x0c401f00ec027f89 */ /* 0x000e6200000e0000 */
[----:B------:R-:W2:Y:S01]  /*6f30*/  S2UR UR4, SR_CgaCtaId ;  /* 0x00000000000479c3 */ /* 0x000ea20000008800 */
[----:B------:R-:W-:Y:S02]  /*6f40*/  UMOV UR5, 0x400 ;  /* 0x0000040000057882 */ /* 0x000fe40000000000 */
[----:B------:R-:W3:Y:S04]  /*6f50*/  SHFL.BFLY PT, R0, R235, 0x2, 0x1f ;  /* 0x0c401f00eb007f89 */ /* 0x000ee800000e0000 */
[----:B------:R-:W4:Y:S01]  /*6f60*/  SHFL.BFLY PT, R3, R234, 0x2, 0x1f ;  /* 0x0c401f00ea037f89 */ /* 0x000f2200000e0000 */
[----:B------:R-:W4:Y:S08]  /*6f70*/  S2UR UR6, SR_CTAID.Z ;  /* 0x00000000000679c3 */ /* 0x000f300000002700 */
[----:B------:R-:W4:Y:S01]  /*6f80*/  S2UR UR7, SR_CTAID.Y ;  /* 0x00000000000779c3 */ /* 0x000f220000002600 */
[----:B-1----:R-:W-:Y:S01]  /*6f90*/  FADD.FTZ R236, R2, R236 ;  /* 0x000000ec02ec7221 */ /* 0x002fe20000010000 */
[----:B--2---:R-:W-:Y:S01]  /*6fa0*/  ULEA UR4, UR4, UR5, 0x18 ;  /* 0x0000000504047291 */ /* 0x004fe2000f8ec0ff */
[----:B------:R-:W1:Y:S01]  /*6fb0*/  SHFL.BFLY PT, R2, R233, 0x2, 0x1f ;  /* 0x0c401f00e9027f89 */ /* 0x000e6200000e0000 */
[----:B---3--:R-:W-:-:S02]  /*6fc0*/  FADD.FTZ R235, R0, R235 ;  /* 0x000000eb00eb7221 */ /* 0x008fc40000010000 */
[----:B------:R-:W2:Y:S01]  /*6fd0*/  S2R R0, SR_TID.X ;  /* 0x0000000000007919 */ /* 0x000ea20000002100 */
[----:B----4-:R-:W-:Y:S01]  /*6fe0*/  FADD.FTZ R234, R3, R234 ;  /* 0x000000ea03ea7221 */ /* 0x010fe20000010000 */
[----:B------:R-:W3:Y:S04]  /*6ff0*/  SHFL.BFLY PT, R5, R236, 0x1, 0x1f ;  /* 0x0c201f00ec057f89 */ /* 0x000ee800000e0000 */
[----:B------:R-:W4:Y:S04]  /*7000*/  SHFL.BFLY PT, R4, R235, 0x1, 0x1f ;  /* 0x0c201f00eb047f89 */ /* 0x000f2800000e0000 */
[----:B------:R-:W5:Y:S01]  /*7010*/  SHFL.BFLY PT, R11, R234, 0x1, 0x1f ;  /* 0x0c201f00ea0b7f89 */ /* 0x000f6200000e0000 */
[----:B-1----:R-:W-:-:S05]  /*7020*/  FADD.FTZ R233, R2, R233 ;  /* 0x000000e902e97221 */ /* 0x002fca0000010000 */
[----:B------:R-:W1:Y:S01]  /*7030*/  SHFL.BFLY PT, R10, R233, 0x1, 0x1f ;  /* 0x0c201f00e90a7f89 */ /* 0x000e6200000e0000 */
[----:B---3--:R-:W-:Y:S01]  /*7040*/  FADD.FTZ R5, R236, R5 ;  /* 0x00000005ec057221 */ /* 0x008fe20000010000 */
[C---:B--2---:R-:W-:Y:S01]  /*7050*/  SHF.L.U32 R7, R0.reuse, 0x1, RZ ;  /* 0x0000000100077819 */ /* 0x044fe200000006ff */
[----:B----4-:R-:W-:Y:S01]  /*7060*/  FADD.FTZ R4, R235, R4 ;  /* 0x00000004eb047221 */ /* 0x010fe20000010000 */
[C---:B------:R-:W-:Y:S01]  /*7070*/  SHF.L.U32 R3, R0.reuse, 0x3, RZ ;  /* 0x0000000300037819 */ /* 0x040fe200000006ff */
[----:B------:R-:W2:Y:S01]  /*7080*/  MUFU.RCP R9, R5 ;  /* 0x0000000500097308 */ /* 0x000ea20000001000 */
[----:B------:R-:W-:Y:S01]  /*7090*/  SHF.L.U32 R2, R0, 0x4, RZ ;  /* 0x0000000400027819 */ /* 0x000fe200000006ff */
[----:B-----5:R-:W-:Y:S01]  /*70a0*/  FADD.FTZ R11, R234, R11 ;  /* 0x0000000bea0b7221 */ /* 0x020fe20000010000 */
[----:B------:R-:W-:Y:S02]  /*70b0*/  LOP3.LUT R7, R7, 0x6, RZ, 0xc0, !PT ;  /* 0x0000000607077812 */ /* 0x000fe400078ec0ff */
[----:B------:R-:W-:-:S02]  /*70c0*/  LOP3.LUT R6, R3, 0xc0, RZ, 0xc0, !PT ;  /* 0x000000c003067812 */ /* 0x000fc400078ec0ff */
[----:B------:R-:W-:Y:S01]  /*70d0*/  LOP3.LUT R2, R7, 0x3e00, R2, 0xf8, !PT ;  /* 0x00003e0007027812 */ /* 0x000fe200078ef802 */
[----:B------:R-:W3:Y:S01]  /*70e0*/  MUFU.RCP R8, R4 ;  /* 0x0000000400087308 */ /* 0x000ee20000001000 */
[----:B------:R-:W-:Y:S02]  /*70f0*/  LOP3.LUT R6, R6, 0x18, R0, 0xf8, !PT ;  /* 0x0000001806067812 */ /* 0x000fe400078ef800 */
[----:B------:R-:W-:Y:S02]  /*7100*/  LOP3.LUT R2, R2, 0x20, R3, 0xf8, !PT ;  /* 0x0000002002027812 */ /* 0x000fe400078ef803 */
[----:B------:R-:W-:Y:S01]  /*7110*/  FSETP.NE.FTZ.AND P5, PT, R5, RZ, PT ;  /* 0x000000ff0500720b */ /* 0x000fe20003fb5000 */
[----:B-1----:R-:W-:Y:S01]  /*7120*/  FADD.FTZ R7, R233, R10 ;  /* 0x0000000ae9077221 */ /* 0x002fe20000010000 */
[----:B------:R-:W-:Y:S02]  /*7130*/  LOP3.LUT R2, R2, R6, RZ, 0xfc, !PT ;  /* 0x0000000602027212 */ /* 0x000fe400078efcff */
[----:B------:R-:W1:Y:S01]  /*7140*/  MUFU.RCP R6, R11 ;  /* 0x0000000b00067308 */ /* 0x000e620000001000 */
[----:B------:R-:W-:-:S02]  /*7150*/  FSETP.NE.FTZ.AND P4, PT, R4, RZ, PT ;  /* 0x000000ff0400720b */ /* 0x000fc40003f95000 */
[----:B------:R-:W-:Y:S02]  /*7160*/  FSETP.NE.FTZ.AND P3, PT, R11, RZ, PT ;  /* 0x000000ff0b00720b */ /* 0x000fe40003f75000 */
[----:B------:R-:W-:Y:S02]  /*7170*/  FSETP.NE.FTZ.AND P2, PT, R7, RZ, PT ;  /* 0x000000ff0700720b */ /* 0x000fe40003f55000 */
[----:B--2---:R-:W-:Y:S01]  /*7180*/  FSEL R9, R9, 1, P5 ;  /* 0x3f80000009097808 */ /* 0x004fe20002800000 */
[----:B------:R-:W2:Y:S01]  /*7190*/  MUFU.RCP R10, R7 ;  /* 0x00000007000a7308 */ /* 0x000ea20000001000 */
[----:B---3--:R-:W-:Y:S02]  /*71a0*/  FSEL R8, R8, 1, P4 ;  /* 0x3f80000008087808 */ /* 0x008fe40002000000 */
[----:B------:R-:W-:Y:S01]  /*71b0*/  SHF.L.U32 R12, R0, 0x2, RZ ;  /* 0x00000002000c7819 */ /* 0x000fe200000006ff */
[C---:B------:R-:W-:Y:S01]  /*71c0*/  FMUL.FTZ R160, R9.reuse, R160 ;  /* 0x000000a009a07220 */ /* 0x040fe20000410000 */
[----:B------:R-:W-:Y:S01]  /*71d0*/  LEA R2, R2, UR4, 0x1 ;  /* 0x0000000402027c11 */ /* 0x000fe2000f8e08ff */
[----:B------:R-:W3:Y:S01]  /*71e0*/  LDCU.U8 UR4, c[0x0][0x549] ;  /* 0x0000a920ff0477ac */ /* 0x000ee20008000000 */
[C---:B------:R-:W-:Y:S01]  /*71f0*/  FMUL.FTZ R161, R9.reuse, R161 ;  /* 0x000000a109a17220 */ /* 0x040fe20000410000 */
[----:B------:R-:W-:Y:S01]  /*7200*/  FMUL.FTZ R162, R8, R162 ;  /* 0x000000a208a27220 */ /* 0x000fe20000410000 */
[----:B-1----:R-:W-:Y:S01]  /*7210*/  FSEL R6, R6, 1, P3 ;  /* 0x3f80000006067808 */ /* 0x002fe20001800000 */
[C---:B------:R-:W-:Y:S01]  /*7220*/  FMUL.FTZ R163, R8.reuse, R163 ;  /* 0x000000a308a37220 */ /* 0x040fe20000410000 */
[C---:B------:R-:W-:Y:S01]  /*7230*/  FMUL.FTZ R148, R9.reuse, R148 ;  /* 0x0000009409947220 */ /* 0x040fe20000410000 */
[C---:B------:R-:W-:Y:S01]  /*7240*/  FMUL.FTZ R149, R9.reuse, R149 ;  /* 0x0000009509957220 */ /* 0x040fe20000410000 */
[C---:B------:R-:W-:Y:S01]  /*7250*/  FMUL.FTZ R150, R8.reuse, R150 ;  /* 0x0000009608967220 */ /* 0x040fe20000410000 */
[----:B------:R-:W-:Y:S01]  /*7260*/  FMUL.FTZ R151, R8, R151 ;  /* 0x0000009708977220 */ /* 0x000fe20000410000 */
[C---:B------:R-:W-:Y:S01]  /*7270*/  FMUL.FTZ R156, R6.reuse, R156 ;  /* 0x0000009c069c7220 */ /* 0x040fe20000410000 */
[----:B------:R-:W-:Y:S01]  /*7280*/  FMUL.FTZ R157, R6, R157 ;  /* 0x0000009d069d7220 */ /* 0x000fe20000410000 */
[----:B--2---:R-:W-:Y:S01]  /*7290*/  FSEL R10, R10, 1, P2 ;  /* 0x3f8000000a0a7808 */ /* 0x004fe20001000000 */
[----:B------:R-:W-:Y:S01]  /*72a0*/  FMUL.FTZ R152, R6, R152 ;  /* 0x0000009806987220 */ /* 0x000fe20000410000 */
[----:B------:R-:W-:Y:S01]  /*72b0*/  LOP3.LUT R13, R12, 0x20, RZ, 0xc0, !PT ;  /* 0x000000200c0d7812 */ /* 0x000fe200078ec0ff */
[----:B------:R-:W-:Y:S01]  /*72c0*/  FMUL.FTZ R153, R6, R153 ;  /* 0x0000009906997220 */ /* 0x000fe20000410000 */
        /* <DEDUP_REMOVED lines=27> */
[----:B------:R-:W-:Y:S01]  /*7480*/  FMUL.FTZ R128, R9, R128 ;  /* 0x0000008009807220 */ /* 0x000fe20000410000 */
[----:B------:R-:W-:Y:S01]  /*7490*/  F2FP.F16.F32.PACK_AB R158, R159, R158 ;  /* 0x0000009e9f9e723e */ /* 0x000fe200000000ff */
[----:B------:R-:W-:Y:S01]  /*74a0*/  FMUL.FTZ R129, R9, R129 ;  /* 0x0000008109817220 */ /* 0x000fe20000410000 */
[C---:B------:R-:W-:Y:S01]  /*74b0*/  FMUL.FTZ R130, R8.reuse, R130 ;  /* 0x0000008208827220 */ /* 0x040fe20000410000 */
[C---:B------:R-:W-:Y:S01]  /*74c0*/  FMUL.FTZ R131, R8.reuse, R131 ;  /* 0x0000008308837220 */ /* 0x040fe20000410000 */
[----:B------:R-:W-:Y:S01]  /*74d0*/  F2FP.F16.F32.PACK_AB R152, R153, R152 ;  /* 0x000000989998723e */ /* 0x000fe200000000ff */
[----:B------:R-:W-:Y:S01]  /*74e0*/  FMUL.FTZ R116, R9, R116 ;  /* 0x0000007409747220 */ /* 0x000fe20000410000 */
[----:B------:R-:W-:Y:S01]  /*74f0*/  F2FP.F16.F32.PACK_AB R154, R155, R154 ;  /* 0x0000009a9b9a723e */ /* 0x000fe200000000ff */
[----:B------:R-:W-:Y:S01]  /*7500*/  FMUL.FTZ R117, R9, R117 ;  /* 0x0000007509757220 */ /* 0x000fe20000410000 */
        /* <DEDUP_REMOVED lines=15> */
[----:B------:R-:W-:Y:S01]  /*7600*/  FMUL.FTZ R121, R6, R121 ;  /* 0x0000007906797220 */ /* 0x000fe20000410000 */
        /* <DEDUP_REMOVED lines=8> */
[C---:B------:R-:W-:Y:S01]  /*7690*/  FMUL.FTZ R114, R8.reuse, R114 ;  /* 0x0000007208727220 */ /* 0x040fe20000410000 */
[C---:B------:R-:W-:Y:S01]  /*76a0*/  FMUL.FTZ R115, R8.reuse, R115 ;  /* 0x0000007308737220 */ /* 0x040fe20000410000 */
[----:B------:R-:W-:Y:S01]  /*76b0*/  F2FP.F16.F32.PACK_AB R136, R137, R136 ;  /* 0x000000888988723e */ /* 0x000fe200000000ff */
[----:B------:R-:W-:Y:S01]  /*76c0*/  STS [R2+0x1000], R156 ;  /* 0x0010009c02007388 */ /* 0x000fe20000000800 */
[----:B------:R-:W-:Y:S01]  /*76d0*/  F2FP.F16.F32.PACK_AB R138, R139, R138 ;  /* 0x0000008a8b8a723e */ /* 0x000fe200000000ff */
[C---:B------:R-:W-:Y:S01]  /*76e0*/  FMUL.FTZ R100, R9.reuse, R100 ;  /* 0x0000006409647220 */ /* 0x040fe20000410000 */
[----:B------:R-:W-:Y:S01]  /*76f0*/  FMUL.FTZ R101, R9, R101 ;  /* 0x0000006509657220 */ /* 0x000fe20000410000 */
[----:B------:R-:W-:Y:S01]  /*7700*/  STS [R2+0x1200], R158 ;  /* 0x0012009e02007388 */ /* 0x000fe20000000800 */
        /* <DEDUP_REMOVED lines=38> */
[----:B---3--:R-:W-:Y:S01]  /*7970*/  ISETP.NE.AND P1, PT, RZ, UR4, PT ;  /* 0x00000004ff007c0c */ /* 0x008fe2000bf25270 */
        /* <DEDUP_REMOVED lines=19> */
[C---:B------:R-:W-:Y:S01]  /*7ab0*/  FMUL.FTZ R86, R8.reuse, R86 ;  /* 0x0000005608567220 */ /* 0x040fe20000410000 */
[C---:B------:R-:W-:Y:S01]  /*7ac0*/  FMUL.FTZ R87, R8.reuse, R87 ;  /* 0x0000005708577220 */ /* 0x040fe20000410000 */
[C---:B------:R-:W-:Y:S01]  /*7ad0*/  FMUL.FTZ R98, R8.reuse, R98 ;  /* 0x0000006208627220 */ /* 0x040fe20000410000 */
[----:B------:R-:W-:Y:S01]  /*7ae0*/  F2FP.F16.F32.PACK_AB R104, R105, R104 ;  /* 0x000000686968723e */ /* 0x000fe200000000ff */
[----:B------:R-:W-:Y:S01]  /*7af0*/  STS [R2+0x3000], R124 ;  /* 0x0030007c02007388 */ /* 0x000fe20000000800 */
[----:B------:R-:W-:Y:S01]  /*7b00*/  F2FP.F16.F32.PACK_AB R106, R107, R106 ;  /* 0x0000006a6b6a723e */ /* 0x000fe200000000ff */
[----:B------:R-:W-:Y:S01]  /*7b10*/  FMUL.FTZ R9, R9, R97 ;  /* 0x0000006109097220 */ /* 0x000fe20000410000 */
[----:B------:R-:W-:Y:S01]  /*7b20*/  FMUL.FTZ R8, R8, R99 ;  /* 0x0000006308087220 */ /* 0x000fe20000410000 */
[----:B------:R-:W-:Y:S01]  /*7b30*/  STS [R2+0x3200], R126 ;  /* 0x0032007e02007388 */ /* 0x000fe20000000800 */
[----:B------:R-:W-:Y:S01]  /*7b40*/  F2FP.F16.F32.PACK_AB R68, R69, R68 ;  /* 0x000000444544723e */ /* 0x000fe200000000ff */
        /* <DEDUP_REMOVED lines=9> */
[----:B------:R-:W-:Y:S01]  /*7be0*/  FMUL.FTZ R6, R6, R93 ;  /* 0x0000005d06067220 */ /* 0x000fe20000410000 */
[----:B------:R-:W-:Y:S01]  /*7bf0*/  F2FP.F16.F32.PACK_AB R82, R83, R82 ;  /* 0x000000525352723e */ /* 0x000fe200000000ff */
[----:B------:R-:W-:Y:S01]  /*7c00*/  STS [R14+0x2020], R112 ;  /* 0x002020700e007388 */ /* 0x000fe20000000800 */
[C---:B------:R-:W-:Y:S01]  /*7c10*/  FMUL.FTZ R94, R10.reuse, R94 ;  /* 0x0000005e0a5e7220 */ /* 0x040fe20000410000 */
[----:B------:R-:W-:Y:S01]  /*7c20*/  F2FP.F16.F32.PACK_AB R72, R73, R72 ;  /* 0x000000484948723e */ /* 0x000fe200000000ff */
[----:B------:R-:W-:Y:S01]  /*7c30*/  FMUL.FTZ R10, R10, R95 ;  /* 0x0000005f0a0a7220 */ /* 0x000fe20000410000 */
        /* <DEDUP_REMOVED lines=10> */
[----:B------:R-:W4:Y:S01]  /*7ce0*/  @P1 LDC R26, c[0x0][0x430] ;  /* 0x00010c00ff1a1b82 */ /* 0x000f220000000800 */
[----:B------:R-:W-:Y:S01]  /*7cf0*/  F2FP.F16.F32.PACK_AB R9, R9, R96 ;  /* 0x000000600909723e */ /* 0x000fe200000000ff */
[----:B------:R-:W-:Y:S01]  /*7d00*/  STS [R14+0x3020], R108 ;  /* 0x0030206c0e007388 */ /* 0x000fe20000000800 */
[----:B------:R-:W-:Y:S01]  /*7d10*/  F2FP.F16.F32.PACK_AB R8, R8, R98 ;  /* 0x000000620808723e */ /* 0x000fe200000000ff */
[----:B------:R-:W1:Y:S01]  /*7d20*/  @P5 MUFU.LG2 R5, R5 ;  /* 0x0000000500055308 */ /* 0x000e620000000c00 */
[----:B------:R-:W-:Y:S01]  /*7d30*/  F2FP.F16.F32.PACK_AB R88, R89, R88 ;  /* 0x000000585958723e */ /* 0x000fe200000000ff */
[----:B------:R-:W-:Y:S01]  /*7d40*/  STS [R14+0x3220], R110 ;  /* 0x0032206e0e007388 */ /* 0x000fe20000000800 */
[----:B------:R-:W-:Y:S01]  /*7d50*/  F2FP.F16.F32.PACK_AB R90, R91, R90 ;  /* 0x0000005a5b5a723e */ /* 0x000fe200000000ff */
[----:B------:R-:W1:Y:S01]  /*7d60*/  LDCU.U8 UR4, c[0x0][0x548] ;  /* 0x0000a900ff0477ac */ /* 0x000e620008000000 */
[----:B------:R-:W-:Y:S01]  /*7d70*/  F2FP.F16.F32.PACK_AB R6, R6, R92 ;  /* 0x0000005c0606723e */ /* 0x000fe200000000ff */
[----:B------:R-:W-:Y:S01]  /*7d80*/  STS [R12+0x3030], R104 ;  /* 0x003030680c007388 */ /* 0x000fe20000000800 */
[----:B------:R-:W-:Y:S01]  /*7d90*/  F2FP.F16.F32.PACK_AB R10, R10, R94 ;  /* 0x0000005e0a0a723e */ /* 0x000fe200000000ff */
[----:B------:R-:W1:Y:S01]  /*7da0*/  @P3 MUFU.LG2 R11, R11 ;  /* 0x0000000b000b3308 */ /* 0x000e620000000c00 */
[----:B--2---:R-:W2:Y:S01]  /*7db0*/  @P5 LDC R4, c[0x0][0x458] ;  /* 0x00011600ff045b82 */ /* 0x004ea20000000800 */
[----:B------:R-:W-:Y:S01]  /*7dc0*/  STS [R12+0x3230], R106 ;  /* 0x0032306a0c007388 */ /* 0x000fe20000000800 */
[----:B------:R-:W-:Y:S01]  /*7dd0*/  @P1 MOV R29, 0x1 ;  /* 0x00000001001d1802 */ /* 0x000fe20000000f00 */
[----:B-1----:R-:W-:-:S02]  /*7de0*/  @P1 IMAD R30, R17, R16, RZ ;  /* 0x00000010111e1224 */ /* 0x002fc400078e02ff */
        /* <DEDUP_REMOVED lines=11> */
[----:B------:R5:W-:Y:S01]  /*7ea0*/  STS [R12+0x4230], R8 ;  /* 0x004230080c007388 */ /* 0x000be20000000800 */
[----:B-1----:R-:W1:Y:S03]  /*7eb0*/  @P4 LDC R2, c[0x0][0x458] ;  /* 0x00011600ff024b82 */ /* 0x002e660000000800 */
[----:B------:R-:W-:Y:S04]  /*7ec0*/  STS [R14+0x5020], R88 ;  /* 0x005020580e007388 */ /* 0x000fe80000000800 */
[----:B------:R-:W-:Y:S04]  /*7ed0*/  STS [R14+0x5220], R90 ;  /* 0x0052205a0e007388 */ /* 0x000fe80000000800 */
[----:B------:R3:W-:Y:S04]  /*7ee0*/  STS [R12+0x5030], R6 ;  /* 0x005030060c007388 */ /* 0x0007e80000000800 */
[----:B------:R1:W-:Y:S01]  /*7ef0*/  STS [R12+0x5230], R10 ;  /* 0x0052300a0c007388 */ /* 0x0003e20000000800 */
[----:B-----5:R-:W1:Y:S08]  /*7f00*/  LDC.64 R8, c[0x0][0x400] ;  /* 0x00010000ff087b82 */ /* 0x020e700000000a00 */
[----:B---3--:R-:W3:Y:S01]  /*7f10*/  LDC R6, c[0x0][0x434] ;  /* 0x00010d00ff067b82 */ /* 0x008ee20000000800 */
[----:B--2-4-:R-:W-:Y:S05]  /*7f20*/  @P1 BRA `(.L_x_579) ;  /* 0x0000000000281947 */ /* 0x014fea0003800000 */
[----:B------:R-:W-:Y:S01]  /*7f30*/  ISETP.NE.AND P0, PT, RZ, UR4, PT ;  /* 0x00000004ff007c0c */ /* 0x000fe2000bf05270 */
[----:B-1----:R-:W1:-:S12]  /*7f40*/  LDC R12, c[0x0][0x3e0] ;  /* 0x0000f800ff0c7b82 */ /* 0x002e580000000800 */
[----:B------:R-:W2:Y:S01]  /*7f50*/  @P0 LDC R30, c[0x0][0x454] ;  /* 0x00011500ff1e0b82 */ /* 0x000ea20000000800 */
[----:B------:R-:W-:Y:S02]  /*7f60*/  @P0 MOV R26, 0x1 ;  /* 0x00000001001a0802 */ /* 0x000fe40000000f00 */
[----:B------:R-:W-:-:S05]  /*7f70*/  @!P0 MOV R26, 0x1 ;  /* 0x00000001001a8802 */ /* 0x000fca0000000f00 */
[----:B------:R-:W1:Y:S08]  /*7f80*/  @P0 LDC R29, c[0x0][0x454] ;  /* 0x00011500ff1d0b82 */ /* 0x000e700000000800 */
[----:B------:R-:W4:Y:S08]  /*7f90*/  @!P0 LDC R10, c[0x0][0x434] ;  /* 0x00010d00ff0a8b82 */ /* 0x000f300000000800 */
[----:B------:R-:W2:Y:S01]  /*7fa0*/  @!P0 LDC R30, c[0x0][0x434] ;  /* 0x00010d00ff1e8b82 */ /* 0x000ea20000000800 */
[----:B-1----:R-:W-:-:S02]  /*7fb0*/  @P0 IMAD R29, R29, R12, RZ ;  /* 0x0000000c1d1d0224 */ /* 0x002fc400078e02ff */
[----:B----4-:R-:W-:-:S07]  /*7fc0*/  @!P0 IMAD R29, R10, R12, RZ ;  /* 0x0000000c0a1d8224 */ /* 0x010fce00078e02ff */
.L_x_579:
[----:B------:R-:W-:Y:S01]  /*7fd0*/  BAR.SYNC.DEFER_BLOCKING 0x0 ;  /* 0x0000000000007b1d */ /* 0x000fe20000010000 */
[----:B------:R-:W-:Y:S01]  /*7fe0*/  @P5 FMUL.FTZ R5, R5, 0.69314718246459960938 ;  /* 0x3f31721805055820 */ /* 0x000fe20000410000 */
[----:B------:R-:W-:Y:S01]  /*7ff0*/  @P4 FMUL.FTZ R31, R24, 0.69314718246459960938 ;  /* 0x3f317218181f4820 */ /* 0x000fe20000410000 */
[----:B------:R-:W-:Y:S01]  /*8000*/  ISETP.NE.AND P1, PT, RZ, UR4, !P1 ;  /* 0x00000004ff007c0c */ /* 0x000fe2000cf25270 */
[----:B--2---:R-:W-:Y:S01]  /*8010*/  IMAD R24, R30, UR6, RZ ;  /* 0x000000061e187c24 */ /* 0x004fe2000f8e02ff */
[----:B------:R-:W-:Y:S01]  /*8020*/  MOV R28, 0x7f800000 ;  /* 0x7f800000001c7802 */ /* 0x000fe20000000f00 */
[----:B------:R2:W4:Y:S02]  /*8030*/  @P2 MUFU.LG2 R25, R7 ;  /* 0x0000000700192308 */ /* 0x0005240000000c00 */
[----:B-1----:R-:W1:Y:S01]  /*8040*/  @P2 LDC R10, c[0x0][0x458] ;  /* 0x00011600ff0a2b82 */ /* 0x002e620000000800 */
[----:B------:R-:W-:Y:S01]  /*8050*/  MOV R27, 0x7f800000 ;  /* 0x7f800000001b7802 */ /* 0x000fe20000000f00 */
[----:B------:R-:W-:Y:S01]  /*8060*/  @P5 FFMA.FTZ R28, R168, R4, R5 ;  /* 0x00000004a81c5223 */ /* 0x000fe20000010005 */
[----:B------:R-:W-:Y:S01]  /*8070*/  LOP3.LUT R40, R3, 0x18, RZ, 0xc0, !PT ;  /* 0x0000001803287812 */ /* 0x000fe200078ec0ff */
[----:B------:R-:W-:Y:S01]  /*8080*/  @P4 FFMA.FTZ R27, R167, R2, R31 ;  /* 0x00000002a71b4223 */ /* 0x000fe2000001001f */
[----:B------:R-:W-:Y:S01]  /*8090*/  MOV R41, RZ ;  /* 0x000000ff00297202 */ /* 0x000fe20000000f00 */
[----:B---3--:R-:W-:Y:S01]  /*80a0*/  IMAD R32, R6, UR7, RZ ;  /* 0x0000000706207c24 */ /* 0x008fe2000f8e02ff */
[----:B------:R-:W-:Y:S01]  /*80b0*/  LOP3.LUT P5, RZ, R0, 0x3, RZ, 0xc0, !PT ;  /* 0x0000000300ff7812 */ /* 0x000fe200078ac0ff */
[----:B------:R-:W3:Y:S01]  /*80c0*/  LDC.64 R4, c[0x0][0x410] ;  /* 0x00010400ff047b82 */ /* 0x000ee20000000a00 */
[----:B------:R-:W-:-:S02]  /*80d0*/  @!P1 IMAD R24, R29, UR7, R24 ;  /* 0x000000071d189c24 */ /* 0x000fc4000f8e0218 */
[----:B------:R-:W-:Y:S01]  /*80e0*/  @P3 FMUL.FTZ R11, R11, 0.69314718246459960938 ;  /* 0x3f3172180b0b3820 */ /* 0x000fe20000410000 */
[----:B------:R-:W-:Y:S01]  /*80f0*/  IMAD.WIDE.U32 R40, R8, UR7, R40 ;  /* 0x0000000708287c25 */ /* 0x000fe2000f8e0028 */
[----:B------:R-:W-:Y:S01]  /*8100*/  SEL R29, R32, RZ, P1 ;  /* 0x000000ff201d7207 */ /* 0x000fe20000800000 */
[----:B------:R-:W-:Y:S01]  /*8110*/  BSSY.RECONVERGENT B0, `(.L_x_580) ;  /* 0x000003c000007945 */ /* 0x000fe20003800200 */
[----:B------:R-:W-:Y:S01]  /*8120*/  SHF.R.S32.HI R32, RZ, 0x1f, R32 ;  /* 0x0000001fff207819 */ /* 0x000fe20000011420 */
[----:B------:R-:W-:Y:S01]  /*8130*/  IMAD R8, R226, R26, RZ ;  /* 0x0000001ae2087224 */ /* 0x000fe200078e02ff */
[----:B--2---:R-:W2:Y:S01]  /*8140*/  @P3 LDC R7, c[0x0][0x458] ;  /* 0x00011600ff073b82 */ /* 0x004ea20000000800 */
[----:B------:R1:W2:Y:S01]  /*8150*/  LDS.128 R20, [R225] ;  /* 0x00000000e1147984 */ /* 0x0002a20000000c00 */
[----:B----4-:R-:W-:Y:S01]  /*8160*/  @P2 FMUL.FTZ R25, R25, 0.69314718246459960938 ;  /* 0x3f31721819192820 */ /* 0x010fe20000410000 */
[----:B------:R-:W-:Y:S01]  /*8170*/  SEL R32, R32, RZ, P1 ;  /* 0x000000ff20207207 */ /* 0x000fe20000800000 */
[----:B------:R-:W-:Y:S01]  /*8180*/  IMAD R35, R9, UR7, R41 ;  /* 0x0000000709237c24 */ /* 0x000fe2000f8e0229 */
[----:B------:R4:W2:Y:S01]  /*8190*/  LDS.128 R16, [R225+0x2000] ;  /* 0x00200000e1107984 */ /* 0x0008a20000000c00 */
[----:B------:R-:W-:-:S02]  /*81a0*/  IADD3 R29, P4, P0, R8, R29, R24 ;  /* 0x0000001d081d7210 */ /* 0x000fc4000789e018 */
[----:B------:R-:W3:Y:S01]  /*81b0*/  LDC.64 R2, c[0x0][0x408] ;  /* 0x00010200ff027b82 */ /* 0x000ee20000000a00 */
[----:B------:R4:W3:Y:S01]  /*81c0*/  LDS.128 R12, [R225+0x4000] ;  /* 0x00400000e10c7984 */ /* 0x0008e20000000c00 */
[----:B------:R-:W-:Y:S02]  /*81d0*/  SHF.R.S32.HI R8, RZ, 0x1f, R8 ;  /* 0x0000001fff087819 */ /* 0x000fe40000011408 */
[----:B------:R-:W-:Y:S02]  /*81e0*/  SHF.R.S32.HI R24, RZ, 0x1f, R24 ;  /* 0x0000001fff187819 */ /* 0x000fe40000011418 */
[----:B------:R-:W-:Y:S02]  /*81f0*/  MOV R31, 0x7f800000 ;  /* 0x7f800000001f7802 */ /* 0x000fe40000000f00 */
[----:B------:R-:W-:Y:S01]  /*8200*/  MOV R30, 0x7f800000 ;  /* 0x7f800000001e7802 */ /* 0x000fe20000000f00 */
[----:B-1----:R-:W-:Y:S01]  /*8210*/  @P2 FFMA.FTZ R30, R165, R10, R25 ;  /* 0x0000000aa51e2223 */ /* 0x002fe20000010019 */
[----:B------:R-:W-:Y:S01]  /*8220*/  IADD3.X R32, PT, PT, R8, R32, R24, P4, P0 ;  /* 0x0000002008207210 */ /* 0x000fe200027e0418 */
[----:B--2---:R-:W-:Y:S01]  /*8230*/  @P3 FFMA.FTZ R31, R166, R7, R11 ;  /* 0x00000007a61f3223 */ /* 0x004fe2000001000b */
[----:B----4-:R-:W-:Y:S06]  /*8240*/  @P5 BRA `(.L_x_581) ;  /* 0x0000000000a05947 */ /* 0x010fec0003800000 */
[----:B------:R-:W-:Y:S01]  /*8250*/  SHF.R.U32.HI R7, RZ, 0x1, R0 ;  /* 0x00000001ff077819 */ /* 0x000fe20000011600 */
        /* <DEDUP_REMOVED lines=17> */
[----:B------:R-:W2:Y:S02]  /*8370*/  @!P5 LDC.64 R10, c[0x0][0x420] ;  /* 0x00010800ff0adb82 */ /* 0x000ea40000000a00 */
[----:B------:R-:W-:-:S02]  /*8380*/  @!P6 LEA.HI.X.SX32 R26, R38, R32, 0x1, P0 ;  /* 0x00000020261ae211 */ /* 0x000fc400000f0eff */
[CC--:B------:R-:W-:Y:S02]  /*8390*/  @!P4 IADD3 R38, P1, PT, R33.reuse, R29.reuse, RZ ;  /* 0x0000001d2126c210 */ /* 0x0c0fe40007f3e0ff */
[CC--:B------:R-:W-:Y:S02]  /*83a0*/  @!P5 IADD3 R37, P2, PT, R36.reuse, R29.reuse, RZ ;  /* 0x0000001d2425d210 */ /* 0x0c0fe40007f5e0ff */
[----:B------:R-:W4:Y:S01]  /*83b0*/  @!P4 LDC.64 R8, c[0x0][0x420] ;  /* 0x00010800ff08cb82 */ /* 0x000f220000000a00 */
[-C--:B------:R-:W-:Y:S02]  /*83c0*/  @!P4 LEA.HI.X.SX32 R33, R33, R32.reuse, 0x1, P1 ;  /* 0x000000202121c211 */ /* 0x080fe400008f0eff */
[----:B------:R-:W-:Y:S02]  /*83d0*/  @!P5 LEA.HI.X.SX32 R36, R36, R32, 0x1, P2 ;  /* 0x000000202424d211 */ /* 0x000fe400010f0eff */
[----:B------:R-:W-:-:S03]  /*83e0*/  @!P3 IADD3 R29, P0, PT, R39, R29, RZ ;  /* 0x0000001d271db210 */ /* 0x000fc60007f1e0ff */
[----:B------:R-:W5:Y:S01]  /*83f0*/  @!P3 LDC.64 R6, c[0x0][0x420] ;  /* 0x00010800ff06bb82 */ /* 0x000f620000000a00 */
[C---:B-1----:R-:W-:Y:S02]  /*8400*/  @!P6 LEA R24, P2, R0.reuse, R24, 0x2 ;  /* 0x000000180018e211 */ /* 0x042fe400078410ff */
[----:B------:R-:W-:Y:S02]  /*8410*/  @!P3 LEA.HI.X.SX32 R32, R39, R32, 0x1, P0 ;  /* 0x000000202720b211 */ /* 0x000fe400000f0eff */
[----:B------:R-:W-:Y:S02]  /*8420*/  @!P6 LEA.HI.X R25, R0, R25, R26, 0x2, P2 ;  /* 0x000000190019e211 */ /* 0x000fe400010f141a */
[----:B--2---:R-:W-:-:S03]  /*8430*/  @!P5 LEA R10, P1, R37, R10, 0x2 ;  /* 0x0000000a250ad211 */ /* 0x004fc600078210ff */
[----:B------:R1:W-:Y:S01]  /*8440*/  @!P6 STG.E desc[UR24][R24.64], R28 ;  /* 0x0000001c1800e986 */ /* 0x0003e2000c101918 */
[----:B------:R-:W-:Y:S02]  /*8450*/  @!P5 LEA.HI.X R11, R37, R11, R36, 0x2, P1 ;  /* 0x0000000b250bd211 */ /* 0x000fe400008f1424 */
[----:B----4-:R-:W-:-:S03]  /*8460*/  @!P4 LEA R8, P1, R38, R8, 0x2 ;  /* 0x000000082608c211 */ /* 0x010fc600078210ff */
[----:B------:R1:W-:Y:S01]  /*8470*/  @!P5 STG.E desc[UR24][R10.64], R27 ;  /* 0x0000001b0a00d986 */ /* 0x0003e2000c101918 */
[----:B------:R-:W-:Y:S02]  /*8480*/  @!P4 LEA.HI.X R9, R38, R9, R33, 0x2, P1 ;  /* 0x000000092609c211 */ /* 0x000fe400008f1421 */
[----:B-----5:R-:W-:-:S03]  /*8490*/  @!P3 LEA R6, P0, R29, R6, 0x2 ;  /* 0x000000061d06b211 */ /* 0x020fc600078010ff */
[----:B------:R1:W-:Y:S01]  /*84a0*/  @!P4 STG.E desc[UR24][R8.64], R31 ;  /* 0x0000001f0800c986 */ /* 0x0003e2000c101918 */
[----:B------:R-:W-:-:S05]  /*84b0*/  @!P3 LEA.HI.X R7, R29, R7, R32, 0x2, P0 ;  /* 0x000000071d07b211 */ /* 0x000fca00000f1420 */
[----:B------:R1:W-:Y:S04]  /*84c0*/  @!P3 STG.E desc[UR24][R6.64], R30 ;  /* 0x0000001e0600b986 */ /* 0x0003e8000c101918 */
.L_x_581:
[----:B------:R-:W-:Y:S05]  /*84d0*/  BSYNC.RECONVERGENT B0 ;  /* 0x0000000000007941 */ /* 0x000fea0003800200 */
.L_x_580:
[----:B------:R-:W-:Y:S01]  /*84e0*/  IMAD.MOV.U32 R34, RZ, RZ, R40 ;  /* 0x000000ffff227224 */ /* 0x000fe200078e0028 */
[----:B-1----:R-:W1:Y:S01]  /*84f0*/  LDS.128 R28, [R225+0x800] ;  /* 0x00080000e11c7984 */ /* 0x002e620000000c00 */
[----:B------:R-:W2:Y:S01]  /*8500*/  LDCU.64 UR4, c[0x0][0x3f0] ;  /* 0x00007e00ff0477ac */ /* 0x000ea20008000a00 */
[----:B---3--:R-:W-:Y:S02]  /*8510*/  IMAD R0, R229, R2, RZ ;  /* 0x00000002e5007224 */ /* 0x008fe400078e02ff */
[----:B------:R-:W-:Y:S01]  /*8520*/  IMAD.WIDE.U32 R52, R4, UR6, R34 ;  /* 0x0000000604347c25 */ /* 0x000fe2000f8e0022 */
[----:B------:R-:W3:Y:S03]  /*8530*/  LDS.128 R24, [R225+0x2800] ;  /* 0x00280000e1187984 */ /* 0x000ee60000000c00 */
        /* <DEDUP_REMOVED lines=8> */
[C---:B--2---:R-:W-:Y:S01]  /*85c0*/  LEA R54, P0, R228.reuse, UR4, 0x1 ;  /* 0x00000004e4367c11 */ /* 0x044fe2000f8008ff */
[----:B------:R-:W2:Y:S03]  /*85d0*/  LDS.128 R32, [R225+0x5000] ;  /* 0x00500000e1207984 */ /* 0x000ea60000000c00 */
[----:B------:R-:W-:Y:S01]  /*85e0*/  LEA.HI.X R55, R228, UR5, R0, 0x1, P0 ;  /* 0x00000005e4377c11 */ /* 0x000fe200080f0c00 */
[----:B------:R-:W2:Y:S01]  /*85f0*/  LDS.128 R44, [R225+0x1800] ;  /* 0x00180000e12c7984 */ /* 0x000ea20000000c00 */
[----:B------:R-:W-:-:S02]  /*8600*/  LEA R56, P0, R2, R54, 0x7 ;  /* 0x0000003602387211 */ /* 0x000fc400078038ff */
[--C-:B------:R-:W-:Y:S01]  /*8610*/  SHF.L.U64.HI R0, R2, 0x6, R3.reuse ;  /* 0x0000000602007819 */ /* 0x100fe20000010203 */
[----:B------:R-:W2:Y:S01]  /*8620*/  LDS.128 R4, [R225+0x3800] ;  /* 0x00380000e1047984 */ /* 0x000ea20000000c00 */
[----:B------:R-:W-:Y:S02]  /*8630*/  IADD3 R58, P1, PT, R52, R54, RZ ;  /* 0x00000036343a7210 */ /* 0x000fe40007f3e0ff */
[-C--:B------:R-:W-:Y:S01]  /*8640*/  LEA.HI.X R57, R2, R55.reuse, R3, 0x7, P0 ;  /* 0x0000003702397211 */ /* 0x080fe200000f3c03 */
[----:B------:R-:W2:Y:S01]  /*8650*/  LDS.128 R48, [R225+0x5800] ;  /* 0x00580000e1307984 */ /* 0x000ea20000000c00 */
[----:B------:R-:W-:Y:S02]  /*8660*/  IADD3 R52, P0, PT, R52, R56, RZ ;  /* 0x0000003834347210 */ /* 0x000fe40007f1e0ff */
[C---:B------:R-:W-:Y:S01]  /*8670*/  IADD3.X R59, PT, PT, R0.reuse, R55, RZ, P1, !PT ;  /* 0x00000037003b7210 */ /* 0x040fe20000ffe4ff */
[----:B------:R-:W-:Y:S02]  /*8680*/  STG.E.128 desc[UR24][R54.64], R20 ;  /* 0x0000001436007986 */ /* 0x000fe4000c101d18 */
[----:B------:R-:W-:-:S02]  /*8690*/  IMAD.X R53, R0, 0x1, R57, P0 ;  /* 0x0000000100357824 */ /* 0x000fc400000e0639 */
[----:B------:R-:W-:Y:S04]  /*86a0*/  STG.E.128 desc[UR24][R54.64+0x40], R16 ;  /* 0x0000401036007986 */ /* 0x000fe8000c101d18 */
[----:B------:R-:W-:Y:S04]  /*86b0*/  STG.E.128 desc[UR24][R54.64+0x80], R12 ;  /* 0x0000800c36007986 */ /* 0x000fe8000c101d18 */
[----:B-1----:R-:W-:Y:S04]  /*86c0*/  STG.E.128 desc[UR24][R58.64], R28 ;  /* 0x0000001c3a007986 */ /* 0x002fe8000c101d18 */
[----:B---3--:R-:W-:Y:S04]  /*86d0*/  STG.E.128 desc[UR24][R58.64+0x40], R24 ;  /* 0x000040183a007986 */ /* 0x008fe8000c101d18 */
[----:B----4-:R-:W-:Y:S04]  /*86e0*/  STG.E.128 desc[UR24][R58.64+0x80], R8 ;  /* 0x000080083a007986 */ /* 0x010fe8000c101d18 */
[----:B-----5:R-:W-:Y:S04]  /*86f0*/  STG.E.128 desc[UR24][R56.64], R40 ;  /* 0x0000002838007986 */ /* 0x020fe8000c101d18 */
[----:B------:R-:W-:Y:S04]  /*8700*/  STG.E.128 desc[UR24][R56.64+0x40], R36 ;  /* 0x0000402438007986 */ /* 0x000fe8000c101d18 */
[----:B--2---:R-:W-:Y:S04]  /*8710*/  STG.E.128 desc[UR24][R56.64+0x80], R32 ;  /* 0x0000802038007986 */ /* 0x004fe8000c101d18 */
[----:B------:R-:W-:Y:S04]  /*8720*/  STG.E.128 desc[UR24][R52.64], R44 ;  /* 0x0000002c34007986 */ /* 0x000fe8000c101d18 */
[----:B------:R-:W-:Y:S04]  /*8730*/  STG.E.128 desc[UR24][R52.64+0x40], R4 ;  /* 0x0000400434007986 */ /* 0x000fe8000c101d18 */
[----:B------:R-:W-:Y:S01]  /*8740*/  STG.E.128 desc[UR24][R52.64+0x80], R48 ;  /* 0x0000803034007986 */ /* 0x000fe2000c101d18 */
[----:B------:R-:W-:Y:S05]  /*8750*/  EXIT ;  /* 0x000000000000794d */ /* 0x000fea0003800000 */
.L_x_582:
        /* <DEDUP_REMOVED lines=10> */
.L_x_1359:


//--------------------- .text._ZN5flash16flash_fwd_kernelI23Flash_fwd_kernel_traitsILi96ELi128ELi64ELi4ELb0ELb0EN7cutlass6half_tE19Flash_kernel_traitsILi96ELi128ELi64ELi4ES3_EELb1ELb0ELb0ELb1ELb0ELb0ELb0ELb0EEEvNS_16Flash_fwd_paramsE --------------------------
	.section	.text._ZN5flash16flash_fwd_kernelI23Flash_fwd_kernel_traitsILi96ELi128ELi64ELi4ELb0ELb0EN7cutlass6half_tE19Flash_kernel_traitsILi96ELi128ELi64ELi4ES3_EELb1ELb0ELb0ELb1ELb0ELb0ELb0ELb0EEEvNS_16Flash_fwd_paramsE,"ax",@progbits
	.align	128
        .global         _ZN5flash16flash_fwd_kernelI23Flash_fwd_kernel_traitsILi96ELi128ELi64ELi4ELb0ELb0EN7cutlass6half_tE19Flash_kernel_traitsILi96ELi128ELi64ELi4ES3_EELb1ELb0ELb0ELb1ELb0ELb0ELb0ELb0EEEvNS_16Flash_fwd_paramsE
        .type           _ZN5flash16flash_fwd_kernelI23Flash_fwd_kernel_traitsILi96ELi128ELi64ELi4ELb0ELb0EN7cutlass6half_tE19Flash_kernel_traitsILi96ELi128ELi64ELi4ES3_EELb1ELb0ELb0ELb1ELb0ELb0ELb0ELb0EEEvNS_16Flash_fwd_paramsE,@function
        .size           _ZN5flash16flash_fwd_kernelI23Flash_fwd_kernel_traitsILi96ELi128ELi64ELi4ELb0ELb0EN7cutlass6half_tE19Flash_kernel_traitsILi96ELi128ELi64ELi4ES3_EELb1ELb0ELb0ELb1ELb0ELb0ELb0ELb0EEEvNS_16Flash_fwd_paramsE,(.L_x_1360 - _ZN5flash16flash_fwd_kernelI23Flash_fwd_kernel_traitsILi96ELi128ELi64ELi4ELb0ELb0EN7cutlass6half_tE19Flash_kernel_traitsILi96ELi128ELi64ELi4ES3_EELb1ELb0ELb0ELb1ELb0ELb0ELb0ELb0EEEvNS_16Flash_fwd_paramsE)
        .other          _ZN5flash16flash_fwd_kernelI23Flash_fwd_kernel_traitsILi96ELi128ELi64ELi4ELb0ELb0EN7cutlass6half_tE19Flash_kernel_traitsILi96ELi128ELi64ELi4ES3_EELb1ELb0ELb0ELb1ELb0ELb0ELb0ELb0EEEvNS_16Flash_fwd_paramsE,@"STO_CUDA_ENTRY STV_DEFAULT"
_ZN5flash16flash_fwd_kernelI23Flash_fwd_kernel_traitsILi96ELi128ELi64ELi4ELb0ELb0EN7cutlass6half_tE19Flash_kernel_traitsILi96ELi128ELi64ELi4ES3_EELb1ELb0ELb0ELb1ELb0ELb0ELb0ELb0EEEvNS_16Flash_fwd_paramsE:
.text._ZN5flash16flash_fwd_kernelI23Flash_fwd_kernel_traitsILi96ELi128ELi64ELi4ELb0ELb0EN7cutlass6half_tE19Flash_kernel_traitsILi96ELi128ELi64ELi4ES3_EELb1ELb0ELb0ELb1ELb0ELb0ELb0ELb0EEEvNS_16Flash_fwd_paramsE:
        /* <DEDUP_REMOVED lines=12> */
[----:B------:R-:W2:Y:S01]  /*00c0*/  LDCU.64 UR4, c[0x0][0x510] ;  /* 0x0000a200ff0477ac */ /* 0x000ea20008000a00 */
[----:B------:R-:W2:Y:S01]  /*00d0*/  S2R R100, SR_CTAID.Z ;  /* 0x0000000000647919 */ /* 0x000ea20000002700 */
[----:B------:R-:W2:Y:S01]  /*00e0*/  S2R R213, SR_TID.X ;  /* 0x0000000000d57919 */ /* 0x000ea20000002100 */
[----:B------:R-:W-:-:S03]  /*00f0*/  IMAD.MOV.U32 R24, RZ, RZ, -0x1 ;  /* 0xffffffffff187424 */ /* 0x000fc600078e00ff */
[----:B------:R-:W2:Y:S06]  /*0100*/  LDC.64 R6, c[0x0][0x468] ;  /* 0x00011a00ff067b82 */ /* 0x000eac0000000a00 */
[----:B---3--:R-:W-:Y:S02]  /*0110*/  @P5 IMAD.MOV.U32 R2, RZ, RZ, R102 ;  /* 0x000000ffff025224 */ /* 0x008fe400078e0066 */
[----:B----4-:R-:W-:-:S05]  /*0120*/  @P5 IMAD.MOV.U32 R3, RZ, RZ, R103 ;  /* 0x000000ffff035224 */ /* 0x010fca00078e0067 */
[----:B-1----:R1:W3:Y:S01]  /*0130*/  @P5 LDG.E.64 R4, desc[UR18][R2.64] ;  /* 0x0000001202045981 */ /* 0x0022e2000c1e1b00 */
[----:B--2---:R-:W-:Y:S02]  /*0140*/  IMAD.U32 R218, RZ, RZ, UR4 ;  /* 0x00000004ffda7e24 */ /* 0x004fe4000f8e00ff */
[----:B------:R-:W-:Y:S01]  /*0150*/  IMAD.U32 R219, RZ, RZ, UR5 ;  /* 0x00000005ffdb7e24 */ /* 0x000fe2000f8e00ff */
[----:B------:R-:W2:Y:S05]  /*0160*/  LDCU.64 UR4, c[0x0][0x478] ;  /* 0x00008f00ff0477ac */ /* 0x000eaa0008000a00 */
[----:B------:R-:W4:Y:S01]  /*0170*/  @P5 LDG.E.64 R218, desc[UR18][R218.64] ;  /* 0x00000012dada5981 */ /* 0x000f22000c1e1b00 */
[----:B------:R-:W-:Y:S01]  /*0180*/  ISETP.NE.U32.AND P3, PT, RZ, UR8, PT ;  /* 0x00000008ff007c0c */ /* 0x000fe2000bf65070 */
[----:B------:R-:W-:Y:S01]  /*0190*/  IMAD.WIDE.U32 R8, R152, 0x4, R8 ;  /* 0x0000000498087825 */ /* 0x000fe200078e0008 */
[----:B------:R-:W-:-:S02]  /*01a0*/  ISETP.NE.U32.AND P1, PT, RZ, UR6, PT ;  /* 0x00000006ff007c0c */ /* 0x000fc4000bf25070 */
[--C-:B------:R-:W-:Y:S01]  /*01b0*/  LOP3.LUT R0, R100, R155, R152.reuse, 0xfe, !PT ;  /* 0x0000009b64007212 */ /* 0x100fe200078efe98 */
[----:B------:R-:W-:Y:S01]  /*01c0*/  IMAD.SHL.U32 R12, R152, 0x4, RZ ;  /* 0x00000004980c7824 */ /* 0x000fe200078e00ff */
[----:B------:R-:W-:Y:S02]  /*01d0*/  ISETP.NE.AND.EX P3, PT, RZ, UR9, PT, P3 ;  /* 0x00000009ff007c0c */ /* 0x000fe4000bf65330 */
[----:B------:R-:W-:Y:S02]  /*01e0*/  LOP3.LUT P6, RZ, R0, R213, RZ, 0xfc, !PT ;  /* 0x000000d500ff7212 */ /* 0x000fe400078cfcff */
[----:B------:R-:W3:Y:S01]  /*01f0*/  @P5 LDC R0, c[0x0][0x520] ;  /* 0x00014800ff005b82 */ /* 0x000ee20000000800 */
[----:B------:R-:W-:Y:S02]  /*0200*/  ISETP.NE.AND.EX P1, PT, RZ, UR7, PT, P1 ;  /* 0x00000007ff007c0c */ /* 0x000fe4000bf25310 */
[----:B--2---:R-:W-:Y:S02]  /*0210*/  ISETP.NE.U32.AND P0, PT, RZ, UR4, PT ;  /* 0x00000004ff007c0c */ /* 0x004fe4000bf05070 */
[----:B------:R-:W-:-:S02]  /*0220*/  SHF.R.U32.HI R11, RZ, 0x1e, R152 ;  /* 0x0000001eff0b7819 */ /* 0x000fc40000011698 */
[----:B------:R-:W-:Y:S01]  /*0230*/  ISETP.NE.AND.EX P0, PT, RZ, UR5, PT, P0 ;  /* 0x00000005ff007c0c */ /* 0x000fe2000bf05300 */
[----:B------:R-:W-:Y:S01]  /*0240*/  IMAD.MOV.U32 R10, RZ, RZ, RZ ;  /* 0x000000ffff0a7224 */ /* 0x000fe200078e00ff */
[----:B------:R-:W-:Y:S02]  /*0250*/  ISETP.NE.U32.AND P2, PT, RZ, UR8, PT ;  /* 0x00000008ff007c0c */ /* 0x000fe4000bf45070 */
[----:B-1----:R-:W4:Y:S02]  /*0260*/  @!P6 LDC.64 R2, c[0x0][0x528] ;  /* 0x00014a00ff02eb82 */ /* 0x002f240000000a00 */
[----:B------:R-:W-:Y:S02]  /*0270*/  ISETP.NE.AND.EX P2, PT, RZ, UR9, PT, P2 ;  /* 0x00000009ff007c0c */ /* 0x000fe4000bf45320 */
[----:B---3--:R-:W-:-:S05]  /*0280*/  @P5 IADD3 R102, P4, PT, R4, R0, RZ ;  /* 0x0000000004665210 */ /* 0x008fca0007f9e0ff */
[----:B------:R-:W-:Y:S02]  /*0290*/  @P5 IMAD.X R103, RZ, RZ, R5, P4 ;  /* 0x000000ffff675224 */ /* 0x000fe400020e0605 */
[----:B------:R-:W-:Y:S02]  /*02a0*/  @!P6 IMAD.MOV.U32 R4, RZ, RZ, R102 ;  /* 0x000000ffff04e224 */ /* 0x000fe400078e0066 */
[----:B------:R-:W-:Y:S01]  /*02b0*/  @!P6 IMAD.MOV.U32 R5, RZ, RZ, R103 ;  /* 0x000000ffff05e224 */ /* 0x000fe200078e0067 */
[----:B----4-:R-:W-:Y:S04]  /*02c0*/  @!P6 STG.E.64 desc[UR18][R2.64], R218 ;  /* 0x000000da0200e986 */ /* 0x010fe8000c101b12 */
[----:B------:R1:W-:Y:S04]  /*02d0*/  @!P6 STG.E.64 desc[UR18][R2.64+0x8], R4 ;  /* 0x000008040200e986 */ /* 0x0003e8000c101b12 */
[----:B------:R-:W2:Y:S01]  /*02e0*/  @P3 LDG.E R24, desc[UR18][R8.64] ;  /* 0x0000001208183981 */ /* 0x000ea2000c1e1900 */
[----:B-1----:R-:W-:-:S03]  /*02f0*/  @P1 IADD3 R4, P4, PT, R12, UR6, RZ ;  /* 0x000000060c041c10 */ /* 0x002fc6000ff9e0ff */
[----:B------:R1:W3:Y:S01]  /*0300*/  @P2 LDG.E R8, desc[UR18][R8.64+0x4] ;  /* 0x0000041208082981 */ /* 0x0002e2000c1e1900 */
[----:B------:R-:W-:Y:S02]  /*0310*/  @P0 IADD3 R2, P3, PT, R12, UR4, RZ ;  /* 0x000000040c020c10 */ /* 0x000fe4000ff7e0ff */
[C---:B------:R-:W-:Y:S02]  /*0320*/  @P1 IADD3.X R5, PT, PT, R11.reuse, UR7, RZ, P4, !PT ;  /* 0x000000070b051c10 */ /* 0x040fe4000a7fe4ff */
[----:B------:R-:W-:-:S03]  /*0330*/  @P0 IADD3.X R3, PT, PT, R11, UR5, RZ, P3, !PT ;  /* 0x000000050b030c10 */ /* 0x000fc60009ffe4ff */
[----:B------:R4:W3:Y:S04]  /*0340*/  @P1 LDG.E R10, desc[UR18][R4.64] ;  /* 0x00000012040a1981 */ /* 0x0008e8000c1e1900 */
[----:B------:R4:W3:Y:S01]  /*0350*/  @P0 LDG.E R0, desc[UR18][R2.64] ;  /* 0x0000001202000981 */ /* 0x0008e2000c1e1900 */
[----:B------:R-:W4:Y:S01]  /*0360*/  LDCU.U8 UR4, c[0x0][0x532] ;  /* 0x0000a640ff0477ac */ /* 0x000f220008000000 */
[----:B------:R-:W3:Y:S01]  /*0370*/  @!P2 LDC R238, c[0x0][0x434] ;  /* 0x00010d00ffeeab82 */ /* 0x000ee20000000800 */
[----:B------:R-:W-:-:S07]  /*0380*/  ISETP.EQ.U32.AND P4, PT, R6, RZ, PT ;  /* 0x000000ff0600720c */ /* 0x000fce0003f82070 */
[----:B-1----:R-:W1:Y:S08]  /*0390*/  @!P0 LDC R9, c[0x0][0x43c] ;  /* 0x00010f00ff098b82 */ /* 0x002e700000000800 */
[----:B----4-:R-:W4:Y:S01]  /*03a0*/  @!P0 LDC.64 R4, c[0x0][0x488] ;  /* 0x00012200ff048b82 */ /* 0x010f220000000a00 */
[----:B------:R-:W-:-:S05]  /*03b0*/  IADD3 R2, P1, PT, R12, R6, RZ ;  /* 0x000000060c027210 */ /* 0x000fca0007f3e0ff */
[----:B------:R-:W-:Y:S01]  /*03c0*/  IMAD.X R3, R11, 0x1, R7, P1 ;  /* 0x000000010b037824 */ /* 0x000fe200008e0607 */
[----:B------:R-:W-:-:S04]  /*03d0*/  ISETP.NE.U32.AND P1, PT, R6, RZ, PT ;  /* 0x000000ff0600720c */ /* 0x000fc80003f25070 */
[----:B------:R-:W-:Y:S02]  /*03e0*/  ISETP.NE.AND.EX P1, PT, R7, RZ, PT, P1 ;  /* 0x000000ff0700720c */ /* 0x000fe40003f25310 */
[----:B------:R-:W-:-:S04]  /*03f0*/  ISETP.NE.AND P3, PT, RZ, UR4, PT ;  /* 0x00000004ff007c0c */ /* 0x000fc8000bf65270 */
[----:B------:R-:W-:Y:S01]  /*0400*/  ISETP.EQ.OR.EX P4, PT, R7, RZ, !P3, P4 ;  /* 0x000000ff0700720c */ /* 0x000fe20005f82740 */
[----:B------:R-:W-:Y:S02]  /*0410*/  IMAD.MOV.U32 R11, RZ, RZ, -0x1 ;  /* 0xffffffffff0b7424 */ /* 0x000fe400078e00ff */
[----:B------:R-:W-:-:S10]  /*0420*/  IMAD.SHL.U32 R148, R155, 0x80, RZ ;  /* 0x000000809b947824 */ /* 0x000fd400078e00ff */
[----:B------:R1:W5:Y:S04]  /*0430*/  @!P4 LDG.E R11, desc[UR18][R2.64] ;  /* 0x00000012020bc981 */ /* 0x000368000c1e1900 */
[----:B--2---:R2:W-:Y:S01]  /*0440*/  STL [R1+0x6c], R24 ;  /* 0x00006c1801007387 */ /* 0x0045e20000100800 */
[----:B---3--:R-:W-:Y:S02]  /*0450*/  @P2 IMAD.IADD R238, R8, 0x1, -R24 ;  /* 0x0000000108ee2824 */ /* 0x008fe400078e0a18 */
[----:B------:R-:W-:Y:S02]  /*0460*/  @P0 IMAD.IADD R153, R0, 0x1, -R10 ;  /* 0x0000000100990824 */ /* 0x000fe400078e0a0a */
[----:B------:R-:W3:Y:S01]  /*0470*/  @!P1 LDC R0, c[0x0][0x438] ;  /* 0x00010e00ff009b82 */ /* 0x000ee20000000800 */
[----:B----4-:R-:W-:-:S04]  /*0480*/  @!P0 ISETP.NE.U32.AND P2, PT, R4, RZ, PT ;  /* 0x000000ff0400820c */ /* 0x010fc80003f45070 */
[----:B------:R-:W-:Y:S02]  /*0490*/  @!P0 ISETP.NE.AND.EX P2, PT, R5, RZ, PT, P2 ;  /* 0x000000ff0500820c */ /* 0x000fe40003f45320 */
[----:B------:R-:W-:Y:S02]  /*04a0*/  ISETP.GT.AND P4, PT, R238, R148, PT ;  /* 0x00000094ee00720c */ /* 0x000fe40003f84270 */
[----:B-1----:R-:W-:Y:S01]  /*04b0*/  @!P0 SEL R4, R9, RZ, P2 ;  /* 0x000000ff09048207 */ /* 0x002fe20001000000 */
[----:B--2---:R-:W-:Y:S10]  /*04c0*/  @!P1 BRA `(.L_x_583) ;  /* 0x00000000000c9947 */ /* 0x004ff40003800000 */
[----:B---3--:R-:W2:Y:S02]  /*04d0*/  @P3 LDG.E R0, desc[UR18][R2.64+0x4] ;  /* 0x0000041202003981 */ /* 0x008ea4000c1e1900 */
[----:B--2--5:R-:W-:-:S06]  /*04e0*/  @P3 IADD3 R0, PT, PT, R0, -R11, RZ ;  /* 0x8000000b00003210 */ /* 0x024fcc0007ffe0ff */
[----:B------:R1:W5:Y:S02]  /*04f0*/  @!P3 LDG.E R0, desc[UR18][R2.64] ;  /* 0x000000120200b981 */ /* 0x000364000c1e1900 */
.L_x_583:
[----:B---3-5:R-:W-:Y:S01]  /*0500*/  @!P0 IADD3 R153, PT, PT, R4, R0, -R10 ;  /* 0x0000000004998210 */ /* 0x028fe20007ffe80a */
[----:B------:R-:W-:Y:S06]  /*0510*/  @!P4 EXIT ;  /* 0x000000000000c94d */ /* 0x000fec0003800000 */
[----:B------:R-:W-:-:S13]  /*0520*/  ISETP.GT.AND P0, PT, R153, RZ, PT ;  /* 0x000000ff9900720c */ /* 0x000fda0003f04270 */
        /* <DEDUP_REMOVED lines=8> */
[----:B-1----:R-:W1:Y:S01]  /*05b0*/  @P6 LDC.64 R2, c[0x0][0x430] ;  /* 0x00010c00ff026b82 */ /* 0x002e620000000a00 */
[----:B------:R-:W-:Y:S01]  /*05c0*/  @P6 MOV R15, 0x1 ;  /* 0x00000001000f6802 */ /* 0x000fe20000000f00 */
[----:B----4-:R-:W-:-:S06]  /*05d0*/  @!P1 IMAD.WIDE.U32 R4, R152, R6, RZ ;  /* 0x0000000698049225 */ /* 0x010fcc00078e00ff */
[----:B------:R-:W4:Y:S01]  /*05e0*/  @P6 LDC R14, c[0x0][0x430] ;  /* 0x00010c00ff0e6b82 */ /* 0x000f220000000800 */
[----:B------:R-:W-:Y:S01]  /*05f0*/  @!P1 MOV R0, R4 ;  /* 0x0000000400009202 */ /* 0x000fe20000000f00 */
[----:B-1----:R-:W-:Y:S02]  /*0600*/  @P6 IMAD R16, R2, R3, RZ ;  /* 0x0000000302106224 */ /* 0x002fe400078e02ff */
[----:B--2---:R-:W-:Y:S01]  /*0610*/  @P1 IMAD.WIDE.U32 R2, R24, R8, RZ ;  /* 0x0000000818021225 */ /* 0x004fe200078e00ff */
        /* <DEDUP_REMOVED lines=11> */
.L_x_585:
        /* <DEDUP_REMOVED lines=40> */
.L_x_587:
[----:B------:R-:W-:Y:S05]  /*0950*/  BSYNC.RECONVERGENT B0 ;  /* 0x0000000000007941 */ /* 0x000fea0003800200 */
.L_x_586:
        /* <DEDUP_REMOVED lines=22> */
.L_x_589:
[----:B------:R-:W-:Y:S05]  /*0ac0*/  BSYNC.RECONVERGENT B0 ;  /* 0x0000000000007941 */ /* 0x000fea0003800200 */
.L_x_588:
        /* <DEDUP_REMOVED lines=24> */
.L_x_591:
[----:B------:R-:W-:Y:S05]  /*0c50*/  BSYNC.RECONVERGENT B0 ;  /* 0x0000000000007941 */ /* 0x000fea0003800200 */
.L_x_590:
        /* <DEDUP_REMOVED lines=32> */
.L_x_593:
[----:B------:R-:W-:Y:S05]  /*0e60*/  BSYNC.RECONVERGENT B0 ;  /* 0x0000000000007941 */ /* 0x000fea0003800200 */
.L_x_592:
        /* <DEDUP_REMOVED lines=15> */
.L_x_595:
[----:B------:R-:W-:Y:S05]  /*0f60*/  BSYNC.RECONVERGENT B0 ;  /* 0x0000000000007941 */ /* 0x000fea0003800200 */
.L_x_594:
        /* <DEDUP_REMOVED lines=10> */
.L_x_597:
[----:B------:R-:W-:Y:S05]  /*1010*/  BSYNC.RECONVERGENT B0 ;  /* 0x0000000000007941 */ /* 0x000fea0003800200 */
.L_x_596:
        /* <DEDUP_REMOVED lines=10> */
.L_x_599:
[----:B------:R-:W-:Y:S05]  /*10c0*/  BSYNC.RECONVERGENT B0 ;  /* 0x0000000000007941 */ /* 0x000fea0003800200 */
.L_x_598:
        /* <DEDUP_REMOVED lines=10> */
.L_x_584:
[----:B------:R-:W-:Y:S02]  /*1170*/  ISETP.NE.AND P0, PT, R24, -0x1, PT ;  /* 0xffffffff1800780c */ /* 0x000fe40003f05270 */
[----:B------:R-:W-:-:S11]  /*1180*/  ISETP.NE.AND P2, PT, R11, -0x1, PT ;  /* 0xffffffff0b00780c */ /* 0x000fd60003f45270 */
[----:B------:R-:W2:Y:S08]  /*1190*/  @!P0 LDC.64 R6, c[0x0][0x398] ;  /* 0x0000e600ff068b82 */ /* 0x000eb00000000a00 */
[----:B------:R-:W1:Y:S01]  /*11a0*/  @P0 LDC.64 R8, c[0x0][0x3b0] ;  /* 0x0000ec00ff080b82 */ /* 0x000e620000000a00 */
[----:B--2---:R-:W-:-:S04]  /*11b0*/  @!P0 IMAD.WIDE.U32 R4, R152, R6, RZ ;  /* 0x0000000698048225 */ /* 0x004fc800078e00ff */
[----:B------:R-:W-:Y:S01]  /*11c0*/  @!P0 IMAD R13, R152, R7, R5 ;  /* 0x00000007980d8224 */ /* 0x000fe200078e0205 */
[----:B------:R-:W-:Y:S01]  /*11d0*/  @!P0 MOV R12, R4 ;  /* 0x00000004000c8202 */ /* 0x000fe20000000f00 */
[----:B-1----:R-:W-:-:S04]  /*11e0*/  @P0 IMAD.WIDE.U32 R2, R24, R8, RZ ;  /* 0x0000000818020225 */ /* 0x002fc800078e00ff */
        /* <DEDUP_REMOVED lines=14> */
.L_x_600:
[----:B------:R-:W1:Y:S01]  /*12d0*/  LDCU.64 UR14, c[0x0][0x3b8] ;  /* 0x00007700ff0e77ac */ /* 0x000e620008000a00 */
[----:B------:R-:W-:-:S05]  /*12e0*/  IADD3 R2, PT, PT, R10, R11, RZ ;  /* 0x0000000b0a027210 */ /* 0x000fca0007ffe0ff */
[C---:B-1----:R-:W-:Y:S02]  /*12f0*/  IMAD R0, R2.reuse, UR15, RZ ;  /* 0x0000000f02007c24 */ /* 0x042fe4000f8e02ff */
[----:B------:R-:W-:-:S05]  /*1300*/  IMAD.WIDE.U32 R2, R2, UR14, RZ ;  /* 0x0000000e02027c25 */ /* 0x000fca000f8e00ff */
[----:B------:R-:W-:Y:S02]  /*1310*/  IADD3 R6, PT, PT, R3, R0, RZ ;  /* 0x0000000003067210 */ /* 0x000fe40007ffe0ff */
[----:B------:R-:W-:-:S07]  /*1320*/  MOV R5, R2 ;  /* 0x0000000200057202 */ /* 0x000fce0000000f00 */
.L_x_601:
        /* <DEDUP_REMOVED lines=39> */
.L_x_602:
[----:B------:R-:W1:Y:S01]  /*15a0*/  LDC.64 R14, c[0x0][0x3c0] ;  /* 0x0000f000ff0e7b82 */ /* 0x000e620000000a00 */
[----:B------:R-:W-:-:S05]  /*15b0*/  IADD3 R0, PT, PT, R10, R11, RZ ;  /* 0x0000000b0a007210 */ /* 0x000fca0007ffe0ff */
[C---:B-1----:R-:W-:Y:S02]  /*15c0*/  IMAD R4, R0.reuse, R15, RZ ;  /* 0x0000000f00047224 */ /* 0x042fe400078e02ff */
[----:B------:R-:W-:-:S05]  /*15d0*/  IMAD.WIDE.U32 R2, R0, R14, RZ ;  /* 0x0000000e00027225 */ /* 0x000fca00078e00ff */
[----:B------:R-:W-:-:S07]  /*15e0*/  IADD3 R0, PT, PT, R3, R4, RZ ;  /* 0x0000000403007210 */ /* 0x000fce0007ffe0ff */
.L_x_603:
[----:B------:R-:W-:Y:S01]  /*15f0*/  IMAD.SHL.U32 R247, R213, 0x8, RZ ;  /* 0x00000008d5f77824 */ /* 0x000fe200078e00ff */
[----:B------:R-:W1:Y:S01]  /*1600*/  LDCU.128 UR4, c[0x0][0x3d0] ;  /* 0x00007a00ff0477ac */ /* 0x000e620008000c00 */
[----:B------:R-:W-:Y:S01]  /*1610*/  SHF.R.U32.HI R24, RZ, 0x2, R213 ;  /* 0x00000002ff187819 */ /* 0x000fe200000116d5 */
[----:B------:R-:W2:Y:S01]  /*1620*/  S2UR UR16, SR_CgaCtaId ;  /* 0x00000000001079c3 */ /* 0x000ea20000008800 */
[----:B------:R-:W-:Y:S01]  /*1630*/  IADD3 R18, PT, PT, -R148, R238, RZ ;  /* 0x000000ee94127210 */ /* 0x000fe20007ffe1ff */
[----:B------:R-:W3:Y:S01]  /*1640*/  LDCU.64 UR10, c[0x0][0x390] ;  /* 0x00007200ff0a77ac */ /* 0x000ee20008000a00 */
[----:B------:R-:W-:Y:S01]  /*1650*/  LOP3.LUT R246, R247, 0x18, RZ, 0xc0, !PT ;  /* 0x00000018f7f67812 */ /* 0x000fe200078ec0ff */
[----:B------:R-:W-:Y:S01]  /*1660*/  IMAD.SHL.U32 R209, R213, 0x4, RZ ;  /* 0x00000004d5d17824 */ /* 0x000fe200078e00ff */
[----:B------:R-:W-:Y:S01]  /*1670*/  LOP3.LUT R9, R247, 0x1f20, RZ, 0xc0, !PT ;  /* 0x00001f20f7097812 */ /* 0x000fe200078ec0ff */
[----:B------:R-:W4:Y:S01]  /*1680*/  LDCU.64 UR8, c[0x0][0x3c8] ;  /* 0x00007900ff0877ac */ /* 0x000f220008000a00 */
[C---:B------:R-:W-:Y:S01]  /*1690*/  IADD3 R2, P0, PT, R246.reuse, R2, RZ ;  /* 0x00000002f6027210 */ /* 0x040fe20007f1e0ff */
[----:B------:R-:W-:Y:S01]  /*16a0*/  IMAD.SHL.U32 R154, R213, 0x20, RZ ;  /* 0x00000020d59a7824 */ /* 0x000fe200078e00ff */
[C---:B------:R-:W-:Y:S01]  /*16b0*/  IADD3 R4, P1, PT, R246.reuse, R5, RZ ;  /* 0x00000005f6047210 */ /* 0x040fe20007f3e0ff */
[----:B------:R-:W5:Y:S01]  /*16c0*/  LDCU.64 UR12, c[0x0][0x388] ;  /* 0x00007100ff0c77ac */ /* 0x000f620008000a00 */
[C---:B------:R-:W-:Y:S01]  /*16d0*/  LOP3.LUT R150, R246.reuse, 0x40, RZ, 0xfc, !PT ;  /* 0x00000040f6967812 */ /* 0x040fe200078efcff */
[----:B------:R-:W-:Y:S01]  /*16e0*/  IMAD.X R3, RZ, RZ, R0, P0 ;  /* 0x000000ffff037224 */ /* 0x000fe200000e0600 */
[----:B------:R-:W-:Y:S01]  /*16f0*/  SHF.R.S32.HI R0, RZ, 0x1f, R8 ;  /* 0x0000001fff007819 */ /* 0x000fe20000011408 */
[----:B------:R-:W-:Y:S01]  /*1700*/  IMAD.X R5, RZ, RZ, R6, P1 ;  /* 0x000000ffff057224 */ /* 0x000fe200008e0606 */
[----:B------:R-:W-:Y:S01]  /*1710*/  IADD3 R6, P0, PT, R246, R12, RZ ;  /* 0x0000000cf6067210 */ /* 0x000fe20007f1e0ff */
[----:B------:R-:W-:Y:S01]  /*1720*/  IMAD.WIDE.U32 R2, R24, R14, R2 ;  /* 0x0000000e18027225 */ /* 0x000fe200078e0002 */
[----:B------:R-:W-:Y:S01]  /*1730*/  LOP3.LUT R12, R247, 0xd8, RZ, 0xc0, !PT ;  /* 0x000000d8f70c7812 */ /* 0x000fe200078ec0ff */
[----:B------:R-:W-:Y:S01]  /*1740*/  BSSY.RECONVERGENT B0, `(.L_x_604) ;  /* 0x0000044000007945 */ /* 0x000fe20003800200 */
[----:B------:R-:W-:Y:S01]  /*1750*/  LOP3.LUT R164, R246, 0x20, RZ, 0xfc, !PT ;  /* 0x00000020f6a47812 */ /* 0x000fe200078efcff */
[----:B------:R-:W-:Y:S01]  /*1760*/  IMAD.WIDE.U32 R4, R24, UR14, R4 ;  /* 0x0000000e18047c25 */ /* 0x000fe2000f8e0004 */
[----:B------:R-:W-:-:S03]  /*1770*/  SHF.R.U32.HI R210, RZ, 0x1, R213 ;  /* 0x00000001ffd27819 */ /* 0x000fc600000116d5 */
[----:B-1----:R-:W-:Y:S02]  /*1780*/  IMAD R7, R0, UR4, RZ ;  /* 0x0000000400077c24 */ /* 0x002fe4000f8e02ff */
[----:B------:R-:W-:Y:S02]  /*1790*/  IMAD R3, R24, R15, R3 ;  /* 0x0000000f18037224 */ /* 0x000fe400078e0203 */
[----:B------:R-:W-:Y:S02]  /*17a0*/  IMAD R0, R0, UR6, RZ ;  /* 0x0000000600007c24 */ /* 0x000fe4000f8e02ff */
[----:B------:R-:W-:Y:S02]  /*17b0*/  IMAD R5, R24, UR15, R5 ;  /* 0x0000000f18057c24 */ /* 0x000fe4000f8e0205 */
[C---:B------:R-:W-:Y:S02]  /*17c0*/  IMAD R10, R8.reuse, UR7, R0 ;  /* 0x00000007080a7c24 */ /* 0x040fe4000f8e0200 */
[----:B------:R-:W-:-:S04]  /*17d0*/  IMAD.WIDE.U32 R2, R8, UR6, R2 ;  /* 0x0000000608027c25 */ /* 0x000fc8000f8e0002 */
[C---:B------:R-:W-:Y:S01]  /*17e0*/  IMAD R11, R8.reuse, UR5, R7 ;  /* 0x00000005080b7c24 */ /* 0x040fe2000f8e0207 */
[----:B------:R-:W-:Y:S01]  /*17f0*/  IADD3 R3, PT, PT, R3, R10, RZ ;  /* 0x0000000a03037210 */ /* 0x000fe20007ffe0ff */
[----:B------:R-:W-:Y:S01]  /*1800*/  IMAD.WIDE.U32 R4, R8, UR4, R4 ;  /* 0x0000000408047c25 */ /* 0x000fe2000f8e0004 */
[----:B------:R-:W-:-:S03]  /*1810*/  LOP3.LUT R8, R12, 0x18, R213, 0x78, !PT ;  /* 0x000000180c087812 */ /* 0x000fc600078e78d5 */
[----:B------:R-:W-:Y:S01]  /*1820*/  IMAD.X R7, RZ, RZ, R13, P0 ;  /* 0x000000ffff077224 */ /* 0x000fe200000e060d */
[----:B---3--:R-:W-:Y:S01]  /*1830*/  LEA R17, P0, R2, UR10, 0x1 ;  /* 0x0000000a02117c11 */ /* 0x008fe2000f8008ff */
[----:B------:R-:W-:Y:S01]  /*1840*/  IMAD.IADD R0, R5, 0x1, R11 ;  /* 0x0000000105007824 */ /* 0x000fe200078e020b */
[----:B------:R-:W-:Y:S01]  /*1850*/  LOP3.LUT R19, R9, R8, RZ, 0xfc, !PT ;  /* 0x0000000809137212 */ /* 0x000fe200078efcff */
[----:B----4-:R-:W-:Y:S01]  /*1860*/  IMAD.WIDE.U32 R10, R100, UR8, R6 ;  /* 0x00000008640a7c25 */ /* 0x010fe2000f8e0006 */
[----:B------:R-:W-:Y:S01]  /*1870*/  LEA.HI.X R16, R2, UR11, R3, 0x1, P0 ;  /* 0x0000000b02107c11 */ /* 0x000fe200080f0c03 */
[----:B------:R1:W-:Y:S01]  /*1880*/  STL [R1+0x60], R17 ;  /* 0x0000601101007387 */ /* 0x0003e20000100800 */
[----:B------:R-:W-:Y:S01]  /*1890*/  ISETP.GE.AND P0, PT, R24, R18, PT ;  /* 0x000000121800720c */ /* 0x000fe20003f06270 */
[----:B------:R-:W-:Y:S01]  /*18a0*/  UMOV UR8, 0x400 ;  /* 0x0000040000087882 */ /* 0x000fe20000000000 */
[----:B-----5:R-:W-:Y:S01]  /*18b0*/  LEA R227, P1, R4, UR12, 0x1 ;  /* 0x0000000c04e37c11 */ /* 0x020fe2000f8208ff */
[----:B------:R1:W-:Y:S01]  /*18c0*/  STL [R1+0x74], R19 ;  /* 0x0000741301007387 */ /* 0x0003e20000100800 */
[----:B------:R-:W-:Y:S01]  /*18d0*/  IMAD R5, R100, UR9, R11 ;  /* 0x0000000964057c24 */ /* 0x000fe2000f8e020b */
[----:B--2---:R-:W-:Y:S01]  /*18e0*/  ULEA UR9, UR16, UR8, 0x18 ;  /* 0x0000000810097291 */ /* 0x004fe2000f8ec0ff */
[----:B------:R-:W-:Y:S01]  /*18f0*/  LEA.HI.X R226, R4, UR13, R0, 0x1, P1 ;  /* 0x0000000d04e27c11 */ /* 0x000fe200088f0c00 */
[----:B------:R1:W-:Y:S01]  /*1900*/  STL [R1+0x4c], R16 ;  /* 0x00004c1001007387 */ /* 0x0003e20000100800 */
[----:B------:R-:W-:Y:S01]  /*1910*/  LOP3.LUT R0, R209, 0x18, RZ, 0xc0, !PT ;  /* 0x00000018d1007812 */ /* 0x000fe200078ec0ff */
[----:B------:R-:W-:-:S02]  /*1920*/  IMAD.MOV.U32 R25, RZ, RZ, RZ ;  /* 0x000000ffff197224 */ /* 0x000fc400078e00ff */
[----:B------:R1:W-:Y:S01]  /*1930*/  STL [R1+0x70], R18 ;  /* 0x0000701201007387 */ /* 0x0003e20000100800 */
[----:B------:R-:W-:Y:S01]  /*1940*/  LOP3.LUT R13, R0, 0xc0, R154, 0xf8, !PT ;  /* 0x000000c0000d7812 */ /* 0x000fe200078ef89a */
[----:B------:R-:W-:Y:S01]  /*1950*/  IMAD.WIDE.U32 R2, R155, 0x80, R24 ;  /* 0x000000809b027825 */ /* 0x000fe200078e0018 */
[----:B------:R-:W-:Y:S01]  /*1960*/  LEA R0, R19, UR9, 0x1 ;  /* 0x0000000913007c11 */ /* 0x000fe2000f8e08ff */
        /* <DEDUP_REMOVED lines=32> */
.L_x_606:
[----:B------:R3:W-:Y:S02]  /*1b70*/  STS.128 [R0+0x4000], RZ ;  /* 0x004000ff00007388 */ /* 0x0007e40000000c00 */
.L_x_605:
[----:B------:R-:W-:Y:S05]  /*1b80*/  BSYNC.RECONVERGENT B0 ;  /* 0x0000000000007941 */ /* 0x000fea0003800200 */
.L_x_604:
[----:B------:R-:W-:Y:S01]  /*1b90*/  IADD3 R12, PT, PT, R24, 0x20, RZ ;  /* 0x00000020180c7810 */ /* 0x000fe20007ffe0ff */
[----:B------:R-:W-:Y:S03]  /*1ba0*/  BSSY.RECONVERGENT B0, `(.L_x_607) ;  /* 0x0000024000007945 */ /* 0x000fe60003800200 */
[----:B------:R-:W-:-:S13]  /*1bb0*/  ISETP.GE.AND P0, PT, R12, R18, PT ;  /* 0x000000120c00720c */ /* 0x000fda0003f06270 */
[----:B------:R-:W-:Y:S05]  /*1bc0*/  @P0 BRA `(.L_x_608) ;  /* 0x0000000000840947 */ /* 0x000fea0003800000 */
[----:B------:R-:W5:Y:S01]  /*1bd0*/  LDCU.64 UR6, c[0x0][0x3b0] ;  /* 0x00007600ff0677ac */ /* 0x000f620008000a00 */
[----:B--2-4-:R-:W-:Y:S01]  /*1be0*/  IADD3 R6, P0, PT, R2, 0x20, RZ ;  /* 0x0000002002067810 */ /* 0x014fe20007f1e0ff */
[----:B------:R-:W-:Y:S01]  /*1bf0*/  IMAD.MOV.U32 R8, RZ, RZ, R10 ;  /* 0x000000ffff087224 */ /* 0x000fe200078e000a */
[----:B------:R-:W-:Y:S01]  /*1c00*/  MOV R9, R5 ;  /* 0x0000000500097202 */ /* 0x000fe20000000f00 */
[----:B------:R-:W2:Y:S02]  /*1c10*/  LDCU UR10, c[0x0][0x440] ;  /* 0x00008800ff0a77ac */ /* 0x000ea40008000800 */
[----:B------:R-:W-:Y:S01]  /*1c20*/  IMAD.X R7, RZ, RZ, R3, P0 ;  /* 0x000000ffff077224 */ /* 0x000fe200000e0603 */
[----:B------:R-:W4:Y:S03]  /*1c30*/  LDCU.64 UR4, c[0x0][0x380] ;  /* 0x00007000ff0477ac */ /* 0x000f260008000a00 */
[----:B-----5:R-:W-:-:S02]  /*1c40*/  IMAD R7, R7, UR6, RZ ;  /* 0x0000000607077c24 */ /* 0x020fc4000f8e02ff */
        /* <DEDUP_REMOVED lines=24> */
.L_x_609:
[----:B------:R4:W-:Y:S02]  /*1dd0*/  STS.128 [R0+0x4800], RZ ;  /* 0x004800ff00007388 */ /* 0x0009e40000000c00 */
.L_x_608:
[----:B------:R-:W-:Y:S05]  /*1de0*/  BSYNC.RECONVERGENT B0 ;  /* 0x0000000000007941 */ /* 0x000fea0003800200 */
.L_x_607:
[----:B--2-4-:R-:W-:Y:S01]  /*1df0*/  IADD3 R6, PT, PT, R24, 0x40, RZ ;  /* 0x0000004018067810 */ /* 0x014fe20007ffe0ff */
[----:B------:R-:W-:Y:S03]  /*1e00*/  BSSY.RECONVERGENT B0, `(.L_x_610) ;  /* 0x0000024000007945 */ /* 0x000fe60003800200 */
[----:B------:R-:W-:-:S13]  /*1e10*/  ISETP.GE.AND P0, PT, R6, R18, PT ;  /* 0x000000120600720c */ /* 0x000fda0003f06270 */
[----:B------:R-:W-:Y:S05]  /*1e20*/  @P0 BRA `(.L_x_611) ;  /* 0x0000000000840947 */ /* 0x000fea0003800000 */
[----:B------:R-:W2:Y:S01]  /*1e30*/  LDCU.64 UR6, c[0x0][0x3b0] ;  /* 0x00007600ff0677ac */ /* 0x000ea20008000a00 */
[----:B------:R-:W-:Y:S01]  /*1e40*/  IADD3 R6, P0, PT, R2, 0x40, RZ ;  /* 0x0000004002067810 */ /* 0x000fe20007f1e0ff */
[----:B------:R-:W-:Y:S01]  /*1e50*/  IMAD.MOV.U32 R8, RZ, RZ, R10 ;  /* 0x000000ffff087224 */ /* 0x000fe200078e000a */
[----:B------:R-:W-:Y:S01]  /*1e60*/  MOV R9, R5 ;  /* 0x0000000500097202 */ /* 0x000fe20000000f00 */
[----:B------:R-:W4:Y:S02]  /*1e70*/  LDCU UR10, c[0x0][0x440] ;  /* 0x00008800ff0a77ac */ /* 0x000f240008000800 */
[----:B------:R-:W-:Y:S01]  /*1e80*/  IMAD.X R7, RZ, RZ, R3, P0 ;  /* 0x000000ffff077224 */ /* 0x000fe200000e0603 */
[----:B------:R-:W5:Y:S03]  /*1e90*/  LDCU.64 UR4, c[0x0][0x380] ;  /* 0x00007000ff0477ac */ /* 0x000f660008000a00 */
[----:B--2---:R-:W-:-:S02]  /*1ea0*/  IMAD R7, R7, UR6, RZ ;  /* 0x0000000607077c24 */ /* 0x004fc4000f8e02ff */
[----:B------:R-:W-:Y:S01]  /*1eb0*/  IMAD.WIDE.U32 R8, R6, UR6, R8 ;  /* 0x0000000606087c25 */ /* 0x000fe2000f8e0008 */
[----:B----4-:R-:W-:-:S03]  /*1ec0*/  ISETP.GE.AND P1, PT, R246, UR10, PT ;  /* 0x0000000af6007c0c */ /* 0x010fc6000bf26270 */
[----:B------:R-:W-:Y:S01]  /*1ed0*/  IMAD R7, R6, UR7, R7 ;  /* 0x0000000706077c24 */ /* 0x000fe2000f8e0207 */
[----:B------:R-:W-:Y:S02]  /*1ee0*/  ISETP.GE.AND P0, PT, R164, UR10, PT ;  /* 0x0000000aa4007c0c */ /* 0x000fe4000bf06270 */
[----:B-----5:R-:W-:Y:S01]  /*1ef0*/  LEA R6, P2, R8, UR4, 0x1 ;  /* 0x0000000408067c11 */ /* 0x020fe2000f8408ff */
        /* <DEDUP_REMOVED lines=19> */
.L_x_612:
[----:B------:R4:W-:Y:S02]  /*2030*/  STS.128 [R0+0x5000], RZ ;  /* 0x005000ff00007388 */ /* 0x0009e40000000c00 */
.L_x_611:
[----:B------:R-:W-:Y:S05]  /*2040*/  BSYNC.RECONVERGENT B0 ;  /* 0x0000000000007941 */ /* 0x000fea0003800200 */
.L_x_610:
[----:B--2-4-:R-:W-:Y:S01]  /*2050*/  VIADD R7, R24, 0x60 ;  /* 0x0000006018077836 */ /* 0x014fe20000000000 */
[----:B------:R-:W-:Y:S01]  /*2060*/  USHF.L.U64.HI UR10, UR14, 0x6, UR15 ;  /* 0x000000060e0a7899 */ /* 0x000fe2000801020f */
[----:B------:R-:W-:Y:S01]  /*2070*/  VIADD R6, R153, 0x3f ;  /* 0x0000003f99067836 */ /* 0x000fe20000000000 */
[----:B------:R-:W-:Y:S01]  /*2080*/  USHF.L.U32 UR11, UR14, 0x6, URZ ;  /* 0x000000060e0b7899 */ /* 0x000fe200080006ff */
[----:B------:R-:W-:Y:S01]  /*2090*/  BSSY.RECONVERGENT B0, `(.L_x_613) ;  /* 0x0000026000007945 */ /* 0x000fe20003800200 */
[----:B------:R-:W-:Y:S02]  /*20a0*/  ISETP.GE.AND P0, PT, R7, R18, PT ;  /* 0x000000120700720c */ /* 0x000fe40003f06270 */
[----:B------:R-:W-:-:S04]  /*20b0*/  SHF.R.S32.HI R8, RZ, 0x1f, R6 ;  /* 0x0000001fff087819 */ /* 0x000fc80000011406 */
[----:B------:R-:W-:-:S04]  /*20c0*/  LEA.HI R6, R8, R6, RZ, 0x6 ;  /* 0x0000000608067211 */ /* 0x000fc800078f30ff */
[----:B------:R-:W-:-:S03]  /*20d0*/  SHF.R.S32.HI R249, RZ, 0x6, R6 ;  /* 0x00000006fff97819 */ /* 0x000fc60000011406 */
[----:B------:R-:W-:Y:S05]  /*20e0*/  @P0 BRA `(.L_x_614) ;  /* 0x0000000000800947 */ /* 0x000fea0003800000 */
[----:B------:R-:W2:Y:S01]  /*20f0*/  LDCU.64 UR6, c[0x0][0x3b0] ;  /* 0x00007600ff0677ac */ /* 0x000ea20008000a00 */
[----:B------:R-:W-:Y:S01]  /*2100*/  IADD3 R6, P0, PT, R2, 0x60, RZ ;  /* 0x0000006002067810 */ /* 0x000fe20007f1e0ff */
[----:B------:R-:W-:Y:S01]  /*2110*/  IMAD.MOV.U32 R4, RZ, RZ, R10 ;  /* 0x000000ffff047224 */ /* 0x000fe200078e000a */
[----:B------:R-:W4:Y:S03]  /*2120*/  LDCU UR12, c[0x0][0x440] ;  /* 0x00008800ff0c77ac */ /* 0x000f260008000800 */
        /* <DEDUP_REMOVED lines=27> */
.L_x_615:
[----:B------:R4:W-:Y:S02]  /*22e0*/  STS.128 [R0+0x5800], RZ ;  /* 0x005800ff00007388 */ /* 0x0009e40000000c00 */
.L_x_614:
[----:B------:R-:W-:Y:S05]  /*22f0*/  BSYNC.RECONVERGENT B0 ;  /* 0x0000000000007941 */ /* 0x000fea0003800200 */
.L_x_613:
[----:B------:R-:W-:Y:S01]  /*2300*/  IADD3 R26, PT, PT, R249, -0x1, RZ ;  /* 0xfffffffff91a7810 */ /* 0x000fe20007ffe0ff */
        /* <DEDUP_REMOVED lines=10> */
[----:B--2-4-:R-:W-:-:S04]  /*23b0*/  LEA R2, P2, R4, R227, 0x1 ;  /* 0x000000e304027211 */ /* 0x014fc800078408ff */
        /* <DEDUP_REMOVED lines=20> */
.L_x_618:
[----:B------:R4:W-:Y:S02]  /*2500*/  STS.128 [R0+0x8000], RZ ;  /* 0x008000ff00007388 */ /* 0x0009e40000000c00 */
.L_x_617:
[----:B------:R-:W-:Y:S05]  /*2510*/  BSYNC.RECONVERGENT B0 ;  /* 0x0000000000007941 */ /* 0x000fea0003800200 */
.L_x_616:
        /* <DEDUP_REMOVED lines=29> */
.L_x_621:
[----:B------:R4:W-:Y:S02]  /*26f0*/  STS.128 [R0+0x8800], RZ ;  /* 0x008800ff00007388 */ /* 0x0009e40000000c00 */
.L_x_620:
[----:B------:R-:W-:Y:S05]  /*2700*/  BSYNC.RECONVERGENT B0 ;  /* 0x0000000000007941 */ /* 0x000fea0003800200 */
.L_x_619:
[----:B------:R-:W5:Y:S01]  /*2710*/  LDCU.64 UR4, c[0x0][0x538] ;  /* 0x0000a700ff0477ac */ /* 0x000f620008000a00 */
[----:B------:R-:W0:Y:S01]  /*2720*/  LDGDEPBAR ;  /* 0x00000000000079af */ /* 0x000e220000000000 */
[----:B-----5:R-:W-:-:S04]  /*2730*/  ISETP.NE.U32.AND P1, PT, RZ, UR4, PT ;  /* 0x00000004ff007c0c */ /* 0x020fc8000bf25070 */
[----:B------:R-:W-:Y:S01]  /*2740*/  ISETP.NE.AND.EX P1, PT, RZ, UR5, PT, P1 ;  /* 0x00000005ff007c0c */ /* 0x000fe2000bf25310 */
[----:B------:R-:W-:Y:S01]  /*2750*/  BSSY.RECONVERGENT B0, `(.L_x_622) ;  /* 0x0000030000007945 */ /* 0x000fe20003800200 */
[----:B------:R-:W-:-:S11]  /*2760*/  DEPBAR.LE SB0, 0x0 ;  /* 0x000080000000791a */ /* 0x000fd60000000000 */
[----:B------:R-:W2:Y:S01]  /*2770*/  @P1 LDC.64 R4, c[0x0][0x540] ;  /* 0x00015000ff041b82 */ /* 0x000ea20000000a00 */
[----:B------:R-:W-:-:S03]  /*2780*/  @P1 MOV R101, RZ ;  /* 0x000000ff00651202 */ /* 0x000fc60000000f00 */
[----:B--2-4-:R-:W-:-:S04]  /*2790*/  @P1 IMAD.WIDE.U32 R2, R152, R4, R100 ;  /* 0x0000000498021225 */ /* 0x014fc800078e0064 */
[----:B------:R-:W-:Y:S01]  /*27a0*/  @P1 IMAD R5, R152, R5, R3 ;  /* 0x0000000598051224 */ /* 0x000fe200078e0203 */
[----:B------:R-:W-:-:S04]  /*27b0*/  @P1 LEA R4, P0, R2, UR4, 0x2 ;  /* 0x0000000402041c11 */ /* 0x000fc8000f8010ff */
[----:B------:R-:W-:Y:S02]  /*27c0*/  @P1 LEA.HI.X R5, R2, UR5, R5, 0x2, P0 ;  /* 0x0000000502051c11 */ /* 0x000fe400080f1405 */
[----:B------:R-:W2:Y:S03]  /*27d0*/  @P1 LDC R2, c[0x0][0x458] ;  /* 0x00011600ff021b82 */ /* 0x000ea60000000800 */
[----:B------:R4:W5:Y:S01]  /*27e0*/  @P1 LDG.E R7, desc[UR18][R4.64] ;  /* 0x0000001204071981 */ /* 0x000962000c1e1900 */
[----:B------:R-:W-:Y:S01]  /*27f0*/  MOV R149, RZ ;  /* 0x000000ff00957202 */ /* 0x000fe20000000f00 */
[----:B--2---:R2:W5:Y:S01]  /*2800*/  @P1 MUFU.RCP R3, R2 ;  /* 0x0000000200031308 */ /* 0x0045620000001000 */
[C---:B----4-:R-:W-:Y:S02]  /*2810*/  SHF.L.U32 R4, R14.reuse, 0x6, RZ ;  /* 0x000000060e047819 */ /* 0x050fe400000006ff */
[----:B--2---:R-:W-:-:S05]  /*2820*/  SHF.L.U64.HI R2, R14, 0x6, R15 ;  /* 0x000000060e027819 */ /* 0x004fca000001020f */
[----:B------:R-:W-:-:S04]  /*2830*/  IMAD R2, R2, R26, RZ ;  /* 0x0000001a02027224 */ /* 0x000fc800078e02ff */
[----:B------:R-:W-:Y:S02]  /*2840*/  IMAD R2, R9, R4, R2 ;  /* 0x0000000409027224 */ /* 0x000fe400078e0202 */
[----:B------:R-:W-:-:S05]  /*2850*/  IMAD.WIDE.U32 R4, R4, R26, RZ ;  /* 0x0000001a04047225 */ /* 0x000fca00078e00ff */
[----:B------:R-:W-:Y:S01]  /*2860*/  IADD3 R6, PT, PT, R5, R2, RZ ;  /* 0x0000000205067210 */ /* 0x000fe20007ffe0ff */
[----:B------:R-:W-:Y:S01]  /*2870*/  BAR.SYNC.DEFER_BLOCKING 0x0 ;  /* 0x0000000000007b1d */ /* 0x000fe20000010000 */
[----:B-----5:R-:W-:-:S05]  /*2880*/  @P1 FMUL.FTZ R149, R7, R3 ;  /* 0x0000000307951220 */ /* 0x020fca0000410000 */
[----:B------:R-:W-:Y:S05]  /*2890*/  @P3 BRA `(.L_x_623) ;  /* 0x0000000000603947 */ /* 0x000fea0003800000 */
[----:B------:R-:W2:Y:S01]  /*28a0*/  LDCU UR4, c[0x0][0x440] ;  /* 0x00008800ff0477ac */ /* 0x000ea20008000800 */
[----:B------:R-:W-:-:S04]  /*28b0*/  LEA R2, P2, R4, R17, 0x1 ;  /* 0x0000001104027211 */ /* 0x000fc800078408ff */
[----:B------:R-:W-:Y:S02]  /*28c0*/  LEA.HI.X R3, R4, R16, R6, 0x1, P2 ;  /* 0x0000001004037211 */ /* 0x000fe400010f0c06 */
[----:B--2---:R-:W-:Y:S02]  /*28d0*/  ISETP.GE.AND P1, PT, R246, UR4, PT ;  /* 0x00000004f6007c0c */ /* 0x004fe4000bf26270 */
        /* <DEDUP_REMOVED lines=18> */
.L_x_624:
[----:B------:R4:W-:Y:S01]  /*2a00*/  STS.128 [R0+0xb000], RZ ;  /* 0x00b000ff00007388 */ /* 0x0009e20000000c00 */
[----:B------:R-:W-:Y:S05]  /*2a10*/  BRA `(.L_x_625) ;  /* 0x00000000000c7947 */ /* 0x000fea0003800000 */
.L_x_623:
[----:B------:R2:W-:Y:S04]  /*2a20*/  STS.128 [R0+0x9000], RZ ;  /* 0x009000ff00007388 */ /* 0x0005e80000000c00 */
[----:B------:R2:W-:Y:S04]  /*2a30*/  STS.128 [R0+0xa000], RZ ;  /* 0x00a000ff00007388 */ /* 0x0005e80000000c00 */
[----:B------:R2:W-:Y:S02]  /*2a40*/  STS.128 [R0+0xb000], RZ ;  /* 0x00b000ff00007388 */ /* 0x0005e40000000c00 */
.L_x_625:
[----:B------:R-:W-:Y:S05]  /*2a50*/  BSYNC.RECONVERGENT B0 ;  /* 0x0000000000007941 */ /* 0x000fea0003800200 */
.L_x_622:
[----:B------:R-:W-:Y:S01]  /*2a60*/  ISETP.GE.AND P0, PT, R12, R8, PT ;  /* 0x000000080c00720c */ /* 0x000fe20003f06270 */
[C---:B------:R-:W-:Y:S01]  /*2a70*/  IMAD.SHL.U32 R7, R213.reuse, 0x10, RZ ;  /* 0x00000010d5077824 */ /* 0x040fe200078e00ff */
[----:B------:R-:W-:Y:S01]  /*2a80*/  BSSY.RECONVERGENT B0, `(.L_x_626) ;  /* 0x0000022000007945 */ /* 0x000fe20003800200 */
[----:B------:R-:W-:Y:S02]  /*2a90*/  LOP3.LUT R9, R213, 0x8, RZ, 0xc0, !PT ;  /* 0x00000008d5097812 */ /* 0x000fe400078ec0ff */
[----:B------:R-:W-:Y:S02]  /*2aa0*/  LOP3.LUT R8, R154, 0x120, RZ, 0xc0, !PT ;  /* 0x000001209a087812 */ /* 0x000fe400078ec0ff */
[----:B------:R-:W-:Y:S02]  /*2ab0*/  LOP3.LUT R151, R13, 0x8, R210, 0x78, !PT ;  /* 0x000000080d977812 */ /* 0x000fe400078e78d2 */
        /* <DEDUP_REMOVED lines=29> */
.L_x_628:
[----:B------:R4:W-:Y:S02]  /*2c90*/  STS.128 [R0+0xb800], RZ ;  /* 0x00b800ff00007388 */ /* 0x0009e40000000c00 */
.L_x_627:
[----:B------:R-:W-:Y:S05]  /*2ca0*/  BSYNC.RECONVERGENT B0 ;  /* 0x0000000000007941 */ /* 0x000fea0003800200 */
.L_x_626:
[----:B--2-4-:R-:W-:Y:S01]  /*2cb0*/  LOP3.LUT R2, R7, 0x100, RZ, 0xc0, !PT ;  /* 0x0000010007027812 */ /* 0x014fe200078ec0ff */
[----:B------:R-:W0:Y:S01]  /*2cc0*/  LDGDEPBAR ;  /* 0x00000000000079af */ /* 0x000e220000000000 */
[----:B------:R-:W-:Y:S02]  /*2cd0*/  LOP3.LUT R3, R13, R9, RZ, 0x3c, !PT ;  /* 0x000000090d037212 */ /* 0x000fe400078e3cff */
[----:B------:R-:W-:Y:S02]  /*2ce0*/  LOP3.LUT R2, R2, 0x20, R154, 0xf8, !PT ;  /* 0x0000002002027812 */ /* 0x000fe400078ef89a */
[----:B------:R-:W-:Y:S02]  /*2cf0*/  IADD3 R4, PT, PT, R151, R8, R211 ;  /* 0x0000000897047210 */ /* 0x000fe40007ffe0d3 */
[----:B------:R-:W-:Y:S01]  /*2d00*/  LOP3.LUT P6, RZ, R213, 0x4, RZ, 0xc0, !PT ;  /* 0x00000004d5ff7812 */ /* 0x000fe200078cc0ff */
[----:B------:R-:W-:Y:S01]  /*2d10*/  IMAD.IADD R3, R3, 0x1, R2 ;  /* 0x0000000103037824 */ /* 0x000fe200078e0202 */
[----:B------:R-:W-:Y:S01]  /*2d20*/  LEA R27, R4, UR9, 0x1 ;  /* 0x00000009041b7c11 */ /* 0x000fe2000f8e08ff */
[----:B------:R-:W-:Y:S01]  /*2d30*/  IMAD.MOV.U32 R2, RZ, RZ, 0x20 ;  /* 0x00000020ff027424 */ /* 0x000fe200078e00ff */
[----:B------:R-:W-:-:S02]  /*2d40*/  LOP3.LUT R24, R24, 0x7, RZ, 0xc0, !PT ;  /* 0x0000000718187812 */ /* 0x000fc400078ec0ff */
[----:B------:R-:W-:Y:S01]  /*2d50*/  LEA R3, R3, UR9, 0x1 ;  /* 0x0000000903037c11 */ /* 0x000fe2000f8e08ff */
[----:B-1----:R-:W-:Y:S01]  /*2d60*/  LDSM.16.M88.4 R16, [R27] ;  /* 0x000000001b10783b */ /* 0x002fe20000000200 */
[----:B------:R-:W-:Y:S02]  /*2d70*/  SEL R2, R2, 0xffffffe0, !P6 ;  /* 0xffffffe002027807 */ /* 0x000fe40007000000 */
[----:B------:R-:W-:Y:S01]  /*2d80*/  LOP3.LUT R161, R210, 0x1f0, RZ, 0xc0, !PT ;  /* 0x000001f0d2a17812 */ /* 0x000fe200078ec0ff */
[----:B------:R-:W1:Y:S02]  /*2d90*/  LDSM.16.M88.4 R8, [R3+0x6000] ;  /* 0x006000000308783b */ /* 0x000e640000000200 */
[--C-:B------:R-:W-:Y:S02]  /*2da0*/  IMAD.IADD R25, R27, 0x1, R2.reuse ;  /* 0x000000011b197824 */ /* 0x100fe400078e0202 */
[----:B------:R-:W2:Y:S01]  /*2db0*/  LDSM.16.M88.4 R4, [R27+0x1000] ;  /* 0x001000001b04783b */ /* 0x000ea20000000200 */
[----:B------:R-:W-:-:S03]  /*2dc0*/  IMAD.IADD R2, R3, 0x1, R2 ;  /* 0x0000000103027824 */ /* 0x000fc600078e0202 */
[----:B------:R-:W4:Y:S04]  /*2dd0*/  LDSM.16.M88.4 R20, [R3+0x6400] ;  /* 0x006400000314783b */ /* 0x000f280000000200 */
[----:B------:R-:W5:Y:S04]  /*2de0*/  LDSM.16.M88.4 R48, [R3+0x6800] ;  /* 0x006800000330783b */ /* 0x000f680000000200 */
[----:B------:R-:W3:Y:S04]  /*2df0*/  LDSM.16.M88.4 R44, [R3+0x6c00] ;  /* 0x006c0000032c783b */ /* 0x000ee80000000200 */
[----:B------:R-:W-:Y:S04]  /*2e00*/  LDSM.16.M88.4 R12, [R25+0x1000] ;  /* 0x00100000190c783b */ /* 0x000fe80000000200 */
[----:B------:R-:W3:Y:S04]  /*2e10*/  LDSM.16.M88.4 R32, [R2+0x6800] ;  /* 0x006800000220783b */ /* 0x000ee80000000200 */
[----:B------:R-:W3:Y:S04]  /*2e20*/  LDSM.16.M88.4 R40, [R2+0x6000] ;  /* 0x006000000228783b */ /* 0x000ee80000000200 */
[----:B------:R-:W3:Y:S04]  /*2e30*/  LDSM.16.M88.4 R36, [R2+0x6400] ;  /* 0x006400000224783b */ /* 0x000ee80000000200 */
[----:B------:R-:W3:Y:S01]  /*2e40*/  LDSM.16.M88.4 R28, [R2+0x6c00] ;  /* 0x006c0000021c783b */ /* 0x000ee20000000200 */
[-C--:B-1----:R-:W-:Y:S03]  /*2e50*/  HMMA.16816.F32 R124, R16, R8.reuse, RZ ;  /* 0x00000008107c723c */ /* 0x082fe600000018ff */
[----:B------:R-:W-:Y:S04]  /*2e60*/  LDSM.16.M88.4 R60, [R3+0x7800] ;  /* 0x00780000033c783b */ /* 0x000fe80000000200 */
[----:B------:R-:W-:Y:S01]  /*2e70*/  LDSM.16.M88.4 R56, [R3+0x7400] ;  /* 0x007400000338783b */ /* 0x000fe20000000200 */
[C---:B--2---:R-:W-:Y:S03]  /*2e80*/  HMMA.16816.F32 R64, R4.reuse, R8, RZ ;  /* 0x000000080440723c */ /* 0x044fe600000018ff */
[----:B------:R-:W-:Y:S04]  /*2e90*/  LDSM.16.M88.4 R52, [R3+0x7000] ;  /* 0x007000000334783b */ /* 0x000fe80000000200 */
[----:B------:R-:W-:Y:S01]  /*2ea0*/  LDSM.16.M88.4 R128, [R3+0x7c00] ;  /* 0x007c00000380783b */ /* 0x000fe20000000200 */
[-C--:B------:R-:W-:Y:S03]  /*2eb0*/  HMMA.16816.F32 R112, R4, R10.reuse, RZ ;  /* 0x0000000a0470723c */ /* 0x080fe600000018ff */
[----:B------:R-:W-:Y:S04]  /*2ec0*/  STL [R1+0x10], R24 ;  /* 0x0000101801007387 */ /* 0x000fe80000100800 */
[----:B------:R-:W-:Y:S01]  /*2ed0*/  STL [R1+0xc], R161 ;  /* 0x00000ca101007387 */ /* 0x000fe20000100800 */
[----:B------:R-:W-:Y:S03]  /*2ee0*/  HMMA.16816.F32 R132, R16, R10, RZ ;  /* 0x0000000a1084723c */ /* 0x000fe600000018ff */
[----:B------:R-:W1:Y:S05]  /*2ef0*/  LDSM.16.M88.4 R8, [R25] ;  /* 0x000000001908783b */ /* 0x000e6a0000000200 */
[C---:B----4-:R-:W-:Y:S08]  /*2f00*/  HMMA.16816.F32 R68, R4.reuse, R20, RZ ;  /* 0x000000140444723c */ /* 0x050ff000000018ff */
[C---:B-----5:R-:W-:Y:S08]  /*2f10*/  HMMA.16816.F32 R76, R4.reuse, R48, RZ ;  /* 0x00000030044c723c */ /* 0x060ff000000018ff */
[C---:B---3--:R-:W-:Y:S08]  /*2f20*/  HMMA.16816.F32 R96, R4.reuse, R44, RZ ;  /* 0x0000002c0460723c */ /* 0x048ff000000018ff */
[C---:B------:R-:W-:Y:S08]  /*2f30*/  HMMA.16816.F32 R92, R4.reuse, R22, RZ ;  /* 0x00000016045c723c */ /* 0x040ff000000018ff */
[C---:B------:R-:W-:Y:S08]  /*2f40*/  HMMA.16816.F32 R88, R4.reuse, R50, RZ ;  /* 0x000000320458723c */ /* 0x040ff000000018ff */
[----:B------:R-:W-:Y:S01]  /*2f50*/  HMMA.16816.F32 R72, R4, R46, RZ ;  /* 0x0000002e0448723c */ /* 0x000fe200000018ff */
[----:B------:R-:W2:Y:S07]  /*2f60*/  LDSM.16.M88.4 R4, [R27+0x3000] ;  /* 0x003000001b04783b */ /* 0x000eae0000000200 */
[C---:B------:R-:W-:Y:S08]  /*2f70*/  HMMA.16816.F32 R108, R16.reuse, R20, RZ ;  /* 0x00000014106c723c */ /* 0x040ff000000018ff */
[C---:B------:R-:W-:Y:S01]  /*2f80*/  HMMA.16816.F32 R120, R16.reuse, R22, RZ ;  /* 0x000000161078723c */ /* 0x040fe200000018ff */
[----:B------:R-:W3:Y:S07]  /*2f90*/  LDSM.16.M88.4 R20, [R27+0x2000] ;  /* 0x002000001b14783b */ /* 0x000eee0000000200 */
[C---:B------:R-:W-:Y:S08]  /*2fa0*/  HMMA.16816.F32 R104, R16.reuse, R48, RZ ;  /* 0x000000301068723c */ /* 0x040ff000000018ff */
[C---:B------:R-:W-:Y:S08]  /*2fb0*/  HMMA.16816.F32 R116, R16.reuse, R50, RZ ;  /* 0x000000321074723c */ /* 0x040ff000000018ff */
[C---:B------:R-:W-:Y:S08]  /*2fc0*/  HMMA.16816.F32 R80, R16.reuse, R44, RZ ;  /* 0x0000002c1050723c */ /* 0x040ff000000018ff */
[----:B------:R-:W-:Y:S08]  /*2fd0*/  HMMA.16816.F32 R84, R16, R46, RZ ;  /* 0x0000002e1054723c */ /* 0x000ff000000018ff */
        /* <DEDUP_REMOVED lines=9> */
[C---:B------:R-:W-:Y:S08]  /*3070*/  HMMA.16816.F32 R68, R8.reuse, R36, R108 ;  /* 0x000000240844723c */ /* 0x040ff0000000186c */
[C---:B------:R-:W-:Y:S08]  /*3080*/  HMMA.16816.F32 R124, R8.reuse, R32, R104 ;  /* 0x00000020087c723c */ /* 0x040ff00000001868 */
        /* <DEDUP_REMOVED lines=8> */
[----:B------:R-:W-:Y:S07]  /*3110*/  LDSM.16.M88.4 R28, [R2+0x7c00] ;  /* 0x007c0000021c783b */ /* 0x000fee0000000200 */
[C---:B--2---:R-:W-:Y:S01]  /*3120*/  HMMA.16816.F32 R8, R4.reuse, R60, R16 ;  /* 0x0000003c0408723c */ /* 0x044fe20000001810 */
[----:B------:R-:W1:Y:S07]  /*3130*/  LDSM.16.M88.4 R16, [R25+0x3000] ;  /* 0x003000001910783b */ /* 0x000e6e0000000200 */
[C---:B------:R-:W-:Y:S08]  /*3140*/  HMMA.16816.F32 R96, R4.reuse, R56, R44 ;  /* 0x000000380460723c */ /* 0x040ff0000000182c */
[----:B------:R-:W-:Y:S08]  /*3150*/  HMMA.16816.F32 R44, R4, R58, R112 ;  /* 0x0000003a042c723c */ /* 0x000ff00000001870 */
[----:B---3--:R-:W-:Y:S01]  /*3160*/  HMMA.16816.F32 R84, R20, R54, R12 ;  /* 0x000000361454723c */ /* 0x008fe2000000180c */
[----:B------:R-:W2:Y:S07]  /*3170*/  LDSM.16.M88.4 R12, [R25+0x2000] ;  /* 0x00200000190c783b */ /* 0x000eae0000000200 */
[C---:B------:R-:W-:Y:S01]  /*3180*/  HMMA.16816.F32 R104, R4.reuse, R52, R48 ;  /* 0x000000340468723c */ /* 0x040fe20000001830 */
[----:B------:R-:W-:Y:S07]  /*3190*/  LDSM.16.M88.4 R48, [R3+0x8000] ;  /* 0x008000000330783b */ /* 0x000fee0000000200 */
[C---:B------:R-:W-:Y:S08]  /*31a0*/  HMMA.16816.F32 R156, R4.reuse, R128, R136 ;  /* 0x00000080049c723c */ /* 0x040ff00000001888 */
[C---:B------:R-:W-:Y:S08]  /*31b0*/  HMMA.16816.F32 R88, R4.reuse, R54, R140 ;  /* 0x000000360458723c */ /* 0x040ff0000000188c */
[C---:B------:R-:W-:Y:S08]  /*31c0*/  HMMA.16816.F32 R120, R4.reuse, R62, R92 ;  /* 0x0000003e0478723c */ /* 0x040ff0000000185c */
[----:B------:R-:W-:Y:S01]  /*31d0*/  HMMA.16816.F32 R112, R4, R130, R76 ;  /* 0x000000820470723c */ /* 0x000fe2000000184c */
[----:B------:R-:W3:Y:S07]  /*31e0*/  LDSM.16.M88.4 R4, [R27+0x5000] ;  /* 0x005000001b04783b */ /* 0x000eee0000000200 */
[C---:B------:R-:W-:Y:S08]  /*31f0*/  HMMA.16816.F32 R92, R20.reuse, R52, R72 ;  /* 0x00000034145c723c */ /* 0x040ff00000001848 */
[C---:B------:R-:W-:Y:S08]  /*3200*/  HMMA.16816.F32 R80, R20.reuse, R56, R68 ;  /* 0x000000381450723c */ /* 0x040ff00000001844 */
[C---:B------:R-:W-:Y:S01]  /*3210*/  HMMA.16816.F32 R76, R20.reuse, R58, R64 ;  /* 0x0000003a144c723c */ /* 0x040fe20000001840 */
[----:B------:R-:W4:Y:S04]  /*3220*/  LDSM.16.M88.4 R56, [R3+0x8800] ;  /* 0x008800000338783b */ /* 0x000f280000000200 */
[----:B------:R-:W-:Y:S03]  /*3230*/  LDSM.16.M88.4 R64, [R3+0x8c00] ;  /* 0x008c00000340783b */ /* 0x000fe60000000200 */
[C---:B------:R-:W-:Y:S08]  /*3240*/  HMMA.16816.F32 R72, R20.reuse, R60, R124 ;  /* 0x0000003c1448723c */ /* 0x040ff0000000187c */
[C---:B------:R-:W-:Y:S08]  /*3250*/  HMMA.16816.F32 R68, R20.reuse, R62, R116 ;  /* 0x0000003e1444723c */ /* 0x040ff00000001874 */
[----:B------:R-:W-:Y:S08]  /*3260*/  HMMA.16816.F32 R60, R20, R128, R144 ;  /* 0x00000080143c723c */ /* 0x000ff00000001890 */
[----:B-1----:R-:W-:Y:S01]  /*3270*/  HMMA.16816.F32 R136, R16, R38, R44 ;  /* 0x000000261088723c */ /* 0x002fe2000000182c */
[----:B------:R-:W1:Y:S07]  /*3280*/  LDSM.16.M88.4 R44, [R3+0x8400] ;  /* 0x00840000032c783b */ /* 0x000e6e0000000200 */
[----:B------:R-:W-:Y:S08]  /*3290*/  HMMA.16816.F32 R20, R20, R130, R108 ;  /* 0x000000821414723c */ /* 0x000ff0000000186c */
[C---:B------:R-:W-:Y:S08]  /*32a0*/  HMMA.16816.F32 R52, R16.reuse, R40, R104 ;  /* 0x000000281034723c */ /* 0x040ff00000001868 */
[C---:B------:R-:W-:Y:S01]  /*32b0*/  HMMA.16816.F32 R132, R16.reuse, R32, R8 ;  /* 0x000000201084723c */ /* 0x040fe20000001808 */
[----:B------:R-:W5:Y:S07]  /*32c0*/  LDSM.16.M88.4 R8, [R27+0x4000] ;  /* 0x004000001b08783b */ /* 0x000f6e0000000200 */
[C---:B------:R-:W-:Y:S08]  /*32d0*/  HMMA.16816.F32 R128, R16.reuse, R34, R120 ;  /* 0x000000221080723c */ /* 0x040ff00000001878 */
[C---:B------:R-:W-:Y:S08]  /*32e0*/  HMMA.16816.F32 R88, R16.reuse, R42, R88 ;  /* 0x0000002a1058723c */ /* 0x040ff00000001858 */
[C---:B------:R-:W-:Y:S08]  /*32f0*/  HMMA.16816.F32 R140, R16.reuse, R36, R96 ;  /* 0x00000024108c723c */ /* 0x040ff00000001860 */
[C---:B------:R-:W-:Y:S08]  /*3300*/  HMMA.16816.F32 R144, R16.reuse, R28, R156 ;  /* 0x0000001c1090723c */ /* 0x040ff0000000189c */
[----:B------:R-:W-:Y:S01]  /*3310*/  HMMA.16816.F32 R124, R16, R30, R112 ;  /* 0x0000001e107c723c */ /* 0x000fe20000001870 */
[----:B------:R-:W-:Y:S07]  /*3320*/  LDSM.16.M88.4 R16, [R2+0x8000] ;  /* 0x008000000210783b */ /* 0x000fee0000000200 */
[C---:B--2---:R-:W-:Y:S08]  /*3330*/  HMMA.16816.F32 R120, R12.reuse, R40, R92 ;  /* 0x000000280c78723c */ /* 0x044ff0000000185c */
[C---:B------:R-:W-:Y:S01]  /*3340*/  HMMA.16816.F32 R116, R12.reuse, R42, R84 ;  /* 0x0000002a0c74723c */ /* 0x040fe20000001854 */
[----:B------:R-:W2:Y:S07]  /*3350*/  LDSM.16.M88.4 R40, [R25+0x5000] ;  /* 0x005000001928783b */ /* 0x000eae0000000200 */
[C---:B------:R-:W-:Y:S08]  /*3360*/  HMMA.16816.F32 R104, R12.reuse, R32, R72 ;  /* 0x000000200c68723c */ /* 0x040ff00000001848 */
[----:B------:R-:W-:Y:S01]  /*3370*/  HMMA.16816.F32 R92, R12, R30, R20 ;  /* 0x0000001e0c5c723c */ /* 0x000fe20000001814 */
[----:B------:R-:W-:Y:S07]  /*3380*/  LDSM.16.M88.4 R20, [R2+0x8800] ;  /* 0x008800000214783b */ /* 0x000fee0000000200 */
[----:B---3--:R-:W-:Y:S01]  /*3390*/  HMMA.16816.F32 R72, R4, R48, R52 ;  /* 0x000000300448723c */ /* 0x008fe20000001834 */
[----:B------:R-:W3:Y:S07]  /*33a0*/  LDSM.16.M88.4 R52, [R25+0x4000] ;  /* 0x004000001934783b */ /* 0x000eee0000000200 */
[C---:B------:R-:W-:Y:S08]  /*33b0*/  HMMA.16816.F32 R32, R12.reuse, R34, R68 ;  /* 0x000000220c20723c */ /* 0x040ff00000001844 */
[C---:B------:R-:W-:Y:S08]  /*33c0*/  HMMA.16816.F32 R112, R12.reuse, R36, R80 ;  /* 0x000000240c70723c */ /* 0x040ff00000001850 */
[C---:B------:R-:W-:Y:S08]  /*33d0*/  HMMA.16816.F32 R108, R12.reuse, R38, R76 ;  /* 0x000000260c6c723c */ /* 0x040ff0000000184c */
[----:B------:R-:W-:Y:S01]  /*33e0*/  HMMA.16816.F32 R96, R12, R28, R60 ;  /* 0x0000001c0c60723c */ /* 0x000fe2000000183c */
[----:B------:R-:W3:Y:S07]  /*33f0*/  LDSM.16.M88.4 R12, [R2+0x8400] ;  /* 0x00840000020c783b */ /* 0x000eee0000000200 */
[C---:B------:R-:W-:Y:S08]  /*3400*/  HMMA.16816.F32 R68, R4.reuse, R50, R88 ;  /* 0x000000320444723c */ /* 0x040ff00000001858 */
[C---:B----4-:R-:W-:Y:S08]  /*3410*/  HMMA.16816.F32 R76, R4.reuse, R58, R128 ;  /* 0x0000003a044c723c */ /* 0x050ff00000001880 */
[C---:B-1----:R-:W-:Y:S08]  /*3420*/  HMMA.16816.F32 R88, R4.reuse, R44, R140 ;  /* 0x0000002c0458723c */ /* 0x042ff0000000188c */
[C---:B------:R-:W-:Y:S08]  /*3430*/  HMMA.16816.F32 R84, R4.reuse, R46, R136 ;  /* 0x0000002e0454723c */ /* 0x040ff00000001888 */
[C---:B------:R-:W-:Y:S08]  /*3440*/  HMMA.16816.F32 R80, R4.reuse, R56, R132 ;  /* 0x000000380450723c */ /* 0x040ff00000001884 */
[C---:B------:R-:W-:Y:S08]  /*3450*/  HMMA.16816.F32 R128, R4.reuse, R64, R144 ;  /* 0x000000400480723c */ /* 0x040ff00000001890 */
[----:B------:R-:W-:Y:S08]  /*3460*/  HMMA.16816.F32 R124, R4, R66, R124 ;  /* 0x00000042047c723c */ /* 0x000ff0000000187c */
[C---:B-----5:R-:W-:Y:S08]  /*3470*/  HMMA.16816.F32 R4, R8.reuse, R56, R104 ;  /* 0x000000380804723c */ /* 0x060ff00000001868 */
[----:B------:R-:W-:Y:S01]  /*3480*/  HMMA.16816.F32 R32, R8, R58, R32 ;  /* 0x0000003a0820723c */ /* 0x000fe20000001820 */
[----:B------:R1:W4:Y:S01]  /*3490*/  LDSM.16.M88.4 R56, [R2+0x8c00] ;  /* 0x008c00000238783b */ /* 0x0003220000000200 */
[----:B------:R-:W-:-:S06]  /*34a0*/  DEPBAR.LE SB0, 0x0 ;  /* 0x000080000000791a */ /* 0x000fcc0000000000 */
[C---:B------:R-:W-:Y:S08]  /*34b0*/  HMMA.16816.F32 R60, R8.reuse, R48, R120 ;  /* 0x00000030083c723c */ /* 0x040ff00000001878 */
[----:B------:R-:W-:Y:S01]  /*34c0*/  HMMA.16816.F32 R48, R8, R50, R116 ;  /* 0x000000320830723c */ /* 0x000fe20000001874 */
[----:B-1----:R-:W-:-:S07]  /*34d0*/  IMAD.SHL.U32 R2, R213, 0x2, RZ ;  /* 0x00000002d5027824 */ /* 0x002fce00078e00ff */
[----:B------:R-:W-:Y:S01]  /*34e0*/  HMMA.16816.F32 R36, R8, R44, R112 ;  /* 0x0000002c0824723c */ /* 0x000fe20000001870 */
[----:B------:R-:W-:Y:S02]  /*34f0*/  LOP3.LUT R160, R2, 0x6, RZ, 0xc0, !PT ;  /* 0x0000000602a07812 */ /* 0x000fe400078ec0ff */
[----:B------:R-:W-:-:S05]  /*3500*/  IADD3 R2, PT, PT, R24, R161, R148 ;  /* 0x000000a118027210 */ /* 0x000fca0007ffe094 */
[----:B------:R-:W-:Y:S01]  /*3510*/  HMMA.16816.F32 R28, R8, R46, R108 ;  /* 0x0000002e081c723c */ /* 0x000fe2000000186c */
[----:B------:R-:W-:-:S07]  /*3520*/  IADD3 R24, PT, PT, R153, R2, -R238 ;  /* 0x0000000299187210 */ /* 0x000fce0007ffe8ee */
[C---:B------:R-:W-:Y:S08]  /*3530*/  HMMA.16816.F32 R44, R8.reuse, R64, R96 ;  /* 0x00000040082c723c */ /* 0x040ff00000001860 */
[----:B------:R-:W-:Y:S01]  /*3540*/  HMMA.16816.F32 R116, R8, R66, R92 ;  /* 0x000000420874723c */ /* 0x000fe2000000185c */
[----:B------:R-:W-:-:S04]  /*3550*/  IMAD R11, R26, 0x40, R160 ;  /* 0x000000401a0b7824 */ /* 0x000fc800078e02a0 */
[C---:B------:R-:W-:Y:S01]  /*3560*/  VIADD R8, R11.reuse, 0x1 ;  /* 0x000000010b087836 */ /* 0x040fe20000000000 */
[CC--:B------:R-:W-:Y:S01]  /*3570*/  ISETP.GE.AND P4, PT, R11.reuse, R153.reuse, PT ;  /* 0x000000990b00720c */ /* 0x0c0fe20003f86270 */
[C---:B------:R-:W-:Y:S01]  /*3580*/  VIADD R10, R11.reuse, 0x8 ;  /* 0x000000080b0a7836 */ /* 0x040fe20000000000 */
[----:B--2---:R-:W-:Y:S01]  /*3590*/  HMMA.16816.F32 R92, R40, R18, R68 ;  /* 0x00000012285c723c */ /* 0x004fe20000001844 */
[----:B------:R-:W-:Y:S01]  /*35a0*/  IMAD.IADD R3, R24, 0x1, -R8 ;  /* 0x0000000118037824 */ /* 0x000fe200078e0a08 */
[-C--:B------:R-:W-:Y:S01]  /*35b0*/  ISETP.GE.AND P3, PT, R8, R153.reuse, PT ;  /* 0x000000990800720c */ /* 0x080fe20003f66270 */
[----:B------:R-:W-:Y:S01]  /*35c0*/  IMAD.IADD R2, R24, 0x1, -R11 ;  /* 0x0000000118027824 */ /* 0x000fe200078e0a0b */
[----:B------:R-:W-:Y:S01]  /*35d0*/  ISETP.GE.AND P2, PT, R10, R153, PT ;  /* 0x000000990a00720c */ /* 0x000fe20003f46270 */
[C---:B------:R-:W-:Y:S01]  /*35e0*/  VIADD R9, R11.reuse, 0x10 ;  /* 0x000000100b097836 */ /* 0x040fe20000000000 */
[----:B------:R-:W-:Y:S01]  /*35f0*/  IABS R3, R3 ;  /* 0x0000000300037213 */ /* 0x000fe20000000000 */
[----:B------:R-:W-:Y:S01]  /*3600*/  VIADD R26, R11, 0x21 ;  /* 0x000000210b1a7836 */ /* 0x000fe20000000000 */
[----:B---3--:R-:W-:Y:S01]  /*3610*/  HMMA.16816.F32 R68, R52, R20, R4 ;  /* 0x000000143444723c */ /* 0x008fe20000001804 */
[----:B------:R-:W-:Y:S01]  /*3620*/  IMAD.IADD R5, R24, 0x1, -R10 ;  /* 0x0000000118057824 */ /* 0x000fe200078e0a0a */
[----:B------:R-:W-:Y:S01]  /*3630*/  IABS R2, R2 ;  /* 0x0000000200027213 */ /* 0x000fe20000000000 */
[----:B------:R-:W-:Y:S01]  /*3640*/  IMAD.MOV.U32 R4, RZ, RZ, R3 ;  /* 0x000000ffff047224 */ /* 0x000fe200078e0003 */
[----:B------:R-:W-:-:S02]  /*3650*/  ISETP.GE.AND P0, PT, R9, R153, PT ;  /* 0x000000990900720c */ /* 0x000fc40003f06270 */
[----:B------:R-:W-:Y:S02]  /*3660*/  IABS R5, R5 ;  /* 0x0000000500057213 */ /* 0x000fe40000000000 */
[C---:B------:R-:W-:Y:S01]  /*3670*/  HMMA.16816.F32 R48, R52.reuse, R18, R48 ;  /* 0x000000123430723c */ /* 0x040fe20000001830 */
[----:B------:R-:W-:Y:S01]  /*3680*/  I2FP.F32.S32 R2, R2 ;  /* 0x0000000200027245 */ /* 0x000fe20000201400 */
[C---:B------:R-:W-:Y:S02]  /*3690*/  VIADD R19, R24.reuse, 0x40 ;  /* 0x0000004018137836 */ /* 0x040fe40000000000 */
[----:B------:R-:W-:Y:S01]  /*36a0*/  IMAD.MOV.U32 R3, RZ, RZ, R5 ;  /* 0x000000ffff037224 */ /* 0x000fe200078e0005 */
[----:B------:R-:W-:Y:S01]  /*36b0*/  I2FP.F32.S32 R5, R4 ;  /* 0x0000000400057245 */ /* 0x000fe20000201400 */
[----:B------:R-:W-:Y:S02]  /*36c0*/  VIADD R18, R24, 0x48 ;  /* 0x0000004818127836 */ /* 0x000fe40000000000 */
[----:B------:R-:W-:Y:S01]  /*36d0*/  HMMA.16816.F32 R36, R52, R12, R36 ;  /* 0x0000000c3424723c */ /* 0x000fe20000001824 */
[----:B------:R-:W-:-:S07]  /*36e0*/  I2FP.F32.S32 R4, R3 ;  /* 0x0000000300047245 */ /* 0x000fce0000201400 */
[----:B------:R-:W-:Y:S01]  /*36f0*/  HMMA.16816.F32 R88, R40, R12, R88 ;  /* 0x0000000c2858723c */ /* 0x000fe20000001858 */
[----:B------:R-:W-:-:S04]  /*3700*/  VIADD R12, R11, 0x9 ;  /* 0x000000090b0c7836 */ /* 0x000fc80000000000 */
[----:B------:R-:W-:Y:S01]  /*3710*/  IMAD.IADD R6, R24, 0x1, -R12 ;  /* 0x0000000118067824 */ /* 0x000fe200078e0a0c */
[----:B------:R-:W-:Y:S02]  /*3720*/  ISETP.GE.AND P1, PT, R12, R153, PT ;  /* 0x000000990c00720c */ /* 0x000fe40003f26270 */
[----:B------:R-:W-:Y:S02]  /*3730*/  HMMA.16816.F32 R60, R52, R16, R60 ;  /* 0x00000010343c723c */ /* 0x000fe4000000183c */
[----:B------:R-:W-:-:S04]  /*3740*/  IABS R6, R6 ;  /* 0x0000000600067213 */ /* 0x000fc80000000000 */
[----:B------:R-:W-:Y:S02]  /*3750*/  I2FP.F32.S32 R3, R6 ;  /* 0x0000000600037245 */ /* 0x000fe40000201400 */
[-C--:B------:R-:W-:Y:S08]  /*3760*/  HMMA.16816.F32 R84, R40, R14.reuse, R84 ;  /* 0x0000000e2854723c */ /* 0x080ff00000001854 */
[----:B------:R-:W-:Y:S01]  /*3770*/  HMMA.16816.F32 R64, R52, R14, R28 ;  /* 0x0000000e3440723c */ /* 0x000fe2000000181c */
[----:B------:R-:W-:-:S02]  /*3780*/  VIADD R14, R11, 0x11 ;  /* 0x000000110b0e7836 */ /* 0x000fc40000000000 */
[----:B------:R-:W-:Y:S02]  /*3790*/  VIADD R15, R11, 0x18 ;  /* 0x000000180b0f7836 */ /* 0x000fe40000000000 */
[----:B------:R-:W-:Y:S01]  /*37a0*/  FFMA.FTZ R25, R5, -R149, R61 ;  /* 0x8000009505197223 */ /* 0x000fe2000001003d */
[----:B------:R-:W-:Y:S01]  /*37b0*/  ISETP.GE.AND P5, PT, R14, R153, PT ;  /* 0x000000990e00720c */ /* 0x000fe20003fa6270 */
[----:B------:R-:W-:Y:S01]  /*37c0*/  IMAD.IADD R5, R24, 0x1, -R15 ;  /* 0x0000000118057824 */ /* 0x000fe200078e0a0f */
[----:B------:R-:W-:Y:S01]  /*37d0*/  HMMA.16816.F32 R72, R40, R16, R72 ;  /* 0x000000102848723c */ /* 0x000fe20000001848 */
[----:B------:R-:W-:Y:S01]  /*37e0*/  VIADD R16, R11, 0x19 ;  /* 0x000000190b107836 */ /* 0x000fe20000000000 */
[----:B------:R-:W-:-:S03]  /*37f0*/  FSEL R140, R25, -INF , !P3 ;  /* 0xff800000198c7808 */ /* 0x000fc60005800000 */
[----:B------:R-:W-:-:S03]  /*3800*/  IMAD.IADD R6, R24, 0x1, -R16 ;  /* 0x0000000118067824 */ /* 0x000fc600078e0a10 */
[C---:B----4-:R-:W-:Y:S01]  /*3810*/  HMMA.16816.F32 R104, R52.reuse, R56, R44 ;  /* 0x000000383468723c */ /* 0x050fe2000000182c */
[-C--:B------:R-:W-:Y:S01]  /*3820*/  FFMA.FTZ R46, R3, -R149.reuse, R49 ;  /* 0x80000095032e7223 */ /* 0x080fe20000010031 */
[CC--:B------:R-:W-:Y:S01]  /*3830*/  FFMA.FTZ R44, R2.reuse, -R149.reuse, R60 ;  /* 0x80000095022c7223 */ /* 0x0c0fe2000001003c */
[-C--:B------:R-:W-:Y:S01]  /*3840*/  FFMA.FTZ R47, R2, -R149.reuse, R50 ;  /* 0x80000095022f7223 */ /* 0x080fe20000010032 */
[----:B------:R-:W-:Y:S02]  /*3850*/  IMAD.IADD R3, R24, 0x1, -R9 ;  /* 0x0000000118037824 */ /* 0x000fe400078e0a09 */
[----:B------:R-:W-:Y:S01]  /*3860*/  FFMA.FTZ R45, R4, -R149, R48 ;  /* 0x80000095042d7223 */ /* 0x000fe20000010030 */
[----:B------:R-:W-:Y:S01]  /*3870*/  IMAD.IADD R2, R24, 0x1, -R14 ;  /* 0x0000000118027824 */ /* 0x000fe200078e0a0e */
[----:B------:R-:W-:Y:S01]  /*3880*/  IABS R6, R6 ;  /* 0x0000000600067213 */ /* 0x000fe20000000000 */
[----:B------:R-:W-:Y:S01]  /*3890*/  HMMA.16816.F32 R96, R52, R22, R32 ;  /* 0x000000163460723c */ /* 0x000fe20000001820 */
[----:B------:R-:W-:Y:S01]  /*38a0*/  IABS R4, R3 ;  /* 0x0000000300047213 */ /* 0x000fe20000000000 */
[----:B------:R-:W-:Y:S01]  /*38b0*/  VIADD R35, R11, 0x20 ;  /* 0x000000200b237836 */ /* 0x000fe20000000000 */
[----:B------:R-:W-:-:S02]  /*38c0*/  IABS R3, R2 ;  /* 0x0000000200037213 */ /* 0x000fc40000000000 */
[----:B------:R-:W-:Y:S01]  /*38d0*/  IABS R2, R5 ;  /* 0x0000000500027213 */ /* 0x000fe20000000000 */
[----:B------:R-:W-:Y:S01]  /*38e0*/  IMAD.IADD R7, R24, 0x1, -R35 ;  /* 0x0000000118077824 */ /* 0x000fe200078e0a23 */
[----:B------:R-:W-:Y:S01]  /*38f0*/  FSEL R145, R47, -INF , !P2 ;  /* 0xff8000002f917808 */ /* 0x000fe20005000000 */
[----:B------:R-:W-:Y:S01]  /*3900*/  IMAD.MOV.U32 R5, RZ, RZ, R4 ;  /* 0x000000ffff057224 */ /* 0x000fe200078e0004 */
[C---:B------:R-:W-:Y:S01]  /*3910*/  HMMA.16816.F32 R80, R40.reuse, R20, R80 ;  /* 0x000000142850723c */ /* 0x040fe20000001850 */
[----:B------:R-:W-:Y:S01]  /*3920*/  IMAD.MOV.U32 R4, RZ, RZ, R3 ;  /* 0x000000ffff047224 */ /* 0x000fe200078e0003 */
[----:B------:R-:W-:Y:S01]  /*3930*/  IABS R7, R7 ;  /* 0x0000000700077213 */ /* 0x000fe20000000000 */
[----:B------:R-:W-:Y:S01]  /*3940*/  IMAD.MOV.U32 R3, RZ, RZ, R2 ;  /* 0x000000ffff037224 */ /* 0x000fe200078e0002 */
[----:B------:R-:W-:Y:S01]  /*3950*/  FSEL R141, R46, -INF , !P1 ;  /* 0xff8000002e8d7808 */ /* 0x000fe20004800000 */
[----:B------:R-:W-:Y:S01]  /*3960*/  IMAD.MOV.U32 R2, RZ, RZ, R6 ;  /* 0x000000ffff027224 */ /* 0x000fe200078e0006 */
[----:B------:R-:W-:Y:S01]  /*3970*/  I2FP.F32.S32 R6, R5 ;  /* 0x0000000500067245 */ /* 0x000fe20000201400 */
[----:B------:R-:W-:Y:S01]  /*3980*/  VIADD R20, R24, 0x8 ;  /* 0x0000000818147836 */ /* 0x000fe20000000000 */
[----:B------:R-:W-:Y:S01]  /*3990*/  I2FP.F32.S32 R5, R4 ;  /* 0x0000000400057245 */ /* 0x000fe20000201400 */
[----:B------:R-:W-:Y:S01]  /*39a0*/  HMMA.16816.F32 R112, R40, R22, R76 ;  /* 0x000000162870723c */ /* 0x000fe2000000184c */
[----:B------:R-:W-:Y:S01]  /*39b0*/  I2FP.F32.S32 R4, R3 ;  /* 0x0000000300047245 */ /* 0x000fe20000201400 */
[-C--:B------:R-:W-:Y:S01]  /*39c0*/  FFMA.FTZ R48, R6, -R149.reuse, R36 ;  /* 0x8000009506307223 */ /* 0x080fe20000010024 */
[----:B------:R-:W-:Y:S01]  /*39d0*/  I2FP.F32.S32 R3, R2 ;  /* 0x0000000200037245 */ /* 0x000fe20000201400 */
[----:B------:R-:W-:Y:S01]  /*39e0*/  FFMA.FTZ R49, R5, -R149, R37 ;  /* 0x8000009505317223 */ /* 0x000fe20000010025 */
[----:B------:R-:W-:Y:S01]  /*39f0*/  I2FP.F32.S32 R2, R7 ;  /* 0x0000000700027245 */ /* 0x000fe20000201400 */
[----:B------:R-:W-:Y:S01]  /*3a00*/  FFMA.FTZ R50, R4, -R149, R64 ;  /* 0x8000009504327223 */ /* 0x000fe20000010040 */
[----:B------:R-:W-:-:S02]  /*3a10*/  IMAD.IADD R4, R19, 0x1, -R11 ;  /* 0x0000000113047824 */ /* 0x000fc400078e0a0b */
[-C--:B------:R-:W-:Y:S01]  /*3a20*/  FFMA.FTZ R76, R3, -R149.reuse, R65 ;  /* 0x80000095034c7223 */ /* 0x080fe20000010041 */
[----:B------:R-:W-:Y:S02]  /*3a30*/  IMAD.IADD R3, R24, 0x1, -R26 ;  /* 0x0000000118037824 */ /* 0x000fe400078e0a1a */
[----:B------:R-:W-:Y:S01]  /*3a40*/  FFMA.FTZ R77, R2, -R149, R68 ;  /* 0x80000095024d7223 */ /* 0x000fe20000010044 */
[--C-:B------:R-:W-:Y:S01]  /*3a50*/  IMAD.IADD R2, R20, 0x1, -R11.reuse ;  /* 0x0000000114027824 */ /* 0x100fe200078e0a0b */
[----:B------:R-:W-:Y:S01]  /*3a60*/  HMMA.16816.F32 R108, R40, R56, R128 ;  /* 0x00000038286c723c */ /* 0x000fe20000001880 */
[----:B------:R-:W-:Y:S01]  /*3a70*/  IMAD.IADD R5, R18, 0x1, -R11 ;  /* 0x0000000112057824 */ /* 0x000fe200078e0a0b */
[----:B------:R-:W-:Y:S01]  /*3a80*/  IABS R6, R3 ;  /* 0x0000000300067213 */ /* 0x000fe20000000000 */
[----:B------:R-:W-:Y:S01]  /*3a90*/  IMAD.IADD R7, R20, 0x1, -R8 ;  /* 0x0000000114077824 */ /* 0x000fe200078e0a08 */
[----:B------:R-:W-:Y:S02]  /*3aa0*/  IABS R3, R2 ;  /* 0x0000000200037213 */ /* 0x000fe40000000000 */
[----:B------:R-:W-:-:S02]  /*3ab0*/  IABS R2, R4 ;  /* 0x0000000400027213 */ /* 0x000fc40000000000 */
[----:B------:R-:W-:Y:S01]  /*3ac0*/  IABS R4, R5 ;  /* 0x0000000500047213 */ /* 0x000fe20000000000 */
[----:B------:R-:W-:Y:S01]  /*3ad0*/  HMMA.16816.F32 R40, R40, R58, R124 ;  /* 0x0000003a2828723c */ /* 0x000fe2000000187c */
[----:B------:R-:W-:Y:S01]  /*3ae0*/  IABS R5, R7 ;  /* 0x0000000700057213 */ /* 0x000fe20000000000 */
[----:B------:R-:W-:Y:S01]  /*3af0*/  IMAD.MOV.U32 R7, RZ, RZ, R6 ;  /* 0x000000ffff077224 */ /* 0x000fe200078e0006 */
[----:B------:R-:W-:Y:S01]  /*3b00*/  FSEL R133, R48, -INF , !P0 ;  /* 0xff80000030857808 */ /* 0x000fe20004000000 */
[----:B------:R-:W-:Y:S01]  /*3b10*/  IMAD.MOV.U32 R6, RZ, RZ, R3 ;  /* 0x000000ffff067224 */ /* 0x000fe200078e0003 */
[----:B------:R-:W-:Y:S01]  /*3b20*/  FSEL R132, R49, -INF , !P5 ;  /* 0xff80000031847808 */ /* 0x000fe20006800000 */
[----:B------:R-:W-:Y:S01]  /*3b30*/  IMAD.MOV.U32 R3, RZ, RZ, R2 ;  /* 0x000000ffff037224 */ /* 0x000fe200078e0002 */
[----:B------:R-:W-:Y:S01]  /*3b40*/  I2FP.F32.S32 R7, R7 ;  /* 0x0000000700077245 */ /* 0x000fe20000201400 */
[----:B------:R-:W-:Y:S01]  /*3b50*/  IMAD.MOV.U32 R2, RZ, RZ, R4 ;  /* 0x000000ffff027224 */ /* 0x000fe200078e0004 */
        /* <DEDUP_REMOVED lines=10> */
[C-C-:B------:R-:W-:Y:S02]  /*3c00*/  IMAD.IADD R3, R19.reuse, 0x1, -R8.reuse ;  /* 0x0000000113037824 */ /* 0x140fe400078e0a08 */
[----:B------:R-:W-:Y:S01]  /*3c10*/  FFMA.FTZ R21, R2, -R149, R63 ;  /* 0x8000009502157223 */ /* 0x000fe2000001003f */
[----:B------:R-:W-:Y:S01]  /*3c20*/  IMAD.IADD R2, R18, 0x1, -R8 ;  /* 0x0000000112027824 */ /* 0x000fe200078e0a08 */
[----:B------:R-:W-:Y:S01]  /*3c30*/  IABS R6, R6 ;  /* 0x0000000600067213 */ /* 0x000fe20000000000 */
[----:B------:R-:W-:Y:S01]  /*3c40*/  IMAD.IADD R5, R19, 0x1, -R10 ;  /* 0x0000000113057824 */ /* 0x000fe200078e0a0a */
        /* <DEDUP_REMOVED lines=9> */
[----:B------:R-:W-:Y:S02]  /*3ce0*/  I2FP.F32.S32 R6, R5 ;  /* 0x0000000500067245 */ /* 0x000fe40000201400 */
[----:B------:R-:W-:Y:S02]  /*3cf0*/  I2FP.F32.S32 R5, R4 ;  /* 0x0000000400057245 */ /* 0x000fe40000201400 */
[----:B------:R-:W-:Y:S01]  /*3d00*/  I2FP.F32.S32 R2, R2 ;  /* 0x0000000200027245 */ /* 0x000fe20000201400 */
[----:B------:R-:W-:Y:S01]  /*3d10*/  FFMA.FTZ R13, R6, -R149, R73 ;  /* 0x80000095060d7223 */ /* 0x000fe20000010049 */
        /* <DEDUP_REMOVED lines=9> */
[----:B------:R-:W-:Y:S01]  /*3db0*/  IABS R3, R2 ;  /* 0x0000000200037213 */ /* 0x000fe20000000000 */
[--C-:B------:R-:W-:Y:S01]  /*3dc0*/  IMAD.IADD R7, R18, 0x1, -R9.reuse ;  /* 0x0000000112077824 */ /* 0x100fe200078e0a09 */
[----:B------:R-:W-:Y:S01]  /*3dd0*/  IABS R2, R4 ;  /* 0x0000000400027213 */ /* 0x000fe20000000000 */
[----:B------:R-:W-:Y:S01]  /*3de0*/  IMAD.IADD R6, R19, 0x1, -R9 ;  /* 0x0000000113067824 */ /* 0x000fe200078e0a09 */
[----:B------:R-:W-:Y:S02]  /*3df0*/  IABS R4, R5 ;  /* 0x0000000500047213 */ /* 0x000fe40000000000 */
[----:B------:R-:W-:-:S02]  /*3e00*/  IABS R7, R7 ;  /* 0x0000000700077213 */ /* 0x000fc40000000000 */
[----:B------:R-:W-:Y:S01]  /*3e10*/  IABS R5, R6 ;  /* 0x0000000600057213 */ /* 0x000fe20000000000 */
[----:B------:R-:W-:Y:S01]  /*3e20*/  IMAD.MOV.U32 R6, RZ, RZ, R3 ;  /* 0x000000ffff067224 */ /* 0x000fe200078e0003 */
[----:B------:R-:W-:Y:S01]  /*3e30*/  FSEL R68, R17, -INF , !P4 ;  /* 0xff80000011447808 */ /* 0x000fe20006000000 */
        /* <DEDUP_REMOVED lines=10> */
[----:B------:R-:W-:-:S02]  /*3ee0*/  IMAD.IADD R4, R18, 0x1, -R14 ;  /* 0x0000000112047824 */ /* 0x000fc400078e0a0e */
[-C--:B------:R-:W-:Y:S01]  /*3ef0*/  FFMA.FTZ R8, R6, -R149.reuse, R95 ;  /* 0x8000009506087223 */ /* 0x080fe2000001005f */
[-C--:B------:R-:W-:Y:S01]  /*3f00*/  FFMA.FTZ R37, R3, -R149.reuse, R88 ;  /* 0x8000009503257223 */ /* 0x080fe20000010058 */
[C---:B------:R-:W-:Y:S02]  /*3f10*/  IMAD.IADD R3, R19.reuse, 0x1, -R14 ;  /* 0x0000000113037824 */ /* 0x040fe400078e0a0e */
[----:B------:R-:W-:Y:S01]  /*3f20*/  FFMA.FTZ R36, R2, -R149, R90 ;  /* 0x8000009502247223 */ /* 0x000fe2000001005a */
[C---:B------:R-:W-:Y:S01]  /*3f30*/  IMAD.IADD R2, R20.reuse, 0x1, -R14 ;  /* 0x0000000114027824 */ /* 0x040fe200078e0a0e */
[----:B------:R-:W-:Y:S01]  /*3f40*/  IABS R6, R4 ;  /* 0x0000000400067213 */ /* 0x000fe20000000000 */
[--C-:B------:R-:W-:Y:S01]  /*3f50*/  IMAD.IADD R5, R19, 0x1, -R15.reuse ;  /* 0x0000000113057824 */ /* 0x100fe200078e0a0f */
[----:B------:R-:W-:Y:S01]  /*3f60*/  IABS R3, R3 ;  /* 0x0000000300037213 */ /* 0x000fe20000000000 */
[----:B------:R-:W-:Y:S01]  /*3f70*/  IMAD.IADD R7, R20, 0x1, -R15 ;  /* 0x0000000114077824 */ /* 0x000fe200078e0a0f */
[----:B------:R-:W-:-:S02]  /*3f80*/  IABS R2, R2 ;  /* 0x0000000200027213 */ /* 0x000fc40000000000 */
[----:B------:R-:W-:Y:S01]  /*3f90*/  IABS R5, R5 ;  /* 0x0000000500057213 */ /* 0x000fe20000000000 */
[----:B------:R-:W-:Y:S01]  /*3fa0*/  IMAD.MOV.U32 R4, RZ, RZ, R3 ;  /* 0x000000ffff047224 */ /* 0x000fe200078e0003 */
[----:B------:R-:W-:Y:S01]  /*3fb0*/  I2FP.F32.S32 R2, R2 ;  /* 0x0000000200027245 */ /* 0x000fe20000201400 */
[----:B------:R-:W-:Y:S01]  /*3fc0*/  IMAD.MOV.U32 R3, RZ, RZ, R6 ;  /* 0x000000ffff037224 */ /* 0x000fe200078e0006 */
[----:B------:R-:W-:Y:S01]  /*3fd0*/  IABS R7, R7 ;  /* 0x0000000700077213 */ /* 0x000fe20000000000 */
[----:B------:R-:W-:Y:S01]  /*3fe0*/  IMAD.MOV.U32 R6, RZ, RZ, R5 ;  /* 0x000000ffff067224 */ /* 0x000fe200078e0005 */
[----:B------:R-:W-:Y:S01]  /*3ff0*/  I2FP.F32.S32 R5, R4 ;  /* 0x0000000400057245 */ /* 0x000fe20000201400 */
[----:B------:R-:W-:Y:S01]  /*4000*/  FFMA.FTZ R34, R2, -R149, R39 ;  /* 0x8000009502227223 */ /* 0x000fe20000010027 */
[----:B------:R-:W-:Y:S02]  /*4010*/  I2FP.F32.S32 R2, R3 ;  /* 0x0000000300027245 */ /* 0x000fe40000201400 */
[----:B------:R-:W-:Y:S01]  /*4020*/  I2FP.F32.S32 R4, R7 ;  /* 0x0000000700047245 */ /* 0x000fe20000201400 */
[-C--:B------:R-:W-:Y:S01]  /*4030*/  FFMA.FTZ R30, R5, -R149.reuse, R89 ;  /* 0x80000095051e7223 */ /* 0x080fe20000010059 */
        /* <DEDUP_REMOVED lines=8> */
[C---:B------:R-:W-:Y:S01]  /*40c0*/  IMAD.IADD R3, R20.reuse, 0x1, -R16 ;  /* 0x0000000114037824 */ /* 0x040fe200078e0a10 */
        /* <DEDUP_REMOVED lines=15> */
[----:B------:R-:W-:Y:S01]  /*41c0*/  IMAD.IADD R5, R20, 0x1, -R26 ;  /* 0x0000000114057824 */ /* 0x000fe200078e0a1a */
[----:B------:R-:W-:Y:S01]  /*41d0*/  FSEL R60, R22, -INF , !P4 ;  /* 0xff800000163c7808 */ /* 0x000fe20006000000 */
[----:B------:R-:W-:Y:S01]  /*41e0*/  FFMA.FTZ R21, R2, -R149, R87 ;  /* 0x8000009502157223 */ /* 0x000fe20000010057 */
[----:B------:R-:W-:-:S02]  /*41f0*/  IMAD.IADD R2, R19, 0x1, -R35 ;  /* 0x0000000113027824 */ /* 0x000fc400078e0a23 */
[-C--:B------:R-:W-:Y:S01]  /*4200*/  FFMA.FTZ R17, R4, -R149.reuse, R70 ;  /* 0x8000009504117223 */ /* 0x080fe20000010046 */
[C---:B------:R-:W-:Y:S02]  /*4210*/  IMAD.IADD R4, R18.reuse, 0x1, -R35 ;  /* 0x0000000112047824 */ /* 0x040fe400078e0a23 */
[----:B------:R-:W-:Y:S01]  /*4220*/  FFMA.FTZ R22, R3, -R149, R85 ;  /* 0x8000009503167223 */ /* 0x000fe20000010055 */
[--C-:B------:R-:W-:Y:S01]  /*4230*/  IMAD.IADD R7, R18, 0x1, -R26.reuse ;  /* 0x0000000112077824 */ /* 0x100fe200078e0a1a */
[----:B------:R-:W-:Y:S01]  /*4240*/  IABS R3, R2 ;  /* 0x0000000200037213 */ /* 0x000fe20000000000 */
[----:B------:R-:W-:Y:S01]  /*4250*/  IMAD.IADD R6, R19, 0x1, -R26 ;  /* 0x0000000113067824 */ /* 0x000fe200078e0a1a */
[----:B------:R-:W-:Y:S02]  /*4260*/  IABS R2, R4 ;  /* 0x0000000400027213 */ /* 0x000fe40000000000 */
        /* <DEDUP_REMOVED lines=13> */
[-C--:B------:R-:W-:Y:S01]  /*4340*/  FFMA.FTZ R12, R6, -R149.reuse, R82 ;  /* 0x80000095060c7223 */ /* 0x080fe20000010052 */
[----:B------:R-:W-:Y:S01]  /*4350*/  I2FP.F32.S32 R2, R8 ;  /* 0x0000000800027245 */ /* 0x000fe20000201400 */
[C---:B------:R-:W-:Y:S01]  /*4360*/  VIADD R7, R11.reuse, 0x28 ;  /* 0x000000280b077836 */ /* 0x040fe20000000000 */
[----:B------:R-:W-:Y:S01]  /*4370*/  FSEL R69, R10, -INF , !P3 ;  /* 0xff8000000a457808 */ /* 0x000fe20005800000 */
[----:B------:R-:W-:Y:S01]  /*4380*/  VIADD R6, R11, 0x29 ;  /* 0x000000290b067836 */ /* 0x000fe20000000000 */
[----:B------:R-:W-:Y:S01]  /*4390*/  FSEL R56, R9, -INF , !P1 ;  /* 0xff80000009387808 */ /* 0x000fe20004800000 */
[-C--:B------:R-:W-:Y:S01]  /*43a0*/  FFMA.FTZ R10, R4, -R149.reuse, R71 ;  /* 0x80000095040a7223 */ /* 0x080fe20000010047 */
[----:B------:R-:W-:Y:S01]  /*43b0*/  FSEL R84, R44, -INF , !P4 ;  /* 0xff8000002c547808 */ /* 0x000fe20006000000 */
[-C--:B------:R-:W-:Y:S01]  /*43c0*/  FFMA.FTZ R9, R3, -R149.reuse, R81 ;  /* 0x8000009503097223 */ /* 0x080fe20000010051 */
[----:B------:R-:W-:Y:S01]  /*43d0*/  FSEL R75, R45, -INF , !P2 ;  /* 0xff8000002d4b7808 */ /* 0x000fe20005000000 */
[----:B------:R-:W-:Y:S01]  /*43e0*/  FFMA.FTZ R8, R2, -R149, R83 ;  /* 0x8000009502087223 */ /* 0x000fe20000010053 */
[----:B------:R-:W-:Y:S01]  /*43f0*/  FSEL R51, R31, -INF , !P2 ;  /* 0xff8000001f337808 */ /* 0x000fe20005000000 */
[----:B------:R-:W-:Y:S01]  /*4400*/  VIADD R5, R11, 0x30 ;  /* 0x000000300b057836 */ /* 0x000fe20000000000 */
[----:B------:R-:W-:Y:S01]  /*4410*/  FSEL R57, R27, -INF , !P2 ;  /* 0xff8000001b397808 */ /* 0x000fe20005000000 */
[----:B------:R-:W-:Y:S01]  /*4420*/  VIADD R4, R11, 0x31 ;  /* 0x000000310b047836 */ /* 0x000fe20000000000 */
[-C--:B------:R-:W-:Y:S01]  /*4430*/  ISETP.GE.AND P4, PT, R15, R153.reuse, PT ;  /* 0x000000990f00720c */ /* 0x080fe20003f86270 */
[----:B------:R-:W-:Y:S01]  /*4440*/  VIADD R3, R11, 0x38 ;  /* 0x000000380b037836 */ /* 0x000fe20000000000 */
[-C--:B------:R-:W-:Y:S01]  /*4450*/  ISETP.GE.AND P2, PT, R35, R153.reuse, PT ;  /* 0x000000992300720c */ /* 0x080fe20003f46270 */
[----:B------:R-:W-:Y:S01]  /*4460*/  VIADD R2, R11, 0x39 ;  /* 0x000000390b027836 */ /* 0x000fe20000000000 */
[----:B------:R-:W-:Y:S01]  /*4470*/  FSEL R147, R28, -INF , !P1 ;  /* 0xff8000001c937808 */ /* 0x000fe20004800000 */
[----:B------:R-:W-:Y:S01]  /*4480*/  IMAD.IADD R11, R24, 0x1, -R7 ;  /* 0x00000001180b7824 */ /* 0x000fe200078e0a07 */
[-C--:B------:R-:W-:Y:S01]  /*4490*/  ISETP.GE.AND P1, PT, R26, R153.reuse, PT ;  /* 0x000000991a00720c */ /* 0x080fe20003f26270 */
[----:B------:R-:W-:Y:S01]  /*44a0*/  IMAD.IADD R14, R24, 0x1, -R6 ;  /* 0x00000001180e7824 */ /* 0x000fe200078e0a06 */
[----:B------:R-:W-:Y:S01]  /*44b0*/  FSEL R131, R50, -INF , !P4 ;  /* 0xff80000032837808 */ /* 0x000fe20006000000 */
[C---:B------:R-:W-:Y:S01]  /*44c0*/  IMAD.IADD R15, R24.reuse, 0x1, -R5 ;  /* 0x00000001180f7824 */ /* 0x040fe200078e0a05 */
[----:B------:R-:W-:Y:S01]  /*44d0*/  FSEL R174, R77, -INF , !P2 ;  /* 0xff8000004dae7808 */ /* 0x000fe20005000000 */
[--C-:B------:R-:W-:Y:S01]  /*44e0*/  IMAD.IADD R28, R24, 0x1, -R3.reuse ;  /* 0x00000001181c7824 */ /* 0x100fe200078e0a03 */
[----:B------:R-:W-:Y:S01]  /*44f0*/  FSEL R188, R17, -INF , !P2 ;  /* 0xff80000011bc7808 */ /* 0x000fe20005000000 */
[--C-:B------:R-:W-:Y:S01]  /*4500*/  IMAD.IADD R45, R20, 0x1, -R3.reuse ;  /* 0x00000001142d7824 */ /* 0x100fe200078e0a03 */
[----:B------:R-:W-:Y:S01]  /*4510*/  FSEL R189, R13, -INF , !P2 ;  /* 0xff8000000dbd7808 */ /* 0x000fe20005000000 */
[--C-:B------:R-:W-:Y:S01]  /*4520*/  IMAD.IADD R50, R19, 0x1, -R3.reuse ;  /* 0x0000000113327824 */ /* 0x100fe200078e0a03 */
[----:B------:R-:W-:Y:S01]  /*4530*/  FSEL R236, R12, -INF , !P2 ;  /* 0xff8000000cec7808 */ /* 0x000fe20005000000 */
[----:B------:R-:W-:Y:S01]  /*4540*/  IMAD.IADD R47, R18, 0x1, -R3 ;  /* 0x00000001122f7824 */ /* 0x000fe200078e0a03 */
[-C--:B------:R-:W-:Y:S01]  /*4550*/  ISETP.GE.AND P3, PT, R16, R153.reuse, PT ;  /* 0x000000991000720c */ /* 0x080fe20003f66270 */
[--C-:B------:R-:W-:Y:S01]  /*4560*/  IMAD.IADD R27, R24, 0x1, -R2.reuse ;  /* 0x00000001181b7824 */ /* 0x100fe200078e0a02 */
[-C--:B------:R-:W-:Y:S01]  /*4570*/  ISETP.GE.AND P2, PT, R3, R153.reuse, PT ;  /* 0x000000990300720c */ /* 0x080fe20003f46270 */
[--C-:B------:R-:W-:Y:S01]  /*4580*/  IMAD.IADD R48, R20, 0x1, -R2.reuse ;  /* 0x0000000114307824 */ /* 0x100fe200078e0a02 */
[----:B------:R-:W-:Y:S01]  /*4590*/  FSEL R173, R64, -INF , !P1 ;  /* 0xff80000040ad7808 */ /* 0x000fe20004800000 */
[--C-:B------:R-:W-:Y:S01]  /*45a0*/  IMAD.IADD R49, R19, 0x1, -R2.reuse ;  /* 0x0000000113317824 */ /* 0x100fe200078e0a02 */
[----:B------:R-:W-:Y:S01]  /*45b0*/  FSEL R175, R10, -INF , !P1 ;  /* 0xff8000000aaf7808 */ /* 0x000fe20004800000 */
[C---:B------:R-:W-:Y:S01]  /*45c0*/  IMAD.IADD R46, R18.reuse, 0x1, -R2 ;  /* 0x00000001122e7824 */ /* 0x040fe200078e0a02 */
[----:B------:R-:W-:Y:S01]  /*45d0*/  FSEL R190, R9, -INF , !P1 ;  /* 0xff80000009be7808 */ /* 0x000fe20004800000 */
        /* <DEDUP_REMOVED lines=8> */
[----:B------:R-:W-:Y:S01]  /*4660*/  IMAD.IADD R25, R20, 0x1, -R5 ;  /* 0x0000000114197824 */ /* 0x000fe200078e0a05 */
[----:B------:R-:W-:Y:S01]  /*4670*/  ISETP.GE.AND P1, PT, R2, R153, PT ;  /* 0x000000990200720c */ /* 0x000fe20003f26270 */
[----:B------:R-:W-:Y:S01]  /*4680*/  IMAD.IADD R31, R19, 0x1, -R6 ;  /* 0x00000001131f7824 */ /* 0x000fe200078e0a06 */
[----:B------:R-:W-:Y:S01]  /*4690*/  IABS R3, R11 ;  /* 0x0000000b00037213 */ /* 0x000fe20000000000 */
[--C-:B------:R-:W-:Y:S01]  /*46a0*/  IMAD.IADD R24, R20, 0x1, -R7.reuse ;  /* 0x0000000114187824 */ /* 0x100fe200078e0a07 */
[----:B------:R-:W-:Y:S01]  /*46b0*/  ISETP.GE.AND P4, PT, R5, R153, PT ;  /* 0x000000990500720c */ /* 0x000fe20003f86270 */
[----:B------:R-:W-:Y:S01]  /*46c0*/  IMAD.IADD R26, R19, 0x1, -R7 ;  /* 0x00000001131a7824 */ /* 0x000fe200078e0a07 */
[----:B------:R-:W-:-:S02]  /*46d0*/  IABS R2, R14 ;  /* 0x0000000e00027213 */ /* 0x000fc40000000000 */
[----:B------:R-:W-:Y:S02]  /*46e0*/  IABS R5, R15 ;  /* 0x0000000f00057213 */ /* 0x000fe40000000000 */
[----:B------:R-:W-:Y:S01]  /*46f0*/  FSEL R142, R38, -INF , !P0 ;  /* 0xff800000268e7808 */ /* 0x000fe20004000000 */
[--C-:B------:R-:W-:Y:S01]  /*4700*/  IMAD.IADD R38, R18, 0x1, -R4.reuse ;  /* 0x0000000112267824 */ /* 0x100fe200078e0a04 */
[----:B------:R-:W-:Y:S01]  /*4710*/  FSEL R63, R37, -INF , !P0 ;  /* 0xff800000253f7808 */ /* 0x000fe20004000000 */
[----:B------:R-:W-:Y:S01]  /*4720*/  IMAD.IADD R37, R20, 0x1, -R4 ;  /* 0x0000000114257824 */ /* 0x000fe200078e0a04 */
[----:B------:R-:W-:Y:S02]  /*4730*/  FSEL R129, R76, -INF , !P3 ;  /* 0xff8000004c817808 */ /* 0x000fe40005800000 */
[----:B------:R-:W-:Y:S02]  /*4740*/  FSEL R138, R23, -INF , !P3 ;  /* 0xff800000178a7808 */ /* 0x000fe40005800000 */
[----:B------:R-:W-:-:S02]  /*4750*/  FSEL R67, R22, -INF , !P3 ;  /* 0xff80000016437808 */ /* 0x000fc40005800000 */
[----:B------:R-:W-:Y:S01]  /*4760*/  FSEL R73, R21, -INF , !P3 ;  /* 0xff80000015497808 */ /* 0x000fe20005800000 */
[----:B------:R-:W-:Y:S01]  /*4770*/  BAR.SYNC.DEFER_BLOCKING 0x0 ;  /* 0x0000000000007b1d */ /* 0x000fe20000010000 */
[-C--:B------:R-:W-:Y:S01]  /*4780*/  ISETP.GE.AND P3, PT, R4, R153.reuse, PT ;  /* 0x000000990400720c */ /* 0x080fe20003f66270 */
[----:B------:R-:W-:Y:S01]  /*4790*/  IMAD.MOV.U32 R4, RZ, RZ, R3 ;  /* 0x000000ffff047224 */ /* 0x000fe200078e0003 */
[----:B------:R-:W-:Y:S01]  /*47a0*/  FSEL R144, R34, -INF , !P5 ;  /* 0xff80000022907808 */ /* 0x000fe20006800000 */
[----:B------:R-:W-:Y:S01]  /*47b0*/  IMAD.MOV.U32 R3, RZ, RZ, R2 ;  /* 0x000000ffff037224 */ /* 0x000fe200078e0002 */
[----:B------:R-:W-:Y:S01]  /*47c0*/  FSEL R65, R30, -INF , !P5 ;  /* 0xff8000001e417808 */ /* 0x000fe20006800000 */
[----:B------:R-:W-:Y:S01]  /*47d0*/  IMAD.MOV.U32 R2, RZ, RZ, R5 ;  /* 0x000000ffff027224 */ /* 0x000fe200078e0005 */
[----:B------:R-:W-:Y:S01]  /*47e0*/  FSEL R74, R29, -INF , !P5 ;  /* 0xff8000001d4a7808 */ /* 0x000fe20006800000 */
[--C-:B------:R-:W-:Y:S01]  /*47f0*/  IMAD.IADD R29, R20, 0x1, -R6.reuse ;  /* 0x00000001141d7824 */ /* 0x100fe200078e0a06 */
[----:B------:R-:W-:Y:S01]  /*4800*/  ISETP.GE.AND P5, PT, R6, R153, PT ;  /* 0x000000990600720c */ /* 0x000fe20003fa6270 */
[----:B------:R-:W-:Y:S01]  /*4810*/  IMAD.IADD R30, R18, 0x1, -R6 ;  /* 0x00000001121e7824 */ /* 0x000fe200078e0a06 */
[----:B------:R-:W-:-:S02]  /*4820*/  IABS R6, R16 ;  /* 0x0000001000067213 */ /* 0x000fc40000000000 */
[----:B------:R-:W-:Y:S02]  /*4830*/  I2FP.F32.S32 R5, R4 ;  /* 0x0000000400057245 */ /* 0x000fe40000201400 */
[----:B------:R-:W-:Y:S02]  /*4840*/  I2FP.F32.S32 R4, R3 ;  /* 0x0000000300047245 */ /* 0x000fe40000201400 */
[----:B------:R-:W-:Y:S02]  /*4850*/  I2FP.F32.S32 R3, R2 ;  /* 0x0000000200037245 */ /* 0x000fe40000201400 */
[----:B------:R-:W-:Y:S01]  /*4860*/  I2FP.F32.S32 R2, R6 ;  /* 0x0000000600027245 */ /* 0x000fe20000201400 */
[-C--:B------:R-:W-:Y:S01]  /*4870*/  FFMA.FTZ R35, R4, -R149.reuse, R97 ;  /* 0x8000009504237223 */ /* 0x080fe20000010061 */
[----:B------:R-:W-:Y:S01]  /*4880*/  FSEL R70, R36, -INF , !P0 ;  /* 0xff80000024467808 */ /* 0x000fe20004000000 */
[----:B------:R-:W-:Y:S01]  /*4890*/  FFMA.FTZ R34, R3, -R149, R104 ;  /* 0x8000009503227223 */ /* 0x000fe20000010068 */
[----:B------:R-:W-:Y:S01]  /*48a0*/  ISETP.GE.AND P0, PT, R7, R153, PT ;  /* 0x000000990700720c */ /* 0x000fe20003f06270 */
[----:B------:R-:W-:Y:S01]  /*48b0*/  IMAD.IADD R7, R18, 0x1, -R7 ;  /* 0x0000000112077824 */ /* 0x000fe200078e0a07 */
[----:B------:R-:W-:Y:S01]  /*48c0*/  IABS R4, R28 ;  /* 0x0000001c00047213 */ /* 0x000fe20000000000 */
[----:B------:R-:W-:Y:S01]  /*48d0*/  FFMA.FTZ R33, R2, -R149, R105 ;  /* 0x8000009502217223 */ /* 0x000fe20000010069 */
[----:B------:R-:W-:Y:S01]  /*48e0*/  IABS R3, R27 ;  /* 0x0000001b00037213 */ /* 0x000fe20000000000 */
[----:B------:R-:W-:Y:S01]  /*48f0*/  FFMA.FTZ R36, R5, -R149, R96 ;  /* 0x8000009505247223 */ /* 0x000fe20000010060 */
[----:B------:R-:W-:Y:S01]  /*4900*/  IABS R2, R24 ;  /* 0x0000001800027213 */ /* 0x000fe20000000000 */
[----:B------:R-:W-:Y:S01]  /*4910*/  HMMA.16816.F32 R16, R52, R58, R116 ;  /* 0x0000003a3410723c */ /* 0x000fe20000001874 */
[----:B------:R-:W-:-:S02]  /*4920*/  IABS R5, R26 ;  /* 0x0000001a00057213 */ /* 0x000fc40000000000 */
        /* <DEDUP_REMOVED lines=8> */
[----:B------:R-:W-:Y:S01]  /*49b0*/  FSEL R242, R34, -INF , !P4 ;  /* 0xff80000022f27808 */ /* 0x000fe20006000000 */
[----:B------:R-:W-:Y:S01]  /*49c0*/  IMAD.MOV.U32 R5, RZ, RZ, R6 ;  /* 0x000000ffff057224 */ /* 0x000fe200078e0006 */
[----:B------:R-:W-:-:S02]  /*49d0*/  I2FP.F32.S32 R6, R4 ;  /* 0x0000000400067245 */ /* 0x000fc40000201400 */
[----:B------:R-:W-:Y:S02]  /*49e0*/  I2FP.F32.S32 R4, R3 ;  /* 0x0000000300047245 */ /* 0x000fe40000201400 */
[----:B------:R-:W-:Y:S02]  /*49f0*/  I2FP.F32.S32 R3, R2 ;  /* 0x0000000200037245 */ /* 0x000fe40000201400 */
[----:B------:R-:W-:Y:S01]  /*4a00*/  I2FP.F32.S32 R2, R5 ;  /* 0x0000000500027245 */ /* 0x000fe20000201400 */
[-C--:B------:R-:W-:Y:S01]  /*4a10*/  FFMA.FTZ R22, R4, -R149.reuse, R98 ;  /* 0x8000009504167223 */ /* 0x080fe20000010062 */
[----:B------:R-:W-:Y:S01]  /*4a20*/  IABS R4, R30 ;  /* 0x0000001e00047213 */ /* 0x000fe20000000000 */
[----:B------:R-:W-:Y:S01]  /*4a30*/  FFMA.FTZ R21, R3, -R149, R112 ;  /* 0x8000009503157223 */ /* 0x000fe20000010070 */
[----:B------:R-:W-:Y:S01]  /*4a40*/  IABS R3, R29 ;  /* 0x0000001d00037213 */ /* 0x000fe20000000000 */
[----:B------:R-:W-:Y:S01]  /*4a50*/  FFMA.FTZ R20, R2, -R149, R114 ;  /* 0x8000009502147223 */ /* 0x000fe20000010072 */
[----:B------:R-:W-:Y:S01]  /*4a60*/  IABS R2, R31 ;  /* 0x0000001f00027213 */ /* 0x000fe20000000000 */
[----:B------:R-:W-:Y:S01]  /*4a70*/  FFMA.FTZ R23, R6, -R149, R17 ;  /* 0x8000009506177223 */ /* 0x000fe20000010011 */
[----:B------:R-:W-:Y:S01]  /*4a80*/  IABS R6, R25 ;  /* 0x0000001900067213 */ /* 0x000fe20000000000 */
[----:B------:R-:W-:-:S02]  /*4a90*/  IMAD.MOV.U32 R5, RZ, RZ, R3 ;  /* 0x000000ffff057224 */ /* 0x000fc400078e0003 */
[----:B------:R-:W-:Y:S01]  /*4aa0*/  FFMA.FTZ R24, R7, -R149, R16 ;  /* 0x8000009507187223 */ /* 0x000fe20000010010 */
        /* <DEDUP_REMOVED lines=11> */
[----:B------:R-:W-:Y:S01]  /*4b60*/  IABS R2, R44 ;  /* 0x0000002c00027213 */ /* 0x000fe20000000000 */
[----:B------:R-:W-:Y:S01]  /*4b70*/  FFMA.FTZ R14, R4, -R149, R106 ;  /* 0x80000095040e7223 */ /* 0x000fe2000001006a */
        /* <DEDUP_REMOVED lines=17> */
[-C--:B------:R-:W-:Y:S01]  /*4c90*/  FFMA.FTZ R10, R3, -R149.reuse, R109 ;  /* 0x80000095030a7223 */ /* 0x080fe2000001006d */
[----:B------:R-:W-:Y:S01]  /*4ca0*/  IABS R3, R48 ;  /* 0x0000003000037213 */ /* 0x000fe20000000000 */
[-C--:B------:R-:W-:Y:S01]  /*4cb0*/  FFMA.FTZ R9, R2, -R149.reuse, R111 ;  /* 0x8000009502097223 */ /* 0x080fe2000001006f */
[----:B------:R-:W-:Y:S01]  /*4cc0*/  IABS R2, R50 ;  /* 0x0000003200027213 */ /* 0x000fe20000000000 */
[----:B------:R-:W-:Y:S01]  /*4cd0*/  FFMA.FTZ R8, R4, -R149, R18 ;  /* 0x8000009504087223 */ /* 0x000fe20000010012 */
        /* <DEDUP_REMOVED lines=8> */
[----:B------:R-:W-:-:S02]  /*4d60*/  ISETP.GE.U32.AND P0, PT, R153, 0x41, PT ;  /* 0x000000419900780c */ /* 0x000fc40003f06070 */
[----:B------:R-:W-:Y:S02]  /*4d70*/  IABS R7, R46 ;  /* 0x0000002e00077213 */ /* 0x000fe40000000000 */
[----:B------:R-:W-:Y:S02]  /*4d80*/  I2FP.F32.S32 R6, R5 ;  /* 0x0000000500067245 */ /* 0x000fe40000201400 */
        /* <DEDUP_REMOVED lines=8> */
[----:B------:R-:W-:Y:S01]  /*4e10*/  FFMA.FTZ R2, R4, -R149, R43 ;  /* 0x8000009504027223 */ /* 0x000fe2000001002b */
        /* <DEDUP_REMOVED lines=17> */
[----:B------:R-:W-:Y:S01]  /*4f30*/  FSEL R217, R2, -INF , !P1 ;  /* 0xff80000002d97808 */ /* 0x000fe20004800000 */
[----:B------:R-:W-:Y:S06]  /*4f40*/  @!P0 BRA `(.L_x_629) ;  /* 0x0000000000c48947 */ /* 0x000fec0003800000 */
        /* <DEDUP_REMOVED lines=46> */
.L_x_631:
[----:B------:R3:W-:Y:S02]  /*5230*/  STS.128 [R0+0x8800], RZ ;  /* 0x008800ff00007388 */ /* 0x0007e40000000c00 */
.L_x_632:
[----:B------:R-:W-:Y:S05]  /*5240*/  BSYNC.RECONVERGENT B0 ;  /* 0x0000000000007941 */ /* 0x000fea0003800200 */
.L_x_630:
[----:B------:R-:W0:Y:S02]  /*5250*/  LDGDEPBAR ;  /* 0x00000000000079af */ /* 0x000e240000000000 */
.L_x_629:
[----:B-123--:R-:W-:Y:S01]  /*5260*/  FMNMX3.FTZ R0, R60, R61, R51, !PT ;  /* 0x0000003d3c007276 */ /* 0x00efe20007810033 */
[----:B------:R-:W1:Y:S01]  /*5270*/  LDCU UR4, c[0x0][0x3e0] ;  /* 0x00007c00ff0477ac */ /* 0x000e620008000800 */
[----:B------:R-:W-:Y:S01]  /*5280*/  FMNMX3.FTZ R2, R68, R69, R57, !PT ;  /* 0x0000004544027276 */ /* 0x000fe20007810039 */
[----:B------:R-:W-:Y:S01]  /*5290*/  IMAD.SHL.U32 R39, R249, 0x2, RZ ;  /* 0x00000002f9277824 */ /* 0x000fe200078e00ff */
[----:B------:R-:W-:Y:S01]  /*52a0*/  FMNMX3.FTZ R0, R0, R56, R63, !PT ;  /* 0x0000003800007276 */ /* 0x000fe2000781003f */
[----:B------:R-:W-:Y:S01]  /*52b0*/  ULEA UR5, UR16, UR8, 0x18 ;  /* 0x0000000810057291 */ /* 0x000fe2000f8ec0ff */
[----:B------:R-:W-:Y:S01]  /*52c0*/  FMNMX3.FTZ R2, R2, R62, R70, !PT ;  /* 0x0000003e02027276 */ /* 0x000fe20007810046 */
[----:B------:R-:W-:Y:S01]  /*52d0*/  VIADD R250, R218, 0x9e3779b9 ;  /* 0x9e3779b9dafa7836 */ /* 0x000fe20000000000 */
[----:B------:R-:W-:Y:S01]  /*52e0*/  FMNMX3.FTZ R0, R0, R65, R66, !PT ;  /* 0x0000004100007276 */ /* 0x000fe20007810042 */
[----:B------:R-:W-:Y:S01]  /*52f0*/  VIADD R251, R218, 0x3c6ef372 ;  /* 0x3c6ef372dafb7836 */ /* 0x000fe20000000000 */
[----:B------:R-:W-:Y:S01]  /*5300*/  FMNMX3.FTZ R2, R2, R74, R72, !PT ;  /* 0x0000004a02027276 */ /* 0x000fe20007810048 */
[C---:B------:R-:W-:Y:S01]  /*5310*/  VIADD R130, R219.reuse, 0x76cf5d0a ;  /* 0x76cf5d0adb827836 */ /* 0x040fe20000000000 */
[----:B------:R-:W-:Y:S01]  /*5320*/  FMNMX3.FTZ R0, R0, R67, R189, !PT ;  /* 0x0000004300007276 */ /* 0x000fe200078100bd */
[----:B------:R-:W-:Y:S01]  /*5330*/  VIADD R128, R219, 0x32370b8f ;  /* 0x32370b8fdb807836 */ /* 0x000fe20000000000 */
[----:B------:R-:W-:Y:S01]  /*5340*/  FMNMX3.FTZ R3, R84, R140, R75, !PT ;  /* 0x0000008c54037276 */ /* 0x000fe2000781004b */
[----:B------:R-:W-:Y:S01]  /*5350*/  STL [R1+0x90], R227 ;  /* 0x000090e301007387 */ /* 0x000fe20000100800 */
[----:B------:R-:W-:Y:S01]  /*5360*/  FMNMX3.FTZ R0, R0, R190, R162, !PT ;  /* 0x000000be00007276 */ /* 0x000fe200078100a2 */
[----:B------:R-:W-:Y:S01]  /*5370*/  VIADD R135, R218, 0xdaa66d2b ;  /* 0xdaa66d2bda877836 */ /* 0x000fe20000000000 */
[----:B------:R-:W-:Y:S01]  /*5380*/  FMNMX3.FTZ R2, R2, R73, R236, !PT ;  /* 0x0000004902027276 */ /* 0x000fe200078100ec */
[----:B-1----:R-:W-:Y:S01]  /*5390*/  IMAD R4, R152, UR4, R100 ;  /* 0x0000000498047c24 */ /* 0x002fe2000f8e0264 */
[----:B------:R-:W-:Y:S01]  /*53a0*/  FMNMX3.FTZ R0, R0, R161, R215, !PT ;  /* 0x000000a100007276 */ /* 0x000fe200078100d7 */
[----:B------:R-:W1:Y:S01]  /*53b0*/  LDCU UR4, c[0x0][0x45c] ;  /* 0x00008b80ff0477ac */ /* 0x000e620008000800 */
[----:B------:R-:W-:Y:S01]  /*53c0*/  FMNMX3.FTZ R3, R3, R141, R133, !PT ;  /* 0x0000008d03037276 */ /* 0x000fe20007810085 */
[----:B------:R-:W-:Y:S01]  /*53d0*/  STL [R1+0x8c], R226 ;  /* 0x00008ce201007387 */ /* 0x000fe20000100800 */
[----:B------:R-:W-:Y:S01]  /*53e0*/  FMNMX3.FTZ R0, R0, R214, R212, !PT ;  /* 0x000000d600007276 */ /* 0x000fe200078100d4 */
[----:B------:R-:W-:Y:S01]  /*53f0*/  VIADD R136, R218, 0x78dde6e4 ;  /* 0x78dde6e4da887836 */ /* 0x000fe20000000000 */
[----:B------:R-:W-:Y:S01]  /*5400*/  FMNMX3.FTZ R2, R2, R191, R172, !PT ;  /* 0x000000bf02027276 */ /* 0x000fe200078100ac */
[----:B------:R-:W-:Y:S01]  /*5410*/  STL [R1+0x88], R211 ;  /* 0x000088d301007387 */ /* 0x000fe20000100800 */
[----:B------:R-:W-:Y:S01]  /*5420*/  FMNMX.FTZ R5, R208, R0, !PT ;  /* 0x00000000d0057209 */ /* 0x000fe20007810000 */
[----:B------:R-:W-:Y:S01]  /*5430*/  VIADD R137, R219, 0xa9066899 ;  /* 0xa9066899db897836 */ /* 0x000fe20000000000 */
[----:B------:R-:W-:Y:S01]  /*5440*/  FMNMX3.FTZ R3, R3, R132, R131, !PT ;  /* 0x0000008403037276 */ /* 0x000fe20007810083 */
[----:B------:R-:W-:Y:S01]  /*5450*/  STL [R1+0x84], R210 ;  /* 0x000084d201007387 */ /* 0x000fe20000100800 */
[----:B------:R-:W-:Y:S01]  /*5460*/  FMNMX3.FTZ R2, R2, R163, R216, !PT ;  /* 0x000000a302027276 */ /* 0x000fe200078100d8 */
[----:B------:R-:W-:Y:S01]  /*5470*/  VIADD R134, R219, 0xed9eba14 ;  /* 0xed9eba14db867836 */ /* 0x000fe20000000000 */
[----:B------:R-:W-:Y:S01]  /*5480*/  FMNMX3.FTZ R3, R3, R129, R174, !PT ;  /* 0x0000008103037276 */ /* 0x000fe200078100ae */
[----:B------:R-:W2:Y:S01]  /*5490*/  SHFL.BFLY PT, R150, R5, 0x2, 0x1f ;  /* 0x0c401f0005967f89 */ /* 0x000ea200000e0000 */
[----:B------:R-:W-:Y:S01]  /*54a0*/  FMNMX3.FTZ R2, R2, R224, R225, !PT ;  /* 0x000000e002027276 */ /* 0x000fe200078100e1 */
[C---:B------:R-:W-:Y:S01]  /*54b0*/  VIADD R143, R218.reuse, 0xb54cda56 ;  /* 0xb54cda56da8f7836 */ /* 0x040fe20000000000 */
[----:B------:R-:W-:Y:S01]  /*54c0*/  FMNMX3.FTZ R3, R3, R173, R156, !PT ;  /* 0x000000ad03037276 */ /* 0x000fe2000781009c */
[----:B------:R-:W-:Y:S01]  /*54d0*/  STL [R1+0x80], R209 ;  /* 0x000080d101007387 */ /* 0x000fe20000100800 */
[----:B------:R-:W-:Y:S01]  /*54e0*/  FMNMX.FTZ R2, R217, R2, !PT ;  /* 0x00000002d9027209 */ /* 0x000fe20007810000 */
[----:B------:R-:W-:Y:S01]  /*54f0*/  VIADD R179, R218, 0x1715609d ;  /* 0x1715609ddab37836 */ /* 0x000fe20000000000 */
[----:B------:R-:W-:Y:S01]  /*5500*/  FMNMX3.FTZ R3, R3, R146, R242, !PT ;  /* 0x0000009203037276 */ /* 0x000fe200078100f2 */
[----:B------:R-:W-:Y:S01]  /*5510*/  STL [R1+0x7c], R153 ;  /* 0x00007c9901007387 */ /* 0x000fe20000100800 */
[----:B------:R-:W-:Y:S01]  /*5520*/  SHF.R.U32.HI R9, RZ, 0x5, R213 ;  /* 0x00000005ff097819 */ /* 0x000fe200000116d5 */
[----:B------:R-:W-:Y:S01]  /*5530*/  VIADD R237, R219, 0x646e171e ;  /* 0x646e171edbed7836 */ /* 0x000fe20000000000 */
[----:B------:R-:W-:Y:S01]  /*5540*/  FMNMX3.FTZ R3, R3, R241, R240, !PT ;  /* 0x000000f103037276 */ /* 0x000fe200078100f0 */
[----:B------:R-:W3:Y:S01]  /*5550*/  SHFL.BFLY PT, R148, R2, 0x2, 0x1f ;  /* 0x0c401f0002947f89 */ /* 0x000ee200000e0000 */
[----:B------:R-:W-:Y:S01]  /*5560*/  LOP3.LUT R0, R151, 0x120, R154, 0xf8, !PT ;  /* 0x0000012097007812 */ /* 0x000fe200078ef89a */
[----:B------:R-:W-:Y:S01]  /*5570*/  IMAD R9, R155, 0x8, R9 ;  /* 0x000000089b097824 */ /* 0x000fe200078e0209 */
[----:B------:R-:W-:Y:S01]  /*5580*/  FMNMX.FTZ R3, R239, R3, !PT ;  /* 0x00000003ef037209 */ /* 0x000fe20007810000 */
[----:B------:R-:W-:Y:S01]  /*5590*/  STL [R1+0x78], R149 ;  /* 0x0000789501007387 */ /* 0x000fe20000100800 */
[----:B------:R-:W-:Y:S01]  /*55a0*/  LOP3.LUT R7, R213, 0x1f, RZ, 0xc0, !PT ;  /* 0x0000001fd5077812 */ /* 0x000fe200078ec0ff */
[C---:B------:R-:W-:Y:S01]  /*55b0*/  VIADD R10, R9.reuse, 0x4 ;  /* 0x00000004090a7836 */ /* 0x040fe20000000000 */
[----:B------:R-:W-:Y:S01]  /*55c0*/  LEA R178, R0, UR5, 0x1 ;  /* 0x0000000500b27c11 */ /* 0x000fe2000f8e08ff */
[----:B------:R-:W4:Y:S01]  /*55d0*/  SHFL.BFLY PT, R6, R3, 0x2, 0x1f ;  /* 0x0c401f0003067f89 */ /* 0x000f2200000e0000 */
[----:B------:R-:W-:Y:S01]  /*55e0*/  IMAD.WIDE.U32 R154, R9, -0x326172a9, RZ ;  /* 0xcd9e8d57099a7825 */ /* 0x000fe200078e00ff */
[----:B--2---:R-:W-:-:S03]  /*55f0*/  FMNMX.FTZ R150, R5, R150, !PT ;  /* 0x0000009605967209 */ /* 0x004fc60007810000 */
[----:B------:R-:W-:Y:S01]  /*5600*/  IMAD.SHL.U32 R5, R4, 0x20, RZ ;  /* 0x0000002004057824 */ /* 0x000fe200078e00ff */
[----:B------:R-:W-:Y:S01]  /*5610*/  LDSM.16.MT88.4 R108, [R178+0x9000] ;  /* 0x00900000b26c783b */ /* 0x000fe20000004200 */
[----:B------:R-:W-:-:S03]  /*5620*/  IMAD.WIDE.U32 R176, R10, -0x326172a9, RZ ;  /* 0xcd9e8d570ab07825 */ /* 0x000fc600078e00ff */
[----:B------:R-:W-:Y:S01]  /*5630*/  IADD3 R4, P2, P1, R5, R102, R7 ;  /* 0x0000006605047210 */ /* 0x000fe2000795e007 */
[----:B------:R-:W2:Y:S01]  /*5640*/  SHFL.BFLY PT, R8, R150, 0x1, 0x1f ;  /* 0x0c201f0096087f89 */ /* 0x000ea200000e0000 */
[----:B------:R-:W-:Y:S01]  /*5650*/  SHF.R.S32.HI R0, RZ, 0x1f, R5 ;  /* 0x0000001fff007819 */ /* 0x000fe20000011405 */
[----:B------:R-:W-:Y:S02]  /*5660*/  VIADD R5, R39, 0xfffffffe ;  /* 0xfffffffe27057836 */ /* 0x000fe40000000000 */
[----:B------:R-:W-:Y:S01]  /*5670*/  IMAD.WIDE.U32 R166, R4, -0x2daee0ad, RZ ;  /* 0xd2511f5304a67825 */ /* 0x000fe200078e00ff */
[----:B------:R-:W-:Y:S01]  /*5680*/  IADD3.X R0, PT, PT, R0, R103, RZ, P2, P1 ;  /* 0x0000006700007210 */ /* 0x000fe200017e24ff */
[----:B------:R-:W-:Y:S01]  /*5690*/  LDSM.16.MT88.4 R124, [R178+0xa000] ;  /* 0x00a00000b27c783b */ /* 0x000fe20000004200 */
[----:B---3--:R-:W-:Y:S01]  /*56a0*/  FMNMX.FTZ R148, R2, R148, !PT ;  /* 0x0000009402947209 */ /* 0x008fe20007810000 */
[----:B------:R-:W-:Y:S01]  /*56b0*/  VIADD R7, R178, 0x9000 ;  /* 0x00009000b2077836 */ /* 0x000fe20000000000 */
[-C--:B------:R-:W-:Y:S01]  /*56c0*/  LOP3.LUT R2, R218, R0.reuse, R177, 0x96, !PT ;  /* 0x00000000da027212 */ /* 0x080fe200078e96b1 */
[----:B------:R-:W-:Y:S01]  /*56d0*/  VIADD R38, R178, 0x9020 ;  /* 0x00009020b2267836 */ /* 0x000fe20000000000 */
[----:B------:R-:W-:Y:S01]  /*56e0*/  LOP3.LUT R4, R218, R0, R155, 0x96, !PT ;  /* 0x00000000da047212 */ /* 0x000fe200078e969b */
[----:B------:R-:W-:Y:S01]  /*56f0*/  VIADD R0, R219, 0xbb67ae85 ;  /* 0xbb67ae85db007836 */ /* 0x000fe20000000000 */
[----:B----4-:R-:W-:Y:S01]  /*5700*/  FMNMX.FTZ R24, R3, R6, !PT ;  /* 0x0000000603187209 */ /* 0x010fe20007810000 */
[----:B------:R-:W-:Y:S01]  /*5710*/  IMAD.WIDE.U32 R182, R2, -0x2daee0ad, RZ ;  /* 0xd2511f5302b67825 */ /* 0x000fe200078e00ff */
[----:B------:R-:W-:Y:S01]  /*5720*/  LOP3.LUT R2, R219, R5, R167, 0x96, !PT ;  /* 0x00000005db027212 */ /* 0x000fe200078e96a7 */
[----:B------:R-:W3:Y:S02]  /*5730*/  SHFL.BFLY PT, R11, R148, 0x1, 0x1f ;  /* 0x0c201f00940b7f89 */ /* 0x000ee400000e0000 */
[----:B------:R-:W-:Y:S01]  /*5740*/  IMAD.WIDE.U32 R192, R4, -0x2daee0ad, RZ ;  /* 0xd2511f5304c07825 */ /* 0x000fe200078e00ff */
[CC--:B------:R-:W-:Y:S01]  /*5750*/  LOP3.LUT R3, R0.reuse, R166.reuse, R183, 0x96, !PT ;  /* 0x000000a600037212 */ /* 0x0c0fe200078e96b7 */
[----:B------:R-:W4:Y:S02]  /*5760*/  SHFL.BFLY PT, R14, R24, 0x1, 0x1f ;  /* 0x0c201f00180e7f89 */ /* 0x000f2400000e0000 */
[----:B------:R-:W-:Y:S01]  /*5770*/  @P6 VIADD R38, R7, 0xffffffe0 ;  /* 0xffffffe007266836 */ /* 0x000fe20000000000 */
[----:B------:R-:W-:Y:S01]  /*5780*/  LOP3.LUT R0, R0, R166, R193, 0x96, !PT ;  /* 0x000000a600007212 */ /* 0x000fe200078e96c1 */
[----:B------:R-:W-:Y:S01]  /*5790*/  IMAD.WIDE.U32 R6, R2, -0x326172a9, RZ ;  /* 0xcd9e8d5702067825 */ /* 0x000fe200078e00ff */
[----:B--2---:R-:W-:Y:S01]  /*57a0*/  FMNMX.FTZ R150, R150, R8, !PT ;  /* 0x0000000896967209 */ /* 0x004fe20007810000 */
[----:B------:R-:W-:Y:S02]  /*57b0*/  LDSM.16.MT88.4 R112, [R178+0xb000] ;  /* 0x00b00000b270783b */ /* 0x000fe40000004200 */
[----:B------:R-:W-:Y:S01]  /*57c0*/  IMAD.WIDE.U32 R186, R3, -0x326172a9, RZ ;  /* 0xcd9e8d5703ba7825 */ /* 0x000fe200078e00ff */
[----:B------:R-:W-:-:S03]  /*57d0*/  LOP3.LUT R2, R250, R176, R7, 0x96, !PT ;  /* 0x000000b0fa027212 */ /* 0x000fc600078e9607 */
[C---:B-1----:R-:W-:Y:S01]  /*57e0*/  FMUL.FTZ R4, R150.reuse, UR4 ;  /* 0x0000000496047c20 */ /* 0x042fe20008410000 */
[----:B------:R-:W-:Y:S01]  /*57f0*/  FSETP.NEU.FTZ.AND P1, PT, R150, -INF , PT ;  /* 0xff8000009600780b */ /* 0x000fe20003f3d000 */
[----:B------:R-:W-:Y:S01]  /*5800*/  IMAD.WIDE.U32 R170, R0, -0x326172a9, RZ ;  /* 0xcd9e8d5700aa7825 */ /* 0x000fe200078e00ff */
[C---:B------:R-:W-:Y:S01]  /*5810*/  LOP3.LUT R0, R251.reuse, R6, R187, 0x96, !PT ;  /* 0x00000006fb007212 */ /* 0x040fe200078e96bb */
[----:B------:R-:W-:Y:S01]  /*5820*/  LDSM.16.MT88.4 R104, [R38+0x1000] ;  /* 0x001000002668783b */ /* 0x000fe20000004200 */
[----:B------:R-:W-:Y:S01]  /*5830*/  FSEL R37, R4, RZ, P1 ;  /* 0x000000ff04257208 */ /* 0x000fe20000800000 */
[----:B------:R-:W-:Y:S01]  /*5840*/  IMAD.WIDE.U32 R2, R2, -0x2daee0ad, RZ ;  /* 0xd2511f5302027825 */ /* 0x000fe200078e00ff */
[----:B------:R-:W-:Y:S01]  /*5850*/  LOP3.LUT R10, R250, R154, R7, 0x96, !PT ;  /* 0x0000009afa0a7212 */ /* 0x000fe200078e9607 */
[----:B------:R-:W-:Y:S01]  /*5860*/  LDSM.16.MT88.4 R116, [R38] ;  /* 0x000000002674783b */ /* 0x000fe20000004200 */
[----:B------:R-:W-:Y:S01]  /*5870*/  LOP3.LUT R5, R251, R6, R171, 0x96, !PT ;  /* 0x00000006fb057212 */ /* 0x000fe200078e96ab */
[----:B------:R-:W-:Y:S01]  /*5880*/  IMAD.WIDE.U32 R8, R0, -0x2daee0ad, RZ ;  /* 0xd2511f5300087825 */ /* 0x000fe200078e00ff */
[----:B------:R-:W-:-:S03]  /*5890*/  LOP3.LUT R4, R130, R182, R3, 0x96, !PT ;  /* 0x000000b682047212 */ /* 0x000fc600078e9603 */
[----:B------:R-:W-:Y:S01]  /*58a0*/  FFMA.FTZ R0, R60, UR4, -R37 ;  /* 0x000000043c007c23 */ /* 0x000fe20008010825 */
[----:B---3--:R-:W-:Y:S01]  /*58b0*/  FMNMX.FTZ R148, R148, R11, !PT ;  /* 0x0000000b94947209 */ /* 0x008fe20007810000 */
[----:B------:R-:W-:Y:S01]  /*58c0*/  IMAD.WIDE.U32 R20, R5, -0x2daee0ad, RZ ;  /* 0xd2511f5305147825 */ /* 0x000fe200078e00ff */
[----:B------:R-:W-:Y:S01]  /*58d0*/  LOP3.LUT R6, R128, R2, R9, 0x96, !PT ;  /* 0x0000000280067212 */ /* 0x000fe200078e9609 */
[----:B------:R1:W-:Y:S01]  /*58e0*/  MUFU.EX2 R210, R0 ;  /* 0x0000000000d27308 */ /* 0x0003e20000000800 */
[----:B------:R-:W-:Y:S01]  /*58f0*/  FSETP.NEU.FTZ.AND P1, PT, R148, -INF , PT ;  /* 0xff8000009400780b */ /* 0x000fe20003f3d000 */
[----:B------:R-:W-:Y:S01]  /*5900*/  IMAD.WIDE.U32 R2, R10, -0x2daee0ad, RZ ;  /* 0xd2511f530a027825 */ /* 0x000fe200078e00ff */
[----:B------:R-:W2:Y:S01]  /*5910*/  LDC R9, c[0x0][0x4f8] ;  /* 0x00013e00ff097b82 */ /* 0x000ea20000000800 */
[----:B----4-:R-:W-:Y:S01]  /*5920*/  FMNMX.FTZ R152, R24, R14, !PT ;  /* 0x0000000e18987209 */ /* 0x010fe20007810000 */
[----:B------:R-:W-:Y:S01]  /*5930*/  LDSM.16.MT88.4 R100, [R38+0x2000] ;  /* 0x002000002664783b */ /* 0x000fe20000004200 */
[----:B------:R-:W-:Y:S01]  /*5940*/  IMAD.WIDE.U32 R4, R4, -0x326172a9, RZ ;  /* 0xcd9e8d5704047825 */ /* 0x000fe200078e00ff */
[----:B------:R-:W-:-:S02]  /*5950*/  LOP3.LUT R21, R128, R2, R21, 0x96, !PT ;  /* 0x0000000280157212 */ /* 0x000fc400078e9615 */
[----:B------:R-:W-:Y:S01]  /*5960*/  LOP3.LUT R10, R130, R192, R3, 0x96, !PT ;  /* 0x000000c0820a7212 */ /* 0x000fe200078e9603 */
[----:B------:R-:W-:Y:S01]  /*5970*/  IMAD.WIDE.U32 R22, R6, -0x326172a9, RZ ;  /* 0xcd9e8d5706167825 */ /* 0x000fe200078e00ff */
[----:B------:R-:W-:-:S03]  /*5980*/  LOP3.LUT R2, R135, R186, R5, 0x96, !PT ;  /* 0x000000ba87027212 */ /* 0x000fc600078e9605 */
[----:B------:R-:W-:Y:S01]  /*5990*/  FMUL.FTZ R5, R148, UR4 ;  /* 0x0000000494057c20 */ /* 0x000fe20008410000 */
[----:B------:R-:W-:Y:S01]  /*59a0*/  FMNMX3.FTZ R6, R157, R160, R145, !PT ;  /* 0x000000a09d067276 */ /* 0x000fe20007810091 */
[----:B------:R-:W-:Y:S01]  /*59b0*/  IMAD.WIDE.U32 R12, R10, -0x326172a9, RZ ;  /* 0xcd9e8d570a0c7825 */ /* 0x000fe200078e00ff */
[----:B------:R-:W-:-:S03]  /*59c0*/  LOP3.LUT R4, R136, R4, R23, 0x96, !PT ;  /* 0x0000000488047212 */ /* 0x000fc600078e9617 */
[--C-:B------:R-:W-:Y:S01]  /*59d0*/  FFMA.FTZ R10, R65, UR4, -R37.reuse ;  /* 0x00000004410a7c23 */ /* 0x100fe20008010825 */
[----:B-1----:R-:W-:Y:S01]  /*59e0*/  FFMA.FTZ R0, R61, UR4, -R37 ;  /* 0x000000043d007c23 */ /* 0x002fe20008010825 */
[----:B------:R-:W-:Y:S01]  /*59f0*/  IMAD.WIDE.U32 R2, R2, -0x2daee0ad, RZ ;  /* 0xd2511f5302027825 */ /* 0x000fe200078e00ff */
[----:B------:R-:W-:Y:S01]  /*5a00*/  FSEL R36, R5, RZ, P1 ;  /* 0x000000ff05247208 */ /* 0x000fe20000800000 */
[----:B------:R-:W-:Y:S01]  /*5a10*/  MUFU.EX2 R168, R10 ;  /* 0x0000000a00a87308 */ /* 0x000fe20000000800 */
[----:B------:R-:W-:Y:S01]  /*5a20*/  FMNMX3.FTZ R5, R6, R147, R142, !PT ;  /* 0x0000009306057276 */ /* 0x000fe2000781008e */
[----:B------:R-:W-:Y:S01]  /*5a30*/  IMAD.WIDE.U32 R18, R4, -0x2daee0ad, RZ ;  /* 0xd2511f5304127825 */ /* 0x000fe200078e00ff */
[----:B------:R-:W-:-:S03]  /*5a40*/  FSETP.NEU.FTZ.AND P1, PT, R152, -INF , PT ;  /* 0xff8000009800780b */ /* 0x000fc60003f3d000 */
[----:B------:R-:W-:Y:S01]  /*5a50*/  FFMA.FTZ R4, R57, UR4, -R36 ;  /* 0x0000000439047c23 */ /* 0x000fe20008010824 */
[----:B------:R-:W-:Y:S01]  /*5a60*/  FMNMX3.FTZ R7, R5, R144, R139, !PT ;  /* 0x0000009005077276 */ /* 0x000fe2000781008b */
[----:B------:R-:W-:Y:S01]  /*5a70*/  LDSM.16.MT88.4 R80, [R38+0x1400] ;  /* 0x001400002650783b */ /* 0x000fe20000004200 */
[----:B------:R-:W-:Y:S01]  /*5a80*/  LOP3.LUT R2, R137, R2, R19, 0x96, !PT ;  /* 0x0000000289027212 */ /* 0x000fe200078e9613 */
[----:B------:R1:W-:Y:S02]  /*5a90*/  MUFU.EX2 R211, R0 ;  /* 0x0000000000d37308 */ /* 0x0003e40000000800 */
[----:B------:R-:W-:Y:S04]  /*5aa0*/  LDSM.16.MT88.4 R88, [R178+0xb400] ;  /* 0x00b40000b258783b */ /* 0x000fe80000004200 */
[----:B------:R-:W-:Y:S02]  /*5ab0*/  LDSM.16.MT88.4 R92, [R38+0x400] ;  /* 0x00040000265c783b */ /* 0x000fe40000004200 */
[----:B------:R-:W-:Y:S02]  /*5ac0*/  MUFU.EX2 R194, R4 ;  /* 0x0000000400c27308 */ /* 0x000fe40000000800 */
[----:B------:R-:W-:Y:S04]  /*5ad0*/  STL.64 [R1+0x40], R166 ;  /* 0x000040a601007387 */ /* 0x000fe80000100a00 */
[----:B------:R-:W-:Y:S01]  /*5ae0*/  STL.64 [R1+0x58], R182 ;  /* 0x000058b601007387 */ /* 0x000fe20000100a00 */
[----:B-1----:R-:W-:-:S03]  /*5af0*/  FFMA.FTZ R0, R51, UR4, -R37 ;  /* 0x0000000433007c23 */ /* 0x002fc60008010825 */
[----:B------:R-:W-:Y:S01]  /*5b00*/  STL.64 [R1+0x50], R192 ;  /* 0x000050c001007387 */ /* 0x000fe20000100a00 */
[----:B------:R1:W-:Y:S03]  /*5b10*/  MUFU.EX2 R185, R0 ;  /* 0x0000000000b97308 */ /* 0x0003e60000000800 */
[----:B------:R-:W-:Y:S04]  /*5b20*/  STL.64 [R1+0x38], R186 ;  /* 0x000038ba01007387 */ /* 0x000fe80000100a00 */
[----:B------:R-:W-:Y:S01]  /*5b30*/  STL.64 [R1+0x30], R170 ;  /* 0x000030aa01007387 */ /* 0x000fe20000100a00 */
[----:B-1----:R-:W-:-:S04]  /*5b40*/  FFMA.FTZ R0, R56, UR4, -R37 ;  /* 0x0000000438007c23 */ /* 0x002fc80008010825 */
[----:B------:R1:W3:Y:S02]  /*5b50*/  MUFU.EX2 R31, R0 ;  /* 0x00000000001f7308 */ /* 0x0002e40000000800 */
[----:B-1----:R-:W-:Y:S01]  /*5b60*/  LOP3.LUT R0, R134, R8, R3, 0x96, !PT ;  /* 0x0000000886007212 */ /* 0x002fe200078e9603 */
[----:B------:R-:W-:-:S04]  /*5b70*/  IMAD.WIDE.U32 R2, R2, -0x326172a9, RZ ;  /* 0xcd9e8d5702027825 */ /* 0x000fc800078e00ff */
[----:B------:R-:W-:Y:S01]  /*5b80*/  IMAD.WIDE.U32 R16, R0, -0x326172a9, RZ ;  /* 0xcd9e8d5700107825 */ /* 0x000fe200078e00ff */
[C---:B------:R-:W-:Y:S02]  /*5b90*/  PRMT R5, R2.reuse, 0x7773, RZ ;  /* 0x0000777302057816 */ /* 0x040fe400000000ff */
[C---:B------:R-:W-:Y:S01]  /*5ba0*/  PRMT R4, R2.reuse, 0x7772, RZ ;  /* 0x0000777202047816 */ /* 0x040fe200000000ff */
[----:B------:R-:W-:Y:S01]  /*5bb0*/  IMAD.MOV.U32 R0, RZ, RZ, R2 ;  /* 0x000000ffff007224 */ /* 0x000fe200078e0002 */
[----:B------:R-:W-:Y:S02]  /*5bc0*/  PRMT R6, R2, 0x7771, RZ ;  /* 0x0000777102067816 */ /* 0x000fe400000000ff */
[----:B------:R-:W-:Y:S01]  /*5bd0*/  LOP3.LUT R2, R143, R16, R3, 0x96, !PT ;  /* 0x000000108f027212 */ /* 0x000fe200078e9603 */
[----:B------:R-:W-:Y:S01]  /*5be0*/  FFMA.FTZ R3, R62, UR4, -R36 ;  /* 0x000000043e037c23 */ /* 0x000fe20008010824 */
[----:B------:R-:W-:Y:S02]  /*5bf0*/  LOP3.LUT R0, R0, 0xff, RZ, 0xc0, !PT ;  /* 0x000000ff00007812 */ /* 0x000fe400078ec0ff */
[----:B------:R-:W-:Y:S01]  /*5c00*/  PRMT R8, R4, 0x5410, R5 ;  /* 0x0000541004087816 */ /* 0x000fe20000000005 */
[----:B------:R1:W4:Y:S01]  /*5c10*/  MUFU.EX2 R213, R3 ;  /* 0x0000000300d57308 */ /* 0x0003220000000800 */
[----:B------:R-:W-:-:S02]  /*5c20*/  FMNMX3.FTZ R4, R7, R138, R188, !PT ;  /* 0x0000008a07047276 */ /* 0x000fc400078100bc */
[----:B------:R-:W-:Y:S02]  /*5c30*/  PRMT R6, R0, 0x5410, R6 ;  /* 0x0000541000067816 */ /* 0x000fe40000000006 */
[----:B------:R-:W-:Y:S02]  /*5c40*/  LOP3.LUT R0, R2, 0xffff, RZ, 0xc0, !PT ;  /* 0x0000ffff02007812 */ /* 0x000fe400078ec0ff */
[----:B------:R-:W-:Y:S02]  /*5c50*/  FMNMX3.FTZ R5, R4, R175, R159, !PT ;  /* 0x000000af04057276 */ /* 0x000fe4000781009f */
[----:B------:R-:W-:Y:S02]  /*5c60*/  LOP3.LUT R4, R2, 0xff, RZ, 0xc0, !PT ;  /* 0x000000ff02047812 */ /* 0x000fe400078ec0ff */
[----:B------:R-:W-:Y:S02]  /*5c70*/  SHF.R.U32.HI R0, RZ, 0x8, R0 ;  /* 0x00000008ff007819 */ /* 0x000fe40000011600 */
[----:B------:R-:W-:-:S02]  /*5c80*/  FMNMX3.FTZ R5, R5, R158, R248, !PT ;  /* 0x0000009e05057276 */ /* 0x000fc400078100f8 */
[----:B--2---:R-:W-:Y:S01]  /*5c90*/  LOP3.LUT R16, R9, 0xff, RZ, 0xc0, !PT ;  /* 0x000000ff09107812 */ /* 0x004fe200078ec0ff */
[----:B-1----:R-:W-:Y:S01]  /*5ca0*/  FFMA.FTZ R3, R68, UR4, -R36 ;  /* 0x0000000444037c23 */ /* 0x002fe20008010824 */
[----:B------:R-:W-:Y:S02]  /*5cb0*/  PRMT R9, R4, 0x5410, R0 ;  /* 0x0000541004097816 */ /* 0x000fe40000000000 */
[----:B------:R-:W-:Y:S01]  /*5cc0*/  FMNMX3.FTZ R0, R5, R245, R244, !PT ;  /* 0x000000f505007276 */ /* 0x000fe200078100f4 */
[----:B------:R1:W-:Y:S01]  /*5cd0*/  MUFU.EX2 R153, R3 ;  /* 0x0000000300997308 */ /* 0x0003e20000000800 */
[----:B------:R-:W-:Y:S01]  /*5ce0*/  IMAD R16, R16, 0x10000, R16 ;  /* 0x0001000010107824 */ /* 0x000fe200078e0210 */
[----:B------:R-:W-:Y:S02]  /*5cf0*/  SHF.R.U32.HI R5, RZ, 0x18, R2 ;  /* 0x00000018ff057819 */ /* 0x000fe40000011602 */
[----:B------:R-:W-:Y:S02]  /*5d00*/  FMNMX.FTZ R11, R243, R0, !PT ;  /* 0x00000000f30b7209 */ /* 0x000fe40007810000 */
[----:B------:R-:W-:-:S02]  /*5d10*/  PRMT R0, R2, 0x7632, R0 ;  /* 0x0000763202007816 */ /* 0x000fc40000000000 */
[----:B---3--:R-:W-:Y:S01]  /*5d20*/  F2FP.F16.F32.PACK_AB R2, R31, R185 ;  /* 0x000000b91f02723e */ /* 0x008fe200000000ff */
[----:B------:R-:W2:Y:S01]  /*5d30*/  SHFL.BFLY PT, R15, R11, 0x2, 0x1f ;  /* 0x0c401f000b0f7f89 */ /* 0x000ea200000e0000 */
[----:B------:R-:W-:Y:S02]  /*5d40*/  LOP3.LUT R4, R0, 0xff, RZ, 0xc0, !PT ;  /* 0x000000ff00047812 */ /* 0x000fe400078ec0ff */
[----:B------:R-:W-:Y:S02]  /*5d50*/  HSET2.LE.AND R0, R6, R16, PT ;  /* 0x0000001006007233 */ /* 0x000fe40003803000 */
[----:B----4-:R-:W-:Y:S02]  /*5d60*/  F2FP.F16.F32.PACK_AB R7, R213, R194 ;  /* 0x000000c2d507723e */ /* 0x010fe400000000ff */
[----:B------:R-:W-:Y:S01]  /*5d70*/  PRMT R4, R4, 0x5410, R5 ;  /* 0x0000541004047816 */ /* 0x000fe20000000005 */
[----:B-1----:R-:W-:Y:S01]  /*5d80*/  FFMA.FTZ R3, R69, UR4, -R36 ;  /* 0x0000000445037c23 */ /* 0x002fe20008010824 */
[----:B------:R-:W-:-:S02]  /*5d90*/  LOP3.LUT R6, R2, R0, RZ, 0xc0, !PT ;  /* 0x0000000002067212 */ /* 0x000fc400078ec0ff */
[--C-:B------:R-:W-:Y:S01]  /*5da0*/  HSET2.LE.AND R0, R9, R16.reuse, PT ;  /* 0x0000001009007233 */ /* 0x100fe20003803000 */
[----:B------:R1:W3:Y:S01]  /*5db0*/  MUFU.EX2 R209, R3 ;  /* 0x0000000300d17308 */ /* 0x0002e20000000800 */
[----:B------:R-:W-:Y:S02]  /*5dc0*/  F2FP.F16.F32.PACK_AB R2, R211, R210 ;  /* 0x000000d2d302723e */ /* 0x000fe400000000ff */
[----:B--2---:R-:W-:Y:S02]  /*5dd0*/  FMNMX.FTZ R23, R11, R15, !PT ;  /* 0x0000000f0b177209 */ /* 0x004fe40007810000 */
[----:B-1----:R-:W-:Y:S01]  /*5de0*/  LOP3.LUT R3, R8, 0xff00ff, RZ, 0xc0, !PT ;  /* 0x00ff00ff08037812 */ /* 0x002fe200078ec0ff */
[----:B------:R-:W-:Y:S01]  /*5df0*/  FFMA.FTZ R8, R63, UR4, -R37 ;  /* 0x000000043f087c23 */ /* 0x000fe20008010825 */
[----:B---3--:R-:W-:Y:S01]  /*5e00*/  F2FP.F16.F32.PACK_AB R5, R209, R153 ;  /* 0x00000099d105723e */ /* 0x008fe200000000ff */
[----:B------:R-:W-:Y:S02]  /*5e10*/  LDSM.16.MT88.4 R60, [R178+0x9400] ;  /* 0x00940000b23c783b */ /* 0x000fe40000004200 */
[----:B------:R-:W-:Y:S01]  /*5e20*/  HSET2.LE.AND R3, R3, R16, PT ;  /* 0x0000001003037233 */ /* 0x000fe20003803000 */
[----:B------:R1:W2:Y:S04]  /*5e30*/  MUFU.EX2 R180, R8 ;  /* 0x0000000800b47308 */ /* 0x0002a80000000800 */
[----:B------:R-:W-:-:S02]  /*5e40*/  LOP3.LUT R7, R7, R3, RZ, 0xc0, !PT ;  /* 0x0000000307077212 */ /* 0x000fc400078ec0ff */
[----:B------:R-:W-:Y:S02]  /*5e50*/  HSET2.LE.AND R3, R4, R16, PT ;  /* 0x0000001004037233 */ /* 0x000fe40003803000 */
[----:B------:R-:W-:Y:S02]  /*5e60*/  LOP3.LUT R4, R2, R0, RZ, 0xc0, !PT ;  /* 0x0000000002047212 */ /* 0x000fe400078ec0ff */
[----:B------:R-:W-:Y:S02]  /*5e70*/  LOP3.LUT R0, R135, R170, R13, 0x96, !PT ;  /* 0x000000aa87007212 */ /* 0x000fe400078e960d */
[----:B------:R-:W-:Y:S01]  /*5e80*/  LOP3.LUT R5, R5, R3, RZ, 0xc0, !PT ;  /* 0x0000000305057212 */ /* 0x000fe200078ec0ff */
[----:B------:R-:W-:-:S04]  /*5e90*/  IMAD.WIDE.U32 R2, R21, -0x326172a9, RZ ;  /* 0xcd9e8d5715027825 */ /* 0x000fc800078e00ff */
[----:B-1----:R-:W-:Y:S01]  /*5ea0*/  IMAD.WIDE.U32 R8, R0, -0x2daee0ad, RZ ;  /* 0xd2511f5300087825 */ /* 0x002fe200078e00ff */
[----:B------:R-:W-:-:S03]  /*5eb0*/  LOP3.LUT R0, R136, R12, R3, 0x96, !PT ;  /* 0x0000000c88007212 */ /* 0x000fc600078e9603 */
[----:B------:R-:W-:Y:S01]  /*5ec0*/  FFMA.FTZ R3, R66, UR4, -R37 ;  /* 0x0000000442037c23 */ /* 0x000fe20008010825 */
[C---:B------:R-:W-:Y:S01]  /*5ed0*/  HMMA.16816.F32 R120, R4.reuse, R108, RZ ;  /* 0x0000006c0478723c */ /* 0x040fe200000018ff */
[----:B------:R-:W-:Y:S01]  /*5ee0*/  LOP3.LUT R10, R134, R20, R9, 0x96, !PT ;  /* 0x00000014860a7212 */ /* 0x000fe200078e9609 */
[----:B------:R-:W-:Y:S01]  /*5ef0*/  IMAD.WIDE.U32 R20, R0, -0x2daee0ad, RZ ;  /* 0xd2511f5300147825 */ /* 0x000fe200078e00ff */
[----:B------:R1:W-:Y:S03]  /*5f00*/  MUFU.EX2 R181, R3 ;  /* 0x0000000300b57308 */ /* 0x0003e60000000800 */
[----:B------:R-:W-:Y:S01]  /*5f10*/  FFMA.FTZ R9, R67, UR4, -R37 ;  /* 0x0000000443097c23 */ /* 0x000fe20008010825 */
[----:B------:R-:W-:Y:S01]  /*5f20*/  IMAD.WIDE.U32 R10, R10, -0x326172a9, RZ ;  /* 0xcd9e8d570a0a7825 */ /* 0x000fe200078e00ff */
[----:B------:R-:W-:Y:S01]  /*5f30*/  LOP3.LUT R0, R137, R8, R21, 0x96, !PT ;  /* 0x0000000889007212 */ /* 0x000fe200078e9615 */
[C---:B------:R-:W-:Y:S02]  /*5f40*/  HMMA.16816.F32 R96, R4.reuse, R116, RZ ;  /* 0x000000740460723c */ /* 0x040fe400000018ff */
[----:B------:R3:W4:Y:S06]  /*5f50*/  MUFU.EX2 R169, R9 ;  /* 0x0000000900a97308 */ /* 0x00072c0000000800 */
[----:B------:R-:W-:Y:S01]  /*5f60*/  HMMA.16816.F32 R76, R4, R124, RZ ;  /* 0x0000007c044c723c */ /* 0x000fe200000018ff */
[----:B-1----:R-:W-:-:S02]  /*5f70*/  LOP3.LUT R3, R179, R22, R17, 0x96, !PT ;  /* 0x00000016b3037212 */ /* 0x002fc400078e9611 */
[----:B------:R-:W-:-:S05]  /*5f80*/  LOP3.LUT R22, R179, R2, R11, 0x96, !PT ;  /* 0x00000002b3167212 */ /* 0x000fca00078e960b */
[----:B------:R-:W-:Y:S01]  /*5f90*/  HMMA.16816.F32 R64, R4, R112, RZ ;  /* 0x000000700440723c */ /* 0x000fe200000018ff */
[----:B------:R-:W-:-:S04]  /*5fa0*/  IMAD.WIDE.U32 R2, R3, -0x2daee0ad, RZ ;  /* 0xd2511f5303027825 */ /* 0x000fc800078e00ff */
[----:B---3--:R-:W-:-:S04]  /*5fb0*/  IMAD.WIDE.U32 R8, R0, -0x326172a9, RZ ;  /* 0xcd9e8d5700087825 */ /* 0x008fc800078e00ff */
[----:B------:R-:W-:Y:S01]  /*5fc0*/  FFMA.FTZ R0, R70, UR4, -R36 ;  /* 0x0000000446007c23 */ /* 0x000fe20008010824 */
[C---:B------:R-:W-:Y:S01]  /*5fd0*/  PRMT R13, R2.reuse, 0x7771, RZ ;  /* 0x00007771020d7816 */ /* 0x040fe200000000ff */
[C---:B------:R-:W-:Y:S01]  /*5fe0*/  HMMA.16816.F32 R68, R4.reuse, R104, RZ ;  /* 0x000000680444723c */ /* 0x040fe200000018ff */
[C---:B------:R-:W-:Y:S01]  /*5ff0*/  PRMT R12, R2.reuse, 0x7773, RZ ;  /* 0x00007773020c7816 */ /* 0x040fe200000000ff */
[----:B------:R1:W-:Y:S01]  /*6000*/  MUFU.EX2 R165, R0 ;  /* 0x0000000000a57308 */ /* 0x0003e20000000800 */
[----:B------:R-:W-:Y:S01]  /*6010*/  LOP3.LUT R15, R143, R10, R9, 0x96, !PT ;  /* 0x0000000a8f0f7212 */ /* 0x000fe200078e9609 */
[----:B------:R-:W-:Y:S01]  /*6020*/  IMAD.MOV.U32 R9, RZ, RZ, R2 ;  /* 0x000000ffff097224 */ /* 0x000fe200078e0002 */
[----:B------:R-:W-:Y:S01]  /*6030*/  PRMT R10, R2, 0x7772, RZ ;  /* 0x00007772020a7816 */ /* 0x000fe200000000ff */
[----:B------:R-:W-:Y:S01]  /*6040*/  IMAD.MOV.U32 R29, RZ, RZ, R8 ;  /* 0x000000ffff1d7224 */ /* 0x000fe200078e0008 */
[----:B------:R-:W-:Y:S01]  /*6050*/  PRMT R30, R8, 0x7771, RZ ;  /* 0x00007771081e7816 */ /* 0x000fe200000000ff */
[----:B------:R-:W-:Y:S01]  /*6060*/  HMMA.16816.F32 R56, R4, R100, RZ ;  /* 0x000000640438723c */ /* 0x000fe200000018ff */
[----:B------:R-:W-:-:S02]  /*6070*/  PRMT R12, R10, 0x5410, R12 ;  /* 0x000054100a0c7816 */ /* 0x000fc4000000000c */
[C---:B------:R-:W-:Y:S02]  /*6080*/  PRMT R28, R8.reuse, 0x7773, RZ ;  /* 0x00007773081c7816 */ /* 0x040fe400000000ff */
[----:B------:R-:W-:-:S03]  /*6090*/  PRMT R21, R8, 0x7772, RZ ;  /* 0x0000777208157816 */ /* 0x000fc600000000ff */
[C---:B------:R-:W-:Y:S01]  /*60a0*/  HMMA.16816.F32 R40, R4.reuse, R110, RZ ;  /* 0x0000006e0428723c */ /* 0x040fe200000018ff */
[----:B-1----:R-:W-:Y:S01]  /*60b0*/  LOP3.LUT R0, R237, R18, R3, 0x96, !PT ;  /* 0x00000012ed007212 */ /* 0x002fe200078e9603 */
[----:B------:R-:W-:Y:S01]  /*60c0*/  FFMA.FTZ R3, R72, UR4, -R36 ;  /* 0x0000000448037c23 */ /* 0x000fe20008010824 */
[----:B------:R-:W1:Y:S02]  /*60d0*/  SHFL.BFLY PT, R18, R23, 0x1, 0x1f ;  /* 0x0c201f0017127f89 */ /* 0x000e6400000e0000 */
[C---:B------:R-:W-:Y:S01]  /*60e0*/  LOP3.LUT R2, R0.reuse, 0xffff, RZ, 0xc0, !PT ;  /* 0x0000ffff00027812 */ /* 0x040fe200078ec0ff */
[----:B------:R3:W-:Y:S01]  /*60f0*/  MUFU.EX2 R196, R3 ;  /* 0x0000000300c47308 */ /* 0x0007e20000000800 */
[C---:B------:R-:W-:Y:S01]  /*6100*/  LOP3.LUT R11, R0.reuse, 0xff, RZ, 0xc0, !PT ;  /* 0x000000ff000b7812 */ /* 0x040fe200078ec0ff */
[----:B------:R-:W-:Y:S01]  /*6110*/  HMMA.16816.F32 R52, R4, R118, RZ ;  /* 0x000000760434723c */ /* 0x000fe200000018ff */
[----:B------:R-:W-:-:S04]  /*6120*/  PRMT R8, R0, 0x7632, R8 ;  /* 0x0000763200087816 */ /* 0x000fc80000000008 */
[----:B------:R-:W-:-:S03]  /*6130*/  LOP3.LUT R8, R8, 0xff, RZ, 0xc0, !PT ;  /* 0x000000ff08087812 */ /* 0x000fc600078ec0ff */
[----:B------:R-:W-:Y:S01]  /*6140*/  HMMA.16816.F32 R48, R4, R126, RZ ;  /* 0x0000007e0430723c */ /* 0x000fe200000018ff */
[----:B---3--:R-:W-:-:S07]  /*6150*/  LOP3.LUT R3, R9, 0xff, RZ, 0xc0, !PT ;  /* 0x000000ff09037812 */ /* 0x008fce00078ec0ff */
[C---:B------:R-:W-:Y:S01]  /*6160*/  HMMA.16816.F32 R32, R4.reuse, R106, RZ ;  /* 0x0000006a0420723c */ /* 0x040fe200000018ff */
[----:B------:R-:W-:Y:S01]  /*6170*/  SHF.R.U32.HI R9, RZ, 0x8, R2 ;  /* 0x00000008ff097819 */ /* 0x000fe20000011602 */
[----:B------:R-:W-:Y:S01]  /*6180*/  FFMA.FTZ R2, R73, UR4, -R36 ;  /* 0x0000000449027c23 */ /* 0x000fe20008010824 */
[----:B------:R-:W-:Y:S01]  /*6190*/  PRMT R10, R3, 0x5410, R13 ;  /* 0x00005410030a7816 */ /* 0x000fe2000000000d */
[----:B------:R-:W-:Y:S01]  /*61a0*/  FMUL.FTZ R3, R152, UR4 ;  /* 0x0000000498037c20 */ /* 0x000fe20008410000 */
[----:B------:R-:W-:Y:S01]  /*61b0*/  PRMT R17, R11, 0x5410, R9 ;  /* 0x000054100b117816 */ /* 0x000fe20000000009 */
[----:B------:R3:W-:Y:S01]  /*61c0*/  MUFU.EX2 R195, R2 ;  /* 0x0000000200c37308 */ /* 0x0007e20000000800 */
[----:B------:R-:W-:Y:S01]  /*61d0*/  LOP3.LUT R9, R12, 0xff00ff, RZ, 0xc0, !PT ;  /* 0x00ff00ff0c097812 */ /* 0x000fe200078ec0ff */
[----:B------:R-:W-:Y:S01]  /*61e0*/  HMMA.16816.F32 R44, R4, R114, RZ ;  /* 0x00000072042c723c */ /* 0x000fe200000018ff */
[----:B------:R-:W-:Y:S02]  /*61f0*/  FSEL R19, R3, RZ, P1 ;  /* 0x000000ff03137208 */ /* 0x000fe40000800000 */
[----:B------:R-:W-:-:S02]  /*6200*/  SHF.R.U32.HI R3, RZ, 0x18, R0 ;  /* 0x00000018ff037819 */ /* 0x000fc40000011600 */
[----:B------:R-:W-:Y:S01]  /*6210*/  HSET2.LE.AND R0, R10, R16, PT ;  /* 0x000000100a007233 */ /* 0x000fe20003803000 */
[----:B------:R-:W-:Y:S01]  /*6220*/  FFMA.FTZ R13, R75, UR4, -R19 ;  /* 0x000000044b0d7c23 */ /* 0x000fe20008010813 */
[----:B------:R-:W-:Y:S01]  /*6230*/  PRMT R14, R8, 0x5410, R3 ;  /* 0x00005410080e7816 */ /* 0x000fe20000000003 */
[----:B------:R-:W-:Y:S01]  /*6240*/  FFMA.FTZ R3, R84, UR4, -R19 ;  /* 0x0000000454037c23 */ /* 0x000fe20008010813 */
[----:B--2---:R-:W-:Y:S01]  /*6250*/  F2FP.F16.F32.PACK_AB R8, R168, R180 ;  /* 0x000000b4a808723e */ /* 0x004fe200000000ff */
[----:B------:R-:W-:Y:S01]  /*6260*/  LDSM.16.MT88.4 R84, [R178+0xa400] ;  /* 0x00a40000b254783b */ /* 0x000fe20000004200 */
[----:B-1----:R-:W-:Y:S01]  /*6270*/  FMNMX.FTZ R151, R23, R18, !PT ;  /* 0x0000001217977209 */ /* 0x002fe20007810000 */
[----:B------:R-:W-:Y:S01]  /*6280*/  MUFU.EX2 R25, R3 ;  /* 0x0000000300197308 */ /* 0x000fe20000000800 */
[----:B------:R-:W-:Y:S02]  /*6290*/  IMAD.MOV.U32 R23, RZ, RZ, R167 ;  /* 0x000000ffff177224 */ /* 0x000fe400078e00a7 */
[----:B---3--:R-:W-:Y:S01]  /*62a0*/  FFMA.FTZ R2, R74, UR4, -R36 ;  /* 0x000000044a027c23 */ /* 0x008fe20008010824 */
[----:B------:R-:W-:Y:S01]  /*62b0*/  FSETP.NEU.FTZ.AND P1, PT, R151, -INF , PT ;  /* 0xff8000009700780b */ /* 0x000fe20003f3d000 */
[----:B------:R-:W1:Y:S03]  /*62c0*/  LDSM.16.MT88.4 R72, [R38+0x2400] ;  /* 0x002400002648783b */ /* 0x000e660000004200 */
[----:B------:R4:W2:Y:S08]  /*62d0*/  MUFU.EX2 R184, R2 ;  /* 0x0000000200b87308 */ /* 0x0008b00000000800 */
[----:B------:R-:W-:Y:S01]  /*62e0*/  MUFU.EX2 R149, R13 ;  /* 0x0000000d00957308 */ /* 0x000fe20000000800 */
[----:B----4-:R-:W-:-:S02]  /*62f0*/  F2FP.F16.F32.PACK_AB R2, R169, R181 ;  /* 0x000000b5a902723e */ /* 0x010fc400000000ff */
[----:B--2---:R-:W-:Y:S02]  /*6300*/  F2FP.F16.F32.PACK_AB R12, R184, R165 ;  /* 0x000000a5b80c723e */ /* 0x004fe400000000ff */
[----:B------:R-:W-:Y:S02]  /*6310*/  LOP3.LUT R10, R2, R0, RZ, 0xc0, !PT ;  /* 0x00000000020a7212 */ /* 0x000fe400078ec0ff */
[--C-:B------:R-:W-:Y:S02]  /*6320*/  HSET2.LE.AND R0, R9, R16.reuse, PT ;  /* 0x0000001009007233 */ /* 0x100fe40003803000 */
[----:B------:R-:W-:Y:S02]  /*6330*/  F2FP.F16.F32.PACK_AB R2, R195, R196 ;  /* 0x000000c4c302723e */ /* 0x000fe400000000ff */
[----:B------:R-:W-:Y:S02]  /*6340*/  HSET2.LE.AND R9, R14, R16, PT ;  /* 0x000000100e097233 */ /* 0x000fe40003803000 */
[----:B------:R-:W-:Y:S01]  /*6350*/  LOP3.LUT R11, R2, R0, RZ, 0xc0, !PT ;  /* 0x00000000020b7212 */ /* 0x000fe200078ec0ff */
[----:B------:R-:W-:Y:S01]  /*6360*/  FFMA.FTZ R0, R140, UR4, -R19 ;  /* 0x000000048c007c23 */ /* 0x000fe20008010813 */
[----:B------:R-:W-:Y:S01]  /*6370*/  IMAD.WIDE.U32 R2, R22, -0x2daee0ad, RZ ;  /* 0xd2511f5316027825 */ /* 0x000fe200078e00ff */
[----:B------:R-:W-:-:S02]  /*6380*/  LOP3.LUT R9, R12, R9, RZ, 0xc0, !PT ;  /* 0x000000090c097212 */ /* 0x000fc400078ec0ff */
[----:B------:R2:W-:Y:S01]  /*6390*/  MUFU.EX2 R252, R0 ;  /* 0x0000000000fc7308 */ /* 0x0005e20000000800 */
[----:B------:R-:W-:Y:S01]  /*63a0*/  IMAD.MOV.U32 R140, RZ, RZ, R25 ;  /* 0x000000ffff8c7224 */ /* 0x000fe200078e0019 */
[----:B------:R-:W-:Y:S01]  /*63b0*/  PRMT R12, R21, 0x5410, R28 ;  /* 0x00005410150c7816 */ /* 0x000fe2000000001c */
[----:B------:R-:W-:Y:S01]  /*63c0*/  HMMA.16816.F32 R24, R4, R102, RZ ;  /* 0x000000660418723c */ /* 0x000fe200000018ff */
[----:B------:R-:W-:Y:S01]  /*63d0*/  LOP3.LUT R6, R237, R20, R3, 0x96, !PT ;  /* 0x00000014ed067212 */ /* 0x000fe200078e9603 */
[----:B------:R-:W-:Y:S01]  /*63e0*/  IMAD.MOV.U32 R5, RZ, RZ, R2 ;  /* 0x000000ffff057224 */ /* 0x000fe200078e0002 */
[C---:B------:R-:W-:Y:S01]  /*63f0*/  PRMT R7, R2.reuse, 0x7771, RZ ;  /* 0x0000777102077816 */ /* 0x040fe200000000ff */
[----:B------:R-:W-:Y:S01]  /*6400*/  IMAD.MOV.U32 R28, RZ, RZ, R165 ;  /* 0x000000ffff1c7224 */ /* 0x000fe200078e00a5 */
[C---:B------:R-:W-:Y:S01]  /*6410*/  PRMT R3, R2.reuse, 0x7773, RZ ;  /* 0x0000777302037816 */ /* 0x040fe200000000ff */
[----:B------:R-:W-:Y:S01]  /*6420*/  IMAD.MOV.U32 R22, RZ, RZ, R166 ;  /* 0x000000ffff167224 */ /* 0x000fe200078e00a6 */
[----:B------:R-:W-:Y:S01]  /*6430*/  PRMT R2, R2, 0x7772, RZ ;  /* 0x0000777202027816 */ /* 0x000fe200000000ff */
[----:B------:R-:W-:-:S03]  /*6440*/  IMAD.MOV.U32 R21, RZ, RZ, R180 ;  /* 0x000000ffff157224 */ /* 0x000fc600078e00b4 */
[----:B------:R-:W-:Y:S01]  /*6450*/  PRMT R20, R2, 0x5410, R3 ;  /* 0x0000541002147816 */ /* 0x000fe20000000003 */
[----:B------:R-:W-:Y:S01]  /*6460*/  FFMA.FTZ R2, R129, UR4, -R19 ;  /* 0x0000000481027c23 */ /* 0x000fe20008010813 */
[----:B------:R-:W-:Y:S01]  /*6470*/  IMAD.MOV.U32 R129, RZ, RZ, R28 ;  /* 0x000000ffff817224 */ /* 0x000fe200078e001c */
[----:B--2---:R-:W-:-:S05]  /*6480*/  HSET2.LE.AND R0, R17, R16, PT ;  /* 0x0000001011007233 */ /* 0x004fca0003803000 */
[----:B------:R-:W-:Y:S01]  /*6490*/  LOP3.LUT R8, R8, R0, RZ, 0xc0, !PT ;  /* 0x0000000008087212 */ /* 0x000fe200078ec0ff */
[----:B------:R-:W-:-:S04]  /*64a0*/  FFMA.FTZ R0, R141, UR4, -R19 ;  /* 0x000000048d007c23 */ /* 0x000fc80008010813 */
[----:B------:R2:W3:Y:S02]  /*64b0*/  MUFU.EX2 R198, R0 ;  /* 0x0000000000c67308 */ /* 0x0004e40000000800 */
[----:B------:R-:W-:Y:S01]  /*64c0*/  HMMA.16816.F32 R228, R8, R80, R68 ;  /* 0x0000005008e4723c */ /* 0x000fe20000001844 */
[----:B------:R-:W-:-:S05]  /*64d0*/  IMAD.MOV.U32 R71, RZ, RZ, R169 ;  /* 0x000000ffff477224 */ /* 0x000fca00078e00a9 */
[----:B------:R-:W-:Y:S02]  /*64e0*/  MUFU.EX2 R68, R2 ;  /* 0x0000000200447308 */ /* 0x000fe40000000800 */
[----:B-1----:R-:W-:Y:S01]  /*64f0*/  HMMA.16816.F32 R200, R8, R72, R56 ;  /* 0x0000004808c8723c */ /* 0x002fe20000001838 */
[----:B------:R-:W-:Y:S02]  /*6500*/  IMAD.MOV.U32 R58, RZ, RZ, R170 ;  /* 0x000000ffff3a7224 */ /* 0x000fe400078e00aa */
[----:B------:R-:W-:Y:S02]  /*6510*/  IMAD.MOV.U32 R59, RZ, RZ, R171 ;  /* 0x000000ffff3b7224 */ /* 0x000fe400078e00ab */
[----:B--2---:R-:W-:-:S03]  /*6520*/  FFMA.FTZ R0, R133, UR4, -R19 ;  /* 0x0000000485007c23 */ /* 0x004fc60008010813 */
[C---:B------:R-:W-:Y:S01]  /*6530*/  HMMA.16816.F32 R220, R8.reuse, R88, R64 ;  /* 0x0000005808dc723c */ /* 0x040fe20000001840 */
[----:B---3--:R-:W-:Y:S01]  /*6540*/  MOV R66, R198 ;  /* 0x000000c600427202 */ /* 0x008fe20000000f00 */
[----:B------:R-:W-:Y:S01]  /*6550*/  IMAD.MOV.U32 R64, RZ, RZ, R192 ;  /* 0x000000ffff407224 */ /* 0x000fe200078e00c0 */
[----:B------:R1:W-:Y:S01]  /*6560*/  MUFU.EX2 R133, R0 ;  /* 0x0000000000857308 */ /* 0x0003e20000000800 */
[----:B------:R-:W-:Y:S02]  /*6570*/  IMAD.MOV.U32 R65, RZ, RZ, R193 ;  /* 0x000000ffff417224 */ /* 0x000fe400078e00c1 */
[----:B------:R-:W-:Y:S02]  /*6580*/  IMAD.MOV.U32 R67, RZ, RZ, R31 ;  /* 0x000000ffff437224 */ /* 0x000fe400078e001f */
[----:B------:R-:W-:Y:S01]  /*6590*/  HMMA.16816.F32 R204, R8, R92, R96 ;  /* 0x0000005c08cc723c */ /* 0x000fe20000001860 */
[----:B------:R-:W-:Y:S02]  /*65a0*/  IMAD.MOV.U32 R96, RZ, RZ, R168 ;  /* 0x000000ffff607224 */ /* 0x000fe400078e00a8 */
[----:B------:R-:W-:-:S02]  /*65b0*/  IMAD.MOV.U32 R97, RZ, RZ, R185 ;  /* 0x000000ffff617224 */ /* 0x000fc400078e00b9 */
[----:B------:R-:W-:Y:S02]  /*65c0*/  IMAD.MOV.U32 R98, RZ, RZ, R184 ;  /* 0x000000ffff627224 */ /* 0x000fe400078e00b8 */
[----:B------:R-:W-:Y:S01]  /*65d0*/  IMAD.MOV.U32 R99, RZ, RZ, R181 ;  /* 0x000000ffff637224 */ /* 0x000fe200078e00b5 */
[C---:B------:R-:W-:Y:S01]  /*65e0*/  HMMA.16816.F32 R232, R8.reuse, R84, R76 ;  /* 0x0000005408e8723c */ /* 0x040fe2000000184c */
[----:B------:R-:W-:Y:S02]  /*65f0*/  IMAD.MOV.U32 R77, RZ, RZ, R196 ;  /* 0x000000ffff4d7224 */ /* 0x000fe400078e00c4 */
[----:B------:R-:W-:Y:S02]  /*6600*/  IMAD.MOV.U32 R76, RZ, RZ, R195 ;  /* 0x000000ffff4c7224 */ /* 0x000fe400078e00c3 */
[----:B-1----:R-:W-:Y:S01]  /*6610*/  FFMA.FTZ R0, R132, UR4, -R19 ;  /* 0x0000000484007c23 */ /* 0x002fe20008010813 */
[----:B------:R-:W-:Y:S02]  /*6620*/  IMAD.MOV.U32 R78, RZ, RZ, R182 ;  /* 0x000000ffff4e7224 */ /* 0x000fe400078e00b6 */
[----:B------:R-:W-:Y:S01]  /*6630*/  IMAD.MOV.U32 R79, RZ, RZ, R183 ;  /* 0x000000ffff4f7224 */ /* 0x000fe200078e00b7 */
[----:B------:R1:W-:Y:S01]  /*6640*/  MUFU.EX2 R197, R0 ;  /* 0x0000000000c57308 */ /* 0x0003e20000000800 */
[----:B------:R-:W-:Y:S01]  /*6650*/  HMMA.16816.F32 R168, R8, R62, R40 ;  /* 0x0000003e08a8723c */ /* 0x000fe20000001828 */
[----:B------:R-:W-:-:S02]  /*6660*/  IMAD.MOV.U32 R42, RZ, RZ, R186 ;  /* 0x000000ffff2a7224 */ /* 0x000fc400078e00ba */
[----:B------:R-:W-:Y:S02]  /*6670*/  IMAD.MOV.U32 R43, RZ, RZ, R187 ;  /* 0x000000ffff2b7224 */ /* 0x000fe400078e00bb */
[----:B------:R-:W-:-:S03]  /*6680*/  IMAD.MOV.U32 R69, RZ, RZ, R76 ;  /* 0x000000ffff457224 */ /* 0x000fc600078e004c */
[----:B------:R-:W-:Y:S01]  /*6690*/  HMMA.16816.F32 R120, R8, R60, R120 ;  /* 0x0000003c0878723c */ /* 0x000fe20000001878 */
[----:B-1----:R-:W-:Y:S01]  /*66a0*/  FFMA.FTZ R0, R131, UR4, -R19 ;  /* 0x0000000483007c23 */ /* 0x002fe20008010813 */
[----:B------:R-:W-:-:S06]  /*66b0*/  IMAD.MOV.U32 R131, RZ, RZ, R194 ;  /* 0x000000ffff837224 */ /* 0x000fcc00078e00c2 */
[C---:B------:R-:W-:Y:S01]  /*66c0*/  HMMA.16816.F32 R184, R8.reuse, R82, R32 ;  /* 0x0000005208b8723c */ /* 0x040fe20000001820 */
[----:B------:R1:W2:Y:S07]  /*66d0*/  MUFU.EX2 R164, R0 ;  /* 0x0000000000a47308 */ /* 0x0002ae0000000800 */
[C---:B------:R-:W-:Y:S08]  /*66e0*/  HMMA.16816.F32 R192, R8.reuse, R86, R48 ;  /* 0x0000005608c0723c */ /* 0x040ff00000001830 */
[----:B------:R-:W-:Y:S01]  /*66f0*/  HMMA.16816.F32 R180, R8, R90, R44 ;  /* 0x0000005a08b4723c */ /* 0x000fe2000000182c */
[----:B-1----:R-:W-:Y:S01]  /*6700*/  FMUL.FTZ R0, R151, UR4 ;  /* 0x0000000497007c20 */ /* 0x002fe20008410000 */
[----:B--2---:R-:W-:-:S04]  /*6710*/  IMAD.MOV.U32 R70, RZ, RZ, R164 ;  /* 0x000000ffff467224 */ /* 0x004fc800078e00a4 */
[----:B------:R-:W-:Y:S02]  /*6720*/  FSEL R17, R0, RZ, P1 ;  /* 0x000000ff00117208 */ /* 0x000fe40000800000 */
[----:B------:R-:W-:Y:S01]  /*6730*/  HMMA.16816.F32 R164, R8, R74, R24 ;  /* 0x0000004a08a4723c */ /* 0x000fe20000001818 */
[----:B------:R-:W-:Y:S02]  /*6740*/  LOP3.LUT R0, R29, 0xff, RZ, 0xc0, !PT ;  /* 0x000000ff1d007812 */ /* 0x000fe400078ec0ff */
[--C-:B------:R-:W-:Y:S02]  /*6750*/  FFMA.FTZ R2, R157, UR4, -R17.reuse ;  /* 0x000000049d027c23 */ /* 0x100fe40008010811 */
[----:B------:R-:W-:Y:S01]  /*6760*/  PRMT R4, R0, 0x5410, R30 ;  /* 0x0000541000047816 */ /* 0x000fe2000000001e */
[----:B------:R-:W-:Y:S01]  /*6770*/  FFMA.FTZ R3, R145, UR4, -R17 ;  /* 0x0000000491037c23 */ /* 0x000fe20008010811 */
[----:B------:R-:W-:Y:S01]  /*6780*/  LOP3.LUT R0, R15, 0xffff, RZ, 0xc0, !PT ;  /* 0x0000ffff0f007812 */ /* 0x000fe200078ec0ff */
[----:B------:R1:W-:Y:S01]  /*6790*/  MUFU.EX2 R226, R2 ;  /* 0x0000000200e27308 */ /* 0x0003e20000000800 */
[----:B------:R-:W-:-:S02]  /*67a0*/  IMAD.MOV.U32 R145, RZ, RZ, R197 ;  /* 0x000000ffff917224 */ /* 0x000fc400078e00c5 */
[----:B------:R-:W-:Y:S01]  /*67b0*/  SHF.R.U32.HI R0, RZ, 0x8, R0 ;  /* 0x00000008ff007819 */ /* 0x000fe20000011600 */
[----:B------:R-:W-:Y:S01]  /*67c0*/  HMMA.16816.F32 R196, R8, R94, R52 ;  /* 0x0000005e08c4723c */ /* 0x000fe20000001834 */
[----:B------:R-:W-:Y:S01]  /*67d0*/  LOP3.LUT R8, R6, 0xff, RZ, 0xc0, !PT ;  /* 0x000000ff06087812 */ /* 0x000fe200078ec0ff */
[----:B------:R-:W-:Y:S02]  /*67e0*/  IMAD.MOV.U32 R157, RZ, RZ, R77 ;  /* 0x000000ffff9d7224 */ /* 0x000fe400078e004d */
[----:B------:R2:W-:Y:S01]  /*67f0*/  MUFU.EX2 R141, R3 ;  /* 0x00000003008d7308 */ /* 0x0005e20000000800 */
[----:B------:R-:W-:Y:S02]  /*6800*/  IMAD.MOV.U32 R54, RZ, RZ, R42 ;  /* 0x000000ffff367224 */ /* 0x000fe400078e002a */
[----:B------:R-:W-:Y:S01]  /*6810*/  IMAD.MOV.U32 R55, RZ, RZ, R43 ;  /* 0x000000ffff377224 */ /* 0x000fe200078e002b */
[----:B-1----:R-:W-:-:S04]  /*6820*/  LOP3.LUT R2, R5, 0xff, RZ, 0xc0, !PT ;  /* 0x000000ff05027812 */ /* 0x002fc800078ec0ff */
[----:B------:R-:W-:Y:S01]  /*6830*/  PRMT R18, R2, 0x5410, R7 ;  /* 0x0000541002127816 */ /* 0x000fe20000000007 */
[--C-:B------:R-:W-:Y:S01]  /*6840*/  FFMA.FTZ R7, R144, UR4, -R17.reuse ;  /* 0x0000000490077c23 */ /* 0x100fe20008010811 */
[----:B------:R-:W-:Y:S01]  /*6850*/  LOP3.LUT R2, R15, 0xff, RZ, 0xc0, !PT ;  /* 0x000000ff0f027812 */ /* 0x000fe200078ec0ff */
[--C-:B--2---:R-:W-:Y:S01]  /*6860*/  FFMA.FTZ R3, R147, UR4, -R17.reuse ;  /* 0x0000000493037c23 */ /* 0x104fe20008010811 */
[----:B------:R-:W-:Y:S01]  /*6870*/  MOV R144, R70 ;  /* 0x0000004600907202 */ /* 0x000fe20000000f00 */
[----:B------:R-:W-:Y:S01]  /*6880*/  MUFU.EX2 R147, R7 ;  /* 0x0000000700937308 */ /* 0x000fe20000000800 */
[--C-:B------:R-:W-:Y:S01]  /*6890*/  PRMT R5, R2, 0x5410, R0.reuse ;  /* 0x0000541002057816 */ /* 0x100fe20000000000 */
[----:B------:R-:W-:Y:S01]  /*68a0*/  FFMA.FTZ R2, R160, UR4, -R17 ;  /* 0x00000004a0027c23 */ /* 0x000fe20008010811 */
[----:B------:R-:W-:Y:S01]  /*68b0*/  PRMT R0, R15, 0x7632, R0 ;  /* 0x000076320f007816 */ /* 0x000fe20000000000 */
[----:B------:R-:W-:Y:S02]  /*68c0*/  IMAD.MOV.U32 R70, RZ, RZ, R131 ;  /* 0x000000ffff467224 */ /* 0x000fe400078e0083 */
[----:B------:R-:W-:Y:S01]  /*68d0*/  IMAD.MOV.U32 R131, RZ, RZ, R21 ;  /* 0x000000ffff837224 */ /* 0x000fe200078e0015 */
[----:B------:R-:W-:Y:S01]  /*68e0*/  LOP3.LUT R0, R0, 0xff, RZ, 0xc0, !PT ;  /* 0x000000ff00007812 */ /* 0x000fe200078ec0ff */
[----:B------:R1:W2:Y:S01]  /*68f0*/  MUFU.EX2 R56, R3 ;  /* 0x0000000300387308 */ /* 0x0002a20000000800 */
[----:B------:R-:W-:-:S07]  /*6900*/  IMAD.MOV.U32 R160, RZ, RZ, R99 ;  /* 0x000000ffffa07224 */ /* 0x000fce00078e0063 */
[----:B------:R3:W4:Y:S01]  /*6910*/  MUFU.EX2 R227, R2 ;  /* 0x0000000200e37308 */ /* 0x0007220000000800 */
[----:B-1----:R-:W-:-:S04]  /*6920*/  SHF.R.U32.HI R3, RZ, 0x18, R15 ;  /* 0x00000018ff037819 */ /* 0x002fc8000001160f */
[----:B------:R-:W-:Y:S02]  /*6930*/  PRMT R13, R0, 0x5410, R3 ;  /* 0x00005410000d7816 */ /* 0x000fe40000000003 */
[----:B------:R-:W-:Y:S01]  /*6940*/  HSET2.LE.AND R0, R4, R16, PT ;  /* 0x0000001004007233 */ /* 0x000fe20003803000 */
[----:B------:R-:W-:Y:S01]  /*6950*/  FFMA.FTZ R4, R142, UR4, -R17 ;  /* 0x000000048e047c23 */ /* 0x000fe20008010811 */
[----:B---3--:R-:W-:Y:S01]  /*6960*/  F2FP.F16.F32.PACK_AB R2, R66, R149 ;  /* 0x000000954202723e */ /* 0x008fe200000000ff */
[----:B------:R-:W-:Y:S01]  /*6970*/  IMAD.MOV.U32 R142, RZ, RZ, R96 ;  /* 0x000000ffff8e7224 */ /* 0x000fe200078e0060 */
[----:B------:R-:W-:Y:S01]  /*6980*/  LOP3.LUT R3, R12, 0xff00ff, RZ, 0xc0, !PT ;  /* 0x00ff00ff0c037812 */ /* 0x000fe200078ec0ff */
[----:B------:R1:W-:Y:S01]  /*6990*/  MUFU.EX2 R132, R4 ;  /* 0x0000000400847308 */ /* 0x0003e20000000800 */
[----:B------:R-:W-:Y:S02]  /*69a0*/  LOP3.LUT R14, R2, R0, RZ, 0xc0, !PT ;  /* 0x00000000020e7212 */ /* 0x000fe400078ec0ff */
[----:B--2---:R-:W-:-:S02]  /*69b0*/  F2FP.F16.F32.PACK_AB R2, R56, R141 ;  /* 0x0000008d3802723e */ /* 0x004fc400000000ff */
[--C-:B------:R-:W-:Y:S01]  /*69c0*/  HSET2.LE.AND R0, R3, R16.reuse, PT ;  /* 0x0000001003007233 */ /* 0x100fe20003803000 */
[----:B------:R-:W-:Y:S01]  /*69d0*/  FFMA.FTZ R3, R139, UR4, -R17 ;  /* 0x000000048b037c23 */ /* 0x000fe20008010811 */
[----:B------:R-:W-:Y:S02]  /*69e0*/  IMAD.MOV.U32 R139, RZ, RZ, R59 ;  /* 0x000000ffff8b7224 */ /* 0x000fe400078e003b */
[----:B------:R-:W-:Y:S01]  /*69f0*/  IMAD.MOV.U32 R59, RZ, RZ, R65 ;  /* 0x000000ffff3b7224 */ /* 0x000fe200078e0041 */
[----:B------:R2:W3:Y:S01]  /*6a00*/  MUFU.EX2 R29, R3 ;  /* 0x00000003001d7308 */ /* 0x0004e20000000800 */
[----:B------:R-:W-:Y:S01]  /*6a10*/  LOP3.LUT R15, R2, R0, RZ, 0xc0, !PT ;  /* 0x00000000020f7212 */ /* 0x000fe200078ec0ff */
[----:B------:R-:W-:Y:S01]  /*6a20*/  IMAD.MOV.U32 R65, RZ, RZ, R79 ;  /* 0x000000ffff417224 */ /* 0x000fe200078e004f */
[----:B------:R-:W-:Y:S02]  /*6a30*/  HSET2.LE.AND R0, R5, R16, PT ;  /* 0x0000001005007233 */ /* 0x000fe40003803000 */
[----:B------:R-:W-:-:S02]  /*6a40*/  F2FP.F16.F32.PACK_AB R2, R252, R140 ;  /* 0x0000008cfc02723e */ /* 0x000fc400000000ff */
[----:B-1----:R-:W-:Y:S02]  /*6a50*/  PRMT R4, R6, 0x7632, R4 ;  /* 0x0000763206047816 */ /* 0x002fe40000000004 */
[----:B------:R-:W-:Y:S02]  /*6a60*/  LOP3.LUT R12, R2, R0, RZ, 0xc0, !PT ;  /* 0x00000000020c7212 */ /* 0x000fe400078ec0ff */
[--C-:B------:R-:W-:Y:S02]  /*6a70*/  HSET2.LE.AND R0, R13, R16.reuse, PT ;  /* 0x000000100d007233 */ /* 0x100fe40003803000 */
[----:B----4-:R-:W-:Y:S02]  /*6a80*/  F2FP.F16.F32.PACK_AB R2, R227, R226 ;  /* 0x000000e2e302723e */ /* 0x010fe400000000ff */
[----:B------:R-:W-:Y:S01]  /*6a90*/  LOP3.LUT R4, R4, 0xff, RZ, 0xc0, !PT ;  /* 0x000000ff04047812 */ /* 0x000fe200078ec0ff */
[----:B--2---:R-:W-:Y:S01]  /*6aa0*/  FFMA.FTZ R3, R138, UR4, -R17 ;  /* 0x000000048a037c23 */ /* 0x004fe20008010811 */
[----:B------:R-:W-:Y:S01]  /*6ab0*/  LOP3.LUT R13, R2, R0, RZ, 0xc0, !PT ;  /* 0x00000000020d7212 */ /* 0x000fe200078ec0ff */
[----:B------:R-:W-:Y:S01]  /*6ac0*/  IMAD.MOV.U32 R138, RZ, RZ, R58 ;  /* 0x000000ffff8a7224 */ /* 0x000fe200078e003a */
[----:B------:R-:W-:Y:S01]  /*6ad0*/  HSET2.LE.AND R0, R18, R16, PT ;  /* 0x0000001012007233 */ /* 0x000fe20003803000 */
[----:B------:R1:W2:Y:S01]  /*6ae0*/  MUFU.EX2 R24, R3 ;  /* 0x0000000300187308 */ /* 0x0002a20000000800 */
[----:B---3--:R-:W-:Y:S01]  /*6af0*/  IMAD.MOV.U32 R18, RZ, RZ, R29 ;  /* 0x000000ffff127224 */ /* 0x008fe200078e001d */
[----:B------:R-:W-:Y:S01]  /*6b00*/  F2FP.F16.F32.PACK_AB R2, R68, R144 ;  /* 0x000000904402723e */ /* 0x000fe200000000ff */
[----:B------:R-:W-:Y:S01]  /*6b10*/  IMAD.MOV.U32 R58, RZ, RZ, R64 ;  /* 0x000000ffff3a7224 */ /* 0x000fe200078e0040 */
[----:B------:R-:W-:Y:S01]  /*6b20*/  HMMA.16816.F32 R28, R12, R124, RZ ;  /* 0x0000007c0c1c723c */ /* 0x000fe200000018ff */
[----:B------:R-:W-:-:S02]  /*6b30*/  IMAD.MOV.U32 R64, RZ, RZ, R78 ;  /* 0x000000ffff407224 */ /* 0x000fc400078e004e */
[----:B------:R-:W-:Y:S02]  /*6b40*/  IMAD.MOV.U32 R125, RZ, RZ, R65 ;  /* 0x000000ffff7d7224 */ /* 0x000fe400078e0041 */
[----:B------:R-:W-:Y:S02]  /*6b50*/  IMAD.MOV.U32 R124, RZ, RZ, R64 ;  /* 0x000000ffff7c7224 */ /* 0x000fe400078e0040 */
[----:B------:R-:W-:Y:S01]  /*6b60*/  IMAD.MOV.U32 R125, RZ, RZ, R18 ;  /* 0x000000ffff7d7224 */ /* 0x000fe200078e0012 */
[----:B------:R-:W-:Y:S01]  /*6b70*/  HMMA.16816.F32 R48, R12, R126, RZ ;  /* 0x0000007e0c30723c */ /* 0x000fe200000018ff */
[----:B------:R-:W-:Y:S02]  /*6b80*/  IMAD.MOV.U32 R126, RZ, RZ, R54 ;  /* 0x000000ffff7e7224 */ /* 0x000fe400078e0036 */
[----:B------:R-:W-:Y:S01]  /*6b90*/  IMAD.MOV.U32 R127, RZ, RZ, R55 ;  /* 0x000000ffff7f7224 */ /* 0x000fe200078e0037 */
[----:B-1----:R-:W-:Y:S02]  /*6ba0*/  LOP3.LUT R3, R6, 0xffff, RZ, 0xc0, !PT ;  /* 0x0000ffff06037812 */ /* 0x002fe400078ec0ff */
[----:B------:R-:W-:-:S02]  /*6bb0*/  SHF.R.U32.HI R6, RZ, 0x18, R6 ;  /* 0x00000018ff067819 */ /* 0x000fc40000011606 */
[C---:B------:R-:W-:Y:S01]  /*6bc0*/  HMMA.16816.F32 R52, R12.reuse, R106, RZ ;  /* 0x0000006a0c34723c */ /* 0x040fe200000018ff */
[----:B------:R-:W-:Y:S01]  /*6bd0*/  SHF.R.U32.HI R5, RZ, 0x8, R3 ;  /* 0x00000008ff057819 */ /* 0x000fe20000011603 */
[----:B------:R-:W-:Y:S01]  /*6be0*/  IMAD.MOV.U32 R106, RZ, RZ, R138 ;  /* 0x000000ffff6a7224 */ /* 0x000fe200078e008a */
[----:B------:R-:W-:Y:S01]  /*6bf0*/  LOP3.LUT R3, R20, 0xff00ff, RZ, 0xc0, !PT ;  /* 0x00ff00ff14037812 */ /* 0x000fe200078ec0ff */
[----:B------:R-:W-:Y:S01]  /*6c00*/  IMAD.MOV.U32 R138, RZ, RZ, R98 ;  /* 0x000000ffff8a7224 */ /* 0x000fe200078e0062 */
[----:B------:R-:W-:Y:S02]  /*6c10*/  PRMT R5, R8, 0x5410, R5 ;  /* 0x0000541008057816 */ /* 0x000fe40000000005 */
[----:B------:R-:W-:Y:S01]  /*6c20*/  PRMT R4, R4, 0x5410, R6 ;  /* 0x0000541004047816 */ /* 0x000fe20000000006 */
[----:B------:R-:W-:Y:S01]  /*6c30*/  HMMA.16816.F32 R8, R12, R108, RZ ;  /* 0x0000006c0c08723c */ /* 0x000fe200000018ff */
[----:B--2---:R-:W-:Y:S01]  /*6c40*/  IMAD.MOV.U32 R109, RZ, RZ, R24 ;  /* 0x000000ffff6d7224 */ /* 0x004fe200078e0018 */
[----:B------:R-:W-:Y:S01]  /*6c50*/  HSET2.LE.AND R3, R3, R16, PT ;  /* 0x0000001003037233 */ /* 0x000fe20003803000 */
[----:B------:R-:W-:Y:S01]  /*6c60*/  IMAD.MOV.U32 R108, RZ, RZ, R67 ;  /* 0x000000ffff6c7224 */ /* 0x000fe200078e0043 */
[----:B------:R-:W-:-:S02]  /*6c70*/  LOP3.LUT R6, R2, R0, RZ, 0xc0, !PT ;  /* 0x0000000002067212 */ /* 0x000fc400078ec0ff */
[----:B------:R-:W-:Y:S01]  /*6c80*/  F2FP.F16.F32.PACK_AB R7, R109, R18 ;  /* 0x000000126d07723e */ /* 0x000fe200000000ff */
[----:B------:R-:W-:Y:S01]  /*6c90*/  IMAD.MOV.U32 R18, RZ, RZ, R70 ;  /* 0x000000ffff127224 */ /* 0x000fe200078e0046 */
[--C-:B------:R-:W-:Y:S01]  /*6ca0*/  HSET2.LE.AND R0, R5, R16.reuse, PT ;  /* 0x0000001005007233 */ /* 0x100fe20003803000 */
[C---:B------:R-:W-:Y:S01]  /*6cb0*/  HMMA.16816.F32 R24, R12.reuse, R104, RZ ;  /* 0x000000680c18723c */ /* 0x040fe200000018ff */
[----:B------:R-:W-:Y:S01]  /*6cc0*/  LOP3.LUT R7, R7, R3, RZ, 0xc0, !PT ;  /* 0x0000000307077212 */ /* 0x000fe200078ec0ff */
[----:B------:R-:W-:Y:S01]  /*6cd0*/  IMAD.MOV.U32 R104, RZ, RZ, R58 ;  /* 0x000000ffff687224 */ /* 0x000fe200078e003a */
[----:B------:R-:W-:Y:S01]  /*6ce0*/  HSET2.LE.AND R3, R4, R16, PT ;  /* 0x0000001004037233 */ /* 0x000fe20003803000 */
[----:B------:R-:W-:Y:S01]  /*6cf0*/  IMAD.MOV.U32 R105, RZ, RZ, R59 ;  /* 0x000000ffff697224 */ /* 0x000fe200078e003b */
[----:B------:R-:W-:Y:S01]  /*6d00*/  F2FP.F16.F32.PACK_AB R2, R145, R133 ;  /* 0x000000859102723e */ /* 0x000fe200000000ff */
[----:B------:R-:W-:Y:S01]  /*6d10*/  IMAD.MOV.U32 R105, RZ, RZ, R157 ;  /* 0x000000ffff697224 */ /* 0x000fe200078e009d */
[----:B------:R-:W-:Y:S01]  /*6d20*/  F2FP.F16.F32.PACK_AB R5, R147, R132 ;  /* 0x000000849305723e */ /* 0x000fe200000000ff */
[----:B------:R-:W-:Y:S01]  /*6d30*/  HMMA.16816.F32 R32, R12, R116, RZ ;  /* 0x000000740c20723c */ /* 0x000fe200000018ff */
[----:B------:R-:W-:Y:S01]  /*6d40*/  LOP3.LUT R4, R2, R0, RZ, 0xc0, !PT ;  /* 0x0000000002047212 */ /* 0x000fe200078ec0ff */
[----:B------:R-:W-:Y:S01]  /*6d50*/  VIADD R0, R39, 0xffffffff ;  /* 0xffffffff27007836 */ /* 0x000fe20000000000 */
[----:B------:R-:W-:Y:S01]  /*6d60*/  LOP3.LUT R5, R5, R3, RZ, 0xc0, !PT ;  /* 0x0000000305057212 */ /* 0x000fe200078ec0ff */
[----:B------:R-:W-:Y:S01]  /*6d70*/  IMAD.MOV.U32 R3, RZ, RZ, R23 ;  /* 0x000000ffff037224 */ /* 0x000fe200078e0017 */
[----:B------:R-:W-:Y:S01]  /*6d80*/  MOV R107, R139 ;  /* 0x0000008b006b7202 */ /* 0x000fe20000000f00 */
[----:B------:R-:W-:-:S02]  /*6d90*/  IMAD.MOV.U32 R2, RZ, RZ, R22 ;  /* 0x000000ffff027224 */ /* 0x000fc400078e0016 */
[----:B------:R-:W-:Y:S01]  /*6da0*/  HMMA.16816.F32 R20, R12, R112, RZ ;  /* 0x000000700c14723c */ /* 0x000fe200000018ff */
[----:B------:R-:W-:Y:S01]  /*6db0*/  LOP3.LUT R0, R219, R0, R3, 0x96, !PT ;  /* 0x00000000db007212 */ /* 0x000fe200078e9603 */
[----:B------:R-:W-:Y:S02]  /*6dc0*/  IMAD.MOV.U32 R157, RZ, RZ, R69 ;  /* 0x000000ffff9d7224 */ /* 0x000fe400078e0045 */
[----:B------:R-:W-:-:S04]  /*6dd0*/  IMAD.MOV.U32 R139, RZ, RZ, R97 ;  /* 0x000000ffff8b7224 */ /* 0x000fc800078e0061 */
[----:B------:R-:W-:Y:S01]  /*6de0*/  HMMA.16816.F32 R76, R4, R60, R8 ;  /* 0x0000003c044c723c */ /* 0x000fe20000001808 */
[----:B------:R-:W-:Y:S02]  /*6df0*/  IMAD.MOV.U32 R60, RZ, RZ, R66 ;  /* 0x000000ffff3c7224 */ /* 0x000fe400078e0042 */
[----:B------:R-:W-:-:S05]  /*6e00*/  IMAD.MOV.U32 R61, RZ, RZ, R56 ;  /* 0x000000ffff3d7224 */ /* 0x000fca00078e0038 */
[C---:B------:R-:W-:Y:S08]  /*6e10*/  HMMA.16816.F32 R8, R12.reuse, R100, RZ ;  /* 0x000000640c08723c */ /* 0x040ff000000018ff */
[C---:B------:R-:W-:Y:S08]  /*6e20*/  HMMA.16816.F32 R64, R12.reuse, R114, RZ ;  /* 0x000000720c40723c */ /* 0x040ff000000018ff */
[----:B------:R-:W-:Y:S01]  /*6e30*/  HMMA.16816.F32 R40, R12, R110, RZ ;  /* 0x0000006e0c28723c */ /* 0x000fe200000018ff */
[----:B------:R-:W-:-:S02]  /*6e40*/  IMAD.MOV.U32 R110, RZ, RZ, R60 ;  /* 0x000000ffff6e7224 */ /* 0x000fc400078e003c */
[----:B------:R-:W-:-:S05]  /*6e50*/  IMAD.MOV.U32 R111, RZ, RZ, R61 ;  /* 0x000000ffff6f7224 */ /* 0x000fca00078e003d */
[----:B------:R-:W-:Y:S01]  /*6e60*/  HMMA.16816.F32 R112, R4, R72, R8 ;  /* 0x000000480470723c */ /* 0x000fe20000001808 */
[----:B------:R-:W-:-:S05]  /*6e70*/  IMAD.WIDE.U32 R8, R0, -0x326172a9, RZ ;  /* 0xcd9e8d5700087825 */ /* 0x000fca00078e00ff */
[C---:B------:R-:W-:Y:S02]  /*6e80*/  LOP3.LUT R2, R250.reuse, R154, R9, 0x96, !PT ;  /* 0x0000009afa027212 */ /* 0x040fe400078e9609 */
[C---:B------:R-:W-:Y:S01]  /*6e90*/  LOP3.LUT R0, R251.reuse, R8, R107, 0x96, !PT ;  /* 0x00000008fb007212 */ /* 0x040fe200078e966b */
[----:B------:R-:W-:Y:S01]  /*6ea0*/  HMMA.16816.F32 R44, R12, R118, RZ ;  /* 0x000000760c2c723c */ /* 0x000fe200000018ff */
[----:B------:R-:W-:Y:S01]  /*6eb0*/  LOP3.LUT R10, R250, R176, R9, 0x96, !PT ;  /* 0x000000b0fa0a7212 */ /* 0x000fe200078e9609 */
[----:B------:R-:W-:Y:S01]  /*6ec0*/  IMAD.WIDE.U32 R2, R2, -0x2daee0ad, RZ ;  /* 0xd2511f5302027825 */ /* 0x000fe200078e00ff */
[----:B------:R-:W-:-:S03]  /*6ed0*/  LOP3.LUT R8, R251, R8, R127, 0x96, !PT ;  /* 0x00000008fb087212 */ /* 0x000fc600078e967f */
[----:B------:R-:W-:Y:S02]  /*6ee0*/  IMAD.MOV.U32 R107, RZ, RZ, R213 ;  /* 0x000000ffff6b7224 */ /* 0x000fe400078e00d5 */
[----:B------:R-:W-:Y:S01]  /*6ef0*/  HMMA.16816.F32 R56, R12, R102, RZ ;  /* 0x000000660c38723c */ /* 0x000fe200000018ff */
[----:B------:R-:W-:Y:S01]  /*6f00*/  IMAD.WIDE.U32 R14, R0, -0x2daee0ad, RZ ;  /* 0xd2511f53000e7825 */ /* 0x000fe200078e00ff */
[----:B------:R-:W-:-:S03]  /*6f10*/  LOP3.LUT R12, R130, R104, R3, 0x96, !PT ;  /* 0x00000068820c7212 */ /* 0x000fc600078e9603 */
[----:B------:R-:W-:Y:S01]  /*6f20*/  IMAD.MOV.U32 R104, RZ, RZ, R108 ;  /* 0x000000ffff687224 */ /* 0x000fe200078e006c */
[----:B------:R-:W-:Y:S01]  /*6f30*/  LOP3.LUT R9, R128, R2, R15, 0x96, !PT ;  /* 0x0000000280097212 */ /* 0x000fe200078e960f */
[----:B------:R-:W-:Y:S01]  /*6f40*/  IMAD.WIDE.U32 R2, R10, -0x2daee0ad, RZ ;  /* 0xd2511f530a027825 */ /* 0x000fe200078e00ff */
[----:B------:R-:W-:Y:S01]  /*6f50*/  HMMA.16816.F32 R96, R4, R84, R28 ;  /* 0x000000540460723c */ /* 0x000fe2000000181c */
[----:B------:R-:W-:Y:S02]  /*6f60*/  LDSM.16.MT88.4 R28, [R38+0x800] ;  /* 0x00080000261c783b */ /* 0x000fe40000004200 */
[----:B------:R-:W-:Y:S01]  /*6f70*/  IMAD.WIDE.U32 R10, R8, -0x2daee0ad, RZ ;  /* 0xd2511f53080a7825 */ /* 0x000fe200078e00ff */
[----:B------:R-:W-:-:S03]  /*6f80*/  LOP3.LUT R8, R130, R124, R3, 0x96, !PT ;  /* 0x0000007c82087212 */ /* 0x000fc600078e9603 */
[----:B------:R-:W-:Y:S01]  /*6f90*/  IMAD.WIDE.U32 R60, R9, -0x326172a9, RZ ;  /* 0xcd9e8d57093c7825 */ /* 0x000fe200078e00ff */
[----:B------:R-:W-:Y:S01]  /*6fa0*/  LOP3.LUT R0, R128, R2, R11, 0x96, !PT ;  /* 0x0000000280007212 */ /* 0x000fe200078e960b */
[----:B------:R-:W-:Y:S02]  /*6fb0*/  HMMA.16816.F32 R84, R4, R86, R48 ;  /* 0x000000560454723c */ /* 0x000fe40000001830 */
[----:B------:R-:W-:-:S04]  /*6fc0*/  IMAD.WIDE.U32 R2, R12, -0x326172a9, RZ ;  /* 0xcd9e8d570c027825 */ /* 0x000fc800078e00ff */
[----:B------:R-:W-:Y:S01]  /*6fd0*/  IMAD.MOV.U32 R124, RZ, RZ, R160 ;  /* 0x000000ffff7c7224 */ /* 0x000fe200078e00a0 */
[----:B------:R-:W-:Y:S01]  /*6fe0*/  LOP3.LUT R9, R135, R106, R3, 0x96, !PT ;  /* 0x0000006a87097212 */ /* 0x000fe200078e9603 */
[----:B------:R-:W-:Y:S01]  /*6ff0*/  IMAD.MOV.U32 R108, RZ, RZ, R68 ;  /* 0x000000ffff6c7224 */ /* 0x000fe200078e0044 */
[----:B------:R-:W-:Y:S01]  /*7000*/  LOP3.LUT R11, R136, R2, R61, 0x96, !PT ;  /* 0x00000002880b7212 */ /* 0x000fe200078e963d */
[----:B------:R-:W-:Y:S01]  /*7010*/  IMAD.WIDE.U32 R2, R8, -0x326172a9, RZ ;  /* 0xcd9e8d5708027825 */ /* 0x000fe200078e00ff */
[----:B------:R-:W-:Y:S01]  /*7020*/  MOV R160, R71 ;  /* 0x0000004700a07202 */ /* 0x000fe20000000f00 */
[----:B------:R-:W-:Y:S02]  /*7030*/  HMMA.16816.F32 R100, R4, R80, R24 ;  /* 0x000000500464723c */ /* 0x000fe40000001818 */
        /* <DEDUP_REMOVED lines=8> */
[----:B------:R-:W-:Y:S01]  /*70c0*/  IMAD.WIDE.U32 R2, R3, -0x2daee0ad, RZ ;  /* 0xd2511f5303027825 */ /* 0x000fe200078e00ff */
[----:B------:R-:W-:Y:S03]  /*70d0*/  HMMA.16816.F32 R80, R4, R82, R52 ;  /* 0x000000520450723c */ /* 0x000fe60000001834 */
[----:B------:R-:W-:-:S04]  /*70e0*/  IMAD.WIDE.U32 R46, R0, -0x2daee0ad, RZ ;  /* 0xd2511f53002e7825 */ /* 0x000fc800078e00ff */
[----:B------:R-:W-:Y:S01]  /*70f0*/  FFMA.FTZ R0, R174, UR4, -R19 ;  /* 0x00000004ae007c23 */ /* 0x000fe20008010813 */
[----:B------:R-:W-:Y:S02]  /*7100*/  LOP3.LUT R10, R134, R10, R3, 0x96, !PT ;  /* 0x0000000a860a7212 */ /* 0x000fe400078e9603 */
[C---:B------:R-:W-:Y:S01]  /*7110*/  LOP3.LUT R3, R137.reuse, R8, R49, 0x96, !PT ;  /* 0x0000000889037212 */ /* 0x040fe200078e9631 */
[----:B------:R1:W-:Y:S01]  /*7120*/  MUFU.EX2 R55, R0 ;  /* 0x0000000000377308 */ /* 0x0003e20000000800 */
[----:B------:R-:W-:Y:S01]  /*7130*/  LOP3.LUT R2, R137, R2, R47, 0x96, !PT ;  /* 0x0000000289027212 */ /* 0x000fe200078e962f */
[----:B------:R-:W-:Y:S01]  /*7140*/  HMMA.16816.F32 R32, R4, R92, R32 ;  /* 0x0000005c0420723c */ /* 0x000fe20000001820 */
[----:B------:R-:W-:Y:S02]  /*7150*/  IMAD.MOV.U32 R93, RZ, RZ, R104 ;  /* 0x000000ffff5d7224 */ /* 0x000fe400078e0068 */
[----:B------:R-:W-:Y:S02]  /*7160*/  IMAD.MOV.U32 R104, RZ, RZ, R108 ;  /* 0x000000ffff687224 */ /* 0x000fe400078e006c */
[----:B------:R-:W-:-:S02]  /*7170*/  IMAD.MOV.U32 R52, RZ, RZ, R111 ;  /* 0x000000ffff347224 */ /* 0x000fc400078e006f */
[----:B------:R-:W-:Y:S01]  /*7180*/  IMAD.MOV.U32 R111, RZ, RZ, R109 ;  /* 0x000000ffff6f7224 */ /* 0x000fe200078e006d */
[C---:B------:R-:W-:Y:S01]  /*7190*/  HMMA.16816.F32 R116, R4.reuse, R88, R20 ;  /* 0x000000580474723c */ /* 0x040fe20000001814 */
[----:B------:R-:W-:Y:S02]  /*71a0*/  IMAD.MOV.U32 R53, RZ, RZ, R110 ;  /* 0x000000ffff357224 */ /* 0x000fe400078e006e */
[----:B------:R-:W-:Y:S02]  /*71b0*/  IMAD.MOV.U32 R110, RZ, RZ, R18 ;  /* 0x000000ffff6e7224 */ /* 0x000fe400078e0012 */
[----:B------:R-:W-:Y:S02]  /*71c0*/  IMAD.MOV.U32 R126, RZ, RZ, R157 ;  /* 0x000000ffff7e7224 */ /* 0x000fe400078e009d */
[----:B-1----:R-:W-:Y:S01]  /*71d0*/  FFMA.FTZ R0, R173, UR4, -R19 ;  /* 0x00000004ad007c23 */ /* 0x002fe20008010813 */
[----:B------:R-:W-:Y:S01]  /*71e0*/  HMMA.16816.F32 R24, R4, R62, R40 ;  /* 0x0000003e0418723c */ /* 0x000fe20000001828 */
[----:B------:R-:W-:-:S02]  /*71f0*/  IMAD.WIDE.U32 R42, R9, -0x326172a9, RZ ;  /* 0xcd9e8d57092a7825 */ /* 0x000fc400078e00ff */
[----:B------:R1:W-:Y:S02]  /*7200*/  MUFU.EX2 R92, R0 ;  /* 0x00000000005c7308 */ /* 0x0003e40000000800 */
[----:B------:R-:W-:-:S03]  /*7210*/  IMAD.WIDE.U32 R40, R10, -0x326172a9, RZ ;  /* 0xcd9e8d570a287825 */ /* 0x000fc600078e00ff */
[C---:B------:R-:W-:Y:S01]  /*7220*/  HMMA.16816.F32 R64, R4.reuse, R90, R64 ;  /* 0x0000005a0440723c */ /* 0x040fe20000001840 */
[----:B------:R-:W-:Y:S02]  /*7230*/  IMAD.MOV.U32 R130, RZ, RZ, R111 ;  /* 0x000000ffff827224 */ /* 0x000fe400078e006f */
[----:B------:R-:W-:Y:S02]  /*7240*/  IMAD.MOV.U32 R128, RZ, RZ, R110 ;  /* 0x000000ffff807224 */ /* 0x000fe400078e006e */
[----:B------:R-:W-:Y:S01]  /*7250*/  IMAD.MOV.U32 R111, RZ, RZ, R125 ;  /* 0x000000ffff6f7224 */ /* 0x000fe200078e007d */
[----:B------:R-:W-:Y:S01]  /*7260*/  MOV R125, R138 ;  /* 0x0000008a007d7202 */ /* 0x000fe20000000f00 */
[----:B------:R-:W-:Y:S01]  /*7270*/  IMAD.MOV.U32 R134, RZ, RZ, R126 ;  /* 0x000000ffff867224 */ /* 0x000fe200078e007e */
[----:B------:R-:W-:Y:S01]  /*7280*/  HMMA.16816.F32 R56, R4, R74, R56 ;  /* 0x0000004a0438723c */ /* 0x000fe20000001838 */
[----:B------:R-:W-:-:S04]  /*7290*/  IMAD.WIDE.U32 R4, R3, -0x326172a9, RZ ;  /* 0xcd9e8d5703047825 */ /* 0x000fc800078e00ff */
[--C-:B------:R-:W-:Y:S01]  /*72a0*/  FFMA.FTZ R6, R146, UR4, -R19.reuse ;  /* 0x0000000492067c23 */ /* 0x100fe20008010813 */
[----:B-1----:R-:W-:Y:S01]  /*72b0*/  FFMA.FTZ R0, R156, UR4, -R19 ;  /* 0x000000049c007c23 */ /* 0x002fe20008010813 */
[----:B------:R-:W-:Y:S01]  /*72c0*/  IMAD.WIDE.U32 R2, R2, -0x326172a9, RZ ;  /* 0xcd9e8d5702027825 */ /* 0x000fe200078e00ff */
[C---:B------:R-:W-:Y:S01]  /*72d0*/  PRMT R11, R4.reuse, 0x7771, RZ ;  /* 0x00007771040b7816 */ /* 0x040fe200000000ff */
[----:B------:R1:W-:Y:S01]  /*72e0*/  MUFU.EX2 R108, R6 ;  /* 0x00000006006c7308 */ /* 0x0003e20000000800 */
[C---:B------:R-:W-:Y:S01]  /*72f0*/  PRMT R8, R4.reuse, 0x7773, RZ ;  /* 0x0000777304087816 */ /* 0x040fe200000000ff */
[----:B------:R-:W-:Y:S01]  /*7300*/  IMAD.MOV.U32 R10, RZ, RZ, R4 ;  /* 0x000000ffff0a7224 */ /* 0x000fe200078e0004 */
[----:B------:R-:W-:Y:S01]  /*7310*/  PRMT R7, R4, 0x7772, RZ ;  /* 0x0000777204077816 */ /* 0x000fe200000000ff */
[----:B------:R-:W-:Y:S01]  /*7320*/  IMAD.MOV.U32 R135, RZ, RZ, R127 ;  /* 0x000000ffff877224 */ /* 0x000fe200078e007f */
[----:B------:R-:W-:Y:S01]  /*7330*/  LOP3.LUT R4, R143, R42, R5, 0x96, !PT ;  /* 0x0000002a8f047212 */ /* 0x000fe200078e9605 */
[----:B------:R-:W-:Y:S01]  /*7340*/  IMAD.MOV.U32 R110, RZ, RZ, R124 ;  /* 0x000000ffff6e7224 */ /* 0x000fe200078e007c */
[C---:B------:R-:W-:Y:S01]  /*7350*/  PRMT R9, R2.reuse, 0x7771, RZ ;  /* 0x0000777102097816 */ /* 0x040fe200000000ff */
[----:B------:R2:W3:Y:S01]  /*7360*/  MUFU.EX2 R39, R0 ;  /* 0x0000000000277308 */ /* 0x0004e20000000800 */
[----:B------:R-:W-:Y:S01]  /*7370*/  PRMT R5, R2, 0x7773, RZ ;  /* 0x0000777302057816 */ /* 0x000fe200000000ff */
[----:B------:R-:W-:Y:S01]  /*7380*/  IMAD.MOV.U32 R126, RZ, RZ, R104 ;  /* 0x000000ffff7e7224 */ /* 0x000fe200078e0068 */
[----:B------:R-:W-:Y:S01]  /*7390*/  PRMT R8, R7, 0x5410, R8 ;  /* 0x0000541007087816 */ /* 0x000fe20000000008 */
[----:B------:R-:W-:Y:S01]  /*73a0*/  FFMA.FTZ R7, R158, UR4, -R17 ;  /* 0x000000049e077c23 */ /* 0x000fe20008010811 */
[----:B------:R-:W-:-:S02]  /*73b0*/  IMAD.MOV.U32 R127, RZ, RZ, R105 ;  /* 0x000000ffff7f7224 */ /* 0x000fc400078e0069 */
[----:B------:R-:W-:Y:S01]  /*73c0*/  IMAD.MOV.U32 R124, RZ, RZ, R144 ;  /* 0x000000ffff7c7224 */ /* 0x000fe200078e0090 */
[----:B------:R-:W4:Y:S01]  /*73d0*/  MUFU.EX2 R109, R7 ;  /* 0x00000007006d7308 */ /* 0x000f220000000800 */
[----:B-1----:R-:W-:Y:S01]  /*73e0*/  IMAD.MOV.U32 R6, RZ, RZ, R2 ;  /* 0x000000ffff067224 */ /* 0x002fe200078e0002 */
[----:B------:R-:W-:Y:S01]  /*73f0*/  PRMT R2, R2, 0x7772, RZ ;  /* 0x0000777202027816 */ /* 0x000fe200000000ff */
[----:B------:R-:W-:-:S03]  /*7400*/  IMAD.MOV.U32 R144, RZ, RZ, R139 ;  /* 0x000000ffff907224 */ /* 0x000fc600078e008b */
[----:B------:R-:W-:Y:S01]  /*7410*/  PRMT R12, R2, 0x5410, R5 ;  /* 0x00005410020c7816 */ /* 0x000fe20000000005 */
[----:B------:R-:W-:Y:S01]  /*7420*/  FFMA.FTZ R2, R175, UR4, -R17 ;  /* 0x00000004af027c23 */ /* 0x000fe20008010811 */
[----:B--2---:R-:W-:Y:S01]  /*7430*/  LOP3.LUT R0, R143, R40, R3, 0x96, !PT ;  /* 0x000000288f007212 */ /* 0x004fe200078e9603 */
[----:B------:R-:W-:Y:S02]  /*7440*/  FFMA.FTZ R3, R188, UR4, -R17 ;  /* 0x00000004bc037c23 */ /* 0x000fe40008010811 */
[----:B------:R1:W-:Y:S08]  /*7450*/  MUFU.EX2 R22, R2 ;  /* 0x0000000200167308 */ /* 0x0003f00000000800 */
[----:B------:R2:W-:Y:S01]  /*7460*/  MUFU.EX2 R54, R3 ;  /* 0x0000000300367308 */ /* 0x0005e20000000800 */
[----:B-1----:R-:W-:-:S02]  /*7470*/  LOP3.LUT R2, R6, 0xff, RZ, 0xc0, !PT ;  /* 0x000000ff06027812 */ /* 0x002fc400078ec0ff */
[----:B------:R-:W-:Y:S02]  /*7480*/  LOP3.LUT R6, R4, 0xff, RZ, 0xc0, !PT ;  /* 0x000000ff04067812 */ /* 0x000fe400078ec0ff */
[----:B------:R-:W-:Y:S02]  /*7490*/  PRMT R9, R2, 0x5410, R9 ;  /* 0x0000541002097816 */ /* 0x000fe40000000009 */
[----:B------:R-:W-:Y:S02]  /*74a0*/  LOP3.LUT R2, R4, 0xffff, RZ, 0xc0, !PT ;  /* 0x0000ffff04027812 */ /* 0x000fe400078ec0ff */
[----:B--2---:R-:W-:Y:S02]  /*74b0*/  LOP3.LUT R3, R10, 0xff, RZ, 0xc0, !PT ;  /* 0x000000ff0a037812 */ /* 0x004fe400078ec0ff */
[----:B------:R-:W-:Y:S02]  /*74c0*/  SHF.R.U32.HI R5, RZ, 0x8, R2 ;  /* 0x00000008ff057819 */ /* 0x000fe40000011602 */
[----:B------:R-:W-:Y:S01]  /*74d0*/  PRMT R11, R3, 0x5410, R11 ;  /* 0x00005410030b7816 */ /* 0x000fe2000000000b */
[----:B------:R-:W-:Y:S01]  /*74e0*/  FFMA.FTZ R3, R159, UR4, -R17 ;  /* 0x000000049f037c23 */ /* 0x000fe20008010811 */
[----:B------:R-:W-:-:S02]  /*74f0*/  SHF.R.U32.HI R2, RZ, 0x18, R4 ;  /* 0x00000018ff027819 */ /* 0x000fc40000011604 */
[----:B------:R-:W-:Y:S01]  /*7500*/  PRMT R5, R6, 0x5410, R5 ;  /* 0x0000541006057816 */ /* 0x000fe20000000005 */
[----:B------:R1:W2:Y:S02]  /*7510*/  MUFU.EX2 R213, R3 ;  /* 0x0000000300d57308 */ /* 0x0002a40000000800 */
[----:B-1----:R-:W-:Y:S01]  /*7520*/  PRMT R3, R4, 0x7632, R3 ;  /* 0x0000763204037816 */ /* 0x002fe20000000003 */
[----:B------:R-:W-:-:S03]  /*7530*/  FFMA.FTZ R4, R162, UR4, -R37 ;  /* 0x00000004a2047c23 */ /* 0x000fc60008010825 */
[----:B------:R-:W-:Y:S02]  /*7540*/  LOP3.LUT R3, R3, 0xff, RZ, 0xc0, !PT ;  /* 0x000000ff03037812 */ /* 0x000fe400078ec0ff */
[----:B------:R1:W-:Y:S02]  /*7550*/  MUFU.EX2 R62, R4 ;  /* 0x00000004003e7308 */ /* 0x0003e40000000800 */
[----:B------:R-:W-:Y:S01]  /*7560*/  PRMT R21, R3, 0x5410, R2 ;  /* 0x0000541003157816 */ /* 0x000fe20000000002 */
[----:B------:R-:W-:Y:S01]  /*7570*/  FFMA.FTZ R3, R189, UR4, -R37 ;  /* 0x00000004bd037c23 */ /* 0x000fe20008010825 */
[----:B------:R-:W-:-:S04]  /*7580*/  LOP3.LUT R2, R0, 0xffff, RZ, 0xc0, !PT ;  /* 0x0000ffff00027812 */ /* 0x000fc800078ec0ff */
[----:B------:R3:W-:Y:S01]  /*7590*/  MUFU.EX2 R51, R3 ;  /* 0x0000000300337308 */ /* 0x0007e20000000800 */
[----:B------:R-:W-:Y:S01]  /*75a0*/  SHF.R.U32.HI R2, RZ, 0x8, R2 ;  /* 0x00000008ff027819 */ /* 0x000fe20000011602 */
[----:B-1----:R-:W-:-:S06]  /*75b0*/  FFMA.FTZ R4, R163, UR4, -R36 ;  /* 0x00000004a3047c23 */ /* 0x002fcc0008010824 */
[----:B------:R1:W-:Y:S01]  /*75c0*/  MUFU.EX2 R61, R4 ;  /* 0x00000004003d7308 */ /* 0x0003e20000000800 */
[----:B---3--:R-:W-:-:S04]  /*75d0*/  LOP3.LUT R3, R0, 0xff, RZ, 0xc0, !PT ;  /* 0x000000ff00037812 */ /* 0x008fc800078ec0ff */
[----:B------:R-:W-:Y:S01]  /*75e0*/  PRMT R20, R3, 0x5410, R2 ;  /* 0x0000541003147816 */ /* 0x000fe20000000002 */
[----:B------:R-:W-:Y:S01]  /*75f0*/  FFMA.FTZ R2, R161, UR4, -R37 ;  /* 0x00000004a1027c23 */ /* 0x000fe20008010825 */
[----:B------:R-:W-:Y:S02]  /*7600*/  PRMT R3, R0, 0x7632, R3 ;  /* 0x0000763200037816 */ /* 0x000fe40000000003 */
[----:B------:R-:W-:Y:S01]  /*7610*/  SHF.R.U32.HI R0, RZ, 0x18, R0 ;  /* 0x00000018ff007819 */ /* 0x000fe20000011600 */
[----:B------:R3:W2:Y:S01]  /*7620*/  MUFU.EX2 R63, R2 ;  /* 0x00000002003f7308 */ /* 0x0006a20000000800 */
[----:B-1----:R-:W-:-:S07]  /*7630*/  FFMA.FTZ R4, R190, UR4, -R37 ;  /* 0x00000004be047c23 */ /* 0x002fce0008010825 */
[----:B------:R1:W-:Y:S01]  /*7640*/  MUFU.EX2 R49, R4 ;  /* 0x0000000400317308 */ /* 0x0003e20000000800 */
[----:B---3--:R-:W-:Y:S01]  /*7650*/  LOP3.LUT R2, R3, 0xff, RZ, 0xc0, !PT ;  /* 0x000000ff03027812 */ /* 0x008fe200078ec0ff */
[----:B------:R-:W-:-:S03]  /*7660*/  FFMA.FTZ R3, R172, UR4, -R36 ;  /* 0x00000004ac037c23 */ /* 0x000fc60008010824 */
[----:B------:R-:W-:-:S03]  /*7670*/  PRMT R18, R2, 0x5410, R0 ;  /* 0x0000541002127816 */ /* 0x000fc60000000000 */
[----:B------:R3:W3:Y:S01]  /*7680*/  MUFU.EX2 R50, R3 ;  /* 0x0000000300327308 */ /* 0x0006e20000000800 */
[----:B------:R-:W-:Y:S02]  /*7690*/  HSET2.LE.AND R0, R11, R16, PT ;  /* 0x000000100b007233 */ /* 0x000fe40003803000 */
[----:B------:R-:W-:Y:S01]  /*76a0*/  F2FP.F16.F32.PACK_AB R2, R108, R39 ;  /* 0x000000276c02723e */ /* 0x000fe200000000ff */
[----:B-1----:R-:W-:Y:S01]  /*76b0*/  FFMA.FTZ R4, R236, UR4, -R36 ;  /* 0x00000004ec047c23 */ /* 0x002fe20008010824 */
[----:B----4-:R-:W-:Y:S02]  /*76c0*/  IMAD.MOV.U32 R236, RZ, RZ, R109 ;  /* 0x000000ffffec7224 */ /* 0x010fe400078e006d */
[----:B------:R-:W-:Y:S01]  /*76d0*/  LOP3.LUT R10, R2, R0, RZ, 0xc0, !PT ;  /* 0x00000000020a7212 */ /* 0x000fe200078ec0ff */
[----:B------:R1:W-:Y:S01]  /*76e0*/  MUFU.EX2 R45, R4 ;  /* 0x00000004002d7308 */ /* 0x0003e20000000800 */
[----:B--2---:R-:W-:Y:S02]  /*76f0*/  F2FP.F16.F32.PACK_AB R2, R109, R213 ;  /* 0x000000d56d02723e */ /* 0x004fe400000000ff */
[----:B---3--:R-:W-:-:S05]  /*7700*/  LOP3.LUT R3, R8, 0xff00ff, RZ, 0xc0, !PT ;  /* 0x00ff00ff08037812 */ /* 0x008fca00078ec0ff */
[--C-:B------:R-:W-:Y:S02]  /*7710*/  HSET2.LE.AND R0, R3, R16.reuse, PT ;  /* 0x0000001003007233 */ /* 0x100fe40003803000 */
[----:B------:R-:W-:Y:S01]  /*7720*/  LOP3.LUT R3, R12, 0xff00ff, RZ, 0xc0, !PT ;  /* 0x00ff00ff0c037812 */ /* 0x000fe200078ec0ff */
[----:B-1----:R-:W-:Y:S01]  /*7730*/  FFMA.FTZ R4, R191, UR4, -R36 ;  /* 0x00000004bf047c23 */ /* 0x002fe20008010824 */
[----:B------:R-:W1:Y:S01]  /*7740*/  LDSM.16.MT88.4 R12, [R178+0x9800] ;  /* 0x00980000b20c783b */ /* 0x000e620000004200 */
[----:B------:R-:W-:Y:S02]  /*7750*/  LOP3.LUT R11, R2, R0, RZ, 0xc0, !PT ;  /* 0x00000000020b7212 */ /* 0x000fe400078ec0ff */
[----:B------:R-:W-:Y:S01]  /*7760*/  HSET2.LE.AND R0, R9, R16, PT ;  /* 0x0000001009007233 */ /* 0x000fe20003803000 */
[----:B------:R2:W3:Y:S01]  /*7770*/  MUFU.EX2 R47, R4 ;  /* 0x00000004002f7308 */ /* 0x0004e20000000800 */
[----:B------:R-:W-:-:S04]  /*7780*/  F2FP.F16.F32.PACK_AB R2, R63, R62 ;  /* 0x0000003e3f02723e */ /* 0x000fc800000000ff */
[----:B------:R-:W-:Y:S02]  /*7790*/  LOP3.LUT R6, R2, R0, RZ, 0xc0, !PT ;  /* 0x0000000002067212 */ /* 0x000fe400078ec0ff */
[----:B------:R-:W-:Y:S02]  /*77a0*/  HSET2.LE.AND R0, R3, R16, PT ;  /* 0x0000001003007233 */ /* 0x000fe40003803000 */
        /* <DEDUP_REMOVED lines=9> */
[----:B------:R-:W-:-:S03]  /*7840*/  F2FP.F16.F32.PACK_AB R2, R49, R51 ;  /* 0x000000333102723e */ /* 0x000fc600000000ff */
[----:B-1----:R-:W-:Y:S01]  /*7850*/  HMMA.16816.F32 R172, R8, R14, R24 ;  /* 0x0000000e08ac723c */ /* 0x002fe20000001818 */
[----:B--2---:R-:W-:Y:S01]  /*7860*/  LOP3.LUT R4, R2, R0, RZ, 0xc0, !PT ;  /* 0x0000000002047212 */ /* 0x004fe200078ec0ff */
[----:B------:R-:W1:Y:S01]  /*7870*/  LDSM.16.MT88.4 R24, [R178+0xb800] ;  /* 0x00b80000b218783b */ /* 0x000e620000004200 */
[----:B------:R-:W-:Y:S02]  /*7880*/  HSET2.LE.AND R0, R18, R16, PT ;  /* 0x0000001012007233 */ /* 0x000fe40003803000 */
[----:B---3--:R-:W-:-:S03]  /*7890*/  F2FP.F16.F32.PACK_AB R2, R47, R45 ;  /* 0x0000002d2f02723e */ /* 0x008fc600000000ff */
[----:B------:R-:W-:Y:S01]  /*78a0*/  HMMA.16816.F32 R160, R8, R12, R76 ;  /* 0x0000000c08a0723c */ /* 0x000fe2000000184c */
[----:B------:R-:W-:Y:S01]  /*78b0*/  LOP3.LUT R5, R2, R0, RZ, 0xc0, !PT ;  /* 0x0000000002057212 */ /* 0x000fe200078ec0ff */
[----:B------:R-:W-:Y:S01]  /*78c0*/  FFMA.FTZ R0, R215, UR4, -R37 ;  /* 0x00000004d7007c23 */ /* 0x000fe20008010825 */
[----:B------:R-:W-:-:S03]  /*78d0*/  LOP3.LUT R2, R179, R44, R41, 0x96, !PT ;  /* 0x0000002cb3027212 */ /* 0x000fc600078e9629 */
[----:B------:R2:W-:Y:S02]  /*78e0*/  MUFU.EX2 R40, R0 ;  /* 0x0000000000287308 */ /* 0x0005e40000000800 */
[----:B------:R-:W-:Y:S01]  /*78f0*/  HMMA.16816.F32 R72, R4, R28, R204 ;  /* 0x0000001c0448723c */ /* 0x000fe200000018cc */
[----:B------:R-:W-:Y:S02]  /*7900*/  IMAD.MOV.U32 R204, RZ, RZ, R22 ;  /* 0x000000ffffcc7224 */ /* 0x000fe400078e0016 */
[----:B------:R-:W3:Y:S01]  /*7910*/  LDSM.16.MT88.4 R20, [R178+0xa800] ;  /* 0x00a80000b214783b */ /* 0x000ee20000004200 */
[----:B------:R-:W-:-:S04]  /*7920*/  IMAD.WIDE.U32 R2, R2, -0x2daee0ad, RZ ;  /* 0xd2511f5302027825 */ /* 0x000fc800078e00ff */
[C---:B------:R-:W-:Y:S01]  /*7930*/  HMMA.16816.F32 R156, R4.reuse, R12, R120 ;  /* 0x0000000c049c723c */ /* 0x040fe20000001878 */
[----:B------:R-:W-:Y:S02]  /*7940*/  IMAD.MOV.U32 R206, RZ, RZ, R107 ;  /* 0x000000ffffce7224 */ /* 0x000fe400078e006b */
[----:B------:R-:W-:Y:S02]  /*7950*/  IMAD.MOV.U32 R207, RZ, RZ, R108 ;  /* 0x000000ffffcf7224 */ /* 0x000fe400078e006c */
[----:B------:R-:W-:Y:S02]  /*7960*/  IMAD.MOV.U32 R205, RZ, RZ, R39 ;  /* 0x000000ffffcd7224 */ /* 0x000fe400078e0027 */
[----:B--2---:R-:W-:Y:S01]  /*7970*/  FFMA.FTZ R0, R214, UR4, -R37 ;  /* 0x00000004d6007c23 */ /* 0x004fe20008010825 */
[----:B------:R-:W-:Y:S01]  /*7980*/  HMMA.16816.F32 R168, R4, R14, R168 ;  /* 0x0000000e04a8723c */ /* 0x000fe200000018a8 */
[----:B------:R-:W2:Y:S02]  /*7990*/  LDSM.16.MT88.4 R12, [R38+0x1800] ;  /* 0x00180000260c783b */ /* 0x000ea40000004200 */
[----:B------:R4:W-:Y:S05]  /*79a0*/  MUFU.EX2 R41, R0 ;  /* 0x0000000000297308 */ /* 0x0009ea0000000800 */
[----:B------:R-:W-:Y:S01]  /*79b0*/  HMMA.16816.F32 R188, R8, R28, R32 ;  /* 0x0000001c08bc723c */ /* 0x000fe20000001820 */
[----:B------:R-:W2:Y:S07]  /*79c0*/  LDSM.16.MT88.4 R32, [R38+0x2800] ;  /* 0x002800002620783b */ /* 0x000eae0000004200 */
[----:B-1----:R-:W-:Y:S01]  /*79d0*/  HMMA.16816.F32 R120, R4, R24, R220 ;  /* 0x000000180478723c */ /* 0x002fe200000018dc */
[----:B------:R-:W-:-:S02]  /*79e0*/  IMAD.MOV.U32 R223, RZ, RZ, R110 ;  /* 0x000000ffffdf7224 */ /* 0x000fc400078e006e */
[----:B------:R-:W-:Y:S02]  /*79f0*/  IMAD.MOV.U32 R222, RZ, RZ, R111 ;  /* 0x000000ffffde7224 */ /* 0x000fe400078e006f */
[----:B----4-:R-:W-:Y:S01]  /*7a00*/  FFMA.FTZ R0, R212, UR4, -R37 ;  /* 0x00000004d4007c23 */ /* 0x010fe20008010825 */
[----:B------:R-:W-:Y:S02]  /*7a10*/  IMAD.MOV.U32 R221, RZ, RZ, R124 ;  /* 0x000000ffffdd7224 */ /* 0x000fe400078e007c */
[----:B------:R-:W-:Y:S01]  /*7a20*/  IMAD.MOV.U32 R220, RZ, RZ, R125 ;  /* 0x000000ffffdc7224 */ /* 0x000fe200078e007d */
[----:B------:R1:W-:Y:S01]  /*7a30*/  MUFU.EX2 R42, R0 ;  /* 0x00000000002a7308 */ /* 0x0003e20000000800 */
[----:B------:R-:W-:Y:S08]  /*7a40*/  HMMA.16816.F32 R116, R8, R24, R116 ;  /* 0x000000180874723c */ /* 0x000ff00000001874 */
[----:B---3--:R-:W-:Y:S01]  /*7a50*/  HMMA.16816.F32 R88, R4, R20, R232 ;  /* 0x000000140458723c */ /* 0x008fe200000018e8 */
[----:B------:R-:W-:-:S02]  /*7a60*/  IMAD.MOV.U32 R235, RZ, RZ, R92 ;  /* 0x000000ffffeb7224 */ /* 0x000fc400078e005c */
[----:B------:R-:W-:Y:S02]  /*7a70*/  IMAD.MOV.U32 R234, RZ, RZ, R54 ;  /* 0x000000ffffea7224 */ /* 0x000fe400078e0036 */
[----:B------:R-:W-:Y:S02]  /*7a80*/  IMAD.MOV.U32 R233, RZ, RZ, R55 ;  /* 0x000000ffffe97224 */ /* 0x000fe400078e0037 */
[----:B------:R-:W-:Y:S02]  /*7a90*/  IMAD.MOV.U32 R232, RZ, RZ, R134 ;  /* 0x000000ffffe87224 */ /* 0x000fe400078e0086 */
[----:B-1----:R-:W-:Y:S01]  /*7aa0*/  FFMA.FTZ R0, R208, UR4, -R37 ;  /* 0x00000004d0007c23 */ /* 0x002fe20008010825 */
[----:B------:R-:W-:Y:S01]  /*7ab0*/  HMMA.16816.F32 R76, R4, R30, R196 ;  /* 0x0000001e044c723c */ /* 0x000fe200000018c4 */
[----:B------:R-:W-:Y:S02]  /*7ac0*/  IMAD.MOV.U32 R196, RZ, RZ, R93 ;  /* 0x000000ffffc47224 */ /* 0x000fe400078e005d */
[----:B------:R1:W3:Y:S01]  /*7ad0*/  MUFU.EX2 R44, R0 ;  /* 0x00000000002c7308 */ /* 0x0002e20000000800 */
[----:B------:R-:W-:-:S02]  /*7ae0*/  IMAD.MOV.U32 R198, RZ, RZ, R132 ;  /* 0x000000ffffc67224 */ /* 0x000fc400078e0084 */
[----:B------:R-:W-:Y:S02]  /*7af0*/  IMAD.MOV.U32 R197, RZ, RZ, R133 ;  /* 0x000000ffffc57224 */ /* 0x000fe400078e0085 */
[C---:B--2---:R-:W-:Y:S01]  /*7b00*/  HMMA.16816.F32 R104, R4.reuse, R12, R228 ;  /* 0x0000000c0468723c */ /* 0x044fe200000018e4 */
[----:B------:R-:W-:Y:S02]  /*7b10*/  IMAD.MOV.U32 R229, RZ, RZ, R126 ;  /* 0x000000ffffe57224 */ /* 0x000fe400078e007e */
[----:B------:R-:W-:Y:S02]  /*7b20*/  IMAD.MOV.U32 R228, RZ, RZ, R127 ;  /* 0x000000ffffe47224 */ /* 0x000fe400078e007f */
[----:B------:R-:W-:Y:S02]  /*7b30*/  IMAD.MOV.U32 R231, RZ, RZ, R135 ;  /* 0x000000ffffe77224 */ /* 0x000fe400078e0087 */
[----:B------:R-:W-:Y:S01]  /*7b40*/  IMAD.MOV.U32 R199, RZ, RZ, R131 ;  /* 0x000000ffffc77224 */ /* 0x000fe200078e0083 */
[----:B------:R-:W-:Y:S01]  /*7b50*/  HMMA.16816.F32 R92, R4, R22, R192 ;  /* 0x00000016045c723c */ /* 0x000fe200000018c0 */
[----:B------:R-:W-:-:S02]  /*7b60*/  IMAD.MOV.U32 R195, RZ, RZ, R52 ;  /* 0x000000ffffc37224 */ /* 0x000fc400078e0034 */
[----:B------:R-:W-:Y:S02]  /*7b70*/  IMAD.MOV.U32 R194, RZ, RZ, R53 ;  /* 0x000000ffffc27224 */ /* 0x000fe400078e0035 */
[----:B-1----:R-:W-:Y:S01]  /*7b80*/  FFMA.FTZ R0, R216, UR4, -R36 ;  /* 0x00000004d8007c23 */ /* 0x002fe20008010824 */
[----:B------:R-:W-:Y:S02]  /*7b90*/  IMAD.MOV.U32 R192, RZ, RZ, R144 ;  /* 0x000000ffffc07224 */ /* 0x000fe400078e0090 */
[----:B------:R-:W-:Y:S01]  /*7ba0*/  IMAD.MOV.U32 R193, RZ, RZ, R128 ;  /* 0x000000ffffc17224 */ /* 0x000fe200078e0080 */
[----:B------:R1:W-:Y:S01]  /*7bb0*/  MUFU.EX2 R25, R0 ;  /* 0x0000000000197308 */ /* 0x0003e20000000800 */
[----:B------:R-:W-:Y:S01]  /*7bc0*/  HMMA.16816.F32 R136, R4, R32, R200 ;  /* 0x000000200488723c */ /* 0x000fe200000018c8 */
[----:B------:R-:W-:Y:S01]  /*7bd0*/  IMAD.MOV.U32 R203, RZ, RZ, R142 ;  /* 0x000000ffffcb7224 */ /* 0x000fe200078e008e */
[----:B------:R-:W-:Y:S01]  /*7be0*/  MOV R201, R145 ;  /* 0x0000009100c97202 */ /* 0x000fe20000000f00 */
[----:B------:R-:W-:-:S02]  /*7bf0*/  IMAD.MOV.U32 R202, RZ, RZ, R147 ;  /* 0x000000ffffca7224 */ /* 0x000fc400078e0093 */
[----:B------:R-:W-:Y:S02]  /*7c00*/  IMAD.MOV.U32 R200, RZ, RZ, R129 ;  /* 0x000000ffffc87224 */ /* 0x000fe400078e0081 */
[----:B------:R-:W-:Y:S01]  /*7c10*/  IMAD.MOV.U32 R230, RZ, RZ, R130 ;  /* 0x000000ffffe67224 */ /* 0x000fe200078e0082 */
[----:B------:R-:W-:Y:S01]  /*7c20*/  HMMA.16816.F32 R108, R4, R14, R184 ;  /* 0x0000000e046c723c */ /* 0x000fe200000018b8 */
[----:B------:R-:W-:Y:S01]  /*7c30*/  LDSM.16.MT88.4 R128, [R178+0xbc00] ;  /* 0x00bc0000b280783b */ /* 0x000fe20000004200 */
[----:B-1----:R-:W-:-:S06]  /*7c40*/  IMAD.MOV.U32 R0, RZ, RZ, R2 ;  /* 0x000000ffff007224 */ /* 0x002fcc00078e0002 */
[----:B------:R-:W-:Y:S01]  /*7c50*/  HMMA.16816.F32 R124, R4, R26, R180 ;  /* 0x0000001a047c723c */ /* 0x000fe200000018b4 */
[----:B------:R-:W-:-:S07]  /*7c60*/  LOP3.LUT R0, R0, 0xff, RZ, 0xc0, !PT ;  /* 0x000000ff00007812 */ /* 0x000fce00078ec0ff */
[----:B------:R-:W-:Y:S01]  /*7c70*/  HMMA.16816.F32 R52, R4, R34, R164 ;  /* 0x000000220434723c */ /* 0x000fe200000018a4 */
[C---:B------:R-:W-:Y:S01]  /*7c80*/  PRMT R5, R2.reuse, 0x7773, RZ ;  /* 0x0000777302057816 */ /* 0x040fe200000000ff */
[--C-:B------:R-:W-:Y:S01]  /*7c90*/  FFMA.FTZ R7, R225, UR4, -R36.reuse ;  /* 0x00000004e1077c23 */ /* 0x100fe20008010824 */
[C---:B------:R-:W-:Y:S01]  /*7ca0*/  PRMT R4, R2.reuse, 0x7772, RZ ;  /* 0x0000777202047816 */ /* 0x040fe200000000ff */
[----:B------:R-:W1:Y:S01]  /*7cb0*/  LDSM.16.MT88.4 R164, [R178+0x9c00] ;  /* 0x009c0000b2a4783b */ /* 0x000e620000004200 */
[----:B------:R-:W-:Y:S01]  /*7cc0*/  PRMT R6, R2, 0x7771, RZ ;  /* 0x0000777102067816 */ /* 0x000fe200000000ff */
[----:B------:R2:W-:Y:S01]  /*7cd0*/  MUFU.EX2 R24, R7 ;  /* 0x0000000700187308 */ /* 0x0005e20000000800 */
[----:B------:R-:W-:Y:S01]  /*7ce0*/  LOP3.LUT R2, R237, R46, R3, 0x96, !PT ;  /* 0x0000002eed027212 */ /* 0x000fe200078e9603 */
[----:B------:R-:W-:Y:S01]  /*7cf0*/  HMMA.16816.F32 R100, R8, R12, R100 ;  /* 0x0000000c0864723c */ /* 0x000fe20000001864 */
[----:B------:R-:W-:Y:S01]  /*7d00*/  FFMA.FTZ R12, R217, UR4, -R36 ;  /* 0x00000004d90c7c23 */ /* 0x000fe20008010824 */
[----:B------:R-:W-:-:S02]  /*7d10*/  PRMT R13, R4, 0x5410, R5 ;  /* 0x00005410040d7816 */ /* 0x000fc40000000005 */
[----:B------:R-:W-:Y:S02]  /*7d20*/  PRMT R4, R0, 0x5410, R6 ;  /* 0x0000541000047816 */ /* 0x000fe40000000006 */
[C---:B------:R-:W-:Y:S01]  /*7d30*/  LOP3.LUT R0, R2.reuse, 0xffff, RZ, 0xc0, !PT ;  /* 0x0000ffff02007812 */ /* 0x040fe200078ec0ff */
[----:B------:R-:W4:Y:S01]  /*7d40*/  MUFU.EX2 R18, R12 ;  /* 0x0000000c00127308 */ /* 0x000f220000000800 */
[C---:B------:R-:W-:Y:S01]  /*7d50*/  HMMA.16816.F32 R180, R8.reuse, R14, R80 ;  /* 0x0000000e08b4723c */ /* 0x040fe20000001850 */
[----:B------:R-:W-:Y:S01]  /*7d60*/  PRMT R3, R2, 0x7632, R3 ;  /* 0x0000763202037816 */ /* 0x000fe20000000003 */
[----:B------:R-:W-:Y:S01]  /*7d70*/  FFMA.FTZ R14, R224, UR4, -R36 ;  /* 0x00000004e00e7c23 */ /* 0x000fe20008010824 */
[----:B------:R-:W-:Y:S01]  /*7d80*/  SHF.R.U32.HI R5, RZ, 0x8, R0 ;  /* 0x00000008ff057819 */ /* 0x000fe20000011600 */
[----:B------:R-:W1:Y:S01]  /*7d90*/  LDSM.16.MT88.4 R80, [R38+0xc00] ;  /* 0x000c00002650783b */ /* 0x000e620000004200 */
[----:B------:R-:W-:Y:S02]  /*7da0*/  SHF.R.U32.HI R6, RZ, 0x18, R2 ;  /* 0x00000018ff067819 */ /* 0x000fe40000011602 */
[----:B--2---:R-:W-:Y:S01]  /*7db0*/  LOP3.LUT R7, R2, 0xff, RZ, 0xc0, !PT ;  /* 0x000000ff02077812 */ /* 0x004fe200078ec0ff */
[----:B------:R-:W2:Y:S01]  /*7dc0*/  MUFU.EX2 R14, R14 ;  /* 0x0000000e000e7308 */ /* 0x000ea20000000800 */
[--C-:B------:R-:W-:Y:S01]  /*7dd0*/  HSET2.LE.AND R0, R4, R16.reuse, PT ;  /* 0x0000001004007233 */ /* 0x100fe20003803000 */
[C---:B------:R-:W-:Y:S01]  /*7de0*/  HMMA.16816.F32 R184, R8.reuse, R30, R68 ;  /* 0x0000001e08b8723c */ /* 0x040fe20000001844 */
[----:B---3--:R-:W-:Y:S01]  /*7df0*/  F2FP.F16.F32.PACK_AB R2, R44, R42 ;  /* 0x0000002a2c02723e */ /* 0x008fe200000000ff */
[----:B------:R-:W-:Y:S01]  /*7e00*/  IMAD.MOV.U32 R70, RZ, RZ, R140 ;  /* 0x000000ffff467224 */ /* 0x000fe200078e008c */
[----:B------:R-:W-:Y:S01]  /*7e10*/  PRMT R5, R7, 0x5410, R5 ;  /* 0x0000541007057816 */ /* 0x000fe20000000005 */
[----:B------:R-:W-:Y:S01]  /*7e20*/  IMAD.MOV.U32 R71, RZ, RZ, R141 ;  /* 0x000000ffff477224 */ /* 0x000fe200078e008d */
[----:B------:R-:W-:Y:S01]  /*7e30*/  LOP3.LUT R142, R2, R0, RZ, 0xc0, !PT ;  /* 0x00000000028e7212 */ /* 0x000fe200078ec0ff */
[----:B------:R-:W-:Y:S01]  /*7e40*/  FFMA.FTZ R4, R239, UR4, -R19 ;  /* 0x00000004ef047c23 */ /* 0x000fe20008010813 */
[----:B------:R-:W-:Y:S01]  /*7e50*/  LOP3.LUT R0, R13, 0xff00ff, RZ, 0xc0, !PT ;  /* 0x00ff00ff0d007812 */ /* 0x000fe200078ec0ff */
[C---:B------:R-:W-:Y:S01]  /*7e60*/  HMMA.16816.F32 R28, R8.reuse, R20, R96 ;  /* 0x00000014081c723c */ /* 0x040fe20000001860 */
[----:B----4-:R-:W-:Y:S01]  /*7e70*/  F2FP.F16.F32.PACK_AB R2, R18, R24 ;  /* 0x000000181202723e */ /* 0x010fe200000000ff */
[----:B------:R-:W-:Y:S01]  /*7e80*/  IMAD.MOV.U32 R69, RZ, RZ, R252 ;  /* 0x000000ffff457224 */ /* 0x000fe200078e00fc */
[----:B------:R-:W-:Y:S01]  /*7e90*/  LOP3.LUT R3, R3, 0xff, RZ, 0xc0, !PT ;  /* 0x000000ff03037812 */ /* 0x000fe200078ec0ff */
[----:B------:R3:W-:Y:S01]  /*7ea0*/  MUFU.EX2 R252, R4 ;  /* 0x0000000400fc7308 */ /* 0x0007e20000000800 */
[--C-:B------:R-:W-:Y:S01]  /*7eb0*/  HSET2.LE.AND R0, R0, R16.reuse, PT ;  /* 0x0000001000007233 */ /* 0x100fe20003803000 */
[----:B------:R-:W-:Y:S01]  /*7ec0*/  FFMA.FTZ R7, R243, UR4, -R17 ;  /* 0x00000004f3077c23 */ /* 0x000fe20008010811 */
[----:B------:R-:W-:Y:S01]  /*7ed0*/  PRMT R3, R3, 0x5410, R6 ;  /* 0x0000541003037816 */ /* 0x000fe20000000006 */
[C---:B------:R-:W-:Y:S01]  /*7ee0*/  HMMA.16816.F32 R20, R8.reuse, R22, R84 ;  /* 0x000000160814723c */ /* 0x040fe20000001854 */
[----:B------:R-:W-:Y:S01]  /*7ef0*/  LOP3.LUT R15, R179, R60, R43, 0x96, !PT ;  /* 0x0000003cb30f7212 */ /* 0x000fe200078e962b */
[----:B------:R-:W-:Y:S01]  /*7f00*/  FFMA.FTZ R6, R244, UR4, -R17 ;  /* 0x00000004f4067c23 */ /* 0x000fe20008010811 */
[----:B------:R-:W-:Y:S01]  /*7f10*/  LOP3.LUT R143, R2, R0, RZ, 0xc0, !PT ;  /* 0x00000000028f7212 */ /* 0x000fe200078ec0ff */
[----:B------:R-:W-:Y:S01]  /*7f20*/  MUFU.EX2 R7, R7 ;  /* 0x0000000700077308 */ /* 0x000fe20000000800 */
[----:B------:R-:W-:Y:S01]  /*7f30*/  HSET2.LE.AND R0, R5, R16, PT ;  /* 0x0000001005007233 */ /* 0x000fe20003803000 */
[----:B------:R-:W4:Y:S01]  /*7f40*/  LDSM.16.MT88.4 R96, [R178+0xac00] ;  /* 0x00ac0000b260783b */ /* 0x000f220000004200 */
[----:B------:R-:W-:Y:S01]  /*7f50*/  F2FP.F16.F32.PACK_AB R2, R41, R40 ;  /* 0x000000282902723e */ /* 0x000fe200000000ff */
[----:B------:R-:W-:Y:S03]  /*7f60*/  HMMA.16816.F32 R64, R8, R26, R64 ;  /* 0x0000001a0840723c */ /* 0x000fe60000001840 */
[----:B------:R-:W-:-:S02]  /*7f70*/  LOP3.LUT R140, R2, R0, RZ, 0xc0, !PT ;  /* 0x00000000028c7212 */ /* 0x000fc400078ec0ff */
[----:B------:R-:W-:Y:S02]  /*7f80*/  HSET2.LE.AND R0, R3, R16, PT ;  /* 0x0000001003007233 */ /* 0x000fe40003803000 */
[----:B--2---:R-:W-:Y:S01]  /*7f90*/  F2FP.F16.F32.PACK_AB R2, R14, R25 ;  /* 0x000000190e02723e */ /* 0x004fe200000000ff */
[C---:B------:R-:W-:Y:S01]  /*7fa0*/  HMMA.16816.F32 R132, R8.reuse, R32, R112 ;  /* 0x000000200884723c */ /* 0x040fe20000001870 */
[----:B------:R-:W2:Y:S02]  /*7fb0*/  LDSM.16.MT88.4 R112, [R38+0x1c00] ;  /* 0x001c00002670783b */ /* 0x000ea40000004200 */
[----:B------:R-:W-:Y:S01]  /*7fc0*/  LOP3.LUT R141, R2, R0, RZ, 0xc0, !PT ;  /* 0x00000000028d7212 */ /* 0x000fe200078ec0ff */
[----:B------:R-:W-:Y:S01]  /*7fd0*/  FFMA.FTZ R0, R242, UR4, -R19 ;  /* 0x00000004f2007c23 */ /* 0x000fe20008010813 */
[----:B------:R-:W-:Y:S01]  /*7fe0*/  IMAD.WIDE.U32 R2, R15, -0x2daee0ad, RZ ;  /* 0xd2511f530f027825 */ /* 0x000fe200078e00ff */
[----:B------:R-:W2:Y:S02]  /*7ff0*/  LDSM.16.MT88.4 R36, [R38+0x2c00] ;  /* 0x002c00002624783b */ /* 0x000ea40000004200 */
[----:B------:R-:W-:Y:S01]  /*8000*/  HMMA.16816.F32 R56, R8, R34, R56 ;  /* 0x000000220838723c */ /* 0x000fe20000001838 */
[----:B------:R4:W-:Y:S01]  /*8010*/  MUFU.EX2 R11, R0 ;  /* 0x00000000000b7308 */ /* 0x0009e20000000800 */
[C---:B------:R-:W-:Y:S01]  /*8020*/  PRMT R5, R2.reuse, 0x7771, RZ ;  /* 0x0000777102057816 */ /* 0x040fe200000000ff */
[----:B------:R-:W-:Y:S01]  /*8030*/  FFMA.FTZ R8, R245, UR4, -R17 ;  /* 0x00000004f5087c23 */ /* 0x000fe20008010811 */
[----:B---3--:R-:W-:-:S04]  /*8040*/  PRMT R4, R2, 0x7773, RZ ;  /* 0x0000777302047816 */ /* 0x008fc800000000ff */
[C---:B-1----:R-:W-:Y:S01]  /*8050*/  HMMA.16816.F32 R156, R140.reuse, R164, R156 ;  /* 0x000000a48c9c723c */ /* 0x042fe2000000189c */
[----:B------:R-:W-:Y:S07]  /*8060*/  MUFU.EX2 R10, R6 ;  /* 0x00000006000a7308 */ /* 0x000fee0000000800 */
[----:B------:R-:W-:Y:S01]  /*8070*/  HMMA.16816.F32 R168, R140, R166, R168 ;  /* 0x000000a68ca8723c */ /* 0x000fe200000018a8 */
[----:B------:R-:W-:Y:S01]  /*8080*/  MUFU.EX2 R8, R8 ;  /* 0x0000000800087308 */ /* 0x000fe20000000800 */
[----:B----4-:R-:W-:-:S06]  /*8090*/  FFMA.FTZ R0, R241, UR4, -R19 ;  /* 0x00000004f1007c23 */ /* 0x010fcc0008010813 */
[C---:B------:R-:W-:Y:S01]  /*80a0*/  HMMA.16816.F32 R72, R140.reuse, R80, R72 ;  /* 0x000000508c48723c */ /* 0x040fe20000001848 */
[----:B------:R1:W-:Y:S07]  /*80b0*/  MUFU.EX2 R12, R0 ;  /* 0x00000000000c7308 */ /* 0x0003ee0000000800 */
[C---:B------:R-:W-:Y:S08]  /*80c0*/  HMMA.16816.F32 R76, R140.reuse, R82, R76 ;  /* 0x000000528c4c723c */ /* 0x040ff0000000184c */
[----:B------:R-:W-:Y:S01]  /*80d0*/  HMMA.16816.F32 R88, R140, R96, R88 ;  /* 0x000000608c58723c */ /* 0x000fe20000001858 */
[----:B-1----:R-:W-:-:S04]  /*80e0*/  FFMA.FTZ R0, R240, UR4, -R19 ;  /* 0x00000004f0007c23 */ /* 0x002fc80008010813 */
[----:B------:R1:W3:Y:S03]  /*80f0*/  MUFU.EX2 R13, R0 ;  /* 0x00000000000d7308 */ /* 0x0002e60000000800 */
[C---:B------:R-:W-:Y:S08]  /*8100*/  HMMA.16816.F32 R92, R140.reuse, R98, R92 ;  /* 0x000000628c5c723c */ /* 0x040ff0000000185c */
[----:B--2---:R-:W-:Y:S01]  /*8110*/  HMMA.16816.F32 R104, R140, R112, R104 ;  /* 0x000000708c68723c */ /* 0x004fe20000001868 */
[----:B-1----:R-:W-:Y:S01]  /*8120*/  LOP3.LUT R0, R237, R48, R3, 0x96, !PT ;  /* 0x00000030ed007212 */ /* 0x002fe200078e9603 */
[----:B------:R-:W-:-:S06]  /*8130*/  FFMA.FTZ R3, R248, UR4, -R17 ;  /* 0x00000004f8037c23 */ /* 0x000fcc0008010811 */
[C---:B------:R-:W-:Y:S01]  /*8140*/  HMMA.16816.F32 R108, R140.reuse, R114, R108 ;  /* 0x000000728c6c723c */ /* 0x040fe2000000186c */
[----:B------:R1:W2:Y:S07]  /*8150*/  MUFU.EX2 R9, R3 ;  /* 0x0000000300097308 */ /* 0x0002ae0000000800 */
[C---:B------:R-:W-:Y:S08]  /*8160*/  HMMA.16816.F32 R120, R140.reuse, R128, R120 ;  /* 0x000000808c78723c */ /* 0x040ff00000001878 */
[----:B------:R-:W-:Y:S01]  /*8170*/  HMMA.16816.F32 R124, R140, R130, R124 ;  /* 0x000000828c7c723c */ /* 0x000fe2000000187c */
[----:B-1----:R-:W-:Y:S01]  /*8180*/  IMAD.MOV.U32 R3, RZ, RZ, R2 ;  /* 0x000000ffff037224 */ /* 0x002fe200078e0002 */
[----:B------:R-:W-:-:S06]  /*8190*/  PRMT R2, R2, 0x7772, RZ ;  /* 0x0000777202027816 */ /* 0x000fcc00000000ff */
[C---:B------:R-:W-:Y:S01]  /*81a0*/  HMMA.16816.F32 R136, R140.reuse, R36, R136 ;  /* 0x000000248c88723c */ /* 0x040fe20000001888 */
[----:B------:R-:W-:Y:S02]  /*81b0*/  LOP3.LUT R3, R3, 0xff, RZ, 0xc0, !PT ;  /* 0x000000ff03037812 */ /* 0x000fe400078ec0ff */
[----:B------:R-:W-:Y:S02]  /*81c0*/  PRMT R4, R2, 0x5410, R4 ;  /* 0x0000541002047816 */ /* 0x000fe40000000004 */
[C---:B------:R-:W-:Y:S02]  /*81d0*/  LOP3.LUT R2, R0.reuse, 0xffff, RZ, 0xc0, !PT ;  /* 0x0000ffff00027812 */ /* 0x040fe400078ec0ff */
[----:B------:R-:W-:Y:S01]  /*81e0*/  PRMT R5, R3, 0x5410, R5 ;  /* 0x0000541003057816 */ /* 0x000fe20000000005 */
[----:B------:R-:W-:Y:S01]  /*81f0*/  HMMA.16816.F32 R140, R140, R38, R52 ;  /* 0x000000268c8c723c */ /* 0x000fe20000001834 */
[----:B------:R-:W-:Y:S02]  /*8200*/  SHF.R.U32.HI R2, RZ, 0x8, R2 ;  /* 0x00000008ff027819 */ /* 0x000fe40000011602 */
[----:B------:R-:W-:-:S04]  /*8210*/  LOP3.LUT R3, R0, 0xff, RZ, 0xc0, !PT ;  /* 0x000000ff00037812 */ /* 0x000fc800078ec0ff */
[--C-:B------:R-:W-:Y:S02]  /*8220*/  PRMT R6, R3, 0x5410, R2.reuse ;  /* 0x0000541003067816 */ /* 0x100fe40000000002 */
[----:B------:R-:W-:Y:S02]  /*8230*/  PRMT R2, R0, 0x7632, R2 ;  /* 0x0000763200027816 */ /* 0x000fe40000000002 */
[----:B------:R-:W-:Y:S02]  /*8240*/  SHF.R.U32.HI R0, RZ, 0x18, R0 ;  /* 0x00000018ff007819 */ /* 0x000fe40000011600 */
[----:B------:R-:W-:Y:S02]  /*8250*/  LOP3.LUT R2, R2, 0xff, RZ, 0xc0, !PT ;  /* 0x000000ff02027812 */ /* 0x000fe400078ec0ff */
[----:B------:R-:W-:Y:S02]  /*8260*/  LOP3.LUT R3, R4, 0xff00ff, RZ, 0xc0, !PT ;  /* 0x00ff00ff04037812 */ /* 0x000fe400078ec0ff */
[----:B------:R-:W-:-:S02]  /*8270*/  PRMT R0, R2, 0x5410, R0 ;  /* 0x0000541002007816 */ /* 0x000fc40000000000 */
[--C-:B------:R-:W-:Y:S02]  /*8280*/  HSET2.LE.AND R2, R5, R16.reuse, PT ;  /* 0x0000001005027233 */ /* 0x100fe40003803000 */
[--C-:B------:R-:W-:Y:S02]  /*8290*/  HSET2.LE.AND R4, R3, R16.reuse, PT ;  /* 0x0000001003047233 */ /* 0x100fe40003803000 */
[----:B------:R-:W-:Y:S02]  /*82a0*/  HSET2.LE.AND R5, R0, R16, PT ;  /* 0x0000001000057233 */ /* 0x000fe40003803000 */
[----:B---3--:R-:W-:Y:S02]  /*82b0*/  F2FP.F16.F32.PACK_AB R0, R252, R13 ;  /* 0x0000000dfc00723e */ /* 0x008fe400000000ff */
[----:B------:R-:W-:Y:S02]  /*82c0*/  F2FP.F16.F32.PACK_AB R3, R7, R10 ;  /* 0x0000000a0703723e */ /* 0x000fe400000000ff */
[----:B------:R-:W-:-:S02]  /*82d0*/  LOP3.LUT R146, R0, R2, RZ, 0xc0, !PT ;  /* 0x0000000200927212 */ /* 0x000fc400078ec0ff */
[----:B------:R-:W-:Y:S02]  /*82e0*/  HSET2.LE.AND R6, R6, R16, PT ;  /* 0x0000001006067233 */ /* 0x000fe40003803000 */
[----:B--2---:R-:W-:Y:S02]  /*82f0*/  F2FP.F16.F32.PACK_AB R2, R8, R9 ;  /* 0x000000090802723e */ /* 0x004fe400000000ff */
[----:B------:R-:W-:Y:S02]  /*8300*/  F2FP.F16.F32.PACK_AB R0, R12, R11 ;  /* 0x0000000b0c00723e */ /* 0x000fe400000000ff */
[----:B------:R-:W-:Y:S01]  /*8310*/  LOP3.LUT R147, R3, R4, RZ, 0xc0, !PT ;  /* 0x0000000403937212 */ /* 0x000fe200078ec0ff */
[----:B------:R-:W-:Y:S01]  /*8320*/  FADD.FTZ R3, R70, R69 ;  /* 0x0000004546037221 */ /* 0x000fe20000010000 */
[----:B------:R-:W-:Y:S01]  /*8330*/  LOP3.LUT R145, R2, R5, RZ, 0xc0, !PT ;  /* 0x0000000502917212 */ /* 0x000fe200078ec0ff */
[----:B------:R-:W-:Y:S01]  /*8340*/  FADD.FTZ R2, R226, R227 ;  /* 0x000000e3e2027221 */ /* 0x000fe20000010000 */
[----:B------:R-:W-:Y:S01]  /*8350*/  LOP3.LUT R144, R0, R6, RZ, 0xc0, !PT ;  /* 0x0000000600907212 */ /* 0x000fe200078ec0ff */
[----:B------:R-:W-:-:S02]  /*8360*/  IMAD.MOV.U32 R70, RZ, RZ, R71 ;  /* 0x000000ffff467224 */ /* 0x000fc400078e0047 */
[----:B------:R-:W-:Y:S01]  /*8370*/  FADD.FTZ R0, R210, R211 ;  /* 0x000000d3d2007221 */ /* 0x000fe20000010000 */
[----:B------:R-:W-:Y:S02]  /*8380*/  IMAD.MOV.U32 R71, RZ, RZ, R192 ;  /* 0x000000ffff477224 */ /* 0x000fe400078e00c0 */
[----:B------:R-:W-:Y:S01]  /*8390*/  FADD.FTZ R5, R153, R209 ;  /* 0x000000d199057221 */ /* 0x000fe20000010000 */
[----:B------:R-:W-:Y:S02]  /*83a0*/  IMAD.MOV.U32 R192, RZ, RZ, R193 ;  /* 0x000000ffffc07224 */ /* 0x000fe400078e00c1 */
[----:B------:R-:W-:Y:S01]  /*83b0*/  FADD.FTZ R3, R149, R3 ;  /* 0x0000000395037221 */ /* 0x000fe20000010000 */
[----:B------:R-:W-:Y:S02]  /*83c0*/  IMAD.MOV.U32 R193, RZ, RZ, R194 ;  /* 0x000000ffffc17224 */ /* 0x000fe400078e00c2 */
[----:B------:R-:W-:Y:S01]  /*83d0*/  FADD.FTZ R2, R70, R2 ;  /* 0x0000000246027221 */ /* 0x000fe20000010000 */
[----:B------:R-:W-:-:S02]  /*83e0*/  IMAD.MOV.U32 R194, RZ, RZ, R195 ;  /* 0x000000ffffc27224 */ /* 0x000fc400078e00c3 */
        /* <DEDUP_REMOVED lines=28> */
[----:B------:R-:W-:-:S02]  /*85b0*/  IMAD.MOV.U32 R206, RZ, RZ, R213 ;  /* 0x000000ffffce7224 */ /* 0x000fc400078e00d5 */
[----:B------:R-:W-:Y:S01]  /*85c0*/  FADD.FTZ R4, R204, R4 ;  /* 0x00000004cc047221 */ /* 0x000fe20000010000 */
[----:B------:R-:W-:Y:S01]  /*85d0*/  FADD.FTZ R5, R235, R2 ;  /* 0x00000002eb057221 */ /* 0x000fe20000010000 */
[----:B------:R-:W-:Y:S01]  /*85e0*/  FADD.FTZ R0, R47, R0 ;  /* 0x000000002f007221 */ /* 0x000fe20000010000 */
[----:B------:R-:W-:Y:S01]  /*85f0*/  FADD.FTZ R2, R49, R3 ;  /* 0x0000000331027221 */ /* 0x000fe20000010000 */
[----:B------:R-:W-:Y:S01]  /*8600*/  FADD.FTZ R3, R206, R4 ;  /* 0x00000004ce037221 */ /* 0x000fe20000010000 */
[----:B------:R1:W5:Y:S01]  /*8610*/  LDL.LU R227, [R1+0x90] ;  /* 0x0000900001e37983 */ /* 0x0003620000300800 */
        /* <DEDUP_REMOVED lines=22> */
[----:B------:R-:W-:Y:S01]  /*8780*/  HMMA.16816.F32 R160, R144, R164, R160 ;  /* 0x000000a490a0723c */ /* 0x000fe200000018a0 */
[----:B------:R1:W5:Y:S01]  /*8790*/  LDL.LU R149, [R1+0x78] ;  /* 0x0000780001957983 */ /* 0x0003620000300800 */
[----:B------:R-:W-:-:S03]  /*87a0*/  FADD.FTZ R5, R205, R5 ;  /* 0x00000005cd057221 */ /* 0x000fc60000010000 */
[----:B------:R1:W-:Y:S03]  /*87b0*/  STL [R1+0x8], R3 ;  /* 0x0000080301007387 */ /* 0x0003e60000100800 */
[----:B------:R-:W-:Y:S01]  /*87c0*/  HMMA.16816.F32 R84, R144, R96, R28 ;  /* 0x000000609054723c */ /* 0x000fe2000000181c */
[----:B------:R1:W-:Y:S01]  /*87d0*/  STL [R1+0x18], R0 ;  /* 0x0000180001007387 */ /* 0x0003e20000100800 */
[----:B------:R-:W2:Y:S01]  /*87e0*/  S2R R213, SR_TID.X ;  /* 0x0000000000d57919 */ /* 0x000ea20000002100 */
[----:B------:R-:W-:-:S05]  /*87f0*/  FADD.FTZ R4, R207, R5 ;  /* 0x00000005cf047221 */ /* 0x000fca0000010000 */
[----:B------:R-:W-:Y:S01]  /*8800*/  HMMA.16816.F32 R116, R144, R128, R116 ;  /* 0x000000809074723c */ /* 0x000fe20000001874 */
[----:B------:R1:W-:Y:S01]  /*8810*/  STL [R1+0x14], R2 ;  /* 0x0000140201007387 */ /* 0x0003e20000100800 */
[----:B------:R-:W-:-:S04]  /*8820*/  FADD.FTZ R4, R11, R4 ;  /* 0x000000040b047221 */ /* 0x000fc80000010000 */
[----:B------:R-:W-:Y:S02]  /*8830*/  FADD.FTZ R4, R12, R4 ;  /* 0x000000040c047221 */ /* 0x000fe40000010000 */
[----:B------:R-:W-:Y:S02]  /*8840*/  HMMA.16816.F32 R68, R144, R80, R188 ;  /* 0x000000509044723c */ /* 0x000fe400000018bc */
[----:B------:R-:W-:-:S06]  /*8850*/  FADD.FTZ R4, R13, R4 ;  /* 0x000000040d047221 */ /* 0x000fcc0000010000 */
[----:B------:R-:W-:Y:S01]  /*8860*/  HMMA.16816.F32 R100, R144, R112, R100 ;  /* 0x000000709064723c */ /* 0x000fe20000001864 */
[----:B------:R-:W-:-:S07]  /*8870*/  FADD.FTZ R252, R252, R4 ;  /* 0x00000004fcfc7221 */ /* 0x000fce0000010000 */
        /* <DEDUP_REMOVED lines=8> */
[----:B-12---:R-:W-:-:S15]  /*8900*/  @!P0 BRA `(.L_x_633) ;  /* 0x0000005400508947 */ /* 0x006fde0003800000 */
[----:B------:R-:W2:Y:S01]  /*8910*/  LDL.LU R232, [R1+0xc] ;  /* 0x00000c0001e87983 */ /* 0x000ea20000300800 */
[----:B------:R-:W1:Y:S01]  /*8920*/  LDC.64 R4, c[0x0][0x3c0] ;  /* 0x0000f000ff047b82 */ /* 0x000e620000000a00 */
[----:B------:R-:W3:Y:S02]  /*8930*/  LDCU UR4, c[0x0][0x440] ;  /* 0x00008800ff0477ac */ /* 0x000ee40008000800 */
[----:B------:R-:W4:Y:S01]  /*8940*/  LDL.LU R235, [R1+0x10] ;  /* 0x0000100001eb7983 */ /* 0x000f220000300800 */
[----:B------:R-:W3:Y:S01]  /*8950*/  S2R R213, SR_TID.X ;  /* 0x0000000000d57919 */ /* 0x000ee20000002100 */
[----:B------:R-:W-:-:S03]  /*8960*/  LOP3.LUT R2, R154, R250, RZ, 0x3c, !PT ;  /* 0x000000fa9a027212 */ /* 0x000fc600078e3cff */
[----:B------:R-:W3:Y:S01]  /*8970*/  S2UR UR5, SR_CgaCtaId ;  /* 0x00000000000579c3 */ /* 0x000ee20000008800 */
[----:B------:R-:W-:Y:S01]  /*8980*/  LOP3.LUT R0, R176, R250, RZ, 0x3c, !PT ;  /* 0x000000fab0007212 */ /* 0x000fe200078e3cff */
[----:B------:R-:W4:Y:S01]  /*8990*/  LDL.64 R204, [R1+0x30] ;  /* 0x0000300001cc7983 */ /* 0x000f220000100a00 */
[----:B------:R-:W3:Y:S03]  /*89a0*/  LDCU.64 UR6, c[0x0][0x3b8] ;  /* 0x00007700ff0677ac */ /* 0x000ee60008000a00 */
[----:B------:R-:W4:Y:S01]  /*89b0*/  LDL.64 R206, [R1+0x38] ;  /* 0x0000380001ce7983 */ /* 0x000f220000100a00 */
[----:B------:R-:W2:Y:S01]  /*89c0*/  S2R R233, SR_CTAID.X ;  /* 0x0000000000e97919 */ /* 0x000ea20000002500 */
[----:B------:R-:W-:Y:S01]  /*89d0*/  ULEA UR16, UR16, UR8, 0x18 ;  /* 0x0000000810107291 */ /* 0x000fe2000f8ec0ff */
[----:B------:R-:W-:Y:S01]  /*89e0*/  LOP3.LUT R247, R247, 0x18, RZ, 0xc0, !PT ;  /* 0x00000018f7f77812 */ /* 0x000fe200078ec0ff */
[----:B------:R-:W-:Y:S01]  /*89f0*/  VIADD R217, R249, 0xfffffffe ;  /* 0xfffffffef9d97836 */ /* 0x000fe20000000000 */
[----:B------:R-:W4:Y:S01]  /*8a00*/  LDL.LU R236, [R1+0x74] ;  /* 0x0000740001ec7983 */ /* 0x000f220000300800 */
[----:B------:R-:W-:Y:S01]  /*8a10*/  IMAD.MOV.U32 R215, RZ, RZ, 0x20 ;  /* 0x00000020ffd77424 */ /* 0x000fe200078e00ff */
[----:B------:R-:W-:Y:S01]  /*8a20*/  UMOV UR8, 0x400 ;  /* 0x0000040000087882 */ /* 0x000fe20000000000 */
[----:B------:R-:W-:Y:S01]  /*8a30*/  IMAD.MOV.U32 R155, RZ, RZ, R148 ;  /* 0x000000ffff9b7224 */ /* 0x000fe200078e0094 */
[----:B------:R1:W-:Y:S01]  /*8a40*/  STL [R1+0x28], R2 ;  /* 0x0000280201007387 */ /* 0x0003e20000100800 */
[----:B------:R-:W-:Y:S01]  /*8a50*/  IMAD.MOV.U32 R154, RZ, RZ, R150 ;  /* 0x000000ffff9a7224 */ /* 0x000fe200078e0096 */
[----:B---3--:R-:W-:Y:S01]  /*8a60*/  ISETP.GE.AND P4, PT, R247, UR4, PT ;  /* 0x00000004f7007c0c */ /* 0x008fe2000bf86270 */
[----:B------:R-:W-:Y:S01]  /*8a70*/  IMAD.MOV.U32 R3, RZ, RZ, R152 ;  /* 0x000000ffff037224 */ /* 0x000fe200078e0098 */
[----:B------:R2:W-:Y:S01]  /*8a80*/  STL [R1+0x24], R0 ;  /* 0x0000240001007387 */ /* 0x0005e20000100800 */
[----:B------:R-:W3:Y:S01]  /*8a90*/  LDCU UR12, c[0x0][0x440] ;  /* 0x00008800ff0c77ac */ /* 0x000ee20008000800 */
[----:B------:R-:W-:Y:S01]  /*8aa0*/  ULEA UR5, UR5, UR8, 0x18 ;  /* 0x0000000805057291 */ /* 0x000fe2000f8ec0ff */
[----:B------:R-:W2:Y:S01]  /*8ab0*/  LDCU UR4, c[0x0][0x45c] ;  /* 0x00008b80ff0477ac */ /* 0x000ea20008000800 */
[C---:B------:R-:W-:Y:S01]  /*8ac0*/  IMAD.SHL.U32 R234, R213.reuse, 0x2, RZ ;  /* 0x00000002d5ea7824 */ /* 0x040fe200078e00ff */
[C---:B------:R-:W-:Y:S01]  /*8ad0*/  LOP3.LUT P0, RZ, R213.reuse, 0x4, RZ, 0xc0, !PT ;  /* 0x00000004d5ff7812 */ /* 0x040fe2000780c0ff */
[----:B------:R-:W-:Y:S01]  /*8ae0*/  IMAD.SHL.U32 R214, R213, 0x20, RZ ;  /* 0x00000020d5d67824 */ /* 0x000fe200078e00ff */
[----:B------:R-:W-:-:S02]  /*8af0*/  USHF.L.U64.HI UR11, UR6, 0x5, UR7 ;  /* 0x00000005060b7899 */ /* 0x000fc40008010207 */
[----:B------:R-:W-:Y:S01]  /*8b00*/  LOP3.LUT R234, R234, 0x6, RZ, 0xc0, !PT ;  /* 0x00000006eaea7812 */ /* 0x000fe200078ec0ff */
[----:B------:R-:W-:Y:S01]  /*8b10*/  USHF.L.U32 UR10, UR6, 0x5, URZ ;  /* 0x00000005060a7899 */ /* 0x000fe200080006ff */
[----:B------:R-:W-:Y:S01]  /*8b20*/  SEL R215, R215, 0xffffffe0, !P0 ;  /* 0xffffffe0d7d77807 */ /* 0x000fe20004000000 */
[----:B------:R-:W-:Y:S02]  /*8b30*/  USHF.L.U64.HI UR9, UR6, 0x6, UR7 ;  /* 0x0000000606097899 */ /* 0x000fe40008010207 */
[----:B------:R-:W-:Y:S01]  /*8b40*/  USHF.L.U32 UR8, UR6, 0x6, URZ ;  /* 0x0000000606087899 */ /* 0x000fe200080006ff */
[----:B-1----:R-:W-:-:S05]  /*8b50*/  IMAD.IADD R2, R234, 0x1, R238 ;  /* 0x00000001ea027824 */ /* 0x002fca00078e02ee */
[----:B------:R1:W-:Y:S01]  /*8b60*/  STL [R1+0x68], R2 ;  /* 0x0000680201007387 */ /* 0x0003e20000100800 */
[----:B--2---:R-:W-:-:S05]  /*8b70*/  IMAD R0, R233, 0x80, R232 ;  /* 0x00000080e9007824 */ /* 0x004fca00078e02e8 */
[----:B----45:R-:W-:Y:S01]  /*8b80*/  IADD3 R0, PT, PT, R153, R0, R235 ;  /* 0x0000000099007210 */ /* 0x030fe20007ffe0eb */
[----:B------:R-:W-:-:S04]  /*8b90*/  IMAD.MOV.U32 R153, RZ, RZ, R151 ;  /* 0x000000ffff997224 */ /* 0x000fc800078e0097 */
[----:B------:R2:W-:Y:S01]  /*8ba0*/  STL [R1+0x64], R0 ;  /* 0x0000640001007387 */ /* 0x0005e20000100800 */
[----:B-1----:R-:W-:-:S03]  /*8bb0*/  LOP3.LUT R2, R205, R251, RZ, 0x3c, !PT ;  /* 0x000000fbcd027212 */ /* 0x002fc600078e3cff */
[----:B------:R-:W-:Y:S04]  /*8bc0*/  STL.64 [R1], R4 ;  /* 0x0000000401007387 */ /* 0x000fe80000100a00 */
[----:B------:R-:W-:Y:S01]  /*8bd0*/  STL [R1+0x20], R2 ;  /* 0x0000200201007387 */ /* 0x000fe20000100800 */
[----:B------:R-:W-:Y:S02]  /*8be0*/  LEA R216, R236, UR16, 0x1 ;  /* 0x00000010ecd87c11 */ /* 0x000fe4000f8e08ff */
[----:B--2---:R-:W-:-:S05]  /*8bf0*/  LOP3.LUT R0, R207, R251, RZ, 0x3c, !PT ;  /* 0x000000fbcf007212 */ /* 0x004fca00078e3cff */
[----:B------:R1:W-:Y:S02]  /*8c00*/  STL [R1+0x1c], R0 ;  /* 0x00001c0001007387 */ /* 0x0003e40000100800 */
[----:B-1----:R-:W-:-:S05]  /*8c10*/  IMAD.SHL.U32 R0, R213, 0x10, RZ ;  /* 0x00000010d5007824 */ /* 0x002fca00078e00ff */
[----:B------:R-:W-:-:S04]  /*8c20*/  LOP3.LUT R212, R0, 0x100, RZ, 0xc0, !PT ;  /* 0x0000010000d47812 */ /* 0x000fc800078ec0ff */
[----:B------:R-:W-:Y:S01]  /*8c30*/  LOP3.LUT R212, R212, 0x20, R214, 0xf8, !PT ;  /* 0x00000020d4d47812 */ /* 0x000fe200078ef8d6 */
[----:B---3--:R-:W-:Y:S06]  /*8c40*/  BRA `(.L_x_634) ;  /* 0x0000000400087947 */ /* 0x008fec0003800000 */
.L_x_636:
[----:B------:R-:W-:Y:S01]  /*8c50*/  VIADD R172, R217, 0xffffffff ;  /* 0xffffffffd9ac7836 */ /* 0x000fe20000000000 */
[----:B------:R-:W-:Y:S01]  /*8c60*/  ISETP.GE.AND P4, PT, R246, UR12, PT ;  /* 0x0000000cf6007c0c */ /* 0x000fe2000bf86270 */
[----:B------:R-:W-:Y:S01]  /*8c70*/  IMAD.U32 R176, RZ, RZ, UR10 ;  /* 0x0000000affb07e24 */ /* 0x000fe2000f8e00ff */
[----:B------:R-:W-:Y:S01]  /*8c80*/  LOP3.LUT R216, R247, 0xd8, RZ, 0xc0, !PT ;  /* 0x000000d8f7d87812 */ /* 0x000fe200078ec0ff */
[----:B------:R-:W-:Y:S03]  /*8c90*/  IMAD.WIDE.U32 R178, R172, UR6, RZ ;  /* 0x00000006acb27c25 */ /* 0x000fe6000f8e00ff */
[----:B------:R-:W-:Y:S01]  /*8ca0*/  LOP3.LUT R216, R216, 0x18, R213, 0x78, !PT ;  /* 0x00000018d8d87812 */ /* 0x000fe200078e78d5 */
[----:B------:R-:W-:Y:S02]  /*8cb0*/  IMAD.U32 R177, RZ, RZ, UR11 ;  /* 0x0000000bffb17e24 */ /* 0x000fe4000f8e00ff */
[----:B------:R-:W-:Y:S01]  /*8cc0*/  IMAD R179, R172, UR7, R179 ;  /* 0x00000007acb37c24 */ /* 0x000fe2000f8e02b3 */
[----:B------:R-:W-:Y:S01]  /*8cd0*/  LOP3.LUT R216, R216, 0x1f20, R247, 0xf8, !PT ;  /* 0x00001f20d8d87812 */ /* 0x000fe200078ef8f7 */
[----:B------:R-:W-:Y:S03]  /*8ce0*/  @!P3 IMAD.WIDE.U32 R176, R172, UR8, R176 ;  /* 0x00000008acb0bc25 */ /* 0x000fe6000f8e00b0 */
[----:B------:R-:W-:Y:S01]  /*8cf0*/  SHF.L.U64.HI R2, R178, 0x6, R179 ;  /* 0x00000006b2027819 */ /* 0x000fe200000102b3 */
[----:B------:R-:W-:Y:S01]  /*8d00*/  IMAD.U32 R174, RZ, RZ, UR10 ;  /* 0x0000000affae7e24 */ /* 0x000fe2000f8e00ff */
[----:B------:R-:W-:Y:S01]  /*8d10*/  LEA R216, R216, UR5, 0x1 ;  /* 0x00000005d8d87c11 */ /* 0x000fe2000f8e08ff */
[----:B------:R-:W-:Y:S02]  /*8d20*/  IMAD.U32 R175, RZ, RZ, UR11 ;  /* 0x0000000bffaf7e24 */ /* 0x000fe4000f8e00ff */
[----:B------:R-:W-:Y:S02]  /*8d30*/  @!P3 IMAD R182, R172, UR9, RZ ;  /* 0x00000009acb6bc24 */ /* 0x000fe4000f8e02ff */
[----:B------:R-:W-:Y:S01]  /*8d40*/  IMAD.SHL.U32 R148, R178, 0x40, RZ ;  /* 0x00000040b2947824 */ /* 0x000fe200078e00ff */
[-C--:B------:R-:W-:Y:S01]  /*8d50*/  @!P3 LEA R178, P1, R176, R227.reuse, 0x1 ;  /* 0x000000e3b0b2b211 */ /* 0x080fe200078208ff */
[C---:B------:R-:W-:Y:S04]  /*8d60*/  @!P2 IMAD.WIDE.U32 R174, R172.reuse, UR8, R174 ;  /* 0x00000008acaeac25 */ /* 0x040fe8000f8e00ae */
[----:B------:R-:W-:Y:S02]  /*8d70*/  @!P3 IMAD.IADD R177, R177, 0x1, R182 ;  /* 0x00000001b1b1b824 */ /* 0x000fe400078e02b6 */
[----:B------:R-:W-:Y:S03]  /*8d80*/  @!P2 IMAD R172, R172, UR9, RZ ;  /* 0x00000009acacac24 */ /* 0x000fe6000f8e02ff */
[-C--:B------:R-:W-:Y:S01]  /*8d90*/  @!P3 LEA.HI.X R179, R176, R226.reuse, R177, 0x1, P1 ;  /* 0x000000e2b0b3b211 */ /* 0x080fe200008f0cb1 */
[----:B------:R-:W-:Y:S01]  /*8da0*/  @!P2 IMAD.IADD R172, R175, 0x1, R172 ;  /* 0x00000001afaca824 */ /* 0x000fe200078e02ac */
[CC--:B------:R-:W-:Y:S04]  /*8db0*/  @!P2 LEA R176, P1, R174.reuse, R227.reuse, 0x1 ;  /* 0x000000e3aeb0a211 */ /* 0x0c0fe800078208ff */
[-C--:B------:R-:W-:Y:S02]  /*8dc0*/  @!P2 LEA.HI.X R177, R174, R226.reuse, R172, 0x1, P1 ;  /* 0x000000e2aeb1a211 */ /* 0x080fe400008f0cac */
[CC--:B------:R-:W-:Y:S04]  /*8dd0*/  @!P4 LEA R174, P1, R148.reuse, R227.reuse, 0x1 ;  /* 0x000000e394aec211 */ /* 0x0c0fe800078208ff */
[CCC-:B------:R-:W-:Y:S05]  /*8de0*/  @!P4 LEA.HI.X R175, R148.reuse, R226.reuse, R2.reuse, 0x1, P1 ;  /* 0x000000e294afc211 */ /* 0x1c0fea00008f0c02 */
[----:B------:R-:W-:Y:S01]  /*8df0*/  @!PT LDS RZ, [RZ] ;  /* 0x00000000fffff984 */ /* 0x000fe20000000800 */
[----:B------:R-:W-:Y:S01]  /*8e00*/  @!PT LDS RZ, [RZ] ;  /* 0x00000000fffff984 */ /* 0x000fe20000000800 */
[----:B------:R-:W-:Y:S01]  /*8e10*/  @!PT LDS RZ, [RZ] ;  /* 0x00000000fffff984 */ /* 0x000fe20000000800 */
[----:B------:R1:W-:Y:S04]  /*8e20*/  @!P4 LDGSTS.E.BYPASS.LTC128B.128 [R216+0x6000], desc[UR18][R174.64] ;  /* 0x06000000aed8cfae */ /* 0x0003e8000b981a12 */
[----:B------:R2:W-:Y:S01]  /*8e30*/  @P4 STS.128 [R216+0x6000], RZ ;  /* 0x006000ffd8004388 */ /* 0x0005e20000000c00 */
[CC--:B-1----:R-:W-:Y:S04]  /*8e40*/  @!P3 LEA R174, P1, R148.reuse, R227.reuse, 0x1 ;  /* 0x000000e394aeb211 */ /* 0x0c2fe800078208ff */
[CCC-:B------:R-:W-:Y:S05]  /*8e50*/  @!P3 LEA.HI.X R175, R148.reuse, R226.reuse, R2.reuse, 0x1, P1 ;  /* 0x000000e294afb211 */ /* 0x1c0fea00008f0c02 */
[----:B------:R-:W-:Y:S01]  /*8e60*/  @!PT LDS RZ, [RZ] ;  /* 0x00000000fffff984 */ /* 0x000fe20000000800 */
[----:B------:R-:W-:Y:S01]  /*8e70*/  @!PT LDS RZ, [RZ] ;  /* 0x00000000fffff984 */ /* 0x000fe20000000800 */
[----:B------:R-:W-:Y:S01]  /*8e80*/  @!PT LDS RZ, [RZ] ;  /* 0x00000000fffff984 */ /* 0x000fe20000000800 */
[----:B------:R1:W-:Y:S04]  /*8e90*/  @!P3 LDGSTS.E.BYPASS.LTC128B.128 [R216+0x7000], desc[UR18][R174.64+0x40] ;  /* 0x07000040aed8bfae */ /* 0x0003e8000b981a12 */
[----:B------:R2:W-:Y:S01]  /*8ea0*/  @P3 STS.128 [R216+0x7000], RZ ;  /* 0x007000ffd8003388 */ /* 0x0005e20000000c00 */
[CC--:B-1----:R-:W-:Y:S04]  /*8eb0*/  @!P2 LEA R174, P1, R148.reuse, R227.reuse, 0x1 ;  /* 0x000000e394aea211 */ /* 0x0c2fe800078208ff */
[CC--:B------:R-:W-:Y:S02]  /*8ec0*/  @!P2 LEA.HI.X R175, R148.reuse, R226.reuse, R2, 0x1, P1 ;  /* 0x000000e294afa211 */ /* 0x0c0fe400008f0c02 */
[----:B------:R-:W-:Y:S03]  /*8ed0*/  IADD3 R148, P1, PT, R148, UR10, RZ ;  /* 0x0000000a94947c10 */ /* 0x000fe6000ff3e0ff */
[----:B------:R-:W-:Y:S01]  /*8ee0*/  @!PT LDS RZ, [RZ] ;  /* 0x00000000fffff984 */ /* 0x000fe20000000800 */
[----:B------:R-:W-:Y:S01]  /*8ef0*/  @!PT LDS RZ, [RZ] ;  /* 0x00000000fffff984 */ /* 0x000fe20000000800 */
[----:B------:R-:W-:Y:S01]  /*8f00*/  @!PT LDS RZ, [RZ] ;  /* 0x00000000fffff984 */ /* 0x000fe20000000800 */
[----:B------:R1:W-:Y:S01]  /*8f10*/  @!P2 LDGSTS.E.BYPASS.LTC128B.128 [R216+0x8000], desc[UR18][R174.64+0x80] ;  /* 0x08000080aed8afae */ /* 0x0003e2000b981a12 */
[----:B------:R-:W-:Y:S03]  /*8f20*/  IADD3.X R2, PT, PT, R2, UR11, RZ, P1, !PT ;  /* 0x0000000b02027c10 */ /* 0x000fe60008ffe4ff */
[----:B------:R2:W-:Y:S01]  /*8f30*/  @P2 STS.128 [R216+0x8000], RZ ;  /* 0x008000ffd8002388 */ /* 0x0005e20000000c00 */
[C---:B-1----:R-:W-:Y:S04]  /*8f40*/  LEA R174, P1, R148.reuse, R227, 0x1 ;  /* 0x000000e394ae7211 */ /* 0x042fe800078208ff */
[----:B------:R-:W-:Y:S05]  /*8f50*/  LEA.HI.X R175, R148, R226, R2, 0x1, P1 ;  /* 0x000000e294af7211 */ /* 0x000fea00008f0c02 */
        /* <DEDUP_REMOVED lines=17> */
.L_x_634:
[----:B--2---:R-:W2:Y:S01]  /*9070*/  LDL R9, [R1] ;  /* 0x0000000001097983 */ /* 0x004ea20000100800 */
[----:B------:R-:W-:Y:S04]  /*9080*/  DEPBAR.LE SB0, 0x0 ;  /* 0x000080000000791a */ /* 0x000fe80000000000 */
[----:B------:R-:W3:Y:S01]  /*9090*/  LDL R11, [R1+0x4] ;  /* 0x00000400010b7983 */ /* 0x000ee20000100800 */
[C---:B------:R-:W-:Y:S01]  /*90a0*/  IMAD.SHL.U32 R247, R213.reuse, 0x8, RZ ;  /* 0x00000008d5f77824 */ /* 0x040fe200078e00ff */
[----:B------:R-:W-:Y:S01]  /*90b0*/  SHF.R.U32.HI R210, RZ, 0x1, R213 ;  /* 0x00000001ffd27819 */ /* 0x000fe200000116d5 */
[----:B------:R-:W-:Y:S01]  /*90c0*/  IMAD.SHL.U32 R209, R213, 0x4, RZ ;  /* 0x00000004d5d17824 */ /* 0x000fe200078e00ff */
[----:B------:R-:W4:Y:S02]  /*90d0*/  LDL R8, [R1+0x60] ;  /* 0x0000600001087983 */ /* 0x000f240000100800 */
[----:B------:R-:W-:Y:S02]  /*90e0*/  LOP3.LUT R246, R247, 0x18, RZ, 0xc0, !PT ;  /* 0x00000018f7f67812 */ /* 0x000fe400078ec0ff */
[----:B------:R-:W5:Y:S01]  /*90f0*/  LDL R10, [R1+0x4c] ;  /* 0x00004c00010a7983 */ /* 0x000f620000100800 */
[----:B------:R-:W-:Y:S01]  /*9100*/  BAR.SYNC.DEFER_BLOCKING 0x0 ;  /* 0x0000000000007b1d */ /* 0x000fe20000010000 */
[C---:B--2---:R-:W-:Y:S04]  /*9110*/  IMAD.WIDE.U32 R4, R217.reuse, R9, RZ ;  /* 0x00000009d9047225 */ /* 0x044fe800078e00ff */
[C---:B------:R-:W-:Y:S02]  /*9120*/  IMAD.SHL.U32 R2, R4.reuse, 0x40, RZ ;  /* 0x0000004004027824 */ /* 0x040fe400078e00ff */
[----:B---3--:R-:W-:Y:S01]  /*9130*/  IMAD R0, R217, R11, R5 ;  /* 0x0000000bd9007224 */ /* 0x008fe200078e0205 */
[C---:B----4-:R-:W-:Y:S04]  /*9140*/  LEA R6, P2, R4.reuse, R8, 0x7 ;  /* 0x0000000804067211 */ /* 0x050fe800078438ff */
[C-C-:B------:R-:W-:Y:S02]  /*9150*/  SHF.L.U64.HI R5, R4.reuse, 0x6, R0.reuse ;  /* 0x0000000604057819 */ /* 0x140fe40000010200 */
[----:B-----5:R-:W-:Y:S02]  /*9160*/  LEA.HI.X R7, R4, R10, R0, 0x7, P2 ;  /* 0x0000000a04077211 */ /* 0x020fe400010f3c00 */
[C---:B------:R-:W-:Y:S02]  /*9170*/  LOP3.LUT R0, R246.reuse, 0x20, RZ, 0xfc, !PT ;  /* 0x00000020f6007812 */ /* 0x040fe400078efcff */
[----:B------:R-:W-:Y:S01]  /*9180*/  LOP3.LUT R4, R246, 0x40, RZ, 0xfc, !PT ;  /* 0x00000040f6047812 */ /* 0x000fe200078efcff */
[----:B------:R-:W-:Y:S01]  /*9190*/  @!PT LDS RZ, [RZ] ;  /* 0x00000000fffff984 */ /* 0x000fe20000000800 */
[----:B------:R-:W-:Y:S01]  /*91a0*/  @!PT LDS RZ, [RZ] ;  /* 0x00000000fffff984 */ /* 0x000fe20000000800 */
[----:B------:R-:W-:Y:S01]  /*91b0*/  @!PT LDS RZ, [RZ] ;  /* 0x00000000fffff984 */ /* 0x000fe20000000800 */
[----:B------:R-:W-:Y:S01]  /*91c0*/  @!P4 LDGSTS.E.BYPASS.LTC128B.128 [R216+0x9000], desc[UR18][R6.64] ;  /* 0x0900000006d8cfae */ /* 0x000fe2000b981a12 */
[----:B------:R-:W-:Y:S02]  /*91d0*/  ISETP.GE.AND P3, PT, R0, UR12, PT ;  /* 0x0000000c00007c0c */ /* 0x000fe4000bf66270 */
[----:B------:R-:W-:Y:S02]  /*91e0*/  ISETP.GE.AND P2, PT, R4, UR12, PT ;  /* 0x0000000c04007c0c */ /* 0x000fe4000bf46270 */
[C---:B------:R-:W-:Y:S03]  /*91f0*/  LEA R2, P1, R9.reuse, R2, 0x5 ;  /* 0x0000000209027211 */ /* 0x040fe600078228ff */
[----:B------:R-:W-:Y:S01]  /*9200*/  @P4 STS.128 [R216+0x9000], RZ ;  /* 0x009000ffd8004388 */ /* 0x000fe20000000c00 */
[----:B------:R-:W-:Y:S02]  /*9210*/  LEA.HI.X R5, R9, R5, R11, 0x5, P1 ;  /* 0x0000000509057211 */ /* 0x000fe400008f2c0b */
[C---:B------:R-:W-:Y:S04]  /*9220*/  LEA R8, P1, R2.reuse, R8, 0x1 ;  /* 0x0000000802087211 */ /* 0x040fe800078208ff */
[----:B------:R-:W-:Y:S01]  /*9230*/  LEA.HI.X R9, R2, R10, R5, 0x1, P1 ;  /* 0x0000000a02097211 */ /* 0x000fe200008f0c05 */
[----:B------:R-:W-:Y:S01]  /*9240*/  @!PT LDS RZ, [RZ] ;  /* 0x00000000fffff984 */ /* 0x000fe20000000800 */
[----:B------:R-:W-:Y:S01]  /*9250*/  @!PT LDS RZ, [RZ] ;  /* 0x00000000fffff984 */ /* 0x000fe20000000800 */
[----:B------:R-:W-:Y:S01]  /*9260*/  @!PT LDS RZ, [RZ] ;  /* 0x00000000fffff984 */ /* 0x000fe20000000800 */
[----:B------:R-:W-:Y:S01]  /*9270*/  @!P3 LDGSTS.E.BYPASS.LTC128B.128 [R216+0xa000], desc[UR18][R6.64+0x40] ;  /* 0x0a00004006d8bfae */ /* 0x000fe2000b981a12 */
[----:B------:R-:W-:Y:S01]  /*9280*/  IMAD.SHL.U32 R10, R213, 0x10, RZ ;  /* 0x00000010d50a7824 */ /* 0x000fe200078e00ff */
[----:B------:R-:W-:Y:S02]  /*9290*/  LOP3.LUT R2, R210, 0x8, RZ, 0xc0, !PT ;  /* 0x00000008d2027812 */ /* 0x000fe400078ec0ff */
[----:B------:R-:W-:Y:S02]  /*92a0*/  ISETP.NE.AND P1, PT, R217, RZ, PT ;  /* 0x000000ffd900720c */ /* 0x000fe40003f25270 */
[----:B------:R-:W-:Y:S02]  /*92b0*/  LOP3.LUT R211, R10, 0x3e00, RZ, 0xc0, !PT ;  /* 0x00003e000ad37812 */ /* 0x000fe400078ec0ff */
[----:B------:R-:W-:Y:S08]  /*92c0*/  @P3 STS.128 [R216+0xa000], RZ ;  /* 0x00a000ffd8003388 */ /* 0x000ff00000000c00 */
        /* <DEDUP_REMOVED lines=9> */
[----:B------:R2:W-:Y:S04]  /*9360*/  STL [R1+0x2c], R0 ;  /* 0x00002c0001007387 */ /* 0x0005e80000100800 */
[----:B------:R-:W-:Y:S08]  /*9370*/  @P4 STS.128 [R216+0x9800], RZ ;  /* 0x009800ffd8004388 */ /* 0x000ff00000000c00 */
[----:B------:R3:W-:Y:S04]  /*9380*/  STL [R1+0x48], R4 ;  /* 0x0000480401007387 */ /* 0x0007e80000100800 */
[----:B------:R-:W-:Y:S01]  /*9390*/  @!PT LDS RZ, [RZ] ;  /* 0x00000000fffff984 */ /* 0x000fe20000000800 */
[----:B------:R-:W-:Y:S01]  /*93a0*/  @!PT LDS RZ, [RZ] ;  /* 0x00000000fffff984 */ /* 0x000fe20000000800 */
[----:B------:R-:W-:Y:S01]  /*93b0*/  @!PT LDS RZ, [RZ] ;  /* 0x00000000fffff984 */ /* 0x000fe20000000800 */
[----:B------:R-:W-:Y:S08]  /*93c0*/  @!P3 LDGSTS.E.BYPASS.LTC128B.128 [R216+0xa800], desc[UR18][R8.64+0x40] ;  /* 0x0a80004008d8bfae */ /* 0x000ff0000b981a12 */
[----:B------:R-:W-:Y:S01]  /*93d0*/  @P3 STS.128 [R216+0xa800], RZ ;  /* 0x00a800ffd8003388 */ /* 0x000fe20000000c00 */
[----:B--2---:R-:W-:Y:S04]  /*93e0*/  LOP3.LUT R0, R209, 0x18, RZ, 0xc0, !PT ;  /* 0x00000018d1007812 */ /* 0x004fe800078ec0ff */
[--C-:B------:R-:W-:Y:S03]  /*93f0*/  LOP3.LUT R0, R0, 0xc0, R214.reuse, 0xf8, !PT ;  /* 0x000000c000007812 */ /* 0x100fe600078ef8d6 */
[----:B------:R-:W-:Y:S01]  /*9400*/  @!PT LDS RZ, [RZ] ;  /* 0x00000000fffff984 */ /* 0x000fe20000000800 */
[----:B------:R-:W-:Y:S01]  /*9410*/  @!PT LDS RZ, [RZ] ;  /* 0x00000000fffff984 */ /* 0x000fe20000000800 */
[----:B------:R-:W-:Y:S01]  /*9420*/  @!PT LDS RZ, [RZ] ;  /* 0x00000000fffff984 */ /* 0x000fe20000000800 */
[----:B------:R2:W-:Y:S01]  /*9430*/  @!P2 LDGSTS.E.BYPASS.LTC128B.128 [R216+0xb800], desc[UR18][R8.64+0x80] ;  /* 0x0b80008008d8afae */ /* 0x0005e2000b981a12 */
[C---:B------:R-:W-:Y:S02]  /*9440*/  LOP3.LUT R208, R0.reuse, R2, RZ, 0x3c, !PT ;  /* 0x0000000200d07212 */ /* 0x040fe400078e3cff */
[----:B------:R-:W-:Y:S02]  /*9450*/  LOP3.LUT R0, R0, 0x8, R213, 0x78, !PT ;  /* 0x0000000800007812 */ /* 0x000fe400078e78d5 */
[----:B---3--:R-:W-:Y:S02]  /*9460*/  LOP3.LUT R4, R211, 0x120, R214, 0xf8, !PT ;  /* 0x00000120d3047812 */ /* 0x008fe400078ef8d6 */
[----:B------:R-:W-:Y:S01]  /*9470*/  LOP3.LUT R0, R212, R0, RZ, 0xfc, !PT ;  /* 0x00000000d4007212 */ /* 0x000fe200078efcff */
[----:B------:R-:W-:Y:S01]  /*9480*/  @P2 STS.128 [R216+0xb800], RZ ;  /* 0x00b800ffd8002388 */ /* 0x000fe20000000c00 */
[----:B------:R-:W-:Y:S02]  /*9490*/  LOP3.LUT R2, R4, R208, RZ, 0xfc, !PT ;  /* 0x000000d004027212 */ /* 0x000fe400078efcff */
[----:B------:R-:W-:Y:S02]  /*94a0*/  LEA R0, R0, UR5, 0x1 ;  /* 0x0000000500007c11 */ /* 0x000fe4000f8e08ff */
[----:B------:R-:W-:Y:S03]  /*94b0*/  LEA R148, R2, UR5, 0x1 ;  /* 0x0000000502947c11 */ /* 0x000fe6000f8e08ff */
[----:B------:R-:W-:Y:S01]  /*94c0*/  LDSM.16.M88.4 R16, [R0+0x6000] ;  /* 0x006000000010783b */ /* 0x000fe20000000200 */
[C---:B------:R-:W-:Y:S02]  /*94d0*/  IMAD.IADD R2, R215.reuse, 0x1, R0 ;  /* 0x00000001d7027824 */ /* 0x040fe400078e0200 */
[----:B------:R-:W-:Y:S05]  /*94e0*/  IMAD.IADD R150, R215, 0x1, R148 ;  /* 0x00000001d7967824 */ /* 0x000fea00078e0294 */
[----:B------:R-:W1:Y:S08]  /*94f0*/  LDSM.16.M88.4 R64, [R148] ;  /* 0x000000009440783b */ /* 0x000e700000000200 */
        /* <DEDUP_REMOVED lines=14> */
[----:B------:R-:W-:Y:S01]  /*95e0*/  LDSM.16.M88.4 R192, [R2+0x6c00] ;  /* 0x006c000002c0783b */ /* 0x000fe20000000200 */
[C---:B------:R-:W-:Y:S07]  /*95f0*/  HMMA.16816.F32 R24, R60.reuse, R32, RZ ;  /* 0x000000203c18723c */ /* 0x040fee00000018ff */
[----:B------:R-:W-:Y:S01]  /*9600*/  LDSM.16.M88.4 R196, [R148+0x2000] ;  /* 0x0020000094c4783b */ /* 0x000fe20000000200 */
[-C--:B------:R-:W-:Y:S07]  /*9610*/  HMMA.16816.F32 R28, R60, R34.reuse, RZ ;  /* 0x000000223c1c723c */ /* 0x080fee00000018ff */
[----:B------:R-:W-:Y:S01]  /*9620*/  LDSM.16.M88.4 R200, [R0+0x7000] ;  /* 0x0070000000c8783b */ /* 0x000fe20000000200 */
[C---:B------:R-:W-:Y:S07]  /*9630*/  HMMA.16816.F32 R32, R64.reuse, R34, RZ ;  /* 0x000000224020723c */ /* 0x040fee00000018ff */
[----:B------:R-:W-:Y:S01]  /*9640*/  LDSM.16.M88.4 R204, [R0+0x7400] ;  /* 0x0074000000cc783b */ /* 0x000fe20000000200 */
[-C--:B----4-:R-:W-:Y:S07]  /*9650*/  HMMA.16816.F32 R36, R64, R48.reuse, RZ ;  /* 0x000000304024723c */ /* 0x090fee00000018ff */
[----:B------:R-:W3:Y:S01]  /*9660*/  LDL.64 R228, [R1+0x40] ;  /* 0x0000400001e47983 */ /* 0x000ee20000100a00 */
[C---:B------:R-:W-:Y:S05]  /*9670*/  HMMA.16816.F32 R40, R60.reuse, R48, RZ ;  /* 0x000000303c28723c */ /* 0x040fea00000018ff */
[----:B------:R-:W4:Y:S04]  /*9680*/  LDL R250, [R1+0x24] ;  /* 0x0000240001fa7983 */ /* 0x000f280000100800 */
[----:B------:R-:W4:Y:S01]  /*9690*/  LDL R237, [R1+0x1c] ;  /* 0x00001c0001ed7983 */ /* 0x000f220000100800 */
[-C--:B------:R-:W-:Y:S03]  /*96a0*/  HMMA.16816.F32 R44, R60, R50.reuse, RZ ;  /* 0x000000323c2c723c */ /* 0x080fe600000018ff */
[----:B------:R-:W4:Y:S05]  /*96b0*/  LDL.64 R242, [R1+0x58] ;  /* 0x0000580001f27983 */ /* 0x000f2a0000100a00 */
[C---:B------:R-:W-:Y:S01]  /*96c0*/  HMMA.16816.F32 R48, R64.reuse, R50, RZ ;  /* 0x000000324030723c */ /* 0x040fe200000018ff */
[----:B------:R-:W4:Y:S06]  /*96d0*/  LDL.64 R240, [R1+0x38] ;  /* 0x0000380001f07983 */ /* 0x000f2c0000100a00 */
[----:B------:R-:W4:Y:S01]  /*96e0*/  LDL R220, [R1+0x68] ;  /* 0x0000680001dc7983 */ /* 0x000f220000100800 */
[-C--:B-----5:R-:W-:Y:S03]  /*96f0*/  HMMA.16816.F32 R52, R64, R172.reuse, RZ ;  /* 0x000000ac4034723c */ /* 0x0a0fe600000018ff */
[----:B------:R-:W5:Y:S04]  /*9700*/  LDL R230, [R1+0x28] ;  /* 0x0000280001e67983 */ /* 0x000f680000100800 */
[----:B------:R-:W5:Y:S01]  /*9710*/  LDL R251, [R1+0x20] ;  /* 0x0000200001fb7983 */ /* 0x000f620000100800 */
[C---:B------:R-:W-:Y:S03]  /*9720*/  HMMA.16816.F32 R56, R60.reuse, R172, RZ ;  /* 0x000000ac3c38723c */ /* 0x040fe600000018ff */
[----:B------:R-:W5:Y:S04]  /*9730*/  LDL R152, [R1+0x64] ;  /* 0x0000640001987983 */ /* 0x000f680000100800 */
[----:B------:R-:W5:Y:S01]  /*9740*/  LDL.64 R248, [R1+0x50] ;  /* 0x0000500001f87983 */ /* 0x000f620000100a00 */
[-C--:B------:R-:W-:Y:S05]  /*9750*/  HMMA.16816.F32 R60, R60, R174.reuse, RZ ;  /* 0x000000ae3c3c723c */ /* 0x080fea00000018ff */
[----:B------:R-:W5:Y:S03]  /*9760*/  LDL.64 R244, [R1+0x30] ;  /* 0x0000300001f47983 */ /* 0x000f660000100a00 */
[----:B------:R-:W-:Y:S03]  /*9770*/  HMMA.16816.F32 R64, R64, R174, RZ ;  /* 0x000000ae4040723c */ /* 0x000fe600000018ff */
[----:B------:R-:W2:Y:S05]  /*9780*/  LDSM.16.M88.4 R172, [R2+0x6800] ;  /* 0x0068000002ac783b */ /* 0x000eaa0000000200 */
        /* <DEDUP_REMOVED lines=20> */
[----:B------:R-:W2:Y:S07]  /*98d0*/  LDSM.16.M88.4 R176, [R0+0x7c00] ;  /* 0x007c000000b0783b */ /* 0x000eae0000000200 */
[-C--:B------:R-:W-:Y:S01]  /*98e0*/  HMMA.16816.F32 R4, R196, R200.reuse, R4 ;  /* 0x000000c8c404723c */ /* 0x080fe20000001804 */
[----:B------:R-:W2:Y:S07]  /*98f0*/  LDSM.16.M88.4 R192, [R150+0x3000] ;  /* 0x0030000096c0783b */ /* 0x000eae0000000200 */
[C---:B-1----:R-:W-:Y:S08]  /*9900*/  HMMA.16816.F32 R8, R180.reuse, R200, R8 ;  /* 0x000000c8b408723c */ /* 0x042ff00000001808 */
        /* <DEDUP_REMOVED lines=18> */
[----:B------:R-:W3:Y:S07]  /*9a30*/  LDSM.16.M88.4 R176, [R2+0x7c00] ;  /* 0x007c000002b0783b */ /* 0x000eee0000000200 */
[-C--:B------:R-:W-:Y:S01]  /*9a40*/  HMMA.16816.F32 R4, R184, R188.reuse, R4 ;  /* 0x000000bcb804723c */ /* 0x080fe20000001804 */
[----:B------:R-:W-:Y:S07]  /*9a50*/  LDSM.16.M88.4 R196, [R148+0x5000] ;  /* 0x0050000094c4783b */ /* 0x000fee0000000200 */
        /* <DEDUP_REMOVED lines=16> */
[-C--:B------:R-:W-:Y:S03]  /*9b60*/  HMMA.16816.F32 R60, R192, R178.reuse, R60 ;  /* 0x000000b2c03c723c */ /* 0x080fe6000000183c */
[C---:B------:R-:W-:Y:S02]  /*9b70*/  VIADD R194, R218.reuse, 0xb54cda56 ;  /* 0xb54cda56dac27836 */ /* 0x040fe40000000000 */
[----:B------:R-:W-:Y:S02]  /*9b80*/  VIADD R195, R219, 0xa9066899 ;  /* 0xa9066899dbc37836 */ /* 0x000fe40000000000 */
[C---:B------:R-:W-:Y:S01]  /*9b90*/  VIADD R193, R218.reuse, 0xdaa66d2b ;  /* 0xdaa66d2bdac17836 */ /* 0x040fe20000000000 */
[----:B------:R-:W-:Y:S01]  /*9ba0*/  HMMA.16816.F32 R64, R184, R178, R64 ;  /* 0x000000b2b840723c */ /* 0x000fe20000001840 */
[----:B------:R-:W-:Y:S07]  /*9bb0*/  LDSM.16.M88.4 R176, [R150+0x4000] ;  /* 0x0040000096b0783b */ /* 0x000fee0000000200 */
[-C--:B----4-:R-:W-:Y:S01]  /*9bc0*/  HMMA.16816.F32 R4, R180, R188.reuse, R4 ;  /* 0x000000bcb404723c */ /* 0x090fe20000001804 */
[----:B------:R-:W3:Y:S07]  /*9bd0*/  LDSM.16.M88.4 R184, [R2+0x8000] ;  /* 0x0080000002b8783b */ /* 0x000eee0000000200 */
[C---:B------:R-:W-:Y:S08]  /*9be0*/  HMMA.16816.F32 R8, R196.reuse, R188, R8 ;  /* 0x000000bcc408723c */ /* 0x040ff00000001808 */
[-C--:B------:R-:W-:Y:S08]  /*9bf0*/  HMMA.16816.F32 R12, R196, R190.reuse, R12 ;  /* 0x000000bec40c723c */ /* 0x080ff0000000180c */
[C---:B------:R-:W-:Y:S01]  /*9c00*/  HMMA.16816.F32 R16, R180.reuse, R190, R16 ;  /* 0x000000beb410723c */ /* 0x040fe20000001810 */
[----:B------:R4:W5:Y:S07]  /*9c10*/  LDSM.16.M88.4 R188, [R150+0x5000] ;  /* 0x0050000096bc783b */ /* 0x00096e0000000200 */
[-C--:B------:R-:W-:Y:S08]  /*9c20*/  HMMA.16816.F32 R20, R180, R204.reuse, R20 ;  /* 0x000000ccb414723c */ /* 0x080ff00000001814 */
[C---:B------:R-:W-:Y:S08]  /*9c30*/  HMMA.16816.F32 R24, R196.reuse, R204, R24 ;  /* 0x000000ccc418723c */ /* 0x040ff00000001818 */
[-C--:B------:R-:W-:Y:S08]  /*9c40*/  HMMA.16816.F32 R28, R196, R206.reuse, R28 ;  /* 0x000000cec41c723c */ /* 0x080ff0000000181c */
[C---:B------:R-:W-:Y:S04]  /*9c50*/  HMMA.16816.F32 R32, R180.reuse, R206, R32 ;  /* 0x000000ceb420723c */ /* 0x040fe80000001820 */
[----:B------:R-:W-:Y:S02]  /*9c60*/  IMAD.SHL.U32 R206, R217, 0x2, RZ ;  /* 0x00000002d9ce7824 */ /* 0x000fe400078e00ff */
[----:B------:R-:W-:Y:S02]  /*9c70*/  VIADD R207, R218, 0x1715609d ;  /* 0x1715609ddacf7836 */ /* 0x000fe40000000000 */
[-C--:B-1----:R-:W-:Y:S03]  /*9c80*/  HMMA.16816.F32 R36, R180, R200.reuse, R36 ;  /* 0x000000c8b424723c */ /* 0x082fe60000001824 */
[----:B----4-:R-:W-:Y:S05]  /*9c90*/  LOP3.LUT R150, R206, R229, R219, 0x96, !PT ;  /* 0x000000e5ce967212 */ /* 0x010fea00078e96db */
[C---:B------:R-:W-:Y:S04]  /*9ca0*/  HMMA.16816.F32 R40, R196.reuse, R200, R40 ;  /* 0x000000c8c428723c */ /* 0x040fe80000001828 */
[----:B------:R-:W-:Y:S04]  /*9cb0*/  IMAD.WIDE.U32 R150, R150, -0x326172a9, RZ ;  /* 0xcd9e8d5796967825 */ /* 0x000fe800078e00ff */
[-C--:B------:R-:W-:Y:S08]  /*9cc0*/  HMMA.16816.F32 R44, R196, R202.reuse, R44 ;  /* 0x000000cac42c723c */ /* 0x080ff0000000182c */
[C---:B------:R-:W-:Y:S08]  /*9cd0*/  HMMA.16816.F32 R48, R180.reuse, R202, R48 ;  /* 0x000000cab430723c */ /* 0x040ff00000001830 */
[-C--:B--2---:R-:W-:Y:S08]  /*9ce0*/  HMMA.16816.F32 R52, R180, R172.reuse, R52 ;  /* 0x000000acb434723c */ /* 0x084ff00000001834 */
[C---:B------:R-:W-:Y:S08]  /*9cf0*/  HMMA.16816.F32 R56, R196.reuse, R172, R56 ;  /* 0x000000acc438723c */ /* 0x040ff00000001838 */
[-C--:B------:R-:W-:Y:S03]  /*9d00*/  HMMA.16816.F32 R60, R196, R174.reuse, R60 ;  /* 0x000000aec43c723c */ /* 0x080fe6000000183c */
[C---:B------:R-:W-:Y:S02]  /*9d10*/  VIADD R199, R219.reuse, 0x76cf5d0a ;  /* 0x76cf5d0adbc77836 */ /* 0x040fe40000000000 */
[----:B------:R-:W-:Y:S02]  /*9d20*/  VIADD R198, R219, 0x32370b8f ;  /* 0x32370b8fdbc67836 */ /* 0x000fe40000000000 */
[----:B------:R-:W-:Y:S01]  /*9d30*/  VIADD R197, R218, 0x78dde6e4 ;  /* 0x78dde6e4dac57836 */ /* 0x000fe20000000000 */
[----:B------:R-:W-:Y:S01]  /*9d40*/  HMMA.16816.F32 R64, R180, R174, R64 ;  /* 0x000000aeb440723c */ /* 0x000fe20000001840 */
[----:B------:R-:W1:Y:S03]  /*9d50*/  LDSM.16.M88.4 R172, [R2+0x8400] ;  /* 0x0084000002ac783b */ /* 0x000e660000000200 */
[----:B------:R-:W-:Y:S01]  /*9d60*/  LOP3.LUT R180, R151, R250, RZ, 0x3c, !PT ;  /* 0x000000fa97b47212 */ /* 0x000fe200078e3cff */
[----:B------:R-:W-:Y:S01]  /*9d70*/  VIADD R196, R219, 0xed9eba14 ;  /* 0xed9eba14dbc47836 */ /* 0x000fe20000000000 */
[----:B------:R-:W-:Y:S02]  /*9d80*/  LOP3.LUT R182, R150, R237, RZ, 0x3c, !PT ;  /* 0x000000ed96b67212 */ /* 0x000fe400078e3cff */
[-C--:B---3--:R-:W-:Y:S05]  /*9d90*/  HMMA.16816.F32 R4, R176, R184.reuse, R4 ;  /* 0x000000b8b004723c */ /* 0x088fea0000001804 */
[----:B------:R-:W-:Y:S03]  /*9da0*/  IMAD.WIDE.U32 R180, R180, -0x2daee0ad, RZ ;  /* 0xd2511f53b4b47825 */ /* 0x000fe600078e00ff */
[C---:B-----5:R-:W-:Y:S04]  /*9db0*/  HMMA.16816.F32 R8, R188.reuse, R184, R8 ;  /* 0x000000b8bc08723c */ /* 0x060fe80000001808 */
[----:B------:R-:W-:Y:S01]  /*9dc0*/  LOP3.LUT R0, R242, R199, R181, 0x96, !PT ;  /* 0x000000c7f2007212 */ /* 0x000fe200078e96b5 */
[----:B------:R-:W-:Y:S03]  /*9dd0*/  IMAD.WIDE.U32 R182, R182, -0x2daee0ad, RZ ;  /* 0xd2511f53b6b67825 */ /* 0x000fe600078e00ff */
[-C--:B------:R-:W-:Y:S03]  /*9de0*/  HMMA.16816.F32 R12, R188, R186.reuse, R12 ;  /* 0x000000babc0c723c */ /* 0x080fe6000000180c */
[----:B------:R-:W-:Y:S01]  /*9df0*/  LOP3.LUT R180, R198, R180, R183, 0x96, !PT ;  /* 0x000000b4c6b47212 */ /* 0x000fe200078e96b7 */
[----:B------:R-:W-:Y:S04]  /*9e00*/  IMAD.WIDE.U32 R184, R0, -0x326172a9, RZ ;  /* 0xcd9e8d5700b87825 */ /* 0x000fe800078e00ff */
[----:B------:R-:W-:Y:S01]  /*9e10*/  IMAD.WIDE.U32 R200, R180, -0x326172a9, RZ ;  /* 0xcd9e8d57b4c87825 */ /* 0x000fe200078e00ff */
[----:B------:R-:W-:Y:S01]  /*9e20*/  LOP3.LUT R148, R240, R193, R185, 0x96, !PT ;  /* 0x000000c1f0947212 */ /* 0x000fe200078e96b9 */
[C---:B------:R-:W-:Y:S04]  /*9e30*/  HMMA.16816.F32 R16, R176.reuse, R186, R16 ;  /* 0x000000bab010723c */ /* 0x040fe80000001810 */
[----:B------:R-:W-:Y:S01]  /*9e40*/  LOP3.LUT R0, R197, R184, R201, 0x96, !PT ;  /* 0x000000b8c5007212 */ /* 0x000fe200078e96c9 */
[----:B------:R-:W-:Y:S03]  /*9e50*/  IMAD.WIDE.U32 R180, R148, -0x2daee0ad, RZ ;  /* 0xd2511f5394b47825 */ /* 0x000fe600078e00ff */
[-C--:B-1----:R-:W-:Y:S03]  /*9e60*/  HMMA.16816.F32 R20, R176, R172.reuse, R20 ;  /* 0x000000acb014723c */ /* 0x082fe60000001814 */
[----:B------:R-:W-:Y:S01]  /*9e70*/  LOP3.LUT R182, R196, R182, R181, 0x96, !PT ;  /* 0x000000b6c4b67212 */ /* 0x000fe200078e96b5 */
[----:B------:R-:W-:Y:S01]  /*9e80*/  IMAD.WIDE.U32 R202, R0, -0x2daee0ad, RZ ;  /* 0xd2511f5300ca7825 */ /* 0x000fe200078e00ff */
[----:B------:R-:W-:Y:S03]  /*9e90*/  LOP3.LUT R181, R151, R230, RZ, 0x3c, !PT ;  /* 0x000000e697b57212 */ /* 0x000fe600078e3cff */
[----:B------:R-:W-:Y:S01]  /*9ea0*/  IMAD.WIDE.U32 R186, R182, -0x326172a9, RZ ;  /* 0xcd9e8d57b6ba7825 */ /* 0x000fe200078e00ff */
[----:B------:R-:W-:Y:S01]  /*9eb0*/  LOP3.LUT R0, R195, R180, R203, 0x96, !PT ;  /* 0x000000b4c3007212 */ /* 0x000fe200078e96cb */
[C---:B------:R-:W-:Y:S04]  /*9ec0*/  HMMA.16816.F32 R24, R188.reuse, R172, R24 ;  /* 0x000000acbc18723c */ /* 0x040fe80000001818 */
[----:B------:R-:W-:Y:S01]  /*9ed0*/  LOP3.LUT R180, R150, R251, RZ, 0x3c, !PT ;  /* 0x000000fb96b47212 */ /* 0x000fe200078e3cff */
[----:B------:R-:W-:Y:S01]  /*9ee0*/  IMAD.WIDE.U32 R182, R0, -0x326172a9, RZ ;  /* 0xcd9e8d5700b67825 */ /* 0x000fe200078e00ff */
[----:B------:R-:W-:Y:S02]  /*9ef0*/  LOP3.LUT R222, R207, R200, R187, 0x96, !PT ;  /* 0x000000c8cfde7212 */ /* 0x000fe400078e96bb */
[-C--:B------:R-:W-:Y:S03]  /*9f00*/  HMMA.16816.F32 R28, R188, R174.reuse, R28 ;  /* 0x000000aebc1c723c */ /* 0x080fe6000000181c */
[C---:B------:R-:W-:Y:S01]  /*9f10*/  PRMT R151, R182.reuse, 0x7773, RZ ;  /* 0x00007773b6977816 */ /* 0x040fe200000000ff */
[----:B------:R-:W-:Y:S01]  /*9f20*/  IMAD R0, R217, 0x40, R220 ;  /* 0x00000040d9007824 */ /* 0x000fe200078e02dc */
[----:B------:R-:W-:Y:S01]  /*9f30*/  PRMT R150, R182, 0x7772, RZ ;  /* 0x00007772b6967816 */ /* 0x000fe200000000ff */
[----:B------:R-:W-:Y:S01]  /*9f40*/  IMAD.MOV.U32 R223, RZ, RZ, R182 ;  /* 0x000000ffffdf7224 */ /* 0x000fe200078e00b6 */
[----:B------:R-:W-:Y:S01]  /*9f50*/  LOP3.LUT R186, R194, R186, R183, 0x96, !PT ;  /* 0x000000bac2ba7212 */ /* 0x000fe200078e96b7 */
[----:B------:R-:W-:Y:S01]  /*9f60*/  IMAD.IADD R0, R152, 0x1, -R0 ;  /* 0x0000000198007824 */ /* 0x000fe200078e0a00 */
[----:B------:R-:W-:Y:S01]  /*9f70*/  PRMT R225, R150, 0x5410, R151 ;  /* 0x0000541096e17816 */ /* 0x000fe20000000097 */
[----:B------:R-:W-:Y:S01]  /*9f80*/  IMAD.WIDE.U32 R172, R180, -0x2daee0ad, RZ ;  /* 0xd2511f53b4ac7825 */ /* 0x000fe200078e00ff */
[----:B------:R-:W-:Y:S01]  /*9f90*/  PRMT R224, R182, 0x7771, RZ ;  /* 0x00007771b6e07816 */ /* 0x000fe200000000ff */
[C---:B------:R-:W-:Y:S04]  /*9fa0*/  HMMA.16816.F32 R32, R176.reuse, R174, R32 ;  /* 0x000000aeb020723c */ /* 0x040fe80000001820 */
[C---:B------:R-:W-:Y:S02]  /*9fb0*/  VIADD R150, R0.reuse, 0x47 ;  /* 0x0000004700967836 */ /* 0x040fe40000000000 */
[C---:B------:R-:W-:Y:S02]  /*9fc0*/  VIADD R151, R0.reuse, 0x40 ;  /* 0x0000004000977836 */ /* 0x040fe40000000000 */
[----:B------:R-:W-:Y:S01]  /*9fd0*/  VIADD R148, R0, 0x48 ;  /* 0x0000004800947836 */ /* 0x000fe20000000000 */
[----:B------:R-:W-:Y:S02]  /*9fe0*/  IABS R152, R150 ;  /* 0x0000009600987213 */ /* 0x000fe40000000000 */
[----:B------:R-:W-:Y:S01]  /*9ff0*/  IABS R185, R151 ;  /* 0x0000009700b97213 */ /* 0x000fe20000000000 */
[----:B------:R-:W-:Y:S01]  /*a000*/  IMAD.WIDE.U32 R150, R181, -0x2daee0ad, RZ ;  /* 0xd2511f53b5967825 */ /* 0x000fe200078e00ff */
[----:B------:R-:W-:Y:S01]  /*a010*/  IABS R148, R148 ;  /* 0x0000009400947213 */ /* 0x000fe20000000000 */
[----:B------:R-:W1:Y:S03]  /*a020*/  LDSM.16.M88.4 R180, [R2+0x8800] ;  /* 0x0088000002b4783b */ /* 0x000e660000000200 */
[----:B------:R-:W-:Y:S02]  /*a030*/  LOP3.LUT R151, R248, R199, R151, 0x96, !PT ;  /* 0x000000c7f8977212 */ /* 0x000fe400078e9697 */
[----:B------:R-:W-:Y:S01]  /*a040*/  I2FP.F32.S32 R184, R148 ;  /* 0x0000009400b87245 */ /* 0x000fe20000201400 */
[----:B------:R-:W-:Y:S01]  /*a050*/  IMAD.MOV.U32 R148, RZ, RZ, R185 ;  /* 0x000000ffff947224 */ /* 0x000fe200078e00b9 */
[----:B------:R-:W-:Y:S01]  /*a060*/  LOP3.LUT R173, R198, R150, R173, 0x96, !PT ;  /* 0x00000096c6ad7212 */ /* 0x000fe200078e96ad */
[----:B------:R-:W-:Y:S01]  /*a070*/  IMAD.WIDE.U32 R200, R151, -0x326172a9, RZ ;  /* 0xcd9e8d5797c87825 */ /* 0x000fe200078e00ff */
[----:B------:R-:W-:Y:S02]  /*a080*/  I2FP.F32.S32 R150, R152 ;  /* 0x0000009800967245 */ /* 0x000fe40000201400 */
[----:B------:R-:W-:Y:S01]  /*a090*/  I2FP.F32.S32 R148, R148 ;  /* 0x0000009400947245 */ /* 0x000fe20000201400 */
[----:B------:R-:W-:Y:S01]  /*a0a0*/  FFMA.FTZ R10, R184, -R149, R10 ;  /* 0x80000095b80a7223 */ /* 0x000fe2000001000a */
[----:B------:R-:W-:Y:S01]  /*a0b0*/  LOP3.LUT R184, R244, R193, R201, 0x96, !PT ;  /* 0x000000c1f4b87212 */ /* 0x000fe200078e96c9 */
[----:B------:R-:W-:Y:S04]  /*a0c0*/  IMAD.WIDE.U32 R204, R173, -0x326172a9, RZ ;  /* 0xcd9e8d57adcc7825 */ /* 0x000fe800078e00ff */
[-C--:B------:R-:W-:Y:S01]  /*a0d0*/  FFMA.FTZ R11, R150, -R149.reuse, R11 ;  /* 0x80000095960b7223 */ /* 0x080fe2000001000b */
[----:B------:R-:W-:Y:S01]  /*a0e0*/  IABS R150, R0 ;  /* 0x0000000000967213 */ /* 0x000fe20000000000 */
[----:B------:R-:W-:Y:S01]  /*a0f0*/  IMAD.WIDE.U32 R184, R184, -0x2daee0ad, RZ ;  /* 0xd2511f53b8b87825 */ /* 0x000fe200078e00ff */
[----:B------:R-:W-:Y:S02]  /*a100*/  LOP3.LUT R152, R197, R200, R205, 0x96, !PT ;  /* 0x000000c8c5987212 */ /* 0x000fe400078e96cd */
[----:B------:R-:W-:Y:S01]  /*a110*/  I2FP.F32.S32 R150, R150 ;  /* 0x0000009600967245 */ /* 0x000fe20000201400 */
[----:B------:R-:W-:Y:S01]  /*a120*/  VIADD R151, R0, 0xffffffff ;  /* 0xffffffff00977836 */ /* 0x000fe20000000000 */
[----:B------:R-:W-:Y:S01]  /*a130*/  LOP3.LUT R172, R196, R172, R185, 0x96, !PT ;  /* 0x000000acc4ac7212 */ /* 0x000fe200078e96b9 */
[CC--:B------:R-:W-:Y:S01]  /*a140*/  FFMA.FTZ R8, R148.reuse, -R149.reuse, R8 ;  /* 0x8000009594087223 */ /* 0x0c0fe20000010008 */
[----:B------:R-:W-:Y:S01]  /*a150*/  FFMA.FTZ R14, R148, -R149, R14 ;  /* 0x80000095940e7223 */ /* 0x000fe2000001000e */
[----:B------:R-:W-:Y:S01]  /*a160*/  VIADD R148, R0, 0x3f ;  /* 0x0000003f00947836 */ /* 0x000fe20000000000 */
[----:B------:R-:W-:Y:S01]  /*a170*/  IABS R151, R151 ;  /* 0x0000009700977213 */ /* 0x000fe20000000000 */
[----:B------:R-:W-:Y:S04]  /*a180*/  IMAD.WIDE.U32 R220, R152, -0x2daee0ad, RZ ;  /* 0xd2511f5398dc7825 */ /* 0x000fe800078e00ff */
[-C--:B------:R-:W-:Y:S01]  /*a190*/  FFMA.FTZ R4, R150, -R149.reuse, R4 ;  /* 0x8000009596047223 */ /* 0x080fe20000010004 */
[----:B------:R-:W-:Y:S01]  /*a1a0*/  IABS R148, R148 ;  /* 0x0000009400947213 */ /* 0x000fe20000000000 */
[----:B------:R-:W-:Y:S01]  /*a1b0*/  VIADD R152, R0, 0xfffffff8 ;  /* 0xfffffff800987836 */ /* 0x000fe20000000000 */
[----:B------:R-:W-:Y:S01]  /*a1c0*/  LOP3.LUT R184, R195, R184, R221, 0x96, !PT ;  /* 0x000000b8c3b87212 */ /* 0x000fe200078e96dd */
[-C--:B------:R-:W-:Y:S01]  /*a1d0*/  FFMA.FTZ R18, R150, -R149.reuse, R18 ;  /* 0x8000009596127223 */ /* 0x080fe20000010012 */
[----:B------:R-:W-:Y:S01]  /*a1e0*/  I2FP.F32.S32 R148, R148 ;  /* 0x0000009400947245 */ /* 0x000fe20000201400 */
[----:B------:R-:W-:Y:S01]  /*a1f0*/  VIADD R200, R219, 0x646e171e ;  /* 0x646e171edbc87836 */ /* 0x000fe20000000000 */
[----:B------:R-:W-:Y:S01]  /*a200*/  IABS R150, R152 ;  /* 0x0000009800967213 */ /* 0x000fe20000000000 */
[----:B------:R-:W-:Y:S01]  /*a210*/  VIADD R152, R0, 0xffffffef ;  /* 0xffffffef00987836 */ /* 0x000fe20000000000 */
[-C--:B-1----:R-:W-:Y:S03]  /*a220*/  HMMA.16816.F32 R36, R176, R180.reuse, R36 ;  /* 0x000000b4b024723c */ /* 0x082fe60000001824 */
[CC--:B------:R-:W-:Y:S01]  /*a230*/  FFMA.FTZ R9, R148.reuse, -R149.reuse, R9 ;  /* 0x8000009594097223 */ /* 0x0c0fe20000010009 */
[----:B------:R-:W-:Y:S01]  /*a240*/  FFMA.FTZ R15, R148, -R149, R15 ;  /* 0x80000095940f7223 */ /* 0x000fe2000001000f */
[----:B------:R-:W-:Y:S01]  /*a250*/  I2FP.F32.S32 R148, R151 ;  /* 0x0000009700947245 */ /* 0x000fe20000201400 */
[----:B------:R-:W-:Y:S02]  /*a260*/  VIADD R151, R0, 0xffffffe8 ;  /* 0xffffffe800977836 */ /* 0x000fe40000000000 */
[C---:B------:R-:W-:Y:S04]  /*a270*/  HMMA.16816.F32 R40, R188.reuse, R180, R40 ;  /* 0x000000b4bc28723c */ /* 0x040fe80000001828 */
[----:B------:R-:W-:Y:S04]  /*a280*/  IMAD.WIDE.U32 R180, R172, -0x326172a9, RZ ;  /* 0xcd9e8d57acb47825 */ /* 0x000fe800078e00ff */
[CC--:B------:R-:W-:Y:S01]  /*a290*/  FFMA.FTZ R5, R148.reuse, -R149.reuse, R5 ;  /* 0x8000009594057223 */ /* 0x0c0fe20000010005 */
[----:B------:R1:W2:Y:S01]  /*a2a0*/  LDSM.16.M88.4 R172, [R2+0x8c00] ;  /* 0x008c000002ac783b */ /* 0x0002a20000000200 */
[-C--:B------:R-:W-:Y:S01]  /*a2b0*/  FFMA.FTZ R19, R148, -R149.reuse, R19 ;  /* 0x8000009594137223 */ /* 0x080fe20000010013 */
[----:B------:R-:W-:Y:S01]  /*a2c0*/  IMAD.MOV.U32 R148, RZ, RZ, R150 ;  /* 0x000000ffff947224 */ /* 0x000fe200078e0096 */
[----:B------:R-:W-:Y:S01]  /*a2d0*/  LOP3.LUT R181, R207, R204, R181, 0x96, !PT ;  /* 0x000000cccfb57212 */ /* 0x000fe200078e96b5 */
[----:B------:R-:W-:Y:S04]  /*a2e0*/  DEPBAR.LE SB0, 0x0 ;  /* 0x000080000000791a */ /* 0x000fe80000000000 */
[----:B------:R-:W-:Y:S01]  /*a2f0*/  BAR.SYNC.DEFER_BLOCKING 0x0 ;  /* 0x0000000000007b1d */ /* 0x000fe20000010000 */
[-C--:B------:R-:W-:Y:S05]  /*a300*/  HMMA.16816.F32 R44, R188, R182.reuse, R44 ;  /* 0x000000b6bc2c723c */ /* 0x080fea000000182c */
[----:B------:R-:W-:Y:S02]  /*a310*/  VIADD R150, R0, 0xfffffff7 ;  /* 0xfffffff700967836 */ /* 0x000fe40000000000 */
[----:B------:R-:W-:Y:S01]  /*a320*/  IMAD.WIDE.U32 R184, R184, -0x326172a9, RZ ;  /* 0xcd9e8d57b8b87825 */ /* 0x000fe200078e00ff */
[C---:B------:R-:W-:Y:S04]  /*a330*/  HMMA.16816.F32 R48, R176.reuse, R182, R48 ;  /* 0x000000b6b030723c */ /* 0x040fe80000001830 */
[----:B------:R-:W-:Y:S01]  /*a340*/  LOP3.LUT R180, R194, R180, R185, 0x96, !PT ;  /* 0x000000b4c2b47212 */ /* 0x000fe200078e96b9 */
[C---:B------:R-:W-:Y:S01]  /*a350*/  VIADD R183, R0.reuse, 0xffffffd7 ;  /* 0xffffffd700b77836 */ /* 0x040fe20000000000 */
[----:B-1----:R-:W-:Y:S01]  /*a360*/  I2FP.F32.S32 R2, R148 ;  /* 0x0000009400027245 */ /* 0x002fe20000201400 */
[----:B------:R-:W-:Y:S01]  /*a370*/  IMAD.MOV.U32 R201, RZ, RZ, R184 ;  /* 0x000000ffffc97224 */ /* 0x000fe200078e00b8 */
[----:B------:R-:W-:Y:S01]  /*a380*/  IABS R148, R150 ;  /* 0x0000009600947213 */ /* 0x000fe20000000000 */
[----:B------:R-:W-:Y:S01]  /*a390*/  VIADD R150, R0, 0xfffffff0 ;  /* 0xfffffff000967836 */ /* 0x000fe20000000000 */
[----:B------:R-:W-:Y:S01]  /*a3a0*/  PRMT R204, R184, 0x7771, RZ ;  /* 0x00007771b8cc7816 */ /* 0x000fe200000000ff */
[CC--:B------:R-:W-:Y:S01]  /*a3b0*/  FFMA.FTZ R16, R2.reuse, -R149.reuse, R16 ;  /* 0x8000009502107223 */ /* 0x0c0fe20000010010 */
[----:B------:R-:W-:Y:S01]  /*a3c0*/  I2FP.F32.S32 R148, R148 ;  /* 0x0000009400947245 */ /* 0x000fe20000201400 */
[-C--:B------:R-:W-:Y:S01]  /*a3d0*/  FFMA.FTZ R22, R2, -R149.reuse, R22 ;  /* 0x8000009502167223 */ /* 0x080fe20000010016 */
[----:B------:R-:W-:Y:S01]  /*a3e0*/  IABS R150, R150 ;  /* 0x0000009600967213 */ /* 0x000fe20000000000 */
[----:B------:R-:W-:Y:S02]  /*a3f0*/  VIADD R2, R0, 0x38 ;  /* 0x0000003800027836 */ /* 0x000fe40000000000 */
[CC--:B------:R-:W-:Y:S01]  /*a400*/  FFMA.FTZ R17, R148.reuse, -R149.reuse, R17 ;  /* 0x8000009594117223 */ /* 0x0c0fe20000010011 */
[----:B------:R-:W-:Y:S01]  /*a410*/  I2FP.F32.S32 R150, R150 ;  /* 0x0000009600967245 */ /* 0x000fe20000201400 */
[-C--:B------:R-:W-:Y:S01]  /*a420*/  FFMA.FTZ R23, R148, -R149.reuse, R23 ;  /* 0x8000009594177223 */ /* 0x080fe20000010017 */
[----:B------:R-:W-:Y:S02]  /*a430*/  IABS R2, R2 ;  /* 0x0000000200027213 */ /* 0x000fe40000000000 */
[----:B------:R-:W-:Y:S01]  /*a440*/  IABS R148, R152 ;  /* 0x0000009800947213 */ /* 0x000fe20000000000 */
[CC--:B------:R-:W-:Y:S01]  /*a450*/  FFMA.FTZ R20, R150.reuse, -R149.reuse, R20 ;  /* 0x8000009596147223 */ /* 0x0c0fe20000010014 */
[----:B------:R-:W-:Y:S01]  /*a460*/  I2FP.F32.S32 R2, R2 ;  /* 0x0000000200027245 */ /* 0x000fe20000201400 */
[-C--:B------:R-:W-:Y:S01]  /*a470*/  FFMA.FTZ R34, R150, -R149.reuse, R34 ;  /* 0x8000009596227223 */ /* 0x080fe20000010022 */
[----:B------:R-:W-:Y:S01]  /*a480*/  I2FP.F32.S32 R148, R148 ;  /* 0x0000009400947245 */ /* 0x000fe20000201400 */
[----:B------:R-:W-:Y:S01]  /*a490*/  VIADD R150, R0, 0x37 ;  /* 0x0000003700967836 */ /* 0x000fe20000000000 */
[----:B------:R-:W-:Y:S01]  /*a4a0*/  PRMT R152, R184, 0x7773, RZ ;  /* 0x00007773b8987816 */ /* 0x000fe200000000ff */
[CC--:B------:R-:W-:Y:S01]  /*a4b0*/  FFMA.FTZ R12, R2.reuse, -R149.reuse, R12 ;  /* 0x80000095020c7223 */ /* 0x0c0fe2000001000c */
[----:B------:R-:W-:Y:S01]  /*a4c0*/  FFMA.FTZ R26, R2, -R149, R26 ;  /* 0x80000095021a7223 */ /* 0x000fe2000001001a */
[----:B------:R-:W-:Y:S01]  /*a4d0*/  IABS R2, R151 ;  /* 0x0000009700027213 */ /* 0x000fe20000000000 */
[-C--:B------:R-:W-:Y:S01]  /*a4e0*/  FFMA.FTZ R21, R148, -R149.reuse, R21 ;  /* 0x8000009594157223 */ /* 0x080fe20000010015 */
[----:B------:R-:W-:Y:S01]  /*a4f0*/  PRMT R151, R184, 0x7772, RZ ;  /* 0x00007772b8977816 */ /* 0x000fe200000000ff */
[-C--:B------:R-:W-:Y:S01]  /*a500*/  FFMA.FTZ R35, R148, -R149.reuse, R35 ;  /* 0x8000009594237223 */ /* 0x080fe20000010023 */
[----:B------:R-:W-:Y:S01]  /*a510*/  I2FP.F32.S32 R2, R2 ;  /* 0x0000000200027245 */ /* 0x000fe20000201400 */
[C---:B------:R-:W-:Y:S01]  /*a520*/  VIADD R148, R0.reuse, 0x8 ;  /* 0x0000000800947836 */ /* 0x040fe20000000000 */
[----:B------:R-:W-:Y:S01]  /*a530*/  PRMT R205, R151, 0x5410, R152 ;  /* 0x0000541097cd7816 */ /* 0x000fe20000000098 */
[----:B------:R-:W-:Y:S01]  /*a540*/  VIADD R152, R0, 0xffffffe7 ;  /* 0xffffffe700987836 */ /* 0x000fe20000000000 */
[-C--:B--2---:R-:W-:Y:S03]  /*a550*/  HMMA.16816.F32 R52, R176, R172.reuse, R52 ;  /* 0x000000acb034723c */ /* 0x084fe60000001834 */
[----:B------:R-:W-:Y:S01]  /*a560*/  IABS R151, R148 ;  /* 0x0000009400977213 */ /* 0x000fe20000000000 */
[CC--:B------:R-:W-:Y:S01]  /*a570*/  FFMA.FTZ R32, R2.reuse, -R149.reuse, R32 ;  /* 0x8000009502207223 */ /* 0x0c0fe20000010020 */
[-C--:B------:R-:W-:Y:S01]  /*a580*/  FFMA.FTZ R38, R2, -R149.reuse, R38 ;  /* 0x8000009502267223 */ /* 0x080fe20000010026 */
[C---:B------:R-:W-:Y:S02]  /*a590*/  VIADD R2, R0.reuse, 0x7 ;  /* 0x0000000700027836 */ /* 0x040fe40000000000 */
[C---:B------:R-:W-:Y:S04]  /*a5a0*/  HMMA.16816.F32 R56, R188.reuse, R172, R56 ;  /* 0x000000acbc38723c */ /* 0x040fe80000001838 */
[----:B------:R-:W-:Y:S01]  /*a5b0*/  IABS R148, R2 ;  /* 0x0000000200947213 */ /* 0x000fe20000000000 */
[----:B------:R-:W-:Y:S01]  /*a5c0*/  IMAD.MOV.U32 R172, RZ, RZ, R151 ;  /* 0x000000ffffac7224 */ /* 0x000fe200078e0097 */
[----:B------:R-:W-:Y:S02]  /*a5d0*/  IABS R2, R150 ;  /* 0x0000009600027213 */ /* 0x000fe40000000000 */
[----:B------:R-:W-:Y:S01]  /*a5e0*/  IABS R150, R152 ;  /* 0x0000009800967213 */ /* 0x000fe20000000000 */
[-C--:B------:R-:W-:Y:S03]  /*a5f0*/  HMMA.16816.F32 R60, R188, R174.reuse, R60 ;  /* 0x000000aebc3c723c */ /* 0x080fe6000000183c */
[----:B------:R-:W-:Y:S01]  /*a600*/  I2FP.F32.S32 R185, R2 ;  /* 0x0000000200b97245 */ /* 0x000fe20000201400 */
[----:B------:R-:W-:Y:S01]  /*a610*/  IMAD.MOV.U32 R152, RZ, RZ, R150 ;  /* 0x000000ffff987224 */ /* 0x000fe200078e0096 */
[----:B------:R-:W-:Y:S01]  /*a620*/  I2FP.F32.S32 R187, R148 ;  /* 0x0000009400bb7245 */ /* 0x000fe20000201400 */
[----:B------:R-:W-:Y:S01]  /*a630*/  IMAD.WIDE.U32 R150, R181, -0x2daee0ad, RZ ;  /* 0xd2511f53b5967825 */ /* 0x000fe200078e00ff */
[----:B------:R-:W-:Y:S01]  /*a640*/  I2FP.F32.S32 R192, R172 ;  /* 0x000000ac00c07245 */ /* 0x000fe20000201400 */
[----:B------:R-:W-:Y:S04]  /*a650*/  HMMA.16816.F32 R64, R176, R174, R64 ;  /* 0x000000aeb040723c */ /* 0x000fe80000001840 */
[----:B------:R-:W-:Y:S01]  /*a660*/  I2FP.F32.S32 R2, R152 ;  /* 0x0000009800027245 */ /* 0x000fe20000201400 */
[----:B------:R-:W-:Y:S01]  /*a670*/  VIADD R152, R0, 0xffffffe0 ;  /* 0xffffffe000987836 */ /* 0x000fe20000000000 */
[----:B------:R-:W-:Y:S01]  /*a680*/  LOP3.LUT R173, R200, R220, R151, 0x96, !PT ;  /* 0x000000dcc8ad7212 */ /* 0x000fe200078e9697 */
[----:B------:R-:W-:Y:S02]  /*a690*/  VIADD R148, R0, 0xffffffdf ;  /* 0xffffffdf00947836 */ /* 0x000fe40000000000 */
[-C--:B------:R-:W-:Y:S01]  /*a6a0*/  FFMA.FTZ R6, R192, -R149.reuse, R6 ;  /* 0x80000095c0067223 */ /* 0x080fe20000010006 */
[----:B------:R-:W-:Y:S01]  /*a6b0*/  VIADD R181, R0, 0xffffffd8 ;  /* 0xffffffd800b57836 */ /* 0x000fe20000000000 */
[----:B------:R-:W-:Y:S01]  /*a6c0*/  IABS R182, R152 ;  /* 0x0000009800b67213 */ /* 0x000fe20000000000 */
[CC--:B------:R-:W-:Y:S01]  /*a6d0*/  FFMA.FTZ R33, R2.reuse, -R149.reuse, R33 ;  /* 0x8000009502217223 */ /* 0x0c0fe20000010021 */
[----:B------:R-:W-:Y:S01]  /*a6e0*/  IABS R172, R148 ;  /* 0x0000009400ac7213 */ /* 0x000fe20000000000 */
[----:B------:R-:W-:Y:S01]  /*a6f0*/  FFMA.FTZ R39, R2, -R149, R39 ;  /* 0x8000009502277223 */ /* 0x000fe20000010027 */
[----:B------:R-:W-:Y:S01]  /*a700*/  IABS R152, R181 ;  /* 0x000000b500987213 */ /* 0x000fe20000000000 */
[----:B------:R-:W-:Y:S01]  /*a710*/  IMAD.MOV.U32 R184, RZ, RZ, R182 ;  /* 0x000000ffffb87224 */ /* 0x000fe200078e00b6 */
[----:B------:R-:W-:Y:S01]  /*a720*/  IABS R148, R183 ;  /* 0x000000b700947213 */ /* 0x000fe20000000000 */
[----:B------:R-:W-:Y:S02]  /*a730*/  IMAD.MOV.U32 R183, RZ, RZ, R172 ;  /* 0x000000ffffb77224 */ /* 0x000fe400078e00ac */
[----:B------:R-:W-:Y:S01]  /*a740*/  FFMA.FTZ R7, R187, -R149, R7 ;  /* 0x80000095bb077223 */ /* 0x000fe20000010007 */
[----:B------:R-:W-:Y:S01]  /*a750*/  IMAD.MOV.U32 R182, RZ, RZ, R152 ;  /* 0x000000ffffb67224 */ /* 0x000fe200078e0098 */
[----:B------:R-:W-:Y:S01]  /*a760*/  I2FP.F32.S32 R172, R184 ;  /* 0x000000b800ac7245 */ /* 0x000fe20000201400 */
[----:B------:R-:W-:Y:S01]  /*a770*/  IMAD.MOV.U32 R181, RZ, RZ, R148 ;  /* 0x000000ffffb57224 */ /* 0x000fe200078e0094 */
[----:B------:R-:W-:Y:S01]  /*a780*/  I2FP.F32.S32 R152, R183 ;  /* 0x000000b700987245 */ /* 0x000fe20000201400 */
[----:B------:R-:W-:Y:S01]  /*a790*/  VIADD R174, R0, 0xffffffc7 ;  /* 0xffffffc700ae7836 */ /* 0x000fe20000000000 */
[----:B------:R-:W-:Y:S01]  /*a7a0*/  I2FP.F32.S32 R148, R182 ;  /* 0x000000b600947245 */ /* 0x000fe20000201400 */
[----:B------:R-:W-:Y:S01]  /*a7b0*/  FFMA.FTZ R36, R172, -R149, R36 ;  /* 0x80000095ac247223 */ /* 0x000fe20000010024 */
[----:B------:R-:W-:Y:S01]  /*a7c0*/  I2FP.F32.S32 R2, R181 ;  /* 0x000000b500027245 */ /* 0x000fe20000201400 */
[CC--:B------:R-:W-:Y:S01]  /*a7d0*/  FFMA.FTZ R37, R152.reuse, -R149.reuse, R37 ;  /* 0x8000009598257223 */ /* 0x0c0fe20000010025 */
[-C--:B------:R-:W-:Y:S01]  /*a7e0*/  FFMA.FTZ R51, R152, -R149.reuse, R51 ;  /* 0x8000009598337223 */ /* 0x080fe20000010033 */
[CC--:B------:R-:W-:Y:S01]  /*a7f0*/  FFMA.FTZ R48, R148.reuse, -R149.reuse, R48 ;  /* 0x8000009594307223 */ /* 0x0c0fe20000010030 */
[-C--:B------:R-:W-:Y:S01]  /*a800*/  FFMA.FTZ R54, R148, -R149.reuse, R54 ;  /* 0x8000009594367223 */ /* 0x080fe20000010036 */
[CC--:B------:R-:W-:Y:S01]  /*a810*/  FFMA.FTZ R49, R2.reuse, -R149.reuse, R49 ;  /* 0x8000009502317223 */ /* 0x0c0fe20000010031 */
[-C--:B------:R-:W-:Y:S01]  /*a820*/  FFMA.FTZ R55, R2, -R149.reuse, R55 ;  /* 0x8000009502377223 */ /* 0x080fe20000010037 */
[----:B------:R-:W-:Y:S02]  /*a830*/  VIADD R148, R0, 0xffffffcf ;  /* 0xffffffcf00947836 */ /* 0x000fe40000000000 */
[-C--:B------:R-:W-:Y:S01]  /*a840*/  FFMA.FTZ R50, R172, -R149.reuse, R50 ;  /* 0x80000095ac327223 */ /* 0x080fe20000010032 */
[C---:B------:R-:W-:Y:S02]  /*a850*/  VIADD R2, R0.reuse, 0xffffffc8 ;  /* 0xffffffc800027836 */ /* 0x040fe40000000000 */
[-C--:B------:R-:W-:Y:S01]  /*a860*/  FFMA.FTZ R13, R185, -R149.reuse, R13 ;  /* 0x80000095b90d7223 */ /* 0x080fe2000001000d */
[C---:B------:R-:W-:Y:S01]  /*a870*/  VIADD R152, R0.reuse, 0xffffffd0 ;  /* 0xffffffd000987836 */ /* 0x040fe20000000000 */
[----:B------:R-:W-:Y:S01]  /*a880*/  IABS R172, R148 ;  /* 0x0000009400ac7213 */ /* 0x000fe20000000000 */
[----:B------:R-:W-:Y:S01]  /*a890*/  VIADD R183, R0, 0x30 ;  /* 0x0000003000b77836 */ /* 0x000fe20000000000 */
[----:B------:R-:W-:Y:S02]  /*a8a0*/  IABS R148, R2 ;  /* 0x0000000200947213 */ /* 0x000fe40000000000 */
[----:B------:R-:W-:Y:S02]  /*a8b0*/  IABS R152, R152 ;  /* 0x0000009800987213 */ /* 0x000fe40000000000 */
[----:B------:R-:W-:Y:S01]  /*a8c0*/  IABS R2, R174 ;  /* 0x000000ae00027213 */ /* 0x000fe20000000000 */
[----:B------:R-:W-:Y:S01]  /*a8d0*/  IMAD.MOV.U32 R174, RZ, RZ, R172 ;  /* 0x000000ffffae7224 */ /* 0x000fe200078e00ac */
[----:B------:R-:W-:Y:S01]  /*a8e0*/  FMNMX3.FTZ R172, R3, R4, R5, !PT ;  /* 0x0000000403ac7276 */ /* 0x000fe20007810005 */
[----:B------:R-:W-:Y:S01]  /*a8f0*/  IMAD.MOV.U32 R176, RZ, RZ, R148 ;  /* 0x000000ffffb07224 */ /* 0x000fe200078e0094 */
[----:B------:R-:W-:Y:S01]  /*a900*/  I2FP.F32.S32 R148, R152 ;  /* 0x0000009800947245 */ /* 0x000fe20000201400 */
[----:B------:R-:W-:Y:S01]  /*a910*/  IMAD.MOV.U32 R175, RZ, RZ, R2 ;  /* 0x000000ffffaf7224 */ /* 0x000fe200078e0002 */
[----:B------:R-:W-:Y:S02]  /*a920*/  FMNMX3.FTZ R152, R153, R6, R7, !PT ;  /* 0x0000000699987276 */ /* 0x000fe40007810007 */
[----:B------:R-:W-:Y:S01]  /*a930*/  FMNMX3.FTZ R172, R172, R16, R17, !PT ;  /* 0x00000010acac7276 */ /* 0x000fe20007810011 */
[-C--:B------:R-:W-:Y:S01]  /*a940*/  FFMA.FTZ R52, R148, -R149.reuse, R52 ;  /* 0x8000009594347223 */ /* 0x080fe20000010034 */
[----:B------:R-:W-:Y:S01]  /*a950*/  FMNMX3.FTZ R152, R152, R18, R19, !PT ;  /* 0x0000001298987276 */ /* 0x000fe20007810013 */
[-C--:B------:R-:W-:Y:S01]  /*a960*/  FFMA.FTZ R66, R148, -R149.reuse, R66 ;  /* 0x8000009594427223 */ /* 0x080fe20000010042 */
[----:B------:R-:W-:Y:S02]  /*a970*/  I2FP.F32.S32 R2, R174 ;  /* 0x000000ae00027245 */ /* 0x000fe40000201400 */
[----:B------:R-:W-:Y:S02]  /*a980*/  FMNMX3.FTZ R174, R172, R20, R21, !PT ;  /* 0x00000014acae7276 */ /* 0x000fe40007810015 */
[----:B------:R-:W-:Y:S01]  /*a990*/  FMNMX3.FTZ R172, R152, R22, R23, !PT ;  /* 0x0000001698ac7276 */ /* 0x000fe20007810017 */
[-C--:B------:R-:W-:Y:S01]  /*a9a0*/  FFMA.FTZ R53, R2, -R149.reuse, R53 ;  /* 0x8000009502357223 */ /* 0x080fe20000010035 */
[----:B------:R-:W-:Y:S01]  /*a9b0*/  FMNMX3.FTZ R152, R174, R32, R33, !PT ;  /* 0x00000020ae987276 */ /* 0x000fe20007810021 */
[----:B------:R-:W-:Y:S01]  /*a9c0*/  FFMA.FTZ R67, R2, -R149, R67 ;  /* 0x8000009502437223 */ /* 0x000fe20000010043 */
[----:B------:R-:W-:Y:S02]  /*a9d0*/  FMNMX3.FTZ R172, R172, R34, R35, !PT ;  /* 0x00000022acac7276 */ /* 0x000fe40007810023 */
[----:B------:R-:W-:Y:S02]  /*a9e0*/  FMNMX3.FTZ R152, R152, R36, R37, !PT ;  /* 0x0000002498987276 */ /* 0x000fe40007810025 */
[----:B------:R-:W-:Y:S02]  /*a9f0*/  FMNMX3.FTZ R172, R172, R38, R39, !PT ;  /* 0x00000026acac7276 */ /* 0x000fe40007810027 */
[----:B------:R-:W-:Y:S02]  /*aa00*/  I2FP.F32.S32 R176, R176 ;  /* 0x000000b000b07245 */ /* 0x000fe40000201400 */
[----:B------:R-:W-:Y:S02]  /*aa10*/  I2FP.F32.S32 R175, R175 ;  /* 0x000000af00af7245 */ /* 0x000fe40000201400 */
[----:B------:R-:W-:Y:S01]  /*aa20*/  FMNMX3.FTZ R148, R152, R48, R49, !PT ;  /* 0x0000003098947276 */ /* 0x000fe20007810031 */
[-C--:B------:R-:W-:Y:S01]  /*aa30*/  FFMA.FTZ R64, R176, -R149.reuse, R64 ;  /* 0x80000095b0407223 */ /* 0x080fe20000010040 */
[----:B------:R-:W-:Y:S01]  /*aa40*/  FMNMX3.FTZ R2, R172, R50, R51, !PT ;  /* 0x00000032ac027276 */ /* 0x000fe20007810033 */
[----:B------:R-:W-:Y:S01]  /*aa50*/  FFMA.FTZ R65, R175, -R149, R65 ;  /* 0x80000095af417223 */ /* 0x000fe20000010041 */
[----:B------:R-:W-:Y:S02]  /*aa60*/  FMNMX3.FTZ R148, R148, R52, R53, !PT ;  /* 0x0000003494947276 */ /* 0x000fe40007810035 */
[----:B------:R-:W-:Y:S02]  /*aa70*/  FMNMX3.FTZ R2, R2, R54, R55, !PT ;  /* 0x0000003602027276 */ /* 0x000fe40007810037 */
[----:B------:R-:W-:Y:S02]  /*aa80*/  FMNMX3.FTZ R152, R148, R64, R65, !PT ;  /* 0x0000004094987276 */ /* 0x000fe40007810041 */
[----:B------:R-:W-:Y:S01]  /*aa90*/  FMNMX3.FTZ R181, R2, R66, R67, !PT ;  /* 0x0000004202b57276 */ /* 0x000fe20007810043 */
[----:B------:R-:W-:Y:S06]  /*aaa0*/  @P1 BRA `(.L_x_636) ;  /* 0xffffffe000681947 */ /* 0x000fec000383ffff */
.L_x_635:
[----:B--2---:R-:W1:Y:S01]  /*aab0*/  SHFL.BFLY PT, R176, R181, 0x2, 0x1f ;  /* 0x0c401f00b5b07f89 */ /* 0x004e6200000e0000 */
[C---:B------:R-:W-:Y:S01]  /*aac0*/  VIADD R148, R0.reuse, 0x2f ;  /* 0x0000002f00947836 */ /* 0x040fe20000000000 */
[----:B------:R-:W-:Y:S01]  /*aad0*/  IABS R174, R183 ;  /* 0x000000b700ae7213 */ /* 0x000fe20000000000 */
[C---:B------:R-:W-:Y:S05]  /*aae0*/  VIADD R2, R0.reuse, 0x28 ;  /* 0x0000002800027836 */ /* 0x040fea0000000000 */
[----:B------:R-:W2:Y:S01]  /*aaf0*/  SHFL.BFLY PT, R175, R152, 0x2, 0x1f ;  /* 0x0c401f0098af7f89 */ /* 0x000ea200000e0000 */
[----:B------:R-:W-:Y:S01]  /*ab00*/  IADD3 R172, PT, PT, R0, 0x27, RZ ;  /* 0x0000002700ac7810 */ /* 0x000fe20007ffe0ff */
[-C--:B------:R-:W-:Y:S01]  /*ab10*/  FFMA.FTZ R27, R185, -R149.reuse, R27 ;  /* 0x80000095b91b7223 */ /* 0x080fe2000001001b */
[----:B------:R-:W-:Y:S01]  /*ab20*/  IABS R151, R148 ;  /* 0x0000009400977213 */ /* 0x000fe20000000000 */
[----:B------:R-:W-:Y:S01]  /*ab30*/  IMAD.MOV.U32 R177, RZ, RZ, R174 ;  /* 0x000000ffffb17224 */ /* 0x000fe200078e00ae */
[----:B------:R-:W-:Y:S01]  /*ab40*/  IABS R148, R2 ;  /* 0x0000000200947213 */ /* 0x000fe20000000000 */
[-C--:B------:R-:W-:Y:S01]  /*ab50*/  FFMA.FTZ R61, R187, -R149.reuse, R61 ;  /* 0x80000095bb3d7223 */ /* 0x080fe2000001003d */
[----:B------:R-:W-:Y:S01]  /*ab60*/  IABS R2, R172 ;  /* 0x000000ac00027213 */ /* 0x000fe20000000000 */
[----:B------:R-:W-:Y:S01]  /*ab70*/  FFMA.FTZ R60, R192, -R149, R60 ;  /* 0x80000095c03c7223 */ /* 0x000fe2000001003c */
[----:B------:R-:W-:Y:S01]  /*ab80*/  I2FP.F32.S32 R177, R177 ;  /* 0x000000b100b17245 */ /* 0x000fe20000201400 */
[----:B------:R-:W-:Y:S01]  /*ab90*/  IMAD.MOV.U32 R174, RZ, RZ, R148 ;  /* 0x000000ffffae7224 */ /* 0x000fe200078e0094 */
[----:B------:R-:W-:Y:S01]  /*aba0*/  I2FP.F32.S32 R148, R151 ;  /* 0x0000009700947245 */ /* 0x000fe20000201400 */
[----:B------:R-:W-:Y:S01]  /*abb0*/  IMAD.MOV.U32 R184, RZ, RZ, R150 ;  /* 0x000000ffffb87224 */ /* 0x000fe200078e0096 */
[----:B------:R-:W-:Y:S01]  /*abc0*/  MOV R172, R2 ;  /* 0x0000000200ac7202 */ /* 0x000fe20000000f00 */
[CC--:B------:R-:W-:Y:S01]  /*abd0*/  FFMA.FTZ R24, R177.reuse, -R149.reuse, R24 ;  /* 0x80000095b1187223 */ /* 0x0c0fe20000010018 */
[----:B------:R-:W-:Y:S01]  /*abe0*/  I2FP.F32.S32 R2, R174 ;  /* 0x000000ae00027245 */ /* 0x000fe20000201400 */
[CC--:B------:R-:W-:Y:S01]  /*abf0*/  FFMA.FTZ R31, R148.reuse, -R149.reuse, R31 ;  /* 0x80000095941f7223 */ /* 0x0c0fe2000001001f */
[-C--:B------:R-:W-:Y:S01]  /*ac00*/  FFMA.FTZ R25, R148, -R149.reuse, R25 ;  /* 0x8000009594197223 */ /* 0x080fe20000010019 */
[C---:B------:R-:W-:Y:S01]  /*ac10*/  VIADD R148, R0.reuse, 0x17 ;  /* 0x0000001700947836 */ /* 0x040fe20000000000 */
[----:B------:R-:W-:Y:S01]  /*ac20*/  IADD3 R174, PT, PT, R0, 0x18, RZ ;  /* 0x0000001800ae7810 */ /* 0x000fe20007ffe0ff */
[CC--:B------:R-:W-:Y:S01]  /*ac30*/  FFMA.FTZ R28, R2.reuse, -R149.reuse, R28 ;  /* 0x80000095021c7223 */ /* 0x0c0fe2000001001c */
[-C--:B------:R-:W-:Y:S01]  /*ac40*/  FFMA.FTZ R42, R2, -R149.reuse, R42 ;  /* 0x80000095022a7223 */ /* 0x080fe2000001002a */
[C---:B------:R-:W-:Y:S01]  /*ac50*/  VIADD R2, R0.reuse, 0x10 ;  /* 0x0000001000027836 */ /* 0x040fe20000000000 */
[----:B------:R-:W-:Y:S01]  /*ac60*/  IABS R178, R174 ;  /* 0x000000ae00b27213 */ /* 0x000fe20000000000 */
[----:B------:R-:W-:Y:S01]  /*ac70*/  FFMA.FTZ R30, R177, -R149, R30 ;  /* 0x80000095b11e7223 */ /* 0x000fe2000001001e */
[----:B-1----:R-:W-:Y:S01]  /*ac80*/  FMNMX.FTZ R151, R181, R176, !PT ;  /* 0x000000b0b5977209 */ /* 0x002fe20007810000 */
[----:B------:R-:W-:Y:S01]  /*ac90*/  VIADD R176, R0, 0x20 ;  /* 0x0000002000b07836 */ /* 0x000fe20000000000 */
[----:B--2---:R-:W-:Y:S01]  /*aca0*/  FMNMX.FTZ R152, R152, R175, !PT ;  /* 0x000000af98987209 */ /* 0x004fe20007810000 */
[C---:B------:R-:W-:Y:S01]  /*acb0*/  VIADD R175, R0.reuse, 0x1f ;  /* 0x0000001f00af7836 */ /* 0x040fe20000000000 */
[----:B------:R-:W-:Y:S01]  /*acc0*/  IADD3 R0, PT, PT, R0, 0xf, RZ ;  /* 0x0000000f00007810 */ /* 0x000fe20007ffe0ff */
[----:B------:R-:W-:Y:S01]  /*acd0*/  SHFL.BFLY PT, R177, R151, 0x1, 0x1f ;  /* 0x0c201f0097b17f89 */ /* 0x000fe200000e0000 */
[----:B------:R-:W-:Y:S01]  /*ace0*/  IABS R181, R148 ;  /* 0x0000009400b57213 */ /* 0x000fe20000000000 */
[----:B------:R-:W-:Y:S01]  /*acf0*/  IMAD.MOV.U32 R191, RZ, RZ, R230 ;  /* 0x000000ffffbf7224 */ /* 0x000fe200078e00e6 */
[----:B------:R-:W-:Y:S02]  /*ad00*/  IABS R148, R0 ;  /* 0x0000000000947213 */ /* 0x000fe40000000000 */
[----:B------:R-:W-:Y:S02]  /*ad10*/  FMNMX3.FTZ R0, R154, R8, R9, !PT ;  /* 0x000000089a007276 */ /* 0x000fe40007810009 */
[----:B------:R-:W-:Y:S02]  /*ad20*/  IABS R2, R2 ;  /* 0x0000000200027213 */ /* 0x000fe40000000000 */
[----:B------:R-:W-:Y:S02]  /*ad30*/  I2FP.F32.S32 R172, R172 ;  /* 0x000000ac00ac7245 */ /* 0x000fe40000201400 */
[----:B------:R-:W-:Y:S02]  /*ad40*/  FMNMX3.FTZ R174, R0, R12, R13, !PT ;  /* 0x0000000c00ae7276 */ /* 0x000fe4000781000d */
[----:B------:R-:W-:Y:S01]  /*ad50*/  IABS R176, R176 ;  /* 0x000000b000b07213 */ /* 0x000fe20000000000 */
[C---:B------:R-:W-:Y:S01]  /*ad60*/  FFMA.FTZ R29, R172.reuse, -R149, R29 ;  /* 0x80000095ac1d7223 */ /* 0x040fe2000001001d */
[----:B------:R-:W-:Y:S01]  /*ad70*/  IABS R179, R175 ;  /* 0x000000af00b37213 */ /* 0x000fe20000000000 */
[-C--:B------:R-:W-:Y:S01]  /*ad80*/  FFMA.FTZ R43, R172, -R149.reuse, R43 ;  /* 0x80000095ac2b7223 */ /* 0x080fe2000001002b */
[----:B------:R-:W-:Y:S01]  /*ad90*/  I2FP.F32.S32 R0, R2 ;  /* 0x0000000200007245 */ /* 0x000fe20000201400 */
[----:B------:R-:W1:Y:S01]  /*ada0*/  SHFL.BFLY PT, R175, R152, 0x1, 0x1f ;  /* 0x0c201f0098af7f89 */ /* 0x000e6200000e0000 */
[----:B------:R-:W-:Y:S02]  /*adb0*/  I2FP.F32.S32 R2, R148 ;  /* 0x0000009400027245 */ /* 0x000fe40000201400 */
[----:B------:R-:W-:Y:S01]  /*adc0*/  FMNMX3.FTZ R148, R155, R10, R11, !PT ;  /* 0x0000000a9b947276 */ /* 0x000fe2000781000b */
[-C--:B------:R-:W-:Y:S01]  /*add0*/  FFMA.FTZ R56, R0, -R149.reuse, R56 ;  /* 0x8000009500387223 */ /* 0x080fe20000010038 */
[----:B------:R-:W-:Y:S01]  /*ade0*/  I2FP.F32.S32 R176, R176 ;  /* 0x000000b000b07245 */ /* 0x000fe20000201400 */
[----:B------:R-:W-:Y:S01]  /*adf0*/  FFMA.FTZ R57, R2, -R149, R57 ;  /* 0x8000009502397223 */ /* 0x000fe20000010039 */
[----:B------:R-:W-:Y:S01]  /*ae00*/  I2FP.F32.S32 R179, R179 ;  /* 0x000000b300b37245 */ /* 0x000fe20000201400 */
[-C--:B------:R-:W-:Y:S01]  /*ae10*/  FFMA.FTZ R62, R0, -R149.reuse, R62 ;  /* 0x80000095003e7223 */ /* 0x080fe2000001003e */
[----:B------:R-:W-:Y:S01]  /*ae20*/  FMNMX3.FTZ R174, R174, R24, R25, !PT ;  /* 0x00000018aeae7276 */ /* 0x000fe20007810019 */
[-C--:B------:R-:W-:Y:S01]  /*ae30*/  FFMA.FTZ R40, R176, -R149.reuse, R40 ;  /* 0x80000095b0287223 */ /* 0x080fe20000010028 */
[----:B------:R-:W-:Y:S01]  /*ae40*/  FMNMX3.FTZ R148, R148, R14, R15, !PT ;  /* 0x0000000e94947276 */ /* 0x000fe2000781000f */
[CC--:B------:R-:W-:Y:S01]  /*ae50*/  FFMA.FTZ R41, R179.reuse, -R149.reuse, R41 ;  /* 0x80000095b3297223 */ /* 0x0c0fe20000010029 */
        /* <DEDUP_REMOVED lines=8> */
[----:B------:R-:W-:Y:S01]  /*aee0*/  FMNMX3.FTZ R174, R174, R40, R41, !PT ;  /* 0x00000028aeae7276 */ /* 0x000fe20007810029 */
        /* <DEDUP_REMOVED lines=9> */
[----:B------:R-:W-:Y:S02]  /*af80*/  FMNMX3.FTZ R0, R0, R58, R59, !PT ;  /* 0x0000003a00007276 */ /* 0x000fe4000781003b */
[----:B-1----:R-:W-:Y:S01]  /*af90*/  FMNMX.FTZ R152, R152, R175, !PT ;  /* 0x000000af98987209 */ /* 0x002fe20007810000 */
[----:B------:R-:W1:Y:S01]  /*afa0*/  SHFL.BFLY PT, R176, R148, 0x2, 0x1f ;  /* 0x0c401f0094b07f89 */ /* 0x000e6200000e0000 */
[----:B------:R-:W-:Y:S02]  /*afb0*/  FMNMX3.FTZ R0, R0, R62, R63, !PT ;  /* 0x0000003e00007276 */ /* 0x000fe4000781003f */
[----:B------:R-:W-:Y:S01]  /*afc0*/  FMNMX.FTZ R151, R151, R177, !PT ;  /* 0x000000b197977209 */ /* 0x000fe20007810000 */
[C---:B------:R-:W-:Y:S01]  /*afd0*/  FMUL.FTZ R174, R152.reuse, UR4 ;  /* 0x0000000498ae7c20 */ /* 0x040fe20008410000 */
[----:B------:R-:W-:Y:S03]  /*afe0*/  FSETP.NEU.FTZ.AND P1, PT, R152, -INF , PT ;  /* 0xff8000009800780b */ /* 0x000fe60003f3d000 */
[----:B------:R-:W2:Y:S01]  /*aff0*/  SHFL.BFLY PT, R2, R0, 0x2, 0x1f ;  /* 0x0c401f0000027f89 */ /* 0x000ea200000e0000 */
[----:B------:R-:W-:Y:S01]  /*b000*/  PRMT R183, R150, 0x7773, RZ ;  /* 0x0000777396b77816 */ /* 0x000fe200000000ff */
[C---:B------:R-:W-:Y:S01]  /*b010*/  FMUL.FTZ R182, R151.reuse, UR4 ;  /* 0x0000000497b67c20 */ /* 0x040fe20008410000 */
[----:B------:R-:W-:Y:S01]  /*b020*/  FSEL R172, R174, RZ, P1 ;  /* 0x000000ffaeac7208 */ /* 0x000fe20000800000 */
[----:B------:R-:W-:Y:S01]  /*b030*/  IMAD.WIDE.U32 R174, R222, -0x2daee0ad, RZ ;  /* 0xd2511f53deae7825 */ /* 0x000fe200078e00ff */
[----:B------:R-:W-:Y:S02]  /*b040*/  FSETP.NEU.FTZ.AND P1, PT, R151, -INF , PT ;  /* 0xff8000009700780b */ /* 0x000fe40003f3d000 */
[----:B------:R-:W-:Y:S01]  /*b050*/  PRMT R179, R150, 0x7772, RZ ;  /* 0x0000777296b37816 */ /* 0x000fe200000000ff */
[--C-:B------:R-:W-:Y:S01]  /*b060*/  FFMA.FTZ R17, R17, UR4, -R172.reuse ;  /* 0x0000000411117c23 */ /* 0x100fe200080108ac */
[----:B------:R-:W-:Y:S01]  /*b070*/  FSEL R182, R182, RZ, P1 ;  /* 0x000000ffb6b67208 */ /* 0x000fe20000800000 */
[--C-:B------:R-:W-:Y:S01]  /*b080*/  FFMA.FTZ R4, R4, UR4, -R172.reuse ;  /* 0x0000000404047c23 */ /* 0x100fe200080108ac */
[----:B------:R-:W-:Y:S01]  /*b090*/  PRMT R178, R150, 0x7771, RZ ;  /* 0x0000777196b27816 */ /* 0x000fe200000000ff */
[----:B------:R3:W-:Y:S01]  /*b0a0*/  MUFU.EX2 R232, R17 ;  /* 0x0000001100e87308 */ /* 0x0007e20000000800 */
[----:B------:R-:W-:Y:S01]  /*b0b0*/  FFMA.FTZ R16, R16, UR4, -R172 ;  /* 0x0000000410107c23 */ /* 0x000fe200080108ac */
[--C-:B------:R-:W-:Y:S01]  /*b0c0*/  FFMA.FTZ R18, R18, UR4, -R182.reuse ;  /* 0x0000000412127c23 */ /* 0x100fe200080108b6 */
[----:B------:R-:W-:Y:S01]  /*b0d0*/  FFMA.FTZ R19, R19, UR4, -R182 ;  /* 0x0000000413137c23 */ /* 0x000fe200080108b6 */
[----:B------:R-:W-:Y:S01]  /*b0e0*/  FFMA.FTZ R5, R5, UR4, -R172 ;  /* 0x0000000405057c23 */ /* 0x000fe200080108ac */
[----:B------:R-:W-:Y:S01]  /*b0f0*/  MOV R203, R229 ;  /* 0x000000e500cb7202 */ /* 0x000fe20000000f00 */
[----:B------:R-:W-:Y:S01]  /*b100*/  FFMA.FTZ R6, R6, UR4, -R182 ;  /* 0x0000000406067c23 */ /* 0x000fe200080108b6 */
[----:B-1----:R-:W-:Y:S03]  /*b110*/  FMNMX.FTZ R150, R148, R176, !PT ;  /* 0x000000b094967209 */ /* 0x002fe60007810000 */
[----:B------:R1:W-:Y:S01]  /*b120*/  MUFU.EX2 R234, R18 ;  /* 0x0000001200ea7308 */ /* 0x0003e20000000800 */
[----:B------:R-:W-:Y:S01]  /*b130*/  LOP3.LUT R148, R223, 0xff, RZ, 0xc0, !PT ;  /* 0x000000ffdf947812 */ /* 0x000fe200078ec0ff */
[----:B------:R-:W-:Y:S01]  /*b140*/  IMAD.MOV.U32 R189, RZ, RZ, R174 ;  /* 0x000000ffffbd7224 */ /* 0x000fe200078e00ae */
[----:B------:R-:W-:Y:S01]  /*b150*/  LOP3.LUT R176, R180, 0xff, RZ, 0xc0, !PT ;  /* 0x000000ffb4b07812 */ /* 0x000fe200078ec0ff */
[----:B------:R-:W4:Y:S01]  /*b160*/  SHFL.BFLY PT, R177, R150, 0x1, 0x1f ;  /* 0x0c201f0096b17f89 */ /* 0x000f2200000e0000 */
[----:B--2---:R-:W-:Y:S01]  /*b170*/  FMNMX.FTZ R0, R0, R2, !PT ;  /* 0x0000000200007209 */ /* 0x004fe20007810000 */
[----:B------:R-:W-:Y:S01]  /*b180*/  FFMA.FTZ R7, R7, UR4, -R182 ;  /* 0x0000000407077c23 */ /* 0x000fe200080108b6 */
[----:B------:R-:W-:Y:S03]  /*b190*/  PRMT R185, R148, 0x5410, R224 ;  /* 0x0000541094b97816 */ /* 0x000fe600000000e0 */
[----:B------:R2:W-:Y:S01]  /*b1a0*/  MUFU.EX2 R238, R4 ;  /* 0x0000000400ee7308 */ /* 0x0005e20000000800 */
[----:B---3--:R-:W-:Y:S01]  /*b1b0*/  LOP3.LUT R17, R180, 0xffff, RZ, 0xc0, !PT ;  /* 0x0000ffffb4117812 */ /* 0x008fe200078ec0ff */
[----:B------:R-:W3:Y:S01]  /*b1c0*/  SHFL.BFLY PT, R2, R0, 0x1, 0x1f ;  /* 0x0c201f0000027f89 */ /* 0x000ee200000e0000 */
[----:B------:R-:W-:Y:S01]  /*b1d0*/  PRMT R229, R179, 0x5410, R183 ;  /* 0x00005410b3e57816 */ /* 0x000fe200000000b7 */
[--C-:B------:R-:W-:Y:S01]  /*b1e0*/  FFMA.FTZ R36, R36, UR4, -R172.reuse ;  /* 0x0000000424247c23 */ /* 0x100fe200080108ac */
[----:B------:R-:W-:Y:S01]  /*b1f0*/  SHF.R.U32.HI R17, RZ, 0x8, R17 ;  /* 0x00000008ff117819 */ /* 0x000fe20000011611 */
[----:B------:R-:W-:Y:S01]  /*b200*/  FFMA.FTZ R37, R37, UR4, -R172 ;  /* 0x0000000425257c23 */ /* 0x000fe200080108ac */
[----:B------:R-:W-:Y:S03]  /*b210*/  PRMT R190, R174, 0x7771, RZ ;  /* 0x00007771aebe7816 */ /* 0x000fe600000000ff */
[----:B------:R5:W-:Y:S01]  /*b220*/  MUFU.EX2 R231, R19 ;  /* 0x0000001300e77308 */ /* 0x000be20000000800 */
[----:B-1----:R-:W-:Y:S01]  /*b230*/  PRMT R18, R180, 0x7632, R18 ;  /* 0x00007632b4127816 */ /* 0x002fe20000000012 */
[----:B------:R-:W-:Y:S01]  /*b240*/  FFMA.FTZ R33, R33, UR4, -R172 ;  /* 0x0000000421217c23 */ /* 0x000fe200080108ac */
[----:B------:R-:W-:Y:S01]  /*b250*/  SHF.R.U32.HI R180, RZ, 0x18, R180 ;  /* 0x00000018ffb47819 */ /* 0x000fe200000116b4 */
[--C-:B------:R-:W-:Y:S01]  /*b260*/  FFMA.FTZ R23, R23, UR4, -R182.reuse ;  /* 0x0000000417177c23 */ /* 0x100fe200080108b6 */
[----:B------:R-:W-:Y:S01]  /*b270*/  LOP3.LUT R148, R18, 0xff, RZ, 0xc0, !PT ;  /* 0x000000ff12947812 */ /* 0x000fe200078ec0ff */
[--C-:B------:R-:W-:Y:S01]  /*b280*/  FFMA.FTZ R22, R22, UR4, -R182.reuse ;  /* 0x0000000416167c23 */ /* 0x100fe200080108b6 */
[--C-:B------:R-:W-:Y:S03]  /*b290*/  PRMT R176, R176, 0x5410, R17.reuse ;  /* 0x00005410b0b07816 */ /* 0x100fe60000000011 */
[----:B------:R1:W-:Y:S01]  /*b2a0*/  MUFU.EX2 R235, R16 ;  /* 0x0000001000eb7308 */ /* 0x0003e20000000800 */
[----:B--2---:R-:W-:Y:S01]  /*b2b0*/  LOP3.LUT R4, R186, 0xffff, RZ, 0xc0, !PT ;  /* 0x0000ffffba047812 */ /* 0x004fe200078ec0ff */
[--C-:B------:R-:W-:Y:S01]  /*b2c0*/  FFMA.FTZ R34, R34, UR4, -R182.reuse ;  /* 0x0000000422227c23 */ /* 0x100fe200080108b6 */
[----:B------:R-:W-:Y:S01]  /*b2d0*/  PRMT R17, R186, 0x7632, R17 ;  /* 0x00007632ba117816 */ /* 0x000fe20000000011 */
[----:B------:R-:W-:Y:S01]  /*b2e0*/  FFMA.FTZ R35, R35, UR4, -R182 ;  /* 0x0000000423237c23 */ /* 0x000fe200080108b6 */
[----:B------:R-:W-:Y:S01]  /*b2f0*/  SHF.R.U32.HI R18, RZ, 0x18, R186 ;  /* 0x00000018ff127819 */ /* 0x000fe200000116ba */
[--C-:B------:R-:W-:Y:S01]  /*b300*/  FFMA.FTZ R51, R51, UR4, -R182.reuse ;  /* 0x0000000433337c23 */ /* 0x100fe200080108b6 */
[----:B----4-:R-:W-:Y:S03]  /*b310*/  FMNMX.FTZ R150, R150, R177, !PT ;  /* 0x000000b196967209 */ /* 0x010fe60007810000 */
[----:B------:R2:W-:Y:S01]  /*b320*/  MUFU.EX2 R236, R5 ;  /* 0x0000000500ec7308 */ /* 0x0005e20000000800 */
[----:B-----5:R-:W-:Y:S01]  /*b330*/  LOP3.LUT R19, R186, 0xff, RZ, 0xc0, !PT ;  /* 0x000000ffba137812 */ /* 0x020fe200078ec0ff */
[----:B------:R-:W-:Y:S01]  /*b340*/  FFMA.FTZ R38, R38, UR4, -R182 ;  /* 0x0000000426267c23 */ /* 0x000fe200080108b6 */
[----:B------:R-:W-:Y:S01]  /*b350*/  PRMT R186, R148, 0x5410, R180 ;  /* 0x0000541094ba7816 */ /* 0x000fe200000000b4 */
[----:B------:R-:W-:Y:S01]  /*b360*/  FMUL.FTZ R181, R150, UR4 ;  /* 0x0000000496b57c20 */ /* 0x000fe20008410000 */
[----:B------:R-:W4:Y:S01]  /*b370*/  LDC R180, c[0x0][0x4f8] ;  /* 0x00013e00ffb47b82 */ /* 0x000f220000000800 */
[----:B---3--:R-:W-:Y:S01]  /*b380*/  FMNMX.FTZ R148, R0, R2, !PT ;  /* 0x0000000200947209 */ /* 0x008fe20007810000 */
[----:B------:R-:W-:Y:S01]  /*b390*/  FFMA.FTZ R39, R39, UR4, -R182 ;  /* 0x0000000427277c23 */ /* 0x000fe200080108b6 */
[----:B------:R-:W-:Y:S02]  /*b3a0*/  FSETP.NEU.FTZ.AND P1, PT, R150, -INF , PT ;  /* 0xff8000009600780b */ /* 0x000fe40003f3d000 */
[----:B------:R-:W-:Y:S01]  /*b3b0*/  MUFU.EX2 R239, R6 ;  /* 0x0000000600ef7308 */ /* 0x000fe20000000800 */
[----:B------:R-:W-:Y:S01]  /*b3c0*/  SHF.R.U32.HI R4, RZ, 0x8, R4 ;  /* 0x00000008ff047819 */ /* 0x000fe20000011604 */
[----:B------:R-:W-:Y:S01]  /*b3d0*/  FMUL.FTZ R183, R148, UR4 ;  /* 0x0000000494b77c20 */ /* 0x000fe20008410000 */
[----:B------:R-:W-:Y:S01]  /*b3e0*/  FSEL R181, R181, RZ, P1 ;  /* 0x000000ffb5b57208 */ /* 0x000fe20000800000 */
[----:B------:R-:W-:Y:S01]  /*b3f0*/  FFMA.FTZ R50, R50, UR4, -R182 ;  /* 0x0000000432327c23 */ /* 0x000fe200080108b6 */
[----:B------:R-:W-:Y:S02]  /*b400*/  FSETP.NEU.FTZ.AND P1, PT, R148, -INF , PT ;  /* 0xff8000009400780b */ /* 0x000fe40003f3d000 */
[----:B------:R-:W-:Y:S03]  /*b410*/  LOP3.LUT R0, R173, 0xffff, RZ, 0xc0, !PT ;  /* 0x0000ffffad007812 */ /* 0x000fe600078ec0ff */
[----:B------:R-:W-:Y:S01]  /*b420*/  MUFU.EX2 R220, R7 ;  /* 0x0000000700dc7308 */ /* 0x000fe20000000800 */
[----:B------:R-:W-:Y:S01]  /*b430*/  FSEL R183, R183, RZ, P1 ;  /* 0x000000ffb7b77208 */ /* 0x000fe20000800000 */
[--C-:B------:R-:W-:Y:S01]  /*b440*/  FFMA.FTZ R8, R8, UR4, -R181.reuse ;  /* 0x0000000408087c23 */ /* 0x100fe200080108b5 */
[----:B------:R-:W-:Y:S01]  /*b450*/  PRMT R19, R19, 0x5410, R4 ;  /* 0x0000541013137816 */ /* 0x000fe20000000004 */
[----:B------:R-:W-:Y:S01]  /*b460*/  FFMA.FTZ R9, R9, UR4, -R181 ;  /* 0x0000000409097c23 */ /* 0x000fe200080108b5 */
[----:B------:R-:W-:Y:S01]  /*b470*/  LOP3.LUT R4, R189, 0xff, RZ, 0xc0, !PT ;  /* 0x000000ffbd047812 */ /* 0x000fe200078ec0ff */
[--C-:B------:R-:W-:Y:S01]  /*b480*/  FFMA.FTZ R11, R11, UR4, -R183.reuse ;  /* 0x000000040b0b7c23 */ /* 0x100fe200080108b7 */
[----:B------:R-:W-:Y:S03]  /*b490*/  LOP3.LUT R2, R173, 0xff, RZ, 0xc0, !PT ;  /* 0x000000ffad027812 */ /* 0x000fe600078ec0ff */
[----:B------:R-:W-:Y:S01]  /*b4a0*/  MUFU.EX2 R177, R9 ;  /* 0x0000000900b17308 */ /* 0x000fe20000000800 */
[----:B------:R-:W-:Y:S01]  /*b4b0*/  SHF.R.U32.HI R0, RZ, 0x8, R0 ;  /* 0x00000008ff007819 */ /* 0x000fe20000011600 */
[----:B------:R-:W-:Y:S01]  /*b4c0*/  FFMA.FTZ R10, R10, UR4, -R183 ;  /* 0x000000040a0a7c23 */ /* 0x000fe200080108b7 */
[----:B-1----:R-:W-:Y:S01]  /*b4d0*/  LOP3.LUT R16, R200, R202, R175, 0x96, !PT ;  /* 0x000000cac8107212 */ /* 0x002fe200078e96af */
[----:B------:R-:W-:Y:S01]  /*b4e0*/  IMAD.MOV.U32 R202, RZ, RZ, R228 ;  /* 0x000000ffffca7224 */ /* 0x000fe200078e00e4 */
[----:B------:R-:W-:Y:S01]  /*b4f0*/  PRMT R221, R4, 0x5410, R190 ;  /* 0x0000541004dd7816 */ /* 0x000fe200000000be */
[--C-:B------:R-:W-:Y:S01]  /*b500*/  FFMA.FTZ R12, R12, UR4, -R181.reuse ;  /* 0x000000040c0c7c23 */ /* 0x100fe200080108b5 */
[----:B------:R-:W-:Y:S03]  /*b510*/  PRMT R190, R2, 0x5410, R0 ;  /* 0x0000541002be7816 */ /* 0x000fe60000000000 */
[----:B------:R-:W1:Y:S01]  /*b520*/  MUFU.EX2 R192, R11 ;  /* 0x0000000b00c07308 */ /* 0x000e620000000800 */
[----:B------:R-:W-:Y:S01]  /*b530*/  LOP3.LUT R17, R17, 0xff, RZ, 0xc0, !PT ;  /* 0x000000ff11117812 */ /* 0x000fe200078ec0ff */
[----:B------:R-:W-:Y:S01]  /*b540*/  FFMA.FTZ R13, R13, UR4, -R181 ;  /* 0x000000040d0d7c23 */ /* 0x000fe200080108b5 */
[----:B------:R-:W-:Y:S01]  /*b550*/  LOP3.LUT R2, R16, 0xffff, RZ, 0xc0, !PT ;  /* 0x0000ffff10027812 */ /* 0x000fe200078ec0ff */
[--C-:B------:R-:W-:Y:S01]  /*b560*/  FFMA.FTZ R14, R14, UR4, -R183.reuse ;  /* 0x000000040e0e7c23 */ /* 0x100fe200080108b7 */
[----:B----4-:R-:W-:Y:S01]  /*b570*/  LOP3.LUT R180, R180, 0xff, RZ, 0xc0, !PT ;  /* 0x000000ffb4b47812 */ /* 0x010fe200078ec0ff */
[----:B------:R-:W-:Y:S01]  /*b580*/  FFMA.FTZ R15, R15, UR4, -R183 ;  /* 0x000000040f0f7c23 */ /* 0x000fe200080108b7 */
[----:B------:R-:W-:Y:S03]  /*b590*/  LOP3.LUT R175, R201, 0xff, RZ, 0xc0, !PT ;  /* 0x000000ffc9af7812 */ /* 0x000fe600078ec0ff */
[----:B------:R3:W4:Y:S01]  /*b5a0*/  MUFU.EX2 R7, R8 ;  /* 0x0000000800077308 */ /* 0x0007220000000800 */
[----:B------:R-:W-:Y:S01]  /*b5b0*/  LOP3.LUT R184, R184, 0xff, RZ, 0xc0, !PT ;  /* 0x000000ffb8b87812 */ /* 0x000fe200078ec0ff */
[----:B------:R-:W-:Y:S01]  /*b5c0*/  IMAD R180, R180, 0x10000, R180 ;  /* 0x00010000b4b47824 */ /* 0x000fe200078e02b4 */
[----:B------:R-:W-:Y:S01]  /*b5d0*/  PRMT R0, R173, 0x7632, R0 ;  /* 0x00007632ad007816 */ /* 0x000fe20000000000 */
[----:B------:R-:W-:Y:S01]  /*b5e0*/  FFMA.FTZ R201, R49, UR4, -R172 ;  /* 0x0000000431c97c23 */ /* 0x000fe200080108ac */
[----:B------:R-:W-:Y:S01]  /*b5f0*/  PRMT R17, R17, 0x5410, R18 ;  /* 0x0000541011117816 */ /* 0x000fe20000000012 */
[--C-:B------:R-:W-:Y:S01]  /*b600*/  FFMA.FTZ R28, R28, UR4, -R181.reuse ;  /* 0x000000041c1c7c23 */ /* 0x100fe200080108b5 */
[C---:B--2---:R-:W-:Y:S03]  /*b610*/  LOP3.LUT R5, R16.reuse, 0xff, RZ, 0xc0, !PT ;  /* 0x000000ff10057812 */ /* 0x044fe600078ec0ff */
[----:B------:R-:W2:Y:S01]  /*b620*/  MUFU.EX2 R18, R10 ;  /* 0x0000000a00127308 */ /* 0x000ea20000000800 */
[----:B------:R-:W-:Y:S01]  /*b630*/  SHF.R.U32.HI R2, RZ, 0x8, R2 ;  /* 0x00000008ff027819 */ /* 0x000fe20000011602 */
[----:B-1----:R-:W-:Y:S01]  /*b640*/  IMAD.MOV.U32 R49, RZ, RZ, R192 ;  /* 0x000000ffff317224 */ /* 0x002fe200078e00c0 */
[----:B------:R-:W-:Y:S01]  /*b650*/  PRMT R4, R16, 0x7632, R4 ;  /* 0x0000763210047816 */ /* 0x000fe20000000004 */
[----:B------:R-:W-:Y:S01]  /*b660*/  FFMA.FTZ R29, R29, UR4, -R181 ;  /* 0x000000041d1d7c23 */ /* 0x000fe200080108b5 */
[----:B------:R-:W-:Y:S01]  /*b670*/  PRMT R187, R174, 0x7772, RZ ;  /* 0x00007772aebb7816 */ /* 0x000fe200000000ff */
[----:B------:R-:W-:Y:S01]  /*b680*/  FFMA.FTZ R30, R30, UR4, -R183 ;  /* 0x000000041e1e7c23 */ /* 0x000fe200080108b7 */
[----:B------:R-:W-:Y:S03]  /*b690*/  PRMT R188, R174, 0x7773, RZ ;  /* 0x00007773aebc7816 */ /* 0x000fe600000000ff */
[----:B------:R-:W-:Y:S01]  /*b6a0*/  MUFU.EX2 R233, R12 ;  /* 0x0000000c00e97308 */ /* 0x000fe20000000800 */
[----:B------:R-:W-:Y:S01]  /*b6b0*/  PRMT R228, R184, 0x5410, R178 ;  /* 0x00005410b8e47816 */ /* 0x000fe200000000b2 */
[----:B------:R-:W-:Y:S01]  /*b6c0*/  IMAD.MOV.U32 R178, RZ, RZ, R202 ;  /* 0x000000ffffb27224 */ /* 0x000fe200078e00ca */
[----:B------:R-:W-:Y:S01]  /*b6d0*/  PRMT R174, R175, 0x5410, R204 ;  /* 0x00005410afae7816 */ /* 0x000fe200000000cc */
[--C-:B------:R-:W-:Y:S01]  /*b6e0*/  FFMA.FTZ R184, R32, UR4, -R172.reuse ;  /* 0x0000000420b87c23 */ /* 0x100fe200080108ac */
[----:B------:R-:W-:Y:S01]  /*b6f0*/  LOP3.LUT R6, R0, 0xff, RZ, 0xc0, !PT ;  /* 0x000000ff00067812 */ /* 0x000fe200078ec0ff */
[----:B------:R-:W-:Y:S01]  /*b700*/  FFMA.FTZ R32, R21, UR4, -R172 ;  /* 0x0000000415207c23 */ /* 0x000fe200080108ac */
[----:B------:R-:W-:Y:S01]  /*b710*/  PRMT R189, R5, 0x5410, R2 ;  /* 0x0000541005bd7816 */ /* 0x000fe20000000002 */
[----:B------:R-:W-:Y:S01]  /*b720*/  FFMA.FTZ R202, R48, UR4, -R172 ;  /* 0x0000000430ca7c23 */ /* 0x000fe200080108ac */
[----:B------:R-:W-:Y:S01]  /*b730*/  SHF.R.U32.HI R16, RZ, 0x18, R16 ;  /* 0x00000018ff107819 */ /* 0x000fe20000011610 */
[----:B------:R-:W-:Y:S01]  /*b740*/  MUFU.EX2 R230, R13 ;  /* 0x0000000d00e67308 */ /* 0x000fe20000000800 */
[----:B------:R-:W-:Y:S01]  /*b750*/  SHF.R.U32.HI R173, RZ, 0x18, R173 ;  /* 0x00000018ffad7819 */ /* 0x000fe200000116ad */
[----:B------:R-:W-:Y:S01]  /*b760*/  FFMA.FTZ R204, R65, UR4, -R172 ;  /* 0x0000000441cc7c23 */ /* 0x000fe200080108ac */
[----:B------:R-:W-:Y:S01]  /*b770*/  LOP3.LUT R0, R4, 0xff, RZ, 0xc0, !PT ;  /* 0x000000ff04007812 */ /* 0x000fe200078ec0ff */
[----:B------:R-:W-:Y:S01]  /*b780*/  IMAD.MOV.U32 R65, RZ, RZ, R220 ;  /* 0x000000ffff417224 */ /* 0x000fe200078e00dc */
[----:B------:R-:W-:Y:S01]  /*b790*/  MOV R179, R203 ;  /* 0x000000cb00b37202 */ /* 0x000fe20000000f00 */
[----:B------:R-:W-:Y:S01]  /*b7a0*/  FFMA.FTZ R203, R64, UR4, -R172 ;  /* 0x0000000440cb7c23 */ /* 0x000fe200080108ac */
[----:B------:R-:W-:Y:S03]  /*b7b0*/  IADD3 R2, PT, PT, R206, 0x1, RZ ;  /* 0x00000001ce027810 */ /* 0x000fe60007ffe0ff */
[----:B------:R-:W-:Y:S01]  /*b7c0*/  MUFU.EX2 R48, R14 ;  /* 0x0000000e00307308 */ /* 0x000fe20000000800 */
[----:B------:R-:W-:Y:S01]  /*b7d0*/  PRMT R223, R187, 0x5410, R188 ;  /* 0x00005410bbdf7816 */ /* 0x000fe200000000bc */
[--C-:B------:R-:W-:Y:S01]  /*b7e0*/  FFMA.FTZ R206, R53, UR4, -R172.reuse ;  /* 0x0000000435ce7c23 */ /* 0x100fe200080108ac */
[----:B------:R-:W-:Y:S01]  /*b7f0*/  PRMT R224, R6, 0x5410, R173 ;  /* 0x0000541006e07816 */ /* 0x000fe200000000ad */
[----:B------:R-:W-:Y:S01]  /*b800*/  FFMA.FTZ R187, R20, UR4, -R172 ;  /* 0x0000000414bb7c23 */ /* 0x000fe200080108ac */
[----:B------:R-:W-:Y:S01]  /*b810*/  PRMT R188, R0, 0x5410, R16 ;  /* 0x0000541000bc7816 */ /* 0x000fe20000000010 */
[----:B------:R-:W-:Y:S01]  /*b820*/  IMAD.MOV.U32 R16, RZ, RZ, R250 ;  /* 0x000000ffff107224 */ /* 0x000fe200078e00fa */
[----:B------:R-:W-:Y:S03]  /*b830*/  LOP3.LUT R175, R205, 0xff00ff, RZ, 0xc0, !PT ;  /* 0x00ff00ffcdaf7812 */ /* 0x000fe600078ec0ff */
[----:B------:R-:W1:Y:S01]  /*b840*/  MUFU.EX2 R21, R15 ;  /* 0x0000000f00157308 */ /* 0x000e620000000800 */
[--C-:B------:R-:W-:Y:S01]  /*b850*/  HSET2.LE.AND R174, R174, R180.reuse, PT ;  /* 0x000000b4aeae7233 */ /* 0x100fe20003803000 */
[----:B------:R-:W-:Y:S01]  /*b860*/  FFMA.FTZ R205, R52, UR4, -R172 ;  /* 0x0000000434cd7c23 */ /* 0x000fe200080108ac */
[----:B------:R-:W-:Y:S01]  /*b870*/  F2FP.F16.F32.PACK_AB R0, R232, R235 ;  /* 0x000000ebe800723e */ /* 0x000fe200000000ff */
[----:B------:R-:W-:Y:S01]  /*b880*/  FFMA.FTZ R31, R31, UR4, -R183 ;  /* 0x000000041f1f7c23 */ /* 0x000fe200080108b7 */
[----:B------:R-:W-:Y:S01]  /*b890*/  LOP3.LUT R6, R179, R219, R2, 0x96, !PT ;  /* 0x000000dbb3067212 */ /* 0x000fe200078e9602 */
[--C-:B------:R-:W-:Y:S01]  /*b8a0*/  FFMA.FTZ R24, R24, UR4, -R181.reuse ;  /* 0x0000000418187c23 */ /* 0x100fe200080108b5 */
[----:B------:R-:W-:Y:S01]  /*b8b0*/  LOP3.LUT R174, R0, R174, RZ, 0xc0, !PT ;  /* 0x000000ae00ae7212 */ /* 0x000fe200078ec0ff */
[----:B------:R-:W-:Y:S01]  /*b8c0*/  FFMA.FTZ R25, R25, UR4, -R181 ;  /* 0x0000000419197c23 */ /* 0x000fe200080108b5 */
[--C-:B------:R-:W-:Y:S01]  /*b8d0*/  HSET2.LE.AND R175, R175, R180.reuse, PT ;  /* 0x000000b4afaf7233 */ /* 0x100fe20003803000 */
[----:B---3--:R-:W-:Y:S01]  /*b8e0*/  IMAD.WIDE.U32 R8, R6, -0x326172a9, RZ ;  /* 0xcd9e8d5706087825 */ /* 0x008fe200078e00ff */
[--C-:B------:R-:W-:Y:S01]  /*b8f0*/  HSET2.LE.AND R173, R186, R180.reuse, PT ;  /* 0x000000b4baad7233 */ /* 0x100fe20003803000 */
[----:B------:R-:W-:Y:S01]  /*b900*/  MUFU.EX2 R202, R202 ;  /* 0x000000ca00ca7308 */ /* 0x000fe20000000800 */
[----:B------:R-:W-:Y:S01]  /*b910*/  F2FP.F16.F32.PACK_AB R0, R231, R234 ;  /* 0x000000eae700723e */ /* 0x000fe200000000ff */
[--C-:B------:R-:W-:Y:S01]  /*b920*/  FFMA.FTZ R42, R42, UR4, -R183.reuse ;  /* 0x000000042a2a7c23 */ /* 0x100fe200080108b7 */
[----:B------:R-:W-:Y:S01]  /*b930*/  F2FP.F16.F32.PACK_AB R4, R65, R239 ;  /* 0x000000ef4104723e */ /* 0x000fe200000000ff */
[----:B------:R-:W-:Y:S01]  /*b940*/  FFMA.FTZ R43, R43, UR4, -R183 ;  /* 0x000000042b2b7c23 */ /* 0x000fe200080108b7 */
[----:B------:R-:W-:Y:S01]  /*b950*/  MOV R64, R177 ;  /* 0x000000b100407202 */ /* 0x000fe20000000f00 */
[----:B------:R-:W-:Y:S01]  /*b960*/  FFMA.FTZ R41, R41, UR4, -R181 ;  /* 0x0000000429297c23 */ /* 0x000fe200080108b5 */
[----:B----4-:R-:W-:Y:S01]  /*b970*/  MOV R53, R7 ;  /* 0x0000000700357202 */ /* 0x010fe20000000f00 */
[----:B------:R-:W-:Y:S01]  /*b980*/  FFMA.FTZ R47, R47, UR4, -R183 ;  /* 0x000000042f2f7c23 */ /* 0x000fe200080108b7 */
[--C-:B------:R-:W-:Y:S01]  /*b990*/  HSET2.LE.AND R172, R176, R180.reuse, PT ;  /* 0x000000b4b0ac7233 */ /* 0x100fe20003803000 */
[----:B------:R-:W-:Y:S01]  /*b9a0*/  MUFU.EX2 R201, R201 ;  /* 0x000000c900c97308 */ /* 0x000fe20000000800 */
[----:B------:R-:W-:Y:S01]  /*b9b0*/  LOP3.LUT R175, R0, R175, RZ, 0xc0, !PT ;  /* 0x000000af00af7212 */ /* 0x000fe200078ec0ff */
[--C-:B------:R-:W-:Y:S01]  /*b9c0*/  FFMA.FTZ R40, R40, UR4, -R181.reuse ;  /* 0x0000000428287c23 */ /* 0x100fe200080108b5 */
[----:B------:R-:W-:Y:S01]  /*b9d0*/  LOP3.LUT R173, R4, R173, RZ, 0xc0, !PT ;  /* 0x000000ad04ad7212 */ /* 0x000fe200078ec0ff */
[--C-:B------:R-:W-:Y:S01]  /*b9e0*/  FFMA.FTZ R44, R44, UR4, -R181.reuse ;  /* 0x000000042c2c7c23 */ /* 0x100fe200080108b5 */
[--C-:B------:R-:W-:Y:S01]  /*b9f0*/  HSET2.LE.AND R177, R17, R180.reuse, PT ;  /* 0x000000b411b17233 */ /* 0x100fe20003803000 */
[----:B------:R-:W-:Y:S01]  /*ba00*/  FFMA.FTZ R45, R45, UR4, -R181 ;  /* 0x000000042d2d7c23 */ /* 0x000fe200080108b5 */
[--C-:B------:R-:W-:Y:S01]  /*ba10*/  HSET2.LE.AND R176, R19, R180.reuse, PT ;  /* 0x000000b413b07233 */ /* 0x100fe20003803000 */
[----:B------:R-:W-:Y:S01]  /*ba20*/  FFMA.FTZ R46, R46, UR4, -R183 ;  /* 0x000000042e2e7c23 */ /* 0x000fe200080108b7 */
[----:B------:R-:W-:Y:S01]  /*ba30*/  LOP3.LUT R179, R225, 0xff00ff, RZ, 0xc0, !PT ;  /* 0x00ff00ffe1b37812 */ /* 0x000fe200078ec0ff */
[----:B------:R-:W-:Y:S01]  /*ba40*/  IMAD.MOV.U32 R225, RZ, RZ, R236 ;  /* 0x000000ffffe17224 */ /* 0x000fe200078e00ec */
[----:B------:R-:W-:Y:S01]  /*ba50*/  F2FP.F16.F32.PACK_AB R5, R64, R53 ;  /* 0x000000354005723e */ /* 0x000fe200000000ff */
[--C-:B------:R-:W-:Y:S01]  /*ba60*/  FFMA.FTZ R60, R60, UR4, -R181.reuse ;  /* 0x000000043c3c7c23 */ /* 0x100fe200080108b5 */
[----:B------:R-:W-:Y:S01]  /*ba70*/  F2FP.F16.F32.PACK_AB R2, R236, R238 ;  /* 0x000000eeec02723e */ /* 0x000fe200000000ff */
[----:B------:R-:W-:Y:S01]  /*ba80*/  FFMA.FTZ R56, R56, UR4, -R181 ;  /* 0x0000000438387c23 */ /* 0x000fe200080108b5 */
[----:B--2---:R-:W-:Y:S02]  /*ba90*/  F2FP.F16.F32.PACK_AB R0, R49, R18 ;  /* 0x000000123100723e */ /* 0x004fe400000000ff */
[----:B------:R-:W-:Y:S02]  /*baa0*/  LOP3.LUT R4, R9, R191, RZ, 0x3c, !PT ;  /* 0x000000bf09047212 */ /* 0x000fe400078e3cff */
[----:B------:R-:W-:Y:S01]  /*bab0*/  LOP3.LUT R6, R8, R251, RZ, 0x3c, !PT ;  /* 0x000000fb08067212 */ /* 0x000fe200078e3cff */
[----:B------:R-:W-:Y:S01]  /*bac0*/  MUFU.EX2 R56, R56 ;  /* 0x0000003800387308 */ /* 0x000fe20000000800 */
[----:B------:R-:W-:Y:S02]  /*bad0*/  LOP3.LUT R172, R2, R172, RZ, 0xc0, !PT ;  /* 0x000000ac02ac7212 */ /* 0x000fe400078ec0ff */
[----:B------:R-:W-:Y:S01]  /*bae0*/  LOP3.LUT R176, R5, R176, RZ, 0xc0, !PT ;  /* 0x000000b005b07212 */ /* 0x000fe200078ec0ff */
[----:B------:R-:W-:Y:S01]  /*baf0*/  IMAD.WIDE.U32 R4, R4, -0x2daee0ad, RZ ;  /* 0xd2511f5304047825 */ /* 0x000fe200078e00ff */
[----:B------:R-:W-:Y:S02]  /*bb00*/  LOP3.LUT R177, R0, R177, RZ, 0xc0, !PT ;  /* 0x000000b100b17212 */ /* 0x000fe400078ec0ff */
[--C-:B------:R-:W-:Y:S01]  /*bb10*/  HSET2.LE.AND R179, R179, R180.reuse, PT ;  /* 0x000000b4b3b37233 */ /* 0x100fe20003803000 */
[----:B------:R-:W-:Y:S01]  /*bb20*/  IMAD.WIDE.U32 R6, R6, -0x2daee0ad, RZ ;  /* 0xd2511f5306067825 */ /* 0x000fe200078e00ff */
[--C-:B------:R-:W-:Y:S02]  /*bb30*/  HSET2.LE.AND R178, R185, R180.reuse, PT ;  /* 0x000000b4b9b27233 */ /* 0x100fe40003803000 */
[----:B-1----:R-:W-:Y:S02]  /*bb40*/  F2FP.F16.F32.PACK_AB R0, R21, R48 ;  /* 0x000000301500723e */ /* 0x002fe400000000ff */
[----:B------:R-:W-:Y:S02]  /*bb50*/  F2FP.F16.F32.PACK_AB R2, R230, R233 ;  /* 0x000000e9e602723e */ /* 0x000fe400000000ff */
[----:B------:R-:W-:Y:S02]  /*bb60*/  LOP3.LUT R179, R0, R179, RZ, 0xc0, !PT ;  /* 0x000000b300b37212 */ /* 0x000fe400078ec0ff */
[----:B------:R-:W-:Y:S02]  /*bb70*/  LOP3.LUT R178, R2, R178, RZ, 0xc0, !PT ;  /* 0x000000b202b27212 */ /* 0x000fe400078ec0ff */
[----:B------:R-:W-:Y:S02]  /*bb80*/  LOP3.LUT R2, R198, R4, R7, 0x96, !PT ;  /* 0x00000004c6027212 */ /* 0x000fe400078e9607 */
[----:B------:R-:W-:Y:S02]  /*bb90*/  LOP3.LUT R0, R248, R199, R5, 0x96, !PT ;  /* 0x000000c7f8007212 */ /* 0x000fe400078e9605 */
[----:B------:R-:W-:Y:S01]  /*bba0*/  ISETP.GT.AND P1, PT, R217, RZ, PT ;  /* 0x000000ffd900720c */ /* 0x000fe20003f24270 */
[----:B------:R-:W-:Y:S04]  /*bbb0*/  IMAD.WIDE.U32 R248, R2, -0x326172a9, RZ ;  /* 0xcd9e8d5702f87825 */ /* 0x000fe800078e00ff */
[----:B------:R-:W-:Y:S05]  /*bbc0*/  IMAD.WIDE.U32 R10, R0, -0x326172a9, RZ ;  /* 0xcd9e8d57000a7825 */ /* 0x000fea00078e00ff */
[----:B------:R-:W-:Y:S02]  /*bbd0*/  LOP3.LUT R4, R244, R193, R11, 0x96, !PT ;  /* 0x000000c1f4047212 */ /* 0x000fe400078e960b */
[----:B------:R-:W-:Y:S03]  /*bbe0*/  LOP3.LUT R0, R197, R10, R249, 0x96, !PT ;  /* 0x0000000ac5007212 */ /* 0x000fe600078e96f9 */
[----:B------:R-:W-:Y:S04]  /*bbf0*/  IMAD.WIDE.U32 R4, R4, -0x2daee0ad, RZ ;  /* 0xd2511f5304047825 */ /* 0x000fe800078e00ff */
[----:B------:R-:W-:Y:S01]  /*bc00*/  IMAD.WIDE.U32 R250, R0, -0x2daee0ad, RZ ;  /* 0xd2511f5300fa7825 */ /* 0x000fe200078e00ff */
[----:B------:R-:W-:Y:S04]  /*bc10*/  LOP3.LUT R6, R196, R6, R5, 0x96, !PT ;  /* 0x00000006c4067212 */ /* 0x000fe800078e9605 */
[----:B------:R-:W-:Y:S01]  /*bc20*/  LOP3.LUT R4, R195, R4, R251, 0x96, !PT ;  /* 0x00000004c3047212 */ /* 0x000fe200078e96fb */
[----:B------:R-:W-:Y:S04]  /*bc30*/  IMAD.WIDE.U32 R244, R6, -0x326172a9, RZ ;  /* 0xcd9e8d5706f47825 */ /* 0x000fe800078e00ff */
[----:B------:R-:W-:Y:S03]  /*bc40*/  IMAD.WIDE.U32 R4, R4, -0x326172a9, RZ ;  /* 0xcd9e8d5704047825 */ /* 0x000fe600078e00ff */
[----:B------:R-:W-:Y:S02]  /*bc50*/  MOV R0, R4 ;  /* 0x0000000400007202 */ /* 0x000fe40000000f00 */
[----:B------:R-:W-:Y:S02]  /*bc60*/  PRMT R2, R4, 0x7771, RZ ;  /* 0x0000777104027816 */ /* 0x000fe400000000ff */
[----:B------:R-:W-:Y:S04]  /*bc70*/  LOP3.LUT R0, R0, 0xff, RZ, 0xc0, !PT ;  /* 0x000000ff00007812 */ /* 0x000fe800078ec0ff */
[----:B------:R-:W-:Y:S02]  /*bc80*/  PRMT R220, R0, 0x5410, R2 ;  /* 0x0000541000dc7816 */ /* 0x000fe40000000002 */
[C---:B------:R-:W-:Y:S02]  /*bc90*/  PRMT R2, R4.reuse, 0x7773, RZ ;  /* 0x0000777304027816 */ /* 0x040fe400000000ff */
[----:B------:R-:W-:Y:S02]  /*bca0*/  PRMT R4, R4, 0x7772, RZ ;  /* 0x0000777204047816 */ /* 0x000fe400000000ff */
[----:B------:R-:W-:Y:S02]  /*bcb0*/  LOP3.LUT R0, R194, R244, R5, 0x96, !PT ;  /* 0x000000f4c2007212 */ /* 0x000fe400078e9605 */
[----:B------:R-:W-:Y:S02]  /*bcc0*/  PRMT R222, R4, 0x5410, R2 ;  /* 0x0000541004de7816 */ /* 0x000fe40000000002 */
[C---:B------:R-:W-:Y:S02]  /*bcd0*/  LOP3.LUT R2, R0.reuse, 0xffff, RZ, 0xc0, !PT ;  /* 0x0000ffff00027812 */ /* 0x040fe400078ec0ff */
[----:B------:R-:W-:Y:S02]  /*bce0*/  LOP3.LUT R4, R0, 0xff, RZ, 0xc0, !PT ;  /* 0x000000ff00047812 */ /* 0x000fe400078ec0ff */
        /* <DEDUP_REMOVED lines=10> */
[----:B------:R-:W-:Y:S04]  /*bd90*/  LOP3.LUT R0, R242, R199, R5, 0x96, !PT ;  /* 0x000000c7f2007212 */ /* 0x000fe800078e9605 */
[----:B------:R-:W-:Y:S01]  /*bda0*/  LOP3.LUT R4, R198, R4, R7, 0x96, !PT ;  /* 0x00000004c6047212 */ /* 0x000fe200078e9607 */
[----:B------:R-:W-:Y:S01]  /*bdb0*/  IMAD.WIDE.U32 R10, R0, -0x326172a9, RZ ;  /* 0xcd9e8d57000a7825 */ /* 0x000fe200078e00ff */
[----:B------:R-:W-:Y:S04]  /*bdc0*/  MUFU.EX2 R198, R51 ;  /* 0x0000003300c67308 */ /* 0x000fe80000000800 */
[----:B------:R-:W-:Y:S01]  /*bdd0*/  LOP3.LUT R0, R240, R193, R11, 0x96, !PT ;  /* 0x000000c1f0007212 */ /* 0x000fe200078e960b */
[----:B------:R-:W-:Y:S04]  /*bde0*/  IMAD.WIDE.U32 R240, R4, -0x326172a9, RZ ;  /* 0xcd9e8d5704f07825 */ /* 0x000fe800078e00ff */
[----:B------:R-:W-:Y:S01]  /*bdf0*/  IMAD.WIDE.U32 R8, R0, -0x2daee0ad, RZ ;  /* 0xd2511f5300087825 */ /* 0x000fe200078e00ff */
[----:B------:R-:W-:Y:S02]  /*be00*/  LOP3.LUT R0, R197, R10, R241, 0x96, !PT ;  /* 0x0000000ac5007212 */ /* 0x000fe400078e96f1 */
[----:B------:R-:W-:Y:S02]  /*be10*/  MUFU.EX2 R197, R50 ;  /* 0x0000003200c57308 */ /* 0x000fe40000000800 */
[----:B------:R-:W-:Y:S01]  /*be20*/  LOP3.LUT R2, R196, R6, R9, 0x96, !PT ;  /* 0x00000006c4027212 */ /* 0x000fe200078e9609 */
[----:B------:R-:W-:Y:S04]  /*be30*/  IMAD.WIDE.U32 R242, R0, -0x2daee0ad, RZ ;  /* 0xd2511f5300f27825 */ /* 0x000fe800078e00ff */
[----:B------:R-:W-:Y:S01]  /*be40*/  IMAD.WIDE.U32 R236, R2, -0x326172a9, RZ ;  /* 0xcd9e8d5702ec7825 */ /* 0x000fe200078e00ff */
[----:B------:R-:W-:Y:S02]  /*be50*/  LOP3.LUT R0, R195, R8, R243, 0x96, !PT ;  /* 0x00000008c3007212 */ /* 0x000fe400078e96f3 */
[----:B------:R-:W-:Y:S03]  /*be60*/  MUFU.EX2 R196, R37 ;  /* 0x0000002500c47308 */ /* 0x000fe60000000800 */
[----:B------:R-:W-:Y:S07]  /*be70*/  IMAD.WIDE.U32 R6, R0, -0x326172a9, RZ ;  /* 0xcd9e8d5700067825 */ /* 0x000fee00078e00ff */
[----:B------:R-:W-:Y:S01]  /*be80*/  MUFU.EX2 R195, R39 ;  /* 0x0000002700c37308 */ /* 0x000fe20000000800 */
[----:B------:R-:W-:Y:S02]  /*be90*/  LOP3.LUT R0, R194, R236, R7, 0x96, !PT ;  /* 0x000000ecc2007212 */ /* 0x000fe400078e9607 */
[----:B------:R-:W-:Y:S02]  /*bea0*/  MOV R5, R6 ;  /* 0x0000000600057202 */ /* 0x000fe40000000f00 */
[C---:B------:R-:W-:Y:S02]  /*beb0*/  LOP3.LUT R2, R0.reuse, 0xffff, RZ, 0xc0, !PT ;  /* 0x0000ffff00027812 */ /* 0x040fe400078ec0ff */
[----:B------:R-:W-:Y:S02]  /*bec0*/  LOP3.LUT R4, R0, 0xff, RZ, 0xc0, !PT ;  /* 0x000000ff00047812 */ /* 0x000fe400078ec0ff */
[----:B------:R-:W-:Y:S02]  /*bed0*/  SHF.R.U32.HI R2, RZ, 0x8, R2 ;  /* 0x00000008ff027819 */ /* 0x000fe40000011602 */
[----:B------:R-:W-:Y:S02]  /*bee0*/  PRMT R7, R6, 0x7771, RZ ;  /* 0x0000777106077816 */ /* 0x000fe400000000ff */
[----:B------:R-:W-:Y:S02]  /*bef0*/  PRMT R185, R4, 0x5410, R2 ;  /* 0x0000541004b97816 */ /* 0x000fe40000000002 */
[C---:B------:R-:W-:Y:S02]  /*bf00*/  PRMT R4, R6.reuse, 0x7773, RZ ;  /* 0x0000777306047816 */ /* 0x040fe400000000ff */
[----:B------:R-:W-:Y:S04]  /*bf10*/  PRMT R2, R6, 0x7772, RZ ;  /* 0x0000777206027816 */ /* 0x000fe800000000ff */
[----:B------:R-:W-:Y:S01]  /*bf20*/  PRMT R194, R2, 0x5410, R4 ;  /* 0x0000541002c27816 */ /* 0x000fe20000000004 */
[----:B------:R-:W-:Y:S01]  /*bf30*/  FADD.FTZ R4, -R152, R3 ;  /* 0x0000000398047221 */ /* 0x000fe20000010100 */
[----:B------:R-:W-:Y:S01]  /*bf40*/  PRMT R2, R0, 0x7632, R2 ;  /* 0x0000763200027816 */ /* 0x000fe20000000002 */
[----:B------:R-:W-:Y:S01]  /*bf50*/  FADD.FTZ R3, -R151, R153 ;  /* 0x0000009997037221 */ /* 0x000fe20000010100 */
[----:B------:R-:W-:Y:S01]  /*bf60*/  SHF.R.U32.HI R0, RZ, 0x18, R0 ;  /* 0x00000018ff007819 */ /* 0x000fe20000011600 */
[----:B------:R-:W-:Y:S01]  /*bf70*/  FMUL.FTZ R4, R4, UR4 ;  /* 0x0000000404047c20 */ /* 0x000fe20008410000 */
[----:B------:R-:W-:Y:S01]  /*bf80*/  LOP3.LUT R2, R2, 0xff, RZ, 0xc0, !PT ;  /* 0x000000ff02027812 */ /* 0x000fe200078ec0ff */
[----:B------:R-:W-:Y:S01]  /*bf90*/  FMUL.FTZ R3, R3, UR4 ;  /* 0x0000000403037c20 */ /* 0x000fe20008410000 */
[----:B------:R-:W-:Y:S02]  /*bfa0*/  MUFU.EX2 R153, R43 ;  /* 0x0000002b00997308 */ /* 0x000fe40000000800 */
[----:B------:R-:W-:Y:S01]  /*bfb0*/  PRMT R186, R2, 0x5410, R0 ;  /* 0x0000541002ba7816 */ /* 0x000fe20000000000 */
[----:B------:R-:W-:Y:S01]  /*bfc0*/  FADD.FTZ R2, -R150, R154 ;  /* 0x0000009a96027221 */ /* 0x000fe20000010100 */
[----:B------:R-:W-:Y:S02]  /*bfd0*/  LOP3.LUT R0, R5, 0xff, RZ, 0xc0, !PT ;  /* 0x000000ff05007812 */ /* 0x000fe400078ec0ff */
[----:B------:R-:W-:Y:S01]  /*bfe0*/  LOP3.LUT R5, R208, 0x120, R214, 0xf8, !PT ;  /* 0x00000120d0057812 */ /* 0x000fe200078ef8d6 */
[----:B------:R-:W-:Y:S01]  /*bff0*/  FMUL.FTZ R2, R2, UR4 ;  /* 0x0000000402027c20 */ /* 0x000fe20008410000 */
[----:B------:R-:W-:Y:S01]  /*c000*/  PRMT R193, R0, 0x5410, R7 ;  /* 0x0000541000c17816 */ /* 0x000fe20000000007 */
[----:B------:R-:W-:Y:S01]  /*c010*/  FADD.FTZ R0, -R148, R155 ;  /* 0x0000009b94007221 */ /* 0x000fe20000010100 */
[----:B------:R-:W-:Y:S01]  /*c020*/  LEA R52, R5, UR5, 0x1 ;  /* 0x0000000505347c11 */ /* 0x000fe2000f8e08ff */
[----:B------:R-:W1:Y:S01]  /*c030*/  MUFU.EX2 R20, R4 ;  /* 0x0000000400147308 */ /* 0x000e620000000800 */
[----:B------:R-:W-:Y:S02]  /*c040*/  IMAD.MOV.U32 R155, RZ, RZ, R18 ;  /* 0x000000ffff9b7224 */ /* 0x000fe400078e0012 */
[----:B------:R-:W-:Y:S07]  /*c050*/  FMUL.FTZ R0, R0, UR4 ;  /* 0x0000000400007c20 */ /* 0x000fee0008410000 */
[----:B------:R-:W2:Y:S10]  /*c060*/  MUFU.EX2 R2, R2 ;  /* 0x0000000200027308 */ /* 0x000eb40000000800 */
[----:B------:R-:W3:Y:S01]  /*c070*/  MUFU.EX2 R0, R0 ;  /* 0x0000000000007308 */ /* 0x000ee20000000800 */
[C---:B-1----:R-:W-:Y:S01]  /*c080*/  FMUL.FTZ R4, R20.reuse, R160 ;  /* 0x000000a014047220 */ /* 0x042fe20000410000 */
[----:B------:R-:W-:Y:S01]  /*c090*/  FMUL.FTZ R5, R20, R161 ;  /* 0x000000a114057220 */ /* 0x000fe20000410000 */
[----:B------:R-:W-:Y:S01]  /*c0a0*/  IMAD.MOV.U32 R160, RZ, RZ, R21 ;  /* 0x000000ffffa07224 */ /* 0x000fe200078e0015 */
[----:B------:R-:W-:Y:S01]  /*c0b0*/  IADD3 R21, PT, PT, R52, 0x9000, RZ ;  /* 0x0000900034157810 */ /* 0x000fe20007ffe0ff */
[C---:B------:R-:W-:Y:S01]  /*c0c0*/  FMUL.FTZ R16, R20.reuse, R164 ;  /* 0x000000a414107220 */ /* 0x040fe20000410000 */
[C---:B------:R-:W-:Y:S01]  /*c0d0*/  FMUL.FTZ R17, R20.reuse, R165 ;  /* 0x000000a514117220 */ /* 0x040fe20000410000 */
[----:B------:R-:W-:Y:S03]  /*c0e0*/  FMUL.FTZ R68, R20, R68 ;  /* 0x0000004414447220 */ /* 0x000fe60000410000 */
[----:B------:R-:W1:Y:S01]  /*c0f0*/  MUFU.EX2 R3, R3 ;  /* 0x0000000300037308 */ /* 0x000e620000000800 */
[C---:B--2---:R-:W-:Y:S01]  /*c100*/  FMUL.FTZ R8, R2.reuse, R156 ;  /* 0x0000009c02087220 */ /* 0x044fe20000410000 */
[C---:B------:R-:W-:Y:S01]  /*c110*/  FMUL.FTZ R9, R2.reuse, R157 ;  /* 0x0000009d02097220 */ /* 0x040fe20000410000 */
[C---:B------:R-:W-:Y:S01]  /*c120*/  FMUL.FTZ R12, R2.reuse, R168 ;  /* 0x000000a8020c7220 */ /* 0x040fe20000410000 */
[----:B------:R-:W-:Y:S01]  /*c130*/  FMUL.FTZ R13, R2, R169 ;  /* 0x000000a9020d7220 */ /* 0x000fe20000410000 */
[----:B------:R-:W-:Y:S02]  /*c140*/  IMAD.MOV.U32 R168, RZ, RZ, R48 ;  /* 0x000000ffffa87224 */ /* 0x000fe400078e0030 */
[----:B------:R-:W-:Y:S01]  /*c150*/  FMUL.FTZ R69, R20, R69 ;  /* 0x0000004514457220 */ /* 0x000fe20000410000 */
[----:B------:R-:W-:Y:S01]  /*c160*/  VIADD R48, R52, 0x9020 ;  /* 0x0000902034307836 */ /* 0x000fe20000000000 */
[----:B------:R-:W-:Y:S01]  /*c170*/  @P0 IADD3 R48, PT, PT, R21, -0x20, RZ ;  /* 0xffffffe015300810 */ /* 0x000fe20007ffe0ff */
[C---:B---3--:R-:W-:Y:S01]  /*c180*/  FMUL.FTZ R10, R0.reuse, R158 ;  /* 0x0000009e000a7220 */ /* 0x048fe20000410000 */
[C---:B------:R-:W-:Y:S01]  /*c190*/  FMUL.FTZ R11, R0.reuse, R159 ;  /* 0x0000009f000b7220 */ /* 0x040fe20000410000 */
[C---:B------:R-:W-:Y:S01]  /*c1a0*/  FMUL.FTZ R14, R0.reuse, R170 ;  /* 0x000000aa000e7220 */ /* 0x040fe20000410000 */
[----:B------:R-:W2:Y:S01]  /*c1b0*/  LDSM.16.MT88.4 R156, [R52+0x9000] ;  /* 0x00900000349c783b */ /* 0x000ea20000004200 */
[----:B------:R-:W-:Y:S01]  /*c1c0*/  FMUL.FTZ R15, R0, R171 ;  /* 0x000000ab000f7220 */ /* 0x000fe20000410000 */
        /* <DEDUP_REMOVED lines=23> */
[----:B------:R-:W-:Y:S01]  /*c340*/  IMAD.MOV.U32 R164, RZ, RZ, R49 ;  /* 0x000000ffffa47224 */ /* 0x000fe200078e0031 */
[----:B------:R-:W-:Y:S01]  /*c350*/  MOV R165, R64 ;  /* 0x0000004000a57202 */ /* 0x000fe20000000f00 */
[C---:B------:R-:W-:Y:S01]  /*c360*/  FMUL.FTZ R18, R3.reuse, R166 ;  /* 0x000000a603127220 */ /* 0x040fe20000410000 */
[----:B------:R-:W-:Y:S01]  /*c370*/  IMAD.MOV.U32 R166, RZ, RZ, R65 ;  /* 0x000000ffffa67224 */ /* 0x000fe200078e0041 */
[----:B------:R-:W-:Y:S01]  /*c380*/  MUFU.EX2 R64, R42 ;  /* 0x0000002a00407308 */ /* 0x000fe20000000800 */
[C---:B------:R-:W-:Y:S01]  /*c390*/  FMUL.FTZ R19, R3.reuse, R167 ;  /* 0x000000a703137220 */ /* 0x040fe20000410000 */
[----:B------:R-:W-:Y:S01]  /*c3a0*/  MOV R167, R225 ;  /* 0x000000e100a77202 */ /* 0x000fe20000000f00 */
        /* <DEDUP_REMOVED lines=8> */
[-C--:B--2---:R-:W-:Y:S01]  /*c430*/  HMMA.16816.F32 R4, R172, R156.reuse, R4 ;  /* 0x0000009cac04723c */ /* 0x084fe20000001804 */
[----:B------:R1:W-:Y:S04]  /*c440*/  MUFU.EX2 R65, R40 ;  /* 0x0000002800417308 */ /* 0x0003e80000000800 */
[C---:B------:R-:W-:Y:S01]  /*c450*/  FMUL.FTZ R83, R3.reuse, R83 ;  /* 0x0000005303537220 */ /* 0x040fe20000410000 */
[C---:B------:R-:W-:Y:S01]  /*c460*/  FMUL.FTZ R86, R3.reuse, R86 ;  /* 0x0000005603567220 */ /* 0x040fe20000410000 */
[C---:B------:R-:W-:Y:S01]  /*c470*/  FMUL.FTZ R87, R3.reuse, R87 ;  /* 0x0000005703577220 */ /* 0x040fe20000410000 */
[C---:B------:R-:W-:Y:S03]  /*c480*/  HMMA.16816.F32 R8, R176.reuse, R156, R8 ;  /* 0x0000009cb008723c */ /* 0x040fe60000001808 */
[----:B------:R-:W-:Y:S01]  /*c490*/  MUFU.EX2 R154, R41 ;  /* 0x00000029009a7308 */ /* 0x000fe20000000800 */
[C---:B------:R-:W-:Y:S01]  /*c4a0*/  FMUL.FTZ R88, R2.reuse, R88 ;  /* 0x0000005802587220 */ /* 0x040fe20000410000 */
[----:B------:R-:W-:Y:S01]  /*c4b0*/  FMUL.FTZ R89, R2, R89 ;  /* 0x0000005902597220 */ /* 0x000fe20000410000 */
[C---:B------:R-:W-:Y:S01]  /*c4c0*/  FMUL.FTZ R90, R0.reuse, R90 ;  /* 0x0000005a005a7220 */ /* 0x040fe20000410000 */
[----:B------:R-:W-:Y:S01]  /*c4d0*/  FMUL.FTZ R91, R0, R91 ;  /* 0x0000005b005b7220 */ /* 0x000fe20000410000 */
[-C--:B------:R-:W-:Y:S05]  /*c4e0*/  HMMA.16816.F32 R12, R176, R158.reuse, R12 ;  /* 0x0000009eb00c723c */ /* 0x080fea000000180c */
[----:B------:R2:W-:Y:S01]  /*c4f0*/  MUFU.EX2 R225, R22 ;  /* 0x0000001600e17308 */ /* 0x0005e20000000800 */
[C---:B------:R-:W-:Y:S01]  /*c500*/  FMUL.FTZ R92, R2.reuse, R92 ;  /* 0x0000005c025c7220 */ /* 0x040fe20000410000 */
[----:B------:R-:W-:Y:S01]  /*c510*/  FMUL.FTZ R93, R2, R93 ;  /* 0x0000005d025d7220 */ /* 0x000fe20000410000 */
[C---:B------:R-:W-:Y:S01]  /*c520*/  FMUL.FTZ R94, R0.reuse, R94 ;  /* 0x0000005e005e7220 */ /* 0x040fe20000410000 */
[----:B------:R-:W-:Y:S01]  /*c530*/  FMUL.FTZ R95, R0, R95 ;  /* 0x0000005f005f7220 */ /* 0x000fe20000410000 */
[C---:B------:R-:W-:Y:S01]  /*c540*/  FMUL.FTZ R98, R3.reuse, R98 ;  /* 0x0000006203627220 */ /* 0x040fe20000410000 */
[C---:B------:R-:W-:Y:S01]  /*c550*/  HMMA.16816.F32 R16, R172.reuse, R158, R16 ;  /* 0x0000009eac10723c */ /* 0x040fe20000001810 */
[----:B------:R-:W3:Y:S03]  /*c560*/  LDSM.16.MT88.4 R156, [R48] ;  /* 0x00000000309c783b */ /* 0x000ee60000004200 */
[----:B------:R-:W-:Y:S01]  /*c570*/  MUFU.EX2 R208, R187 ;  /* 0x000000bb00d07308 */ /* 0x000fe20000000800 */
        /* <DEDUP_REMOVED lines=35> */
[----:B------:R-:W-:Y:S01]  /*c7b0*/  MOV R161, R230 ;  /* 0x000000e600a17202 */ /* 0x000fe20000000f00 */
[----:B------:R-:W-:Y:S01]  /*c7c0*/  IMAD.MOV.U32 R162, RZ, RZ, R231 ;  /* 0x000000ffffa27224 */ /* 0x000fe200078e00e7 */
[-C--:B---3--:R-:W-:Y:S01]  /*c7d0*/  HMMA.16816.F32 R68, R172, R156.reuse, R68 ;  /* 0x0000009cac44723c */ /* 0x088fe20000001844 */
[----:B------:R3:W-:Y:S02]  /*c7e0*/  MUFU.EX2 R230, R23 ;  /* 0x0000001700e67308 */ /* 0x0007e40000000800 */
[----:B------:R-:W-:Y:S01]  /*c7f0*/  MOV R163, R232 ;  /* 0x000000e800a37202 */ /* 0x000fe20000000f00 */
[C---:B------:R-:W-:Y:S01]  /*c800*/  FMUL.FTZ R134, R3.reuse, R134 ;  /* 0x0000008603867220 */ /* 0x040fe20000410000 */
[----:B-1----:R-:W-:Y:S01]  /*c810*/  LOP3.LUT R40, R194, 0xff00ff, RZ, 0xc0, !PT ;  /* 0x00ff00ffc2287812 */ /* 0x002fe200078ec0ff */
[----:B------:R-:W-:Y:S01]  /*c820*/  FMUL.FTZ R135, R3, R135 ;  /* 0x0000008703877220 */ /* 0x000fe20000410000 */
[----:B------:R-:W-:Y:S01]  /*c830*/  MOV R169, R233 ;  /* 0x000000e900a97202 */ /* 0x000fe20000000f00 */
[C---:B------:R-:W-:Y:S03]  /*c840*/  HMMA.16816.F32 R72, R176.reuse, R156, R72 ;  /* 0x0000009cb048723c */ /* 0x040fe60000001848 */
[----:B------:R1:W-:Y:S01]  /*c850*/  MUFU.EX2 R232, R34 ;  /* 0x0000002200e87308 */ /* 0x0003e20000000800 */
[--C-:B------:R-:W-:Y:S01]  /*c860*/  HSET2.LE.AND R40, R40, R180.reuse, PT ;  /* 0x000000b428287233 */ /* 0x100fe20003803000 */
[----:B------:R-:W-:Y:S01]  /*c870*/  FFMA.FTZ R49, R66, UR4, -R182 ;  /* 0x0000000442317c23 */ /* 0x000fe200080108b6 */
[----:B--2---:R-:W-:Y:S01]  /*c880*/  LOP3.LUT R22, R229, 0xff00ff, RZ, 0xc0, !PT ;  /* 0x00ff00ffe5167812 */ /* 0x004fe200078ec0ff */
[----:B------:R-:W-:Y:S01]  /*c890*/  IMAD.MOV.U32 R170, RZ, RZ, R234 ;  /* 0x000000ffffaa7224 */ /* 0x000fe200078e00ea */
[-C--:B------:R-:W-:Y:S05]  /*c8a0*/  HMMA.16816.F32 R76, R176, R158.reuse, R76 ;  /* 0x0000009eb04c723c */ /* 0x080fea000000184c */
[----:B------:R2:W4:Y:S01]  /*c8b0*/  MUFU.EX2 R233, R35 ;  /* 0x0000002300e97308 */ /* 0x0005220000000800 */
[--C-:B---3--:R-:W-:Y:S01]  /*c8c0*/  FFMA.FTZ R23, R26, UR4, -R183.reuse ;  /* 0x000000041a177c23 */ /* 0x108fe200080108b7 */
[--C-:B------:R-:W-:Y:S02]  /*c8d0*/  HSET2.LE.AND R26, R228, R180.reuse, PT ;  /* 0x000000b4e41a7233 */ /* 0x100fe40003803000 */
[--C-:B------:R-:W-:Y:S01]  /*c8e0*/  HSET2.LE.AND R22, R22, R180.reuse, PT ;  /* 0x000000b416167233 */ /* 0x100fe20003803000 */
[C---:B------:R-:W-:Y:S01]  /*c8f0*/  HMMA.16816.F32 R80, R172.reuse, R158, R80 ;  /* 0x0000009eac50723c */ /* 0x040fe20000001850 */
[----:B------:R-:W3:Y:S04]  /*c900*/  LDSM.16.MT88.4 R156, [R52+0xa000] ;  /* 0x00a00000349c783b */ /* 0x000ee80000004200 */
[----:B------:R4:W-:Y:S01]  /*c910*/  MUFU.EX2 R199, R23 ;  /* 0x0000001700c77308 */ /* 0x0009e20000000800 */
[--C-:B-1----:R-:W-:Y:S02]  /*c920*/  HSET2.LE.AND R34, R221, R180.reuse, PT ;  /* 0x000000b4dd227233 */ /* 0x102fe40003803000 */
[----:B------:R-:W-:Y:S01]  /*c930*/  MOV R229, R53 ;  /* 0x0000003500e57202 */ /* 0x000fe20000000f00 */
[--C-:B------:R-:W-:Y:S01]  /*c940*/  FFMA.FTZ R53, R59, UR4, -R183.reuse ;  /* 0x000000043b357c23 */ /* 0x100fe200080108b7 */
[----:B------:R-:W-:Y:S05]  /*c950*/  MOV R171, R235 ;  /* 0x000000eb00ab7202 */ /* 0x000fea0000000f00 */
[----:B------:R-:W-:Y:S01]  /*c960*/  MUFU.EX2 R234, R184 ;  /* 0x000000b800ea7308 */ /* 0x000fe20000000800 */
[----:B--2---:R-:W-:Y:S05]  /*c970*/  LOP3.LUT R35, R223, 0xff00ff, RZ, 0xc0, !PT ;  /* 0x00ff00ffdf237812 */ /* 0x004fea00078ec0ff */
[--C-:B------:R-:W-:Y:S04]  /*c980*/  HSET2.LE.AND R35, R35, R180.reuse, PT ;  /* 0x000000b423237233 */ /* 0x100fe80003803000 */
[----:B------:R-:W1:Y:S01]  /*c990*/  MUFU.EX2 R235, R33 ;  /* 0x0000002100eb7308 */ /* 0x000e620000000800 */
[----:B----4-:R-:W-:Y:S09]  /*c9a0*/  F2FP.F16.F32.PACK_AB R23, R233, R232 ;  /* 0x000000e8e917723e */ /* 0x010ff200000000ff */
[----:B------:R2:W-:Y:S10]  /*c9b0*/  MUFU.EX2 R231, R32 ;  /* 0x0000002000e77308 */ /* 0x0005f40000000800 */
[----:B------:R-:W-:Y:S01]  /*c9c0*/  MUFU.EX2 R66, R45 ;  /* 0x0000002d00427308 */ /* 0x000fe20000000800 */
[----:B-1----:R-:W-:Y:S02]  /*c9d0*/  F2FP.F16.F32.PACK_AB R21, R235, R234 ;  /* 0x000000eaeb15723e */ /* 0x002fe400000000ff */
[--C-:B------:R-:W-:Y:S02]  /*c9e0*/  HSET2.LE.AND R33, R188, R180.reuse, PT ;  /* 0x000000b4bc217233 */ /* 0x100fe40003803000 */
[----:B------:R-:W-:Y:S01]  /*c9f0*/  LOP3.LUT R26, R21, R26, RZ, 0xc0, !PT ;  /* 0x0000001a151a7212 */ /* 0x000fe200078ec0ff */
[----:B------:R-:W-:Y:S01]  /*ca00*/  FFMA.FTZ R21, R27, UR4, -R183 ;  /* 0x000000041b157c23 */ /* 0x000fe200080108b7 */
[-C--:B---3--:R-:W-:Y:S03]  /*ca10*/  HMMA.16816.F32 R84, R172, R156.reuse, R84 ;  /* 0x0000009cac54723c */ /* 0x088fe60000001854 */
[----:B------:R-:W-:Y:S01]  /*ca20*/  MUFU.EX2 R53, R53 ;  /* 0x0000003500357308 */ /* 0x000fe20000000800 */
[----:B------:R-:W-:Y:S02]  /*ca30*/  LOP3.LUT R27, R23, R22, RZ, 0xc0, !PT ;  /* 0x00000016171b7212 */ /* 0x000fe400078ec0ff */
[----:B------:R-:W-:Y:S02]  /*ca40*/  F2FP.F16.F32.PACK_AB R22, R230, R225 ;  /* 0x000000e1e616723e */ /* 0x000fe400000000ff */
[--C-:B--2---:R-:W-:Y:S01]  /*ca50*/  HSET2.LE.AND R32, R189, R180.reuse, PT ;  /* 0x000000b4bd207233 */ /* 0x104fe20003803000 */
[C---:B------:R-:W-:Y:S04]  /*ca60*/  HMMA.16816.F32 R88, R176.reuse, R156, R88 ;  /* 0x0000009cb058723c */ /* 0x040fe80000001858 */
[----:B------:R-:W-:Y:S04]  /*ca70*/  MUFU.EX2 R189, R38 ;  /* 0x0000002600bd7308 */ /* 0x000fe80000000800 */
[-C--:B------:R-:W-:Y:S06]  /*ca80*/  HMMA.16816.F32 R92, R176, R158.reuse, R92 ;  /* 0x0000009eb05c723c */ /* 0x080fec000000185c */
[----:B------:R-:W-:Y:S02]  /*ca90*/  MUFU.EX2 R187, R203 ;  /* 0x000000cb00bb7308 */ /* 0x000fe40000000800 */
[C---:B------:R-:W-:Y:S01]  /*caa0*/  HMMA.16816.F32 R96, R172.reuse, R158, R96 ;  /* 0x0000009eac60723c */ /* 0x040fe20000001860 */
[----:B------:R-:W1:Y:S07]  /*cab0*/  LDSM.16.MT88.4 R156, [R48+0x1000] ;  /* 0x00100000309c783b */ /* 0x000e6e0000004200 */
[----:B------:R-:W-:Y:S10]  /*cac0*/  MUFU.EX2 R188, R204 ;  /* 0x000000cc00bc7308 */ /* 0x000ff40000000800 */
[----:B------:R-:W-:Y:S01]  /*cad0*/  MUFU.EX2 R184, R206 ;  /* 0x000000ce00b87308 */ /* 0x000fe20000000800 */
        /* <DEDUP_REMOVED lines=12> */
[--C-:B------:R-:W-:Y:S01]  /*cba0*/  FFMA.FTZ R156, R67, UR4, -R182.reuse ;  /* 0x00000004439c7c23 */ /* 0x100fe200080108b6 */
[--C-:B------:R-:W-:Y:S01]  /*cbb0*/  FFMA.FTZ R157, R54, UR4, -R182.reuse ;  /* 0x00000004369d7c23 */ /* 0x100fe200080108b6 */
[----:B------:R-:W-:Y:S01]  /*cbc0*/  FFMA.FTZ R182, R55, UR4, -R182 ;  /* 0x0000000437b67c23 */ /* 0x000fe200080108b6 */
[--C-:B------:R-:W-:Y:S01]  /*cbd0*/  FFMA.FTZ R55, R57, UR4, -R181.reuse ;  /* 0x0000000439377c23 */ /* 0x100fe200080108b5 */
[-C--:B------:R-:W-:Y:S01]  /*cbe0*/  HMMA.16816.F32 R140, R176, R158.reuse, R140 ;  /* 0x0000009eb08c723c */ /* 0x080fe2000000188c */
[----:B------:R-:W2:Y:S01]  /*cbf0*/  LDL.LU R179, [R1+0x8] ;  /* 0x0000080001b37983 */ /* 0x000ea20000300800 */
[----:B------:R-:W-:Y:S01]  /*cc00*/  MUFU.EX2 R176, R28 ;  /* 0x0000001c00b07308 */ /* 0x000fe20000000800 */
[----:B------:R-:W-:Y:S01]  /*cc10*/  FFMA.FTZ R57, R20, R252, R238 ;  /* 0x000000fc14397223 */ /* 0x000fe200000100ee */
[----:B------:R-:W-:Y:S01]  /*cc20*/  FFMA.FTZ R181, R61, UR4, -R181 ;  /* 0x000000043db57c23 */ /* 0x000fe200080108b5 */
[----:B------:R-:W-:Y:S03]  /*cc30*/  FFMA.FTZ R54, R58, UR4, -R183 ;  /* 0x000000043a367c23 */ /* 0x000fe600080108b7 */
[----:B------:R-:W-:Y:S01]  /*cc40*/  HMMA.16816.F32 R144, R172, R158, R144 ;  /* 0x0000009eac90723c */ /* 0x000fe20000001890 */
[----:B------:R-:W3:Y:S03]  /*cc50*/  LDL.LU R158, [R1+0x14] ;  /* 0x00001400019e7983 */ /* 0x000ee60000300800 */
[----:B------:R-:W-:Y:S01]  /*cc60*/  MUFU.EX2 R178, R29 ;  /* 0x0000001d00b27308 */ /* 0x000fe20000000800 */
[----:B------:R-:W-:Y:S01]  /*cc70*/  IMAD.MOV.U32 R159, RZ, RZ, R155 ;  /* 0x000000ffff9f7224 */ /* 0x000fe200078e009b */
[----:B------:R-:W4:Y:S01]  /*cc80*/  LDL.LU R51, [R1+0x18] ;  /* 0x0000180001337983 */ /* 0x000f220000300800 */
[--C-:B------:R-:W-:Y:S01]  /*cc90*/  FFMA.FTZ R155, R62, UR4, -R183.reuse ;  /* 0x000000043e9b7c23 */ /* 0x100fe200080108b7 */
[----:B------:R-:W-:Y:S06]  /*cca0*/  FFMA.FTZ R183, R63, UR4, -R183 ;  /* 0x000000043fb77c23 */ /* 0x000fec00080108b7 */
[----:B------:R-:W-:Y:S10]  /*ccb0*/  MUFU.EX2 R175, R30 ;  /* 0x0000001e00af7308 */ /* 0x000ff40000000800 */
[----:B------:R1:W5:Y:S10]  /*ccc0*/  MUFU.EX2 R177, R31 ;  /* 0x0000001f00b17308 */ /* 0x0003740000000800 */
[----:B------:R5:W-:Y:S10]  /*ccd0*/  MUFU.EX2 R174, R24 ;  /* 0x0000001800ae7308 */ /* 0x000bf40000000800 */
[----:B------:R5:W-:Y:S01]  /*cce0*/  MUFU.EX2 R173, R25 ;  /* 0x0000001900ad7308 */ /* 0x000be20000000800 */
[----:B-1----:R-:W1:Y:S09]  /*ccf0*/  LDSM.16.MT88.4 R28, [R52+0x9400] ;  /* 0x00940000341c783b */ /* 0x002e720000004200 */
[----:B------:R1:W1:Y:S01]  /*cd00*/  MUFU.EX2 R172, R21 ;  /* 0x0000001500ac7308 */ /* 0x0002620000000800 */
[--C-:B-----5:R-:W-:Y:S09]  /*cd10*/  HSET2.LE.AND R24, R190, R180.reuse, PT ;  /* 0x000000b4be187233 */ /* 0x120ff20003803000 */
[----:B------:R5:W-:Y:S01]  /*cd20*/  MUFU.EX2 R190, R36 ;  /* 0x0000002400be7308 */ /* 0x000be20000000800 */
[--C-:B------:R-:W-:Y:S05]  /*cd30*/  HSET2.LE.AND R25, R224, R180.reuse, PT ;  /* 0x000000b4e0197233 */ /* 0x100fea0003803000 */
[----:B------:R-:W-:Y:S02]  /*cd40*/  LOP3.LUT R25, R22, R25, RZ, 0xc0, !PT ;  /* 0x0000001916197212 */ /* 0x000fe400078ec0ff */
[----:B------:R-:W-:Y:S02]  /*cd50*/  F2FP.F16.F32.PACK_AB R22, R177, R175 ;  /* 0x000000afb116723e */ /* 0x000fe400000000ff */
[----:B------:R-:W-:Y:S01]  /*cd60*/  MUFU.EX2 R62, R46 ;  /* 0x0000002e003e7308 */ /* 0x000fe20000000800 */
[----:B-1----:R-:W-:Y:S02]  /*cd70*/  F2FP.F16.F32.PACK_AB R21, R231, R208 ;  /* 0x000000d0e715723e */ /* 0x002fe400000000ff */
[----:B------:R-:W-:Y:S02]  /*cd80*/  LOP3.LUT R35, R22, R35, RZ, 0xc0, !PT ;  /* 0x0000002316237212 */ /* 0x000fe400078ec0ff */
[----:B------:R-:W-:Y:S02]  /*cd90*/  LOP3.LUT R24, R21, R24, RZ, 0xc0, !PT ;  /* 0x0000001815187212 */ /* 0x000fe400078ec0ff */
[----:B------:R-:W-:Y:S01]  /*cda0*/  F2FP.F16.F32.PACK_AB R21, R178, R176 ;  /* 0x000000b0b215723e */ /* 0x000fe200000000ff */
[----:B-----5:R-:W-:Y:S01]  /*cdb0*/  LDSM.16.MT88.4 R36, [R52+0x9800] ;  /* 0x009800003424783b */ /* 0x020fe20000004200 */
[----:B------:R-:W-:Y:S01]  /*cdc0*/  F2FP.F16.F32.PACK_AB R22, R172, R199 ;  /* 0x000000c7ac16723e */ /* 0x000fe200000000ff */
[----:B------:R-:W1:Y:S01]  /*cdd0*/  MUFU.EX2 R61, R47 ;  /* 0x0000002f003d7308 */ /* 0x000e620000000800 */
[----:B------:R-:W-:Y:S02]  /*cde0*/  LOP3.LUT R34, R21, R34, RZ, 0xc0, !PT ;  /* 0x0000002215227212 */ /* 0x000fe400078ec0ff */
[----:B------:R-:W-:Y:S02]  /*cdf0*/  F2FP.F16.F32.PACK_AB R21, R173, R174 ;  /* 0x000000aead15723e */ /* 0x000fe400000000ff */
[----:B------:R-:W-:Y:S01]  /*ce00*/  LOP3.LUT R33, R22, R33, RZ, 0xc0, !PT ;  /* 0x0000002116217212 */ /* 0x000fe200078ec0ff */
[-C--:B------:R-:W-:Y:S04]  /*ce10*/  HMMA.16816.F32 R4, R24, R28.reuse, R4 ;  /* 0x0000001c1804723c */ /* 0x080fe80000001804 */
[----:B------:R-:W-:Y:S01]  /*ce20*/  MUFU.EX2 R181, R181 ;  /* 0x000000b500b57308 */ /* 0x000fe20000000800 */
[----:B------:R-:W-:Y:S02]  /*ce30*/  LOP3.LUT R32, R21, R32, RZ, 0xc0, !PT ;  /* 0x0000002015207212 */ /* 0x000fe400078ec0ff */
[----:B------:R-:W-:Y:S07]  /*ce40*/  LDSM.16.MT88.4 R20, [R48+0x2400] ;  /* 0x002400003014783b */ /* 0x000fee0000004200 */
[----:B------:R-:W-:Y:S01]  /*ce50*/  MUFU.EX2 R183, R183 ;  /* 0x000000b700b77308 */ /* 0x000fe20000000800 */
[----:B-1----:R-:W-:Y:S01]  /*ce60*/  F2FP.F16.F32.PACK_AB R41, R61, R62 ;  /* 0x0000003e3d29723e */ /* 0x002fe200000000ff */
[C---:B------:R-:W-:Y:S08]  /*ce70*/  HMMA.16816.F32 R8, R32.reuse, R28, R8 ;  /* 0x0000001c2008723c */ /* 0x040ff00000001808 */
[----:B------:R-:W1:Y:S01]  /*ce80*/  MUFU.EX2 R67, R44 ;  /* 0x0000002c00437308 */ /* 0x000e620000000800 */
[-C--:B------:R-:W-:Y:S09]  /*ce90*/  HMMA.16816.F32 R12, R32, R30.reuse, R12 ;  /* 0x0000001e200c723c */ /* 0x080ff2000000180c */
[----:B------:R-:W-:Y:S01]  /*cea0*/  MUFU.EX2 R63, R157 ;  /* 0x0000009d003f7308 */ /* 0x000fe20000000800 */
[C---:B------:R-:W-:Y:S01]  /*ceb0*/  HMMA.16816.F32 R16, R24.reuse, R30, R16 ;  /* 0x0000001e1810723c */ /* 0x040fe20000001810 */
[----:B------:R-:W5:Y:S08]  /*cec0*/  LDSM.16.MT88.4 R28, [R48+0x400] ;  /* 0x00040000301c783b */ /* 0x000f700000004200 */
[----:B------:R-:W-:Y:S10]  /*ced0*/  MUFU.EX2 R182, R182 ;  /* 0x000000b600b67308 */ /* 0x000ff40000000800 */
[----:B------:R-:W-:Y:S10]  /*cee0*/  MUFU.EX2 R55, R55 ;  /* 0x0000003700377308 */ /* 0x000ff40000000800 */
[----:B------:R-:W-:Y:S01]  /*cef0*/  MUFU.EX2 R54, R54 ;  /* 0x0000003600367308 */ /* 0x000fe20000000800 */
[-C--:B-----5:R-:W-:Y:S08]  /*cf00*/  HMMA.16816.F32 R68, R24, R28.reuse, R68 ;  /* 0x0000001c1844723c */ /* 0x0a0ff00000001844 */
[C---:B------:R-:W-:Y:S08]  /*cf10*/  HMMA.16816.F32 R72, R32.reuse, R28, R72 ;  /* 0x0000001c2048723c */ /* 0x040ff00000001848 */
[-C--:B------:R-:W-:Y:S08]  /*cf20*/  HMMA.16816.F32 R76, R32, R30.reuse, R76 ;  /* 0x0000001e204c723c */ /* 0x080ff0000000184c */
[C---:B------:R-:W-:Y:S01]  /*cf30*/  HMMA.16816.F32 R80, R24.reuse, R30, R80 ;  /* 0x0000001e1850723c */ /* 0x040fe20000001850 */
[----:B------:R-:W5:Y:S07]  /*cf40*/  LDSM.16.MT88.4 R28, [R52+0xa400] ;  /* 0x00a40000341c783b */ /* 0x000f6e0000004200 */
[-C--:B-----5:R-:W-:Y:S08]  /*cf50*/  HMMA.16816.F32 R84, R24, R28.reuse, R84 ;  /* 0x0000001c1854723c */ /* 0x0a0ff00000001854 */
[C---:B------:R-:W-:Y:S08]  /*cf60*/  HMMA.16816.F32 R88, R32.reuse, R28, R88 ;  /* 0x0000001c2058723c */ /* 0x040ff00000001858 */
[-C--:B------:R-:W-:Y:S08]  /*cf70*/  HMMA.16816.F32 R92, R32, R30.reuse, R92 ;  /* 0x0000001e205c723c */ /* 0x080ff0000000185c */
[C---:B------:R-:W-:Y:S01]  /*cf80*/  HMMA.16816.F32 R96, R24.reuse, R30, R96 ;  /* 0x0000001e1860723c */ /* 0x040fe20000001860 */
[----:B------:R-:W5:Y:S07]  /*cf90*/  LDSM.16.MT88.4 R28, [R48+0x1400] ;  /* 0x00140000301c783b */ /* 0x000f6e0000004200 */
[-C--:B-----5:R-:W-:Y:S08]  /*cfa0*/  HMMA.16816.F32 R100, R24, R28.reuse, R100 ;  /* 0x0000001c1864723c */ /* 0x0a0ff00000001864 */
[C---:B------:R-:W-:Y:S08]  /*cfb0*/  HMMA.16816.F32 R104, R32.reuse, R28, R104 ;  /* 0x0000001c2068723c */ /* 0x040ff00000001868 */
[-C--:B------:R-:W-:Y:S03]  /*cfc0*/  HMMA.16816.F32 R108, R32, R30.reuse, R108 ;  /* 0x0000001e206c723c */ /* 0x080fe6000000186c */
[----:B--2---:R-:W-:Y:S01]  /*cfd0*/  FFMA.FTZ R50, R3, R179, R239 ;  /* 0x000000b303327223 */ /* 0x004fe200000100ef */
[----:B------:R-:W-:Y:S01]  /*cfe0*/  F2FP.F16.F32.PACK_AB R3, R201, R202 ;  /* 0x000000cac903723e */ /* 0x000fe200000000ff */
[----:B------:R-:W-:Y:S03]  /*cff0*/  MUFU.EX2 R179, R205 ;  /* 0x000000cd00b37308 */ /* 0x000fe60000000800 */
[C---:B------:R-:W-:Y:S01]  /*d000*/  HMMA.16816.F32 R112, R24.reuse, R30, R112 ;  /* 0x0000001e1870723c */ /* 0x040fe20000001870 */
[----:B------:R-:W2:Y:S03]  /*d010*/  LDSM.16.MT88.4 R28, [R52+0xb400] ;  /* 0x00b40000341c783b */ /* 0x000ea60000004200 */
[----:B---3--:R-:W-:Y:S01]  /*d020*/  FFMA.FTZ R2, R2, R158, R229 ;  /* 0x0000009e02027223 */ /* 0x008fe200000100e5 */
[----:B----4-:R-:W-:Y:S03]  /*d030*/  FFMA.FTZ R0, R0, R51, R159 ;  /* 0x0000003300007223 */ /* 0x010fe6000001009f */
[----:B------:R-:W-:Y:S01]  /*d040*/  FADD.FTZ R2, R165, R2 ;  /* 0x00000002a5027221 */ /* 0x000fe20000010000 */
[----:B------:R-:W-:Y:S01]  /*d050*/  MUFU.EX2 R51, R60 ;  /* 0x0000003c00337308 */ /* 0x000fe20000000800 */
[----:B------:R-:W-:Y:S02]  /*d060*/  FADD.FTZ R0, R164, R0 ;  /* 0x00000000a4007221 */ /* 0x000fe40000010000 */
[----:B------:R-:W-:Y:S02]  /*d070*/  FADD.FTZ R2, R169, R2 ;  /* 0x00000002a9027221 */ /* 0x000fe40000010000 */
[----:B------:R-:W-:Y:S02]  /*d080*/  FADD.FTZ R0, R168, R0 ;  /* 0x00000000a8007221 */ /* 0x000fe40000010000 */
[----:B------:R-:W-:Y:S01]  /*d090*/  FADD.FTZ R59, R161, R2 ;  /* 0x00000002a13b7221 */ /* 0x000fe20000010000 */
[-C--:B--2---:R-:W-:Y:S08]  /*d0a0*/  HMMA.16816.F32 R116, R24, R28.reuse, R116 ;  /* 0x0000001c1874723c */ /* 0x084ff00000001874 */
[C---:B------:R-:W-:Y:S04]  /*d0b0*/  HMMA.16816.F32 R120, R32.reuse, R28, R120 ;  /* 0x0000001c2078723c */ /* 0x040fe80000001878 */
[--C-:B------:R-:W-:Y:S02]  /*d0c0*/  HSET2.LE.AND R28, R192, R180.reuse, PT ;  /* 0x000000b4c01c7233 */ /* 0x100fe40003803000 */
[--C-:B------:R-:W-:Y:S02]  /*d0d0*/  HSET2.LE.AND R29, R191, R180.reuse, PT ;  /* 0x000000b4bf1d7233 */ /* 0x100fe40003803000 */
[-C--:B------:R-:W-:Y:S08]  /*d0e0*/  HMMA.16816.F32 R124, R32, R30.reuse, R124 ;  /* 0x0000001e207c723c */ /* 0x080ff0000000187c */
[C---:B------:R-:W-:Y:S04]  /*d0f0*/  HMMA.16816.F32 R128, R24.reuse, R30, R128 ;  /* 0x0000001e1880723c */ /* 0x040fe80000001880 */
[--C-:B------:R-:W-:Y:S02]  /*d100*/  HSET2.LE.AND R30, R220, R180.reuse, PT ;  /* 0x000000b4dc1e7233 */ /* 0x100fe40003803000 */
[----:B------:R-:W-:Y:S02]  /*d110*/  LOP3.LUT R31, R222, 0xff00ff, RZ, 0xc0, !PT ;  /* 0x00ff00ffde1f7812 */ /* 0x000fe400078ec0ff */
[-C--:B------:R-:W-:Y:S03]  /*d120*/  HMMA.16816.F32 R132, R24, R20.reuse, R132 ;  /* 0x000000141884723c */ /* 0x080fe60000001884 */
[----:B------:R-:W-:Y:S02]  /*d130*/  LOP3.LUT R30, R3, R30, RZ, 0xc0, !PT ;  /* 0x0000001e031e7212 */ /* 0x000fe400078ec0ff */
[--C-:B------:R-:W-:Y:S02]  /*d140*/  HSET2.LE.AND R31, R31, R180.reuse, PT ;  /* 0x000000b41f1f7233 */ /* 0x100fe40003803000 */
[----:B------:R-:W-:Y:S01]  /*d150*/  F2FP.F16.F32.PACK_AB R3, R198, R197 ;  /* 0x000000c5c603723e */ /* 0x000fe200000000ff */
[C---:B------:R-:W-:Y:S04]  /*d160*/  HMMA.16816.F32 R136, R32.reuse, R20, R136 ;  /* 0x000000142088723c */ /* 0x040fe80000001888 */
[----:B------:R-:W-:Y:S02]  /*d170*/  LOP3.LUT R31, R3, R31, RZ, 0xc0, !PT ;  /* 0x0000001f031f7212 */ /* 0x000fe400078ec0ff */
[----:B------:R-:W-:Y:S02]  /*d180*/  F2FP.F16.F32.PACK_AB R20, R196, R190 ;  /* 0x000000bec414723e */ /* 0x000fe400000000ff */
[-C--:B------:R-:W-:Y:S03]  /*d190*/  HMMA.16816.F32 R140, R32, R22.reuse, R140 ;  /* 0x00000016208c723c */ /* 0x080fe6000000188c */
[----:B------:R-:W-:Y:S02]  /*d1a0*/  F2FP.F16.F32.PACK_AB R21, R195, R189 ;  /* 0x000000bdc315723e */ /* 0x000fe400000000ff */
[----:B------:R-:W-:Y:S02]  /*d1b0*/  LOP3.LUT R28, R20, R28, RZ, 0xc0, !PT ;  /* 0x0000001c141c7212 */ /* 0x000fe400078ec0ff */
[----:B------:R-:W-:Y:S01]  /*d1c0*/  LOP3.LUT R29, R21, R29, RZ, 0xc0, !PT ;  /* 0x0000001d151d7212 */ /* 0x000fe200078ec0ff */
[----:B------:R-:W-:Y:S01]  /*d1d0*/  HMMA.16816.F32 R144, R24, R22, R144 ;  /* 0x000000161890723c */ /* 0x000fe20000001890 */
[----:B------:R-:W2:Y:S03]  /*d1e0*/  LDSM.16.MT88.4 R24, [R48+0x800] ;  /* 0x000800003018783b */ /* 0x000ea60000004200 */
[--C-:B------:R-:W-:Y:S02]  /*d1f0*/  HSET2.LE.AND R22, R193, R180.reuse, PT ;  /* 0x000000b4c1167233 */ /* 0x100fe40003803000 */
[--C-:B------:R-:W-:Y:S02]  /*d200*/  HSET2.LE.AND R32, R185, R180.reuse, PT ;  /* 0x000000b4b9207233 */ /* 0x100fe40003803000 */
[-C--:B------:R-:W-:Y:S01]  /*d210*/  HMMA.16816.F32 R4, R28, R36.reuse, R4 ;  /* 0x000000241c04723c */ /* 0x080fe20000001804 */
[----:B------:R-:W-:Y:S04]  /*d220*/  MUFU.EX2 R185, R49 ;  /* 0x0000003100b97308 */ /* 0x000fe80000000800 */
[----:B-1----:R-:W-:Y:S02]  /*d230*/  F2FP.F16.F32.PACK_AB R23, R66, R67 ;  /* 0x000000434217723e */ /* 0x002fe400000000ff */
[--C-:B------:R-:W-:Y:S02]  /*d240*/  HSET2.LE.AND R21, R186, R180.reuse, PT ;  /* 0x000000b4ba157233 */ /* 0x100fe40003803000 */
[----:B------:R-:W-:Y:S02]  /*d250*/  F2FP.F16.F32.PACK_AB R33, R154, R65 ;  /* 0x000000419a21723e */ /* 0x000fe400000000ff */
[----:B------:R-:W1:Y:S01]  /*d260*/  MUFU.EX2 R186, R156 ;  /* 0x0000009c00ba7308 */ /* 0x000e620000000800 */
[----:B------:R-:W-:Y:S02]  /*d270*/  F2FP.F16.F32.PACK_AB R3, R153, R64 ;  /* 0x000000409903723e */ /* 0x000fe400000000ff */
[----:B------:R-:W-:Y:S02]  /*d280*/  LOP3.LUT R22, R23, R22, RZ, 0xc0, !PT ;  /* 0x0000001617167212 */ /* 0x000fe400078ec0ff */
[----:B------:R-:W-:Y:S02]  /*d290*/  LOP3.LUT R20, R33, R32, RZ, 0xc0, !PT ;  /* 0x0000002021147212 */ /* 0x000fe400078ec0ff */
[----:B------:R-:W-:Y:S01]  /*d2a0*/  LOP3.LUT R23, R41, R40, RZ, 0xc0, !PT ;  /* 0x0000002829177212 */ /* 0x000fe200078ec0ff */
[----:B------:R-:W3:Y:S01]  /*d2b0*/  LDSM.16.MT88.4 R32, [R52+0xa800] ;  /* 0x00a800003420783b */ /* 0x000ee20000004200 */
[----:B------:R-:W-:Y:S02]  /*d2c0*/  LOP3.LUT R21, R3, R21, RZ, 0xc0, !PT ;  /* 0x0000001503157212 */ /* 0x000fe400078ec0ff */
[C---:B------:R-:W-:Y:S05]  /*d2d0*/  LOP3.LUT R3, R207.reuse, R240, R237, 0x96, !PT ;  /* 0x000000f0cf037212 */ /* 0x040fea00078e96ed */
[C---:B------:R-:W-:Y:S01]  /*d2e0*/  HMMA.16816.F32 R8, R20.reuse, R36, R8 ;  /* 0x000000241408723c */ /* 0x040fe20000001808 */
[----:B------:R-:W4:Y:S03]  /*d2f0*/  LDSM.16.MT88.4 R40, [R48+0x1800] ;  /* 0x001800003028783b */ /* 0x000f260000004200 */
[----:B-1----:R-:W-:Y:S04]  /*d300*/  F2FP.F16.F32.PACK_AB R2, R186, R185 ;  /* 0x000000b9ba02723e */ /* 0x002fe800000000ff */
[-C--:B------:R-:W-:Y:S08]  /*d310*/  HMMA.16816.F32 R12, R20, R38.reuse, R12 ;  /* 0x00000026140c723c */ /* 0x080ff0000000180c */
[C---:B------:R-:W-:Y:S08]  /*d320*/  HMMA.16816.F32 R16, R28.reuse, R38, R16 ;  /* 0x000000261c10723c */ /* 0x040ff00000001810 */
[-C--:B--2---:R-:W-:Y:S08]  /*d330*/  HMMA.16816.F32 R68, R28, R24.reuse, R68 ;  /* 0x000000181c44723c */ /* 0x084ff00000001844 */
[C---:B------:R-:W-:Y:S08]  /*d340*/  HMMA.16816.F32 R72, R20.reuse, R24, R72 ;  /* 0x000000181448723c */ /* 0x040ff00000001848 */
[-C--:B------:R-:W-:Y:S08]  /*d350*/  HMMA.16816.F32 R76, R20, R26.reuse, R76 ;  /* 0x0000001a144c723c */ /* 0x080ff0000000184c */
[C---:B------:R-:W-:Y:S01]  /*d360*/  HMMA.16816.F32 R80, R28.reuse, R26, R80 ;  /* 0x0000001a1c50723c */ /* 0x040fe20000001850 */
[----:B------:R-:W1:Y:S07]  /*d370*/  LDSM.16.MT88.4 R24, [R52+0xb800] ;  /* 0x00b800003418783b */ /* 0x000e6e0000004200 */
[-C--:B---3--:R-:W-:Y:S08]  /*d380*/  HMMA.16816.F32 R84, R28, R32.reuse, R84 ;  /* 0x000000201c54723c */ /* 0x088ff00000001854 */
[C---:B------:R-:W-:Y:S04]  /*d390*/  HMMA.16816.F32 R88, R20.reuse, R32, R88 ;  /* 0x000000201458723c */ /* 0x040fe80000001858 */
[----:B------:R-:W-:Y:S04]  /*d3a0*/  LOP3.LUT R32, R207, R248, R245, 0x96, !PT ;  /* 0x000000f8cf207212 */ /* 0x000fe800078e96f5 */
[-C--:B------:R-:W-:Y:S03]  /*d3b0*/  HMMA.16816.F32 R92, R20, R34.reuse, R92 ;  /* 0x00000022145c723c */ /* 0x080fe6000000185c */
[----:B------:R-:W-:Y:S04]  /*d3c0*/  IMAD.WIDE.U32 R38, R32, -0x2daee0ad, RZ ;  /* 0xd2511f5320267825 */ /* 0x000fe800078e00ff */
[----:B------:R-:W-:Y:S01]  /*d3d0*/  IMAD.MOV.U32 R37, RZ, RZ, R38 ;  /* 0x000000ffff257224 */ /* 0x000fe200078e0026 */
[C---:B------:R-:W-:Y:S01]  /*d3e0*/  HMMA.16816.F32 R96, R28.reuse, R34, R96 ;  /* 0x000000221c60723c */ /* 0x040fe20000001860 */
[----:B------:R-:W2:Y:S03]  /*d3f0*/  LDSM.16.MT88.4 R32, [R48+0x2800] ;  /* 0x002800003020783b */ /* 0x000ea60000004200 */
[C---:B------:R-:W-:Y:S02]  /*d400*/  PRMT R46, R38.reuse, 0x7773, RZ ;  /* 0x00007773262e7816 */ /* 0x040fe400000000ff */
[C---:B------:R-:W-:Y:S02]  /*d410*/  PRMT R45, R38.reuse, 0x7772, RZ ;  /* 0x00007772262d7816 */ /* 0x040fe400000000ff */
[-C--:B----4-:R-:W-:Y:S03]  /*d420*/  HMMA.16816.F32 R100, R28, R40.reuse, R100 ;  /* 0x000000281c64723c */ /* 0x090fe60000001864 */
[----:B------:R-:W-:Y:S02]  /*d430*/  PRMT R47, R45, 0x5410, R46 ;  /* 0x000054102d2f7816 */ /* 0x000fe4000000002e */
[----:B------:R-:W-:Y:S02]  /*d440*/  PRMT R44, R38, 0x7771, RZ ;  /* 0x00007771262c7816 */ /* 0x000fe400000000ff */
[----:B------:R-:W-:Y:S01]  /*d450*/  LOP3.LUT R38, R37, 0xff, RZ, 0xc0, !PT ;  /* 0x000000ff25267812 */ /* 0x000fe200078ec0ff */
[C---:B------:R-:W-:Y:S04]  /*d460*/  HMMA.16816.F32 R104, R20.reuse, R40, R104 ;  /* 0x000000281468723c */ /* 0x040fe80000001868 */
[----:B------:R-:W-:Y:S01]  /*d470*/  IMAD.WIDE.U32 R40, R3, -0x2daee0ad, RZ ;  /* 0xd2511f5303287825 */ /* 0x000fe200078e00ff */
[C---:B------:R-:W-:Y:S03]  /*d480*/  LOP3.LUT R3, R200.reuse, R250, R39, 0x96, !PT ;  /* 0x000000fac8037212 */ /* 0x040fe600078e9627 */
[-C--:B------:R-:W-:Y:S03]  /*d490*/  HMMA.16816.F32 R108, R20, R42.reuse, R108 ;  /* 0x0000002a146c723c */ /* 0x080fe6000000186c */
[----:B------:R-:W-:Y:S02]  /*d4a0*/  LOP3.LUT R36, R200, R242, R41, 0x96, !PT ;  /* 0x000000f2c8247212 */ /* 0x000fe400078e9629 */
[----:B------:R-:W-:Y:S02]  /*d4b0*/  MOV R41, R40 ;  /* 0x0000002800297202 */ /* 0x000fe40000000f00 */
[----:B------:R-:W-:Y:S01]  /*d4c0*/  PRMT R39, R40, 0x7771, RZ ;  /* 0x0000777128277816 */ /* 0x000fe200000000ff */
[C---:B------:R-:W-:Y:S04]  /*d4d0*/  HMMA.16816.F32 R112, R28.reuse, R42, R112 ;  /* 0x0000002a1c70723c */ /* 0x040fe80000001870 */
[----:B------:R-:W-:Y:S02]  /*d4e0*/  LOP3.LUT R37, R41, 0xff, RZ, 0xc0, !PT ;  /* 0x000000ff29257812 */ /* 0x000fe400078ec0ff */
[----:B------:R-:W-:Y:S02]  /*d4f0*/  SHF.R.U32.HI R41, RZ, 0x18, R3 ;  /* 0x00000018ff297819 */ /* 0x000fe40000011603 */
[-C--:B-1----:R-:W-:Y:S03]  /*d500*/  HMMA.16816.F32 R116, R28, R24.reuse, R116 ;  /* 0x000000181c74723c */ /* 0x082fe60000001874 */
[--C-:B------:R-:W-:Y:S02]  /*d510*/  PRMT R46, R37, 0x5410, R39.reuse ;  /* 0x00005410252e7816 */ /* 0x100fe40000000027 */
[----:B------:R-:W-:Y:S02]  /*d520*/  PRMT R39, R36, 0x7632, R39 ;  /* 0x0000763224277816 */ /* 0x000fe40000000027 */
[C---:B------:R-:W-:Y:S01]  /*d530*/  PRMT R37, R3.reuse, 0x7632, R37 ;  /* 0x0000763203257816 */ /* 0x040fe20000000025 */
[C---:B------:R-:W-:Y:S04]  /*d540*/  HMMA.16816.F32 R120, R20.reuse, R24, R120 ;  /* 0x000000181478723c */ /* 0x040fe80000001878 */
[C---:B------:R-:W-:Y:S02]  /*d550*/  PRMT R43, R40.reuse, 0x7773, RZ ;  /* 0x00007773282b7816 */ /* 0x040fe400000000ff */
[----:B------:R-:W-:Y:S02]  /*d560*/  PRMT R42, R40, 0x7772, RZ ;  /* 0x00007772282a7816 */ /* 0x000fe400000000ff */
[-C--:B------:R-:W-:Y:S03]  /*d570*/  HMMA.16816.F32 R124, R20, R26.reuse, R124 ;  /* 0x0000001a147c723c */ /* 0x080fe6000000187c */
[C---:B------:R-:W-:Y:S02]  /*d580*/  LOP3.LUT R24, R3.reuse, 0xffff, RZ, 0xc0, !PT ;  /* 0x0000ffff03187812 */ /* 0x040fe400078ec0ff */
[----:B------:R-:W-:Y:S02]  /*d590*/  LOP3.LUT R40, R3, 0xff, RZ, 0xc0, !PT ;  /* 0x000000ff03287812 */ /* 0x000fe400078ec0ff */
[----:B------:R-:W-:Y:S01]  /*d5a0*/  PRMT R49, R42, 0x5410, R43 ;  /* 0x000054102a317816 */ /* 0x000fe2000000002b */
[C---:B------:R-:W-:Y:S04]  /*d5b0*/  HMMA.16816.F32 R128, R28.reuse, R26, R128 ;  /* 0x0000001a1c80723c */ /* 0x040fe80000001880 */
[----:B------:R-:W-:Y:S02]  /*d5c0*/  PRMT R43, R38, 0x5410, R44 ;  /* 0x00005410262b7816 */ /* 0x000fe4000000002c */
[----:B------:R-:W-:Y:S02]  /*d5d0*/  SHF.R.U32.HI R3, RZ, 0x8, R24 ;  /* 0x00000008ff037819 */ /* 0x000fe40000011618 */
[-C--:B--2---:R-:W-:Y:S03]  /*d5e0*/  HMMA.16816.F32 R132, R28, R32.reuse, R132 ;  /* 0x000000201c84723c */ /* 0x084fe60000001884 */
[----:B------:R-:W-:Y:S02]  /*d5f0*/  SHF.R.U32.HI R38, RZ, 0x18, R36 ;  /* 0x00000018ff267819 */ /* 0x000fe40000011624 */
[----:B------:R-:W-:Y:S02]  /*d600*/  LOP3.LUT R24, R39, 0xff, RZ, 0xc0, !PT ;  /* 0x000000ff27187812 */ /* 0x000fe400078ec0ff */
[----:B------:R-:W-:Y:S01]  /*d610*/  PRMT R45, R40, 0x5410, R3 ;  /* 0x00005410282d7816 */ /* 0x000fe20000000003 */
[C---:B------:R-:W-:Y:S04]  /*d620*/  HMMA.16816.F32 R136, R20.reuse, R32, R136 ;  /* 0x000000201488723c */ /* 0x040fe80000001888 */
[----:B------:R-:W-:Y:S01]  /*d630*/  PRMT R44, R24, 0x5410, R38 ;  /* 0x00005410182c7816 */ /* 0x000fe20000000026 */
[----:B------:R-:W-:Y:S01]  /*d640*/  FADD.FTZ R24, R167, R57 ;  /* 0x00000039a7187221 */ /* 0x000fe20000010000 */
[----:B------:R-:W-:Y:S01]  /*d650*/  FADD.FTZ R3, R166, R50 ;  /* 0x00000032a6037221 */ /* 0x000fe20000010000 */
[C---:B------:R-:W-:Y:S01]  /*d660*/  LOP3.LUT R42, R36.reuse, 0xff, RZ, 0xc0, !PT ;  /* 0x000000ff242a7812 */ /* 0x040fe200078ec0ff */
[-C--:B------:R-:W-:Y:S01]  /*d670*/  HMMA.16816.F32 R140, R20, R34.reuse, R140 ;  /* 0x00000022148c723c */ /* 0x080fe2000000188c */
[----:B------:R-:W1:Y:S01]  /*d680*/  LDSM.16.MT88.4 R164, [R52+0x9c00] ;  /* 0x009c000034a4783b */ /* 0x000e620000004200 */
[----:B------:R2:W3:Y:S01]  /*d690*/  MUFU.EX2 R50, R155 ;  /* 0x0000009b00327308 */ /* 0x0004e20000000800 */
[----:B------:R-:W-:Y:S01]  /*d6a0*/  LOP3.LUT R25, R36, 0xffff, RZ, 0xc0, !PT ;  /* 0x0000ffff24197812 */ /* 0x000fe200078ec0ff */
[----:B------:R-:W-:Y:S01]  /*d6b0*/  FADD.FTZ R3, R170, R3 ;  /* 0x00000003aa037221 */ /* 0x000fe20000010000 */
[----:B------:R-:W-:Y:S01]  /*d6c0*/  LOP3.LUT R36, R37, 0xff, RZ, 0xc0, !PT ;  /* 0x000000ff25247812 */ /* 0x000fe200078ec0ff */
[----:B------:R-:W-:Y:S01]  /*d6d0*/  FADD.FTZ R24, R171, R24 ;  /* 0x00000018ab187221 */ /* 0x000fe20000010000 */
[----:B------:R-:W-:Y:S01]  /*d6e0*/  SHF.R.U32.HI R25, RZ, 0x8, R25 ;  /* 0x00000008ff197819 */ /* 0x000fe20000011619 */
[----:B------:R-:W-:Y:S01]  /*d6f0*/  HMMA.16816.F32 R144, R28, R34, R144 ;  /* 0x000000221c90723c */ /* 0x000fe20000001890 */
[----:B------:R-:W-:Y:S03]  /*d700*/  LDSM.16.MT88.4 R28, [R52+0xbc00] ;  /* 0x00bc0000341c783b */ /* 0x000fe60000004200 */
[----:B------:R-:W-:Y:S01]  /*d710*/  PRMT R26, R36, 0x5410, R41 ;  /* 0x00005410241a7816 */ /* 0x000fe20000000029 */
[----:B------:R-:W-:Y:S01]  /*d720*/  FADD.FTZ R60, R162, R3 ;  /* 0x00000003a23c7221 */ /* 0x000fe20000010000 */
[----:B------:R-:W-:Y:S01]  /*d730*/  LOP3.LUT R23, R47, 0xff00ff, RZ, 0xc0, !PT ;  /* 0x00ff00ff2f177812 */ /* 0x000fe200078ec0ff */
[----:B------:R-:W-:Y:S01]  /*d740*/  FADD.FTZ R57, R160, R0 ;  /* 0x00000000a0397221 */ /* 0x000fe20000010000 */
[----:B------:R-:W-:Y:S01]  /*d750*/  PRMT R27, R42, 0x5410, R25 ;  /* 0x000054102a1b7816 */ /* 0x000fe20000000019 */
[----:B------:R-:W-:Y:S01]  /*d760*/  FADD.FTZ R58, R163, R24 ;  /* 0x00000018a33a7221 */ /* 0x000fe20000010000 */
[--C-:B------:R-:W-:Y:S01]  /*d770*/  HSET2.LE.AND R22, R43, R180.reuse, PT ;  /* 0x000000b42b167233 */ /* 0x100fe20003803000 */
[----:B------:R-:W4:Y:S01]  /*d780*/  LDSM.16.MT88.4 R36, [R48+0xc00] ;  /* 0x000c00003024783b */ /* 0x000f220000004200 */
[--C-:B------:R-:W-:Y:S01]  /*d790*/  HSET2.LE.AND R20, R45, R180.reuse, PT ;  /* 0x000000b42d147233 */ /* 0x100fe20003803000 */
[----:B--2---:R-:W-:Y:S01]  /*d7a0*/  IMAD.MOV.U32 R155, RZ, RZ, R148 ;  /* 0x000000ffff9b7224 */ /* 0x004fe200078e0094 */
[--C-:B------:R-:W-:Y:S02]  /*d7b0*/  HSET2.LE.AND R23, R23, R180.reuse, PT ;  /* 0x000000b417177233 */ /* 0x100fe40003803000 */
[--C-:B------:R-:W-:Y:S02]  /*d7c0*/  HSET2.LE.AND R25, R26, R180.reuse, PT ;  /* 0x000000b41a197233 */ /* 0x100fe40003803000 */
[----:B------:R-:W-:Y:S01]  /*d7d0*/  F2FP.F16.F32.PACK_AB R0, R188, R187 ;  /* 0x000000bbbc00723e */ /* 0x000fe200000000ff */
[----:B------:R-:W2:Y:S01]  /*d7e0*/  LDSM.16.MT88.4 R40, [R52+0xac00] ;  /* 0x00ac00003428783b */ /* 0x000ea20000004200 */
[----:B------:R-:W-:Y:S02]  /*d7f0*/  F2FP.F16.F32.PACK_AB R3, R184, R179 ;  /* 0x000000b3b803723e */ /* 0x000fe400000000ff */
[----:B------:R-:W-:Y:S02]  /*d800*/  F2FP.F16.F32.PACK_AB R21, R182, R63 ;  /* 0x0000003fb615723e */ /* 0x000fe400000000ff */
[--C-:B------:R-:W-:Y:S02]  /*d810*/  HSET2.LE.AND R27, R27, R180.reuse, PT ;  /* 0x000000b41b1b7233 */ /* 0x100fe40003803000 */
[----:B------:R-:W-:Y:S02]  /*d820*/  LOP3.LUT R49, R49, 0xff00ff, RZ, 0xc0, !PT ;  /* 0x00ff00ff31317812 */ /* 0x000fe400078ec0ff */
[----:B------:R-:W-:Y:S02]  /*d830*/  F2FP.F16.F32.PACK_AB R24, R55, R56 ;  /* 0x000000383718723e */ /* 0x000fe400000000ff */
[----:B------:R-:W-:Y:S01]  /*d840*/  LOP3.LUT R22, R0, R22, RZ, 0xc0, !PT ;  /* 0x0000001600167212 */ /* 0x000fe200078ec0ff */
[----:B------:R-:W-:Y:S01]  /*d850*/  FADD.FTZ R0, R199, R57 ;  /* 0x00000039c7007221 */ /* 0x000fe20000010000 */
[----:B------:R-:W-:Y:S01]  /*d860*/  LOP3.LUT R23, R2, R23, RZ, 0xc0, !PT ;  /* 0x0000001702177212 */ /* 0x000fe200078ec0ff */
[----:B------:R-:W-:Y:S01]  /*d870*/  FADD.FTZ R2, R174, R59 ;  /* 0x0000003bae027221 */ /* 0x000fe20000010000 */
[----:B------:R-:W-:Y:S01]  /*d880*/  LOP3.LUT R20, R3, R20, RZ, 0xc0, !PT ;  /* 0x0000001403147212 */ /* 0x000fe200078ec0ff */
[----:B------:R-:W-:Y:S01]  /*d890*/  FADD.FTZ R3, R225, R60 ;  /* 0x0000003ce1037221 */ /* 0x000fe20000010000 */
[----:B------:R-:W-:Y:S02]  /*d8a0*/  LOP3.LUT R21, R21, R25, RZ, 0xc0, !PT ;  /* 0x0000001915157212 */ /* 0x000fe400078ec0ff */
[--C-:B------:R-:W-:Y:S02]  /*d8b0*/  HSET2.LE.AND R33, R46, R180.reuse, PT ;  /* 0x000000b42e217233 */ /* 0x100fe40003803000 */
[--C-:B------:R-:W-:Y:S02]  /*d8c0*/  HSET2.LE.AND R32, R44, R180.reuse, PT ;  /* 0x000000b42c207233 */ /* 0x100fe40003803000 */
[----:B------:R-:W-:Y:S01]  /*d8d0*/  LOP3.LUT R24, R24, R27, RZ, 0xc0, !PT ;  /* 0x0000001b18187212 */ /* 0x000fe200078ec0ff */
[-C--:B-1----:R-:W-:Y:S01]  /*d8e0*/  HMMA.16816.F32 R160, R20, R164.reuse, R4 ;  /* 0x000000a414a0723c */ /* 0x082fe20000001804 */
[----:B------:R-:W1:Y:S04]  /*d8f0*/  LDSM.16.MT88.4 R44, [R48+0x1c00] ;  /* 0x001c0000302c783b */ /* 0x000e680000004200 */
[----:B------:R-:W-:Y:S02]  /*d900*/  HSET2.LE.AND R49, R49, R180, PT ;  /* 0x000000b431317233 */ /* 0x000fe40003803000 */
[----:B------:R-:W-:Y:S02]  /*d910*/  F2FP.F16.F32.PACK_AB R25, R53, R54 ;  /* 0x000000363519723e */ /* 0x000fe400000000ff */
[----:B------:R-:W-:Y:S01]  /*d920*/  F2FP.F16.F32.PACK_AB R26, R181, R51 ;  /* 0x00000033b51a723e */ /* 0x000fe200000000ff */
[----:B------:R-:W5:Y:S01]  /*d930*/  LDSM.16.MT88.4 R4, [R48+0x2c00] ;  /* 0x002c00003004783b */ /* 0x000f620000004200 */
[----:B---3--:R-:W-:Y:S02]  /*d940*/  F2FP.F16.F32.PACK_AB R27, R183, R50 ;  /* 0x00000032b71b723e */ /* 0x008fe400000000ff */
[----:B------:R-:W-:Y:S02]  /*d950*/  LOP3.LUT R25, R25, R32, RZ, 0xc0, !PT ;  /* 0x0000002019197212 */ /* 0x000fe400078ec0ff */
[----:B------:R-:W-:Y:S02]  /*d960*/  LOP3.LUT R26, R26, R33, RZ, 0xc0, !PT ;  /* 0x000000211a1a7212 */ /* 0x000fe400078ec0ff */
[----:B------:R-:W-:Y:S07]  /*d970*/  LOP3.LUT R27, R27, R49, RZ, 0xc0, !PT ;  /* 0x000000311b1b7212 */ /* 0x000fee00078ec0ff */
        /* <DEDUP_REMOVED lines=15> */
[-C--:B----4-:R-:W-:Y:S03]  /*da70*/  HMMA.16816.F32 R68, R20, R36.reuse, R68 ;  /* 0x000000241444723c */ /* 0x090fe60000001844 */
        /* <DEDUP_REMOVED lines=24> */
[----:B------:R-:W-:Y:S01]  /*dc00*/  MOV R154, R150 ;  /* 0x00000096009a7202 */ /* 0x000fe20000000f00 */
[----:B------:R-:W-:Y:S02]  /*dc10*/  IMAD.MOV.U32 R153, RZ, RZ, R151 ;  /* 0x000000ffff997224 */ /* 0x000fe400078e0097 */
        /* <DEDUP_REMOVED lines=26> */
[----:B------:R-:W-:Y:S01]  /*ddc0*/  STL [R1+0x8], R4 ;  /* 0x0000080401007387 */ /* 0x000fe20000100800 */
[----:B------:R-:W-:Y:S01]  /*ddd0*/  FADD.FTZ R3, R181, R3 ;  /* 0x00000003b5037221 */ /* 0x000fe20000010000 */
[----:B------:R-:W-:Y:S01]  /*dde0*/  FADD.FTZ R2, R183, R2 ;  /* 0x00000002b7027221 */ /* 0x000fe20000010000 */
[----:B------:R-:W-:Y:S03]  /*ddf0*/  VIADD R0, R217, 0xffffffff ;  /* 0xffffffffd9007836 */ /* 0x000fe60000000000 */
[----:B------:R1:W-:Y:S02]  /*de00*/  STL [R1+0x14], R3 ;  /* 0x0000140301007387 */ /* 0x0003e40000100800 */
[----:B------:R-:W-:Y:S02]  /*de10*/  MOV R217, R0 ;  /* 0x0000000000d97202 */ /* 0x000fe40000000f00 */
[----:B------:R2:W-:Y:S01]  /*de20*/  STL [R1+0x18], R2 ;  /* 0x0000180201007387 */ /* 0x0005e20000100800 */
[----:B-1----:R-:W-:Y:S01]  /*de30*/  MOV R3, R152 ;  /* 0x0000009800037202 */ /* 0x002fe20000000f00 */
[----:B------:R-:W-:Y:S06]  /*de40*/  @P1 BRA `(.L_x_634) ;  /* 0xffffffb000881947 */ /* 0x000fec000383ffff */
.L_x_633:
[----:B------:R-:W3:Y:S01]  /*de50*/  LDL.LU R7, [R1+0x8] ;  /* 0x0000080001077983 */ /* 0x000ee20000300800 */
[----:B------:R-:W1:Y:S03]  /*de60*/  LDCU UR4, c[0x0][0x4fc] ;  /* 0x00009f80ff0477ac */ /* 0x000e660008000800 */
[----:B------:R-:W2:Y:S04]  /*de70*/  LDL.LU R6, [R1+0x14] ;  /* 0x0000140001067983 */ /* 0x000ea80000300800 */
[----:B------:R-:W4:Y:S04]  /*de80*/  LDL.LU R5, [R1+0x18] ;  /* 0x0000180001057983 */ /* 0x000f280000300800 */
[----:B------:R-:W4:Y:S04]  /*de90*/  LDL R52, [R1+0x6c] ;  /* 0x00006c0001347983 */ /* 0x000f280000100800 */
[----:B------:R-:W1:Y:S02]  /*dea0*/  SHFL.BFLY PT, R4, R252, 0x2, 0x1f ;  /* 0x0c401f00fc047f89 */ /* 0x000e6400000e0000 */
[----:B-1----:R-:W-:-:S05]  /*deb0*/  FADD.FTZ R4, R4, R252 ;  /* 0x000000fc04047221 */ /* 0x002fca0000010000 */
[----:B------:R-:W1:Y:S02]  /*dec0*/  SHFL.BFLY PT, R48, R4, 0x1, 0x1f ;  /* 0x0c201f0004307f89 */ /* 0x000e6400000e0000 */
[----:B-1----:R-:W-:-:S04]  /*ded0*/  FADD.FTZ R48, R4, R48 ;  /* 0x0000003004307221 */ /* 0x002fc80000010000 */
[----:B------:R-:W1:Y:S01]  /*dee0*/  MUFU.RCP R4, R48 ;  /* 0x0000003000047308 */ /* 0x000e620000001000 */
[----:B------:R-:W-:Y:S01]  /*def0*/  FSETP.NE.FTZ.AND P6, PT, R48, RZ, PT ;  /* 0x000000ff3000720b */ /* 0x000fe20003fd5000 */
[----:B---3--:R-:W3:Y:S04]  /*df00*/  SHFL.BFLY PT, R3, R7, 0x2, 0x1f ;  /* 0x0c401f0007037f89 */ /* 0x008ee800000e0000 */
[----:B--2---:R-:W2:Y:S04]  /*df10*/  SHFL.BFLY PT, R2, R6, 0x2, 0x1f ;  /* 0x0c401f0006027f89 */ /* 0x004ea800000e0000 */
[----:B----4-:R-:W4:Y:S01]  /*df20*/  SHFL.BFLY PT, R0, R5, 0x2, 0x1f ;  /* 0x0c401f0005007f89 */ /* 0x010f2200000e0000 */
[----:B---3--:R-:W-:Y:S01]  /*df30*/  FADD.FTZ R3, R3, R7 ;  /* 0x0000000703037221 */ /* 0x008fe20000010000 */
[----:B--2---:R-:W-:-:S04]  /*df40*/  FADD.FTZ R2, R2, R6 ;  /* 0x0000000602027221 */ /* 0x004fc80000010000 */
[----:B------:R-:W2:Y:S01]  /*df50*/  SHFL.BFLY PT, R49, R3, 0x1, 0x1f ;  /* 0x0c201f0003317f89 */ /* 0x000ea200000e0000 */
[----:B----4-:R-:W-:-:S03]  /*df60*/  FADD.FTZ R0, R0, R5 ;  /* 0x0000000500007221 */ /* 0x010fc60000010000 */
[----:B------:R-:W3:Y:S04]  /*df70*/  SHFL.BFLY PT, R50, R2, 0x1, 0x1f ;  /* 0x0c201f0002327f89 */ /* 0x000ee800000e0000 */
[----:B------:R-:W4:Y:S01]  /*df80*/  SHFL.BFLY PT, R51, R0, 0x1, 0x1f ;  /* 0x0c201f0000337f89 */ /* 0x000f2200000e0000 */
[----:B--2---:R-:W-:Y:S01]  /*df90*/  FADD.FTZ R49, R3, R49 ;  /* 0x0000003103317221 */ /* 0x004fe20000010000 */
[----:B---3--:R-:W-:Y:S01]  /*dfa0*/  FADD.FTZ R50, R2, R50 ;  /* 0x0000003202327221 */ /* 0x008fe20000010000 */
[----:B-1----:R-:W-:Y:S01]  /*dfb0*/  FSEL R2, R4, 1, P6 ;  /* 0x3f80000004027808 */ /* 0x002fe20003000000 */
[----:B----4-:R-:W-:-:S04]  /*dfc0*/  FADD.FTZ R51, R0, R51 ;  /* 0x0000003300337221 */ /* 0x010fc80000010000 */
[----:B------:R-:W-:Y:S01]  /*dfd0*/  FMUL.FTZ R0, R2, UR4 ;  /* 0x0000000402007c20 */ /* 0x000fe20008410000 */
[----:B------:R-:W1:Y:S03]  /*dfe0*/  MUFU.RCP R5, R49 ;  /* 0x0000003100057308 */ /* 0x000e660000001000 */
        /* <DEDUP_REMOVED lines=24> */
[----:B------:R-:W2:Y:S01]  /*e170*/  MUFU.RCP R2, R50 ;  /* 0x0000003200027308 */ /* 0x000ea20000001000 */
[----:B------:R-:W-:-:S07]  /*e180*/  SHF.L.U32 R3, R213, 0x1, RZ ;  /* 0x00000001d5037819 */ /* 0x000fce00000006ff */
[----:B------:R-:W3:Y:S01]  /*e190*/  MUFU.RCP R0, R51 ;  /* 0x0000003300007308 */ /* 0x000ee20000001000 */
[----:B-----5:R-:W-:Y:S02]  /*e1a0*/  LOP3.LUT R211, R211, 0x6, R3, 0xf8, !PT ;  /* 0x00000006d3d37812 */ /* 0x020fe400078ef803 */
[----:B------:R-:W-:Y:S02]  /*e1b0*/  LOP3.LUT R3, R247, 0xc0, RZ, 0xc0, !PT ;  /* 0x000000c0f7037812 */ /* 0x000fe400078ec0ff */
[----:B------:R-:W-:Y:S02]  /*e1c0*/  FSETP.NE.FTZ.AND P5, PT, R49, RZ, PT ;  /* 0x000000ff3100720b */ /* 0x000fe40003fb5000 */
[----:B------:R-:W-:Y:S02]  /*e1d0*/  LOP3.LUT R4, R3, 0x18, R213, 0xf8, !PT ;  /* 0x0000001803047812 */ /* 0x000fe400078ef8d5 */
[----:B-1----:R-:W-:Y:S02]  /*e1e0*/  FSEL R3, R5, 1, P5 ;  /* 0x3f80000005037808 */ /* 0x002fe40002800000 */
[----:B------:R-:W-:-:S02]  /*e1f0*/  FSETP.NE.FTZ.AND P4, PT, R50, RZ, PT ;  /* 0x000000ff3200720b */ /* 0x000fc40003f95000 */
[----:B------:R-:W-:Y:S01]  /*e200*/  FSETP.NE.FTZ.AND P3, PT, R51, RZ, PT ;  /* 0x000000ff3300720b */ /* 0x000fe20003f75000 */
[----:B------:R-:W-:Y:S01]  /*e210*/  FMUL.FTZ R3, R3, UR4 ;  /* 0x0000000403037c20 */ /* 0x000fe20008410000 */
[----:B--2---:R-:W-:Y:S02]  /*e220*/  FSEL R2, R2, 1, P4 ;  /* 0x3f80000002027808 */ /* 0x004fe40002000000 */
[----:B---3--:R-:W-:Y:S02]  /*e230*/  FSEL R0, R0, 1, P3 ;  /* 0x3f80000000007808 */ /* 0x008fe40001800000 */
[----:B------:R-:W-:Y:S01]  /*e240*/  LOP3.LUT R211, R211, 0x20, R247, 0xf8, !PT ;  /* 0x00000020d3d37812 */ /* 0x000fe200078ef8f7 */
[C---:B------:R-:W-:Y:S01]  /*e250*/  FMUL.FTZ R162, R3.reuse, R162 ;  /* 0x000000a203a27220 */ /* 0x040fe20000410000 */
[----:B------:R-:W-:Y:S01]  /*e260*/  FMUL.FTZ R163, R3, R163 ;  /* 0x000000a303a37220 */ /* 0x000fe20000410000 */
[----:B------:R-:W-:Y:S01]  /*e270*/  FMUL.FTZ R2, R2, UR4 ;  /* 0x0000000402027c20 */ /* 0x000fe20008410000 */
[----:B------:R-:W-:Y:S01]  /*e280*/  FMUL.FTZ R0, R0, UR4 ;  /* 0x0000000400007c20 */ /* 0x000fe20008410000 */
[----:B------:R-:W-:Y:S01]  /*e290*/  LOP3.LUT R211, R211, R4, RZ, 0xfc, !PT ;  /* 0x00000004d3d37212 */ /* 0x000fe200078efcff */
        /* <DEDUP_REMOVED lines=76> */
[----:B------:R-:W-:Y:S01]  /*e760*/  IADD3 R4, PT, PT, R0, -R4, RZ ;  /* 0x8000000400047210 */ /* 0x000fe20007ffe0ff */
[----:B------:R-:W-:Y:S01]  /*e770*/  STS [R0], R45 ;  /* 0x0000002d00007388 */ /* 0x000fe20000000800 */
[----:B------:R-:W-:Y:S02]  /*e780*/  F2FP.F16.F32.PACK_AB R44, R44, R164 ;  /* 0x000000a42c2c723e */ /* 0x000fe400000000ff */
[----:B------:R-:W-:Y:S01]  /*e790*/  F2FP.F16.F32.PACK_AB R47, R47, R156 ;  /* 0x0000009c2f2f723e */ /* 0x000fe200000000ff */
[----:B------:R2:W-:Y:S01]  /*e7a0*/  STS [R4+0x210], R3 ;  /* 0x0002100304007388 */ /* 0x0005e20000000800 */
[----:B------:R-:W-:Y:S02]  /*e7b0*/  F2FP.F16.F32.PACK_AB R158, R159, R158 ;  /* 0x0000009e9f9e723e */ /* 0x000fe400000000ff */
[----:B------:R-:W-:Y:S02]  /*e7c0*/  F2FP.F16.F32.PACK_AB R46, R46, R168 ;  /* 0x000000a82e2e723e */ /* 0x000fe400000000ff */
[----:B------:R-:W-:-:S02]  /*e7d0*/  F2FP.F16.F32.PACK_AB R170, R171, R170 ;  /* 0x000000aaabaa723e */ /* 0x000fc400000000ff */
[----:B------:R-:W-:Y:S02]  /*e7e0*/  F2FP.F16.F32.PACK_AB R43, R43, R68 ;  /* 0x000000442b2b723e */ /* 0x000fe400000000ff */
[----:B------:R-:W-:Y:S01]  /*e7f0*/  F2FP.F16.F32.PACK_AB R42, R42, R70 ;  /* 0x000000462a2a723e */ /* 0x000fe200000000ff */
[----:B------:R-:W-:Y:S01]  /*e800*/  STS [R4+0x10], R44 ;  /* 0x0000102c04007388 */ /* 0x000fe20000000800 */
[----:B------:R-:W-:Y:S02]  /*e810*/  F2FP.F16.F32.PACK_AB R38, R38, R80 ;  /* 0x000000502626723e */ /* 0x000fe400000000ff */
[----:B-1----:R-:W-:Y:S02]  /*e820*/  LOP3.LUT R2, R209, 0x40, RZ, 0xc0, !PT ;  /* 0x00000040d1027812 */ /* 0x002fe400078ec0ff */
[----:B------:R-:W-:Y:S01]  /*e830*/  F2FP.F16.F32.PACK_AB R37, R37, R82 ;  /* 0x000000522525723e */ /* 0x000fe200000000ff */
[----:B------:R-:W-:Y:S01]  /*e840*/  STS [R0+0x1000], R47 ;  /* 0x0010002f00007388 */ /* 0x000fe20000000800 */
[----:B------:R-:W-:-:S02]  /*e850*/  F2FP.F16.F32.PACK_AB R41, R41, R72 ;  /* 0x000000482929723e */ /* 0x000fc400000000ff */
[----:B------:R-:W-:Y:S02]  /*e860*/  F2FP.F16.F32.PACK_AB R75, R75, R74 ;  /* 0x0000004a4b4b723e */ /* 0x000fe400000000ff */
[-C--:B--2---:R-:W-:Y:S02]  /*e870*/  IADD3 R3, PT, PT, R0, -R2.reuse, RZ ;  /* 0x8000000200037210 */ /* 0x084fe40007ffe0ff */
[----:B------:R-:W-:Y:S01]  /*e880*/  IADD3 R2, PT, PT, R4, -R2, RZ ;  /* 0x8000000204027210 */ /* 0x000fe20007ffe0ff */
        /* <DEDUP_REMOVED lines=10> */
[----:B------:R1:W-:Y:S01]  /*e930*/  STS [R2+0x1030], R36 ;  /* 0x0010302402007388 */ /* 0x0003e20000000800 */
[----:B------:R-:W-:-:S02]  /*e940*/  F2FP.F16.F32.PACK_AB R35, R35, R78 ;  /* 0x0000004e2323723e */ /* 0x000fc400000000ff */
[----:B------:R-:W-:Y:S02]  /*e950*/  F2FP.F16.F32.PACK_AB R34, R34, R84 ;  /* 0x000000542222723e */ /* 0x000fe400000000ff */
[----:B------:R-:W-:Y:S02]  /*e960*/  F2FP.F16.F32.PACK_AB R33, R33, R86 ;  /* 0x000000562121723e */ /* 0x000fe400000000ff */
[----:B------:R-:W-:Y:S01]  /*e970*/  F2FP.F16.F32.PACK_AB R30, R30, R96 ;  /* 0x000000601e1e723e */ /* 0x000fe200000000ff */
[----:B-1----:R-:W1:Y:S01]  /*e980*/  LDC.U8 R36, c[0x0][0x549] ;  /* 0x00015240ff247b82 */ /* 0x002e620000000000 */
[----:B------:R-:W-:Y:S02]  /*e990*/  F2FP.F16.F32.PACK_AB R29, R29, R98 ;  /* 0x000000621d1d723e */ /* 0x000fe400000000ff */
        /* <DEDUP_REMOVED lines=37> */
[----:B------:R-:W-:-:S03]  /*ebf0*/  ISETP.NE.AND P2, PT, R52, -0x1, PT ;  /* 0xffffffff3400780c */ /* 0x000fc60003f45270 */
[----:B------:R-:W-:Y:S01]  /*ec00*/  STS [R3+0x3220], R23 ;  /* 0x0032201703007388 */ /* 0x000fe20000000800 */
[----:B------:R-:W-:-:S03]  /*ec10*/  F2FP.F16.F32.PACK_AB R6, R6, R144 ;  /* 0x000000900606723e */ /* 0x000fc600000000ff */
[----:B------:R-:W-:Y:S01]  /*ec20*/  STS [R2+0x3030], R20 ;  /* 0x0030301402007388 */ /* 0x000fe20000000800 */
[----:B------:R-:W-:-:S03]  /*ec30*/  F2FP.F16.F32.PACK_AB R5, R5, R146 ;  /* 0x000000920505723e */ /* 0x000fc600000000ff */
[----:B------:R-:W-:Y:S01]  /*ec40*/  STS [R2+0x3230], R19 ;  /* 0x0032301302007388 */ /* 0x000fe20000000800 */
[----:B------:R-:W-:-:S03]  /*ec50*/  F2FP.F16.F32.PACK_AB R8, R8, R136 ;  /* 0x000000880808723e */ /* 0x000fc600000000ff */
[----:B------:R1:W-:Y:S01]  /*ec60*/  STS [R0+0x4000], R18 ;  /* 0x0040001200007388 */ /* 0x0003e20000000800 */
[----:B------:R-:W-:-:S03]  /*ec70*/  F2FP.F16.F32.PACK_AB R7, R7, R138 ;  /* 0x0000008a0707723e */ /* 0x000fc600000000ff */
[----:B------:R-:W-:Y:S04]  /*ec80*/  STS [R0+0x4200], R17 ;  /* 0x0042001100007388 */ /* 0x000fe80000000800 */
[----:B------:R2:W-:Y:S04]  /*ec90*/  STS [R4+0x4010], R14 ;  /* 0x0040100e04007388 */ /* 0x0005e80000000800 */
[----:B------:R-:W-:Y:S04]  /*eca0*/  STS [R4+0x4210], R13 ;  /* 0x0042100d04007388 */ /* 0x000fe80000000800 */
[----:B------:R-:W-:Y:S04]  /*ecb0*/  STS [R0+0x5000], R16 ;  /* 0x0050001000007388 */ /* 0x000fe80000000800 */
[----:B------:R3:W-:Y:S01]  /*ecc0*/  STS [R0+0x5200], R15 ;  /* 0x0052000f00007388 */ /* 0x0007e20000000800 */
[----:B------:R-:W-:-:S03]  /*ecd0*/  F2FP.F16.F32.PACK_AB R40, R40, R140 ;  /* 0x0000008c2828723e */ /* 0x000fc600000000ff */
[----:B------:R4:W-:Y:S01]  /*ece0*/  STS [R4+0x5010], R12 ;  /* 0x0050100c04007388 */ /* 0x0009e20000000800 */
[----:B------:R-:W-:Y:S01]  /*ecf0*/  F2FP.F16.F32.PACK_AB R39, R39, R142 ;  /* 0x0000008e2727723e */ /* 0x000fe200000000ff */
[----:B-1----:R-:W1:Y:S02]  /*ed00*/  LDC R18, c[0x0][0x434] ;  /* 0x00010d00ff127b82 */ /* 0x002e640000000800 */
[----:B------:R4:W-:Y:S04]  /*ed10*/  STS [R4+0x5210], R11 ;  /* 0x0052100b04007388 */ /* 0x0009e80000000800 */
[----:B------:R-:W-:Y:S02]  /*ed20*/  STS [R3+0x4020], R10 ;  /* 0x0040200a03007388 */ /* 0x000fe40000000800 */
[----:B--2---:R-:W2:Y:S02]  /*ed30*/  @P5 LDC R14, c[0x0][0x458] ;  /* 0x00011600ff0e5b82 */ /* 0x004ea40000000800 */
[----:B------:R1:W-:Y:S04]  /*ed40*/  STS [R3+0x4220], R9 ;  /* 0x0042200903007388 */ /* 0x0003e80000000800 */
[----:B------:R-:W-:Y:S01]  /*ed50*/  STS [R2+0x4030], R6 ;  /* 0x0040300602007388 */ /* 0x000fe20000000800 */
[----:B---3--:R-:W-:-:S03]  /*ed60*/  LOP3.LUT R0, R213, 0x18, RZ, 0xc0, !PT ;  /* 0x00000018d5007812 */ /* 0x008fc600078ec0ff */
[----:B------:R-:W-:Y:S01]  /*ed70*/  STS [R2+0x4230], R5 ;  /* 0x0042300502007388 */ /* 0x000fe20000000800 */
[----:B------:R-:W-:-:S03]  /*ed80*/  LOP3.LUT R0, R0, 0xd8, R247, 0x78, !PT ;  /* 0x000000d800007812 */ /* 0x000fc600078e78f7 */
[----:B------:R-:W-:Y:S01]  /*ed90*/  STS [R3+0x5020], R8 ;  /* 0x0050200803007388 */ /* 0x000fe20000000800 */
[----:B----4-:R-:W3:Y:S03]  /*eda0*/  @P2 LDC.64 R12, c[0x0][0x408] ;  /* 0x00010200ff0c2b82 */ /* 0x010ee60000000a00 */
[----:B------:R4:W-:Y:S05]  /*edb0*/  STS [R3+0x5220], R7 ;  /* 0x0052200703007388 */ /* 0x0009ea0000000800 */
[----:B------:R-:W2:Y:S01]  /*edc0*/  LDC R4, c[0x0][0x434] ;  /* 0x00010d00ff047b82 */ /* 0x000ea20000000800 */
[----:B------:R-:W-:Y:S04]  /*edd0*/  STS [R2+0x5030], R40 ;  /* 0x0050302802007388 */ /* 0x000fe80000000800 */
[----:B------:R4:W-:Y:S03]  /*ede0*/  STS [R2+0x5230], R39 ;  /* 0x0052302702007388 */ /* 0x0009e60000000800 */
[----:B-1----:R-:W1:Y:S01]  /*edf0*/  @P6 LDC R9, c[0x0][0x458] ;  /* 0x00011600ff096b82 */ /* 0x002e620000000800 */
[----:B------:R-:W1:Y:S01]  /*ee00*/  S2R R30, SR_CTAID.X ;  /* 0x00000000001e7919 */ /* 0x000e620000002500 */
[----:B------:R-:W1:Y:S06]  /*ee10*/  S2R R17, SR_CTAID.Y ;  /* 0x0000000000117919 */ /* 0x000e6c0000002600 */
[----:B------:R-:W1:Y:S01]  /*ee20*/  LDC.U8 R10, c[0x0][0x548] ;  /* 0x00015200ff0a7b82 */ /* 0x000e620000000000 */
[----:B------:R-:W1:Y:S07]  /*ee30*/  S2R R29, SR_CTAID.Z ;  /* 0x00000000001d7919 */ /* 0x000e6e0000002700 */
[----:B----4-:R-:W2:Y:S01]  /*ee40*/  @P1 LDC R3, c[0x0][0x430] ;  /* 0x00010c00ff031b82 */ /* 0x010ea20000000800 */
[----:B------:R-:W-:-:S07]  /*ee50*/  LOP3.LUT R2, R0, 0x1f20, R247, 0xf8, !PT ;  /* 0x00001f2000027812 */ /* 0x000fce00078ef8f7 */
[----:B------:R-:W4:Y:S08]  /*ee60*/  @!P2 LDC.64 R6, c[0x0][0x400] ;  /* 0x00010000ff06ab82 */ /* 0x000f300000000a00 */
[----:B------:R-:W1:Y:S01]  /*ee70*/  @P1 LDC R0, c[0x0][0x430] ;  /* 0x00010c00ff001b82 */ /* 0x000e620000000800 */
[----:B------:R1:W1:Y:S08]  /*ee80*/  @P6 MUFU.LG2 R5, R48 ;  /* 0x0000003000056308 */ /* 0x0002700000000c00 */
[----:B------:R1:W1:Y:S01]  /*ee90*/  @P5 MUFU.LG2 R8, R49 ;  /* 0x0000003100085308 */ /* 0x0002620000000c00 */
[----:B--2---:R-:W-:Y:S01]  /*eea0*/  @P1 IMAD R4, R3, R18, RZ ;  /* 0x0000001203041224 */ /* 0x004fe200078e02ff */
[----:B------:R-:W-:Y:S01]  /*eeb0*/  @P1 MOV R3, 0x1 ;  /* 0x0000000100031802 */ /* 0x000fe20000000f00 */
[----:B---3--:R-:W-:Y:S06]  /*eec0*/  @P1 BRA `(.L_x_637) ;  /* 0x0000000000201947 */ /* 0x008fec0003800000 */
[----:B-1----:R-:W-:Y:S01]  /*eed0*/  ISETP.NE.AND P0, PT, R10, RZ, PT ;  /* 0x000000ff0a00720c */ /* 0x002fe20003f05270 */
[----:B------:R-:W1:-:S12]  /*eee0*/  LDC R11, c[0x0][0x3e0] ;  /* 0x0000f800ff0b7b82 */ /* 0x000e580000000800 */
[----:B------:R-:W1:Y:S01]  /*eef0*/  @P0 LDC R3, c[0x0][0x454] ;  /* 0x00011500ff030b82 */ /* 0x000e620000000800 */
[----:B------:R-:W-:Y:S02]  /*ef00*/  @P0 MOV R0, 0x1 ;  /* 0x0000000100000802 */ /* 0x000fe40000000f00 */
[----:B------:R-:W-:-:S05]  /*ef10*/  @!P0 MOV R0, 0x1 ;  /* 0x0000000100008802 */ /* 0x000fca0000000f00 */
[----:B------:R-:W2:Y:S01]  /*ef20*/  @P0 LDC R4, c[0x0][0x454] ;  /* 0x00011500ff040b82 */ /* 0x000ea20000000800 */
[-C--:B-1----:R-:W-:Y:S02]  /*ef30*/  @P0 IMAD R3, R3, R11.reuse, RZ ;  /* 0x0000000b03030224 */ /* 0x082fe400078e02ff */
[----:B------:R-:W-:-:S07]  /*ef40*/  @!P0 IMAD R3, R18, R11, RZ ;  /* 0x0000000b12038224 */ /* 0x000fce00078e02ff */
.L_x_637:
[----:B------:R-:W-:Y:S01]  /*ef50*/  BAR.SYNC.DEFER_BLOCKING 0x0 ;  /* 0x0000000000007b1d */ /* 0x000fe20000010000 */
[----:B------:R-:W-:Y:S02]  /*ef60*/  LEA R24, R2, UR5, 0x1 ;  /* 0x0000000502187c11 */ /* 0x000fe4000f8e08ff */
[----:B------:R-:W-:Y:S02]  /*ef70*/  ISETP.NE.AND P0, PT, R52, -0x1, PT ;  /* 0xffffffff3400780c */ /* 0x000fe40003f05270 */
[----:B-1----:R-:W-:Y:S01]  /*ef80*/  ISETP.NE.AND P1, PT, R10, RZ, !P1 ;  /* 0x000000ff0a00720c */ /* 0x002fe20004f25270 */
[----:B----4-:R-:W-:Y:S02]  /*ef90*/  @!P2 IMAD.WIDE.U32 R10, R17, R6, RZ ;  /* 0x00000006110aa225 */ /* 0x010fe400078e00ff */
[----:B------:R-:W1:Y:S02]  /*efa0*/  @P4 LDC R16, c[0x0][0x458] ;  /* 0x00011600ff104b82 */ /* 0x000e640000000800 */
[----:B------:R-:W-:Y:S01]  /*efb0*/  @P6 FMUL.FTZ R2, R5, 0.69314718246459960938 ;  /* 0x3f31721805026820 */ /* 0x000fe20000410000 */
[----:B------:R3:W5:Y:S01]  /*efc0*/  LDL R36, [R1+0x70] ;  /* 0x0000700001247983 */ /* 0x0007620000100800 */
[----:B------:R-:W-:Y:S01]  /*efd0*/  @P2 IMAD.WIDE.U32 R26, R52, R12, RZ ;  /* 0x0000000c341a2225 */ /* 0x000fe200078e00ff */
[----:B------:R-:W4:Y:S01]  /*efe0*/  @P4 MUFU.LG2 R15, R50 ;  /* 0x00000032000f4308 */ /* 0x000f220000000c00 */
[----:B------:R-:W-:-:S02]  /*eff0*/  MOV R25, 0x7f800000 ;  /* 0x7f80000000197802 */ /* 0x000fc40000000f00 */
[----:B------:R-:W-:Y:S01]  /*f000*/  @P6 FFMA.FTZ R25, R152, R9, R2 ;  /* 0x0000000998196223 */ /* 0x000fe20000010002 */
[C---:B------:R-:W-:Y:S02]  /*f010*/  @!P2 IMAD R28, R17.reuse, R7, R11 ;  /* 0x00000007111ca224 */ /* 0x040fe400078e020b */
[----:B------:R-:W-:Y:S01]  /*f020*/  @P5 FMUL.FTZ R5, R8, 0.69314718246459960938 ;  /* 0x3f31721808055820 */ /* 0x000fe20000410000 */
[----:B------:R-:W3:Y:S01]  /*f030*/  @P3 LDC R11, c[0x0][0x458] ;  /* 0x00011600ff0b3b82 */ /* 0x000ee20000000800 */
[----:B------:R-:W-:Y:S01]  /*f040*/  @P2 IMAD R28, R52, R13, R27 ;  /* 0x0000000d341c2224 */ /* 0x000fe200078e021b */
[----:B------:R-:W-:Y:S01]  /*f050*/  MOV R23, 0x7f800000 ;  /* 0x7f80000000177802 */ /* 0x000fe20000000f00 */
[----:B------:R-:W4:Y:S01]  /*f060*/  @P3 MUFU.LG2 R6, R51 ;  /* 0x0000003300063308 */ /* 0x000f220000000c00 */
[----:B------:R-:W-:Y:S02]  /*f070*/  @!P0 IMAD R52, R17, R18, RZ ;  /* 0x0000001211348224 */ /* 0x000fe400078e02ff */
[----:B------:R-:W-:Y:S01]  /*f080*/  @P5 FFMA.FTZ R23, R151, R14, R5 ;  /* 0x0000000e97175223 */ /* 0x000fe20000010005 */
[----:B--2---:R-:W-:Y:S01]  /*f090*/  IMAD R2, R29, R4, RZ ;  /* 0x000000041d027224 */ /* 0x004fe200078e02ff */
[----:B------:R-:W-:Y:S01]  /*f0a0*/  BSSY.RECONVERGENT B0, `(.L_x_638) ;  /* 0x000003c000007945 */ /* 0x000fe20003800200 */
[----:B------:R2:W2:Y:S01]  /*f0b0*/  LDS.128 R32, [R24+0x1800] ;  /* 0x0018000018207984 */ /* 0x0004a20000000c00 */
[----:B------:R-:W-:Y:S01]  /*f0c0*/  SHF.R.S32.HI R4, RZ, 0x1f, R52 ;  /* 0x0000001fff047819 */ /* 0x000fe20000011434 */
[----:B------:R-:W-:Y:S01]  /*f0d0*/  @!P1 IMAD R2, R17, R3, R2 ;  /* 0x0000000311029224 */ /* 0x000fe200078e0202 */
[----:B------:R-:W-:Y:S01]  /*f0e0*/  SEL R5, R52, RZ, P1 ;  /* 0x000000ff34057207 */ /* 0x000fe20000800000 */
[----:B------:R2:W-:Y:S01]  /*f0f0*/  @!P0 STL [R1+0x6c], R52 ;  /* 0x00006c3401008387 */ /* 0x0005e20000100800 */
[----:B------:R-:W-:Y:S01]  /*f100*/  LOP3.LUT P0, RZ, R213, 0x3, RZ, 0xc0, !PT ;  /* 0x00000003d5ff7812 */ /* 0x000fe2000780c0ff */
[----:B------:R-:W-:Y:S01]  /*f110*/  IMAD R3, R30, R0, RZ ;  /* 0x000000001e037224 */ /* 0x000fe200078e02ff */
[----:B------:R-:W-:Y:S01]  /*f120*/  SEL R4, R4, RZ, P1 ;  /* 0x000000ff04047207 */ /* 0x000fe20000800000 */
[----:B----4-:R-:W-:Y:S01]  /*f130*/  @P4 FMUL.FTZ R8, R15, 0.69314718246459960938 ;  /* 0x3f3172180f084820 */ /* 0x010fe20000410000 */
[----:B------:R-:W-:-:S02]  /*f140*/  MOV R22, 0x7f800000 ;  /* 0x7f80000000167802 */ /* 0x000fc40000000f00 */
[----:B------:R-:W-:Y:S01]  /*f150*/  SHF.L.U32 R3, R3, 0x7, RZ ;  /* 0x0000000703037819 */ /* 0x000fe200000006ff */
[----:B------:R-:W-:Y:S01]  /*f160*/  @P3 FMUL.FTZ R6, R6, 0.69314718246459960938 ;  /* 0x3f31721806063820 */ /* 0x000fe20000410000 */
[----:B------:R-:W-:Y:S01]  /*f170*/  MOV R17, 0x7f800000 ;  /* 0x7f80000000117802 */ /* 0x000fe20000000f00 */
[----:B-1----:R-:W-:Y:S01]  /*f180*/  @P4 FFMA.FTZ R22, R150, R16, R8 ;  /* 0x0000001096164223 */ /* 0x002fe20000010008 */
[----:B------:R-:W-:Y:S01]  /*f190*/  IADD3 R7, P5, P1, R3, R5, R2 ;  /* 0x0000000503077210 */ /* 0x000fe200079be002 */
[----:B---3--:R-:W-:Y:S01]  /*f1a0*/  @P3 FFMA.FTZ R17, R148, R11, R6 ;  /* 0x0000000b94113223 */ /* 0x008fe20000010006 */
[----:B------:R-:W-:Y:S02]  /*f1b0*/  SHF.R.S32.HI R2, RZ, 0x1f, R2 ;  /* 0x0000001fff027819 */ /* 0x000fe40000011402 */
[----:B------:R-:W-:Y:S02]  /*f1c0*/  SHF.R.S32.HI R3, RZ, 0x1f, R3 ;  /* 0x0000001fff037819 */ /* 0x000fe40000011403 */
[----:B------:R-:W-:-:S02]  /*f1d0*/  @!P2 MOV R16, R10 ;  /* 0x0000000a0010a202 */ /* 0x000fc40000000f00 */
[----:B------:R-:W-:Y:S02]  /*f1e0*/  IADD3.X R3, PT, PT, R3, R4, R2, P5, P1 ;  /* 0x0000000403037210 */ /* 0x000fe40002fe2402 */
[----:B------:R-:W-:Y:S01]  /*f1f0*/  SHF.R.U32.HI R2, RZ, 0x2, R213 ;  /* 0x00000002ff027819 */ /* 0x000fe200000116d5 */
[----:B--2---:R-:W-:Y:S06]  /*f200*/  @P0 BRA `(.L_x_639) ;  /* 0x0000000000940947 */ /* 0x004fec0003800000 */
        /* <DEDUP_REMOVED lines=37> */
.L_x_639:
[----:B------:R-:W-:Y:S05]  /*f460*/  BSYNC.RECONVERGENT B0 ;  /* 0x0000000000007941 */ /* 0x000fea0003800200 */
.L_x_638:
[----:B------:R2:W5:Y:S04]  /*f470*/  LDL R31, [R1+0x2c] ;  /* 0x00002c00011f7983 */ /* 0x0005680000100800 */
[----:B-1----:R2:W5:Y:S01]  /*f480*/  LDL R25, [R1+0x48] ;  /* 0x0000480001197983 */ /* 0x0025620000100800 */
[----:B------:R-:W-:Y:S01]  /*f490*/  @P2 IMAD.MOV.U32 R16, RZ, RZ, R26 ;  /* 0x000000ffff102224 */ /* 0x000fe200078e001a */
[----:B------:R-:W1:Y:S01]  /*f4a0*/  LDCU.64 UR4, c[0x0][0x410] ;  /* 0x00008200ff0477ac */ /* 0x000e620008000a00 */
[C---:B-----5:R-:W-:Y:S01]  /*f4b0*/  ISETP.GE.AND P3, PT, R2.reuse, R36, PT ;  /* 0x000000240200720c */ /* 0x060fe20003f66270 */
[----:B------:R2:W3:Y:S01]  /*f4c0*/  LDS.128 R20, [R24] ;  /* 0x0000000018147984 */ /* 0x0004e20000000c00 */
[C---:B------:R-:W-:Y:S01]  /*f4d0*/  IADD3 R3, PT, PT, R2.reuse, 0x40, RZ ;  /* 0x0000004002037810 */ /* 0x040fe20007ffe0ff */
[----:B------:R-:W-:Y:S01]  /*f4e0*/  VIADD R6, R2, 0x20 ;  /* 0x0000002002067836 */ /* 0x000fe20000000000 */
        /* <DEDUP_REMOVED lines=30> */
.L_x_641:
[----:B------:R-:W-:Y:S05]  /*f6d0*/  BSYNC.RECONVERGENT B0 ;  /* 0x0000000000007941 */ /* 0x000fea0003800200 */
.L_x_640:
        /* <DEDUP_REMOVED lines=24> */
.L_x_643:
[----:B------:R-:W-:Y:S05]  /*f860*/  BSYNC.RECONVERGENT B0 ;  /* 0x0000000000007941 */ /* 0x000fea0003800200 */
.L_x_642:
        /* <DEDUP_REMOVED lines=24> */
.L_x_645:
[----:B------:R-:W-:Y:S05]  /*f9f0*/  BSYNC.RECONVERGENT B0 ;  /* 0x0000000000007941 */ /* 0x000fea0003800200 */
.L_x_644:
        /* <DEDUP_REMOVED lines=12> */
[C---:B------:R-:W-:Y:S01]  /*fac0*/  IMAD.WIDE.U32 R4, R0.reuse, UR6, R2 ;  /* 0x0000000600047c25 */ /* 0x040fe2000f8e0002 */
        /* <DEDUP_REMOVED lines=11> */
.L_x_646:
        /* <DEDUP_REMOVED lines=16> */
.L_x_1360:


//--------------------- .text._ZN5flash16flash_fwd_kernelI23Flash_fwd_kernel_traitsILi96ELi128ELi64ELi4ELb0ELb0EN7cutlass6half_tE19Flash_kernel_traitsILi96ELi128ELi64ELi4ES3_EELb1ELb0ELb0ELb0ELb0ELb0ELb0ELb1EEEvNS_16Flash_fwd_paramsE --------------------------
	.section	.text._ZN5flash16flash_fwd_kernelI23Flash_fwd_kernel_traitsILi96ELi128ELi64ELi4ELb0ELb0EN7cutlass6half_tE19Flash_kernel_traitsILi96ELi128ELi64ELi4ES3_EELb1ELb0ELb0ELb0ELb0ELb0ELb0ELb1EEEvNS_16Flash_fwd_paramsE,"ax",@progbits
	.align	128
        .global         _ZN5flash16flash_fwd_kernelI23Flash_fwd_kernel_traitsILi96ELi128ELi64ELi4ELb0ELb0EN7cutlass6half_tE19Flash_kernel_traitsILi96ELi128ELi64ELi4ES3_EELb1ELb0ELb0ELb0ELb0ELb0ELb0ELb1EEEvNS_16Flash_fwd_paramsE
        .type           _ZN5flash16flash_fwd_kernelI23Flash_fwd_kernel_traitsILi96ELi128ELi64ELi4ELb0ELb0EN7cutlass6half_tE19Flash_kernel_traitsILi96ELi128ELi64ELi4ES3_EELb1ELb0ELb0ELb0ELb0ELb0ELb0ELb1EEEvNS_16Flash_fwd_paramsE,@function
        .size           _ZN5flash16flash_fwd_kernelI23Flash_fwd_kernel_traitsILi96ELi128ELi64ELi4ELb0ELb0EN7cutlass6half_tE19Flash_kernel_traitsILi96ELi128ELi64ELi4ES3_EELb1ELb0ELb0ELb0ELb0ELb0ELb0ELb1EEEvNS_16Flash_fwd_paramsE,(.L_x_1361 - _ZN5flash16flash_fwd_kernelI23Flash_fwd_kernel_traitsILi96ELi128ELi64ELi4ELb0ELb0EN7cutlass6half_tE19Flash_kernel_traitsILi96ELi128ELi64ELi4ES3_EELb1ELb0ELb0ELb0ELb0ELb0ELb0ELb1EEEvNS_16Flash_fwd_paramsE)
        .other          _ZN5flash16flash_fwd_kernelI23Flash_fwd_kernel_traitsILi96ELi128ELi64ELi4ELb0ELb0EN7cutlass6half_tE19Flash_kernel_traitsILi96ELi128ELi64ELi4ES3_EELb1ELb0ELb0ELb0ELb0ELb0ELb0ELb1EEEvNS_16Flash_fwd_paramsE,@"STO_CUDA_ENTRY STV_DEFAULT"
_ZN5flash16flash_fwd_kernelI23Flash_fwd_kernel_traitsILi96ELi128ELi64ELi4ELb0ELb0EN7cutlass6half_tE19Flash_kernel_traitsILi96ELi128ELi64ELi4ES3_EELb1ELb0ELb0ELb0ELb0ELb0ELb0ELb1EEEvNS_16Flash_fwd_paramsE:
.text._ZN5flash16flash_fwd_kernelI23Flash_fwd_kernel_traitsILi96ELi128ELi64ELi4ELb0ELb0EN7cutlass6half_tE19Flash_kernel_traitsILi96ELi128ELi64ELi4ES3_EELb1ELb0ELb0ELb0ELb0ELb0ELb0ELb1EEEvNS_16Flash_fwd_paramsE:
[----:B------:R-:W1:Y:S01]  /*0000*/  LDC R1, c[0x0][0x37c] ;  /* 0x0000df00ff017b82 */ /* 0x000e620000000800 */
[----:B------:R-:W2:Y:S07]  /*0010*/  LDCU.U8 UR4, c[0x0][0x524] ;  /* 0x0000a480ff0477ac */ /* 0x000eae0008000000 */
[----:B------:R-:W3:Y:S01]  /*0020*/  LDC R152, c[0x0][0x518] ;  /* 0x00014600ff987b82 */ /* 0x000ee20000000800 */
[----:B-1----:R-:W-:Y:S01]  /*0030*/  VIADD R1, R1, 0xfffffe60 ;  /* 0xfffffe6001017836 */ /* 0x002fe20000000000 */
[----:B------:R-:W1:Y:S01]  /*0040*/  LDCU.64 UR30, c[0x0][0x510] ;  /* 0x0000a200ff1e77ac */ /* 0x000e620008000a00 */
[----:B------:R-:W4:Y:S05]  /*0050*/  LDCU.64 UR26, c[0x0][0x358] ;  /* 0x00006b00ff1a77ac */ /* 0x000f2a0008000a00 */
[----:B------:R-:W5:Y:S01]  /*0060*/  LDC R153, c[0x0][0x51c] ;  /* 0x00014700ff997b82 */ /* 0x000f620000000800 */
[----:B------:R-:W5:Y:S01]  /*0070*/  S2R R218, SR_TID.X ;  /* 0x0000000000da7919 */ /* 0x000f620000002100 */
[----:B------:R-:W5:Y:S01]  /*0080*/  LDCU.64 UR12, c[0x0][0x460] ;  /* 0x00008c00ff0c77ac */ /* 0x000f620008000a00 */
[----:B------:R-:W5:Y:S01]  /*0090*/  LDCU.64 UR10, c[0x0][0x470] ;  /* 0x00008e00ff0a77ac */ /* 0x000f620008000a00 */
[----:B--2---:R-:W-:-:S04]  /*00a0*/  ISETP.NE.AND P2, PT, RZ, UR4, PT ;  /* 0x00000004ff007c0c */ /* 0x004fc8000bf45270 */
[----:B------:R-:W-:Y:S01]  /*00b0*/  S2UR UR14, SR_CTAID.X ;  /* 0x00000000000e79c3 */ /* 0x000fe20000002500 */
[----:B------:R-:W2:Y:S01]  /*00c0*/  LDCU.64 UR6, c[0x0][0x478] ;  /* 0x00008f00ff0677ac */ /* 0x000ea20008000a00 */
[----:B-1----:R-:W-:Y:S02]  /*00d0*/  IMAD.U32 R2, RZ, RZ, UR30 ;  /* 0x0000001eff027e24 */ /* 0x002fe4000f8e00ff */
[----:B------:R-:W-:Y:S01]  /*00e0*/  IMAD.U32 R3, RZ, RZ, UR31 ;  /* 0x0000001fff037e24 */ /* 0x000fe2000f8e00ff */
[----:B------:R-:W1:Y:S04]  /*00f0*/  LDCU.64 UR16, c[0x0][0x460] ;  /* 0x00008c00ff1077ac */ /* 0x000e680008000a00 */
[----:B----4-:R3:W4:Y:S01]  /*0100*/  @P2 LDG.E.64 R4, desc[UR26][R2.64] ;  /* 0x0000001a02042981 */ /* 0x010722000c1e1b00 */
[----:B------:R-:W-:Y:S08]  /*0110*/  S2UR UR8, SR_CTAID.Y ;  /* 0x00000000000879c3 */ /* 0x000ff00000002600 */
[----:B------:R-:W2:Y:S08]  /*0120*/  S2UR UR32, SR_CTAID.Z ;  /* 0x00000000002079c3 */ /* 0x000eb00000002700 */
[----:B------:R-:W4:Y:S01]  /*0130*/  @P2 LDC R0, c[0x0][0x520] ;  /* 0x00014800ff002b82 */ /* 0x000f220000000800 */
[----:B---3--:R-:W-:-:S02]  /*0140*/  @P2 IMAD.MOV.U32 R2, RZ, RZ, R152 ;  /* 0x000000ffff022224 */ /* 0x008fc400078e0098 */
[----:B-----5:R-:W-:-:S06]  /*0150*/  @P2 IMAD.MOV.U32 R3, RZ, RZ, R153 ;  /* 0x000000ffff032224 */ /* 0x020fcc00078e0099 */
[----:B------:R-:W3:Y:S01]  /*0160*/  @P2 LDG.E.64 R2, desc[UR26][R2.64] ;  /* 0x0000001a02022981 */ /* 0x000ee2000c1e1b00 */
[----:B--2---:R-:W-:Y:S01]  /*0170*/  ULOP3.LUT UR4, UR32, UR14, UR8, 0xfe, !UPT ;  /* 0x0000000e20047292 */ /* 0x004fe2000f8efe08 */
[----:B------:R-:W-:Y:S01]  /*0180*/  ISETP.NE.U32.AND P4, PT, RZ, UR12, PT ;  /* 0x0000000cff007c0c */ /* 0x000fe2000bf85070 */
[----:B------:R-:W-:Y:S02]  /*0190*/  UISETP.NE.U32.AND UP0, UPT, UR12, URZ, UPT ;  /* 0x000000ff0c00728c */ /* 0x000fe4000bf05070 */
[----:B------:R-:W-:Y:S01]  /*01a0*/  UISETP.NE.U32.AND UP4, UPT, UR10, URZ, UPT ;  /* 0x000000ff0a00728c */ /* 0x000fe2000bf85070 */
[----:B------:R-:W-:Y:S01]  /*01b0*/  ISETP.NE.AND.EX P4, PT, RZ, UR13, PT, P4 ;  /* 0x0000000dff007c0c */ /* 0x000fe2000bf85340 */
[----:B------:R-:W2:Y:S01]  /*01c0*/  LDCU.U8 UR9, c[0x0][0x532] ;  /* 0x0000a640ff0977ac */ /* 0x000ea20008000000 */
[----:B------:R-:W-:Y:S01]  /*01d0*/  LOP3.LUT P0, RZ, R218, UR4, RZ, 0xfc, !PT ;  /* 0x00000004daff7c12 */ /* 0x000fe2000f80fcff */
[----:B------:R-:W-:-:S03]  /*01e0*/  UISETP.NE.AND.EX UP0, UPT, UR13, URZ, UPT, UP0 ;  /* 0x000000ff0d00728c */ /* 0x000fc6000bf05300 */
[----:B------:R-:W5:Y:S01]  /*01f0*/  LDCU.64 UR4, c[0x0][0x468] ;  /* 0x00008d00ff0477ac */ /* 0x000f620008000a00 */
[----:B------:R-:W-:Y:S02]  /*0200*/  UISETP.NE.AND.EX UP4, UPT, UR11, URZ, UPT, UP4 ;  /* 0x000000ff0b00728c */ /* 0x000fe4000bf85340 */
[----:B------:R-:W-:-:S06]  /*0210*/  UISETP.NE.U32.AND UP3, UPT, UR6, URZ, UPT ;  /* 0x000000ff0600728c */ /* 0x000fcc000bf65070 */
[----:B------:R-:W2:Y:S01]  /*0220*/  @!P0 LDC.64 R6, c[0x0][0x528] ;  /* 0x00014a00ff068b82 */ /* 0x000ea20000000a00 */
[----:B------:R-:W-:Y:S02]  /*0230*/  USHF.L.U32 UR13, UR8, 0x2, URZ ;  /* 0x00000002080d7899 */ /* 0x000fe400080006ff */
[----:B------:R-:W-:Y:S02]  /*0240*/  UISETP.NE.AND.EX UP3, UPT, UR7, URZ, UPT, UP3 ;  /* 0x000000ff0700728c */ /* 0x000fe4000bf65330 */
[----:B-1----:R-:W-:Y:S02]  /*0250*/  UIMAD.WIDE.U32 UR16, UR8, 0x4, UR16 ;  /* 0x00000004081078a5 */ /* 0x002fe4000f8e0010 */
[----:B------:R-:W-:Y:S02]  /*0260*/  USHF.R.U32.HI UR12, URZ, 0x1e, UR8 ;  /* 0x0000001eff0c7899 */ /* 0x000fe40008011608 */
[----:B------:R-:W-:-:S04]  /*0270*/  @UP4 UIADD3 UR10, UP2, UPT, UR13, UR10, URZ ;  /* 0x0000000a0d0a4290 */ /* 0x000fc8000ff5e0ff */
[----:B------:R-:W-:Y:S02]  /*0280*/  @UP4 UIADD3.X UR11, UPT, UPT, UR12, UR11, URZ, UP2, !UPT ;  /* 0x0000000b0c0b4290 */ /* 0x000fe400097fe4ff */
[----:B-----5:R-:W-:Y:S02]  /*0290*/  UISETP.EQ.U32.AND UP2, UPT, UR4, URZ, UPT ;  /* 0x000000ff0400728c */ /* 0x020fe4000bf42070 */
[----:B------:R-:W-:-:S04]  /*02a0*/  @UP3 UIADD3 UR6, UP1, UPT, UR13, UR6, URZ ;  /* 0x000000060d063290 */ /* 0x000fc8000ff3e0ff */
[----:B------:R-:W-:Y:S02]  /*02b0*/  @UP3 UIADD3.X UR7, UPT, UPT, UR12, UR7, URZ, UP1, !UPT ;  /* 0x000000070c073290 */ /* 0x000fe40008ffe4ff */
[----:B------:R-:W-:-:S04]  /*02c0*/  UIADD3 UR13, UP1, UPT, UR13, UR4, URZ ;  /* 0x000000040d0d7290 */ /* 0x000fc8000ff3e0ff */
[----:B------:R-:W-:Y:S01]  /*02d0*/  UIADD3.X UR12, UPT, UPT, UR12, UR5, URZ, UP1, !UPT ;  /* 0x000000050c0c7290 */ /* 0x000fe20008ffe4ff */
[----:B----4-:R-:W-:Y:S02]  /*02e0*/  @P2 R2UR UR30, R4 ;  /* 0x00000000041e22ca */ /* 0x010fe400000e0000 */
[----:B------:R-:W-:Y:S02]  /*02f0*/  @P2 R2UR UR31, R5 ;  /* 0x00000000051f22ca */ /* 0x000fe400000e0000 */
[----:B---3--:R-:W-:-:S09]  /*0300*/  @P2 IADD3 R152, P1, PT, R2, R0, RZ ;  /* 0x0000000002982210 */ /* 0x008fd20007f3e0ff */
[----:B------:R-:W-:Y:S02]  /*0310*/  IMAD.U32 R2, RZ, RZ, UR30 ;  /* 0x0000001eff027e24 */ /* 0x000fe4000f8e00ff */
[----:B------:R-:W-:Y:S01]  /*0320*/  @P2 IMAD.X R153, RZ, RZ, R3, P1 ;  /* 0x000000ffff992224 */ /* 0x000fe200008e0603 */
[----:B------:R-:W-:Y:S01]  /*0330*/  PLOP3.LUT P2, PT, PT, PT, UP0, 0x80, 0x8 ;  /* 0x000000000008781c */ /* 0x000fe20003f4f008 */
[----:B------:R-:W-:Y:S01]  /*0340*/  IMAD.U32 R3, RZ, RZ, UR31 ;  /* 0x0000001fff037e24 */ /* 0x000fe2000f8e00ff */
[----:B------:R-:W-:-:S04]  /*0350*/  PLOP3.LUT P1, PT, PT, PT, UP4, 0x80, 0x8 ;  /* 0x000000000008781c */ /* 0x000fc80003f2f048 */
[----:B--2---:R1:W-:Y:S01]  /*0360*/  @!P0 STG.E.64 desc[UR26][R6.64], R2 ;  /* 0x0000000206008986 */ /* 0x0043e2000c101b1a */
[----:B------:R-:W-:-:S04]  /*0370*/  UISETP.NE.AND UP4, UPT, UR9, URZ, UPT ;  /* 0x000000ff0900728c */ /* 0x000fc8000bf85270 */
[----:B------:R-:W-:-:S06]  /*0380*/  UISETP.EQ.OR.EX UP2, UPT, UR5, URZ, !UP4, UP2 ;  /* 0x000000ff0500728c */ /* 0x000fcc000e742720 */
[----:B------:R-:W-:Y:S01]  /*0390*/  PLOP3.LUT P3, PT, PT, PT, UP2, 0x80, 0x8 ;  /* 0x000000000008781c */ /* 0x000fe20003f6f028 */
[----:B-1----:R-:W-:Y:S01]  /*03a0*/  @!P0 IMAD.MOV.U32 R2, RZ, RZ, R152 ;  /* 0x000000ffff028224 */ /* 0x002fe200078e0098 */
[----:B------:R-:W-:-:S05]  /*03b0*/  @!P0 MOV R3, R153 ;  /* 0x0000009900038202 */ /* 0x000fca0000000f00 */
[----:B------:R1:W-:Y:S01]  /*03c0*/  @!P0 STG.E.64 desc[UR26][R6.64+0x8], R2 ;  /* 0x0000080206008986 */ /* 0x0003e2000c101b1a */
[----:B------:R-:W-:Y:S01]  /*03d0*/  PLOP3.LUT P0, PT, PT, PT, UP3, 0x80, 0x8 ;  /* 0x000000000008781c */ /* 0x000fe20003f0f038 */
[----:B------:R-:W-:Y:S02]  /*03e0*/  IMAD.U32 R5, RZ, RZ, UR11 ;  /* 0x0000000bff057e24 */ /* 0x000fe4000f8e00ff */
[----:B------:R-:W-:Y:S01]  /*03f0*/  IMAD.U32 R4, RZ, RZ, UR10 ;  /* 0x0000000aff047e24 */ /* 0x000fe2000f8e00ff */
[----:B------:R-:W-:Y:S01]  /*0400*/  UMOV UR20, 0xffffffff ;  /* 0xffffffff00147882 */ /* 0x000fe20000000000 */
[----:B------:R-:W2:Y:S03]  /*0410*/  @!UP3 LDCU UR10, c[0x0][0x43c] ;  /* 0x00008780ff0ab7ac */ /* 0x000ea60008000800 */
[----:B------:R-:W3:Y:S01]  /*0420*/  @P1 LDG.E R5, desc[UR26][R4.64] ;  /* 0x0000001a04051981 */ /* 0x000ee2000c1e1900 */
[----:B-1----:R-:W-:-:S02]  /*0430*/  IMAD.U32 R2, RZ, RZ, UR16 ;  /* 0x00000010ff027e24 */ /* 0x002fc4000f8e00ff */
[----:B------:R-:W-:-:S05]  /*0440*/  IMAD.U32 R3, RZ, RZ, UR17 ;  /* 0x00000011ff037e24 */ /* 0x000fca000f8e00ff */
[----:B------:R-:W4:Y:S04]  /*0450*/  @P4 LDG.E R7, desc[UR26][R2.64] ;  /* 0x0000001a02074981 */ /* 0x000f28000c1e1900 */
[----:B------:R1:W5:Y:S02]  /*0460*/  @P2 LDG.E R6, desc[UR26][R2.64+0x4] ;  /* 0x0000041a02062981 */ /* 0x000364000c1e1900 */
[----:B-1----:R-:W-:Y:S01]  /*0470*/  MOV R2, UR6 ;  /* 0x0000000600027c02 */ /* 0x002fe20008000f00 */
[----:B------:R-:W-:Y:S01]  /*0480*/  IMAD.U32 R3, RZ, RZ, UR7 ;  /* 0x00000007ff037e24 */ /* 0x000fe2000f8e00ff */
[----:B------:R-:W1:Y:S04]  /*0490*/  @!UP3 LDCU.64 UR6, c[0x0][0x488] ;  /* 0x00009100ff06b7ac */ /* 0x000e680008000a00 */
[----:B------:R2:W5:Y:S02]  /*04a0*/  @P0 LDG.E R0, desc[UR26][R2.64] ;  /* 0x0000001a02000981 */ /* 0x000564000c1e1900 */
[----:B--2---:R-:W-:-:S02]  /*04b0*/  IMAD.U32 R2, RZ, RZ, UR13 ;  /* 0x0000000dff027e24 */ /* 0x004fc4000f8e00ff */
[----:B------:R-:W-:Y:S01]  /*04c0*/  IMAD.U32 R3, RZ, RZ, UR12 ;  /* 0x0000000cff037e24 */ /* 0x000fe2000f8e00ff */
[----:B------:R-:W2:Y:S04]  /*04d0*/  @!UP0 LDCU UR34, c[0x0][0x434] ;  /* 0x00008680ff2287ac */ /* 0x000ea80008000800 */
[----:B------:R-:W2:Y:S01]  /*04e0*/  @!P3 LDG.E R4, desc[UR26][R2.64] ;  /* 0x0000001a0204b981 */ /* 0x000ea2000c1e1900 */
[----:B-1----:R-:W-:Y:S01]  /*04f0*/  @!UP3 UISETP.NE.U32.AND UP2, UPT, UR6, URZ, UPT ;  /* 0x000000ff0600b28c */ /* 0x002fe2000bf45070 */
[----:B------:R-:W1:Y:S03]  /*0500*/  LDCU UR12, c[0x0][0x3e0] ;  /* 0x00007c00ff0c77ac */ /* 0x000e660008000800 */
[----:B------:R-:W-:Y:S01]  /*0510*/  @!UP3 UISETP.NE.AND.EX UP2, UPT, UR7, URZ, UPT, UP2 ;  /* 0x000000ff0700b28c */ /* 0x000fe2000bf45320 */
[----:B------:R-:W-:Y:S01]  /*0520*/  UMOV UR9, URZ ;  /* 0x000000ff00097c82 */ /* 0x000fe20008000000 */
[----:B------:R-:W-:-:S02]  /*0530*/  USHF.L.U32 UR33, UR14, 0x7, URZ ;  /* 0x000000070e217899 */ /* 0x000fc400080006ff */
[----:B-1----:R-:W-:Y:S01]  /*0540*/  UIMAD UR29, UR8, UR12, UR32 ;  /* 0x0000000c081d72a4 */ /* 0x002fe2000f8e0220 */
[----:B---3--:R-:W-:Y:S02]  /*0550*/  @P1 R2UR UR9, R5 ;  /* 0x00000000050912ca */ /* 0x008fe400000e0000 */
[----:B----4-:R-:W-:Y:S02]  /*0560*/  @P4 R2UR UR20, R7 ;  /* 0x00000000071442ca */ /* 0x010fe400000e0000 */
[----:B-----5:R-:W-:-:S13]  /*0570*/  @P2 R2UR UR11, R6 ;  /* 0x00000000060b22ca */ /* 0x020fda00000e0000 */
[----:B--2---:R-:W-:Y:S02]  /*0580*/  @UP0 UIADD3 UR34, UPT, UPT, UR11, -UR20, URZ ;  /* 0x800000140b220290 */ /* 0x004fe4000fffe0ff */
[----:B------:R-:W-:Y:S02]  /*0590*/  UISETP.NE.U32.AND UP0, UPT, UR4, URZ, UPT ;  /* 0x000000ff0400728c */ /* 0x000fe4000bf05070 */
[----:B------:R-:W-:Y:S02]  /*05a0*/  @!UP3 USEL UR4, UR10, URZ, UP2 ;  /* 0x000000ff0a04b287 */ /* 0x000fe40009000000 */
[----:B------:R-:W-:Y:S01]  /*05b0*/  UISETP.NE.AND.EX UP0, UPT, UR5, URZ, UPT, UP0 ;  /* 0x000000ff0500728c */ /* 0x000fe2000bf05300 */
[----:B------:R-:W-:Y:S01]  /*05c0*/  UMOV UR10, 0xffffffff ;  /* 0xffffffff000a7882 */ /* 0x000fe20000000000 */
[----:B------:R-:W-:Y:S01]  /*05d0*/  UISETP.GT.AND UP1, UPT, UR34, UR33, UPT ;  /* 0x000000212200728c */ /* 0x000fe2000bf24270 */
[----:B------:R-:W-:-:S05]  /*05e0*/  @P0 R2UR UR28, R0 ;  /* 0x00000000001c02ca */ /* 0x000fca00000e0000 */
[----:B------:R-:W-:-:S03]  /*05f0*/  PLOP3.LUT P0, PT, PT, PT, UP1, 0x80, 0x8 ;  /* 0x000000000008781c */ /* 0x000fc60003f0f018 */
[----:B------:R-:W1:Y:S05]  /*0600*/  @!UP0 LDCU UR5, c[0x0][0x438] ;  /* 0x00008700ff0587ac */ /* 0x000e6a0008000800 */
[----:B------:R-:W-:Y:S01]  /*0610*/  @UP3 UIADD3 UR28, UPT, UPT, UR28, -UR9, URZ ;  /* 0x800000091c1c3290 */ /* 0x000fe2000fffe0ff */
[----:B------:R-:W-:Y:S01]  /*0620*/  @!P3 R2UR UR10, R4 ;  /* 0x00000000040ab2ca */ /* 0x000fe200000e0000 */
[----:B-1----:R-:W-:-:S14]  /*0630*/  BRA.U !UP0, `(.L_x_647) ;  /* 0x0000000108187547 */ /* 0x002fdc000b800000 */
[----:B------:R-:W-:-:S13]  /*0640*/  PLOP3.LUT P1, PT, PT, PT, UP4, 0x80, 0x8 ;  /* 0x000000000008781c */ /* 0x000fda0003f2f048 */
[----:B------:R-:W2:Y:S04]  /*0650*/  @P1 LDG.E R0, desc[UR26][R2.64+0x4] ;  /* 0x0000041a02001981 */ /* 0x000ea8000c1e1900 */
[----:B------:R-:W3:Y:S01]  /*0660*/  @!P1 LDG.E R2, desc[UR26][R2.64] ;  /* 0x0000001a02029981 */ /* 0x000ee2000c1e1900 */
[----:B--2---:R-:W-:-:S13]  /*0670*/  @P1 R2UR UR5, R0 ;  /* 0x00000000000512ca */ /* 0x004fda00000e0000 */
[----:B------:R-:W-:-:S07]  /*0680*/  @UP4 UIADD3 UR5, UPT, UPT, UR5, -UR10, URZ ;  /* 0x8000000a05054290 */ /* 0x000fce000fffe0ff */
[----:B---3--:R-:W-:-:S15]  /*0690*/  @!P1 R2UR UR5, R2 ;  /* 0x00000000020592ca */ /* 0x008fde00000e0000 */
.L_x_647:
[----:B------:R-:W-:Y:S01]  /*06a0*/  @!UP3 UIADD3 UR28, UPT, UPT, UR4, UR5, -UR9 ;  /* 0x00000005041cb290 */ /* 0x000fe2000fffe809 */
[----:B------:R-:W-:Y:S11]  /*06b0*/  @!P0 EXIT ;  /* 0x000000000000894d */ /* 0x000ff60003800000 */
[----:B------:R-:W-:-:S09]  /*06c0*/  UISETP.GT.AND UP0, UPT, UR28, URZ, UPT ;  /* 0x000000ff1c00728c */ /* 0x000fd2000bf04270 */
[----:B------:R-:W-:Y:S05]  /*06d0*/  BRA.U UP0, `(.L_x_648) ;  /* 0x0000000d00107547 */ /* 0x000fea000b800000 */
[----:B------:R-:W1:Y:S01]  /*06e0*/  LDCU.U8 UR4, c[0x0][0x549] ;  /* 0x0000a920ff0477ac */ /* 0x000e620008000000 */
[----:B------:R-:W2:Y:S01]  /*06f0*/  S2R R6, SR_CTAID.X ;  /* 0x0000000000067919 */ /* 0x000ea20000002500 */
[----:B------:R-:W-:-:S11]  /*0700*/  UISETP.NE.AND UP0, UPT, UR20, -0x1, UPT ;  /* 0xffffffff1400788c */ /* 0x000fd6000bf05270 */
[----:B------:R-:W3:Y:S01]  /*0710*/  @!UP0 LDCU.64 UR10, c[0x0][0x400] ;  /* 0x00008000ff0a87ac */ /* 0x000ee20008000a00 */
[----:B-1----:R-:W-:Y:S01]  /*0720*/  UISETP.NE.AND UP1, UPT, UR4, URZ, UPT ;  /* 0x000000ff0400728c */ /* 0x002fe2000bf25270 */
[----:B------:R-:W1:Y:S10]  /*0730*/  @UP0 LDCU.64 UR6, c[0x0][0x408] ;  /* 0x00008100ff0607ac */ /* 0x000e740008000a00 */
[----:B------:R-:W4:Y:S01]  /*0740*/  @UP1 LDCU.64 UR4, c[0x0][0x430] ;  /* 0x00008600ff0417ac */ /* 0x000f220008000a00 */
[----:B---3--:R-:W-:-:S03]  /*0750*/  @!UP0 UIMAD.WIDE.U32 UR14, UR8, UR10, URZ ;  /* 0x0000000a080e82a5 */ /* 0x008fc6000f8e00ff */
[----:B------:R-:W-:Y:S01]  /*0760*/  @UP1 UMOV UR10, 0x1 ;  /* 0x00000001000a1882 */ /* 0x000fe20000000000 */
[----:B------:R-:W-:Y:S02]  /*0770*/  @!UP0 UIMAD UR11, UR8, UR11, UR15 ;  /* 0x0000000b080b82a4 */ /* 0x000fe4000f8e020f */
[----:B-1----:R-:W-:Y:S01]  /*0780*/  @UP0 UIMAD.WIDE.U32 UR16, UR20, UR6, URZ ;  /* 0x00000006141002a5 */ /* 0x002fe2000f8e00ff */
[----:B------:R-:W1:Y:S03]  /*0790*/  @UP1 LDCU UR6, c[0x0][0x430] ;  /* 0x00008600ff0617ac */ /* 0x000e660008000800 */
[----:B------:R-:W-:Y:S02]  /*07a0*/  @UP0 UIMAD UR11, UR20, UR7, UR17 ;  /* 0x00000007140b02a4 */ /* 0x000fe4000f8e0211 */
[----:B----4-:R-:W-:Y:S01]  /*07b0*/  @UP1 UIMAD UR9, UR4, UR5, URZ ;  /* 0x00000005040912a4 */ /* 0x010fe2000f8e02ff */
[----:B------:R-:W3:Y:S01]  /*07c0*/  LDCU.U8 UR7, c[0x0][0x548] ;  /* 0x0000a900ff0777ac */ /* 0x000ee20008000000 */
[----:B------:R-:W-:Y:S01]  /*07d0*/  @UP0 UMOV UR14, UR16 ;  /* 0x00000010000e0c82 */ /* 0x000fe20008000000 */
[----:B--2---:R-:W-:Y:S09]  /*07e0*/  BRA.U UP1, `(.L_x_649) ;  /* 0x0000000101247547 */ /* 0x004ff2000b800000 */
[----:B---3--:R-:W-:-:S11]  /*07f0*/  UISETP.NE.AND UP0, UPT, UR7, URZ, UPT ;  /* 0x000000ff0700728c */ /* 0x008fd6000bf05270 */
[----:B------:R-:W2:Y:S01]  /*0800*/  @UP0 LDCU UR10, c[0x0][0x454] ;  /* 0x00008a80ff0a07ac */ /* 0x000ea20008000800 */
[----:B------:R-:W3:Y:S01]  /*0810*/  @!UP0 LDCU UR4, c[0x0][0x434] ;  /* 0x00008680ff0487ac */ /* 0x000ee20008000800 */
[----:B------:R-:W4:Y:S01]  /*0820*/  @UP0 LDCU UR9, c[0x0][0x454] ;  /* 0x00008a80ff0907ac */ /* 0x000f220008000800 */
[----:B-1----:R-:W-:Y:S01]  /*0830*/  @UP0 UMOV UR6, 0x1 ;  /* 0x0000000100060882 */ /* 0x002fe20000000000 */
[----:B----4-:R-:W4:Y:S01]  /*0840*/  @!UP0 LDCU UR9, c[0x0][0x434] ;  /* 0x00008680ff0987ac */ /* 0x010f220008000800 */
[----:B------:R-:W-:Y:S01]  /*0850*/  @!UP0 UMOV UR6, 0x1 ;  /* 0x0000000100068882 */ /* 0x000fe20000000000 */
[----:B--2---:R-:W-:Y:S02]  /*0860*/  @UP0 UIMAD UR10, UR12, UR10, URZ ;  /* 0x0000000a0c0a02a4 */ /* 0x004fe4000f8e02ff */
[----:B---3--:R-:W-:-:S12]  /*0870*/  @!UP0 UIMAD UR10, UR12, UR4, URZ ;  /* 0x000000040c0a82a4 */ /* 0x008fd8000f8e02ff */
.L_x_649:
[----:B------:R-:W2:Y:S01]  /*0880*/  LDCU.64 UR4, c[0x0][0x410] ;  /* 0x00008200ff0477ac */ /* 0x000ea20008000a00 */
[----:B------:R-:W-:Y:S01]  /*0890*/  IMAD.SHL.U32 R15, R218, 0x8, RZ ;  /* 0x00000008da0f7824 */ /* 0x000fe200078e00ff */
[----:B------:R-:W-:Y:S01]  /*08a0*/  SHF.R.U32.HI R218, RZ, 0x2, R218 ;  /* 0x00000002ffda7819 */ /* 0x000fe200000116da */
[----:B------:R-:W-:Y:S01]  /*08b0*/  IMAD.MOV.U32 R219, RZ, RZ, RZ ;  /* 0x000000ffffdb7224 */ /* 0x000fe200078e00ff */
[----:B------:R-:W5:Y:S01]  /*08c0*/  LDCU UR12, c[0x0][0x434] ;  /* 0x00008680ff0c77ac */ /* 0x000f620008000800 */
[----:B------:R-:W-:Y:S01]  /*08d0*/  BSSY.RECONVERGENT B0, `(.L_x_650) ;  /* 0x0000032000007945 */ /* 0x000fe20003800200 */
[----:B------:R-:W-:Y:S01]  /*08e0*/  LOP3.LUT R15, R15, 0x18, RZ, 0xc0, !PT ;  /* 0x000000180f0f7812 */ /* 0x000fe200078ec0ff */
[C---:B------:R-:W-:Y:S01]  /*08f0*/  VIADD R12, R218.reuse, 0x20 ;  /* 0x00000020da0c7836 */ /* 0x040fe20000000000 */
[----:B---3--:R-:W-:Y:S01]  /*0900*/  UISETP.NE.AND UP1, UPT, UR7, URZ, !UP1 ;  /* 0x000000ff0700728c */ /* 0x008fe2000cf25270 */
[----:B------:R-:W-:Y:S01]  /*0910*/  VIADD R13, R218, 0x40 ;  /* 0x00000040da0d7836 */ /* 0x000fe20000000000 */
[C---:B------:R-:W-:Y:S01]  /*0920*/  IADD3 R2, P0, PT, R15.reuse, UR14, RZ ;  /* 0x0000000e0f027c10 */ /* 0x040fe2000ff1e0ff */
[----:B----4-:R-:W-:Y:S01]  /*0930*/  UIMAD UR7, UR32, UR9, URZ ;  /* 0x00000009200772a4 */ /* 0x010fe2000f8e02ff */
[----:B------:R-:W-:Y:S01]  /*0940*/  IMAD.WIDE.U32 R6, R6, 0x80, R218 ;  /* 0x0000008006067825 */ /* 0x000fe200078e00da */
[----:B------:R-:W-:Y:S01]  /*0950*/  UISETP.NE.AND UP0, UPT, UR20, -0x1, UPT ;  /* 0xffffffff1400788c */ /* 0x000fe2000bf05270 */
[----:B------:R-:W-:-:S02]  /*0960*/  ISETP.NE.AND P3, PT, R15, RZ, PT ;  /* 0x000000ff0f00720c */ /* 0x000fc40003f65270 */
[----:B------:R-:W-:Y:S01]  /*0970*/  IMAD.X R3, RZ, RZ, UR11, P0 ;  /* 0x0000000bff037e24 */ /* 0x000fe200080e06ff */
[----:B------:R-:W-:Y:S01]  /*0980*/  IADD3 R14, PT, PT, R218, 0x60, RZ ;  /* 0x00000060da0e7810 */ /* 0x000fe20007ffe0ff */
[----:B--2---:R-:W-:Y:S01]  /*0990*/  IMAD.U32 R10, RZ, RZ, UR4 ;  /* 0x00000004ff0a7e24 */ /* 0x004fe2000f8e00ff */
[----:B-1----:R-:W-:Y:S01]  /*09a0*/  UIMAD UR4, UR33, UR6, URZ ;  /* 0x00000006210472a4 */ /* 0x002fe2000f8e02ff */
[----:B------:R-:W-:Y:S01]  /*09b0*/  MOV R8, UR5 ;  /* 0x0000000500087c02 */ /* 0x000fe20008000f00 */
[----:B------:R-:W-:Y:S01]  /*09c0*/  UIADD3 UR33, UPT, UPT, -UR33, UR34, URZ ;  /* 0x0000002221217290 */ /* 0x000fe2000fffe1ff */
[----:B------:R-:W-:Y:S01]  /*09d0*/  IMAD.WIDE.U32 R10, R10, UR32, R2 ;  /* 0x000000200a0a7c25 */ /* 0x000fe2000f8e0002 */
[----:B-----5:R-:W-:Y:S01]  /*09e0*/  UIMAD UR9, UR8, UR12, URZ ;  /* 0x0000000c080972a4 */ /* 0x020fe2000f8e02ff */
[----:B------:R-:W-:Y:S01]  /*09f0*/  LOP3.LUT R17, R15, 0x20, RZ, 0xfc, !PT ;  /* 0x000000200f117812 */ /* 0x000fe200078efcff */
[----:B------:R-:W-:Y:S01]  /*0a00*/  @!UP1 UIMAD UR7, UR8, UR10, UR7 ;  /* 0x0000000a080792a4 */ /* 0x000fe2000f8e0207 */
[----:B------:R-:W-:Y:S01]  /*0a10*/  IMAD R9, R8, UR32, R11 ;  /* 0x0000002008097c24 */ /* 0x000fe2000f8e020b */
[----:B------:R-:W-:Y:S01]  /*0a20*/  USEL UR9, UR9, UR20, !UP0 ;  /* 0x0000001409097287 */ /* 0x000fe2000c000000 */
[----:B------:R-:W-:Y:S01]  /*0a30*/  ISETP.GE.AND P0, PT, R218, UR33, PT ;  /* 0x00000021da007c0c */ /* 0x000fe2000bf06270 */
[----:B------:R-:W-:Y:S01]  /*0a40*/  USHF.R.S32.HI UR8, URZ, 0x1f, UR7 ;  /* 0x0000001fff087899 */ /* 0x000fe20008011407 */
[----:B------:R-:W-:Y:S01]  /*0a50*/  ISETP.GE.AND P2, PT, R12, UR33, PT ;  /* 0x000000210c007c0c */ /* 0x000fe2000bf46270 */
[----:B------:R-:W-:Y:S01]  /*0a60*/  USHF.R.S32.HI UR5, URZ, 0x1f, UR9 ;  /* 0x0000001fff057899 */ /* 0x000fe20008011409 */
[----:B------:R-:W-:Y:S01]  /*0a70*/  ISETP.GE.AND P1, PT, R13, UR33, PT ;  /* 0x000000210d007c0c */ /* 0x000fe2000bf26270 */
[----:B------:R-:W-:Y:S01]  /*0a80*/  USEL UR9, UR9, URZ, UP1 ;  /* 0x000000ff09097287 */ /* 0x000fe20008800000 */
[----:B------:R-:W-:Y:S01]  /*0a90*/  LOP3.LUT R16, R15, 0x40, RZ, 0xfc, !PT ;  /* 0x000000400f107812 */ /* 0x000fe200078efcff */
[----:B------:R-:W-:-:S02]  /*0aa0*/  USEL UR5, UR5, URZ, UP1 ;  /* 0x000000ff05057287 */ /* 0x000fc40008800000 */
[----:B------:R-:W-:Y:S02]  /*0ab0*/  USHF.R.S32.HI UR10, URZ, 0x1f, UR4 ;  /* 0x0000001fff0a7899 */ /* 0x000fe40008011404 */
[----:B------:R-:W-:-:S04]  /*0ac0*/  UIADD3 UR7, UP1, UP0, UR4, UR9, UR7 ;  /* 0x0000000904077290 */ /* 0x000fc8000f83e007 */
        /* <DEDUP_REMOVED lines=18> */
.L_x_651:
[----:B------:R-:W-:Y:S05]  /*0bf0*/  BSYNC.RECONVERGENT B0 ;  /* 0x0000000000007941 */ /* 0x000fea0003800200 */
.L_x_650:
[----:B------:R-:W-:Y:S01]  /*0c00*/  BSSY.RECONVERGENT B0, `(.L_x_652) ;  /* 0x0000016000007945 */ /* 0x000fe20003800200 */
[----:B------:R-:W-:-:S03]  /*0c10*/  ISETP.GE.AND P0, PT, R14, UR33, PT ;  /* 0x000000210e007c0c */ /* 0x000fc6000bf06270 */
        /* <DEDUP_REMOVED lines=20> */
.L_x_653:
[----:B------:R-:W-:Y:S05]  /*0d60*/  BSYNC.RECONVERGENT B0 ;  /* 0x0000000000007941 */ /* 0x000fea0003800200 */
.L_x_652:
        /* <DEDUP_REMOVED lines=22> */
.L_x_655:
[----:B------:R-:W-:Y:S05]  /*0ed0*/  BSYNC.RECONVERGENT B0 ;  /* 0x0000000000007941 */ /* 0x000fea0003800200 */
.L_x_654:
        /* <DEDUP_REMOVED lines=24> */
.L_x_657:
[----:B------:R-:W-:Y:S05]  /*1060*/  BSYNC.RECONVERGENT B0 ;  /* 0x0000000000007941 */ /* 0x000fea0003800200 */
.L_x_656:
        /* <DEDUP_REMOVED lines=10> */
.L_x_659:
[----:B------:R-:W-:Y:S05]  /*1110*/  BSYNC.RECONVERGENT B0 ;  /* 0x0000000000007941 */ /* 0x000fea0003800200 */
.L_x_658:
        /* <DEDUP_REMOVED lines=10> */
.L_x_661:
[----:B------:R-:W-:Y:S05]  /*11c0*/  BSYNC.RECONVERGENT B0 ;  /* 0x0000000000007941 */ /* 0x000fea0003800200 */
.L_x_660:
        /* <DEDUP_REMOVED lines=10> */
.L_x_663:
[----:B------:R-:W-:Y:S05]  /*1270*/  BSYNC.RECONVERGENT B0 ;  /* 0x0000000000007941 */ /* 0x000fea0003800200 */
.L_x_662:
        /* <DEDUP_REMOVED lines=10> */
.L_x_648:
[----:B------:R-:W-:Y:S01]  /*1320*/  UISETP.NE.AND UP0, UPT, UR20, -0x1, UPT ;  /* 0xffffffff1400788c */ /* 0x000fe2000bf05270 */
[----:B------:R-:W1:Y:S01]  /*1330*/  LDCU UR11, c[0x0][0x444] ;  /* 0x00008880ff0b77ac */ /* 0x000e620008000800 */
[----:B------:R-:W2:Y:S01]  /*1340*/  LDCU UR25, c[0x0][0x448] ;  /* 0x00008900ff1977ac */ /* 0x000ea20008000800 */
[----:B------:R-:W-:-:S08]  /*1350*/  UISETP.NE.AND UP1, UPT, UR10, -0x1, UPT ;  /* 0xffffffff0a00788c */ /* 0x000fd0000bf25270 */
[----:B------:R-:W3:Y:S01]  /*1360*/  @!UP0 LDCU.64 UR6, c[0x0][0x398] ;  /* 0x00007300ff0687ac */ /* 0x000ee20008000a00 */
[----:B------:R-:W4:Y:S01]  /*1370*/  @UP0 LDCU.64 UR4, c[0x0][0x3b0] ;  /* 0x00007600ff0407ac */ /* 0x000f220008000a00 */
[----:B------:R-:W-:Y:S02]  /*1380*/  UIADD3 UR24, UPT, UPT, UR28, 0x3f, URZ ;  /* 0x0000003f1c187890 */ /* 0x000fe4000fffe0ff */
[----:B-1----:R-:W-:Y:S02]  /*1390*/  UIMAD UR11, UR29, UR11, UR33 ;  /* 0x0000000b1d0b72a4 */ /* 0x002fe4000f8e0221 */
[----:B------:R-:W-:-:S04]  /*13a0*/  ULEA.HI UR23, UR24, 0xffffffff, URZ, 0x1a ;  /* 0xffffffff18177891 */ /* 0x000fc8000f8fd0ff */
[----:B------:R-:W-:Y:S02]  /*13b0*/  USHF.L.U32 UR22, UR23, 0x6, URZ ;  /* 0x0000000617167899 */ /* 0x000fe400080006ff */
[----:B---3--:R-:W-:Y:S02]  /*13c0*/  @!UP0 UIMAD.WIDE.U32 UR36, UR8, UR6, URZ ;  /* 0x00000006082482a5 */ /* 0x008fe4000f8e00ff */
[----:B--2---:R-:W-:Y:S02]  /*13d0*/  UIMAD UR21, UR11, UR25, UR22 ;  /* 0x000000190b1572a4 */ /* 0x004fe4000f8e0216 */
[----:B------:R-:W-:Y:S02]  /*13e0*/  @!UP0 UIMAD UR35, UR8, UR7, UR37 ;  /* 0x00000007082382a4 */ /* 0x000fe4000f8e0225 */
[----:B----4-:R-:W-:-:S04]  /*13f0*/  @UP0 UIMAD.WIDE.U32 UR6, UR20, UR4, URZ ;  /* 0x00000004140602a5 */ /* 0x010fc8000f8e00ff */
        /* <DEDUP_REMOVED lines=14> */
.L_x_664:
[----:B------:R-:W1:Y:S01]  /*14e0*/  LDCU.64 UR12, c[0x0][0x3b8] ;  /* 0x00007700ff0c77ac */ /* 0x000e620008000a00 */
[----:B------:R-:W-:-:S04]  /*14f0*/  UIADD3 UR14, UPT, UPT, UR9, UR10, URZ ;  /* 0x0000000a090e7290 */ /* 0x000fc8000fffe0ff */
[----:B-1----:R-:W-:Y:S02]  /*1500*/  UIMAD.WIDE.U32 UR16, UR14, UR12, URZ ;  /* 0x0000000c0e1072a5 */ /* 0x002fe4000f8e00ff */
[----:B------:R-:W-:-:S04]  /*1510*/  UIMAD UR14, UR14, UR13, URZ ;  /* 0x0000000d0e0e72a4 */ /* 0x000fc8000f8e02ff */
[----:B------:R-:W-:Y:S02]  /*1520*/  UIADD3 UR14, UPT, UPT, UR17, UR14, URZ ;  /* 0x0000000e110e7290 */ /* 0x000fe4000fffe0ff */
.L_x_665:
[----:B------:R-:W1:Y:S01]  /*1530*/  LDC R5, c[0x0][0x3e8] ;  /* 0x0000fa00ff057b82 */ /* 0x000e620000000800 */
[----:B------:R-:W2:Y:S01]  /*1540*/  S2R R6, SR_CTAID.Z ;  /* 0x0000000000067919 */ /* 0x000ea20000002700 */
[----:B------:R-:W-:Y:S02]  /*1550*/  LOP3.LUT R158, R218, 0x1f, RZ, 0xc0, !PT ;  /* 0x0000001fda9e7812 */ /* 0x000fe400078ec0ff */
[----:B-1----:R-:W-:-:S04]  /*1560*/  IABS R4, R5 ;  /* 0x0000000500047213 */ /* 0x002fc80000000000 */
[----:B------:R-:W1:Y:S01]  /*1570*/  I2F.RP R2, R4 ;  /* 0x0000000400027306 */ /* 0x000e620000209400 */
[----:B--2---:R-:W-:-:S07]  /*1580*/  IABS R6, R6 ;  /* 0x0000000600067213 */ /* 0x004fce0000000000 */
[----:B-1----:R-:W1:Y:S02]  /*1590*/  MUFU.RCP R2, R2 ;  /* 0x0000000200027308 */ /* 0x002e640000001000 */
[----:B-1----:R-:W-:-:S06]  /*15a0*/  VIADD R2, R2, 0xffffffe ;  /* 0x0ffffffe02027836 */ /* 0x002fcc0000000000 */
[----:B------:R-:W1:Y:S02]  /*15b0*/  F2I.FTZ.U32.TRUNC.NTZ R3, R2 ;  /* 0x0000000200037305 */ /* 0x000e64000021f000 */
[----:B-1----:R-:W-:Y:S02]  /*15c0*/  IMAD.MOV R0, RZ, RZ, -R3 ;  /* 0x000000ffff007224 */ /* 0x002fe400078e0a03 */
[----:B------:R-:W-:Y:S02]  /*15d0*/  IMAD.MOV.U32 R2, RZ, RZ, RZ ;  /* 0x000000ffff027224 */ /* 0x000fe400078e00ff */
[----:B------:R-:W-:-:S04]  /*15e0*/  IMAD R0, R0, R4, RZ ;  /* 0x0000000400007224 */ /* 0x000fc800078e02ff */
[----:B------:R-:W-:Y:S01]  /*15f0*/  IMAD.HI.U32 R0, R3, R0, R2 ;  /* 0x0000000003007227 */ /* 0x000fe200078e0002 */
[----:B------:R-:W-:-:S05]  /*1600*/  MOV R3, R6 ;  /* 0x0000000600037202 */ /* 0x000fca0000000f00 */
[----:B------:R-:W-:-:S04]  /*1610*/  IMAD.HI.U32 R0, R0, R3, RZ ;  /* 0x0000000300007227 */ /* 0x000fc800078e00ff */
[----:B------:R-:W-:-:S04]  /*1620*/  IMAD.MOV R2, RZ, RZ, -R0 ;  /* 0x000000ffff027224 */ /* 0x000fc800078e0a00 */
        /* <DEDUP_REMOVED lines=22> */
[----:B------:R-:W-:Y:S11]  /*1790*/  BRA `(.L_x_667) ;  /* 0x0000000000147947 */ /* 0x000ff60003800000 */
.L_x_666:
[----:B------:R-:W1:Y:S01]  /*17a0*/  LDCU.64 UR6, c[0x0][0x3c0] ;  /* 0x00007800ff0677ac */ /* 0x000e620008000a00 */
[----:B------:R-:W-:-:S04]  /*17b0*/  UIADD3 UR9, UPT, UPT, UR9, UR10, URZ ;  /* 0x0000000a09097290 */ /* 0x000fc8000fffe0ff */
[----:B-1----:R-:W-:Y:S02]  /*17c0*/  UIMAD.WIDE.U32 UR10, UR9, UR6, URZ ;  /* 0x00000006090a72a5 */ /* 0x002fe4000f8e00ff */
[----:B------:R-:W-:-:S04]  /*17d0*/  UIMAD UR5, UR9, UR7, URZ ;  /* 0x00000007090572a4 */ /* 0x000fc8000f8e02ff */
[----:B------:R-:W-:-:S12]  /*17e0*/  UIADD3 UR5, UPT, UPT, UR11, UR5, URZ ;  /* 0x000000050b057290 */ /* 0x000fd8000fffe0ff */
.L_x_667:
[----:B------:R-:W1:Y:S01]  /*17f0*/  S2R R11, SR_CTAID.X ;  /* 0x00000000000b7919 */ /* 0x000e620000002500 */
[C---:B------:R-:W-:Y:S01]  /*1800*/  IMAD.SHL.U32 R13, R218.reuse, 0x8, RZ ;  /* 0x00000008da0d7824 */ /* 0x040fe200078e00ff */
[----:B------:R-:W-:Y:S01]  /*1810*/  SHF.R.U32.HI R2, RZ, 0x2, R218 ;  /* 0x00000002ff027819 */ /* 0x000fe200000116da */
[----:B------:R-:W2:Y:S01]  /*1820*/  LDCU.64 UR18, c[0x0][0x388] ;  /* 0x00007100ff1277ac */ /* 0x000ea20008000a00 */
[----:B------:R-:W-:Y:S01]  /*1830*/  SHF.R.S32.HI R10, RZ, 0x1f, R0 ;  /* 0x0000001fff0a7819 */ /* 0x000fe20000011400 */
[----:B------:R-:W-:Y:S01]  /*1840*/  IMAD.MOV.U32 R3, RZ, RZ, RZ ;  /* 0x000000ffff037224 */ /* 0x000fe200078e00ff */
[C---:B------:R-:W-:Y:S01]  /*1850*/  LOP3.LUT R163, R13.reuse, 0x18, RZ, 0xc0, !PT ;  /* 0x000000180da37812 */ /* 0x040fe200078ec0ff */
[C---:B------:R-:W-:Y:S01]  /*1860*/  IMAD.SHL.U32 R213, R218.reuse, 0x4, RZ ;  /* 0x00000004dad57824 */ /* 0x040fe200078e00ff */
[----:B------:R-:W-:Y:S01]  /*1870*/  LOP3.LUT R12, R13, 0xd8, RZ, 0xc0, !PT ;  /* 0x000000d80d0c7812 */ /* 0x000fe200078ec0ff */
[----:B------:R-:W-:Y:S01]  /*1880*/  IMAD.SHL.U32 R17, R218, 0x20, RZ ;  /* 0x00000020da117824 */ /* 0x000fe200078e00ff */
[C---:B------:R-:W-:Y:S01]  /*1890*/  IADD3 R4, P0, PT, R163.reuse, UR10, RZ ;  /* 0x0000000aa3047c10 */ /* 0x040fe2000ff1e0ff */
[----:B------:R-:W3:Y:S01]  /*18a0*/  LDCU.128 UR8, c[0x0][0x3d0] ;  /* 0x00007a00ff0877ac */ /* 0x000ee20008000c00 */
[C---:B------:R-:W-:Y:S01]  /*18b0*/  IADD3 R6, P1, PT, R163.reuse, UR16, RZ ;  /* 0x00000010a3067c10 */ /* 0x040fe2000ff3e0ff */
[----:B------:R-:W-:Y:S01]  /*18c0*/  BSSY.RECONVERGENT B0, `(.L_x_668) ;  /* 0x0000054000007945 */ /* 0x000fe20003800200 */
[C---:B------:R-:W-:Y:S01]  /*18d0*/  LOP3.LUT R162, R163.reuse, 0x20, RZ, 0xfc, !PT ;  /* 0x00000020a3a27812 */ /* 0x040fe200078efcff */
[----:B------:R-:W-:Y:S01]  /*18e0*/  IMAD.X R5, RZ, RZ, UR5, P0 ;  /* 0x00000005ff057e24 */ /* 0x000fe200080e06ff */
[----:B------:R-:W4:Y:S01]  /*18f0*/  LDCU.64 UR16, c[0x0][0x390] ;  /* 0x00007200ff1077ac */ /* 0x000f220008000a00 */
[----:B------:R-:W-:Y:S01]  /*1900*/  IMAD.X R7, RZ, RZ, UR14, P1 ;  /* 0x0000000eff077e24 */ /* 0x000fe200088e06ff */
[----:B------:R-:W5:Y:S01]  /*1910*/  S2UR UR5, SR_CgaCtaId ;  /* 0x00000000000579c3 */ /* 0x000f620000008800 */
[----:B------:R-:W-:Y:S01]  /*1920*/  LOP3.LUT R161, R163, 0x40, RZ, 0xfc, !PT ;  /* 0x00000040a3a17812 */ /* 0x000fe200078efcff */
[----:B------:R-:W4:Y:S01]  /*1930*/  LDCU.64 UR14, c[0x0][0x3c8] ;  /* 0x00007900ff0e77ac */ /* 0x000f220008000a00 */
[----:B------:R-:W-:Y:S01]  /*1940*/  IMAD.WIDE.U32 R8, R2, UR12, R6 ;  /* 0x0000000c02087c25 */ /* 0x000fe2000f8e0006 */
[----:B------:R-:W-:Y:S01]  /*1950*/  SHF.R.U32.HI R214, RZ, 0x1, R218 ;  /* 0x00000001ffd67819 */ /* 0x000fe200000116da */
[----:B------:R-:W-:-:S02]  /*1960*/  UMOV UR4, 0x400 ;  /* 0x0000040000047882 */ /* 0x000fc40000000000 */
[----:B------:R-:W-:Y:S01]  /*1970*/  IMAD.WIDE.U32 R6, R2, UR6, R4 ;  /* 0x0000000602067c25 */ /* 0x000fe2000f8e0004 */
[----:B------:R-:W-:-:S03]  /*1980*/  LOP3.LUT R156, R17, 0x120, RZ, 0xc0, !PT ;  /* 0x00000120119c7812 */ /* 0x000fc600078ec0ff */
[C---:B------:R-:W-:Y:S02]  /*1990*/  IMAD R9, R2.reuse, UR13, R9 ;  /* 0x0000000d02097c24 */ /* 0x040fe4000f8e0209 */
[----:B------:R-:W-:Y:S02]  /*19a0*/  IMAD R7, R2, UR7, R7 ;  /* 0x0000000702077c24 */ /* 0x000fe4000f8e0207 */
[----:B-1----:R-:W-:-:S04]  /*19b0*/  IMAD.WIDE.U32 R4, R11, 0x80, R2 ;  /* 0x000000800b047825 */ /* 0x002fc800078e0002 */
[C---:B---3--:R-:W-:Y:S02]  /*19c0*/  IMAD R11, R10.reuse, UR8, RZ ;  /* 0x000000080a0b7c24 */ /* 0x048fe4000f8e02ff */
[----:B------:R-:W-:Y:S02]  /*19d0*/  IMAD R10, R10, UR10, RZ ;  /* 0x0000000a0a0a7c24 */ /* 0x000fe4000f8e02ff */
[C---:B------:R-:W-:Y:S01]  /*19e0*/  IMAD R14, R0.reuse, UR9, R11 ;  /* 0x00000009000e7c24 */ /* 0x040fe2000f8e020b */
[----:B-----5:R-:W-:Y:S01]  /*19f0*/  ULEA UR5, UR5, UR4, 0x18 ;  /* 0x0000000405057291 */ /* 0x020fe2000f8ec0ff */
[----:B------:R-:W-:Y:S01]  /*1a00*/  IMAD R11, R0, UR11, R10 ;  /* 0x0000000b000b7c24 */ /* 0x000fe2000f8e020a */
[----:B------:R-:W-:Y:S01]  /*1a10*/  LOP3.LUT R10, R12, 0x18, R218, 0x78, !PT ;  /* 0x000000180c0a7812 */ /* 0x000fe200078e78da */
[----:B------:R-:W-:Y:S01]  /*1a20*/  IMAD.WIDE.U32 R8, R0, UR8, R8 ;  /* 0x0000000800087c25 */ /* 0x000fe2000f8e0008 */
[----:B------:R-:W-:Y:S02]  /*1a30*/  IADD3 R12, P0, PT, R163, UR36, RZ ;  /* 0x00000024a30c7c10 */ /* 0x000fe4000ff1e0ff */
[----:B------:R-:W-:Y:S01]  /*1a40*/  LOP3.LUT R10, R10, 0x1f20, R13, 0xf8, !PT ;  /* 0x00001f200a0a7812 */ /* 0x000fe200078ef80d */
[----:B------:R-:W-:Y:S01]  /*1a50*/  IMAD.WIDE.U32 R6, R0, UR10, R6 ;  /* 0x0000000a00067c25 */ /* 0x000fe2000f8e0006 */
[----:B--2---:R-:W-:-:S02]  /*1a60*/  LEA R160, P1, R8, UR18, 0x1 ;  /* 0x0000001208a07c11 */ /* 0x004fc4000f8208ff */
[----:B------:R-:W-:Y:S01]  /*1a70*/  LEA R221, R10, UR5, 0x1 ;  /* 0x000000050add7c11 */ /* 0x000fe2000f8e08ff */
[----:B------:R-:W-:Y:S02]  /*1a80*/  IMAD.IADD R9, R9, 0x1, R14 ;  /* 0x0000000109097824 */ /* 0x000fe400078e020e */
[----:B------:R-:W-:Y:S01]  /*1a90*/  IMAD.X R13, RZ, RZ, UR35, P0 ;  /* 0x00000023ff0d7e24 */ /* 0x000fe200080e06ff */
[----:B----4-:R-:W-:Y:S01]  /*1aa0*/  LEA R19, P0, R6, UR16, 0x1 ;  /* 0x0000001006137c11 */ /* 0x010fe2000f8008ff */
[----:B------:R-:W-:Y:S01]  /*1ab0*/  IMAD.IADD R7, R7, 0x1, R11 ;  /* 0x0000000107077824 */ /* 0x000fe200078e020b */
[----:B------:R-:W-:Y:S01]  /*1ac0*/  LEA.HI.X R159, R8, UR19, R9, 0x1, P1 ;  /* 0x00000013089f7c11 */ /* 0x000fe200088f0c09 */
[----:B------:R1:W-:Y:S01]  /*1ad0*/  STL [R1+0x150], R160 ;  /* 0x000150a001007387 */ /* 0x0003e20000100800 */
[----:B------:R-:W-:Y:S01]  /*1ae0*/  IMAD.U32 R0, RZ, RZ, UR14 ;  /* 0x0000000eff007e24 */ /* 0x000fe2000f8e00ff */
[----:B------:R-:W-:Y:S01]  /*1af0*/  UIADD3 UR14, UPT, UPT, -UR33, UR34, URZ ;  /* 0x00000022210e7290 */ /* 0x000fe2000fffe1ff */
[----:B------:R-:W-:Y:S01]  /*1b00*/  LEA.HI.X R18, R6, UR17, R7, 0x1, P0 ;  /* 0x0000001106127c11 */ /* 0x000fe200080f0c07 */
[----:B------:R1:W-:Y:S01]  /*1b10*/  STL [R1+0x158], R19 ;  /* 0x0001581301007387 */ /* 0x0003e20000100800 */
[----:B------:R-:W-:Y:S01]  /*1b20*/  IMAD.WIDE.U32 R12, R0, UR32, R12 ;  /* 0x00000020000c7c25 */ /* 0x000fe2000f8e000c */
[----:B------:R-:W-:-:S02]  /*1b30*/  LOP3.LUT R7, R214, 0x30, RZ, 0xc0, !PT ;  /* 0x00000030d6077812 */ /* 0x000fc400078ec0ff */
[----:B------:R1:W-:Y:S01]  /*1b40*/  STL [R1+0x14c], R159 ;  /* 0x00014c9f01007387 */ /* 0x0003e20000100800 */
[----:B------:R-:W-:Y:S01]  /*1b50*/  ISETP.GE.AND P0, PT, R2, UR14, PT ;  /* 0x0000000e02007c0c */ /* 0x000fe2000bf06270 */
[----:B------:R-:W-:Y:S01]  /*1b60*/  IMAD.U32 R8, RZ, RZ, UR15 ;  /* 0x0000000fff087e24 */ /* 0x000fe2000f8e00ff */
[----:B------:R-:W-:Y:S01]  /*1b70*/  LOP3.LUT R0, R213, 0x18, RZ, 0xc0, !PT ;  /* 0x00000018d5007812 */ /* 0x000fe200078ec0ff */
[----:B------:R1:W-:Y:S01]  /*1b80*/  STL [R1+0x154], R18 ;  /* 0x0001541201007387 */ /* 0x0003e20000100800 */
[----:B------:R-:W-:Y:S01]  /*1b90*/  LOP3.LUT R6, R214, 0x8, RZ, 0xc0, !PT ;  /* 0x00000008d6067812 */ /* 0x000fe200078ec0ff */
[----:B------:R-:W-:Y:S01]  /*1ba0*/  IMAD.SHL.U32 R16, R218, 0x10, RZ ;  /* 0x00000010da107824 */ /* 0x000fe200078e00ff */
[----:B------:R-:W-:Y:S01]  /*1bb0*/  LOP3.LUT R15, R0, 0xc0, R17, 0xf8, !PT ;  /* 0x000000c0000f7812 */ /* 0x000fe200078ef811 */
[----:B------:R1:W-:Y:S01]  /*1bc0*/  STL [R1+0x144], R162 ;  /* 0x000144a201007387 */ /* 0x0003e20000100800 */
[----:B------:R-:W-:Y:S01]  /*1bd0*/  LEA.HI R232, R158, R7, RZ, 0x1e ;  /* 0x000000079ee87211 */ /* 0x000fe200078ff0ff */
[----:B------:R-:W-:Y:S01]  /*1be0*/  IMAD R7, R8, UR32, R13 ;  /* 0x0000002008077c24 */ /* 0x000fe2000f8e020d */
[----:B------:R-:W-:Y:S01]  /*1bf0*/  LOP3.LUT R154, R15, R6, RZ, 0x3c, !PT ;  /* 0x000000060f9a7212 */ /* 0x000fe200078e3cff */
[----:B------:R1:W-:Y:S02]  /*1c00*/  STL [R1+0x148], R161 ;  /* 0x000148a101007387 */ /* 0x0003e40000100800 */
        /* <DEDUP_REMOVED lines=30> */
.L_x_670:
[----:B------:R3:W-:Y:S02]  /*1df0*/  STS.128 [R221+0x4000], RZ ;  /* 0x004000ffdd007388 */ /* 0x0007e40000000c00 */
.L_x_669:
[----:B------:R-:W-:Y:S05]  /*1e00*/  BSYNC.RECONVERGENT B0 ;  /* 0x0000000000007941 */ /* 0x000fea0003800200 */
.L_x_668:
        /* <DEDUP_REMOVED lines=36> */
.L_x_673:
[----:B------:R2:W-:Y:S02]  /*2050*/  STS.128 [R221+0x4800], RZ ;  /* 0x004800ffdd007388 */ /* 0x0005e40000000c00 */
.L_x_672:
[----:B------:R-:W-:Y:S05]  /*2060*/  BSYNC.RECONVERGENT B0 ;  /* 0x0000000000007941 */ /* 0x000fea0003800200 */
.L_x_671:
        /* <DEDUP_REMOVED lines=36> */
.L_x_676:
[----:B------:R2:W-:Y:S02]  /*22b0*/  STS.128 [R221+0x5000], RZ ;  /* 0x005000ffdd007388 */ /* 0x0005e40000000c00 */
.L_x_675:
[----:B------:R-:W-:Y:S05]  /*22c0*/  BSYNC.RECONVERGENT B0 ;  /* 0x0000000000007941 */ /* 0x000fea0003800200 */
.L_x_674:
        /* <DEDUP_REMOVED lines=37> */
.L_x_679:
[----:B------:R2:W-:Y:S02]  /*2520*/  STS.128 [R221+0x5800], RZ ;  /* 0x005800ffdd007388 */ /* 0x0005e40000000c00 */
.L_x_678:
[----:B------:R-:W-:Y:S05]  /*2530*/  BSYNC.RECONVERGENT B0 ;  /* 0x0000000000007941 */ /* 0x000fea0003800200 */
.L_x_677:
[----:B------:R-:W-:Y:S01]  /*2540*/  UIADD3 UR8, UPT, UPT, -UR22, UR28, URZ ;  /* 0x0000001c16087290 */ /* 0x000fe2000fffe1ff */
[----:B------:R-:W-:Y:S01]  /*2550*/  BSSY.RECONVERGENT B0, `(.L_x_680) ;  /* 0x0000020000007945 */ /* 0x000fe20003800200 */
[----:B------:R-:W-:Y:S02]  /*2560*/  UIMAD.WIDE.U32 UR32, UR15, UR23, URZ ;  /* 0x000000170f2072a5 */ /* 0x000fe4000f8e00ff */
[----:B------:R-:W-:Y:S02]  /*2570*/  UIMAD UR9, UR4, UR23, URZ ;  /* 0x00000017040972a4 */ /* 0x000fe4000f8e02ff */
[----:B------:R-:W-:Y:S02]  /*2580*/  ISETP.GE.AND P3, PT, R2, UR8, PT ;  /* 0x0000000802007c0c */ /* 0x000fe4000bf66270 */
[----:B------:R-:W-:-:S11]  /*2590*/  UIADD3 UR9, UPT, UPT, UR33, UR9, URZ ;  /* 0x0000000921097290 */ /* 0x000fd6000fffe0ff */
[----:B------:R-:W-:Y:S05]  /*25a0*/  @P3 BRA `(.L_x_681) ;  /* 0x0000000000683947 */ /* 0x000fea0003800000 */
[----:B------:R-:W5:Y:S01]  /*25b0*/  LDCU UR10, c[0x0][0x440] ;  /* 0x00008800ff0a77ac */ /* 0x000f620008000800 */
[----:B-12---:R-:W-:Y:S02]  /*25c0*/  IMAD.U32 R4, RZ, RZ, UR32 ;  /* 0x00000020ff047e24 */ /* 0x006fe4000f8e00ff */
        /* <DEDUP_REMOVED lines=23> */
.L_x_682:
[----:B------:R2:W-:Y:S02]  /*2740*/  STS.128 [R221+0x8000], RZ ;  /* 0x008000ffdd007388 */ /* 0x0005e40000000c00 */
.L_x_681:
[----:B------:R-:W-:Y:S05]  /*2750*/  BSYNC.RECONVERGENT B0 ;  /* 0x0000000000007941 */ /* 0x000fea0003800200 */
.L_x_680:
        /* <DEDUP_REMOVED lines=33> */
.L_x_685:
[----:B------:R2:W-:Y:S02]  /*2970*/  STS.128 [R221+0x8800], RZ ;  /* 0x008800ffdd007388 */ /* 0x0005e40000000c00 */
.L_x_684:
[----:B------:R-:W-:Y:S05]  /*2980*/  BSYNC.RECONVERGENT B0 ;  /* 0x0000000000007941 */ /* 0x000fea0003800200 */
.L_x_683:
[----:B------:R-:W0:Y:S01]  /*2990*/  LDGDEPBAR ;  /* 0x00000000000079af */ /* 0x000e220000000000 */
[----:B------:R-:W-:Y:S01]  /*29a0*/  UIMAD.WIDE.U32 UR18, UR18, UR23, URZ ;  /* 0x00000017121272a5 */ /* 0x000fe2000f8e00ff */
[----:B------:R-:W-:Y:S01]  /*29b0*/  BSSY.RECONVERGENT B0, `(.L_x_686) ;  /* 0x0000024000007945 */ /* 0x000fe20003800200 */
[----:B------:R-:W-:-:S04]  /*29c0*/  UIMAD UR9, UR17, UR23, URZ ;  /* 0x00000017110972a4 */ /* 0x000fc8000f8e02ff */
[----:B------:R-:W-:Y:S01]  /*29d0*/  UIADD3 UR9, UPT, UPT, UR19, UR9, URZ ;  /* 0x0000000913097290 */ /* 0x000fe2000fffe0ff */
[----:B------:R-:W-:-:S04]  /*29e0*/  DEPBAR.LE SB0, 0x0 ;  /* 0x000080000000791a */ /* 0x000fc80000000000 */
[----:B------:R-:W-:Y:S06]  /*29f0*/  BAR.SYNC.DEFER_BLOCKING 0x0 ;  /* 0x0000000000007b1d */ /* 0x000fec0000010000 */
        /* <DEDUP_REMOVED lines=26> */
.L_x_688:
[----:B------:R2:W-:Y:S01]  /*2ba0*/  STS.128 [R221+0xb000], RZ ;  /* 0x00b000ffdd007388 */ /* 0x0005e20000000c00 */
[----:B------:R-:W-:Y:S05]  /*2bb0*/  BRA `(.L_x_689) ;  /* 0x00000000000c7947 */ /* 0x000fea0003800000 */
.L_x_687:
[----:B------:R1:W-:Y:S04]  /*2bc0*/  STS.128 [R221+0x9000], RZ ;  /* 0x009000ffdd007388 */ /* 0x0003e80000000c00 */
[----:B------:R1:W-:Y:S04]  /*2bd0*/  STS.128 [R221+0xa000], RZ ;  /* 0x00a000ffdd007388 */ /* 0x0003e80000000c00 */
[----:B------:R1:W-:Y:S02]  /*2be0*/  STS.128 [R221+0xb000], RZ ;  /* 0x00b000ffdd007388 */ /* 0x0003e40000000c00 */
.L_x_689:
[----:B------:R-:W-:Y:S05]  /*2bf0*/  BSYNC.RECONVERGENT B0 ;  /* 0x0000000000007941 */ /* 0x000fea0003800200 */
.L_x_686:
[----:B------:R-:W-:Y:S01]  /*2c00*/  ISETP.GE.AND P0, PT, R14, UR8, PT ;  /* 0x000000080e007c0c */ /* 0x000fe2000bf06270 */
[----:B------:R-:W-:Y:S01]  /*2c10*/  IMAD.SHL.U32 R0, R218, 0x2, RZ ;  /* 0x00000002da007824 */ /* 0x000fe200078e00ff */
[----:B------:R-:W-:Y:S01]  /*2c20*/  BSSY.RECONVERGENT B0, `(.L_x_690) ;  /* 0x0000022000007945 */ /* 0x000fe20003800200 */
[----:B------:R-:W-:-:S03]  /*2c30*/  LOP3.LUT R215, R16, 0x3e00, RZ, 0xc0, !PT ;  /* 0x00003e0010d77812 */ /* 0x000fc600078ec0ff */
[----:B------:R-:W-:-:S07]  /*2c40*/  LOP3.LUT R155, R0, 0x6, RZ, 0xc0, !PT ;  /* 0x00000006009b7812 */ /* 0x000fce00078ec0ff */
        /* <DEDUP_REMOVED lines=30> */
.L_x_692:
[----:B------:R2:W-:Y:S02]  /*2e30*/  STS.128 [R221+0xb800], RZ ;  /* 0x00b800ffdd007388 */ /* 0x0005e40000000c00 */
.L_x_691:
[----:B------:R-:W-:Y:S05]  /*2e40*/  BSYNC.RECONVERGENT B0 ;  /* 0x0000000000007941 */ /* 0x000fea0003800200 */
.L_x_690:
[----:B------:R-:W-:Y:S01]  /*2e50*/  LOP3.LUT R0, R16, 0x100, RZ, 0xc0, !PT ;  /* 0x0000010010007812 */ /* 0x000fe200078ec0ff */
[----:B------:R-:W-:Y:S01]  /*2e60*/  IMAD.MOV.U32 R157, RZ, RZ, 0x20 ;  /* 0x00000020ff9d7424 */ /* 0x000fe200078e00ff */
[----:B-12---:R-:W-:Y:S01]  /*2e70*/  LOP3.LUT R2, R15, 0x8, R218, 0x78, !PT ;  /* 0x000000080f027812 */ /* 0x006fe200078e78da */
[----:B------:R-:W0:Y:S01]  /*2e80*/  LDGDEPBAR ;  /* 0x00000000000079af */ /* 0x000e220000000000 */
[----:B------:R-:W-:Y:S01]  /*2e90*/  LOP3.LUT R0, R0, 0x20, R17, 0xf8, !PT ;  /* 0x0000002000007812 */ /* 0x000fe200078ef811 */
[----:B------:R-:W-:Y:S01]  /*2ea0*/  UISETP.GE.U32.AND UP1, UPT, UR28, 0x41, UPT ;  /* 0x000000411c00788c */ /* 0x000fe2000bf26070 */
[----:B------:R-:W-:Y:S01]  /*2eb0*/  IADD3 R3, PT, PT, R154, R156, R215 ;  /* 0x0000009c9a037210 */ /* 0x000fe20007ffe0d7 */
[----:B------:R-:W1:Y:S01]  /*2ec0*/  LDCU.U8 UR6, c[0x0][0x4f8] ;  /* 0x00009f00ff0677ac */ /* 0x000e620008000000 */
[----:B------:R-:W-:Y:S01]  /*2ed0*/  LOP3.LUT P0, RZ, R218, 0x4, RZ, 0xc0, !PT ;  /* 0x00000004daff7812 */ /* 0x000fe2000780c0ff */
[----:B------:R-:W-:Y:S01]  /*2ee0*/  IMAD.IADD R0, R2, 0x1, R0 ;  /* 0x0000000102007824 */ /* 0x000fe200078e0200 */
[----:B------:R-:W-:-:S02]  /*2ef0*/  LEA R3, R3, UR5, 0x1 ;  /* 0x0000000503037c11 */ /* 0x000fc4000f8e08ff */
[----:B------:R-:W-:Y:S02]  /*2f00*/  SEL R157, R157, 0xffffffe0, !P0 ;  /* 0xffffffe09d9d7807 */ /* 0x000fe40004000000 */
[----:B------:R-:W-:Y:S01]  /*2f10*/  LEA R0, R0, UR5, 0x1 ;  /* 0x0000000500007c11 */ /* 0x000fe2000f8e08ff */
[----:B------:R-:W-:Y:S02]  /*2f20*/  LDSM.16.M88.4 R12, [R3] ;  /* 0x00000000030c783b */ /* 0x000fe40000000200 */
[--C-:B------:R-:W-:Y:S02]  /*2f30*/  IMAD.IADD R24, R3, 0x1, R157.reuse ;  /* 0x0000000103187824 */ /* 0x100fe400078e029d */
[----:B------:R-:W2:Y:S01]  /*2f40*/  LDSM.16.M88.4 R36, [R0+0x6000] ;  /* 0x006000000024783b */ /* 0x000ea20000000200 */
[----:B------:R-:W-:-:S03]  /*2f50*/  IMAD.IADD R2, R0, 0x1, R157 ;  /* 0x0000000100027824 */ /* 0x000fc600078e029d */
[----:B----4-:R-:W4:Y:S04]  /*2f60*/  LDSM.16.M88.4 R8, [R3+0x1000] ;  /* 0x001000000308783b */ /* 0x010f280000000200 */
[----:B------:R-:W5:Y:S04]  /*2f70*/  LDSM.16.M88.4 R32, [R0+0x6400] ;  /* 0x006400000020783b */ /* 0x000f680000000200 */
[----:B------:R-:W3:Y:S04]  /*2f80*/  LDSM.16.M88.4 R28, [R0+0x6800] ;  /* 0x00680000001c783b */ /* 0x000ee80000000200 */
[----:B------:R-:W1:Y:S04]  /*2f90*/  LDSM.16.M88.4 R20, [R0+0x6c00] ;  /* 0x006c00000014783b */ /* 0x000e680000000200 */
[----:B------:R-:W-:Y:S04]  /*2fa0*/  LDSM.16.M88.4 R4, [R24+0x1000] ;  /* 0x001000001804783b */ /* 0x000fe80000000200 */
[----:B------:R-:W1:Y:S04]  /*2fb0*/  LDSM.16.M88.4 R48, [R2+0x6400] ;  /* 0x006400000230783b */ /* 0x000e680000000200 */
[----:B------:R-:W1:Y:S04]  /*2fc0*/  LDSM.16.M88.4 R64, [R2+0x6c00] ;  /* 0x006c00000240783b */ /* 0x000e680000000200 */
[----:B------:R-:W1:Y:S04]  /*2fd0*/  LDSM.16.M88.4 R16, [R24] ;  /* 0x000000001810783b */ /* 0x000e680000000200 */
[----:B------:R-:W1:Y:S01]  /*2fe0*/  LDSM.16.M88.4 R56, [R2+0x6800] ;  /* 0x006800000238783b */ /* 0x000e620000000200 */
[-C--:B--2---:R-:W-:Y:S03]  /*2ff0*/  HMMA.16816.F32 R84, R12, R36.reuse, RZ ;  /* 0x000000240c54723c */ /* 0x084fe600000018ff */
[----:B------:R-:W2:Y:S04]  /*3000*/  LDSM.16.M88.4 R52, [R2+0x6000] ;  /* 0x006000000234783b */ /* 0x000ea80000000200 */
[----:B------:R-:W-:Y:S01]  /*3010*/  LDSM.16.M88.4 R100, [R2+0x7c00] ;  /* 0x007c00000264783b */ /* 0x000fe20000000200 */
        /* <DEDUP_REMOVED lines=10> */
[----:B------:R-:W-:Y:S01]  /*30c0*/  HMMA.16816.F32 R92, R12, R34, RZ ;  /* 0x000000220c5c723c */ /* 0x000fe200000018ff */
[----:B------:R-:W-:Y:S07]  /*30d0*/  LDSM.16.M88.4 R32, [R0+0x7c00] ;  /* 0x007c00000020783b */ /* 0x000fee0000000200 */
[C---:B------:R-:W-:Y:S08]  /*30e0*/  HMMA.16816.F32 R132, R4.reuse, R48, R72 ;  /* 0x000000300484723c */ /* 0x040ff00000001848 */
[----:B------:R-:W-:Y:S01]  /*30f0*/  HMMA.16816.F32 R112, R4, R66, R36 ;  /* 0x000000420470723c */ /* 0x000fe20000001824 */
[----:B------:R-:W-:Y:S07]  /*3100*/  LDSM.16.M88.4 R36, [R0+0x7800] ;  /* 0x007800000024783b */ /* 0x000fee0000000200 */
[----:B------:R-:W-:Y:S01]  /*3110*/  HMMA.16816.F32 R116, R16, R48, R8 ;  /* 0x000000301074723c */ /* 0x000fe20000001808 */
[----:B------:R-:W1:Y:S07]  /*3120*/  LDSM.16.M88.4 R8, [R3+0x3000] ;  /* 0x003000000308783b */ /* 0x000e6e0000000200 */
[C---:B------:R-:W-:Y:S08]  /*3130*/  HMMA.16816.F32 R88, R12.reuse, R28, RZ ;  /* 0x0000001c0c58723c */ /* 0x040ff000000018ff */
[----:B------:R-:W-:Y:S08]  /*3140*/  HMMA.16816.F32 R148, R12, R30, RZ ;  /* 0x0000001e0c94723c */ /* 0x000ff000000018ff */
[C---:B------:R-:W-:Y:S01]  /*3150*/  HMMA.16816.F32 R72, R4.reuse, R64, R40 ;  /* 0x000000400448723c */ /* 0x040fe20000001828 */
[----:B------:R-:W-:Y:S07]  /*3160*/  LDSM.16.M88.4 R40, [R0+0x7400] ;  /* 0x007400000028783b */ /* 0x000fee0000000200 */
[----:B------:R-:W-:Y:S01]  /*3170*/  HMMA.16816.F32 R124, R4, R58, R44 ;  /* 0x0000003a047c723c */ /* 0x000fe2000000182c */
[----:B------:R-:W3:Y:S07]  /*3180*/  LDSM.16.M88.4 R44, [R0+0x7000] ;  /* 0x00700000002c783b */ /* 0x000eee0000000200 */
[C---:B------:R-:W-:Y:S08]  /*3190*/  HMMA.16816.F32 R28, R12.reuse, R20, RZ ;  /* 0x000000140c1c723c */ /* 0x040ff000000018ff */
[----:B------:R-:W-:Y:S01]  /*31a0*/  HMMA.16816.F32 R144, R12, R22, RZ ;  /* 0x000000160c90723c */ /* 0x000fe200000018ff */
[----:B------:R-:W4:Y:S04]  /*31b0*/  LDSM.16.M88.4 R12, [R3+0x2000] ;  /* 0x00200000030c783b */ /* 0x000f280000000200 */
[----:B------:R-:W-:Y:S03]  /*31c0*/  LDSM.16.M88.4 R20, [R24+0x2000] ;  /* 0x002000001814783b */ /* 0x000fe60000000200 */
[C---:B--2---:R-:W-:Y:S08]  /*31d0*/  HMMA.16816.F32 R140, R4.reuse, R52, R80 ;  /* 0x00000034048c723c */ /* 0x044ff00000001850 */
[C---:B------:R-:W-:Y:S01]  /*31e0*/  HMMA.16816.F32 R80, R4.reuse, R56, R60 ;  /* 0x000000380450723c */ /* 0x040fe2000000183c */
[----:B------:R-:W-:Y:S07]  /*31f0*/  LDSM.16.M88.4 R60, [R2+0x7800] ;  /* 0x00780000023c783b */ /* 0x000fee0000000200 */
[C---:B------:R-:W-:Y:S08]  /*3200*/  HMMA.16816.F32 R136, R4.reuse, R54, R76 ;  /* 0x000000360488723c */ /* 0x040ff0000000184c */
[----:B------:R-:W-:Y:S01]  /*3210*/  HMMA.16816.F32 R128, R4, R50, R68 ;  /* 0x000000320480723c */ /* 0x000fe20000001844 */
[----:B------:R-:W-:Y:S07]  /*3220*/  LDSM.16.M88.4 R4, [R24+0x3000] ;  /* 0x003000001804783b */ /* 0x000fee0000000200 */
[C---:B------:R-:W-:Y:S01]  /*3230*/  HMMA.16816.F32 R104, R16.reuse, R64, R28 ;  /* 0x000000401068723c */ /* 0x040fe2000000181c */
[----:B------:R-:W2:Y:S07]  /*3240*/  LDSM.16.M88.4 R28, [R2+0x7000] ;  /* 0x00700000021c783b */ /* 0x000eae0000000200 */
[C---:B------:R-:W-:Y:S08]  /*3250*/  HMMA.16816.F32 R108, R16.reuse, R52, R84 ;  /* 0x00000034106c723c */ /* 0x040ff00000001854 */
[C---:B------:R-:W-:Y:S08]  /*3260*/  HMMA.16816.F32 R52, R16.reuse, R54, R96 ;  /* 0x000000361034723c */ /* 0x040ff00000001860 */
[C---:B------:R-:W-:Y:S08]  /*3270*/  HMMA.16816.F32 R120, R16.reuse, R56, R88 ;  /* 0x000000381078723c */ /* 0x040ff00000001858 */
[C---:B------:R-:W-:Y:S08]  /*3280*/  HMMA.16816.F32 R96, R16.reuse, R58, R148 ;  /* 0x0000003a1060723c */ /* 0x040ff00000001894 */
[C---:B------:R-:W-:Y:S01]  /*3290*/  HMMA.16816.F32 R92, R16.reuse, R50, R92 ;  /* 0x00000032105c723c */ /* 0x040fe2000000185c */
[----:B------:R-:W5:Y:S07]  /*32a0*/  LDSM.16.M88.4 R48, [R2+0x7400] ;  /* 0x007400000230783b */ /* 0x000f6e0000000200 */
[----:B------:R-:W-:Y:S08]  /*32b0*/  HMMA.16816.F32 R88, R16, R66, R144 ;  /* 0x000000421058723c */ /* 0x000ff00000001890 */
[C---:B-1----:R-:W-:Y:S08]  /*32c0*/  HMMA.16816.F32 R68, R8.reuse, R36, R80 ;  /* 0x000000240844723c */ /* 0x042ff00000001850 */
[C---:B------:R-:W-:Y:S08]  /*32d0*/  HMMA.16816.F32 R56, R8.reuse, R32, R72 ;  /* 0x000000200838723c */ /* 0x040ff00000001848 */
[C---:B---3--:R-:W-:Y:S08]  /*32e0*/  HMMA.16816.F32 R84, R8.reuse, R44, R140 ;  /* 0x0000002c0854723c */ /* 0x048ff0000000188c */
[C---:B------:R-:W-:Y:S08]  /*32f0*/  HMMA.16816.F32 R76, R8.reuse, R40, R132 ;  /* 0x00000028084c723c */ /* 0x040ff00000001884 */
[C---:B------:R-:W-:Y:S08]  /*3300*/  HMMA.16816.F32 R80, R8.reuse, R46, R136 ;  /* 0x0000002e0850723c */ /* 0x040ff00000001888 */
[C---:B------:R-:W-:Y:S08]  /*3310*/  HMMA.16816.F32 R72, R8.reuse, R42, R128 ;  /* 0x0000002a0848723c */ /* 0x040ff00000001880 */
[C---:B------:R-:W-:Y:S08]  /*3320*/  HMMA.16816.F32 R64, R8.reuse, R38, R124 ;  /* 0x000000260840723c */ /* 0x040ff0000000187c */
[----:B------:R-:W-:Y:S08]  /*3330*/  HMMA.16816.F32 R16, R8, R34, R112 ;  /* 0x000000220810723c */ /* 0x000ff00000001870 */
[C---:B----4-:R-:W-:Y:S08]  /*3340*/  HMMA.16816.F32 R8, R12.reuse, R44, R108 ;  /* 0x0000002c0c08723c */ /* 0x050ff0000000186c */
[C---:B------:R-:W-:Y:S08]  /*3350*/  HMMA.16816.F32 R44, R12.reuse, R46, R52 ;  /* 0x0000002e0c2c723c */ /* 0x040ff00000001834 */
[C---:B------:R-:W-:Y:S08]  /*3360*/  HMMA.16816.F32 R144, R12.reuse, R32, R104 ;  /* 0x000000200c90723c */ /* 0x040ff00000001868 */
[----:B------:R-:W-:Y:S01]  /*3370*/  HMMA.16816.F32 R136, R12, R34, R88 ;  /* 0x000000220c88723c */ /* 0x000fe20000001858 */
[----:B------:R-:W-:Y:S07]  /*3380*/  LDSM.16.M88.4 R32, [R0+0x8800] ;  /* 0x008800000020783b */ /* 0x000fee0000000200 */
[----:B--2---:R-:W-:Y:S01]  /*3390*/  HMMA.16816.F32 R112, R20, R28, R8 ;  /* 0x0000001c1470723c */ /* 0x004fe20000001808 */
[----:B------:R-:W1:Y:S07]  /*33a0*/  LDSM.16.M88.4 R8, [R3+0x5000] ;  /* 0x005000000308783b */ /* 0x000e6e0000000200 */
[C---:B------:R-:W-:Y:S08]  /*33b0*/  HMMA.16816.F32 R52, R12.reuse, R40, R116 ;  /* 0x000000280c34723c */ /* 0x040ff00000001874 */
[C---:B------:R-:W-:Y:S01]  /*33c0*/  HMMA.16816.F32 R92, R12.reuse, R42, R92 ;  /* 0x0000002a0c5c723c */ /* 0x040fe2000000185c */
[----:B------:R-:W2:Y:S07]  /*33d0*/  LDSM.16.M88.4 R40, [R0+0x8000] ;  /* 0x008000000028783b */ /* 0x000eae0000000200 */
[C---:B------:R-:W-:Y:S08]  /*33e0*/  HMMA.16816.F32 R104, R12.reuse, R36, R120 ;  /* 0x000000240c68723c */ /* 0x040ff00000001878 */
[----:B------:R-:W-:Y:S01]  /*33f0*/  HMMA.16816.F32 R96, R12, R38, R96 ;  /* 0x000000260c60723c */ /* 0x000fe20000001860 */
[----:B------:R-:W3:Y:S04]  /*3400*/  LDSM.16.M88.4 R36, [R0+0x8400] ;  /* 0x008400000024783b */ /* 0x000ee80000000200 */
[----:B------:R-:W-:Y:S03]  /*3410*/  LDSM.16.M88.4 R12, [R3+0x4000] ;  /* 0x00400000030c783b */ /* 0x000fe60000000200 */
[C---:B------:R-:W-:Y:S08]  /*3420*/  HMMA.16816.F32 R132, R4.reuse, R28, R84 ;  /* 0x0000001c0484723c */ /* 0x040ff00000001854 */
[-C--:B------:R-:W-:Y:S08]  /*3430*/  HMMA.16816.F32 R128, R4, R30.reuse, R80 ;  /* 0x0000001e0480723c */ /* 0x080ff00000001850 */
[----:B------:R-:W-:Y:S01]  /*3440*/  HMMA.16816.F32 R108, R20, R30, R44 ;  /* 0x0000001e146c723c */ /* 0x000fe2000000182c */
[----:B------:R4:W3:Y:S04]  /*3450*/  LDSM.16.M88.4 R28, [R0+0x8c00] ;  /* 0x008c0000001c783b */ /* 0x0008e80000000200 */
[----:B------:R-:W-:Y:S03]  /*3460*/  LDSM.16.M88.4 R44, [R2+0x8000] ;  /* 0x00800000022c783b */ /* 0x000fe60000000200 */
[C---:B-----5:R-:W-:Y:S08]  /*3470*/  HMMA.16816.F32 R124, R4.reuse, R48, R76 ;  /* 0x00000030047c723c */ /* 0x060ff0000000184c */
[C---:B------:R-:W-:Y:S08]  /*3480*/  HMMA.16816.F32 R120, R4.reuse, R62, R64 ;  /* 0x0000003e0478723c */ /* 0x040ff00000001840 */
[----:B------:R-:W-:Y:S01]  /*3490*/  HMMA.16816.F32 R80, R4, R50, R72 ;  /* 0x000000320450723c */ /* 0x000fe20000001848 */
[----:B------:R-:W-:Y:S01]  /*34a0*/  LDSM.16.M88.4 R72, [R2+0x8800] ;  /* 0x008800000248783b */ /* 0x000fe20000000200 */
[----:B----4-:R-:W-:-:S04]  /*34b0*/  VIADD R0, R155, UR22 ;  /* 0x000000169b007c36 */ /* 0x010fc80008000000 */
[C---:B------:R-:W-:Y:S01]  /*34c0*/  VIADD R3, R0.reuse, 0x10 ;  /* 0x0000001000037836 */ /* 0x040fe20000000000 */
[C---:B------:R-:W-:Y:S01]  /*34d0*/  ISETP.GE.U32.AND P1, PT, R0.reuse, UR28, PT ;  /* 0x0000001c00007c0c */ /* 0x040fe2000bf26070 */
[----:B------:R-:W-:Y:S03]  /*34e0*/  HMMA.16816.F32 R140, R4, R100, R56 ;  /* 0x00000064048c723c */ /* 0x000fe60000001838 */
[----:B------:R-:W-:Y:S01]  /*34f0*/  ISETP.GE.U32.AND P4, PT, R3, UR28, PT ;  /* 0x0000001c03007c0c */ /* 0x000fe2000bf86070 */
[----:B------:R-:W-:-:S04]  /*3500*/  VIADD R3, R0, 0x18 ;  /* 0x0000001800037836 */ /* 0x000fc80000000000 */
[----:B------:R-:W-:Y:S01]  /*3510*/  HMMA.16816.F32 R88, R4, R60, R68 ;  /* 0x0000003c0458723c */ /* 0x000fe20000001844 */
[----:B------:R-:W-:-:S07]  /*3520*/  ISETP.GE.U32.AND P2, PT, R3, UR28, PT ;  /* 0x0000001c03007c0c */ /* 0x000fce000bf46070 */
[----:B------:R-:W-:Y:S01]  /*3530*/  HMMA.16816.F32 R116, R4, R102, R16 ;  /* 0x000000660474723c */ /* 0x000fe20000001810 */
[----:B------:R-:W-:Y:S04]  /*3540*/  LDSM.16.M88.4 R4, [R24+0x5000] ;  /* 0x005000001804783b */ /* 0x000fe80000000200 */
[----:B------:R-:W-:Y:S03]  /*3550*/  LDSM.16.M88.4 R16, [R24+0x4000] ;  /* 0x004000001810783b */ /* 0x000fe60000000200 */
[C---:B------:R-:W-:Y:S01]  /*3560*/  HMMA.16816.F32 R76, R20.reuse, R50, R92 ;  /* 0x00000032144c723c */ /* 0x040fe2000000185c */
[----:B------:R-:W4:Y:S07]  /*3570*/  LDSM.16.M88.4 R92, [R2+0x8c00] ;  /* 0x008c0000025c783b */ /* 0x000f2e0000000200 */
[----:B------:R-:W-:Y:S01]  /*3580*/  HMMA.16816.F32 R84, R20, R48, R52 ;  /* 0x000000301454723c */ /* 0x000fe20000001834 */
[----:B------:R5:W4:Y:S01]  /*3590*/  LDSM.16.M88.4 R48, [R2+0x8400] ;  /* 0x008400000230783b */ /* 0x000b220000000200 */
[----:B------:R-:W-:-:S06]  /*35a0*/  DEPBAR.LE SB0, 0x0 ;  /* 0x000080000000791a */ /* 0x000fcc0000000000 */
[C---:B------:R-:W-:Y:S08]  /*35b0*/  HMMA.16816.F32 R68, R20.reuse, R60, R104 ;  /* 0x0000003c1444723c */ /* 0x040ff00000001868 */
[C---:B------:R-:W-:Y:S08]  /*35c0*/  HMMA.16816.F32 R60, R20.reuse, R62, R96 ;  /* 0x0000003e143c723c */ /* 0x040ff00000001860 */
[----:B------:R-:W-:Y:S01]  /*35d0*/  HMMA.16816.F32 R56, R20, R100, R144 ;  /* 0x000000641438723c */ /* 0x000fe20000001890 */
[----:B-----5:R-:W-:-:S05]  /*35e0*/  VIADD R2, R0, 0x1 ;  /* 0x0000000100027836 */ /* 0x020fca0000000000 */
[----:B------:R-:W-:Y:S01]  /*35f0*/  ISETP.GE.U32.AND P0, PT, R2, UR28, PT ;  /* 0x0000001c02007c0c */ /* 0x000fe2000bf06070 */
[----:B------:R-:W-:Y:S01]  /*3600*/  VIADD R2, R0, 0x8 ;  /* 0x0000000800027836 */ /* 0x000fe20000000000 */
[----:B------:R-:W-:Y:S04]  /*3610*/  HMMA.16816.F32 R24, R20, R102, R136 ;  /* 0x000000661418723c */ /* 0x000fe80000001888 */
[----:B------:R-:W-:Y:S01]  /*3620*/  ISETP.GE.U32.AND P6, PT, R2, UR28, PT ;  /* 0x0000001c02007c0c */ /* 0x000fe2000bfc6070 */
[----:B------:R-:W-:-:S03]  /*3630*/  VIADD R2, R0, 0x11 ;  /* 0x0000001100027836 */ /* 0x000fc60000000000 */
[----:B-1----:R-:W-:Y:S02]  /*3640*/  HMMA.16816.F32 R96, R8, R34, R120 ;  /* 0x000000220860723c */ /* 0x002fe40000001878 */
[----:B------:R-:W-:Y:S01]  /*3650*/  ISETP.GE.U32.AND P3, PT, R2, UR28, PT ;  /* 0x0000001c02007c0c */ /* 0x000fe2000bf66070 */
[----:B------:R-:W-:-:S05]  /*3660*/  VIADD R2, R0, 0x19 ;  /* 0x0000001900027836 */ /* 0x000fca0000000000 */
        /* <DEDUP_REMOVED lines=9> */
[----:B------:R-:W-:Y:S08]  /*3700*/  HMMA.16816.F32 R116, R12, R36, R84 ;  /* 0x000000240c74723c */ /* 0x000ff00000001854 */
[C---:B----4-:R-:W-:Y:S08]  /*3710*/  HMMA.16816.F32 R40, R4.reuse, R94, R8 ;  /* 0x0000005e0428723c */ /* 0x050ff00000001808 */
[-C--:B------:R-:W-:Y:S08]  /*3720*/  HMMA.16816.F32 R20, R4, R44.reuse, R20 ;  /* 0x0000002c0414723c */ /* 0x080ff00000001814 */
[----:B------:R-:W-:Y:S08]  /*3730*/  HMMA.16816.F32 R8, R16, R44, R100 ;  /* 0x0000002c1008723c */ /* 0x000ff00000001864 */
[C---:B------:R-:W-:Y:S08]  /*3740*/  HMMA.16816.F32 R112, R12.reuse, R38, R76 ;  /* 0x000000260c70723c */ /* 0x040ff0000000184c */
[----:B------:R-:W-:Y:S03]  /*3750*/  HMMA.16816.F32 R108, R12, R32, R68 ;  /* 0x000000200c6c723c */ /* 0x000fe60000001844 */
[----:B------:R-:W-:-:S05]  /*3760*/  FSEL R100, R8, -INF , !P1 ;  /* 0xff80000008647808 */ /* 0x000fca0004800000 */
[C---:B------:R-:W-:Y:S08]  /*3770*/  HMMA.16816.F32 R76, R12.reuse, R28, R56 ;  /* 0x0000001c0c4c723c */ /* 0x040ff00000001838 */
[C---:B------:R-:W-:Y:S08]  /*3780*/  HMMA.16816.F32 R68, R12.reuse, R30, R24 ;  /* 0x0000001e0c44723c */ /* 0x040ff00000001818 */
[----:B------:R-:W-:Y:S01]  /*3790*/  HMMA.16816.F32 R84, R12, R34, R60 ;  /* 0x000000220c54723c */ /* 0x000fe2000000183c */
[----:B------:R-:W-:Y:S01]  /*37a0*/  VIADD R12, R0, 0x9 ;  /* 0x00000009000c7836 */ /* 0x000fe20000000000 */
[----:B------:R-:W-:Y:S04]  /*37b0*/  BAR.SYNC.DEFER_BLOCKING 0x0 ;  /* 0x0000000000007b1d */ /* 0x000fe80000010000 */
[----:B------:R-:W-:-:S02]  /*37c0*/  ISETP.GE.U32.AND P5, PT, R12, UR28, PT ;  /* 0x0000001c0c007c0c */ /* 0x000fc4000bfa6070 */
[C---:B------:R-:W-:Y:S08]  /*37d0*/  HMMA.16816.F32 R28, R4.reuse, R46, R52 ;  /* 0x0000002e041c723c */ /* 0x040ff00000001834 */
[C---:B------:R-:W-:Y:S08]  /*37e0*/  HMMA.16816.F32 R32, R4.reuse, R48, R64 ;  /* 0x000000300420723c */ /* 0x040ff00000001840 */
[C---:B------:R-:W-:Y:S08]  /*37f0*/  HMMA.16816.F32 R36, R4.reuse, R50, R80 ;  /* 0x000000320424723c */ /* 0x040ff00000001850 */
[----:B------:R-:W-:Y:S01]  /*3800*/  HMMA.16816.F32 R52, R4, R72, R88 ;  /* 0x000000480434723c */ /* 0x000fe20000001858 */
[----:B------:R-:W-:-:S07]  /*3810*/  FSEL R90, R9, -INF , !P0 ;  /* 0xff800000095a7808 */ /* 0x000fce0004000000 */
[----:B------:R-:W-:Y:S01]  /*3820*/  HMMA.16816.F32 R60, R4, R74, R96 ;  /* 0x0000004a043c723c */ /* 0x000fe20000001860 */
[----:B------:R-:W-:Y:S02]  /*3830*/  FSEL R99, R11, -INF , !P0 ;  /* 0xff8000000b637808 */ /* 0x000fe40004000000 */
[----:B------:R-:W-:Y:S02]  /*3840*/  FSEL R98, R32, -INF , !P4 ;  /* 0xff80000020627808 */ /* 0x000fe40006000000 */
[----:B------:R-:W-:-:S03]  /*3850*/  FSEL R83, R36, -INF , !P2 ;  /* 0xff80000024537808 */ /* 0x000fc60005000000 */
[----:B------:R-:W-:Y:S08]  /*3860*/  HMMA.16816.F32 R56, R4, R92, R120 ;  /* 0x0000005c0438723c */ /* 0x000ff00000001878 */
[----:B------:R-:W-:Y:S01]  /*3870*/  HMMA.16816.F32 R4, R16, R46, R104 ;  /* 0x0000002e1004723c */ /* 0x000fe20000001868 */
[----:B------:R-:W-:Y:S02]  /*3880*/  FSEL R106, R28, -INF , !P6 ;  /* 0xff8000001c6a7808 */ /* 0x000fe40007000000 */
[----:B------:R-:W-:-:S02]  /*3890*/  FSEL R105, R29, -INF , !P5 ;  /* 0xff8000001d697808 */ /* 0x000fc40006800000 */
[----:B------:R-:W-:-:S03]  /*38a0*/  FSEL R107, R34, -INF , !P4 ;  /* 0xff800000226b7808 */ /* 0x000fc60006000000 */
[C---:B------:R-:W-:Y:S01]  /*38b0*/  HMMA.16816.F32 R12, R16.reuse, R48, R116 ;  /* 0x00000030100c723c */ /* 0x040fe20000001874 */
[----:B------:R-:W-:Y:S02]  /*38c0*/  FSEL R118, R22, -INF , !P1 ;  /* 0xff80000016767808 */ /* 0x000fe40004800000 */
[----:B------:R-:W-:Y:S02]  /*38d0*/  FSEL R117, R20, -INF , !P1 ;  /* 0xff80000014757808 */ /* 0x000fe40004800000 */
[----:B------:R-:W-:Y:S02]  /*38e0*/  FSEL R116, R10, -INF , !P1 ;  /* 0xff8000000a747808 */ /* 0x000fe40004800000 */
[----:B------:R-:W-:Y:S01]  /*38f0*/  ISETP.GE.U32.AND P1, PT, R2, UR28, PT ;  /* 0x0000001c02007c0c */ /* 0x000fe2000bf26070 */
[----:B------:R-:W-:Y:S01]  /*3900*/  VIADD R2, R0, 0x20 ;  /* 0x0000002000027836 */ /* 0x000fe20000000000 */
[----:B------:R-:W-:Y:S01]  /*3910*/  HMMA.16816.F32 R24, R16, R50, R112 ;  /* 0x000000321018723c */ /* 0x000fe20000001870 */
[----:B------:R-:W-:-:S02]  /*3920*/  FSEL R114, R23, -INF , !P0 ;  /* 0xff80000017727808 */ /* 0x000fc40004000000 */
[----:B------:R-:W-:Y:S02]  /*3930*/  FSEL R112, R21, -INF , !P0 ;  /* 0xff80000015707808 */ /* 0x000fe40004000000 */
[----:B------:R-:W-:Y:S01]  /*3940*/  ISETP.GE.U32.AND P0, PT, R2, UR28, PT ;  /* 0x0000001c02007c0c */ /* 0x000fe2000bf06070 */
[----:B------:R-:W-:Y:S01]  /*3950*/  VIADD R2, R0, 0x21 ;  /* 0x0000002100027836 */ /* 0x000fe20000000000 */
[----:B------:R-:W-:Y:S01]  /*3960*/  FSEL R113, R30, -INF , !P6 ;  /* 0xff8000001e717808 */ /* 0x000fe20007000000 */
[C---:B------:R-:W-:Y:S01]  /*3970*/  HMMA.16816.F32 R20, R16.reuse, R72, R108 ;  /* 0x000000481014723c */ /* 0x040fe2000000186c */
[----:B------:R-:W-:Y:S02]  /*3980*/  FSEL R97, R6, -INF , !P6 ;  /* 0xff80000006617808 */ /* 0x000fe40007000000 */
[----:B------:R-:W-:Y:S02]  /*3990*/  FSEL R89, R4, -INF , !P6 ;  /* 0xff80000004597808 */ /* 0x000fe40007000000 */
[----:B------:R-:W-:Y:S01]  /*39a0*/  ISETP.GE.U32.AND P6, PT, R2, UR28, PT ;  /* 0x0000001c02007c0c */ /* 0x000fe2000bfc6070 */
[----:B------:R-:W-:Y:S01]  /*39b0*/  VIADD R2, R0, 0x28 ;  /* 0x0000002800027836 */ /* 0x000fe20000000000 */
[----:B------:R-:W-:Y:S01]  /*39c0*/  FSEL R108, R31, -INF , !P5 ;  /* 0xff8000001f6c7808 */ /* 0x000fe20006800000 */
[----:B------:R-:W-:Y:S01]  /*39d0*/  HMMA.16816.F32 R8, R16, R74, R84 ;  /* 0x0000004a1008723c */ /* 0x000fe20000001854 */
[----:B------:R-:W-:-:S02]  /*39e0*/  FSEL R96, R7, -INF , !P5 ;  /* 0xff80000007607808 */ /* 0x000fc40006800000 */
[----:B------:R-:W-:Y:S02]  /*39f0*/  FSEL R88, R5, -INF , !P5 ;  /* 0xff80000005587808 */ /* 0x000fe40006800000 */
[----:B------:R-:W-:Y:S01]  /*3a00*/  ISETP.GE.U32.AND P5, PT, R2, UR28, PT ;  /* 0x0000001c02007c0c */ /* 0x000fe2000bfa6070 */
[----:B------:R-:W-:Y:S01]  /*3a10*/  VIADD R2, R0, 0x29 ;  /* 0x0000002900027836 */ /* 0x000fe20000000000 */
[----:B------:R-:W-:Y:S01]  /*3a20*/  FSEL R91, R14, -INF , !P4 ;  /* 0xff8000000e5b7808 */ /* 0x000fe20006000000 */
[----:B------:R-:W-:Y:S01]  /*3a30*/  HMMA.16816.F32 R4, R16, R92, R76 ;  /* 0x0000005c1004723c */ /* 0x000fe2000000184c */
[----:B------:R-:W-:Y:S02]  /*3a40*/  FSEL R82, R12, -INF , !P4 ;  /* 0xff8000000c527808 */ /* 0x000fe40006000000 */
[----:B------:R-:W-:Y:S01]  /*3a50*/  ISETP.GE.U32.AND P4, PT, R2, UR28, PT ;  /* 0x0000001c02007c0c */ /* 0x000fe2000bf86070 */
[----:B------:R-:W-:Y:S01]  /*3a60*/  VIADD R2, R0, 0x30 ;  /* 0x0000003000027836 */ /* 0x000fe20000000000 */
[----:B------:R-:W-:-:S02]  /*3a70*/  FSEL R86, R35, -INF , !P3 ;  /* 0xff80000023567808 */ /* 0x000fc40005800000 */
[----:B------:R-:W-:Y:S01]  /*3a80*/  FSEL R84, R33, -INF , !P3 ;  /* 0xff80000021547808 */ /* 0x000fe20005800000 */
[----:B------:R-:W-:Y:S01]  /*3a90*/  HMMA.16816.F32 R16, R16, R94, R68 ;  /* 0x0000005e1010723c */ /* 0x000fe20000001844 */
[----:B------:R-:W-:Y:S02]  /*3aa0*/  FSEL R81, R15, -INF , !P3 ;  /* 0xff8000000f517808 */ /* 0x000fe40005800000 */
[----:B------:R-:W-:Y:S02]  /*3ab0*/  FSEL R75, R13, -INF , !P3 ;  /* 0xff8000000d4b7808 */ /* 0x000fe40005800000 */
[----:B------:R-:W-:Y:S01]  /*3ac0*/  ISETP.GE.U32.AND P3, PT, R2, UR28, PT ;  /* 0x0000001c02007c0c */ /* 0x000fe2000bf66070 */
[----:B------:R-:W-:Y:S01]  /*3ad0*/  VIADD R2, R0, 0x31 ;  /* 0x0000003100027836 */ /* 0x000fe20000000000 */
[----:B------:R-:W-:Y:S02]  /*3ae0*/  FSEL R85, R38, -INF , !P2 ;  /* 0xff80000026557808 */ /* 0x000fe40005000000 */
[----:B------:R-:W-:-:S02]  /*3af0*/  FSEL R80, R26, -INF , !P2 ;  /* 0xff8000001a507808 */ /* 0x000fc40005000000 */
[----:B------:R-:W-:Y:S02]  /*3b00*/  FSEL R73, R24, -INF , !P2 ;  /* 0xff80000018497808 */ /* 0x000fe40005000000 */
[----:B------:R-:W-:Y:S01]  /*3b10*/  ISETP.GE.U32.AND P2, PT, R2, UR28, PT ;  /* 0x0000001c02007c0c */ /* 0x000fe2000bf46070 */
[C---:B------:R-:W-:Y:S01]  /*3b20*/  VIADD R2, R0.reuse, 0x38 ;  /* 0x0000003800027836 */ /* 0x040fe20000000000 */
[----:B------:R-:W-:Y:S01]  /*3b30*/  FSEL R78, R39, -INF , !P1 ;  /* 0xff800000274e7808 */ /* 0x000fe20004800000 */
[----:B------:R-:W-:Y:S01]  /*3b40*/  VIADD R0, R0, 0x39 ;  /* 0x0000003900007836 */ /* 0x000fe20000000000 */
[----:B------:R-:W-:Y:S02]  /*3b50*/  FSEL R76, R37, -INF , !P1 ;  /* 0xff800000254c7808 */ /* 0x000fe40004800000 */
[----:B------:R-:W-:Y:S02]  /*3b60*/  FSEL R72, R27, -INF , !P1 ;  /* 0xff8000001b487808 */ /* 0x000fe40004800000 */
[----:B------:R-:W-:-:S02]  /*3b70*/  FSEL R65, R25, -INF , !P1 ;  /* 0xff80000019417808 */ /* 0x000fc40004800000 */
[----:B------:R-:W-:Y:S02]  /*3b80*/  FSEL R77, R54, -INF , !P0 ;  /* 0xff800000364d7808 */ /* 0x000fe40004000000 */
[----:B------:R-:W-:Y:S02]  /*3b90*/  ISETP.GE.U32.AND P1, PT, R2, UR28, PT ;  /* 0x0000001c02007c0c */ /* 0x000fe4000bf26070 */
[----:B------:R-:W-:Y:S02]  /*3ba0*/  FSEL R66, R22, -INF , !P0 ;  /* 0xff80000016427808 */ /* 0x000fe40004000000 */
[----:B------:R-:W-:Y:S02]  /*3bb0*/  FSEL R74, R52, -INF , !P0 ;  /* 0xff800000344a7808 */ /* 0x000fe40004000000 */
[----:B------:R-:W-:Y:S02]  /*3bc0*/  FSEL R54, R20, -INF , !P0 ;  /* 0xff80000014367808 */ /* 0x000fe40004000000 */
[----:B------:R-:W-:-:S02]  /*3bd0*/  ISETP.GE.U32.AND P0, PT, R0, UR28, PT ;  /* 0x0000001c00007c0c */ /* 0x000fc4000bf06070 */
        /* <DEDUP_REMOVED lines=28> */
[----:B------:R-:W-:Y:S01]  /*3da0*/  SHF.R.U32.HI R8, RZ, 0x5, R218 ;  /* 0x00000005ff087819 */ /* 0x000fe200000116da */
[----:B------:R-:W-:Y:S06]  /*3db0*/  BRA.U !UP1, `(.L_x_693) ;  /* 0x0000000109d87547 */ /* 0x000fec000b800000 */
[----:B------:R-:W1:Y:S01]  /*3dc0*/  LDCU UR7, c[0x0][0x440] ;  /* 0x00008800ff0777ac */ /* 0x000e620008000800 */
[----:B------:R-:W-:Y:S01]  /*3dd0*/  BSSY.RECONVERGENT B0, `(.L_x_694) ;  /* 0x0000033000007945 */ /* 0x000fe20003800200 */
[----:B------:R-:W-:-:S04]  /*3de0*/  ULEA.HI UR8, UR24, 0xfffffffe, URZ, 0x1a ;  /* 0xfffffffe18087891 */ /* 0x000fc8000f8fd0ff */
        /* <DEDUP_REMOVED lines=48> */
.L_x_695:
[----:B------:R3:W-:Y:S02]  /*40f0*/  STS.128 [R221+0x8800], RZ ;  /* 0x008800ffdd007388 */ /* 0x0007e40000000c00 */
.L_x_696:
[----:B------:R-:W-:Y:S05]  /*4100*/  BSYNC.RECONVERGENT B0 ;  /* 0x0000000000007941 */ /* 0x000fea0003800200 */
.L_x_694:
[----:B------:R-:W0:Y:S02]  /*4110*/  LDGDEPBAR ;  /* 0x00000000000079af */ /* 0x000e240000000000 */
.L_x_693:
[----:B-12---:R-:W1:Y:S01]  /*4120*/  S2R R3, SR_CTAID.X ;  /* 0x0000000000037919 */ /* 0x006e620000002500 */
[----:B------:R-:W-:Y:S01]  /*4130*/  USHF.L.U32 UR4, UR6, 0x10, URZ ;  /* 0x0000001006047899 */ /* 0x000fe200080006ff */
[----:B------:R-:W-:Y:S01]  /*4140*/  IMAD.U32 R2, RZ, RZ, UR6 ;  /* 0x00000006ff027e24 */ /* 0x000fe2000f8e00ff */
[----:B------:R-:W-:Y:S01]  /*4150*/  FMNMX3.FTZ R4, R100, R90, R89, !PT ;  /* 0x0000005a64047276 */ /* 0x000fe20007810059 */
[----:B------:R-:W-:Y:S01]  /*4160*/  USHF.L.U32 UR29, UR29, 0x5, URZ ;  /* 0x000000051d1d7899 */ /* 0x000fe200080006ff */
[----:B------:R-:W-:Y:S01]  /*4170*/  FMNMX3.FTZ R5, R118, R114, R113, !PT ;  /* 0x0000007276057276 */ /* 0x000fe20007810071 */
[----:B------:R-:W-:Y:S01]  /*4180*/  USHF.L.U32 UR23, UR23, 0x1, URZ ;  /* 0x0000000117177899 */ /* 0x000fe200080006ff */
[----:B------:R-:W-:Y:S01]  /*4190*/  IMAD.U32 R0, RZ, RZ, UR4 ;  /* 0x00000004ff007e24 */ /* 0x000fe2000f8e00ff */
[----:B------:R-:W-:Y:S01]  /*41a0*/  FMNMX3.FTZ R6, R4, R88, R82, !PT ;  /* 0x0000005804067276 */ /* 0x000fe20007810052 */
[----:B------:R-:W-:Y:S01]  /*41b0*/  UIADD3 UR7, UPT, UPT, UR31, -0x4498517b, URZ ;  /* 0xbb67ae851f077890 */ /* 0x000fe2000fffe0ff */
[----:B------:R-:W-:Y:S01]  /*41c0*/  IADD3 R7, P1, P0, R152, UR29, R158 ;  /* 0x0000001d98077c10 */ /* 0x000fe2000f83e09e */
[----:B------:R-:W-:Y:S01]  /*41d0*/  USHF.R.S32.HI UR29, URZ, 0x1f, UR29 ;  /* 0x0000001fff1d7899 */ /* 0x000fe2000801141d */
[----:B------:R-:W-:Y:S01]  /*41e0*/  LOP3.LUT R0, R2, 0xff0000, R0, 0xf8, !PT ;  /* 0x00ff000002007812 */ /* 0x000fe200078ef800 */
[----:B------:R-:W-:Y:S01]  /*41f0*/  UIADD3 UR4, UPT, UPT, UR23, 0x1, URZ ;  /* 0x0000000117047890 */ /* 0x000fe2000fffe0ff */
[----:B------:R-:W-:Y:S01]  /*4200*/  FMNMX3.FTZ R2, R117, R112, R106, !PT ;  /* 0x0000007075027276 */ /* 0x000fe2000781006a */
[----:B------:R-:W-:Y:S01]  /*4210*/  IMAD.WIDE.U32 R16, R7, -0x2daee0ad, RZ ;  /* 0xd2511f5307107825 */ /* 0x000fe200078e00ff */
[----:B------:R-:W-:Y:S01]  /*4220*/  FMNMX3.FTZ R6, R6, R75, R73, !PT ;  /* 0x0000004b06067276 */ /* 0x000fe20007810049 */
[----:B------:R-:W-:Y:S01]  /*4230*/  STL.64 [R1+0x198], R182 ;  /* 0x000198b601007387 */ /* 0x000fe20000100a00 */
[----:B------:R-:W-:Y:S01]  /*4240*/  UIADD3 UR8, UPT, UPT, UR31, 0x76cf5d0a, URZ ;  /* 0x76cf5d0a1f087890 */ /* 0x000fe2000fffe0ff */
[----:B------:R-:W-:Y:S01]  /*4250*/  IMAD.U32 R14, RZ, RZ, UR23 ;  /* 0x00000017ff0e7e24 */ /* 0x000fe2000f8e00ff */
[----:B------:R-:W-:Y:S01]  /*4260*/  FMNMX3.FTZ R9, R6, R65, R54, !PT ;  /* 0x0000004106097276 */ /* 0x000fe20007810036 */
[----:B------:R-:W-:Y:S01]  /*4270*/  STL.64 [R1+0x190], R180 ;  /* 0x000190b401007387 */ /* 0x000fe20000100a00 */
[----:B------:R-:W-:Y:S01]  /*4280*/  UIADD3 UR9, UPT, UPT, UR30, -0x255992d5, URZ ;  /* 0xdaa66d2b1e097890 */ /* 0x000fe2000fffe0ff */
[----:B------:R-:W-:Y:S01]  /*4290*/  IMAD.IADD R109, R156, 0x1, R154 ;  /* 0x000000019c6d7824 */ /* 0x000fe200078e029a */
[----:B------:R-:W-:Y:S01]  /*42a0*/  FMNMX3.FTZ R9, R9, R48, R45, !PT ;  /* 0x0000003009097276 */ /* 0x000fe2000781002d */
[----:B------:R-:W-:Y:S01]  /*42b0*/  STL [R1+0x170], R221 ;  /* 0x000170dd01007387 */ /* 0x000fe20000100800 */
[----:B------:R-:W2:Y:S01]  /*42c0*/  LDCU UR10, c[0x0][0x45c] ;  /* 0x00008b80ff0a77ac */ /* 0x000ea20008000800 */
[----:B------:R-:W-:Y:S01]  /*42d0*/  IMAD R232, R232, UR25, R155 ;  /* 0x00000019e8e87c24 */ /* 0x000fe2000f8e029b */
[----:B------:R-:W-:Y:S01]  /*42e0*/  FMNMX3.FTZ R9, R9, R44, R39, !PT ;  /* 0x0000002c09097276 */ /* 0x000fe20007810027 */
[----:B------:R-:W-:Y:S01]  /*42f0*/  STL [R1+0x16c], R215 ;  /* 0x00016cd701007387 */ /* 0x000fe20000100800 */
[----:B------:R-:W-:Y:S01]  /*4300*/  UIADD3 UR11, UPT, UPT, UR31, -0x56f99767, URZ ;  /* 0xa90668991f0b7890 */ /* 0x000fe2000fffe0ff */
[----:B-1----:R-:W-:Y:S01]  /*4310*/  IMAD R8, R3, 0x8, R8 ;  /* 0x0000000803087824 */ /* 0x002fe200078e0208 */
[----:B------:R-:W-:Y:S01]  /*4320*/  FMNMX3.FTZ R3, R116, R99, R97, !PT ;  /* 0x0000006374037276 */ /* 0x000fe20007810061 */
[----:B------:R-:W-:Y:S01]  /*4330*/  STL [R1+0x168], R214 ;  /* 0x000168d601007387 */ /* 0x000fe20000100800 */
[----:B------:R-:W-:Y:S01]  /*4340*/  FMNMX3.FTZ R9, R9, R36, R35, !PT ;  /* 0x0000002409097276 */ /* 0x000fe20007810023 */
[C---:B------:R-:W-:Y:S01]  /*4350*/  VIADD R7, R8.reuse, 0x4 ;  /* 0x0000000408077836 */ /* 0x040fe20000000000 */
[----:B------:R-:W-:Y:S01]  /*4360*/  FMNMX3.FTZ R4, R3, R96, R91, !PT ;  /* 0x0000006003047276 */ /* 0x000fe2000781005b */
[----:B------:R-:W-:Y:S01]  /*4370*/  IMAD.WIDE.U32 R246, R8, -0x326172a9, RZ ;  /* 0xcd9e8d5708f67825 */ /* 0x000fe200078e00ff */
[----:B------:R-:W-:Y:S01]  /*4380*/  FMNMX3.FTZ R3, R2, R105, R98, !PT ;  /* 0x0000006902037276 */ /* 0x000fe20007810062 */
[----:B------:R-:W-:Y:S01]  /*4390*/  STL [R1+0x164], R213 ;  /* 0x000164d501007387 */ /* 0x000fe20000100800 */
[----:B------:R-:W-:Y:S01]  /*43a0*/  FMNMX3.FTZ R2, R5, R108, R107, !PT ;  /* 0x0000006c05027276 */ /* 0x000fe2000781006b */
[----:B------:R-:W-:Y:S01]  /*43b0*/  IMAD.WIDE.U32 R244, R7, -0x326172a9, RZ ;  /* 0xcd9e8d5707f47825 */ /* 0x000fe200078e00ff */
[----:B------:R-:W-:Y:S01]  /*43c0*/  FMNMX3.FTZ R5, R4, R81, R80, !PT ;  /* 0x0000005104057276 */ /* 0x000fe20007810050 */
[----:B------:R-:W-:Y:S01]  /*43d0*/  STL.64 [R1+0x10], R16 ;  /* 0x0000101001007387 */ /* 0x000fe20000100a00 */
[----:B------:R-:W-:-:S02]  /*43e0*/  FMNMX3.FTZ R4, R3, R84, R83, !PT ;  /* 0x0000005403047276 */ /* 0x000fc40007810053 */
[----:B------:R-:W-:Y:S02]  /*43f0*/  FMNMX3.FTZ R5, R5, R72, R66, !PT ;  /* 0x0000004805057276 */ /* 0x000fe40007810042 */
[----:B------:R-:W-:Y:S02]  /*4400*/  FMNMX3.FTZ R3, R2, R86, R85, !PT ;  /* 0x0000005602037276 */ /* 0x000fe40007810055 */
[----:B------:R-:W-:Y:S02]  /*4410*/  FMNMX3.FTZ R5, R5, R52, R51, !PT ;  /* 0x0000003405057276 */ /* 0x000fe40007810033 */
[----:B------:R-:W-:Y:S02]  /*4420*/  FMNMX3.FTZ R4, R4, R76, R74, !PT ;  /* 0x0000004c04047276 */ /* 0x000fe4000781004a */
[----:B------:R-:W-:Y:S02]  /*4430*/  FMNMX3.FTZ R3, R3, R78, R77, !PT ;  /* 0x0000004e03037276 */ /* 0x000fe4000781004d */
[----:B------:R-:W-:-:S02]  /*4440*/  FMNMX3.FTZ R5, R5, R49, R47, !PT ;  /* 0x0000003105057276 */ /* 0x000fc4000781002f */
[----:B------:R-:W-:Y:S02]  /*4450*/  IADD3.X R2, PT, PT, R153, UR29, RZ, P1, P0 ;  /* 0x0000001d99027c10 */ /* 0x000fe40008fe04ff */
[----:B------:R-:W-:Y:S02]  /*4460*/  FMNMX3.FTZ R4, R4, R64, R60, !PT ;  /* 0x0000004004047276 */ /* 0x000fe4000781003c */
[----:B------:R-:W-:Y:S02]  /*4470*/  FMNMX3.FTZ R3, R3, R67, R62, !PT ;  /* 0x0000004303037276 */ /* 0x000fe4000781003e */
[----:B------:R-:W-:Y:S02]  /*4480*/  FMNMX3.FTZ R5, R5, R46, R38, !PT ;  /* 0x0000002e05057276 */ /* 0x000fe40007810026 */
[C---:B------:R-:W-:Y:S02]  /*4490*/  LOP3.LUT R11, R2.reuse, UR30, R247, 0x96, !PT ;  /* 0x0000001e020b7c12 */ /* 0x040fe4000f8e96f7 */
[----:B------:R-:W-:-:S02]  /*44a0*/  LOP3.LUT R10, R2, UR30, R245, 0x96, !PT ;  /* 0x0000001e020a7c12 */ /* 0x000fc4000f8e96f5 */
[----:B------:R-:W-:Y:S01]  /*44b0*/  FMNMX3.FTZ R4, R4, R61, R56, !PT ;  /* 0x0000003d04047276 */ /* 0x000fe20007810038 */
[----:B------:R-:W-:Y:S01]  /*44c0*/  IMAD.WIDE.U32 R20, R11, -0x2daee0ad, RZ ;  /* 0xd2511f530b147825 */ /* 0x000fe200078e00ff */
[----:B------:R-:W-:Y:S02]  /*44d0*/  FMNMX3.FTZ R2, R3, R63, R58, !PT ;  /* 0x0000003f03027276 */ /* 0x000fe4000781003a */
[----:B------:R-:W-:Y:S01]  /*44e0*/  FMNMX.FTZ R8, R37, R5, !PT ;  /* 0x0000000525087209 */ /* 0x000fe20007810000 */
[----:B------:R-:W-:Y:S01]  /*44f0*/  IMAD.WIDE.U32 R30, R10, -0x2daee0ad, RZ ;  /* 0xd2511f530a1e7825 */ /* 0x000fe200078e00ff */
[----:B------:R-:W-:Y:S01]  /*4500*/  FMNMX3.FTZ R3, R4, R57, R50, !PT ;  /* 0x0000003904037276 */ /* 0x000fe20007810032 */
[----:B------:R-:W-:Y:S01]  /*4510*/  STL.64 [R1+0xc0], R20 ;  /* 0x0000c01401007387 */ /* 0x000fe20000100a00 */
[----:B------:R-:W-:Y:S02]  /*4520*/  FMNMX3.FTZ R2, R2, R59, R53, !PT ;  /* 0x0000003b02027276 */ /* 0x000fe40007810035 */
[----:B------:R-:W-:Y:S01]  /*4530*/  FMNMX.FTZ R9, R34, R9, !PT ;  /* 0x0000000922097209 */ /* 0x000fe20007810000 */
[----:B------:R-:W1:Y:S01]  /*4540*/  SHFL.BFLY PT, R11, R8, 0x2, 0x1f ;  /* 0x0c401f00080b7f89 */ /* 0x000e6200000e0000 */
[----:B------:R-:W-:-:S02]  /*4550*/  FMNMX.FTZ R7, R42, R3, !PT ;  /* 0x000000032a077209 */ /* 0x000fc40007810000 */
[----:B------:R-:W-:Y:S01]  /*4560*/  FMNMX.FTZ R6, R43, R2, !PT ;  /* 0x000000022b067209 */ /* 0x000fe20007810000 */
[----:B------:R-:W4:Y:S01]  /*4570*/  SHFL.BFLY PT, R12, R9, 0x2, 0x1f ;  /* 0x0c401f00090c7f89 */ /* 0x000f2200000e0000 */
[----:B------:R-:W-:Y:S01]  /*4580*/  IMAD.U32 R2, RZ, RZ, UR4 ;  /* 0x00000004ff027e24 */ /* 0x000fe2000f8e00ff */
[----:B------:R-:W-:Y:S01]  /*4590*/  LOP3.LUT R4, R14, UR31, R17, 0x96, !PT ;  /* 0x0000001f0e047c12 */ /* 0x000fe2000f8e9611 */
[----:B------:R-:W-:Y:S01]  /*45a0*/  UIADD3 UR4, UPT, UPT, UR30, -0x61c88647, URZ ;  /* 0x9e3779b91e047890 */ /* 0x000fe2000fffe0ff */
[----:B------:R-:W3:Y:S01]  /*45b0*/  SHFL.BFLY PT, R13, R7, 0x2, 0x1f ;  /* 0x0c401f00070d7f89 */ /* 0x000ee200000e0000 */
[C---:B------:R-:W-:Y:S02]  /*45c0*/  LOP3.LUT R10, R16.reuse, UR7, R21, 0x96, !PT ;  /* 0x00000007100a7c12 */ /* 0x040fe4000f8e9615 */
[----:B------:R-:W-:Y:S01]  /*45d0*/  LOP3.LUT R3, R16, UR7, R31, 0x96, !PT ;  /* 0x0000000710037c12 */ /* 0x000fe2000f8e961f */
[----:B------:R-:W2:Y:S01]  /*45e0*/  SHFL.BFLY PT, R101, R6, 0x2, 0x1f ;  /* 0x0c401f0006657f89 */ /* 0x000ea200000e0000 */
[----:B------:R-:W-:Y:S01]  /*45f0*/  LOP3.LUT R2, R2, UR31, R17, 0x96, !PT ;  /* 0x0000001f02027c12 */ /* 0x000fe2000f8e9611 */
[----:B------:R-:W-:Y:S01]  /*4600*/  UIADD3 UR7, UPT, UPT, UR30, 0x3c6ef372, URZ ;  /* 0x3c6ef3721e077890 */ /* 0x000fe2000fffe0ff */
[----:B------:R-:W-:Y:S01]  /*4610*/  IMAD.WIDE.U32 R4, R4, -0x326172a9, RZ ;  /* 0xcd9e8d5704047825 */ /* 0x000fe200078e00ff */
[----:B------:R-:W-:Y:S03]  /*4620*/  STL.64 [R1+0x138], R30 ;  /* 0x0001381e01007387 */ /* 0x000fe60000100a00 */
[----:B------:R-:W-:Y:S01]  /*4630*/  IMAD.WIDE.U32 R26, R10, -0x326172a9, RZ ;  /* 0xcd9e8d570a1a7825 */ /* 0x000fe200078e00ff */
[--C-:B------:R-:W-:Y:S01]  /*4640*/  LOP3.LUT R10, R246, UR4, R5.reuse, 0x96, !PT ;  /* 0x00000004f60a7c12 */ /* 0x100fe2000f8e9605 */
[----:B------:R-:W-:Y:S01]  /*4650*/  STL [R1+0x178], R246 ;  /* 0x000178f601007387 */ /* 0x000fe20000100800 */
[----:B------:R-:W-:Y:S01]  /*4660*/  LOP3.LUT R5, R244, UR4, R5, 0x96, !PT ;  /* 0x00000004f4057c12 */ /* 0x000fe2000f8e9605 */
[----:B------:R-:W-:Y:S01]  /*4670*/  IMAD.WIDE.U32 R28, R3, -0x326172a9, RZ ;  /* 0xcd9e8d57031c7825 */ /* 0x000fe200078e00ff */
[----:B-1----:R-:W-:Y:S01]  /*4680*/  FMNMX.FTZ R11, R8, R11, !PT ;  /* 0x0000000b080b7209 */ /* 0x002fe20007810000 */
[----:B------:R-:W-:Y:S01]  /*4690*/  STL [R1+0x174], R247 ;  /* 0x000174f701007387 */ /* 0x000fe20000100800 */
[----:B------:R-:W-:Y:S01]  /*46a0*/  LOP3.LUT R14, R4, UR7, R27, 0x96, !PT ;  /* 0x00000007040e7c12 */ /* 0x000fe2000f8e961b */
[----:B------:R-:W-:Y:S01]  /*46b0*/  IMAD.WIDE.U32 R2, R2, -0x326172a9, RZ ;  /* 0xcd9e8d5702027825 */ /* 0x000fe200078e00ff */
[----:B------:R-:W-:Y:S01]  /*46c0*/  LOP3.LUT R17, R4, UR7, R29, 0x96, !PT ;  /* 0x0000000704117c12 */ /* 0x000fe2000f8e961d */
[----:B------:R-:W1:Y:S01]  /*46d0*/  SHFL.BFLY PT, R103, R11, 0x1, 0x1f ;  /* 0x0c201f000b677f89 */ /* 0x000e6200000e0000 */
[----:B----4-:R-:W-:Y:S01]  /*46e0*/  FMNMX.FTZ R104, R9, R12, !PT ;  /* 0x0000000c09687209 */ /* 0x010fe20007810000 */
[----:B------:R-:W-:Y:S01]  /*46f0*/  IMAD.WIDE.U32 R8, R10, -0x2daee0ad, RZ ;  /* 0xd2511f530a087825 */ /* 0x000fe200078e00ff */
[--C-:B------:R-:W-:Y:S01]  /*4700*/  LOP3.LUT R4, R246, UR4, R3.reuse, 0x96, !PT ;  /* 0x00000004f6047c12 */ /* 0x100fe2000f8e9603 */
[----:B------:R-:W-:Y:S01]  /*4710*/  STL [R1+0x180], R244 ;  /* 0x000180f401007387 */ /* 0x000fe20000100800 */
[----:B---3--:R-:W-:Y:S01]  /*4720*/  FMNMX.FTZ R102, R7, R13, !PT ;  /* 0x0000000d07667209 */ /* 0x008fe20007810000 */
[----:B------:R-:W-:Y:S01]  /*4730*/  IMAD.WIDE.U32 R14, R14, -0x2daee0ad, RZ ;  /* 0xd2511f530e0e7825 */ /* 0x000fe200078e00ff */
[----:B--2---:R-:W-:Y:S01]  /*4740*/  FMNMX.FTZ R101, R6, R101, !PT ;  /* 0x0000006506657209 */ /* 0x004fe20007810000 */
[----:B------:R-:W2:Y:S01]  /*4750*/  SHFL.BFLY PT, R22, R104, 0x1, 0x1f ;  /* 0x0c201f0068167f89 */ /* 0x000ea200000e0000 */
[----:B------:R-:W-:Y:S01]  /*4760*/  LOP3.LUT R3, R244, UR4, R3, 0x96, !PT ;  /* 0x00000004f4037c12 */ /* 0x000fe2000f8e9603 */
[----:B------:R-:W-:Y:S01]  /*4770*/  IMAD.WIDE.U32 R6, R4, -0x2daee0ad, RZ ;  /* 0xd2511f5304067825 */ /* 0x000fe200078e00ff */
[----:B------:R-:W-:Y:S01]  /*4780*/  LOP3.LUT R12, R20, UR8, R9, 0x96, !PT ;  /* 0x00000008140c7c12 */ /* 0x000fe2000f8e9609 */
[----:B------:R-:W3:Y:S01]  /*4790*/  SHFL.BFLY PT, R23, R101, 0x1, 0x1f ;  /* 0x0c201f0065177f89 */ /* 0x000ee200000e0000 */
[----:B------:R-:W-:Y:S01]  /*47a0*/  LOP3.LUT R18, R2, UR7, R27, 0x96, !PT ;  /* 0x0000000702127c12 */ /* 0x000fe2000f8e961b */
[----:B------:R-:W-:Y:S01]  /*47b0*/  IMAD.WIDE.U32 R4, R5, -0x2daee0ad, RZ ;  /* 0xd2511f5305047825 */ /* 0x000fe200078e00ff */
[----:B------:R-:W-:Y:S01]  /*47c0*/  LOP3.LUT R20, R20, UR8, R7, 0x96, !PT ;  /* 0x0000000814147c12 */ /* 0x000fe2000f8e9607 */
[----:B------:R-:W4:Y:S01]  /*47d0*/  SHFL.BFLY PT, R24, R102, 0x1, 0x1f ;  /* 0x0c201f0066187f89 */ /* 0x000f2200000e0000 */
[----:B------:R-:W-:Y:S01]  /*47e0*/  LOP3.LUT R16, R2, UR7, R29, 0x96, !PT ;  /* 0x0000000702107c12 */ /* 0x000fe2000f8e961d */
[----:B------:R-:W-:Y:S01]  /*47f0*/  IMAD.WIDE.U32 R2, R3, -0x2daee0ad, RZ ;  /* 0xd2511f5303027825 */ /* 0x000fe200078e00ff */
[----:B------:R-:W-:Y:S01]  /*4800*/  UIADD3 UR7, UPT, UPT, UR31, 0x32370b8f, URZ ;  /* 0x32370b8f1f077890 */ /* 0x000fe2000fffe0ff */
[----:B------:R-:W-:Y:S01]  /*4810*/  LOP3.LUT R5, R30, UR8, R5, 0x96, !PT ;  /* 0x000000081e057c12 */ /* 0x000fe2000f8e9605 */
[----:B------:R-:W-:Y:S01]  /*4820*/  STL [R1+0x17c], R245 ;  /* 0x00017cf501007387 */ /* 0x000fe20000100800 */
[----:B------:R-:W-:Y:S01]  /*4830*/  IMAD.WIDE.U32 R12, R12, -0x326172a9, RZ ;  /* 0xcd9e8d570c0c7825 */ /* 0x000fe200078e00ff */
[----:B------:R-:W-:Y:S01]  /*4840*/  LOP3.LUT R3, R30, UR8, R3, 0x96, !PT ;  /* 0x000000081e037c12 */ /* 0x000fe2000f8e9603 */
[----:B------:R-:W-:Y:S01]  /*4850*/  UIADD3 UR8, UPT, UPT, UR30, 0x78dde6e4, URZ ;  /* 0x78dde6e41e087890 */ /* 0x000fe2000fffe0ff */
[----:B------:R-:W-:Y:S01]  /*4860*/  LOP3.LUT R10, R8, UR7, R15, 0x96, !PT ;  /* 0x00000007080a7c12 */ /* 0x000fe2000f8e960f */
[----:B------:R-:W-:Y:S01]  /*4870*/  IMAD.WIDE.U32 R20, R20, -0x326172a9, RZ ;  /* 0xcd9e8d5714147825 */ /* 0x000fe200078e00ff */
[----:B------:R-:W-:-:S02]  /*4880*/  LOP3.LUT R7, R26, UR9, R13, 0x96, !PT ;  /* 0x000000091a077c12 */ /* 0x000fc4000f8e960d */
[----:B-1----:R-:W-:Y:S01]  /*4890*/  FMNMX.FTZ R103, R11, R103, !PT ;  /* 0x000000670b677209 */ /* 0x002fe20007810000 */
[----:B------:R-:W-:Y:S01]  /*48a0*/  IMAD.WIDE.U32 R18, R18, -0x2daee0ad, RZ ;  /* 0xd2511f5312127825 */ /* 0x000fe200078e00ff */
[----:B------:R-:W-:Y:S02]  /*48b0*/  LOP3.LUT R13, R26, UR9, R21, 0x96, !PT ;  /* 0x000000091a0d7c12 */ /* 0x000fe4000f8e9615 */
[----:B--2---:R-:W-:Y:S01]  /*48c0*/  FMNMX.FTZ R104, R104, R22, !PT ;  /* 0x0000001668687209 */ /* 0x004fe20007810000 */
[----:B------:R-:W-:Y:S01]  /*48d0*/  IMAD.WIDE.U32 R26, R5, -0x326172a9, RZ ;  /* 0xcd9e8d57051a7825 */ /* 0x000fe200078e00ff */
[----:B------:R-:W-:Y:S02]  /*48e0*/  LOP3.LUT R5, R6, UR7, R19, 0x96, !PT ;  /* 0x0000000706057c12 */ /* 0x000fe4000f8e9613 */
[----:B---3--:R-:W-:Y:S01]  /*48f0*/  FMNMX.FTZ R101, R101, R23, !PT ;  /* 0x0000001765657209 */ /* 0x008fe20007810000 */
[----:B------:R-:W-:Y:S01]  /*4900*/  IMAD.WIDE.U32 R8, R17, -0x2daee0ad, RZ ;  /* 0xd2511f5311087825 */ /* 0x000fe200078e00ff */
[----:B------:R-:W-:Y:S01]  /*4910*/  FSETP.NEU.FTZ.AND P1, PT, R104, -INF , PT ;  /* 0xff8000006800780b */ /* 0x000fe20003f3d000 */
[----:B------:R1:W-:Y:S01]  /*4920*/  STL [R1+0x184], R104 ;  /* 0x0001846801007387 */ /* 0x0003e20000100800 */
[----:B------:R-:W-:Y:S01]  /*4930*/  FSETP.NEU.FTZ.AND P0, PT, R103, -INF , PT ;  /* 0xff8000006700780b */ /* 0x000fe20003f1d000 */
[----:B------:R-:W-:Y:S01]  /*4940*/  IMAD.WIDE.U32 R30, R3, -0x326172a9, RZ ;  /* 0xcd9e8d57031e7825 */ /* 0x000fe200078e00ff */
[----:B------:R-:W-:Y:S01]  /*4950*/  LOP3.LUT R3, R28, UR9, R27, 0x96, !PT ;  /* 0x000000091c037c12 */ /* 0x000fe2000f8e961b */
[----:B------:R2:W-:Y:S01]  /*4960*/  STL [R1+0x188], R103 ;  /* 0x0001886701007387 */ /* 0x0005e20000100800 */
[----:B------:R-:W-:Y:S01]  /*4970*/  LOP3.LUT R6, R4, UR7, R9, 0x96, !PT ;  /* 0x0000000704067c12 */ /* 0x000fe2000f8e9609 */
[----:B------:R-:W-:Y:S01]  /*4980*/  IMAD.WIDE.U32 R16, R16, -0x2daee0ad, RZ ;  /* 0xd2511f5310107825 */ /* 0x000fe200078e00ff */
[----:B------:R-:W-:-:S02]  /*4990*/  LOP3.LUT R15, R28, UR9, R31, 0x96, !PT ;  /* 0x000000091c0f7c12 */ /* 0x000fc4000f8e961f */
[----:B----4-:R-:W-:Y:S01]  /*49a0*/  FMNMX.FTZ R102, R102, R24, !PT ;  /* 0x0000001866667209 */ /* 0x010fe20007810000 */
[----:B------:R-:W-:Y:S01]  /*49b0*/  IMAD.WIDE.U32 R10, R10, -0x326172a9, RZ ;  /* 0xcd9e8d570a0a7825 */ /* 0x000fe200078e00ff */
[----:B------:R-:W-:Y:S01]  /*49c0*/  LOP3.LUT R9, R2, UR7, R17, 0x96, !PT ;  /* 0x0000000702097c12 */ /* 0x000fe2000f8e9611 */
[----:B------:R-:W-:Y:S02]  /*49d0*/  UIADD3 UR7, UPT, UPT, UR31, -0x126145ec, URZ ;  /* 0xed9eba141f077890 */ /* 0x000fe4000fffe0ff */
[----:B------:R-:W-:Y:S01]  /*49e0*/  IMAD.WIDE.U32 R40, R3, -0x2daee0ad, RZ ;  /* 0xd2511f5303287825 */ /* 0x000fe200078e00ff */
[----:B------:R-:W-:Y:S01]  /*49f0*/  LOP3.LUT R17, R12, UR8, R11, 0x96, !PT ;  /* 0x000000080c117c12 */ /* 0x000fe2000f8e960b */
[----:B------:R-:W-:Y:S02]  /*4a00*/  STL [R1+0x18c], R102 ;  /* 0x00018c6601007387 */ /* 0x000fe40000100800 */
[----:B------:R-:W-:Y:S01]  /*4a10*/  IMAD.WIDE.U32 R4, R5, -0x326172a9, RZ ;  /* 0xcd9e8d5705047825 */ /* 0x000fe200078e00ff */
[----:B------:R-:W-:-:S03]  /*4a20*/  LOP3.LUT R8, R8, UR7, R41, 0x96, !PT ;  /* 0x0000000708087c12 */ /* 0x000fc6000f8e9629 */
[----:B------:R-:W-:Y:S01]  /*4a30*/  IMAD.WIDE.U32 R28, R7, -0x2daee0ad, RZ ;  /* 0xd2511f53071c7825 */ /* 0x000fe200078e00ff */
[----:B------:R-:W-:-:S03]  /*4a40*/  LOP3.LUT R22, R20, UR8, R5, 0x96, !PT ;  /* 0x0000000814167c12 */ /* 0x000fc6000f8e9605 */
[----:B------:R-:W-:Y:S01]  /*4a50*/  IMAD.WIDE.U32 R12, R13, -0x2daee0ad, RZ ;  /* 0xd2511f530d0c7825 */ /* 0x000fe200078e00ff */
[----:B------:R-:W-:-:S03]  /*4a60*/  LOP3.LUT R14, R14, UR7, R29, 0x96, !PT ;  /* 0x000000070e0e7c12 */ /* 0x000fc6000f8e961d */
[----:B------:R-:W-:Y:S01]  /*4a70*/  IMAD.WIDE.U32 R32, R15, -0x2daee0ad, RZ ;  /* 0xd2511f530f207825 */ /* 0x000fe200078e00ff */
[----:B------:R-:W-:-:S03]  /*4a80*/  LOP3.LUT R18, R18, UR7, R13, 0x96, !PT ;  /* 0x0000000712127c12 */ /* 0x000fc6000f8e960d */
[----:B------:R-:W-:Y:S01]  /*4a90*/  IMAD.WIDE.U32 R2, R6, -0x326172a9, RZ ;  /* 0xcd9e8d5706027825 */ /* 0x000fe200078e00ff */
[----:B------:R-:W-:Y:S01]  /*4aa0*/  LOP3.LUT R20, R16, UR7, R33, 0x96, !PT ;  /* 0x0000000710147c12 */ /* 0x000fe2000f8e9621 */
[----:B------:R-:W-:Y:S02]  /*4ab0*/  UIADD3 UR7, UPT, UPT, UR30, 0x1715609d, URZ ;  /* 0x1715609d1e077890 */ /* 0x000fe4000fffe0ff */
[----:B------:R-:W-:Y:S01]  /*4ac0*/  IMAD.WIDE.U32 R22, R22, -0x2daee0ad, RZ ;  /* 0xd2511f5316167825 */ /* 0x000fe200078e00ff */
[----:B------:R-:W-:-:S03]  /*4ad0*/  LOP3.LUT R25, R26, UR8, R3, 0x96, !PT ;  /* 0x000000081a197c12 */ /* 0x000fc6000f8e9603 */
[----:B------:R-:W-:Y:S01]  /*4ae0*/  FMUL.FTZ R3, R102, UR10 ;  /* 0x0000000a66037c20 */ /* 0x000fe20008410000 */
[----:B------:R-:W-:-:S04]  /*4af0*/  IMAD.WIDE.U32 R26, R8, -0x326172a9, RZ ;  /* 0xcd9e8d57081a7825 */ /* 0x000fc800078e00ff */
[----:B------:R-:W-:Y:S01]  /*4b00*/  IMAD.WIDE.U32 R18, R18, -0x326172a9, RZ ;  /* 0xcd9e8d5712127825 */ /* 0x000fe200078e00ff */
[----:B------:R-:W-:-:S03]  /*4b10*/  LOP3.LUT R13, R2, UR7, R27, 0x96, !PT ;  /* 0x00000007020d7c12 */ /* 0x000fc6000f8e961b */
[----:B------:R-:W-:Y:S01]  /*4b20*/  FMUL.FTZ R2, R104, UR10 ;  /* 0x0000000a68027c20 */ /* 0x000fe20008410000 */
[----:B------:R-:W-:Y:S01]  /*4b30*/  LOP3.LUT R27, R12, UR11, R23, 0x96, !PT ;  /* 0x0000000b0c1b7c12 */ /* 0x000fe2000f8e9617 */
[----:B------:R-:W-:Y:S01]  /*4b40*/  IMAD.WIDE.U32 R6, R9, -0x326172a9, RZ ;  /* 0xcd9e8d5709067825 */ /* 0x000fe200078e00ff */
[----:B------:R-:W-:-:S03]  /*4b50*/  LOP3.LUT R23, R4, UR7, R19, 0x96, !PT ;  /* 0x0000000704177c12 */ /* 0x000fc6000f8e9613 */
[----:B------:R-:W-:Y:S01]  /*4b60*/  FMUL.FTZ R4, R103, UR10 ;  /* 0x0000000a67047c20 */ /* 0x000fe20008410000 */
[----:B------:R-:W-:Y:S01]  /*4b70*/  FSEL R2, R2, RZ, P1 ;  /* 0x000000ff02027208 */ /* 0x000fe20000800000 */
[----:B------:R-:W-:Y:S01]  /*4b80*/  IMAD.WIDE.U32 R20, R20, -0x326172a9, RZ ;  /* 0xcd9e8d5714147825 */ /* 0x000fe200078e00ff */
[----:B------:R-:W-:Y:S02]  /*4b90*/  LOP3.LUT R24, R30, UR8, R7, 0x96, !PT ;  /* 0x000000081e187c12 */ /* 0x000fe4000f8e9607 */
[----:B------:R-:W-:Y:S01]  /*4ba0*/  FSEL R4, R4, RZ, P0 ;  /* 0x000000ff04047208 */ /* 0x000fe20000000000 */
[----:B------:R-:W-:Y:S01]  /*4bb0*/  IMAD.WIDE.U32 R14, R14, -0x326172a9, RZ ;  /* 0xcd9e8d570e0e7825 */ /* 0x000fe200078e00ff */
[----:B------:R-:W-:-:S03]  /*4bc0*/  LOP3.LUT R21, R6, UR7, R21, 0x96, !PT ;  /* 0x0000000706157c12 */ /* 0x000fc6000f8e9615 */
[--C-:B------:R-:W-:Y:S01]  /*4bd0*/  FFMA.FTZ R5, R90, UR10, -R2.reuse ;  /* 0x0000000a5a057c23 */ /* 0x100fe20008010802 */
[----:B------:R-:W-:Y:S01]  /*4be0*/  FFMA.FTZ R6, R100, UR10, -R2 ;  /* 0x0000000a64067c23 */ /* 0x000fe20008010802 */
[----:B------:R-:W-:Y:S01]  /*4bf0*/  IMAD.WIDE.U32 R16, R17, -0x2daee0ad, RZ ;  /* 0xd2511f5311107825 */ /* 0x000fe200078e00ff */
[----:B------:R-:W-:-:S03]  /*4c00*/  LOP3.LUT R29, R10, UR7, R15, 0x96, !PT ;  /* 0x000000070a1d7c12 */ /* 0x000fc6000f8e960f */
[--C-:B------:R-:W-:Y:S01]  /*4c10*/  FFMA.FTZ R8, R89, UR10, -R2.reuse ;  /* 0x0000000a59087c23 */ /* 0x100fe20008010802 */
        /* <DEDUP_REMOVED lines=12> */
[----:B------:R-:W-:Y:S01]  /*4ce0*/  FFMA.FTZ R233, R34, UR10, -R2 ;  /* 0x0000000a22e97c23 */ /* 0x000fe20008010802 */
[----:B------:R-:W-:Y:S01]  /*4cf0*/  FSETP.NEU.FTZ.AND P1, PT, R102, -INF , PT ;  /* 0xff8000006600780b */ /* 0x000fe20003f3d000 */
[----:B------:R-:W-:Y:S01]  /*4d00*/  FMUL.FTZ R2, R101, UR10 ;  /* 0x0000000a65027c20 */ /* 0x000fe20008410000 */
[--C-:B------:R-:W-:Y:S01]  /*4d10*/  FFMA.FTZ R156, R51, UR10, -R4.reuse ;  /* 0x0000000a339c7c23 */ /* 0x100fe20008010804 */
[----:B------:R-:W-:Y:S01]  /*4d20*/  LOP3.LUT R28, R28, UR11, R17, 0x96, !PT ;  /* 0x0000000b1c1c7c12 */ /* 0x000fe2000f8e9611 */
[--C-:B------:R-:W-:Y:S01]  /*4d30*/  FFMA.FTZ R15, R116, UR10, -R4.reuse ;  /* 0x0000000a740f7c23 */ /* 0x100fe20008010804 */
[----:B------:R-:W-:Y:S01]  /*4d40*/  FSETP.NEU.FTZ.AND P0, PT, R101, -INF , PT ;  /* 0xff8000006500780b */ /* 0x000fe20003f1d000 */
        /* <DEDUP_REMOVED lines=13> */
[----:B------:R3:W-:Y:S01]  /*4e20*/  MUFU.EX2 R51, R5 ;  /* 0x0000000500337308 */ /* 0x0007e20000000800 */
[----:B------:R-:W-:Y:S01]  /*4e30*/  FFMA.FTZ R248, R37, UR10, -R4 ;  /* 0x0000000a25f87c23 */ /* 0x000fe20008010804 */
[----:B------:R-:W-:Y:S01]  /*4e40*/  UIADD3 UR7, UPT, UPT, UR31, 0x646e171e, URZ ;  /* 0x646e171e1f077890 */ /* 0x000fe2000fffe0ff */
[----:B------:R-:W-:Y:S01]  /*4e50*/  FSEL R3, R3, RZ, P1 ;  /* 0x000000ff03037208 */ /* 0x000fe20000800000 */
[----:B------:R-:W-:Y:S01]  /*4e60*/  IMAD.WIDE.U32 R12, R13, -0x2daee0ad, RZ ;  /* 0xd2511f530d0c7825 */ /* 0x000fe200078e00ff */
[----:B------:R-:W-:-:S03]  /*4e70*/  FSEL R2, R2, RZ, P0 ;  /* 0x000000ff02027208 */ /* 0x000fc60000000000 */
[----:B------:R-:W4:Y:S01]  /*4e80*/  MUFU.EX2 R97, R6 ;  /* 0x0000000600617308 */ /* 0x000f220000000800 */
[--C-:B------:R-:W-:Y:S01]  /*4e90*/  FFMA.FTZ R124, R60, UR10, -R3.reuse ;  /* 0x0000000a3c7c7c23 */ /* 0x100fe20008010803 */
[--C-:B------:R-:W-:Y:S01]  /*4ea0*/  FFMA.FTZ R38, R106, UR10, -R3.reuse ;  /* 0x0000000a6a267c23 */ /* 0x100fe20008010803 */
[--C-:B------:R-:W-:Y:S01]  /*4eb0*/  FFMA.FTZ R126, R61, UR10, -R3.reuse ;  /* 0x0000000a3d7e7c23 */ /* 0x100fe20008010803 */
[--C-:B------:R-:W-:Y:S01]  /*4ec0*/  FFMA.FTZ R246, R50, UR10, -R3.reuse ;  /* 0x0000000a32f67c23 */ /* 0x100fe20008010803 */
[----:B------:R-:W-:Y:S01]  /*4ed0*/  FFMA.FTZ R60, R107, UR10, -R2 ;  /* 0x0000000a6b3c7c23 */ /* 0x000fe20008010802 */
[--C-:B------:R-:W-:Y:S01]  /*4ee0*/  FFMA.FTZ R35, R117, UR10, -R3.reuse ;  /* 0x0000000a75237c23 */ /* 0x100fe20008010803 */
[----:B------:R-:W-:Y:S01]  /*4ef0*/  FFMA.FTZ R46, R112, UR10, -R3 ;  /* 0x0000000a702e7c23 */ /* 0x000fe20008010803 */
[----:B------:R1:W-:Y:S01]  /*4f00*/  MUFU.EX2 R221, R7 ;  /* 0x0000000700dd7308 */ /* 0x0003e20000000800 */
[----:B---3--:R-:W-:-:S04]  /*4f10*/  IMAD.WIDE.U32 R4, R25, -0x2daee0ad, RZ ;  /* 0xd2511f5319047825 */ /* 0x008fc800078e00ff */
[--C-:B------:R-:W-:Y:S01]  /*4f20*/  FFMA.FTZ R44, R105, UR10, -R3.reuse ;  /* 0x0000000a692c7c23 */ /* 0x100fe20008010803 */
        /* <DEDUP_REMOVED lines=10> */
[----:B------:R-:W-:Y:S01]  /*4fd0*/  FFMA.FTZ R214, R42, UR10, -R3 ;  /* 0x0000000a2ad67c23 */ /* 0x000fe20008010803 */
[--C-:B------:R-:W-:Y:S01]  /*4fe0*/  FFMA.FTZ R50, R118, UR10, -R2.reuse ;  /* 0x0000000a76327c23 */ /* 0x100fe20008010802 */
[--C-:B------:R-:W-:Y:S01]  /*4ff0*/  FFMA.FTZ R52, R114, UR10, -R2.reuse ;  /* 0x0000000a72347c23 */ /* 0x100fe20008010802 */
[----:B------:R-:W-:Y:S01]  /*5000*/  FFMA.FTZ R37, R113, UR10, -R2 ;  /* 0x0000000a71257c23 */ /* 0x000fe20008010802 */
[----:B-1----:R-:W-:-:S04]  /*5010*/  IMAD.WIDE.U32 R6, R28, -0x326172a9, RZ ;  /* 0xcd9e8d571c067825 */ /* 0x002fc800078e00ff */
[--C-:B------:R-:W-:Y:S01]  /*5020*/  FFMA.FTZ R39, R108, UR10, -R2.reuse ;  /* 0x0000000a6c277c23 */ /* 0x100fe20008010802 */
[----:B------:R1:W-:Y:S01]  /*5030*/  MUFU.EX2 R28, R15 ;  /* 0x0000000f001c7308 */ /* 0x0003e20000000800 */
        /* <DEDUP_REMOVED lines=11> */
[----:B------:R-:W-:Y:S01]  /*50f0*/  UIADD3 UR10, UPT, UPT, UR30, -0x4ab325aa, URZ ;  /* 0xb54cda561e0a7890 */ /* 0x000fe2000fffe0ff */
[----:B------:R-:W-:Y:S01]  /*5100*/  IMAD.WIDE.U32 R2, R27, -0x326172a9, RZ ;  /* 0xcd9e8d571b027825 */ /* 0x000fe200078e00ff */
[----:B------:R-:W3:Y:S03]  /*5110*/  MUFU.EX2 R178, R8 ;  /* 0x0000000800b27308 */ /* 0x000ee60000000800 */
[----:B----4-:R-:W-:Y:S01]  /*5120*/  FADD.FTZ R177, R97, R51 ;  /* 0x0000003361b17221 */ /* 0x010fe20000010000 */
[----:B-1----:R-:W-:Y:S01]  /*5130*/  LOP3.LUT R15, R32, UR11, R25, 0x96, !PT ;  /* 0x0000000b200f7c12 */ /* 0x002fe2000f8e9619 */
[----:B------:R-:W-:Y:S01]  /*5140*/  IMAD.MOV.U32 R138, RZ, RZ, R2 ;  /* 0x000000ffff8a7224 */ /* 0x000fe200078e0002 */
[----:B------:R-:W-:Y:S01]  /*5150*/  LOP3.LUT R32, R4, UR7, R13, 0x96, !PT ;  /* 0x0000000704207c12 */ /* 0x000fe2000f8e960d */
[----:B------:R-:W-:Y:S01]  /*5160*/  IMAD.WIDE.U32 R4, R23, -0x2daee0ad, RZ ;  /* 0xd2511f5317047825 */ /* 0x000fe200078e00ff */
[----:B------:R-:W-:Y:S01]  /*5170*/  LOP3.LUT R14, R14, UR10, R7, 0x96, !PT ;  /* 0x0000000a0e0e7c12 */ /* 0x000fe2000f8e9607 */
[----:B------:R-:W-:Y:S01]  /*5180*/  MUFU.EX2 R244, R34 ;  /* 0x0000002200f47308 */ /* 0x000fe20000000800 */
[----:B------:R-:W-:Y:S01]  /*5190*/  LOP3.LUT R40, R18, UR10, R3, 0x96, !PT ;  /* 0x0000000a12287c12 */ /* 0x000fe2000f8e9603 */
[----:B------:R-:W-:Y:S01]  /*51a0*/  IMAD.MOV.U32 R141, RZ, RZ, R4 ;  /* 0x000000ffff8d7224 */ /* 0x000fe200078e0004 */
[----:B------:R-:W-:Y:S01]  /*51b0*/  LOP3.LUT R42, R22, UR7, R5, 0x96, !PT ;  /* 0x00000007162a7c12 */ /* 0x000fe2000f8e9605 */
[----:B------:R-:W-:Y:S01]  /*51c0*/  IMAD.MOV.U32 R45, RZ, RZ, R12 ;  /* 0x000000ffff2d7224 */ /* 0x000fe200078e000c */
[----:B------:R-:W-:-:S02]  /*51d0*/  PRMT R93, R4, 0x7770, RZ ;  /* 0x00007770045d7816 */ /* 0x000fc400000000ff */
[C---:B------:R-:W-:Y:S01]  /*51e0*/  PRMT R73, R4.reuse, 0x7771, RZ ;  /* 0x0000777104497816 */ /* 0x040fe200000000ff */
[----:B------:R1:W-:Y:S01]  /*51f0*/  MUFU.EX2 R104, R9 ;  /* 0x0000000900687308 */ /* 0x0003e20000000800 */
[C---:B------:R-:W-:Y:S02]  /*5200*/  PRMT R71, R4.reuse, 0x7772, RZ ;  /* 0x0000777204477816 */ /* 0x040fe400000000ff */
[----:B------:R-:W-:Y:S01]  /*5210*/  PRMT R72, R4, 0x7773, RZ ;  /* 0x0000777304487816 */ /* 0x000fe200000000ff */
[----:B------:R-:W-:Y:S01]  /*5220*/  IMAD.WIDE.U32 R4, R15, -0x326172a9, RZ ;  /* 0xcd9e8d570f047825 */ /* 0x000fe200078e00ff */
[C---:B------:R-:W-:Y:S02]  /*5230*/  PRMT R94, R2.reuse, 0x7770, RZ ;  /* 0x00007770025e7816 */ /* 0x040fe400000000ff */
[----:B------:R-:W-:Y:S01]  /*5240*/  PRMT R74, R2, 0x7771, RZ ;  /* 0x00007771024a7816 */ /* 0x000fe200000000ff */
[----:B------:R4:W-:Y:S01]  /*5250*/  MUFU.EX2 R251, R30 ;  /* 0x0000001e00fb7308 */ /* 0x0009e20000000800 */
[----:B------:R-:W-:Y:S01]  /*5260*/  LOP3.LUT R41, R20, UR10, R5, 0x96, !PT ;  /* 0x0000000a14297c12 */ /* 0x000fe2000f8e9605 */
[----:B------:R-:W-:Y:S01]  /*5270*/  IMAD.MOV.U32 R105, RZ, RZ, R4 ;  /* 0x000000ffff697224 */ /* 0x000fe200078e0004 */
[----:B------:R-:W-:-:S02]  /*5280*/  LOP3.LUT R20, R14, 0xff, RZ, 0xc0, !PT ;  /* 0x000000ff0e147812 */ /* 0x000fc400078ec0ff */
[C---:B------:R-:W-:Y:S02]  /*5290*/  PRMT R62, R2.reuse, 0x7772, RZ ;  /* 0x00007772023e7816 */ /* 0x040fe400000000ff */
[----:B------:R-:W-:Y:S01]  /*52a0*/  PRMT R63, R2, 0x7773, RZ ;  /* 0x00007773023f7816 */ /* 0x000fe200000000ff */
[----:B------:R-:W-:Y:S01]  /*52b0*/  IMAD.WIDE.U32 R2, R17, -0x326172a9, RZ ;  /* 0xcd9e8d5711027825 */ /* 0x000fe200078e00ff */
[----:B------:R-:W-:Y:S01]  /*52c0*/  ISETP.LE.U32.AND P1, PT, R20, UR6, PT ;  /* 0x0000000614007c0c */ /* 0x000fe2000bf23070 */
[----:B------:R-:W-:Y:S01]  /*52d0*/  MUFU.EX2 R111, R11 ;  /* 0x0000000b006f7308 */ /* 0x000fe20000000800 */
[----:B------:R-:W-:Y:S01]  /*52e0*/  PRMT R25, R12, 0x7771, RZ ;  /* 0x000077710c197816 */ /* 0x000fe200000000ff */
[----:B-1----:R-:W-:Y:S01]  /*52f0*/  IMAD.WIDE.U32 R8, R29, -0x2daee0ad, RZ ;  /* 0xd2511f531d087825 */ /* 0x002fe200078e00ff */
[----:B------:R-:W-:Y:S02]  /*5300*/  LOP3.LUT R34, R26, UR10, R3, 0x96, !PT ;  /* 0x0000000a1a227c12 */ /* 0x000fe4000f8e9603 */
[----:B------:R-:W-:-:S02]  /*5310*/  F2FP.F16.F32.PACK_AB R3, R51, R97 ;  /* 0x000000613303723e */ /* 0x000fc400000000ff */
[----:B------:R-:W-:Y:S01]  /*5320*/  LOP3.LUT R33, R16, UR7, R9, 0x96, !PT ;  /* 0x0000000710217c12 */ /* 0x000fe2000f8e9609 */
[----:B------:R1:W-:Y:S01]  /*5330*/  MUFU.EX2 R182, R10 ;  /* 0x0000000a00b67308 */ /* 0x0003e20000000800 */
[C---:B------:R-:W-:Y:S01]  /*5340*/  PRMT R57, R3.reuse, 0x7610, R57 ;  /* 0x0000761003397816 */ /* 0x040fe20000000039 */
[----:B----4-:R-:W-:Y:S01]  /*5350*/  IMAD.MOV.U32 R30, RZ, RZ, R6 ;  /* 0x000000ffff1e7224 */ /* 0x010fe200078e0006 */
[----:B------:R-:W-:Y:S02]  /*5360*/  PRMT R51, R3, 0x7632, R51 ;  /* 0x0000763203337816 */ /* 0x000fe40000000033 */
[----:B------:R-:W-:Y:S01]  /*5370*/  PRMT R9, R6, 0x7773, RZ ;  /* 0x0000777306097816 */ /* 0x000fe200000000ff */
[----:B------:R-:W-:Y:S01]  /*5380*/  @!P1 HADD2 R54, -R57.H0_H0, -RZ.H0_H0 ;  /* 0xa00000ff39369230 */ /* 0x000fe20000000900 */
[----:B------:R-:W-:Y:S01]  /*5390*/  PRMT R53, R57, 0x5410, R51 ;  /* 0x0000541039357816 */ /* 0x000fe20000000033 */
[----:B------:R4:W2:Y:S01]  /*53a0*/  MUFU.EX2 R16, R19 ;  /* 0x0000001300107308 */ /* 0x0008a20000000800 */
[----:B---3--:R-:W-:-:S02]  /*53b0*/  F2FP.F16.F32.PACK_AB R3, R221, R178 ;  /* 0x000000b2dd03723e */ /* 0x008fc400000000ff */
[----:B------:R-:W-:Y:S02]  /*53c0*/  @!P1 PRMT R57, R54, 0x5410, RZ ;  /* 0x0000541036399816 */ /* 0x000fe400000000ff */
[----:B------:R-:W-:Y:S02]  /*53d0*/  ISETP.GT.U32.AND P2, PT, R9, UR6, PT ;  /* 0x0000000609007c0c */ /* 0x000fe4000bf44070 */
[C---:B------:R-:W-:Y:S01]  /*53e0*/  PRMT R23, R12.reuse, 0x7772, RZ ;  /* 0x000077720c177816 */ /* 0x040fe200000000ff */
[----:B------:R-:W-:Y:S01]  /*53f0*/  MUFU.EX2 R242, R37 ;  /* 0x0000002500f27308 */ /* 0x000fe20000000800 */
[----:B-1----:R-:W-:Y:S01]  /*5400*/  IMAD.WIDE.U32 R10, R21, -0x2daee0ad, RZ ;  /* 0xd2511f53150a7825 */ /* 0x002fe200078e00ff */
[----:B------:R-:W-:Y:S02]  /*5410*/  PRMT R21, R12, 0x7773, RZ ;  /* 0x000077730c157816 */ /* 0x000fe400000000ff */
[----:B------:R-:W-:Y:S01]  /*5420*/  PRMT R12, R8, 0x7770, RZ ;  /* 0x00007770080c7816 */ /* 0x000fe200000000ff */
[----:B------:R-:W-:Y:S01]  /*5430*/  IMAD.MOV.U32 R144, RZ, RZ, R10 ;  /* 0x000000ffff907224 */ /* 0x000fe200078e000a */
[----:B------:R-:W-:-:S02]  /*5440*/  PRMT R230, R3, 0x7610, R230 ;  /* 0x0000761003e67816 */ /* 0x000fc400000000e6 */
[----:B------:R-:W-:Y:S01]  /*5450*/  PRMT R229, R3, 0x7632, R229 ;  /* 0x0000763203e57816 */ /* 0x000fe200000000e5 */
[----:B------:R-:W1:Y:S01]  /*5460*/  MUFU.EX2 R243, R39 ;  /* 0x0000002700f37308 */ /* 0x000e620000000800 */
[----:B----4-:R-:W-:Y:S01]  /*5470*/  PRMT R19, R6, 0x7771, RZ ;  /* 0x0000777106137816 */ /* 0x010fe200000000ff */
[----:B--2---:R-:W-:Y:S01]  /*5480*/  FADD.FTZ R241, R28, R16 ;  /* 0x000000101cf17221 */ /* 0x004fe20000010000 */
[----:B------:R-:W-:Y:S02]  /*5490*/  F2FP.F16.F32.PACK_AB R3, R244, R251 ;  /* 0x000000fbf403723e */ /* 0x000fe400000000ff */
[----:B------:R-:W-:Y:S02]  /*54a0*/  ISETP.GT.U32.AND P1, PT, R19, UR6, PT ;  /* 0x0000000613007c0c */ /* 0x000fe4000bf24070 */
[C---:B------:R-:W-:Y:S01]  /*54b0*/  PRMT R13, R6.reuse, 0x7770, RZ ;  /* 0x00007770060d7816 */ /* 0x040fe200000000ff */
[----:B------:R-:W-:Y:S01]  /*54c0*/  MUFU.EX2 R249, R38 ;  /* 0x0000002600f97308 */ /* 0x000fe20000000800 */
[----:B------:R-:W-:-:S02]  /*54d0*/  PRMT R7, R6, 0x7772, RZ ;  /* 0x0000777206077816 */ /* 0x000fc400000000ff */
[----:B------:R-:W-:Y:S02]  /*54e0*/  ISETP.LE.U32.AND P5, PT, R12, UR6, PT ;  /* 0x000000060c007c0c */ /* 0x000fe4000bfa3070 */
[----:B------:R-:W-:Y:S02]  /*54f0*/  SHF.R.U32.HI R12, RZ, 0x18, R14 ;  /* 0x00000018ff0c7819 */ /* 0x000fe4000001160e */
[----:B------:R-:W-:Y:S01]  /*5500*/  PRMT R228, R3, 0x7632, R228 ;  /* 0x0000763203e47816 */ /* 0x000fe200000000e4 */
[----:B------:R-:W-:Y:S01]  /*5510*/  MUFU.EX2 R250, R44 ;  /* 0x0000002c00fa7308 */ /* 0x000fe20000000800 */
[----:B------:R-:W-:Y:S01]  /*5520*/  ISETP.LE.U32.AND P6, PT, R13, UR6, PT ;  /* 0x000000060d007c0c */ /* 0x000fe2000bfc3070 */
[----:B------:R-:W-:Y:S01]  /*5530*/  @P1 HADD2 R78, -R229.H0_H0, -RZ.H0_H0 ;  /* 0xa00000ffe54e1230 */ /* 0x000fe20000000900 */
[----:B------:R-:W-:Y:S01]  /*5540*/  ISETP.GT.U32.AND P4, PT, R7, UR6, PT ;  /* 0x0000000607007c0c */ /* 0x000fe2000bf84070 */
[----:B------:R-:W-:Y:S01]  /*5550*/  @P2 HADD2 R58, -R228.H0_H0, -RZ.H0_H0 ;  /* 0xa00000ffe43a2230 */ /* 0x000fe20000000900 */
[----:B------:R-:W-:-:S02]  /*5560*/  ISETP.LE.U32.AND P0, PT, R12, UR6, PT ;  /* 0x000000060c007c0c */ /* 0x000fc4000bf03070 */
[----:B------:R-:W-:Y:S01]  /*5570*/  LOP3.LUT R43, R24, UR7, R11, 0x96, !PT ;  /* 0x00000007182b7c12 */ /* 0x000fe2000f8e960b */
[----:B------:R-:W-:Y:S01]  /*5580*/  IMAD.MOV.U32 R24, RZ, RZ, R8 ;  /* 0x000000ffff187224 */ /* 0x000fe200078e0008 */
[----:B------:R-:W-:Y:S01]  /*5590*/  PRMT R26, R7, 0x5410, R9 ;  /* 0x00005410071a7816 */ /* 0x000fe20000000009 */
[----:B------:R-:W-:Y:S01]  /*55a0*/  MUFU.EX2 R110, R31 ;  /* 0x0000001f006e7308 */ /* 0x000fe20000000800 */
[----:B------:R-:W-:Y:S02]  /*55b0*/  PRMT R227, R3, 0x7610, R227 ;  /* 0x0000761003e37816 */ /* 0x000fe400000000e3 */
[C---:B------:R-:W-:Y:S01]  /*55c0*/  PRMT R18, R8.reuse, 0x7771, RZ ;  /* 0x0000777108127816 */ /* 0x040fe200000000ff */
[----:B------:R-:W-:Y:S01]  /*55d0*/  @!P6 HADD2 R75, -R230.H0_H0, -RZ.H0_H0 ;  /* 0xa00000ffe64be230 */ /* 0x000fe20000000900 */
[C---:B------:R-:W-:Y:S01]  /*55e0*/  PRMT R11, R8.reuse, 0x7772, RZ ;  /* 0x00007772080b7816 */ /* 0x040fe200000000ff */
[----:B------:R-:W-:Y:S01]  /*55f0*/  @P4 HADD2 R77, -R227.H0_H0, -RZ.H0_H0 ;  /* 0xa00000ffe34d4230 */ /* 0x000fe20000000900 */
[----:B------:R-:W-:Y:S01]  /*5600*/  PRMT R6, R8, 0x7773, RZ ;  /* 0x0000777308067816 */ /* 0x000fe200000000ff */
[----:B------:R-:W2:Y:S01]  /*5610*/  MUFU.EX2 R115, R36 ;  /* 0x0000002400737308 */ /* 0x000ea20000000800 */
[----:B------:R-:W-:-:S02]  /*5620*/  PRMT R9, R2, 0x7773, RZ ;  /* 0x0000777302097816 */ /* 0x000fc400000000ff */
[C---:B------:R-:W-:Y:S02]  /*5630*/  PRMT R92, R4.reuse, 0x7771, RZ ;  /* 0x00007771045c7816 */ /* 0x040fe400000000ff */
[C---:B------:R-:W-:Y:S02]  /*5640*/  PRMT R68, R4.reuse, 0x7772, RZ ;  /* 0x0000777204447816 */ /* 0x040fe400000000ff */
[----:B------:R-:W-:Y:S01]  /*5650*/  PRMT R67, R4, 0x7773, RZ ;  /* 0x0000777304437816 */ /* 0x000fe200000000ff */
[----:B------:R-:W-:Y:S01]  /*5660*/  MUFU.EX2 R35, R35 ;  /* 0x0000002300237308 */ /* 0x000fe20000000800 */
[----:B------:R-:W-:Y:S02]  /*5670*/  PRMT R8, R2, 0x7772, RZ ;  /* 0x0000777202087816 */ /* 0x000fe400000000ff */
[----:B------:R-:W-:Y:S02]  /*5680*/  F2FP.F16.F32.PACK_AB R4, R16, R28 ;  /* 0x0000001c1004723e */ /* 0x000fe400000000ff */
[----:B------:R-:W-:-:S02]  /*5690*/  PRMT R22, R230, 0x5410, R229 ;  /* 0x00005410e6167816 */ /* 0x000fc400000000e5 */
[----:B------:R-:W-:Y:S01]  /*56a0*/  PRMT R27, R227, 0x5410, R228 ;  /* 0x00005410e31b7816 */ /* 0x000fe200000000e4 */
[----:B------:R-:W-:Y:S01]  /*56b0*/  MUFU.EX2 R5, R46 ;  /* 0x0000002e00057308 */ /* 0x000fe20000000800 */
[----:B------:R-:W-:Y:S02]  /*56c0*/  @P1 PRMT R229, R78, 0x5410, RZ ;  /* 0x000054104ee51816 */ /* 0x000fe400000000ff */
[----:B------:R-:W-:Y:S02]  /*56d0*/  @P2 PRMT R228, R58, 0x5410, RZ ;  /* 0x000054103ae42816 */ /* 0x000fe400000000ff */
[----:B------:R-:W-:Y:S02]  /*56e0*/  ISETP.GT.U32.AND P1, PT, R9, UR6, PT ;  /* 0x0000000609007c0c */ /* 0x000fe4000bf24070 */
[----:B------:R-:W-:Y:S01]  /*56f0*/  ISETP.GT.U32.AND P2, PT, R8, UR6, PT ;  /* 0x0000000608007c0c */ /* 0x000fe2000bf44070 */
[----:B------:R-:W-:Y:S01]  /*5700*/  MUFU.EX2 R103, R55 ;  /* 0x0000003700677308 */ /* 0x000fe20000000800 */
[----:B------:R-:W-:-:S02]  /*5710*/  PRMT R64, R4, 0x7632, R64 ;  /* 0x0000763204407816 */ /* 0x000fc40000000040 */
[----:B------:R-:W-:Y:S02]  /*5720*/  PRMT R59, R4, 0x7610, R59 ;  /* 0x00007610043b7816 */ /* 0x000fe4000000003b */
[----:B-1----:R-:W-:Y:S01]  /*5730*/  F2FP.F16.F32.PACK_AB R4, R243, R242 ;  /* 0x000000f2f304723e */ /* 0x002fe200000000ff */
[----:B------:R-:W-:Y:S01]  /*5740*/  @!P0 HADD2 R56, -R64.H0_H0, -RZ.H0_H0 ;  /* 0xa00000ff40388230 */ /* 0x000fe20000000900 */
[C---:B------:R-:W-:Y:S01]  /*5750*/  PRMT R99, R10.reuse, 0x7770, RZ ;  /* 0x000077700a637816 */ /* 0x040fe200000000ff */
[----:B------:R-:W-:Y:S01]  /*5760*/  MUFU.EX2 R180, R47 ;  /* 0x0000002f00b47308 */ /* 0x000fe20000000800 */
[C---:B------:R-:W-:Y:S02]  /*5770*/  PRMT R76, R10.reuse, 0x7771, RZ ;  /* 0x000077710a4c7816 */ /* 0x040fe400000000ff */
[C---:B------:R-:W-:Y:S02]  /*5780*/  PRMT R69, R10.reuse, 0x7772, RZ ;  /* 0x000077720a457816 */ /* 0x040fe400000000ff */
[----:B------:R-:W-:-:S02]  /*5790*/  PRMT R70, R10, 0x7773, RZ ;  /* 0x000077730a467816 */ /* 0x000fc400000000ff */
[C---:B------:R-:W-:Y:S01]  /*57a0*/  PRMT R3, R2.reuse, 0x7770, RZ ;  /* 0x0000777002037816 */ /* 0x040fe200000000ff */
[----:B------:R-:W-:Y:S01]  /*57b0*/  MUFU.EX2 R15, R50 ;  /* 0x00000032000f7308 */ /* 0x000fe20000000800 */
[----:B------:R-:W-:Y:S02]  /*57c0*/  PRMT R10, R2, 0x7771, RZ ;  /* 0x00007771020a7816 */ /* 0x000fe400000000ff */
[C---:B------:R-:W-:Y:S02]  /*57d0*/  PRMT R224, R4.reuse, 0x7632, R224 ;  /* 0x0000763204e07816 */ /* 0x040fe400000000e0 */
[----:B------:R-:W-:Y:S01]  /*57e0*/  @!P6 PRMT R230, R75, 0x5410, RZ ;  /* 0x000054104be6e816 */ /* 0x000fe200000000ff */
[----:B--2---:R-:W-:Y:S01]  /*57f0*/  IMAD.MOV.U32 R75, RZ, RZ, R115 ;  /* 0x000000ffff4b7224 */ /* 0x004fe200078e0073 */
[----:B------:R-:W-:Y:S01]  /*5800*/  PRMT R223, R4, 0x7610, R223 ;  /* 0x0000761004df7816 */ /* 0x000fe200000000df */
[----:B------:R-:W-:Y:S01]  /*5810*/  @P1 HADD2 R82, -R224.H0_H0, -RZ.H0_H0 ;  /* 0xa00000ffe0521230 */ /* 0x000fe20000000900 */
[----:B------:R-:W-:Y:S01]  /*5820*/  ISETP.LE.U32.AND P6, PT, R3, UR6, PT ;  /* 0x0000000603007c0c */ /* 0x000fe2000bfc3070 */
[----:B------:R-:W1:Y:S01]  /*5830*/  MUFU.EX2 R13, R52 ;  /* 0x00000034000d7308 */ /* 0x000e620000000800 */
[----:B------:R-:W-:Y:S01]  /*5840*/  @P4 PRMT R227, R77, 0x5410, RZ ;  /* 0x000054104de34816 */ /* 0x000fe200000000ff */
[----:B------:R-:W-:Y:S01]  /*5850*/  @P2 HADD2 R83, -R223.H0_H0, -RZ.H0_H0 ;  /* 0xa00000ffdf532230 */ /* 0x000fe20000000900 */
[----:B------:R-:W-:-:S02]  /*5860*/  PRMT R54, R59, 0x5410, R64 ;  /* 0x000054103b367816 */ /* 0x000fc40000000040 */
[----:B------:R-:W-:Y:S02]  /*5870*/  ISETP.GT.U32.AND P4, PT, R10, UR6, PT ;  /* 0x000000060a007c0c */ /* 0x000fe4000bf84070 */
[----:B------:R-:W-:Y:S01]  /*5880*/  @!P0 PRMT R64, R56, 0x5410, RZ ;  /* 0x0000541038408816 */ /* 0x000fe200000000ff */
[----:B------:R-:W-:Y:S01]  /*5890*/  MUFU.EX2 R77, R48 ;  /* 0x00000030004d7308 */ /* 0x000fe20000000800 */
[----:B------:R-:W-:Y:S02]  /*58a0*/  ISETP.GT.U32.AND P0, PT, R6, UR6, PT ;  /* 0x0000000606007c0c */ /* 0x000fe4000bf04070 */
[----:B------:R-:W-:Y:S02]  /*58b0*/  PRMT R36, R11, 0x5410, R6 ;  /* 0x000054100b247816 */ /* 0x000fe40000000006 */
[----:B------:R-:W-:Y:S02]  /*58c0*/  F2FP.F16.F32.PACK_AB R3, R250, R249 ;  /* 0x000000f9fa03723e */ /* 0x000fe400000000ff */
[----:B------:R-:W-:Y:S01]  /*58d0*/  SHF.R.U32.HI R7, RZ, 0x18, R33 ;  /* 0x00000018ff077819 */ /* 0x000fe20000011621 */
[----:B------:R-:W2:Y:S01]  /*58e0*/  MUFU.EX2 R6, R49 ;  /* 0x0000003100067308 */ /* 0x000ea20000000800 */
[----:B------:R-:W-:Y:S01]  /*58f0*/  PRMT R39, R223, 0x5410, R224 ;  /* 0x00005410df277816 */ /* 0x000fe200000000e0 */
[----:B-1----:R-:W-:Y:S01]  /*5900*/  FADD.FTZ R50, R15, R13 ;  /* 0x0000000d0f327221 */ /* 0x002fe20000010000 */
[----:B------:R-:W-:Y:S01]  /*5910*/  PRMT R226, R3, 0x7610, R226 ;  /* 0x0000761003e27816 */ /* 0x000fe200000000e2 */
[----:B------:R-:W-:Y:S01]  /*5920*/  FADD.FTZ R52, R35, R5 ;  /* 0x0000000523347221 */ /* 0x000fe20000010000 */
[----:B------:R-:W-:Y:S01]  /*5930*/  @P1 PRMT R224, R82, 0x5410, RZ ;  /* 0x0000541052e01816 */ /* 0x000fe200000000ff */
[----:B------:R-:W-:Y:S01]  /*5940*/  IMAD.MOV.U32 R82, RZ, RZ, R110 ;  /* 0x000000ffff527224 */ /* 0x000fe200078e006e */
[----:B------:R-:W-:Y:S01]  /*5950*/  PRMT R225, R3, 0x7632, R225 ;  /* 0x0000763203e17816 */ /* 0x000fe200000000e1 */
[----:B------:R-:W-:Y:S01]  /*5960*/  @!P6 HADD2 R81, -R226.H0_H0, -RZ.H0_H0 ;  /* 0xa00000ffe251e230 */ /* 0x000fe20000000900 */
[----:B------:R-:W-:Y:S01]  /*5970*/  @P2 PRMT R223, R83, 0x5410, RZ ;  /* 0x0000541053df2816 */ /* 0x000fe200000000ff */
[----:B------:R-:W-:Y:S01]  /*5980*/  MUFU.EX2 R181, R61 ;  /* 0x0000003d00b57308 */ /* 0x000fe20000000800 */
[----:B------:R-:W-:Y:S01]  /*5990*/  ISETP.LE.U32.AND P2, PT, R7, UR6, PT ;  /* 0x0000000607007c0c */ /* 0x000fe2000bf43070 */
[----:B------:R-:W-:Y:S01]  /*59a0*/  @P4 HADD2 R84, -R225.H0_H0, -RZ.H0_H0 ;  /* 0xa00000ffe1544230 */ /* 0x000fe20000000900 */
[----:B------:R-:W-:-:S02]  /*59b0*/  PRMT R3, R14, 0x7632, R3 ;  /* 0x000076320e037816 */ /* 0x000fc40000000003 */
[----:B------:R-:W-:Y:S02]  /*59c0*/  F2FP.F16.F32.PACK_AB R4, R75, R82 ;  /* 0x000000524b04723e */ /* 0x000fe400000000ff */
[----:B------:R-:W-:Y:S01]  /*59d0*/  LOP3.LUT R28, R33, 0xff, RZ, 0xc0, !PT ;  /* 0x000000ff211c7812 */ /* 0x000fe200078ec0ff */
[----:B--2---:R-:W-:Y:S01]  /*59e0*/  IMAD.MOV.U32 R83, RZ, RZ, R6 ;  /* 0x000000ffff537224 */ /* 0x004fe200078e0006 */
[----:B------:R-:W-:Y:S01]  /*59f0*/  PRMT R44, R226, 0x5410, R225 ;  /* 0x00005410e22c7816 */ /* 0x000fe200000000e1 */
[----:B------:R-:W1:Y:S01]  /*5a00*/  MUFU.EX2 R17, R80 ;  /* 0x0000005000117308 */ /* 0x000e620000000800 */
[----:B------:R-:W-:Y:S02]  /*5a10*/  LOP3.LUT R3, R3, 0xff, RZ, 0xc0, !PT ;  /* 0x000000ff03037812 */ /* 0x000fe400078ec0ff */
[----:B------:R-:W-:Y:S01]  /*5a20*/  @!P6 PRMT R226, R81, 0x5410, RZ ;  /* 0x0000541051e2e816 */ /* 0x000fe200000000ff */
[----:B------:R-:W-:Y:S01]  /*5a30*/  IMAD.MOV.U32 R81, RZ, RZ, R111 ;  /* 0x000000ffff517224 */ /* 0x000fe200078e006f */
[----:B------:R-:W-:-:S02]  /*5a40*/  PRMT R217, R4, 0x7632, R217 ;  /* 0x0000763204d97816 */ /* 0x000fc400000000d9 */
[----:B------:R-:W-:Y:S01]  /*5a50*/  ISETP.GT.U32.AND P3, PT, R11, UR6, PT ;  /* 0x000000060b007c0c */ /* 0x000fe2000bf64070 */
[----:B------:R-:W-:Y:S01]  /*5a60*/  IMAD.MOV.U32 R11, RZ, RZ, R2 ;  /* 0x000000ffff0b7224 */ /* 0x000fe200078e0002 */
[----:B------:R-:W-:Y:S01]  /*5a70*/  @P4 PRMT R225, R84, 0x5410, RZ ;  /* 0x0000541054e14816 */ /* 0x000fe200000000ff */
[----:B------:R-:W-:Y:S01]  /*5a80*/  @!P2 HADD2 R86, -R217.H0_H0, -RZ.H0_H0 ;  /* 0xa00000ffd956a230 */ /* 0x000fe20000000900 */
[----:B------:R-:W-:Y:S01]  /*5a90*/  ISETP.LE.U32.AND P4, PT, R28, UR6, PT ;  /* 0x000000061c007c0c */ /* 0x000fe2000bf83070 */
[----:B------:R-:W-:Y:S01]  /*5aa0*/  MUFU.EX2 R60, R60 ;  /* 0x0000003c003c7308 */ /* 0x000fe20000000800 */
[----:B------:R-:W-:Y:S02]  /*5ab0*/  ISETP.LE.U32.AND P6, PT, R3, UR6, PT ;  /* 0x0000000603007c0c */ /* 0x000fe4000bfc3070 */
[----:B------:R-:W-:Y:S02]  /*5ac0*/  F2FP.F16.F32.PACK_AB R2, R5, R35 ;  /* 0x000000230502723e */ /* 0x000fe400000000ff */
[----:B------:R-:W-:-:S02]  /*5ad0*/  PRMT R212, R4, 0x7610, R212 ;  /* 0x0000761004d47816 */ /* 0x000fc400000000d4 */
[----:B------:R-:W-:Y:S01]  /*5ae0*/  F2FP.F16.F32.PACK_AB R3, R182, R81 ;  /* 0x00000051b603723e */ /* 0x000fe200000000ff */
[----:B------:R-:W2:Y:S01]  /*5af0*/  MUFU.EX2 R61, R66 ;  /* 0x00000042003d7308 */ /* 0x000ea20000000800 */
[----:B------:R-:W-:Y:S02]  /*5b00*/  LOP3.LUT R16, R34, 0xff, RZ, 0xc0, !PT ;  /* 0x000000ff22107812 */ /* 0x000fe400078ec0ff */
[C---:B------:R-:W-:Y:S02]  /*5b10*/  PRMT R58, R2.reuse, 0x7610, R58 ;  /* 0x00007610023a7816 */ /* 0x040fe4000000003a */
[----:B------:R-:W-:Y:S01]  /*5b20*/  PRMT R56, R2, 0x7632, R56 ;  /* 0x0000763202387816 */ /* 0x000fe20000000038 */
[----:B------:R-:W-:Y:S01]  /*5b30*/  @!P6 HADD2 R89, -R59.H0_H0, -RZ.H0_H0 ;  /* 0xa00000ff3b59e230 */ /* 0x000fe20000000900 */
[----:B------:R-:W-:Y:S01]  /*5b40*/  F2FP.F16.F32.PACK_AB R2, R103, R83 ;  /* 0x000000536702723e */ /* 0x000fe200000000ff */
[----:B------:R-:W3:Y:S01]  /*5b50*/  MUFU.EX2 R245, R79 ;  /* 0x0000004f00f57308 */ /* 0x000ee20000000800 */
[----:B------:R-:W-:-:S02]  /*5b60*/  PRMT R47, R212, 0x5410, R217 ;  /* 0x00005410d42f7816 */ /* 0x000fc400000000d9 */
[C---:B------:R-:W-:Y:S02]  /*5b70*/  PRMT R222, R3.reuse, 0x7610, R222 ;  /* 0x0000761003de7816 */ /* 0x040fe400000000de */
[----:B------:R-:W-:Y:S02]  /*5b80*/  PRMT R220, R3, 0x7632, R220 ;  /* 0x0000763203dc7816 */ /* 0x000fe400000000dc */
[----:B------:R-:W-:Y:S01]  /*5b90*/  @!P2 PRMT R217, R86, 0x5410, RZ ;  /* 0x0000541056d9a816 */ /* 0x000fe200000000ff */
[----:B------:R-:W-:Y:S01]  /*5ba0*/  @!P4 HADD2 R85, -R222.H0_H0, -RZ.H0_H0 ;  /* 0xa00000ffde55c230 */ /* 0x000fe20000000900 */
[----:B------:R-:W-:Y:S01]  /*5bb0*/  F2FP.F16.F32.PACK_AB R3, R77, R180 ;  /* 0x000000b44d03723e */ /* 0x000fe200000000ff */
[----:B------:R-:W4:Y:S01]  /*5bc0*/  MUFU.EX2 R215, R87 ;  /* 0x0000005700d77308 */ /* 0x000f220000000800 */
[----:B------:R-:W-:Y:S02]  /*5bd0*/  ISETP.LE.U32.AND P2, PT, R16, UR6, PT ;  /* 0x0000000610007c0c */ /* 0x000fe4000bf43070 */
[----:B------:R-:W-:-:S02]  /*5be0*/  PRMT R211, R2, 0x7610, R211 ;  /* 0x0000761002d37816 */ /* 0x000fc400000000d3 */
[----:B------:R-:W-:Y:S02]  /*5bf0*/  PRMT R210, R2, 0x7632, R210 ;  /* 0x0000763202d27816 */ /* 0x000fe400000000d2 */
[----:B------:R-:W-:Y:S01]  /*5c00*/  LOP3.LUT R2, R30, 0xff, RZ, 0xc0, !PT ;  /* 0x000000ff1e027812 */ /* 0x000fe200078ec0ff */
[----:B------:R-:W4:Y:S01]  /*5c10*/  MUFU.EX2 R78, R65 ;  /* 0x00000041004e7308 */ /* 0x000f220000000800 */
[C---:B------:R-:W-:Y:S02]  /*5c20*/  PRMT R219, R3.reuse, 0x7610, R219 ;  /* 0x0000761003db7816 */ /* 0x040fe400000000db */
[----:B------:R-:W-:Y:S02]  /*5c30*/  PRMT R216, R3, 0x7632, R216 ;  /* 0x0000763203d87816 */ /* 0x000fe400000000d8 */
[----:B------:R-:W-:Y:S01]  /*5c40*/  F2FP.F16.F32.PACK_AB R3, R13, R15 ;  /* 0x0000000f0d03723e */ /* 0x000fe200000000ff */
[----:B------:R-:W-:Y:S01]  /*5c50*/  @!P2 HADD2 R90, -R58.H0_H0, -RZ.H0_H0 ;  /* 0xa00000ff3a5aa230 */ /* 0x000fe20000000900 */
[----:B------:R-:W-:Y:S01]  /*5c60*/  PRMT R13, R2, 0x5410, R19 ;  /* 0x00005410020d7816 */ /* 0x000fe20000000013 */
[----:B------:R-:W-:Y:S01]  /*5c70*/  MUFU.EX2 R97, R100 ;  /* 0x0000006400617308 */ /* 0x000fe20000000800 */
[----:B------:R-:W-:-:S02]  /*5c80*/  LOP3.LUT R5, R45, 0xff, RZ, 0xc0, !PT ;  /* 0x000000ff2d057812 */ /* 0x000fc400078ec0ff */
[----:B------:R-:W-:Y:S02]  /*5c90*/  LOP3.LUT R2, R24, 0xff, RZ, 0xc0, !PT ;  /* 0x000000ff18027812 */ /* 0x000fe400078ec0ff */
[----:B------:R-:W-:Y:S02]  /*5ca0*/  PRMT R48, R222, 0x5410, R220 ;  /* 0x00005410de307816 */ /* 0x000fe400000000dc */
[----:B------:R-:W-:Y:S01]  /*5cb0*/  @!P4 PRMT R222, R85, 0x5410, RZ ;  /* 0x0000541055dec816 */ /* 0x000fe200000000ff */
[----:B------:R-:W4:Y:S01]  /*5cc0*/  MUFU.EX2 R127, R127 ;  /* 0x0000007f007f7308 */ /* 0x000f220000000800 */
[----:B------:R-:W-:Y:S02]  /*5cd0*/  @!P6 PRMT R59, R89, 0x5410, RZ ;  /* 0x00005410593be816 */ /* 0x000fe400000000ff */
[C---:B------:R-:W-:Y:S02]  /*5ce0*/  PRMT R209, R3.reuse, 0x7632, R209 ;  /* 0x0000763203d17816 */ /* 0x040fe400000000d1 */
[----:B------:R-:W-:-:S02]  /*5cf0*/  PRMT R208, R3, 0x7610, R208 ;  /* 0x0000761003d07816 */ /* 0x000fc400000000d0 */
[----:B------:R-:W-:Y:S01]  /*5d00*/  ISETP.GT.U32.AND P4, PT, R25, UR6, PT ;  /* 0x0000000619007c0c */ /* 0x000fe2000bf84070 */
[----:B------:R-:W-:Y:S01]  /*5d10*/  MUFU.EX2 R218, R126 ;  /* 0x0000007e00da7308 */ /* 0x000fe20000000800 */
[----:B------:R-:W-:Y:S02]  /*5d20*/  ISETP.LE.U32.AND P6, PT, R5, UR6, PT ;  /* 0x0000000605007c0c */ /* 0x000fe4000bfc3070 */
[----:B------:R-:W-:Y:S02]  /*5d30*/  PRMT R15, R2, 0x5410, R18 ;  /* 0x00005410020f7816 */ /* 0x000fe40000000012 */
[----:B------:R-:W-:Y:S02]  /*5d40*/  SHF.R.U32.HI R3, RZ, 0x10, R14 ;  /* 0x00000010ff037819 */ /* 0x000fe4000001160e */
[----:B------:R-:W-:Y:S01]  /*5d50*/  SHF.R.U32.HI R2, RZ, 0x10, R33 ;  /* 0x00000010ff027819 */ /* 0x000fe20000011621 */
[----:B------:R-:W-:Y:S01]  /*5d60*/  MUFU.EX2 R125, R125 ;  /* 0x0000007d007d7308 */ /* 0x000fe20000000800 */
[----:B------:R-:W-:-:S02]  /*5d70*/  LOP3.LUT R29, R32, 0xff, RZ, 0xc0, !PT ;  /* 0x000000ff201d7812 */ /* 0x000fc400078ec0ff */
[----:B------:R-:W-:Y:S01]  /*5d80*/  LOP3.LUT R4, R3, 0xff, RZ, 0xc0, !PT ;  /* 0x000000ff03047812 */ /* 0x000fe200078ec0ff */
[----:B------:R-:W-:Y:S01]  /*5d90*/  @P4 HADD2 R96, -R210.H0_H0, -RZ.H0_H0 ;  /* 0xa00000ffd2604230 */ /* 0x000fe20000000900 */
[----:B------:R-:W-:Y:S01]  /*5da0*/  LOP3.LUT R3, R2, 0xff, RZ, 0xc0, !PT ;  /* 0x000000ff02037812 */ /* 0x000fe200078ec0ff */
[----:B------:R-:W-:Y:S01]  /*5db0*/  @!P6 HADD2 R95, -R211.H0_H0, -RZ.H0_H0 ;  /* 0xa00000ffd35fe230 */ /* 0x000fe20000000900 */
[----:B------:R-:W-:Y:S01]  /*5dc0*/  PRMT R31, R58, 0x5410, R56 ;  /* 0x000054103a1f7816 */ /* 0x000fe20000000038 */
[----:B------:R-:W-:Y:S01]  /*5dd0*/  MUFU.EX2 R130, R130 ;  /* 0x0000008200827308 */ /* 0x000fe20000000800 */
[----:B------:R-:W-:Y:S02]  /*5de0*/  ISETP.LE.U32.AND P1, PT, R29, UR6, PT ;  /* 0x000000061d007c0c */ /* 0x000fe4000bf23070 */
[----:B------:R-:W-:Y:S02]  /*5df0*/  @!P2 PRMT R58, R90, 0x5410, RZ ;  /* 0x000054105a3aa816 */ /* 0x000fe400000000ff */
[----:B------:R-:W-:-:S02]  /*5e00*/  ISETP.GT.U32.AND P2, PT, R21, UR6, PT ;  /* 0x0000000615007c0c */ /* 0x000fc4000bf44070 */
[----:B------:R-:W-:Y:S01]  /*5e10*/  PRMT R30, R23, 0x5410, R21 ;  /* 0x00005410171e7816 */ /* 0x000fe20000000015 */
[----:B------:R-:W-:Y:S01]  /*5e20*/  MUFU.EX2 R134, R134 ;  /* 0x0000008600867308 */ /* 0x000fe20000000800 */
[----:B------:R-:W-:Y:S02]  /*5e30*/  LOP3.LUT R2, R11, 0xff, RZ, 0xc0, !PT ;  /* 0x000000ff0b027812 */ /* 0x000fe400078ec0ff */
[----:B------:R-:W-:Y:S02]  /*5e40*/  PRMT R21, R3, 0x5410, R7 ;  /* 0x0000541003157816 */ /* 0x000fe40000000007 */
[----:B------:R-:W-:Y:S01]  /*5e50*/  SHF.R.U32.HI R3, RZ, 0x10, R32 ;  /* 0x00000010ff037819 */ /* 0x000fe20000011620 */
[----:B------:R-:W-:Y:S01]  /*5e60*/  @!P1 HADD2 R88, -R219.H0_H0, -RZ.H0_H0 ;  /* 0xa00000ffdb589230 */ /* 0x000fe20000000900 */
[----:B------:R-:W-:Y:S01]  /*5e70*/  PRMT R7, R2, 0x5410, R10 ;  /* 0x0000541002077816 */ /* 0x000fe2000000000a */
[----:B------:R-:W-:Y:S01]  /*5e80*/  MUFU.EX2 R79, R160 ;  /* 0x000000a0004f7308 */ /* 0x000fe20000000800 */
[----:B------:R-:W-:-:S02]  /*5e90*/  SHF.R.U32.HI R2, RZ, 0x18, R32 ;  /* 0x00000018ff027819 */ /* 0x000fc40000011620 */
[----:B------:R-:W-:Y:S02]  /*5ea0*/  LOP3.LUT R3, R3, 0xff, RZ, 0xc0, !PT ;  /* 0x000000ff03037812 */ /* 0x000fe400078ec0ff */
[----:B------:R-:W-:Y:S02]  /*5eb0*/  PRMT R19, R211, 0x5410, R210 ;  /* 0x00005410d3137816 */ /* 0x000fe400000000d2 */
[----:B------:R-:W-:Y:S01]  /*5ec0*/  @P4 PRMT R210, R96, 0x5410, RZ ;  /* 0x0000541060d24816 */ /* 0x000fe200000000ff */
[----:B------:R-:W-:Y:S01]  /*5ed0*/  IMAD.MOV.U32 R96, RZ, RZ, R182 ;  /* 0x000000ffff607224 */ /* 0x000fe200078e00b6 */
[----:B------:R-:W-:Y:S01]  /*5ee0*/  @!P6 PRMT R211, R95, 0x5410, RZ ;  /* 0x000054105fd3e816 */ /* 0x000fe200000000ff */
[----:B-1----:R-:W-:Y:S01]  /*5ef0*/  IMAD.MOV.U32 R95, RZ, RZ, R17 ;  /* 0x000000ffff5f7224 */ /* 0x002fe200078e0011 */
[----:B------:R-:W-:Y:S02]  /*5f00*/  ISETP.LE.U32.AND P4, PT, R2, UR6, PT ;  /* 0x0000000602007c0c */ /* 0x000fe4000bf83070 */
[----:B------:R-:W-:-:S02]  /*5f10*/  PRMT R35, R3, 0x5410, R2 ;  /* 0x0000541003237816 */ /* 0x000fc40000000002 */
[----:B--2---:R-:W-:Y:S02]  /*5f20*/  F2FP.F16.F32.PACK_AB R2, R61, R60 ;  /* 0x0000003c3d02723e */ /* 0x004fe400000000ff */
[----:B---3--:R-:W-:Y:S02]  /*5f30*/  F2FP.F16.F32.PACK_AB R3, R245, R104 ;  /* 0x00000068f503723e */ /* 0x008fe400000000ff */
[----:B------:R-:W-:Y:S02]  /*5f40*/  SHF.R.U32.HI R6, RZ, 0x18, R34 ;  /* 0x00000018ff067819 */ /* 0x000fe40000011622 */
[C---:B------:R-:W-:Y:S02]  /*5f50*/  PRMT R205, R2.reuse, 0x7610, R205 ;  /* 0x0000761002cd7816 */ /* 0x040fe400000000cd */
[----:B------:R-:W-:Y:S02]  /*5f60*/  PRMT R204, R2, 0x7632, R204 ;  /* 0x0000763202cc7816 */ /* 0x000fe400000000cc */
[----:B------:R-:W-:-:S02]  /*5f70*/  PRMT R49, R219, 0x5410, R216 ;  /* 0x00005410db317816 */ /* 0x000fc400000000d8 */
[----:B----4-:R-:W-:Y:S01]  /*5f80*/  F2FP.F16.F32.PACK_AB R2, R215, R95 ;  /* 0x0000005fd702723e */ /* 0x010fe200000000ff */
[----:B------:R-:W-:Y:S01]  /*5f90*/  @!P4 HADD2 R131, -R204.H0_H0, -RZ.H0_H0 ;  /* 0xa00000ffcc83c230 */ /* 0x000fe20000000900 */
[C---:B------:R-:W-:Y:S02]  /*5fa0*/  PRMT R203, R3.reuse, 0x7610, R203 ;  /* 0x0000761003cb7816 */ /* 0x040fe400000000cb */
[----:B------:R-:W-:Y:S02]  /*5fb0*/  PRMT R202, R3, 0x7632, R202 ;  /* 0x0000763203ca7816 */ /* 0x000fe400000000ca */
[----:B------:R-:W-:Y:S01]  /*5fc0*/  @!P1 PRMT R219, R88, 0x5410, RZ ;  /* 0x0000541058db9816 */ /* 0x000fe200000000ff */
[----:B------:R-:W-:Y:S01]  /*5fd0*/  @!P5 HADD2 R133, -R203.H0_H0, -RZ.H0_H0 ;  /* 0xa00000ffcb85d230 */ /* 0x000fe20000000900 */
[----:B------:R-:W-:Y:S02]  /*5fe0*/  LEA R80, R109, UR5, 0x1 ;  /* 0x000000056d507c11 */ /* 0x000fe4000f8e08ff */
[----:B------:R-:W-:-:S02]  /*5ff0*/  LOP3.LUT R3, R26, 0xff00ff, RZ, 0xc0, !PT ;  /* 0x00ff00ff1a037812 */ /* 0x000fc400078ec0ff */
[----:B------:R-:W-:Y:S01]  /*6000*/  ISETP.LE.U32.AND P1, PT, R6, UR6, PT ;  /* 0x0000000606007c0c */ /* 0x000fe2000bf23070 */
[----:B------:R-:W1:Y:S01]  /*6010*/  LDSM.16.MT88.4 R120, [R80+0x9000] ;  /* 0x009000005078783b */ /* 0x000e620000004200 */
[----:B------:R-:W-:Y:S02]  /*6020*/  PRMT R11, R4, 0x5410, R12 ;  /* 0x00005410040b7816 */ /* 0x000fe4000000000c */
[----:B------:R-:W-:Y:S01]  /*6030*/  SHF.R.U32.HI R4, RZ, 0x10, R34 ;  /* 0x00000010ff047819 */ /* 0x000fe20000011622 */
[----:B------:R-:W2:Y:S01]  /*6040*/  LDSM.16.MT88.4 R116, [R80+0x9400] ;  /* 0x009400005074783b */ /* 0x000ea20000004200 */
[C---:B------:R-:W-:Y:S02]  /*6050*/  PRMT R201, R2.reuse, 0x7610, R201 ;  /* 0x0000761002c97816 */ /* 0x040fe400000000c9 */
[----:B------:R-:W-:Y:S01]  /*6060*/  PRMT R200, R2, 0x7632, R200 ;  /* 0x0000763202c87816 */ /* 0x000fe200000000c8 */
[----:B------:R-:W3:Y:S01]  /*6070*/  LDSM.16.MT88.4 R112, [R80+0xa000] ;  /* 0x00a000005070783b */ /* 0x000ee20000004200 */
[--C-:B------:R-:W-:Y:S01]  /*6080*/  HSET2.LE.AND R2, R13, R0.reuse, PT ;  /* 0x000000000d027233 */ /* 0x100fe20003803000 */
[----:B------:R-:W-:Y:S01]  /*6090*/  @P3 HADD2 R135, -R201.H0_H0, -RZ.H0_H0 ;  /* 0xa00000ffc9873230 */ /* 0x000fe20000000900 */
[----:B------:R-:W-:Y:S01]  /*60a0*/  HSET2.LE.AND R3, R3, R0, PT ;  /* 0x0000000003037233 */ /* 0x000fe20003803000 */
[----:B------:R-:W-:Y:S01]  /*60b0*/  @!P1 HADD2 R91, -R209.H0_H0, -RZ.H0_H0 ;  /* 0xa00000ffd15b9230 */ /* 0x000fe20000000900 */
[----:B------:R-:W-:Y:S01]  /*60c0*/  LOP3.LUT R4, R4, 0xff, RZ, 0xc0, !PT ;  /* 0x000000ff04047812 */ /* 0x000fe200078ec0ff */
[----:B------:R-:W-:Y:S01]  /*60d0*/  @P0 HADD2 R136, -R200.H0_H0, -RZ.H0_H0 ;  /* 0xa00000ffc8880230 */ /* 0x000fe20000000900 */
[----:B------:R-:W-:-:S02]  /*60e0*/  PRMT R17, R8, 0x5410, R9 ;  /* 0x0000541008117816 */ /* 0x000fc40000000009 */
[----:B------:R-:W-:Y:S02]  /*60f0*/  PRMT R8, R5, 0x5410, R25 ;  /* 0x0000541005087816 */ /* 0x000fe40000000019 */
[----:B------:R-:W-:Y:S02]  /*6100*/  F2FP.F16.F32.PACK_AB R5, R78, R181 ;  /* 0x000000b54e05723e */ /* 0x000fe400000000ff */
[----:B------:R-:W-:Y:S02]  /*6110*/  LOP3.LUT R26, R22, R2, RZ, 0xc0, !PT ;  /* 0x00000002161a7212 */ /* 0x000fe400078ec0ff */
[----:B------:R-:W-:Y:S02]  /*6120*/  PRMT R9, R4, 0x5410, R6 ;  /* 0x0000541004097816 */ /* 0x000fe40000000006 */
[----:B------:R-:W-:Y:S02]  /*6130*/  HSET2.LE.AND R2, R15, R0, PT ;  /* 0x000000000f027233 */ /* 0x000fe40003803000 */
[----:B------:R-:W-:-:S02]  /*6140*/  LOP3.LUT R27, R27, R3, RZ, 0xc0, !PT ;  /* 0x000000031b1b7212 */ /* 0x000fc400078ec0ff */
[----:B------:R-:W-:Y:S02]  /*6150*/  LOP3.LUT R4, R36, 0xff00ff, RZ, 0xc0, !PT ;  /* 0x00ff00ff24047812 */ /* 0x000fe400078ec0ff */
[----:B------:R-:W-:Y:S02]  /*6160*/  PRMT R3, R203, 0x5410, R202 ;  /* 0x00005410cb037816 */ /* 0x000fe400000000ca */
[C---:B------:R-:W-:Y:S02]  /*6170*/  PRMT R207, R5.reuse, 0x7610, R207 ;  /* 0x0000761005cf7816 */ /* 0x040fe400000000cf */
[----:B------:R-:W-:Y:S02]  /*6180*/  PRMT R206, R5, 0x7632, R206 ;  /* 0x0000763205ce7816 */ /* 0x000fe400000000ce */
[----:B------:R-:W-:Y:S02]  /*6190*/  LOP3.LUT R5, R14, 0xffff, RZ, 0xc0, !PT ;  /* 0x0000ffff0e057812 */ /* 0x000fe400078ec0ff */
[----:B------:R-:W-:Y:S01]  /*61a0*/  LOP3.LUT R22, R3, R2, RZ, 0xc0, !PT ;  /* 0x0000000203167212 */ /* 0x000fe200078ec0ff */
[----:B------:R-:W-:Y:S01]  /*61b0*/  @P2 HADD2 R129, -R206.H0_H0, -RZ.H0_H0 ;  /* 0xa00000ffce812230 */ /* 0x000fe20000000900 */
[----:B------:R-:W-:-:S02]  /*61c0*/  HSET2.LE.AND R2, R4, R0, PT ;  /* 0x0000000004027233 */ /* 0x000fc40003803000 */
[----:B------:R-:W-:Y:S02]  /*61d0*/  PRMT R4, R201, 0x5410, R200 ;  /* 0x00005410c9047816 */ /* 0x000fe400000000c8 */
[----:B------:R-:W-:Y:S02]  /*61e0*/  PRMT R38, R208, 0x5410, R209 ;  /* 0x00005410d0267816 */ /* 0x000fe400000000d1 */
[----:B------:R-:W-:Y:S02]  /*61f0*/  SHF.R.U32.HI R37, RZ, 0x8, R5 ;  /* 0x00000008ff257819 */ /* 0x000fe40000011605 */
[----:B------:R-:W-:Y:S02]  /*6200*/  @!P1 PRMT R209, R91, 0x5410, RZ ;  /* 0x000054105bd19816 */ /* 0x000fe400000000ff */
[----:B------:R-:W-:Y:S02]  /*6210*/  ISETP.GT.U32.AND P1, PT, R23, UR6, PT ;  /* 0x0000000617007c0c */ /* 0x000fe4000bf24070 */
[----:B------:R-:W-:-:S02]  /*6220*/  LOP3.LUT R5, R34, 0xffff, RZ, 0xc0, !PT ;  /* 0x0000ffff22057812 */ /* 0x000fc400078ec0ff */
[----:B------:R-:W-:Y:S02]  /*6230*/  LOP3.LUT R23, R4, R2, RZ, 0xc0, !PT ;  /* 0x0000000204177212 */ /* 0x000fe400078ec0ff */
[----:B------:R-:W-:Y:S02]  /*6240*/  PRMT R2, R20, 0x5410, R37 ;  /* 0x0000541014027816 */ /* 0x000fe40000000025 */
[--C-:B------:R-:W-:Y:S02]  /*6250*/  HSET2.LE.AND R3, R8, R0.reuse, PT ;  /* 0x0000000008037233 */ /* 0x100fe40003803000 */
[----:B------:R-:W-:Y:S02]  /*6260*/  SHF.R.U32.HI R46, RZ, 0x8, R5 ;  /* 0x00000008ff2e7819 */ /* 0x000fe40000011605 */
[----:B------:R-:W-:Y:S01]  /*6270*/  HSET2.LE.AND R2, R2, R0, PT ;  /* 0x0000000002027233 */ /* 0x000fe20003803000 */
[----:B------:R-:W-:Y:S01]  /*6280*/  @P1 HADD2 R98, -R207.H0_H0, -RZ.H0_H0 ;  /* 0xa00000ffcf621230 */ /* 0x000fe20000000900 */
[----:B------:R-:W-:-:S02]  /*6290*/  LOP3.LUT R5, R17, 0xff00ff, RZ, 0xc0, !PT ;  /* 0x00ff00ff11057812 */ /* 0x000fc400078ec0ff */
[----:B------:R-:W-:Y:S02]  /*62a0*/  PRMT R6, R16, 0x5410, R46 ;  /* 0x0000541010067816 */ /* 0x000fe4000000002e */
[--C-:B------:R-:W-:Y:S02]  /*62b0*/  HSET2.LE.AND R4, R7, R0.reuse, PT ;  /* 0x0000000007047233 */ /* 0x100fe40003803000 */
[----:B------:R-:W-:Y:S02]  /*62c0*/  LOP3.LUT R14, R19, R3, RZ, 0xc0, !PT ;  /* 0x00000003130e7212 */ /* 0x000fe400078ec0ff */
[----:B------:R-:W-:Y:S02]  /*62d0*/  HSET2.LE.AND R3, R11, R0, PT ;  /* 0x000000000b037233 */ /* 0x000fe40003803000 */
[----:B------:R-:W-:Y:S02]  /*62e0*/  ISETP.GT.U32.AND P6, PT, R18, UR6, PT ;  /* 0x0000000612007c0c */ /* 0x000fe4000bfc4070 */
[----:B------:R-:W-:-:S02]  /*62f0*/  LOP3.LUT R24, R53, R2, RZ, 0xc0, !PT ;  /* 0x0000000235187212 */ /* 0x000fc400078ec0ff */
[--C-:B------:R-:W-:Y:S02]  /*6300*/  HSET2.LE.AND R5, R5, R0.reuse, PT ;  /* 0x0000000005057233 */ /* 0x100fe40003803000 */
[--C-:B------:R-:W-:Y:S02]  /*6310*/  HSET2.LE.AND R6, R6, R0.reuse, PT ;  /* 0x0000000006067233 */ /* 0x100fe40003803000 */
[----:B------:R-:W-:Y:S02]  /*6320*/  LOP3.LUT R18, R44, R4, RZ, 0xc0, !PT ;  /* 0x000000042c127212 */ /* 0x000fe400078ec0ff */
[----:B------:R-:W-:Y:S02]  /*6330*/  HSET2.LE.AND R2, R9, R0, PT ;  /* 0x0000000009027233 */ /* 0x000fe40003803000 */
[----:B------:R-:W-:Y:S01]  /*6340*/  LOP3.LUT R4, R33, 0xffff, RZ, 0xc0, !PT ;  /* 0x0000ffff21047812 */ /* 0x000fe200078ec0ff */
[----:B------:R-:W-:Y:S01]  /*6350*/  @P6 HADD2 R132, -R202.H0_H0, -RZ.H0_H0 ;  /* 0xa00000ffca846230 */ /* 0x000fe20000000900 */
[----:B------:R-:W-:-:S02]  /*6360*/  LOP3.LUT R25, R54, R3, RZ, 0xc0, !PT ;  /* 0x0000000336197212 */ /* 0x000fc400078ec0ff */
[----:B------:R-:W-:Y:S02]  /*6370*/  LOP3.LUT R3, R32, 0xffff, RZ, 0xc0, !PT ;  /* 0x0000ffff20037812 */ /* 0x000fe400078ec0ff */
[----:B------:R-:W-:Y:S01]  /*6380*/  LOP3.LUT R19, R39, R5, RZ, 0xc0, !PT ;  /* 0x0000000527137212 */ /* 0x000fe200078ec0ff */
[----:B------:R-:W-:Y:S01]  /*6390*/  IMAD.IADD R39, R157, 0x1, R80 ;  /* 0x000000019d277824 */ /* 0x000fe200078e0250 */
[----:B------:R-:W-:Y:S01]  /*63a0*/  LOP3.LUT R16, R31, R6, RZ, 0xc0, !PT ;  /* 0x000000061f107212 */ /* 0x000fe200078ec0ff */
[----:B-1----:R-:W-:Y:S01]  /*63b0*/  HMMA.16816.F32 R8, R24, R120, RZ ;  /* 0x000000781808723c */ /* 0x002fe200000018ff */
[----:B------:R-:W-:Y:S02]  /*63c0*/  LOP3.LUT R17, R38, R2, RZ, 0xc0, !PT ;  /* 0x0000000226117212 */ /* 0x000fe400078ec0ff */
[----:B------:R-:W-:Y:S01]  /*63d0*/  SHF.R.U32.HI R44, RZ, 0x8, R4 ;  /* 0x00000008ff2c7819 */ /* 0x000fe20000011604 */
[----:B------:R-:W1:Y:S01]  /*63e0*/  LDSM.16.MT88.4 R108, [R39+0x9000] ;  /* 0x00900000276c783b */ /* 0x000e620000004200 */
[----:B------:R-:W-:-:S02]  /*63f0*/  SHF.R.U32.HI R45, RZ, 0x8, R3 ;  /* 0x00000008ff2d7819 */ /* 0x000fc40000011603 */
[----:B------:R-:W-:Y:S01]  /*6400*/  PRMT R2, R28, 0x5410, R44 ;  /* 0x000054101c027816 */ /* 0x000fe2000000002c */
[----:B------:R-:W4:Y:S01]  /*6410*/  LDSM.16.MT88.4 R88, [R39+0x9400] ;  /* 0x009400002758783b */ /* 0x000f220000004200 */
[----:B------:R-:W-:Y:S02]  /*6420*/  LOP3.LUT R4, R30, 0xff00ff, RZ, 0xc0, !PT ;  /* 0x00ff00ff1e047812 */ /* 0x000fe400078ec0ff */
[----:B------:R-:W-:Y:S02]  /*6430*/  PRMT R5, R29, 0x5410, R45 ;  /* 0x000054101d057816 */ /* 0x000fe4000000002d */
[----:B------:R-:W-:Y:S01]  /*6440*/  HMMA.16816.F32 R28, R16, R120, RZ ;  /* 0x00000078101c723c */ /* 0x000fe200000018ff */
[--C-:B------:R-:W-:Y:S02]  /*6450*/  HSET2.LE.AND R2, R2, R0.reuse, PT ;  /* 0x0000000002027233 */ /* 0x100fe40003803000 */
[--C-:B------:R-:W-:Y:S02]  /*6460*/  HSET2.LE.AND R3, R21, R0.reuse, PT ;  /* 0x0000000015037233 */ /* 0x100fe40003803000 */
[----:B------:R-:W-:-:S02]  /*6470*/  HSET2.LE.AND R4, R4, R0, PT ;  /* 0x0000000004047233 */ /* 0x000fc40003803000 */
[----:B------:R-:W-:Y:S02]  /*6480*/  LOP3.LUT R20, R48, R2, RZ, 0xc0, !PT ;  /* 0x0000000230147212 */ /* 0x000fe400078ec0ff */
[----:B------:R-:W-:Y:S01]  /*6490*/  PRMT R12, R207, 0x5410, R206 ;  /* 0x00005410cf0c7816 */ /* 0x000fe200000000ce */
[----:B------:R-:W-:Y:S01]  /*64a0*/  MUFU.EX2 R48, R106 ;  /* 0x0000006a00307308 */ /* 0x000fe20000000800 */
[--C-:B------:R-:W-:Y:S02]  /*64b0*/  HSET2.LE.AND R5, R5, R0.reuse, PT ;  /* 0x0000000005057233 */ /* 0x100fe40003803000 */
[----:B------:R-:W-:Y:S02]  /*64c0*/  LOP3.LUT R21, R47, R3, RZ, 0xc0, !PT ;  /* 0x000000032f157212 */ /* 0x000fe400078ec0ff */
[----:B------:R-:W-:Y:S02]  /*64d0*/  HSET2.LE.AND R2, R35, R0, PT ;  /* 0x0000000023027233 */ /* 0x000fe40003803000 */
[----:B------:R-:W-:Y:S01]  /*64e0*/  PRMT R3, R205, 0x5410, R204 ;  /* 0x00005410cd037816 */ /* 0x000fe200000000cc */
[----:B------:R-:W4:Y:S01]  /*64f0*/  MUFU.EX2 R35, R124 ;  /* 0x0000007c00237308 */ /* 0x000f220000000800 */
[----:B------:R-:W-:Y:S01]  /*6500*/  LOP3.LUT R15, R12, R4, RZ, 0xc0, !PT ;  /* 0x000000040c0f7212 */ /* 0x000fe200078ec0ff */
[----:B--2---:R-:W-:Y:S01]  /*6510*/  HMMA.16816.F32 R84, R20, R116, R8 ;  /* 0x000000741454723c */ /* 0x004fe20000001808 */
[----:B------:R-:W-:-:S02]  /*6520*/  LOP3.LUT R12, R49, R5, RZ, 0xc0, !PT ;  /* 0x00000005310c7212 */ /* 0x000fc400078ec0ff */
[----:B------:R-:W-:Y:S02]  /*6530*/  LOP3.LUT R13, R3, R2, RZ, 0xc0, !PT ;  /* 0x00000002030d7212 */ /* 0x000fe400078ec0ff */
[----:B------:R-:W-:Y:S01]  /*6540*/  PRMT R2, R33, 0x7632, R2 ;  /* 0x0000763221027816 */ /* 0x000fe20000000002 */
[----:B------:R-:W-:Y:S01]  /*6550*/  MUFU.EX2 R124, R128 ;  /* 0x00000080007c7308 */ /* 0x000fe20000000800 */
[----:B------:R-:W-:Y:S01]  /*6560*/  @!P4 PRMT R204, R131, 0x5410, RZ ;  /* 0x0000541083ccc816 */ /* 0x000fe200000000ff */
[----:B---3--:R-:W-:Y:S01]  /*6570*/  HMMA.16816.F32 R8, R24, R112, RZ ;  /* 0x000000701808723c */ /* 0x008fe200000018ff */
[----:B------:R-:W-:Y:S02]  /*6580*/  LOP3.LUT R2, R2, 0xff, RZ, 0xc0, !PT ;  /* 0x000000ff02027812 */ /* 0x000fe400078ec0ff */
[----:B------:R-:W-:Y:S02]  /*6590*/  @P2 PRMT R206, R129, 0x5410, RZ ;  /* 0x0000541081ce2816 */ /* 0x000fe400000000ff */
[----:B------:R-:W-:-:S02]  /*65a0*/  ISETP.LE.U32.AND P4, PT, R2, UR6, PT ;  /* 0x0000000602007c0c */ /* 0x000fc4000bf83070 */
[----:B------:R-:W-:Y:S01]  /*65b0*/  PRMT R2, R32, 0x7632, R2 ;  /* 0x0000763220027816 */ /* 0x000fe20000000002 */
[----:B------:R-:W-:Y:S01]  /*65c0*/  HMMA.16816.F32 R4, R12, R116, R28 ;  /* 0x000000740c04723c */ /* 0x000fe2000000181c */
[----:B------:R-:W-:Y:S02]  /*65d0*/  LOP3.LUT R36, R40, 0xff, RZ, 0xc0, !PT ;  /* 0x000000ff28247812 */ /* 0x000fe400078ec0ff */
[----:B------:R-:W-:Y:S01]  /*65e0*/  IMAD.MOV.U32 R65, RZ, RZ, R87 ;  /* 0x000000ffff417224 */ /* 0x000fe200078e0057 */
[----:B------:R-:W-:Y:S01]  /*65f0*/  LOP3.LUT R2, R2, 0xff, RZ, 0xc0, !PT ;  /* 0x000000ff02027812 */ /* 0x000fe200078ec0ff */
[----:B------:R-:W-:Y:S01]  /*6600*/  IMAD.MOV.U32 R247, RZ, RZ, R84 ;  /* 0x000000fffff77224 */ /* 0x000fe200078e0054 */
[----:B------:R-:W-:Y:S01]  /*6610*/  @P3 PRMT R201, R135, 0x5410, RZ ;  /* 0x0000541087c93816 */ /* 0x000fe200000000ff */
[----:B------:R-:W-:Y:S01]  /*6620*/  IMAD.MOV.U32 R213, RZ, RZ, R85 ;  /* 0x000000ffffd57224 */ /* 0x000fe200078e0055 */
[----:B-1----:R-:W-:Y:S01]  /*6630*/  HMMA.16816.F32 R28, R16, R108, RZ ;  /* 0x0000006c101c723c */ /* 0x002fe200000018ff */
[----:B------:R-:W-:Y:S01]  /*6640*/  IMAD.MOV.U32 R66, RZ, RZ, R86 ;  /* 0x000000ffff427224 */ /* 0x000fe200078e0056 */
[----:B------:R-:W-:Y:S01]  /*6650*/  ISETP.LE.U32.AND P3, PT, R36, UR6, PT ;  /* 0x0000000624007c0c */ /* 0x000fe2000bf63070 */
[----:B------:R-:W1:Y:S01]  /*6660*/  LDSM.16.MT88.4 R84, [R80+0xa400] ;  /* 0x00a400005054783b */ /* 0x000e620000004200 */
[----:B------:R-:W-:Y:S01]  /*6670*/  @!P5 PRMT R203, R133, 0x5410, RZ ;  /* 0x0000541085cbd816 */ /* 0x000fe200000000ff */
[----:B------:R-:W-:Y:S01]  /*6680*/  @!P4 HADD2 R137, -R212.H0_H0, -RZ.H0_H0 ;  /* 0xa00000ffd489c230 */ /* 0x000fe20000000900 */
[----:B------:R-:W-:Y:S01]  /*6690*/  ISETP.LE.U32.AND P5, PT, R2, UR6, PT ;  /* 0x0000000602007c0c */ /* 0x000fe2000bfa3070 */
[----:B------:R-:W-:Y:S01]  /*66a0*/  IMAD.MOV.U32 R133, RZ, RZ, R180 ;  /* 0x000000ffff857224 */ /* 0x000fe200078e00b4 */
[----:B------:R-:W-:-:S02]  /*66b0*/  F2FP.F16.F32.PACK_AB R2, R127, R97 ;  /* 0x000000617f02723e */ /* 0x000fc400000000ff */
[----:B------:R-:W-:Y:S01]  /*66c0*/  @P1 PRMT R207, R98, 0x5410, RZ ;  /* 0x0000541062cf1816 */ /* 0x000fe200000000ff */
[----:B------:R-:W-:Y:S01]  /*66d0*/  IMAD.MOV.U32 R33, RZ, RZ, R6 ;  /* 0x000000ffff217224 */ /* 0x000fe200078e0006 */
[C---:B------:R-:W-:Y:S01]  /*66e0*/  PRMT R199, R2.reuse, 0x7610, R199 ;  /* 0x0000761002c77816 */ /* 0x040fe200000000c7 */
[----:B------:R-:W-:Y:S01]  /*66f0*/  IMAD.MOV.U32 R55, RZ, RZ, R7 ;  /* 0x000000ffff377224 */ /* 0x000fe200078e0007 */
[----:B------:R-:W-:Y:S01]  /*6700*/  PRMT R198, R2, 0x7632, R198 ;  /* 0x0000763202c67816 */ /* 0x000fe200000000c6 */
[----:B------:R-:W-:Y:S01]  /*6710*/  IMAD.MOV.U32 R54, RZ, RZ, R4 ;  /* 0x000000ffff367224 */ /* 0x000fe200078e0004 */
[----:B------:R-:W-:Y:S01]  /*6720*/  ISETP.LE.U32.AND P1, PT, R94, UR6, PT ;  /* 0x000000065e007c0c */ /* 0x000fe2000bf23070 */
[----:B------:R-:W-:Y:S02]  /*6730*/  IMAD.MOV.U32 R53, RZ, RZ, R5 ;  /* 0x000000ffff357224 */ /* 0x000fe400078e0005 */
[----:B------:R-:W-:Y:S01]  /*6740*/  @!P3 HADD2 R142, -R199.H0_H0, -RZ.H0_H0 ;  /* 0xa00000ffc78eb230 */ /* 0x000fe20000000900 */
[----:B------:R-:W-:Y:S01]  /*6750*/  HMMA.16816.F32 R4, R24, R108, RZ ;  /* 0x0000006c1804723c */ /* 0x000fe200000018ff */
[----:B------:R-:W-:Y:S01]  /*6760*/  IMAD.MOV.U32 R94, RZ, RZ, R181 ;  /* 0x000000ffff5e7224 */ /* 0x000fe200078e00b5 */
[----:B------:R-:W-:Y:S01]  /*6770*/  PRMT R121, R199, 0x5410, R198 ;  /* 0x00005410c7797816 */ /* 0x000fe200000000c6 */
[----:B------:R-:W-:Y:S01]  /*6780*/  @!P5 HADD2 R143, -R205.H0_H0, -RZ.H0_H0 ;  /* 0xa00000ffcd8fd230 */ /* 0x000fe20000000900 */
[----:B------:R-:W-:Y:S01]  /*6790*/  @P0 PRMT R200, R136, 0x5410, RZ ;  /* 0x0000541088c80816 */ /* 0x000fe200000000ff */
[----:B------:R-:W-:Y:S01]  /*67a0*/  IMAD.MOV.U32 R98, RZ, RZ, R78 ;  /* 0x000000ffff627224 */ /* 0x000fe200078e004e */
[----:B------:R-:W-:Y:S01]  /*67b0*/  @!P4 PRMT R212, R137, 0x5410, RZ ;  /* 0x0000541089d4c816 */ /* 0x000fe200000000ff */
[----:B------:R-:W2:Y:S01]  /*67c0*/  MUFU.EX2 R78, R107 ;  /* 0x0000006b004e7308 */ /* 0x000ea20000000800 */
[----:B----4-:R-:W-:Y:S01]  /*67d0*/  HMMA.16816.F32 R28, R12, R88, R28 ;  /* 0x000000580c1c723c */ /* 0x010fe2000000181c */
[----:B------:R-:W-:-:S02]  /*67e0*/  @!P3 PRMT R199, R142, 0x5410, RZ ;  /* 0x000054108ec7b816 */ /* 0x000fc400000000ff */
[----:B------:R-:W-:Y:S02]  /*67f0*/  @!P5 PRMT R205, R143, 0x5410, RZ ;  /* 0x000054108fcdd816 */ /* 0x000fe400000000ff */
[----:B------:R-:W-:Y:S02]  /*6800*/  ISETP.LE.U32.AND P3, PT, R99, UR6, PT ;  /* 0x0000000663007c0c */ /* 0x000fe4000bf63070 */
[----:B------:R-:W-:Y:S02]  /*6810*/  ISETP.GT.U32.AND P0, PT, R92, UR6, PT ;  /* 0x000000065c007c0c */ /* 0x000fe4000bf04070 */
[----:B------:R-:W-:Y:S02]  /*6820*/  F2FP.F16.F32.PACK_AB R2, R218, R35 ;  /* 0x00000023da02723e */ /* 0x000fe400000000ff */
[----:B------:R-:W-:Y:S01]  /*6830*/  PRMT R3, R40, 0x7632, R3 ;  /* 0x0000763228037816 */ /* 0x000fe20000000003 */
[----:B------:R-:W-:Y:S01]  /*6840*/  HMMA.16816.F32 R4, R20, R88, R4 ;  /* 0x000000581404723c */ /* 0x000fe20000001804 */
[----:B------:R-:W-:Y:S01]  /*6850*/  PRMT R197, R2, 0x7632, R197 ;  /* 0x0000763202c57816 */ /* 0x000fe200000000c5 */
[----:B------:R-:W3:Y:S01]  /*6860*/  MUFU.EX2 R162, R162 ;  /* 0x000000a200a27308 */ /* 0x000ee20000000800 */
[----:B------:R-:W-:-:S02]  /*6870*/  LOP3.LUT R3, R3, 0xff, RZ, 0xc0, !PT ;  /* 0x000000ff03037812 */ /* 0x000fc400078ec0ff */
[----:B------:R-:W-:Y:S02]  /*6880*/  PRMT R194, R2, 0x7610, R194 ;  /* 0x0000761002c27816 */ /* 0x000fe400000000c2 */
[----:B------:R-:W-:Y:S02]  /*6890*/  IMAD.MOV.U32 R142, RZ, RZ, R29 ;  /* 0x000000ffff8e7224 */ /* 0x000fe400078e001d */
[----:B------:R-:W-:Y:S02]  /*68a0*/  @P0 HADD2 R149, -R197.H0_H0, -RZ.H0_H0 ;  /* 0xa00000ffc5950230 */ /* 0x000fe40000000900 */
[----:B------:R-:W-:Y:S01]  /*68b0*/  IMAD.MOV.U32 R137, RZ, RZ, R30 ;  /* 0x000000ffff897224 */ /* 0x000fe200078e001e */
[----:B------:R-:W-:Y:S01]  /*68c0*/  ISETP.GT.U32.AND P5, PT, R68, UR6, PT ;  /* 0x0000000644007c0c */ /* 0x000fe2000bfa4070 */
[----:B------:R-:W-:Y:S01]  /*68d0*/  IMAD.MOV.U32 R136, RZ, RZ, R31 ;  /* 0x000000ffff887224 */ /* 0x000fe200078e001f */
[----:B------:R-:W-:Y:S01]  /*68e0*/  @P6 PRMT R202, R132, 0x5410, RZ ;  /* 0x0000541084ca6816 */ /* 0x000fe200000000ff */
[----:B------:R-:W-:Y:S01]  /*68f0*/  IMAD.MOV.U32 R135, RZ, RZ, R28 ;  /* 0x000000ffff877224 */ /* 0x000fe200078e001c */
[----:B------:R-:W-:Y:S01]  /*6900*/  ISETP.LE.U32.AND P6, PT, R3, UR6, PT ;  /* 0x0000000603007c0c */ /* 0x000fe2000bfc3070 */
[----:B-1----:R-:W-:Y:S01]  /*6910*/  HMMA.16816.F32 R28, R20, R84, R8 ;  /* 0x00000054141c723c */ /* 0x002fe20000001808 */
[----:B------:R-:W-:-:S02]  /*6920*/  SHF.R.U32.HI R32, RZ, 0x18, R40 ;  /* 0x00000018ff207819 */ /* 0x000fc40000011628 */
[----:B------:R-:W-:Y:S01]  /*6930*/  PRMT R120, R194, 0x5410, R197 ;  /* 0x00005410c2787816 */ /* 0x000fe200000000c5 */
[----:B------:R-:W-:Y:S01]  /*6940*/  IMAD.MOV.U32 R102, RZ, RZ, R4 ;  /* 0x000000ffff667224 */ /* 0x000fe200078e0004 */
[----:B------:R-:W-:Y:S01]  /*6950*/  F2FP.F16.F32.PACK_AB R3, R130, R125 ;  /* 0x0000007d8203723e */ /* 0x000fe200000000ff */
[----:B------:R-:W-:Y:S01]  /*6960*/  IMAD.MOV.U32 R49, RZ, RZ, R6 ;  /* 0x000000ffff317224 */ /* 0x000fe200078e0006 */
[----:B------:R-:W-:Y:S01]  /*6970*/  @P0 PRMT R197, R149, 0x5410, RZ ;  /* 0x0000541095c50816 */ /* 0x000fe200000000ff */
[----:B------:R-:W-:Y:S01]  /*6980*/  IMAD.MOV.U32 R129, RZ, RZ, R5 ;  /* 0x000000ffff817224 */ /* 0x000fe200078e0005 */
[----:B------:R-:W-:Y:S01]  /*6990*/  MUFU.EX2 R126, R158 ;  /* 0x0000009e007e7308 */ /* 0x000fe20000000800 */
[----:B------:R-:W-:Y:S01]  /*69a0*/  IMAD.MOV.U32 R131, RZ, RZ, R7 ;  /* 0x000000ffff837224 */ /* 0x000fe200078e0007 */
[----:B--2---:R-:W-:Y:S01]  /*69b0*/  F2FP.F16.F32.PACK_AB R2, R124, R78 ;  /* 0x0000004e7c02723e */ /* 0x004fe200000000ff */
[----:B------:R-:W-:Y:S01]  /*69c0*/  HMMA.16816.F32 R4, R16, R112, RZ ;  /* 0x000000701004723c */ /* 0x000fe200000018ff */
[----:B------:R-:W-:-:S02]  /*69d0*/  ISETP.LE.U32.AND P4, PT, R32, UR6, PT ;  /* 0x0000000620007c0c */ /* 0x000fc4000bf83070 */
[----:B------:R-:W-:Y:S02]  /*69e0*/  PRMT R196, R3, 0x7632, R196 ;  /* 0x0000763203c47816 */ /* 0x000fe400000000c4 */
[----:B------:R-:W-:Y:S02]  /*69f0*/  LOP3.LUT R38, R41, 0xff, RZ, 0xc0, !PT ;  /* 0x000000ff29267812 */ /* 0x000fe400078ec0ff */
[----:B------:R-:W-:Y:S01]  /*6a00*/  IMAD.MOV.U32 R47, RZ, RZ, R31 ;  /* 0x000000ffff2f7224 */ /* 0x000fe200078e001f */
[----:B------:R-:W-:Y:S01]  /*6a10*/  MUFU.EX2 R140, R140 ;  /* 0x0000008c008c7308 */ /* 0x000fe20000000800 */
[----:B------:R-:W-:Y:S01]  /*6a20*/  IMAD.MOV.U32 R99, RZ, RZ, R30 ;  /* 0x000000ffff637224 */ /* 0x000fe200078e001e */
[----:B------:R-:W-:Y:S01]  /*6a30*/  ISETP.GT.U32.AND P0, PT, R67, UR6, PT ;  /* 0x0000000643007c0c */ /* 0x000fe2000bf04070 */
[----:B------:R-:W-:Y:S01]  /*6a40*/  IMAD.MOV.U32 R89, RZ, RZ, R95 ;  /* 0x000000ffff597224 */ /* 0x000fe200078e005f */
[----:B------:R-:W-:Y:S01]  /*6a50*/  PRMT R195, R3, 0x7610, R195 ;  /* 0x0000761003c37816 */ /* 0x000fe200000000c3 */
[----:B------:R-:W-:Y:S01]  /*6a60*/  IMAD.MOV.U32 R108, RZ, RZ, R98 ;  /* 0x000000ffff6c7224 */ /* 0x000fe200078e0062 */
[----:B------:R-:W-:Y:S01]  /*6a70*/  F2FP.F16.F32.PACK_AB R3, R134, R48 ;  /* 0x000000308603723e */ /* 0x000fe200000000ff */
[----:B------:R-:W-:Y:S01]  /*6a80*/  @!P4 HADD2 R147, -R196.H0_H0, -RZ.H0_H0 ;  /* 0xa00000ffc493c230 */ /* 0x000fe20000000900 */
[C---:B------:R-:W-:Y:S01]  /*6a90*/  PRMT R192, R2.reuse, 0x7610, R192 ;  /* 0x0000761002c07816 */ /* 0x040fe200000000c0 */
[----:B------:R-:W-:Y:S01]  /*6aa0*/  @!P6 HADD2 R146, -R195.H0_H0, -RZ.H0_H0 ;  /* 0xa00000ffc392e230 */ /* 0x000fe20000000900 */
[----:B------:R-:W-:Y:S01]  /*6ab0*/  PRMT R191, R2, 0x7632, R191 ;  /* 0x0000763202bf7816 */ /* 0x000fe200000000bf */
[----:B------:R-:W-:Y:S01]  /*6ac0*/  MUFU.EX2 R160, R174 ;  /* 0x000000ae00a07308 */ /* 0x000fe20000000800 */
[----:B------:R-:W-:Y:S01]  /*6ad0*/  HMMA.16816.F32 R180, R12, R84, R4 ;  /* 0x000000540cb4723c */ /* 0x000fe20000001804 */
[----:B------:R-:W-:Y:S01]  /*6ae0*/  PRMT R193, R3, 0x7610, R193 ;  /* 0x0000761003c17816 */ /* 0x000fe200000000c1 */
[----:B------:R-:W-:Y:S01]  /*6af0*/  IMAD.MOV.U32 R8, RZ, RZ, R35 ;  /* 0x000000ffff087224 */ /* 0x000fe200078e0023 */
[----:B------:R-:W-:Y:S01]  /*6b00*/  PRMT R117, R195, 0x5410, R196 ;  /* 0x00005410c3757816 */ /* 0x000fe200000000c4 */
[----:B------:R-:W-:Y:S01]  /*6b10*/  IMAD.MOV.U32 R9, RZ, RZ, R29 ;  /* 0x000000ffff097224 */ /* 0x000fe200078e001d */
[----:B------:R-:W-:Y:S01]  /*6b20*/  PRMT R2, R42, 0x7632, R2 ;  /* 0x000076322a027816 */ /* 0x000fe20000000002 */
[----:B------:R-:W-:Y:S01]  /*6b30*/  IMAD.MOV.U32 R132, RZ, RZ, R94 ;  /* 0x000000ffff847224 */ /* 0x000fe200078e005e */
[----:B------:R-:W1:Y:S01]  /*6b40*/  MUFU.EX2 R7, R156 ;  /* 0x0000009c00077308 */ /* 0x000e620000000800 */
[----:B------:R-:W-:Y:S01]  /*6b50*/  PRMT R190, R3, 0x7632, R190 ;  /* 0x0000763203be7816 */ /* 0x000fe200000000be */
[----:B------:R-:W-:Y:S01]  /*6b60*/  IMAD.MOV.U32 R88, RZ, RZ, R104 ;  /* 0x000000ffff587224 */ /* 0x000fe200078e0068 */
[----:B------:R-:W-:Y:S01]  /*6b70*/  ISETP.LE.U32.AND P2, PT, R93, UR6, PT ;  /* 0x000000065d007c0c */ /* 0x000fe2000bf43070 */
[----:B------:R-:W-:-:S02]  /*6b80*/  IMAD.MOV.U32 R109, RZ, RZ, R33 ;  /* 0x000000ffff6d7224 */ /* 0x000fc400078e0021 */
[----:B------:R-:W-:-:S06]  /*6b90*/  IMAD.MOV.U32 R149, RZ, RZ, R28 ;  /* 0x000000ffff957224 */ /* 0x000fcc00078e001c */
[----:B------:R-:W-:Y:S02]  /*6ba0*/  IMAD.MOV.U32 R10, RZ, RZ, R182 ;  /* 0x000000ffff0a7224 */ /* 0x000fe400078e00b6 */
[----:B------:R-:W-:Y:S02]  /*6bb0*/  IMAD.MOV.U32 R143, RZ, RZ, R183 ;  /* 0x000000ffff8f7224 */ /* 0x000fe400078e00b7 */
[----:B------:R-:W-:Y:S01]  /*6bc0*/  @P5 HADD2 R148, -R192.H0_H0, -RZ.H0_H0 ;  /* 0xa00000ffc0945230 */ /* 0x000fe20000000900 */
[----:B------:R-:W2:Y:S01]  /*6bd0*/  LDL.LU.64 R182, [R1+0x198] ;  /* 0x0001980001b67983 */ /* 0x000ea20000300a00 */
[----:B------:R-:W-:Y:S02]  /*6be0*/  IMAD.MOV.U32 R31, RZ, RZ, R180 ;  /* 0x000000ffff1f7224 */ /* 0x000fe400078e00b4 */
[----:B------:R-:W-:Y:S01]  /*6bf0*/  IMAD.MOV.U32 R30, RZ, RZ, R181 ;  /* 0x000000ffff1e7224 */ /* 0x000fe200078e00b5 */
[----:B------:R-:W-:Y:S01]  /*6c00*/  PRMT R113, R192, 0x5410, R191 ;  /* 0x00005410c0717816 */ /* 0x000fe200000000bf */
[----:B------:R-:W4:Y:S01]  /*6c10*/  LDL.LU.64 R180, [R1+0x190] ;  /* 0x0001900001b47983 */ /* 0x000f220000300a00 */
[----:B---3--:R-:W-:-:S02]  /*6c20*/  F2FP.F16.F32.PACK_AB R3, R162, R79 ;  /* 0x0000004fa203723e */ /* 0x008fc400000000ff */
[----:B------:R-:W-:Y:S01]  /*6c30*/  LOP3.LUT R2, R2, 0xff, RZ, 0xc0, !PT ;  /* 0x000000ff02027812 */ /* 0x000fe200078ec0ff */
[----:B------:R-:W-:Y:S01]  /*6c40*/  @P0 HADD2 R150, -R191.H0_H0, -RZ.H0_H0 ;  /* 0xa00000ffbf960230 */ /* 0x000fe20000000900 */
[----:B------:R-:W-:Y:S02]  /*6c50*/  PRMT R189, R3, 0x7610, R189 ;  /* 0x0000761003bd7816 */ /* 0x000fe400000000bd */
[----:B------:R-:W-:Y:S02]  /*6c60*/  @P5 PRMT R192, R148, 0x5410, RZ ;  /* 0x0000541094c05816 */ /* 0x000fe400000000ff */
[----:B------:R-:W-:Y:S02]  /*6c70*/  ISETP.LE.U32.AND P5, PT, R2, UR6, PT ;  /* 0x0000000602007c0c */ /* 0x000fe4000bfa3070 */
[----:B------:R-:W-:Y:S01]  /*6c80*/  PRMT R2, R43, 0x7632, R2 ;  /* 0x000076322b027816 */ /* 0x000fe20000000002 */
[----:B------:R-:W-:Y:S01]  /*6c90*/  @!P1 HADD2 R151, -R189.H0_H0, -RZ.H0_H0 ;  /* 0xa00000ffbd979230 */ /* 0x000fe20000000900 */
[----:B------:R-:W-:-:S02]  /*6ca0*/  @P0 PRMT R191, R150, 0x5410, RZ ;  /* 0x0000541096bf0816 */ /* 0x000fc400000000ff */
[----:B------:R-:W-:Y:S01]  /*6cb0*/  PRMT R188, R3, 0x7632, R188 ;  /* 0x0000763203bc7816 */ /* 0x000fe200000000bc */
[----:B-1----:R-:W-:Y:S01]  /*6cc0*/  IMAD.MOV.U32 R150, RZ, RZ, R7 ;  /* 0x000000ffff967224 */ /* 0x002fe200078e0007 */
[----:B------:R-:W-:Y:S02]  /*6cd0*/  ISETP.GT.U32.AND P0, PT, R74, UR6, PT ;  /* 0x000000064a007c0c */ /* 0x000fe4000bf04070 */
[----:B------:R-:W-:Y:S02]  /*6ce0*/  @!P4 PRMT R196, R147, 0x5410, RZ ;  /* 0x0000541093c4c816 */ /* 0x000fe400000000ff */
[----:B------:R-:W-:Y:S02]  /*6cf0*/  @!P6 PRMT R195, R146, 0x5410, RZ ;  /* 0x0000541092c3e816 */ /* 0x000fe400000000ff */
[----:B------:R-:W-:Y:S02]  /*6d00*/  LOP3.LUT R2, R2, 0xff, RZ, 0xc0, !PT ;  /* 0x000000ff02027812 */ /* 0x000fe400078ec0ff */
[----:B------:R-:W-:-:S02]  /*6d10*/  ISETP.LE.U32.AND P4, PT, R38, UR6, PT ;  /* 0x0000000626007c0c */ /* 0x000fc4000bf83070 */
[----:B------:R-:W-:Y:S02]  /*6d20*/  ISETP.GT.U32.AND P6, PT, R62, UR6, PT ;  /* 0x000000063e007c0c */ /* 0x000fe4000bfc4070 */
[----:B------:R-:W-:Y:S02]  /*6d30*/  PRMT R95, R189, 0x5410, R188 ;  /* 0x00005410bd5f7816 */ /* 0x000fe400000000bc */
[----:B------:R-:W-:Y:S01]  /*6d40*/  @!P1 PRMT R189, R151, 0x5410, RZ ;  /* 0x0000541097bd9816 */ /* 0x000fe200000000ff */
[----:B------:R-:W1:Y:S01]  /*6d50*/  MUFU.EX2 R98, R139 ;  /* 0x0000008b00627308 */ /* 0x000e620000000800 */
[----:B------:R-:W-:Y:S01]  /*6d60*/  ISETP.LE.U32.AND P1, PT, R2, UR6, PT ;  /* 0x0000000602007c0c */ /* 0x000fe2000bf23070 */
[----:B------:R-:W-:Y:S01]  /*6d70*/  IMAD.MOV.U32 R147, RZ, RZ, R103 ;  /* 0x000000ffff937224 */ /* 0x000fe200078e0067 */
[----:B------:R-:W-:-:S05]  /*6d80*/  F2FP.F16.F32.PACK_AB R2, R126, R150 ;  /* 0x000000967e02723e */ /* 0x000fca00000000ff */
[----:B------:R-:W3:Y:S01]  /*6d90*/  MUFU.EX2 R103, R176 ;  /* 0x000000b000677308 */ /* 0x000ee20000000800 */
[C---:B------:R-:W-:Y:S01]  /*6da0*/  PRMT R187, R2.reuse, 0x7610, R187 ;  /* 0x0000761002bb7816 */ /* 0x040fe200000000bb */
[----:B------:R-:W-:Y:S01]  /*6db0*/  @P0 HADD2 R152, -R188.H0_H0, -RZ.H0_H0 ;  /* 0xa00000ffbc980230 */ /* 0x000fe20000000900 */
[----:B------:R-:W-:Y:S01]  /*6dc0*/  PRMT R185, R2, 0x7632, R185 ;  /* 0x0000763202b97816 */ /* 0x000fe200000000b9 */
[----:B------:R-:W-:Y:S01]  /*6dd0*/  @!P4 HADD2 R145, -R193.H0_H0, -RZ.H0_H0 ;  /* 0xa00000ffc191c230 */ /* 0x000fe20000000900 */
[----:B------:R-:W-:Y:S01]  /*6de0*/  SHF.R.U32.HI R35, RZ, 0x18, R41 ;  /* 0x00000018ff237819 */ /* 0x000fe20000011629 */
[----:B------:R-:W-:Y:S01]  /*6df0*/  @P6 HADD2 R154, -R187.H0_H0, -RZ.H0_H0 ;  /* 0xa00000ffbb9a6230 */ /* 0x000fe20000000900 */
[----:B------:R-:W-:Y:S02]  /*6e00*/  LOP3.LUT R29, R42, 0xff, RZ, 0xc0, !PT ;  /* 0x000000ff2a1d7812 */ /* 0x000fe400078ec0ff */
[----:B------:R-:W-:Y:S02]  /*6e10*/  @P0 PRMT R188, R152, 0x5410, RZ ;  /* 0x0000541098bc0816 */ /* 0x000fe400000000ff */
[----:B------:R-:W-:-:S02]  /*6e20*/  PRMT R116, R193, 0x5410, R190 ;  /* 0x00005410c1747816 */ /* 0x000fc400000000be */
[----:B------:R-:W-:Y:S02]  /*6e30*/  ISETP.LE.U32.AND P0, PT, R35, UR6, PT ;  /* 0x0000000623007c0c */ /* 0x000fe4000bf03070 */
[----:B------:R-:W-:Y:S02]  /*6e40*/  PRMT R94, R187, 0x5410, R185 ;  /* 0x00005410bb5e7816 */ /* 0x000fe400000000b9 */
[----:B------:R-:W-:Y:S02]  /*6e50*/  @!P4 PRMT R193, R145, 0x5410, RZ ;  /* 0x0000541091c1c816 */ /* 0x000fe400000000ff */
[----:B------:R-:W-:Y:S01]  /*6e60*/  @P6 PRMT R187, R154, 0x5410, RZ ;  /* 0x000054109abb6816 */ /* 0x000fe200000000ff */
[----:B------:R-:W3:Y:S01]  /*6e70*/  MUFU.EX2 R7, R168 ;  /* 0x000000a800077308 */ /* 0x000ee20000000800 */
[----:B------:R-:W-:Y:S02]  /*6e80*/  ISETP.GT.U32.AND P4, PT, R63, UR6, PT ;  /* 0x000000063f007c0c */ /* 0x000fe4000bf84070 */
[----:B------:R-:W-:-:S02]  /*6e90*/  ISETP.LE.U32.AND P6, PT, R29, UR6, PT ;  /* 0x000000061d007c0c */ /* 0x000fc4000bfc3070 */
[----:B-1----:R-:W-:Y:S02]  /*6ea0*/  F2FP.F16.F32.PACK_AB R2, R140, R98 ;  /* 0x000000628c02723e */ /* 0x002fe400000000ff */
[----:B---3--:R-:W-:Y:S01]  /*6eb0*/  F2FP.F16.F32.PACK_AB R4, R103, R160 ;  /* 0x000000a06704723e */ /* 0x008fe200000000ff */
[----:B------:R-:W1:Y:S03]  /*6ec0*/  MUFU.EX2 R104, R170 ;  /* 0x000000aa00687308 */ /* 0x000e660000000800 */
[C---:B------:R-:W-:Y:S02]  /*6ed0*/  PRMT R186, R4.reuse, 0x7610, R186 ;  /* 0x0000761004ba7816 */ /* 0x040fe400000000ba */
[----:B------:R-:W-:Y:S01]  /*6ee0*/  PRMT R184, R4, 0x7632, R184 ;  /* 0x0000763204b87816 */ /* 0x000fe200000000b8 */
[----:B------:R-:W-:Y:S02]  /*6ef0*/  @P4 HADD2 R157, -R185.H0_H0, -RZ.H0_H0 ;  /* 0xa00000ffb99d4230 */ /* 0x000fe40000000900 */
[----:B------:R-:W-:Y:S01]  /*6f00*/  @!P6 HADD2 R163, -R186.H0_H0, -RZ.H0_H0 ;  /* 0xa00000ffbaa3e230 */ /* 0x000fe20000000900 */
[----:B------:R-:W-:Y:S01]  /*6f10*/  SHF.R.U32.HI R3, RZ, 0x18, R42 ;  /* 0x00000018ff037819 */ /* 0x000fe2000001162a */
[----:B------:R3:W1:Y:S01]  /*6f20*/  MUFU.EX2 R33, R161 ;  /* 0x000000a100217308 */ /* 0x0006620000000800 */
[----:B------:R-:W-:Y:S01]  /*6f30*/  LOP3.LUT R4, R37, 0xffff, RZ, 0xc0, !PT ;  /* 0x0000ffff25047812 */ /* 0x000fe200078ec0ff */
[----:B------:R-:W-:Y:S01]  /*6f40*/  IMAD.MOV.U32 R28, RZ, RZ, R96 ;  /* 0x000000ffff1c7224 */ /* 0x000fe200078e0060 */
[----:B------:R-:W-:-:S02]  /*6f50*/  PRMT R96, R186, 0x5410, R184 ;  /* 0x00005410ba607816 */ /* 0x000fc400000000b8 */
[----:B------:R-:W-:Y:S02]  /*6f60*/  @P4 PRMT R185, R157, 0x5410, RZ ;  /* 0x000054109db94816 */ /* 0x000fe400000000ff */
[----:B------:R-:W-:Y:S01]  /*6f70*/  @!P6 PRMT R186, R163, 0x5410, RZ ;  /* 0x00005410a3bae816 */ /* 0x000fe200000000ff */
[----:B------:R-:W-:Y:S01]  /*6f80*/  MUFU.EX2 R128, R164 ;  /* 0x000000a400807308 */ /* 0x000fe20000000800 */
[----:B------:R-:W-:Y:S02]  /*6f90*/  ISETP.LE.U32.AND P4, PT, R3, UR6, PT ;  /* 0x0000000603007c0c */ /* 0x000fe4000bf83070 */
[----:B------:R-:W-:Y:S01]  /*6fa0*/  ISETP.LE.U32.AND P6, PT, R4, UR6, PT ;  /* 0x0000000604007c0c */ /* 0x000fe2000bfc3070 */
[----:B---3--:R-:W-:-:S04]  /*6fb0*/  IMAD.MOV.U32 R161, RZ, RZ, R7 ;  /* 0x000000ffffa17224 */ /* 0x008fc800078e0007 */
[----:B------:R3:W3:Y:S01]  /*6fc0*/  MUFU.EX2 R7, R153 ;  /* 0x0000009900077308 */ /* 0x0006e20000000800 */
[----:B-1----:R-:W-:Y:S02]  /*6fd0*/  F2FP.F16.F32.PACK_AB R5, R104, R161 ;  /* 0x000000a16805723e */ /* 0x002fe400000000ff */
[----:B------:R-:W-:-:S05]  /*6fe0*/  PRMT R4, R34, 0x7632, R4 ;  /* 0x0000763222047816 */ /* 0x000fca0000000004 */
[----:B------:R1:W4:Y:S01]  /*6ff0*/  MUFU.EX2 R145, R155 ;  /* 0x0000009b00917308 */ /* 0x0003220000000800 */
[----:B------:R-:W-:Y:S01]  /*7000*/  LOP3.LUT R4, R4, 0xff, RZ, 0xc0, !PT ;  /* 0x000000ff04047812 */ /* 0x000fe200078ec0ff */
[----:B------:R-:W-:Y:S02]  /*7010*/  @!P6 HADD2 R172, -R51.H0_H0, -RZ.H0_H0 ;  /* 0xa00000ff33ace230 */ /* 0x000fe40000000900 */
[----:B------:R-:W-:Y:S01]  /*7020*/  IMAD.MOV.U32 R139, RZ, RZ, R28 ;  /* 0x000000ffff8b7224 */ /* 0x000fe200078e001c */
[----:B------:R-:W-:Y:S01]  /*7030*/  SHF.R.U32.HI R28, RZ, 0x18, R43 ;  /* 0x00000018ff1c7819 */ /* 0x000fe2000001162b */
[----:B------:R-:W-:Y:S02]  /*7040*/  IMAD.MOV.U32 R11, RZ, RZ, R97 ;  /* 0x000000ffff0b7224 */ /* 0x000fe400078e0061 */
[----:B---3--:R-:W-:Y:S01]  /*7050*/  IMAD.MOV.U32 R153, RZ, RZ, R33 ;  /* 0x000000ffff997224 */ /* 0x008fe200078e0021 */
[----:B------:R-:W-:Y:S02]  /*7060*/  LOP3.LUT R33, R43, 0xff, RZ, 0xc0, !PT ;  /* 0x000000ff2b217812 */ /* 0x000fe400078ec0ff */
[----:B------:R-:W-:-:S02]  /*7070*/  @!P6 PRMT R51, R172, 0x5410, RZ ;  /* 0x00005410ac33e816 */ /* 0x000fc400000000ff */
[----:B------:R-:W-:Y:S01]  /*7080*/  ISETP.LE.U32.AND P6, PT, R28, UR6, PT ;  /* 0x000000061c007c0c */ /* 0x000fe2000bfc3070 */
[----:B-1----:R-:W-:Y:S02]  /*7090*/  IMAD.MOV.U32 R155, RZ, RZ, R7 ;  /* 0x000000ffff9b7224 */ /* 0x002fe400078e0007 */
[----:B------:R-:W-:Y:S01]  /*70a0*/  FADD.FTZ R6, R178, R177 ;  /* 0x000000b1b2067221 */ /* 0x000fe20000010000 */
[----:B------:R-:W-:Y:S02]  /*70b0*/  IMAD.MOV.U32 R168, RZ, RZ, R244 ;  /* 0x000000ffffa87224 */ /* 0x000fe400078e00f4 */
[----:B------:R-:W-:Y:S01]  /*70c0*/  IMAD.MOV.U32 R157, RZ, RZ, R221 ;  /* 0x000000ffff9d7224 */ /* 0x000fe200078e00dd */
[----:B------:R-:W-:Y:S01]  /*70d0*/  MUFU.EX2 R244, R234 ;  /* 0x000000ea00f47308 */ /* 0x000fe20000000800 */
[----:B------:R-:W-:-:S07]  /*70e0*/  IMAD.MOV.U32 R152, RZ, RZ, R82 ;  /* 0x000000ffff987224 */ /* 0x000fce00078e0052 */
[----:B------:R-:W1:Y:S01]  /*70f0*/  MUFU.EX2 R221, R233 ;  /* 0x000000e900dd7308 */ /* 0x000e620000000800 */
[----:B------:R-:W-:Y:S01]  /*7100*/  IMAD.MOV.U32 R156, RZ, RZ, R147 ;  /* 0x000000ffff9c7224 */ /* 0x000fe200078e0093 */
[----:B------:R-:W-:Y:S01]  /*7110*/  PRMT R93, R62, 0x5410, R63 ;  /* 0x000054103e5d7816 */ /* 0x000fe2000000003f */
[----:B------:R-:W-:Y:S02]  /*7120*/  IMAD.MOV.U32 R146, RZ, RZ, R108 ;  /* 0x000000ffff927224 */ /* 0x000fe400078e006c */
[----:B------:R-:W-:Y:S02]  /*7130*/  IMAD.MOV.U32 R147, RZ, RZ, R109 ;  /* 0x000000ffff937224 */ /* 0x000fe400078e006d */
[----:B------:R-:W-:Y:S02]  /*7140*/  IMAD.MOV.U32 R151, RZ, RZ, R133 ;  /* 0x000000ffff977224 */ /* 0x000fe400078e0085 */
[----:B------:R-:W-:Y:S02]  /*7150*/  IMAD.MOV.U32 R133, RZ, RZ, R65 ;  /* 0x000000ffff857224 */ /* 0x000fe400078e0041 */
[----:B------:R-:W-:-:S02]  /*7160*/  IMAD.MOV.U32 R62, RZ, RZ, R11 ;  /* 0x000000ffff3e7224 */ /* 0x000fc400078e000b */
[----:B------:R-:W-:Y:S01]  /*7170*/  IMAD.MOV.U32 R148, RZ, RZ, R88 ;  /* 0x000000ffff947224 */ /* 0x000fe200078e0058 */
[----:B------:R-:W-:Y:S01]  /*7180*/  PRMT R88, R71, 0x5410, R72 ;  /* 0x0000541047587816 */ /* 0x000fe20000000048 */
        /* <DEDUP_REMOVED lines=13> */
[----:B------:R-:W-:Y:S01]  /*7260*/  FADD.FTZ R6, R157, R6 ;  /* 0x000000069d067221 */ /* 0x000fe20000010000 */
[----:B------:R-:W-:Y:S02]  /*7270*/  IMAD.MOV.U32 R157, RZ, RZ, R139 ;  /* 0x000000ffff9d7224 */ /* 0x000fe400078e008b */
[----:B------:R-:W-:Y:S02]  /*7280*/  IMAD.MOV.U32 R139, RZ, RZ, R63 ;  /* 0x000000ffff8b7224 */ /* 0x000fe400078e003f */
[----:B------:R-:W-:Y:S02]  /*7290*/  IMAD.MOV.U32 R63, RZ, RZ, R30 ;  /* 0x000000ffff3f7224 */ /* 0x000fe400078e001e */
[----:B------:R-:W-:Y:S01]  /*72a0*/  FADD.FTZ R7, R249, R52 ;  /* 0x00000034f9077221 */ /* 0x000fe20000010000 */
[----:B------:R-:W-:Y:S01]  /*72b0*/  IMAD.MOV.U32 R170, RZ, RZ, R151 ;  /* 0x000000ffffaa7224 */ /* 0x000fe200078e0097 */
[----:B------:R-:W-:Y:S01]  /*72c0*/  PRMT R85, R69, 0x5410, R70 ;  /* 0x0000541045557816 */ /* 0x000fe20000000046 */
[----:B------:R-:W-:-:S02]  /*72d0*/  IMAD.MOV.U32 R151, RZ, RZ, R162 ;  /* 0x000000ffff977224 */ /* 0x000fc400078e00a2 */
[----:B------:R-:W-:Y:S02]  /*72e0*/  IMAD.MOV.U32 R162, RZ, RZ, R31 ;  /* 0x000000ffffa27224 */ /* 0x000fe400078e001f */
[----:B------:R-:W-:Y:S01]  /*72f0*/  FADD.FTZ R31, R250, R7 ;  /* 0x00000007fa1f7221 */ /* 0x000fe20000010000 */
[----:B--2---:R-:W-:-:S05]  /*7300*/  PRMT R182, R2, 0x7632, R182 ;  /* 0x0000763202b67816 */ /* 0x004fca00000000b6 */
[----:B------:R-:W-:Y:S01]  /*7310*/  @!P0 HADD2 R159, -R182.H0_H0, -RZ.H0_H0 ;  /* 0xa00000ffb69f8230 */ /* 0x000fe20000000900 */
[----:B----4-:R-:W-:Y:S02]  /*7320*/  PRMT R180, R2, 0x7610, R180 ;  /* 0x0000761002b47816 */ /* 0x010fe400000000b4 */
[----:B------:R-:W-:Y:S02]  /*7330*/  LOP3.LUT R2, R105, 0xff, RZ, 0xc0, !PT ;  /* 0x000000ff69027812 */ /* 0x000fe400078ec0ff */
[----:B------:R-:W-:Y:S02]  /*7340*/  PRMT R112, R180, 0x5410, R182 ;  /* 0x00005410b4707816 */ /* 0x000fe400000000b6 */
[----:B------:R-:W-:Y:S02]  /*7350*/  @!P0 PRMT R182, R159, 0x5410, RZ ;  /* 0x000054109fb68816 */ /* 0x000fe400000000ff */
[----:B------:R-:W-:Y:S02]  /*7360*/  ISETP.LE.U32.AND P0, PT, R2, UR6, PT ;  /* 0x0000000602007c0c */ /* 0x000fe4000bf03070 */
[----:B------:R-:W-:-:S02]  /*7370*/  PRMT R183, R5, 0x7632, R183 ;  /* 0x0000763205b77816 */ /* 0x000fc400000000b7 */
[----:B------:R-:W-:-:S03]  /*7380*/  PRMT R181, R5, 0x7610, R181 ;  /* 0x0000761005b57816 */ /* 0x000fc600000000b5 */
[----:B------:R-:W-:-:S06]  /*7390*/  @!P4 HADD2 R166, -R183.H0_H0, -RZ.H0_H0 ;  /* 0xa00000ffb7a6c230 */ /* 0x000fcc0000000900 */
[----:B------:R-:W-:Y:S01]  /*73a0*/  @!P0 HADD2 R165, -R194.H0_H0, -RZ.H0_H0 ;  /* 0xa00000ffc2a58230 */ /* 0x000fe20000000900 */
[----:B------:R-:W-:Y:S02]  /*73b0*/  PRMT R97, R181, 0x5410, R183 ;  /* 0x00005410b5617816 */ /* 0x000fe400000000b7 */
[----:B------:R-:W-:Y:S02]  /*73c0*/  @!P4 PRMT R183, R166, 0x5410, RZ ;  /* 0x00005410a6b7c816 */ /* 0x000fe400000000ff */
[----:B------:R-:W-:Y:S02]  /*73d0*/  @!P0 PRMT R194, R165, 0x5410, RZ ;  /* 0x00005410a5c28816 */ /* 0x000fe400000000ff */
[----:B------:R-:W-:Y:S02]  /*73e0*/  ISETP.LE.U32.AND P0, PT, R4, UR6, PT ;  /* 0x0000000604007c0c */ /* 0x000fe4000bf03070 */
[----:B------:R-:W-:Y:S02]  /*73f0*/  F2FP.F16.F32.PACK_AB R4, R128, R153 ;  /* 0x000000998004723e */ /* 0x000fe400000000ff */
[----:B------:R-:W-:-:S02]  /*7400*/  ISETP.LE.U32.AND P4, PT, R33, UR6, PT ;  /* 0x0000000621007c0c */ /* 0x000fc4000bf83070 */
[C---:B------:R-:W-:Y:S02]  /*7410*/  PRMT R179, R4.reuse, 0x7610, R179 ;  /* 0x0000761004b37816 */ /* 0x040fe400000000b3 */
[----:B------:R-:W-:Y:S02]  /*7420*/  PRMT R178, R4, 0x7632, R178 ;  /* 0x0000763204b27816 */ /* 0x000fe400000000b2 */
[----:B------:R-:W-:-:S04]  /*7430*/  F2FP.F16.F32.PACK_AB R4, R145, R155 ;  /* 0x0000009b9104723e */ /* 0x000fc800000000ff */
[C---:B------:R-:W-:Y:S02]  /*7440*/  PRMT R176, R4.reuse, 0x7632, R176 ;  /* 0x0000763204b07816 */ /* 0x040fe400000000b0 */
[----:B------:R-:W-:Y:S02]  /*7450*/  PRMT R177, R4, 0x7610, R177 ;  /* 0x0000761004b17816 */ /* 0x000fe400000000b1 */
[----:B------:R-:W-:Y:S01]  /*7460*/  LOP3.LUT R4, R138, 0xff, RZ, 0xc0, !PT ;  /* 0x000000ff8a047812 */ /* 0x000fe200078ec0ff */
[----:B------:R-:W-:Y:S02]  /*7470*/  @!P4 HADD2 R167, -R179.H0_H0, -RZ.H0_H0 ;  /* 0xa00000ffb3a7c230 */ /* 0x000fe40000000900 */
[----:B------:R-:W-:Y:S01]  /*7480*/  @!P6 HADD2 R175, -R176.H0_H0, -RZ.H0_H0 ;  /* 0xa00000ffb0afe230 */ /* 0x000fe20000000900 */
[----:B------:R-:W-:Y:S02]  /*7490*/  PRMT R82, R4, 0x5410, R74 ;  /* 0x0000541004527816 */ /* 0x000fe4000000004a */
[----:B------:R-:W-:-:S02]  /*74a0*/  LOP3.LUT R4, R141, 0xff, RZ, 0xc0, !PT ;  /* 0x000000ff8d047812 */ /* 0x000fc400078ec0ff */
[----:B------:R-:W-:Y:S02]  /*74b0*/  PRMT R109, R179, 0x5410, R178 ;  /* 0x00005410b36d7816 */ /* 0x000fe400000000b2 */
[----:B------:R-:W-:Y:S02]  /*74c0*/  PRMT R108, R177, 0x5410, R176 ;  /* 0x00005410b16c7816 */ /* 0x000fe400000000b0 */
[----:B------:R-:W-:Y:S02]  /*74d0*/  @!P4 PRMT R179, R167, 0x5410, RZ ;  /* 0x00005410a7b3c816 */ /* 0x000fe400000000ff */
[----:B------:R-:W-:Y:S02]  /*74e0*/  @!P6 PRMT R176, R175, 0x5410, RZ ;  /* 0x00005410afb0e816 */ /* 0x000fe400000000ff */
[----:B------:R-:W-:Y:S02]  /*74f0*/  ISETP.GT.U32.AND P4, PT, R72, UR6, PT ;  /* 0x0000000648007c0c */ /* 0x000fe4000bf84070 */
[----:B------:R-:W-:-:S02]  /*7500*/  ISETP.GT.U32.AND P6, PT, R73, UR6, PT ;  /* 0x0000000649007c0c */ /* 0x000fc4000bfc4070 */
[----:B------:R-:W-:Y:S02]  /*7510*/  PRMT R83, R4, 0x5410, R73 ;  /* 0x0000541004537816 */ /* 0x000fe40000000049 */
[----:B------:R-:W2:Y:S01]  /*7520*/  LDSM.16.MT88.4 R72, [R39+0xa000] ;  /* 0x00a000002748783b */ /* 0x000ea20000004200 */
[----:B-1----:R-:W-:-:S04]  /*7530*/  F2FP.F16.F32.PACK_AB R4, R221, R244 ;  /* 0x000000f4dd04723e */ /* 0x002fc800000000ff */
[C---:B------:R-:W-:Y:S02]  /*7540*/  PRMT R175, R4.reuse, 0x7610, R175 ;  /* 0x0000761004af7816 */ /* 0x040fe400000000af */
[----:B------:R-:W-:-:S03]  /*7550*/  PRMT R174, R4, 0x7632, R174 ;  /* 0x0000763204ae7816 */ /* 0x000fc600000000ae */
[----:B------:R-:W-:Y:S01]  /*7560*/  @!P2 HADD2 R231, -R175.H0_H0, -RZ.H0_H0 ;  /* 0xa00000ffafe7a230 */ /* 0x000fe20000000900 */
[----:B------:R-:W-:Y:S01]  /*7570*/  LOP3.LUT R4, R144, 0xff, RZ, 0xc0, !PT ;  /* 0x000000ff90047812 */ /* 0x000fe200078ec0ff */
[----:B------:R-:W-:Y:S01]  /*7580*/  IMAD.MOV.U32 R159, RZ, RZ, R152 ;  /* 0x000000ffff9f7224 */ /* 0x000fe200078e0098 */
[----:B------:R-:W-:Y:S01]  /*7590*/  PRMT R89, R175, 0x5410, R174 ;  /* 0x00005410af597816 */ /* 0x000fe200000000ae */
[----:B------:R-:W-:Y:S01]  /*75a0*/  IMAD.MOV.U32 R152, RZ, RZ, R62 ;  /* 0x000000ffff987224 */ /* 0x000fe200078e003e */
[----:B------:R-:W-:Y:S01]  /*75b0*/  @!P2 PRMT R175, R231, 0x5410, RZ ;  /* 0x00005410e7afa816 */ /* 0x000fe200000000ff */
[----:B------:R-:W-:Y:S01]  /*75c0*/  IMAD.MOV.U32 R62, RZ, RZ, R10 ;  /* 0x000000ffff3e7224 */ /* 0x000fe200078e000a */
[----:B------:R-:W-:Y:S01]  /*75d0*/  ISETP.GT.U32.AND P2, PT, R76, UR6, PT ;  /* 0x000000064c007c0c */ /* 0x000fe2000bf44070 */
[----:B------:R-:W-:Y:S01]  /*75e0*/  IMAD.MOV.U32 R10, RZ, RZ, R77 ;  /* 0x000000ffff0a7224 */ /* 0x000fe200078e004d */
[----:B------:R-:W-:Y:S02]  /*75f0*/  PRMT R81, R4, 0x5410, R76 ;  /* 0x0000541004517816 */ /* 0x000fe4000000004c */
[----:B------:R-:W1:Y:S01]  /*7600*/  LDSM.16.MT88.4 R76, [R39+0xa400] ;  /* 0x00a40000274c783b */ /* 0x000e620000004200 */
[----:B------:R-:W-:Y:S01]  /*7610*/  FADD.FTZ R5, R242, R50 ;  /* 0x00000032f2057221 */ /* 0x000fe20000010000 */
[----:B------:R-:W-:Y:S01]  /*7620*/  @!P5 HADD2 R169, -R181.H0_H0, -RZ.H0_H0 ;  /* 0xa00000ffb5a9d230 */ /* 0x000fe20000000900 */
[----:B------:R-:W-:-:S02]  /*7630*/  SHF.R.U32.HI R4, RZ, 0x10, R42 ;  /* 0x00000010ff047819 */ /* 0x000fc4000001162a */
[----:B------:R-:W-:Y:S01]  /*7640*/  FADD.FTZ R30, R243, R5 ;  /* 0x00000005f31e7221 */ /* 0x000fe20000010000 */
[----:B------:R-:W-:Y:S01]  /*7650*/  SHF.R.U32.HI R5, RZ, 0x10, R40 ;  /* 0x00000010ff057819 */ /* 0x000fe20000011628 */
[----:B------:R-:W-:Y:S01]  /*7660*/  @!P0 HADD2 R173, -R208.H0_H0, -RZ.H0_H0 ;  /* 0xa00000ffd0ad8230 */ /* 0x000fe20000000900 */
[----:B------:R-:W-:Y:S02]  /*7670*/  LOP3.LUT R4, R4, 0xff, RZ, 0xc0, !PT ;  /* 0x000000ff04047812 */ /* 0x000fe400078ec0ff */
[----:B------:R-:W-:Y:S02]  /*7680*/  LOP3.LUT R5, R5, 0xff, RZ, 0xc0, !PT ;  /* 0x000000ff05057812 */ /* 0x000fe400078ec0ff */
[----:B------:R-:W-:Y:S02]  /*7690*/  @!P5 PRMT R181, R169, 0x5410, RZ ;  /* 0x00005410a9b5d816 */ /* 0x000fe400000000ff */
[----:B------:R-:W-:Y:S02]  /*76a0*/  ISETP.GT.U32.AND P5, PT, R71, UR6, PT ;  /* 0x0000000647007c0c */ /* 0x000fe4000bfa4070 */
[----:B------:R-:W-:-:S02]  /*76b0*/  @!P0 PRMT R208, R173, 0x5410, RZ ;  /* 0x00005410add08816 */ /* 0x000fc400000000ff */
[----:B------:R-:W-:Y:S02]  /*76c0*/  ISETP.GT.U32.AND P0, PT, R70, UR6, PT ;  /* 0x0000000646007c0c */ /* 0x000fe4000bf04070 */
[----:B------:R-:W-:Y:S01]  /*76d0*/  PRMT R71, R5, 0x5410, R32 ;  /* 0x0000541005477816 */ /* 0x000fe20000000020 */
[----:B------:R-:W-:Y:S01]  /*76e0*/  FADD.FTZ R32, R163, R6 ;  /* 0x00000006a3207221 */ /* 0x000fe20000010000 */
[----:B------:R-:W-:Y:S02]  /*76f0*/  PRMT R70, R4, 0x5410, R3 ;  /* 0x0000541004467816 */ /* 0x000fe40000000003 */
[----:B--2---:R-:W-:Y:S01]  /*7700*/  HMMA.16816.F32 R4, R16, R72, RZ ;  /* 0x000000481004723c */ /* 0x004fe200000018ff */
[----:B------:R-:W-:Y:S02]  /*7710*/  IMAD.MOV.U32 R163, RZ, RZ, R154 ;  /* 0x000000ffffa37224 */ /* 0x000fe400078e009a */
[----:B------:R-:W-:Y:S02]  /*7720*/  IMAD.MOV.U32 R154, RZ, RZ, R158 ;  /* 0x000000ffff9a7224 */ /* 0x000fe400078e009e */
[----:B------:R-:W-:-:S02]  /*7730*/  IMAD.MOV.U32 R158, RZ, RZ, R215 ;  /* 0x000000ffff9e7224 */ /* 0x000fc400078e00d7 */
[----:B------:R1:W-:-:S13]  /*7740*/  MUFU.EX2 R215, R248 ;  /* 0x000000f800d77308 */ /* 0x0003da0000000800 */
[----:B-1----:R-:W-:Y:S01]  /*7750*/  HMMA.16816.F32 R248, R12, R76, R4 ;  /* 0x0000004c0cf8723c */ /* 0x002fe20000001804 */
[----:B------:R1:W2:Y:S01]  /*7760*/  LDL.LU.S16 R6, [R1] ;  /* 0x0000000001067983 */ /* 0x0002a20000300600 */
[----:B------:R-:W-:Y:S02]  /*7770*/  IMAD.MOV.U32 R164, RZ, RZ, R168 ;  /* 0x000000ffffa47224 */ /* 0x000fe400078e00a8 */
[----:B------:R-:W-:Y:S02]  /*7780*/  IMAD.MOV.U32 R168, RZ, RZ, R245 ;  /* 0x000000ffffa87224 */ /* 0x000fe400078e00f5 */
[----:B------:R-:W3:Y:S01]  /*7790*/  MUFU.EX2 R245, R240 ;  /* 0x000000f000f57308 */ /* 0x000ee20000000800 */
[----:B------:R-:W-:Y:S02]  /*77a0*/  @!P1 HADD2 R171, -R177.H0_H0, -RZ.H0_H0 ;  /* 0xa00000ffb1ab9230 */ /* 0x000fe40000000900 */
[----:B------:R-:W-:-:S03]  /*77b0*/  @P6 HADD2 R235, -R174.H0_H0, -RZ.H0_H0 ;  /* 0xa00000ffaeeb6230 */ /* 0x000fc60000000900 */
[----:B------:R-:W-:Y:S02]  /*77c0*/  @!P1 PRMT R177, R171, 0x5410, RZ ;  /* 0x00005410abb19816 */ /* 0x000fe400000000ff */
[----:B------:R-:W-:Y:S02]  /*77d0*/  ISETP.GT.U32.AND P1, PT, R69, UR6, PT ;  /* 0x0000000645007c0c */ /* 0x000fe4000bf24070 */
[----:B------:R-:W-:Y:S02]  /*77e0*/  PRMT R69, R2, 0x5410, R92 ;  /* 0x0000541002457816 */ /* 0x000fe4000000005c */
[----:B------:R-:W-:Y:S02]  /*77f0*/  LOP3.LUT R2, R44, 0xffff, RZ, 0xc0, !PT ;  /* 0x0000ffff2c027812 */ /* 0x000fe400078ec0ff */
[----:B------:R-:W-:Y:S02]  /*7800*/  @P6 PRMT R174, R235, 0x5410, RZ ;  /* 0x00005410ebae6816 */ /* 0x000fe400000000ff */
[----:B------:R-:W-:-:S02]  /*7810*/  ISETP.LE.U32.AND P6, PT, R2, UR6, PT ;  /* 0x0000000602007c0c */ /* 0x000fc4000bfc3070 */
[----:B---3--:R-:W-:-:S04]  /*7820*/  F2FP.F16.F32.PACK_AB R2, R215, R245 ;  /* 0x000000f5d702723e */ /* 0x008fc800000000ff */
[C---:B------:R-:W-:Y:S01]  /*7830*/  PRMT R173, R2.reuse, 0x7610, R173 ;  /* 0x0000761002ad7816 */ /* 0x040fe200000000ad */
[----:B------:R-:W-:Y:S01]  /*7840*/  MUFU.EX2 R246, R246 ;  /* 0x000000f600f67308 */ /* 0x000fe20000000800 */
[----:B------:R-:W-:-:S03]  /*7850*/  PRMT R172, R2, 0x7632, R172 ;  /* 0x0000763202ac7816 */ /* 0x000fc600000000ac */
[----:B------:R-:W-:Y:S01]  /*7860*/  @P5 HADD2 R236, -R173.H0_H0, -RZ.H0_H0 ;  /* 0xa00000ffadec5230 */ /* 0x000fe20000000900 */
[----:B------:R-:W-:-:S03]  /*7870*/  LOP3.LUT R2, R45, 0xffff, RZ, 0xc0, !PT ;  /* 0x0000ffff2d027812 */ /* 0x000fc600078ec0ff */
[----:B------:R-:W3:Y:S01]  /*7880*/  MUFU.EX2 R214, R214 ;  /* 0x000000d600d67308 */ /* 0x000ee20000000800 */
[----:B------:R-:W-:Y:S01]  /*7890*/  PRMT R84, R68, 0x5410, R67 ;  /* 0x0000541044547816 */ /* 0x000fe20000000043 */
[----:B------:R-:W-:Y:S01]  /*78a0*/  IMAD.MOV.U32 R166, RZ, RZ, R170 ;  /* 0x000000ffffa67224 */ /* 0x000fe200078e00aa */
[----:B------:R-:W-:Y:S01]  /*78b0*/  LOP3.LUT R3, R40, 0xffff, RZ, 0xc0, !PT ;  /* 0x0000ffff28037812 */ /* 0x000fe200078ec0ff */
[----:B------:R-:W-:Y:S01]  /*78c0*/  IMAD.MOV.U32 R170, RZ, RZ, R10 ;  /* 0x000000ffffaa7224 */ /* 0x000fe200078e000a */
[----:B------:R-:W-:Y:S02]  /*78d0*/  PRMT R68, R173, 0x5410, R172 ;  /* 0x00005410ad447816 */ /* 0x000fe400000000ac */
[----:B------:R-:W-:Y:S01]  /*78e0*/  @P5 PRMT R173, R236, 0x5410, RZ ;  /* 0x00005410ecad5816 */ /* 0x000fe200000000ff */
[----:B------:R-:W-:Y:S01]  /*78f0*/  FADD.FTZ R7, R166, R31 ;  /* 0x0000001fa6077221 */ /* 0x000fe20000010000 */
[----:B------:R-:W-:Y:S01]  /*7900*/  ISETP.LE.U32.AND P5, PT, R2, UR6, PT ;  /* 0x0000000602007c0c */ /* 0x000fe2000bfa3070 */
[----:B------:R-:W-:Y:S01]  /*7910*/  IMAD.MOV.U32 R165, RZ, RZ, R159 ;  /* 0x000000ffffa57224 */ /* 0x000fe200078e009f */
[----:B------:R-:W-:Y:S01]  /*7920*/  SHF.R.U32.HI R2, RZ, 0x8, R3 ;  /* 0x00000008ff027819 */ /* 0x000fe20000011603 */
[----:B------:R-:W-:-:S02]  /*7930*/  IMAD.MOV.U32 R166, RZ, RZ, R170 ;  /* 0x000000ffffa67224 */ /* 0x000fc400078e00aa */
[----:B------:R-:W-:Y:S02]  /*7940*/  @P4 HADD2 R237, -R172.H0_H0, -RZ.H0_H0 ;  /* 0xa00000ffaced4230 */ /* 0x000fe40000000900 */
[----:B------:R-:W-:Y:S02]  /*7950*/  IMAD.MOV.U32 R159, RZ, RZ, R152 ;  /* 0x000000ffff9f7224 */ /* 0x000fe400078e0098 */
[----:B------:R-:W-:Y:S02]  /*7960*/  IMAD.MOV.U32 R170, RZ, RZ, R124 ;  /* 0x000000ffffaa7224 */ /* 0x000fe400078e007c */
[----:B------:R-:W-:Y:S02]  /*7970*/  IMAD.MOV.U32 R152, RZ, RZ, R151 ;  /* 0x000000ffff987224 */ /* 0x000fe400078e0097 */
[----:B------:R-:W-:Y:S01]  /*7980*/  IMAD.MOV.U32 R124, RZ, RZ, R66 ;  /* 0x000000ffff7c7224 */ /* 0x000fe200078e0042 */
[----:B------:R-:W-:Y:S01]  /*7990*/  PRMT R66, R36, 0x5410, R2 ;  /* 0x0000541024427816 */ /* 0x000fe20000000002 */
[----:B------:R-:W-:Y:S01]  /*79a0*/  IMAD.MOV.U32 R151, RZ, RZ, R156 ;  /* 0x000000ffff977224 */ /* 0x000fe200078e009c */
[----:B------:R-:W-:Y:S01]  /*79b0*/  LOP3.LUT R2, R2, 0xffff, RZ, 0xc0, !PT ;  /* 0x0000ffff02027812 */ /* 0x000fe200078ec0ff */
[----:B------:R-:W-:-:S02]  /*79c0*/  IMAD.MOV.U32 R156, RZ, RZ, R62 ;  /* 0x000000ffff9c7224 */ /* 0x000fc400078e003e */
[----:B------:R-:W-:Y:S02]  /*79d0*/  IMAD.MOV.U32 R37, RZ, RZ, R157 ;  /* 0x000000ffff257224 */ /* 0x000fe400078e009d */
[----:B------:R-:W-:Y:S01]  /*79e0*/  IMAD.MOV.U32 R62, RZ, RZ, R143 ;  /* 0x000000ffff3e7224 */ /* 0x000fe200078e008f */
[----:B------:R-:W-:Y:S01]  /*79f0*/  @P4 PRMT R172, R237, 0x5410, RZ ;  /* 0x00005410edac4816 */ /* 0x000fe200000000ff */
[----:B------:R-:W-:Y:S02]  /*7a00*/  IMAD.MOV.U32 R157, RZ, RZ, R11 ;  /* 0x000000ffff9d7224 */ /* 0x000fe400078e000b */
[----:B------:R-:W-:Y:S01]  /*7a10*/  IMAD.MOV.U32 R143, RZ, RZ, R9 ;  /* 0x000000ffff8f7224 */ /* 0x000fe200078e0009 */
[----:B------:R-:W-:Y:S01]  /*7a20*/  ISETP.LE.U32.AND P4, PT, R2, UR6, PT ;  /* 0x0000000602007c0c */ /* 0x000fe2000bf83070 */
[----:B------:R-:W-:Y:S01]  /*7a30*/  HMMA.16816.F32 R8, R24, R72, RZ ;  /* 0x000000481808723c */ /* 0x000fe200000018ff */
[----:B---3--:R-:W-:-:S04]  /*7a40*/  F2FP.F16.F32.PACK_AB R2, R214, R246 ;  /* 0x000000f6d602723e */ /* 0x008fc800000000ff */
[C---:B------:R-:W-:Y:S02]  /*7a50*/  PRMT R106, R2.reuse, 0x7632, R106 ;  /* 0x00007632026a7816 */ /* 0x040fe4000000006a */
[----:B------:R-:W-:-:S04]  /*7a60*/  PRMT R107, R2, 0x7610, R107 ;  /* 0x00007610026b7816 */ /* 0x000fc8000000006b */
[----:B------:R-:W-:-:S09]  /*7a70*/  PRMT R67, R107, 0x5410, R106 ;  /* 0x000054106b437816 */ /* 0x000fd2000000006a */
[----:B------:R-:W-:Y:S01]  /*7a80*/  HMMA.16816.F32 R240, R20, R76, R8 ;  /* 0x0000004c14f0723c */ /* 0x000fe20000001808 */
[----:B------:R1:W3:Y:S01]  /*7a90*/  LDL.LU.S16 R10, [R1+0x4] ;  /* 0x00000400010a7983 */ /* 0x0002e20000300600 */
[----:B------:R-:W-:Y:S01]  /*7aa0*/  FADD.FTZ R8, R165, R34 ;  /* 0x00000022a5087221 */ /* 0x000fe20000010000 */
[----:B------:R-:W-:Y:S02]  /*7ab0*/  IMAD.MOV.U32 R167, RZ, RZ, R37 ;  /* 0x000000ffffa77224 */ /* 0x000fe400078e0025 */
[----:B------:R-:W-:Y:S02]  /*7ac0*/  IMAD.MOV.U32 R165, RZ, RZ, R157 ;  /* 0x000000ffffa57224 */ /* 0x000fe400078e009d */
[----:B------:R-:W-:Y:S01]  /*7ad0*/  FADD.FTZ R9, R60, R30 ;  /* 0x0000001e3c097221 */ /* 0x000fe20000010000 */
[----:B--2---:R-:W-:-:S05]  /*7ae0*/  @P2 HADD2 R6, -R106.H0_H0, -RZ.H0_H0 ;  /* 0xa00000ff6a062230 */ /* 0x004fca0000000900 */
[----:B------:R-:W-:-:S04]  /*7af0*/  PRMT R5, R6, 0x7610, R5 ;  /* 0x0000761006057816 */ /* 0x000fc80000000005 */
[----:B------:R-:W-:Y:S02]  /*7b00*/  @P2 PRMT R106, R5, 0x5410, RZ ;  /* 0x00005410056a2816 */ /* 0x000fe400000000ff */
[----:B------:R1:W2:Y:S01]  /*7b10*/  LDL.LU.S16 R5, [R1+0x18] ;  /* 0x0000180001057983 */ /* 0x0002a20000300600 */
[----:B------:R-:W-:Y:S01]  /*7b20*/  FADD.FTZ R6, R167, R32 ;  /* 0x00000020a7067221 */ /* 0x000fe20000010000 */
[----:B------:R-:W-:Y:S02]  /*7b30*/  IMAD.MOV.U32 R167, RZ, RZ, R165 ;  /* 0x000000ffffa77224 */ /* 0x000fe400078e00a5 */
[----:B------:R-:W-:Y:S02]  /*7b40*/  IMAD.MOV.U32 R165, RZ, RZ, R166 ;  /* 0x000000ffffa57224 */ /* 0x000fe400078e00a6 */
[----:B------:R-:W-:Y:S02]  /*7b50*/  IMAD.MOV.U32 R169, RZ, RZ, R167 ;  /* 0x000000ffffa97224 */ /* 0x000fe400078e00a7 */
[----:B------:R-:W-:-:S04]  /*7b60*/  IMAD.MOV.U32 R167, RZ, RZ, R165 ;  /* 0x000000ffffa77224 */ /* 0x000fc800078e00a5 */
[----:B------:R-:W-:Y:S02]  /*7b70*/  FADD.FTZ R30, R167, R7 ;  /* 0x00000007a71e7221 */ /* 0x000fe40000010000 */
[----:B------:R1:W4:Y:S01]  /*7b80*/  LDL.LU.S16 R7, [R1+0x1c] ;  /* 0x00001c0001077983 */ /* 0x0003220000300600 */
[----:B------:R-:W-:Y:S02]  /*7b90*/  IMAD.MOV.U32 R37, RZ, RZ, R163 ;  /* 0x000000ffff257224 */ /* 0x000fe400078e00a3 */
[----:B------:R-:W-:Y:S01]  /*7ba0*/  IMAD.MOV.U32 R163, RZ, RZ, R161 ;  /* 0x000000ffffa37224 */ /* 0x000fe200078e00a1 */
[----:B------:R-:W-:Y:S01]  /*7bb0*/  PRMT R2, R41, 0x7632, R2 ;  /* 0x0000763229027816 */ /* 0x000fe20000000002 */
[----:B------:R-:W-:Y:S02]  /*7bc0*/  IMAD.MOV.U32 R161, RZ, RZ, R159 ;  /* 0x000000ffffa17224 */ /* 0x000fe400078e009f */
[----:B------:R-:W-:Y:S02]  /*7bd0*/  IMAD.MOV.U32 R157, RZ, RZ, R126 ;  /* 0x000000ffff9d7224 */ /* 0x000fe400078e007e */
[----:B------:R-:W-:-:S02]  /*7be0*/  IMAD.MOV.U32 R159, RZ, RZ, R132 ;  /* 0x000000ffff9f7224 */ /* 0x000fc400078e0084 */
[----:B------:R-:W-:Y:S02]  /*7bf0*/  IMAD.MOV.U32 R126, RZ, RZ, R247 ;  /* 0x000000ffff7e7224 */ /* 0x000fe400078e00f7 */
[----:B------:R-:W-:Y:S01]  /*7c00*/  IMAD.MOV.U32 R132, RZ, RZ, R213 ;  /* 0x000000ffff847224 */ /* 0x000fe200078e00d5 */
[----:B------:R-:W-:Y:S01]  /*7c10*/  MUFU.EX2 R247, R239 ;  /* 0x000000ef00f77308 */ /* 0x000fe20000000800 */
[----:B------:R-:W-:Y:S02]  /*7c20*/  LOP3.LUT R3, R2, 0xff, RZ, 0xc0, !PT ;  /* 0x000000ff02037812 */ /* 0x000fe400078ec0ff */
[----:B------:R-:W-:-:S05]  /*7c30*/  LOP3.LUT R2, R42, 0xffff, RZ, 0xc0, !PT ;  /* 0x0000ffff2a027812 */ /* 0x000fca00078ec0ff */
[----:B------:R-:W1:Y:S01]  /*7c40*/  MUFU.EX2 R213, R238 ;  /* 0x000000ee00d57308 */ /* 0x000e620000000800 */
[----:B------:R-:W-:-:S04]  /*7c50*/  SHF.R.U32.HI R2, RZ, 0x8, R2 ;  /* 0x00000008ff027819 */ /* 0x000fc80000011602 */
[----:B------:R-:W-:Y:S02]  /*7c60*/  PRMT R34, R29, 0x5410, R2 ;  /* 0x000054101d227816 */ /* 0x000fe40000000002 */
[----:B------:R-:W-:-:S04]  /*7c70*/  LOP3.LUT R2, R2, 0xffff, RZ, 0xc0, !PT ;  /* 0x0000ffff02027812 */ /* 0x000fc800078ec0ff */
[----:B------:R-:W-:Y:S01]  /*7c80*/  ISETP.LE.U32.AND P2, PT, R2, UR6, PT ;  /* 0x0000000602007c0c */ /* 0x000fe2000bf43070 */
[----:B------:R-:W-:Y:S01]  /*7c90*/  @!P3 HADD2 R252, -R107.H0_H0, -RZ.H0_H0 ;  /* 0xa00000ff6bfcb230 */ /* 0x000fe20000000900 */
[----:B-1----:R-:W-:-:S04]  /*7ca0*/  F2FP.F16.F32.PACK_AB R2, R213, R247 ;  /* 0x000000f7d502723e */ /* 0x002fc800000000ff */
[C---:B------:R-:W-:Y:S02]  /*7cb0*/  PRMT R105, R2.reuse, 0x7610, R105 ;  /* 0x0000761002697816 */ /* 0x040fe40000000069 */
[----:B------:R-:W-:Y:S02]  /*7cc0*/  PRMT R100, R2, 0x7632, R100 ;  /* 0x0000763202647816 */ /* 0x000fe40000000064 */
[----:B------:R-:W-:Y:S02]  /*7cd0*/  LOP3.LUT R2, R43, 0xffff, RZ, 0xc0, !PT ;  /* 0x0000ffff2b027812 */ /* 0x000fe400078ec0ff */
[----:B------:R-:W-:Y:S02]  /*7ce0*/  @!P3 PRMT R107, R252, 0x5410, RZ ;  /* 0x00005410fc6bb816 */ /* 0x000fe400000000ff */
[----:B------:R-:W-:Y:S02]  /*7cf0*/  ISETP.LE.U32.AND P3, PT, R3, UR6, PT ;  /* 0x0000000603007c0c */ /* 0x000fe4000bf63070 */
[----:B------:R-:W-:Y:S01]  /*7d00*/  SHF.R.U32.HI R2, RZ, 0x8, R2 ;  /* 0x00000008ff027819 */ /* 0x000fe20000011602 */
[----:B------:R-:W-:-:S02]  /*7d10*/  IMAD.MOV.U32 R166, RZ, RZ, R37 ;  /* 0x000000ffffa67224 */ /* 0x000fc400078e0025 */
[----:B------:R-:W-:Y:S02]  /*7d20*/  IMAD.MOV.U32 R37, RZ, RZ, R164 ;  /* 0x000000ffff257224 */ /* 0x000fe400078e00a4 */
[----:B------:R-:W-:Y:S02]  /*7d30*/  IMAD.MOV.U32 R164, RZ, RZ, R65 ;  /* 0x000000ffffa47224 */ /* 0x000fe400078e0041 */
[----:B---3--:R-:W-:Y:S01]  /*7d40*/  @P1 HADD2 R10, -R105.H0_H0, -RZ.H0_H0 ;  /* 0xa00000ff690a1230 */ /* 0x008fe20000000900 */
[----:B------:R-:W-:-:S04]  /*7d50*/  PRMT R65, R105, 0x5410, R100 ;  /* 0x0000541069417816 */ /* 0x000fc80000000064 */
[----:B------:R-:W-:-:S04]  /*7d60*/  PRMT R4, R10, 0x7610, R4 ;  /* 0x000076100a047816 */ /* 0x000fc80000000004 */
[----:B------:R-:W-:Y:S02]  /*7d70*/  @P1 PRMT R105, R4, 0x5410, RZ ;  /* 0x0000541004691816 */ /* 0x000fe400000000ff */
[----:B------:R-:W-:Y:S01]  /*7d80*/  SHF.R.U32.HI R4, RZ, 0x10, R41 ;  /* 0x00000010ff047819 */ /* 0x000fe20000011629 */
        /* <DEDUP_REMOVED lines=13> */
[----:B------:R-:W-:Y:S01]  /*7e60*/  FADD.FTZ R31, R61, R9 ;  /* 0x000000093d1f7221 */ /* 0x000fe20000010000 */
[----:B------:R-:W-:Y:S01]  /*7e70*/  FADD.FTZ R29, R233, R6 ;  /* 0x00000006e91d7221 */ /* 0x000fe20000010000 */
[----:B------:R-:W-:Y:S02]  /*7e80*/  IMAD.MOV.U32 R141, RZ, RZ, R171 ;  /* 0x000000ffff8d7224 */ /* 0x000fe400078e00ab */
[----:B--2---:R-:W-:-:S05]  /*7e90*/  @!P6 HADD2 R5, -R220.H0_H0, -RZ.H0_H0 ;  /* 0xa00000ffdc05e230 */ /* 0x004fca0000000900 */
[----:B------:R-:W-:-:S04]  /*7ea0*/  PRMT R3, R5, 0x7610, R3 ;  /* 0x0000761005037816 */ /* 0x000fc80000000003 */
[----:B------:R-:W-:Y:S02]  /*7eb0*/  @!P6 PRMT R220, R3, 0x5410, RZ ;  /* 0x0000541003dce816 */ /* 0x000fe400000000ff */
[----:B------:R-:W-:-:S04]  /*7ec0*/  LOP3.LUT R3, R2, 0xffff, RZ, 0xc0, !PT ;  /* 0x0000ffff02037812 */ /* 0x000fc800078ec0ff */
[----:B------:R-:W-:Y:S02]  /*7ed0*/  ISETP.LE.U32.AND P1, PT, R3, UR6, PT ;  /* 0x0000000603007c0c */ /* 0x000fe4000bf23070 */
[----:B------:R-:W-:-:S04]  /*7ee0*/  SHF.R.U32.HI R3, RZ, 0x10, R43 ;  /* 0x00000010ff037819 */ /* 0x000fc8000001162b */
[----:B------:R-:W-:Y:S02]  /*7ef0*/  LOP3.LUT R5, R3, 0xff, RZ, 0xc0, !PT ;  /* 0x000000ff03057812 */ /* 0x000fe400078ec0ff */
[----:B------:R-:W-:-:S04]  /*7f00*/  LOP3.LUT R3, R4, 0xff, RZ, 0xc0, !PT ;  /* 0x000000ff04037812 */ /* 0x000fc800078ec0ff */
[----:B------:R-:W-:Y:S01]  /*7f10*/  PRMT R50, R3, 0x5410, R35 ;  /* 0x0000541003327816 */ /* 0x000fe20000000023 */
[----:B------:R-:W-:Y:S01]  /*7f20*/  FADD.FTZ R3, R169, R8 ;  /* 0x00000008a9037221 */ /* 0x000fe20000010000 */
[----:B------:R-:W-:Y:S02]  /*7f30*/  IMAD.MOV.U32 R169, RZ, RZ, R166 ;  /* 0x000000ffffa97224 */ /* 0x000fe400078e00a6 */
[----:B------:R-:W-:Y:S02]  /*7f40*/  IMAD.MOV.U32 R166, RZ, RZ, R168 ;  /* 0x000000ffffa67224 */ /* 0x000fe400078e00a8 */
[----:B------:R-:W-:Y:S02]  /*7f50*/  IMAD.MOV.U32 R168, RZ, RZ, R146 ;  /* 0x000000ffffa87224 */ /* 0x000fe400078e0092 */
[----:B------:R-:W-:Y:S02]  /*7f60*/  IMAD.MOV.U32 R146, RZ, RZ, R55 ;  /* 0x000000ffff927224 */ /* 0x000fe400078e0037 */
[----:B------:R-:W1:Y:S01]  /*7f70*/  LDSM.16.MT88.4 R52, [R80+0xb000] ;  /* 0x00b000005034783b */ /* 0x000e620000004200 */
        /* <DEDUP_REMOVED lines=11> */
[----:B------:R-:W2:Y:S01]  /*8030*/  LDSM.16.MT88.4 R60, [R80+0xb400] ;  /* 0x00b40000503c783b */ /* 0x000ea20000004200 */
[----:B----4-:R-:W-:Y:S01]  /*8040*/  @P0 HADD2 R7, -R100.H0_H0, -RZ.H0_H0 ;  /* 0xa00000ff64070230 */ /* 0x010fe20000000900 */
[----:B------:R-:W-:-:S04]  /*8050*/  PRMT R37, R5, 0x5410, R28 ;  /* 0x0000541005257816 */ /* 0x000fc8000000001c */
[----:B------:R-:W-:Y:S02]  /*8060*/  PRMT R5, R7, 0x7610, R5 ;  /* 0x0000761007057816 */ /* 0x000fe40000000005 */
[----:B------:R3:W4:Y:S01]  /*8070*/  LDL.LU.S16 R7, [R1+0x60] ;  /* 0x0000600001077983 */ /* 0x0007220000300600 */
[----:B-1----:R-:W-:Y:S01]  /*8080*/  HMMA.16816.F32 R8, R24, R52, RZ ;  /* 0x000000341808723c */ /* 0x002fe200000018ff */
[----:B------:R-:W-:Y:S01]  /*8090*/  FADD.FTZ R28, R234, R3 ;  /* 0x00000003ea1c7221 */ /* 0x000fe20000010000 */
[----:B------:R-:W-:Y:S01]  /*80a0*/  IMAD.MOV.U32 R138, RZ, RZ, R169 ;  /* 0x000000ffff8a7224 */ /* 0x000fe200078e00a9 */
[----:B------:R3:W3:Y:S01]  /*80b0*/  LDL.LU.S16 R32, [R1+0x70] ;  /* 0x0000700001207983 */ /* 0x0006e20000300600 */
[----:B------:R-:W-:Y:S02]  /*80c0*/  IMAD.MOV.U32 R233, RZ, RZ, R167 ;  /* 0x000000ffffe97224 */ /* 0x000fe400078e00a7 */
[----:B------:R-:W-:Y:S02]  /*80d0*/  IMAD.MOV.U32 R234, RZ, RZ, R165 ;  /* 0x000000ffffea7224 */ /* 0x000fe400078e00a5 */
[----:B------:R-:W-:-:S02]  /*80e0*/  IMAD.MOV.U32 R171, RZ, RZ, R166 ;  /* 0x000000ffffab7224 */ /* 0x000fc400078e00a6 */
[----:B------:R-:W-:-:S10]  /*80f0*/  IMAD.MOV.U32 R169, RZ, RZ, R164 ;  /* 0x000000ffffa97224 */ /* 0x000fd400078e00a4 */
[----:B--2---:R-:W-:Y:S01]  /*8100*/  HMMA.16816.F32 R164, R20, R60, R8 ;  /* 0x0000003c14a4723c */ /* 0x004fe20000001808 */
[----:B------:R1:W2:Y:S04]  /*8110*/  LDL.LU.S16 R11, [R1+0x68] ;  /* 0x00006800010b7983 */ /* 0x0002a80000300600 */
[----:B------:R1:W3:Y:S04]  /*8120*/  LDL.LU.S16 R10, [R1+0x6c] ;  /* 0x00006c00010a7983 */ /* 0x0002e80000300600 */
[----:B------:R1:W3:Y:S01]  /*8130*/  LDL.LU.S16 R8, [R1+0x64] ;  /* 0x0000640001087983 */ /* 0x0002e20000300600 */
[----:B------:R-:W-:Y:S01]  /*8140*/  @P0 PRMT R100, R5, 0x5410, RZ ;  /* 0x0000541005640816 */ /* 0x000fe200000000ff */
[----:B----4-:R-:W-:-:S05]  /*8150*/  @!P5 HADD2 R7, -R216.H0_H0, -RZ.H0_H0 ;  /* 0xa00000ffd807d230 */ /* 0x010fca0000000900 */
[----:B------:R-:W-:-:S04]  /*8160*/  PRMT R4, R7, 0x7610, R4 ;  /* 0x0000761007047816 */ /* 0x000fc80000000004 */
[----:B------:R-:W-:Y:S02]  /*8170*/  @!P5 PRMT R216, R4, 0x5410, RZ ;  /* 0x0000541004d8d816 */ /* 0x000fe400000000ff */
[----:B------:R-:W-:Y:S01]  /*8180*/  HMMA.16816.F32 R4, R16, R52, RZ ;  /* 0x000000341004723c */ /* 0x000fe200000018ff */
[----:B--2---:R-:W-:-:S15]  /*8190*/  @!P3 HADD2 R11, -R180.H0_H0, -RZ.H0_H0 ;  /* 0xa00000ffb40bb230 */ /* 0x004fde0000000900 */
[----:B------:R-:W-:-:S04]  /*81a0*/  NOP ;  /* 0x0000000000007918 */ /* 0x000fc80000000000 */
[----:B------:R-:W-:Y:S01]  /*81b0*/  HMMA.16816.F32 R236, R12, R60, R4 ;  /* 0x0000003c0cec723c */ /* 0x000fe20000001804 */
[----:B---3--:R-:W-:Y:S01]  /*81c0*/  @!P2 HADD2 R10, -R184.H0_H0, -RZ.H0_H0 ;  /* 0xa00000ffb80aa230 */ /* 0x008fe20000000900 */
[----:B------:R-:W-:Y:S02]  /*81d0*/  PRMT R6, R11, 0x7610, R6 ;  /* 0x000076100b067816 */ /* 0x000fe40000000006 */
[----:B------:R1:W2:Y:S02]  /*81e0*/  LDL.LU.S16 R11, [R1+0x78] ;  /* 0x00007800010b7983 */ /* 0x0002a40000300600 */
[----:B------:R-:W-:Y:S02]  /*81f0*/  PRMT R5, R10, 0x7610, R5 ;  /* 0x000076100a057816 */ /* 0x000fe40000000005 */
[----:B------:R1:W3:Y:S01]  /*8200*/  LDL.LU.S16 R10, [R1+0x74] ;  /* 0x00007400010a7983 */ /* 0x0002e20000300600 */
[----:B------:R-:W-:Y:S02]  /*8210*/  PRMT R36, R33, 0x5410, R2 ;  /* 0x0000541021247816 */ /* 0x000fe40000000002 */
[----:B------:R-:W-:-:S04]  /*8220*/  LOP3.LUT R2, R46, 0xffff, RZ, 0xc0, !PT ;  /* 0x0000ffff2e027812 */ /* 0x000fc800078ec0ff */
[----:B------:R-:W-:Y:S02]  /*8230*/  ISETP.LE.U32.AND P6, PT, R2, UR6, PT ;  /* 0x0000000602007c0c */ /* 0x000fe4000bfc3070 */
[----:B------:R-:W-:Y:S01]  /*8240*/  LOP3.LUT R2, R41, 0xffff, RZ, 0xc0, !PT ;  /* 0x0000ffff29027812 */ /* 0x000fe200078ec0ff */
[----:B------:R-:W-:Y:S01]  /*8250*/  @!P1 HADD2 R8, -R178.H0_H0, -RZ.H0_H0 ;  /* 0xa00000ffb2089230 */ /* 0x000fe20000000900 */
[----:B------:R-:W-:Y:S02]  /*8260*/  LDSM.16.MT88.4 R40, [R39+0xb400] ;  /* 0x00b400002728783b */ /* 0x000fe40000004200 */
[----:B------:R-:W-:-:S04]  /*8270*/  SHF.R.U32.HI R2, RZ, 0x8, R2 ;  /* 0x00000008ff027819 */ /* 0x000fc80000011602 */
[----:B------:R-:W-:Y:S02]  /*8280*/  PRMT R38, R38, 0x5410, R2 ;  /* 0x0000541026267816 */ /* 0x000fe40000000002 */
[----:B------:R-:W-:Y:S02]  /*8290*/  LOP3.LUT R2, R2, 0xffff, RZ, 0xc0, !PT ;  /* 0x0000ffff02027812 */ /* 0x000fe400078ec0ff */
[----:B------:R-:W-:Y:S02]  /*82a0*/  PRMT R4, R8, 0x7610, R4 ;  /* 0x0000761008047816 */ /* 0x000fe40000000004 */
[----:B------:R-:W-:Y:S01]  /*82b0*/  ISETP.LE.U32.AND P0, PT, R2, UR6, PT ;  /* 0x0000000602007c0c */ /* 0x000fe2000bf03070 */
[----:B------:R-:W-:Y:S01]  /*82c0*/  FADD.FTZ R2, R138, R31 ;  /* 0x0000001f8a027221 */ /* 0x000fe20000010000 */
[----:B------:R-:W-:Y:S01]  /*82d0*/  @!P1 PRMT R178, R4, 0x5410, RZ ;  /* 0x0000541004b29816 */ /* 0x000fe200000000ff */
[----:B------:R-:W4:Y:S02]  /*82e0*/  LDCU.64 UR6, c[0x0][0x418] ;  /* 0x00008300ff0677ac */ /* 0x000f240008000a00 */
[----:B------:R-:W-:Y:S01]  /*82f0*/  FADD.FTZ R4, R169, R2 ;  /* 0x00000002a9047221 */ /* 0x000fe20000010000 */
[----:B------:R-:W-:-:S02]  /*8300*/  IMAD.MOV.U32 R169, RZ, RZ, R161 ;  /* 0x000000ffffa97224 */ /* 0x000fc400078e00a1 */
[----:B------:R-:W-:Y:S02]  /*8310*/  IMAD.MOV.U32 R161, RZ, RZ, R160 ;  /* 0x000000ffffa17224 */ /* 0x000fe400078e00a0 */
[----:B------:R-:W-:Y:S02]  /*8320*/  IMAD.MOV.U32 R160, RZ, RZ, R47 ;  /* 0x000000ffffa07224 */ /* 0x000fe400078e002f */
[----:B------:R-:W1:Y:S01]  /*8330*/  LDSM.16.MT88.4 R44, [R39+0xb000] ;  /* 0x00b00000272c783b */ /* 0x000e620000004200 */
[----:B------:R-:W-:Y:S01]  /*8340*/  FADD.FTZ R3, R141, R30 ;  /* 0x0000001e8d037221 */ /* 0x000fe20000010000 */
[----:B------:R-:W-:Y:S01]  /*8350*/  @!P4 HADD2 R32, -R198.H0_H0, -RZ.H0_H0 ;  /* 0xa00000ffc620c230 */ /* 0x000fe20000000900 */
[----:B------:R-:W-:Y:S01]  /*8360*/  @!P2 PRMT R184, R5, 0x5410, RZ ;  /* 0x0000541005b8a816 */ /* 0x000fe200000000ff */
[----:B------:R-:W-:Y:S02]  /*8370*/  IMAD.U32 R2, RZ, RZ, UR21 ;  /* 0x00000015ff027e24 */ /* 0x000fe4000f8e00ff */
[----:B------:R-:W-:Y:S01]  /*8380*/  FADD.FTZ R5, R171, R3 ;  /* 0x00000003ab057221 */ /* 0x000fe20000010000 */
[----:B------:R-:W-:-:S02]  /*8390*/  SHF.R.S32.HI R8, RZ, 0x1f, R232 ;  /* 0x0000001fff087819 */ /* 0x000fc400000114e8 */
[----:B------:R-:W-:Y:S02]  /*83a0*/  IADD3 R3, P1, PT, R232, UR21, RZ ;  /* 0x00000015e8037c10 */ /* 0x000fe4000ff3e0ff */
[----:B------:R-:W-:Y:S02]  /*83b0*/  PRMT R7, R32, 0x7610, R7 ;  /* 0x0000761020077816 */ /* 0x000fe40000000007 */
[----:B------:R-:W-:Y:S02]  /*83c0*/  LEA.HI.X.SX32 R8, R2, R8, 0x1, P1 ;  /* 0x0000000802087211 */ /* 0x000fe400008f0eff */
[----:B----4-:R-:W-:Y:S02]  /*83d0*/  LEA R2, P1, R3, UR6, 0x1 ;  /* 0x0000000603027c11 */ /* 0x010fe4000f8208ff */
[----:B------:R-:W-:Y:S01]  /*83e0*/  @!P4 PRMT R198, R7, 0x5410, RZ ;  /* 0x0000541007c6c816 */ /* 0x000fe200000000ff */
[----:B------:R-:W-:Y:S01]  /*83f0*/  FADD.FTZ R7, R233, R29 ;  /* 0x0000001de9077221 */ /* 0x000fe20000010000 */
[----:B------:R-:W-:Y:S01]  /*8400*/  @!P3 PRMT R180, R6, 0x5410, RZ ;  /* 0x0000541006b4b816 */ /* 0x000fe200000000ff */
[----:B------:R-:W-:Y:S01]  /*8410*/  FADD.FTZ R6, R234, R28 ;  /* 0x0000001cea067221 */ /* 0x000fe20000010000 */
[----:B------:R-:W-:Y:S01]  /*8420*/  LEA.HI.X R3, R3, UR7, R8, 0x1, P1 ;  /* 0x0000000703037c11 */ /* 0x000fe200088f0c08 */
[----:B------:R-:W-:Y:S01]  /*8430*/  USHF.L.U32 UR6, UR25, 0x3, URZ ;  /* 0x0000000319067899 */ /* 0x000fe200080006ff */
[----:B------:R-:W-:-:S02]  /*8440*/  IMAD.MOV.U32 R141, RZ, RZ, R128 ;  /* 0x000000ffff8d7224 */ /* 0x000fc400078e0080 */
[----:B------:R-:W-:Y:S02]  /*8450*/  IMAD.MOV.U32 R128, RZ, RZ, R102 ;  /* 0x000000ffff807224 */ /* 0x000fe400078e0066 */
[----:B------:R-:W-:Y:S01]  /*8460*/  FADD.FTZ R102, R98, R4 ;  /* 0x0000000462667221 */ /* 0x000fe20000010000 */
[----:B------:R-:W-:Y:S01]  /*8470*/  IMAD.U32 R4, RZ, RZ, UR6 ;  /* 0x00000006ff047e24 */ /* 0x000fe2000f8e00ff */
[----:B-1----:R-:W-:Y:S01]  /*8480*/  HMMA.16816.F32 R28, R24, R44, RZ ;  /* 0x0000002c181c723c */ /* 0x002fe200000018ff */
[----:B------:R-:W-:Y:S01]  /*8490*/  FADD.FTZ R48, R48, R5 ;  /* 0x0000000530307221 */ /* 0x000fe20000010000 */
[----:B------:R-:W-:Y:S02]  /*84a0*/  IMAD.MOV.U32 R231, RZ, RZ, R49 ;  /* 0x000000ffffe77224 */ /* 0x000fe400078e0031 */
[----:B------:R-:W-:Y:S01]  /*84b0*/  FADD.FTZ R7, R169, R7 ;  /* 0x00000007a9077221 */ /* 0x000fe20000010000 */
[----:B------:R-:W-:-:S04]  /*84c0*/  IMAD.WIDE R4, R4, 0x2, R2 ;  /* 0x0000000204047825 */ /* 0x000fc800078e0202 */
[----:B------:R-:W-:Y:S01]  /*84d0*/  FADD.FTZ R49, R125, R6 ;  /* 0x000000067d317221 */ /* 0x000fe20000010000 */
[----:B------:R-:W-:Y:S01]  /*84e0*/  MOV R169, R170 ;  /* 0x000000aa00a97202 */ /* 0x000fe20000000f00 */
[----:B------:R-:W-:Y:S02]  /*84f0*/  IMAD.U32 R6, RZ, RZ, UR25 ;  /* 0x00000019ff067e24 */ /* 0x000fe4000f8e00ff */
[----:B------:R-:W-:Y:S01]  /*8500*/  IMAD.MOV.U32 R170, RZ, RZ, R168 ;  /* 0x000000ffffaa7224 */ /* 0x000fe200078e00a8 */
[----:B------:R-:W-:Y:S01]  /*8510*/  STG.E.U16 desc[UR26][R2.64], R57 ;  /* 0x0000003902007986 */ /* 0x000fe2000c10151a */
[----:B------:R-:W-:Y:S02]  /*8520*/  IMAD.MOV.U32 R171, RZ, RZ, R146 ;  /* 0x000000ffffab7224 */ /* 0x000fe400078e0092 */
[----:B------:R-:W-:Y:S01]  /*8530*/  IMAD.MOV.U32 R168, RZ, RZ, R147 ;  /* 0x000000ffffa87224 */ /* 0x000fe200078e0093 */
[----:B------:R-:W-:Y:S01]  /*8540*/  STG.E.U16 desc[UR26][R2.64+0x2], R51 ;  /* 0x0000023302007986 */ /* 0x000fe2000c10151a */
[----:B------:R-:W-:-:S03]  /*8550*/  IMAD.MOV.U32 R138, RZ, RZ, R145 ;  /* 0x000000ffff8a7224 */ /* 0x000fc600078e0091 */
[----:B------:R-:W-:Y:S01]  /*8560*/  STG.E.U16 desc[UR26][R4.64], R59 ;  /* 0x0000003b04007986 */ /* 0x000fe2000c10151a */
[----:B------:R-:W-:Y:S01]  /*8570*/  HMMA.16816.F32 R144, R20, R40, R28 ;  /* 0x000000281490723c */ /* 0x000fe2000000181c */
[----:B------:R-:W-:Y:S02]  /*8580*/  IMAD.WIDE R30, R6, 0x70, R4 ;  /* 0x00000070061e7825 */ /* 0x000fe400078e0204 */
[----:B------:R1:W-:Y:S01]  /*8590*/  STG.E.U16 desc[UR26][R4.64+0x2], R64 ;  /* 0x0000024004007986 */ /* 0x0003e2000c10151a */
[--C-:B------:R-:W-:Y:S02]  /*85a0*/  HSET2.LE.AND R28, R66, R0.reuse, PT ;  /* 0x00000000421c7233 */ /* 0x100fe40003803000 */
[--C-:B------:R-:W-:Y:S02]  /*85b0*/  HSET2.LE.AND R32, R34, R0.reuse, PT ;  /* 0x0000000022207233 */ /* 0x100fe40003803000 */
[--C-:B------:R-:W-:Y:S02]  /*85c0*/  HSET2.LE.AND R6, R83, R0.reuse, PT ;  /* 0x0000000053067233 */ /* 0x100fe40003803000 */
[----:B------:R-:W-:-:S02]  /*85d0*/  HSET2.LE.AND R29, R71, R0, PT ;  /* 0x00000000471d7233 */ /* 0x000fc40003803000 */
[--C-:B------:R-:W-:Y:S02]  /*85e0*/  HSET2.LE.AND R33, R70, R0.reuse, PT ;  /* 0x0000000046217233 */ /* 0x100fe40003803000 */
[----:B------:R-:W-:Y:S02]  /*85f0*/  HSET2.LE.AND R34, R69, R0, PT ;  /* 0x0000000045227233 */ /* 0x000fe40003803000 */
[----:B------:R-:W-:Y:S02]  /*8600*/  LOP3.LUT R96, R96, R32, RZ, 0xc0, !PT ;  /* 0x0000002060607212 */ /* 0x000fe400078ec0ff */
[----:B-1----:R-:W-:-:S05]  /*8610*/  LOP3.LUT R5, R93, 0xff00ff, RZ, 0xc0, !PT ;  /* 0x00ff00ff5d057812 */ /* 0x002fca00078ec0ff */
[--C-:B------:R-:W-:Y:S02]  /*8620*/  HSET2.LE.AND R5, R5, R0.reuse, PT ;  /* 0x0000000005057233 */ /* 0x100fe40003803000 */
[--C-:B------:R-:W-:Y:S01]  /*8630*/  HSET2.LE.AND R4, R82, R0.reuse, PT ;  /* 0x0000000052047233 */ /* 0x100fe20003803000 */
[----:B------:R-:W-:Y:S01]  /*8640*/  IMAD.U32 R32, RZ, RZ, UR25 ;  /* 0x00000019ff207e24 */ /* 0x000fe2000f8e00ff */
[----:B------:R-:W-:Y:S01]  /*8650*/  LOP3.LUT R98, R89, R6, RZ, 0xc0, !PT ;  /* 0x0000000659627212 */ /* 0x000fe200078ec0ff */
[----:B------:R-:W-:Y:S01]  /*8660*/  FADD.FTZ R252, R130, R49 ;  /* 0x0000003182fc7221 */ /* 0x000fe20000010000 */
[----:B------:R-:W-:Y:S01]  /*8670*/  IMAD.MOV.U32 R89, RZ, RZ, R99 ;  /* 0x000000ffff597224 */ /* 0x000fe200078e0063 */
[--C-:B------:R-:W-:Y:S01]  /*8680*/  HSET2.LE.AND R36, R36, R0.reuse, PT ;  /* 0x0000000024247233 */ /* 0x100fe20003803000 */
[----:B------:R-:W-:Y:S01]  /*8690*/  IMAD.MOV.U32 R130, RZ, RZ, R231 ;  /* 0x000000ffff827224 */ /* 0x000fe200078e00e7 */
[--C-:B------:R-:W-:Y:S01]  /*86a0*/  HSET2.LE.AND R37, R37, R0.reuse, PT ;  /* 0x0000000025257233 */ /* 0x100fe20003803000 */
[----:B------:R-:W-:Y:S01]  /*86b0*/  STG.E.U16 desc[UR26][R30.64], R58 ;  /* 0x0000003a1e007986 */ /* 0x000fe2000c10151a */
[----:B------:R-:W-:Y:S01]  /*86c0*/  HSET2.LE.AND R38, R38, R0, PT ;  /* 0x0000000026267233 */ /* 0x000fe20003803000 */
[----:B------:R-:W-:Y:S01]  /*86d0*/  FADD.FTZ R231, R134, R48 ;  /* 0x0000003086e77221 */ /* 0x000fe20000010000 */
[----:B------:R-:W-:-:S02]  /*86e0*/  LOP3.LUT R97, R97, R33, RZ, 0xc0, !PT ;  /* 0x0000002161617212 */ /* 0x000fc400078ec0ff */
[----:B------:R-:W-:Y:S01]  /*86f0*/  LOP3.LUT R6, R120, R34, RZ, 0xc0, !PT ;  /* 0x0000002278067212 */ /* 0x000fe200078ec0ff */
        /* <DEDUP_REMOVED lines=11> */
[----:B--2---:R-:W-:-:S02]  /*87b0*/  @!P6 HADD2 R11, -R56.H0_H0, -RZ.H0_H0 ;  /* 0xa00000ff380be230 */ /* 0x004fc40000000900 */
[----:B---3--:R-:W-:-:S03]  /*87c0*/  @!P0 HADD2 R10, -R190.H0_H0, -RZ.H0_H0 ;  /* 0xa00000ffbe0a8230 */ /* 0x008fc60000000900 */
[----:B------:R-:W-:Y:S02]  /*87d0*/  PRMT R9, R11, 0x7610, R9 ;  /* 0x000076100b097816 */ /* 0x000fe40000000009 */
[----:B------:R-:W-:Y:S02]  /*87e0*/  PRMT R8, R10, 0x7610, R8 ;  /* 0x000076100a087816 */ /* 0x000fe40000000008 */
[----:B------:R-:W-:Y:S02]  /*87f0*/  @!P6 PRMT R56, R9, 0x5410, RZ ;  /* 0x000054100938e816 */ /* 0x000fe400000000ff */
[----:B------:R-:W-:Y:S02]  /*8800*/  @!P0 PRMT R190, R8, 0x5410, RZ ;  /* 0x0000541008be8816 */ /* 0x000fe400000000ff */
[----:B------:R-:W-:Y:S01]  /*8810*/  HMMA.16816.F32 R8, R16, R44, RZ ;  /* 0x0000002c1008723c */ /* 0x000fe200000018ff */
[----:B------:R-:W-:Y:S01]  /*8820*/  FADD.FTZ R45, R127, R7 ;  /* 0x000000077f2d7221 */ /* 0x000fe20000010000 */
[----:B------:R-:W-:-:S05]  /*8830*/  LOP3.LUT R7, R88, 0xff00ff, RZ, 0xc0, !PT ;  /* 0x00ff00ff58077812 */ /* 0x000fca00078ec0ff */
[----:B------:R-:W-:-:S13]  /*8840*/  HSET2.LE.AND R7, R7, R0, PT ;  /* 0x0000000007077233 */ /* 0x000fda0003803000 */
[----:B------:R-:W-:Y:S01]  /*8850*/  HMMA.16816.F32 R232, R12, R40, R8 ;  /* 0x000000280ce8723c */ /* 0x000fe20000001808 */
[----:B------:R-:W-:Y:S02]  /*8860*/  LOP3.LUT R9, R85, 0xff00ff, RZ, 0xc0, !PT ;  /* 0x00ff00ff55097812 */ /* 0x000fe400078ec0ff */
[--C-:B------:R-:W-:Y:S02]  /*8870*/  HSET2.LE.AND R8, R81, R0.reuse, PT ;  /* 0x0000000051087233 */ /* 0x100fe40003803000 */
[----:B------:R-:W-:Y:S02]  /*8880*/  LOP3.LUT R10, R84, 0xff00ff, RZ, 0xc0, !PT ;  /* 0x00ff00ff540a7812 */ /* 0x000fe400078ec0ff */
[----:B------:R-:W-:Y:S02]  /*8890*/  HSET2.LE.AND R9, R9, R0, PT ;  /* 0x0000000009097233 */ /* 0x000fe40003803000 */
[----:B------:R-:W-:Y:S02]  /*88a0*/  LOP3.LUT R11, R94, R5, RZ, 0xc0, !PT ;  /* 0x000000055e0b7212 */ /* 0x000fe400078ec0ff */
[----:B------:R-:W-:-:S02]  /*88b0*/  LOP3.LUT R94, R67, R8, RZ, 0xc0, !PT ;  /* 0x00000008435e7212 */ /* 0x000fc400078ec0ff */
[----:B------:R-:W-:Y:S01]  /*88c0*/  LOP3.LUT R8, R121, R28, RZ, 0xc0, !PT ;  /* 0x0000001c79087212 */ /* 0x000fe200078ec0ff */
[----:B------:R-:W-:Y:S01]  /*88d0*/  IMAD.U32 R28, RZ, RZ, UR6 ;  /* 0x00000006ff1c7e24 */ /* 0x000fe2000f8e00ff */
[--C-:B------:R-:W-:Y:S02]  /*88e0*/  HSET2.LE.AND R35, R10, R0.reuse, PT ;  /* 0x000000000a237233 */ /* 0x100fe40003803000 */
[----:B------:R-:W-:Y:S02]  /*88f0*/  LOP3.LUT R10, R95, R4, RZ, 0xc0, !PT ;  /* 0x000000045f0a7212 */ /* 0x000fe400078ec0ff */
[----:B------:R-:W-:Y:S01]  /*8900*/  LOP3.LUT R95, R65, R9, RZ, 0xc0, !PT ;  /* 0x00000009415f7212 */ /* 0x000fe200078ec0ff */
[----:B------:R1:W-:Y:S01]  /*8910*/  STG.E.U16 desc[UR26][R30.64+0x2], R56 ;  /* 0x000002381e007986 */ /* 0x0003e2000c10151a */
[----:B------:R-:W-:Y:S01]  /*8920*/  LOP3.LUT R9, R117, R29, RZ, 0xc0, !PT ;  /* 0x0000001d75097212 */ /* 0x000fe200078ec0ff */
[----:B------:R-:W-:Y:S01]  /*8930*/  IMAD.WIDE R28, R28, 0x2, R30 ;  /* 0x000000021c1c7825 */ /* 0x000fe200078e021e */
[----:B------:R-:W-:Y:S01]  /*8940*/  LOP3.LUT R99, R68, R7, RZ, 0xc0, !PT ;  /* 0x0000000744637212 */ /* 0x000fe200078ec0ff */
[----:B------:R-:W-:Y:S01]  /*8950*/  HMMA.16816.F32 R64, R16, R110, RZ ;  /* 0x0000006e1040723c */ /* 0x000fe200000018ff */
[----:B------:R-:W-:-:S02]  /*8960*/  HSET2.LE.AND R0, R50, R0, PT ;  /* 0x0000000032007233 */ /* 0x000fc40003803000 */
[----:B------:R-:W-:-:S05]  /*8970*/  LOP3.LUT R7, R113, R35, RZ, 0xc0, !PT ;  /* 0x0000002371077212 */ /* 0x000fca00078ec0ff */
[C---:B------:R-:W-:Y:S08]  /*8980*/  HMMA.16816.F32 R68, R16.reuse, R122, RZ ;  /* 0x0000007a1044723c */ /* 0x040ff000000018ff */
[----:B------:R-:W-:Y:S01]  /*8990*/  HMMA.16816.F32 R48, R16, R74, RZ ;  /* 0x0000004a1030723c */ /* 0x000fe200000018ff */
[----:B-1----:R-:W-:-:S07]  /*89a0*/  IMAD.WIDE R30, R32, -0x70, R30 ;  /* 0xffffff90201e7825 */ /* 0x002fce00078e021e */
[C---:B------:R-:W-:Y:S08]  /*89b0*/  HMMA.16816.F32 R56, R16.reuse, R114, RZ ;  /* 0x000000721038723c */ /* 0x040ff000000018ff */
[C---:B------:R-:W-:Y:S08]  /*89c0*/  HMMA.16816.F32 R32, R16.reuse, R54, RZ ;  /* 0x000000361020723c */ /* 0x040ff000000018ff */
[----:B------:R-:W-:Y:S01]  /*89d0*/  HMMA.16816.F32 R16, R16, R46, RZ ;  /* 0x0000002e1010723c */ /* 0x000fe200000018ff */
        /* <DEDUP_REMOVED lines=17> */
[----:B------:R-:W-:Y:S02]  /*8af0*/  IMAD.MOV.U32 R160, RZ, RZ, R135 ;  /* 0x000000ffffa07224 */ /* 0x000fe400078e0087 */
[----:B------:R-:W-:Y:S01]  /*8b00*/  IMAD.MOV.U32 R136, RZ, RZ, R126 ;  /* 0x000000ffff887224 */ /* 0x000fe200078e007e */
[----:B------:R-:W-:Y:S01]  /*8b10*/  HMMA.16816.F32 R140, R12, R78, R48 ;  /* 0x0000004e0c8c723c */ /* 0x000fe20000001830 */
[----:B------:R-:W-:-:S07]  /*8b20*/  IMAD.MOV.U32 R137, RZ, RZ, R132 ;  /* 0x000000ffff897224 */ /* 0x000fce00078e0084 */
[C---:B------:R-:W-:Y:S08]  /*8b30*/  HMMA.16816.F32 R124, R12.reuse, R90, R64 ;  /* 0x0000005a0c7c723c */ /* 0x040ff00000001840 */
[C---:B------:R-:W-:Y:S08]  /*8b40*/  HMMA.16816.F32 R132, R12.reuse, R86, R56 ;  /* 0x000000560c84723c */ /* 0x040ff00000001838 */
[----:B------:R-:W-:Y:S08]  /*8b50*/  HMMA.16816.F32 R148, R12, R42, R16 ;  /* 0x0000002a0c94723c */ /* 0x000ff00000001810 */
[C---:B------:R-:W-:Y:S08]  /*8b60*/  HMMA.16816.F32 R12, R24.reuse, R122, RZ ;  /* 0x0000007a180c723c */ /* 0x040ff000000018ff */
[----:B------:R-:W-:-:S12]  /*8b70*/  HMMA.16816.F32 R16, R24, R110, RZ ;  /* 0x0000006e1810723c */ /* 0x000fd800000018ff */
[----:B------:R-:W-:Y:S08]  /*8b80*/  HMMA.16816.F32 R64, R20, R118, R12 ;  /* 0x000000761440723c */ /* 0x000ff0000000180c */
[----:B------:R-:W-:Y:S08]  /*8b90*/  HMMA.16816.F32 R12, R24, R114, RZ ;  /* 0x00000072180c723c */ /* 0x000ff000000018ff */
[----:B------:R-:W-:Y:S08]  /*8ba0*/  HMMA.16816.F32 R56, R20, R90, R16 ;  /* 0x0000005a1438723c */ /* 0x000ff00000001810 */
[----:B------:R-:W-:Y:S08]  /*8bb0*/  HMMA.16816.F32 R16, R24, R74, RZ ;  /* 0x0000004a1810723c */ /* 0x000ff000000018ff */
[----:B------:R-:W-:Y:S08]  /*8bc0*/  HMMA.16816.F32 R48, R20, R86, R12 ;  /* 0x000000561430723c */ /* 0x000ff0000000180c */
[C---:B------:R-:W-:Y:S08]  /*8bd0*/  HMMA.16816.F32 R12, R24.reuse, R54, RZ ;  /* 0x00000036180c723c */ /* 0x040ff000000018ff */
[----:B------:R-:W-:Y:S08]  /*8be0*/  HMMA.16816.F32 R24, R24, R46, RZ ;  /* 0x0000002e1818723c */ /* 0x000ff000000018ff */
[C---:B------:R-:W-:Y:S01]  /*8bf0*/  HMMA.16816.F32 R32, R20.reuse, R78, R16 ;  /* 0x0000004e1420723c */ /* 0x040fe20000001810 */
[----:B------:R-:W1:Y:S07]  /*8c00*/  LDSM.16.MT88.4 R16, [R39+0x9800] ;  /* 0x009800002710783b */ /* 0x000e6e0000004200 */
[C---:B------:R-:W-:Y:S01]  /*8c10*/  HMMA.16816.F32 R60, R20.reuse, R62, R12 ;  /* 0x0000003e143c723c */ /* 0x040fe2000000180c */
[----:B------:R-:W-:Y:S07]  /*8c20*/  LDSM.16.MT88.4 R12, [R80+0xa800] ;  /* 0x00a80000500c783b */ /* 0x000fee0000004200 */
[----:B------:R-:W-:Y:S01]  /*8c30*/  HMMA.16816.F32 R24, R20, R42, R24 ;  /* 0x0000002a1418723c */ /* 0x000fe20000001818 */
[----:B------:R-:W2:Y:S01]  /*8c40*/  LDSM.16.MT88.4 R20, [R80+0x9800] ;  /* 0x009800005014783b */ /* 0x000ea20000004200 */
[----:B------:R-:W-:Y:S01]  /*8c50*/  LOP3.LUT R93, R108, R37, RZ, 0xc0, !PT ;  /* 0x000000256c5d7212 */ /* 0x000fe200078ec0ff */
[----:B------:R-:W-:Y:S01]  /*8c60*/  IMAD.MOV.U32 R37, RZ, RZ, R89 ;  /* 0x000000ffff257224 */ /* 0x000fe200078e0059 */
[----:B------:R-:W-:Y:S01]  /*8c70*/  LOP3.LUT R92, R109, R36, RZ, 0xc0, !PT ;  /* 0x000000246d5c7212 */ /* 0x000fe200078ec0ff */
[----:B------:R-:W-:-:S02]  /*8c80*/  IMAD.MOV.U32 R89, RZ, RZ, R83 ;  /* 0x000000ffff597224 */ /* 0x000fc400078e0053 */
[----:B------:R-:W-:Y:S02]  /*8c90*/  IMAD.MOV.U32 R36, RZ, RZ, R82 ;  /* 0x000000ffff247224 */ /* 0x000fe400078e0052 */
[----:B------:R-:W-:Y:S02]  /*8ca0*/  IMAD.MOV.U32 R120, RZ, RZ, R117 ;  /* 0x000000ffff787224 */ /* 0x000fe400078e0075 */
[----:B------:R-:W-:Y:S02]  /*8cb0*/  IMAD.MOV.U32 R109, RZ, RZ, R81 ;  /* 0x000000ffff6d7224 */ /* 0x000fe400078e0051 */
[----:B------:R-:W-:Y:S01]  /*8cc0*/  IMAD.MOV.U32 R83, RZ, RZ, R44 ;  /* 0x000000ffff537224 */ /* 0x000fe200078e002c */
[----:B------:R-:W-:Y:S01]  /*8cd0*/  LOP3.LUT R4, R116, R38, RZ, 0xc0, !PT ;  /* 0x0000002674047212 */ /* 0x000fe200078ec0ff */
[----:B------:R-:W-:Y:S02]  /*8ce0*/  IMAD.MOV.U32 R81, RZ, RZ, R84 ;  /* 0x000000ffff517224 */ /* 0x000fe400078e0054 */
[----:B------:R-:W-:-:S02]  /*8cf0*/  IMAD.MOV.U32 R113, RZ, RZ, R85 ;  /* 0x000000ffff717224 */ /* 0x000fc400078e0055 */
[----:B------:R-:W-:Y:S02]  /*8d00*/  IMAD.MOV.U32 R117, RZ, RZ, R40 ;  /* 0x000000ffff757224 */ /* 0x000fe400078e0028 */
[----:B------:R-:W-:Y:S02]  /*8d10*/  IMAD.MOV.U32 R82, RZ, RZ, R102 ;  /* 0x000000ffff527224 */ /* 0x000fe400078e0066 */
[----:B------:R-:W-:Y:S01]  /*8d20*/  IMAD.MOV.U32 R84, RZ, RZ, R41 ;  /* 0x000000ffff547224 */ /* 0x000fe200078e0029 */
[----:B------:R-:W-:Y:S01]  /*8d30*/  LOP3.LUT R5, R112, R0, RZ, 0xc0, !PT ;  /* 0x0000000070057212 */ /* 0x000fe200078ec0ff */
[----:B------:R-:W-:Y:S01]  /*8d40*/  IMAD.MOV.U32 R85, RZ, RZ, R45 ;  /* 0x000000ffff557224 */ /* 0x000fe200078e002d */
[----:B-1----:R-:W-:Y:S01]  /*8d50*/  HMMA.16816.F32 R128, R8, R16, R128 ;  /* 0x000000100880723c */ /* 0x002fe20000001880 */
[----:B------:R-:W-:Y:S01]  /*8d60*/  IMAD.MOV.U32 R40, RZ, RZ, R103 ;  /* 0x000000ffff287224 */ /* 0x000fe200078e0067 */
[----:B------:R-:W-:Y:S01]  /*8d70*/  STG.E.U16 desc[UR26][R28.64], R208 ;  /* 0x000000d01c007986 */ /* 0x000fe2000c10151a */
[----:B------:R-:W-:-:S02]  /*8d80*/  IMAD.MOV.U32 R41, RZ, RZ, R104 ;  /* 0x000000ffff297224 */ /* 0x000fc400078e0068 */
[----:B------:R-:W-:Y:S01]  /*8d90*/  IMAD.MOV.U32 R38, RZ, RZ, R36 ;  /* 0x000000ffff267224 */ /* 0x000fe200078e0024 */
[----:B------:R-:W-:Y:S01]  /*8da0*/  STG.E.U16 desc[UR26][R28.64+0x2], R209 ;  /* 0x000002d11c007986 */ /* 0x000fe2000c10151a */
[----:B------:R-:W-:Y:S02]  /*8db0*/  IMAD.MOV.U32 R36, RZ, RZ, R83 ;  /* 0x000000ffff247224 */ /* 0x000fe400078e0053 */
[----:B------:R-:W-:Y:S01]  /*8dc0*/  IMAD.MOV.U32 R0, RZ, RZ, R37 ;  /* 0x000000ffff007224 */ /* 0x000fe200078e0025 */
[----:B------:R-:W-:Y:S01]  /*8dd0*/  HMMA.16816.F32 R56, R8, R18, R56 ;  /* 0x000000120838723c */ /* 0x000fe20000001838 */
[----:B------:R-:W-:Y:S01]  /*8de0*/  IMAD.MOV.U32 R116, RZ, RZ, R109 ;  /* 0x000000ffff747224 */ /* 0x000fe200078e006d */
[----:B------:R1:W5:Y:S01]  /*8df0*/  LDL.LU R102, [R1+0x18c] ;  /* 0x00018c0001667983 */ /* 0x0003620000300800 */
[----:B------:R-:W-:Y:S02]  /*8e00*/  IMAD.MOV.U32 R108, RZ, RZ, R113 ;  /* 0x000000ffff6c7224 */ /* 0x000fe400078e0071 */
[----:B------:R-:W-:-:S02]  /*8e10*/  IMAD.MOV.U32 R83, RZ, RZ, R82 ;  /* 0x000000ffff537224 */ /* 0x000fc400078e0052 */
[----:B------:R-:W-:Y:S01]  /*8e20*/  IMAD.MOV.U32 R110, RZ, RZ, R38 ;  /* 0x000000ffff6e7224 */ /* 0x000fe200078e0026 */
[----:B--2---:R-:W-:Y:S01]  /*8e30*/  HMMA.16816.F32 R136, R8, R20, R136 ;  /* 0x000000140888723c */ /* 0x004fe20000001888 */
[----:B------:R-:W-:-:S07]  /*8e40*/  IMAD.MOV.U32 R37, RZ, RZ, R117 ;  /* 0x000000ffff257224 */ /* 0x000fce00078e0075 */
[----:B------:R-:W-:Y:S01]  /*8e50*/  HMMA.16816.F32 R168, R4, R20, R168 ;  /* 0x0000001404a8723c */ /* 0x000fe200000018a8 */
[----:B------:R-:W-:-:S07]  /*8e60*/  IMAD.MOV.U32 R109, RZ, RZ, R84 ;  /* 0x000000ffff6d7224 */ /* 0x000fce00078e0054 */
[----:B------:R-:W-:Y:S01]  /*8e70*/  HMMA.16816.F32 R64, R8, R22, R64 ;  /* 0x000000160840723c */ /* 0x000fe20000001840 */
[----:B------:R-:W-:-:S07]  /*8e80*/  IMAD.MOV.U32 R82, RZ, RZ, R85 ;  /* 0x000000ffff527224 */ /* 0x000fce00078e0055 */
[----:B------:R-:W-:Y:S01]  /*8e90*/  HMMA.16816.F32 R44, R4, R22, R68 ;  /* 0x00000016042c723c */ /* 0x000fe20000001844 */
[----:B------:R-:W-:Y:S01]  /*8ea0*/  IMAD.MOV.U32 R113, RZ, RZ, R40 ;  /* 0x000000ffff717224 */ /* 0x000fe200078e0028 */
[----:B------:R-:W2:Y:S01]  /*8eb0*/  LDSM.16.MT88.4 R20, [R39+0xa800] ;  /* 0x00a800002714783b */ /* 0x000ea20000004200 */
[----:B------:R-:W-:Y:S02]  /*8ec0*/  IMAD.MOV.U32 R117, RZ, RZ, R41 ;  /* 0x000000ffff757224 */ /* 0x000fe400078e0029 */
[----:B------:R-:W-:-:S03]  /*8ed0*/  IMAD.MOV.U32 R84, RZ, RZ, R52 ;  /* 0x000000ffff547224 */ /* 0x000fc600078e0034 */
[----:B------:R-:W-:Y:S01]  /*8ee0*/  HMMA.16816.F32 R160, R4, R16, R160 ;  /* 0x0000001004a0723c */ /* 0x000fe200000018a0 */
[----:B------:R-:W-:-:S07]  /*8ef0*/  IMAD.MOV.U32 R85, RZ, RZ, R53 ;  /* 0x000000ffff557224 */ /* 0x000fce00078e0035 */
[----:B------:R-:W-:Y:S01]  /*8f00*/  HMMA.16816.F32 R152, R4, R12, R152 ;  /* 0x0000000c0498723c */ /* 0x000fe20000001898 */
[----:B------:R-:W-:-:S07]  /*8f10*/  IMAD.MOV.U32 R40, RZ, RZ, R244 ;  /* 0x000000ffff287224 */ /* 0x000fce00078e00f4 */
[----:B------:R-:W-:Y:S01]  /*8f20*/  HMMA.16816.F32 R48, R8, R14, R48 ;  /* 0x0000000e0830723c */ /* 0x000fe20000001830 */
[----:B------:R-:W-:Y:S01]  /*8f30*/  IMAD.MOV.U32 R41, RZ, RZ, R245 ;  /* 0x000000ffff297224 */ /* 0x000fe200078e00f5 */
[----:B------:R-:W-:Y:S01]  /*8f40*/  STG.E.U16 desc[UR26][R2.64+0x10], R230 ;  /* 0x000010e602007986 */ /* 0x000fe2000c10151a */
[----:B------:R-:W-:Y:S02]  /*8f50*/  IMAD.MOV.U32 R52, RZ, RZ, R246 ;  /* 0x000000ffff347224 */ /* 0x000fe400078e00f6 */
[----:B------:R-:W-:Y:S01]  /*8f60*/  IMAD.MOV.U32 R123, RZ, RZ, R116 ;  /* 0x000000ffff7b7224 */ /* 0x000fe200078e0074 */
[----:B------:R-:W-:Y:S01]  /*8f70*/  STG.E.U16 desc[UR26][R2.64+0x12], R229 ;  /* 0x000012e502007986 */ /* 0x000fe2000c10151a */
[----:B------:R-:W-:Y:S02]  /*8f80*/  IMAD.MOV.U32 R111, RZ, RZ, R108 ;  /* 0x000000ffff6f7224 */ /* 0x000fe400078e006c */
[----:B------:R-:W-:Y:S01]  /*8f90*/  IMAD.MOV.U32 R118, RZ, RZ, R37 ;  /* 0x000000ffff767224 */ /* 0x000fe200078e0025 */
[----:B------:R-:W-:Y:S01]  /*8fa0*/  MOV R37, R40 ;  /* 0x0000002800257202 */ /* 0x000fe20000000f00 */
[----:B------:R-:W-:Y:S01]  /*8fb0*/  IMAD.MOV.U32 R122, RZ, RZ, R0 ;  /* 0x000000ffff7a7224 */ /* 0x000fe200078e0000 */
[----:B------:R1:W5:Y:S01]  /*8fc0*/  LDL.LU R103, [R1+0x188] ;  /* 0x0001880001677983 */ /* 0x0003620000300800 */
        /* <DEDUP_REMOVED lines=9> */
[----:B------:R-:W-:Y:S01]  /*9060*/  HMMA.16816.F32 R120, R8, R12, R120 ;  /* 0x0000000c0878723c */ /* 0x000fe20000001878 */
[----:B------:R-:W-:Y:S02]  /*9070*/  IMAD.MOV.U32 R109, RZ, RZ, R41 ;  /* 0x000000ffff6d7224 */ /* 0x000fe400078e0029 */
[----:B------:R-:W-:-:S05]  /*9080*/  IMAD.MOV.U32 R38, RZ, RZ, R84 ;  /* 0x000000ffff267224 */ /* 0x000fca00078e0054 */
[----:B--2---:R-:W-:Y:S01]  /*9090*/  HMMA.16816.F32 R32, R8, R22, R32 ;  /* 0x000000160820723c */ /* 0x004fe20000001820 */
[----:B------:R-:W-:Y:S01]  /*90a0*/  IMAD.MOV.U32 R36, RZ, RZ, R52 ;  /* 0x000000ffff247224 */ /* 0x000fe200078e0034 */
[----:B------:R-:W-:Y:S01]  /*90b0*/  STG.E.U16 desc[UR26][R30.64+0x10], R227 ;  /* 0x000010e31e007986 */ /* 0x000fe2000c10151a */
[----:B------:R-:W-:Y:S02]  /*90c0*/  IMAD.MOV.U32 R117, RZ, RZ, R221 ;  /* 0x000000ffff757224 */ /* 0x000fe400078e00dd */
[----:B------:R-:W-:Y:S01]  /*90d0*/  IMAD.MOV.U32 R41, RZ, RZ, R218 ;  /* 0x000000ffff297224 */ /* 0x000fe200078e00da */
[----:B------:R-:W-:Y:S01]  /*90e0*/  STG.E.U16 desc[UR26][R30.64+0x12], R228 ;  /* 0x000012e41e007986 */ /* 0x000fe2000c10151a */
[----:B------:R-:W-:Y:S02]  /*90f0*/  IMAD.MOV.U32 R110, RZ, RZ, R116 ;  /* 0x000000ffff6e7224 */ /* 0x000fe400078e0074 */
[----:B------:R-:W-:Y:S01]  /*9100*/  IMAD.MOV.U32 R118, RZ, RZ, R108 ;  /* 0x000000ffff767224 */ /* 0x000fe200078e006c */
[----:B------:R1:W5:Y:S01]  /*9110*/  LDL.LU R104, [R1+0x184] ;  /* 0x0001840001687983 */ /* 0x0003620000300800 */
[----:B------:R-:W-:-:S02]  /*9120*/  IMAD.MOV.U32 R116, RZ, RZ, R36 ;  /* 0x000000ffff747224 */ /* 0x000fc400078e0024 */
[----:B------:R-:W-:Y:S01]  /*9130*/  IMAD.MOV.U32 R108, RZ, RZ, R117 ;  /* 0x000000ffff6c7224 */ /* 0x000fe200078e0075 */
[----:B------:R1:W5:Y:S01]  /*9140*/  LDL.LU R244, [R1+0x180] ;  /* 0x0001800001f47983 */ /* 0x0003620000300800 */
[----:B------:R-:W-:Y:S02]  /*9150*/  IMAD.MOV.U32 R113, RZ, RZ, R53 ;  /* 0x000000ffff717224 */ /* 0x000fe400078e0035 */
[----:B------:R-:W-:Y:S01]  /*9160*/  IMAD.MOV.U32 R36, RZ, RZ, R40 ;  /* 0x000000ffff247224 */ /* 0x000fe200078e0028 */
[C---:B------:R-:W-:Y:S01]  /*9170*/  HMMA.16816.F32 R52, R4.reuse, R18, R124 ;  /* 0x000000120434723c */ /* 0x040fe2000000187c */
[----:B------:R-:W-:Y:S01]  /*9180*/  IMAD.MOV.U32 R117, RZ, RZ, R41 ;  /* 0x000000ffff757224 */ /* 0x000fe200078e0029 */
[----:B------:R-:W2:Y:S01]  /*9190*/  LDSM.16.MT88.4 R16, [R80+0xb800] ;  /* 0x00b800005010783b */ /* 0x000ea20000004200 */
[----:B------:R-:W-:Y:S02]  /*91a0*/  IMAD.MOV.U32 R84, RZ, RZ, R215 ;  /* 0x000000ffff547224 */ /* 0x000fe400078e00d7 */
[----:B------:R-:W-:Y:S01]  /*91b0*/  IMAD.MOV.U32 R85, RZ, RZ, R214 ;  /* 0x000000ffff557224 */ /* 0x000fe200078e00d6 */
[----:B------:R1:W5:Y:S02]  /*91c0*/  LDL.LU R245, [R1+0x17c] ;  /* 0x00017c0001f57983 */ /* 0x0003640000300800 */
[----:B------:R-:W-:Y:S02]  /*91d0*/  HMMA.16816.F32 R40, R4, R14, R132 ;  /* 0x0000000e0428723c */ /* 0x000fe40000001884 */
[----:B------:R-:W3:Y:S01]  /*91e0*/  LDSM.16.MT88.4 R12, [R39+0xb800] ;  /* 0x00b80000270c783b */ /* 0x000ee20000004200 */
[----:B------:R-:W-:-:S02]  /*91f0*/  IMAD.MOV.U32 R79, RZ, RZ, R111 ;  /* 0x000000ffff4f7224 */ /* 0x000fc400078e006f */
[----:B------:R-:W-:Y:S01]  /*9200*/  IMAD.MOV.U32 R75, RZ, RZ, R119 ;  /* 0x000000ffff4b7224 */ /* 0x000fe200078e0077 */
[----:B------:R1:W5:Y:S01]  /*9210*/  LDL.LU R246, [R1+0x178] ;  /* 0x0001780001f67983 */ /* 0x0003620000300800 */
[----:B------:R-:W-:Y:S02]  /*9220*/  IMAD.MOV.U32 R91, RZ, RZ, R0 ;  /* 0x000000ffff5b7224 */ /* 0x000fe400078e0000 */
[----:B------:R-:W-:Y:S01]  /*9230*/  IMAD.MOV.U32 R111, RZ, RZ, R38 ;  /* 0x000000ffff6f7224 */ /* 0x000fe200078e0026 */
[----:B------:R1:W5:Y:S01]  /*9240*/  LDL.LU R247, [R1+0x174] ;  /* 0x0001740001f77983 */ /* 0x0003620000300800 */
[----:B------:R-:W-:Y:S02]  /*9250*/  IMAD.MOV.U32 R119, RZ, RZ, R37 ;  /* 0x000000ffff777224 */ /* 0x000fe400078e0025 */
[----:B------:R-:W-:Y:S01]  /*9260*/  IMAD.MOV.U32 R0, RZ, RZ, R109 ;  /* 0x000000ffff007224 */ /* 0x000fe200078e006d */
[----:B------:R1:W5:Y:S01]  /*9270*/  LDL.LU R221, [R1+0x170] ;  /* 0x0001700001dd7983 */ /* 0x0003620000300800 */
[----:B------:R-:W-:-:S02]  /*9280*/  IMAD.MOV.U32 R90, RZ, RZ, R112 ;  /* 0x000000ffff5a7224 */ /* 0x000fc400078e0070 */
[----:B------:R-:W-:Y:S01]  /*9290*/  IMAD.MOV.U32 R38, RZ, RZ, R113 ;  /* 0x000000ffff267224 */ /* 0x000fe200078e0071 */
[----:B------:R1:W5:Y:S01]  /*92a0*/  LDL.LU R215, [R1+0x16c] ;  /* 0x00016c0001d77983 */ /* 0x0003620000300800 */
[----:B------:R-:W-:Y:S01]  /*92b0*/  IMAD.MOV.U32 R37, RZ, RZ, R84 ;  /* 0x000000ffff257224 */ /* 0x000fe200078e0054 */
[----:B------:R-:W-:Y:S01]  /*92c0*/  HMMA.16816.F32 R112, R8, R20, R240 ;  /* 0x000000140870723c */ /* 0x000fe200000018f0 */
[----:B------:R-:W-:Y:S01]  /*92d0*/  IMAD.MOV.U32 R109, RZ, RZ, R85 ;  /* 0x000000ffff6d7224 */ /* 0x000fe200078e0055 */
[----:B------:R1:W5:Y:S01]  /*92e0*/  LDL.LU R214, [R1+0x168] ;  /* 0x0001680001d67983 */ /* 0x0003620000300800 */
[----:B------:R-:W-:Y:S02]  /*92f0*/  IMAD.MOV.U32 R126, RZ, RZ, R110 ;  /* 0x000000ffff7e7224 */ /* 0x000fe400078e006e */
[----:B------:R-:W-:Y:S01]  /*9300*/  IMAD.MOV.U32 R127, RZ, RZ, R111 ;  /* 0x000000ffff7f7224 */ /* 0x000fe200078e006f */
[----:B------:R1:W5:Y:S01]  /*9310*/  LDL.LU R213, [R1+0x164] ;  /* 0x0001640001d57983 */ /* 0x0003620000300800 */
[----:B------:R-:W-:-:S02]  /*9320*/  IMAD.MOV.U32 R110, RZ, RZ, R0 ;  /* 0x000000ffff6e7224 */ /* 0x000fc400078e0000 */
[----:B------:R-:W-:Y:S01]  /*9330*/  IMAD.MOV.U32 R111, RZ, RZ, R116 ;  /* 0x000000ffff6f7224 */ /* 0x000fe200078e0074 */
[----:B--2---:R-:W-:Y:S01]  /*9340*/  HMMA.16816.F32 R68, R8, R16, R164 ;  /* 0x000000100844723c */ /* 0x004fe200000018a4 */
[----:B------:R-:W2:Y:S01]  /*9350*/  LDSM.16.MT88.4 R164, [R80+0x9c00] ;  /* 0x009c000050a4783b */ /* 0x000ea20000004200 */
[----:B------:R-:W-:-:S06]  /*9360*/  IMAD.MOV.U32 R0, RZ, RZ, R37 ;  /* 0x000000ffff007224 */ /* 0x000fcc00078e0025 */
[----:B---3--:R-:W-:Y:S01]  /*9370*/  HMMA.16816.F32 R84, R8, R12, R144 ;  /* 0x0000000c0854723c */ /* 0x008fe20000001890 */
[----:B------:R-:W-:-:S07]  /*9380*/  IMAD.MOV.U32 R116, RZ, RZ, R109 ;  /* 0x000000ffff747224 */ /* 0x000fce00078e006d */
[----:B------:R-:W-:Y:S01]  /*9390*/  HMMA.16816.F32 R60, R8, R18, R60 ;  /* 0x00000012083c723c */ /* 0x000fe2000000183c */
[----:B------:R-:W-:-:S07]  /*93a0*/  IMAD.MOV.U32 R37, RZ, RZ, R89 ;  /* 0x000000ffff257224 */ /* 0x000fce00078e0059 */
[----:B------:R-:W-:Y:S01]  /*93b0*/  HMMA.16816.F32 R24, R8, R14, R24 ;  /* 0x0000000e0818723c */ /* 0x000fe20000001818 */
        /* <DEDUP_REMOVED lines=16> */
[----:B------:R-:W-:Y:S02]  /*94c0*/  IMAD.MOV.U32 R125, RZ, RZ, R91 ;  /* 0x000000ffff7d7224 */ /* 0x000fe400078e005b */
[----:B------:R-:W-:Y:S01]  /*94d0*/  IMAD.MOV.U32 R81, RZ, RZ, R72 ;  /* 0x000000ffff517224 */ /* 0x000fe200078e0048 */
[----:B------:R-:W-:Y:S01]  /*94e0*/  HMMA.16816.F32 R88, R4, R12, R232 ;  /* 0x0000000c0458723c */ /* 0x000fe200000018e8 */
[----:B------:R-:W-:Y:S02]  /*94f0*/  IMAD.MOV.U32 R248, RZ, RZ, R79 ;  /* 0x000000fffff87224 */ /* 0x000fe400078e004f */
[----:B------:R-:W-:-:S02]  /*9500*/  IMAD.MOV.U32 R243, RZ, RZ, R38 ;  /* 0x000000fffff37224 */ /* 0x000fc400078e0026 */
[----:B------:R-:W-:-:S03]  /*9510*/  IMAD.MOV.U32 R232, RZ, RZ, R37 ;  /* 0x000000ffffe87224 */ /* 0x000fc600078e0025 */
[----:B------:R-:W-:Y:S01]  /*9520*/  HMMA.16816.F32 R72, R4, R16, R236 ;  /* 0x000000100448723c */ /* 0x000fe200000018ec */
[----:B------:R-:W-:Y:S02]  /*9530*/  IMAD.MOV.U32 R239, RZ, RZ, R78 ;  /* 0x000000ffffef7224 */ /* 0x000fe400078e004e */
[----:B------:R-:W-:-:S05]  /*9540*/  IMAD.MOV.U32 R10, RZ, RZ, R36 ;  /* 0x000000ffff0a7224 */ /* 0x000fca00078e0024 */
[C---:B------:R-:W-:Y:S01]  /*9550*/  HMMA.16816.F32 R20, R4.reuse, R22, R140 ;  /* 0x000000160414723c */ /* 0x040fe2000000188c */
[----:B------:R-:W-:Y:S07]  /*9560*/  LDSM.16.MT88.4 R140, [R39+0xac00] ;  /* 0x00ac0000278c783b */ /* 0x000fee0000004200 */
[C---:B------:R-:W-:Y:S01]  /*9570*/  HMMA.16816.F32 R16, R4.reuse, R18, R156 ;  /* 0x000000120410723c */ /* 0x040fe2000000189c */
[----:B------:R-:W3:Y:S04]  /*9580*/  LDSM.16.MT88.4 R156, [R39+0x9c00] ;  /* 0x009c0000279c783b */ /* 0x000ee80000004200 */
[----:B------:R-:W-:Y:S03]  /*9590*/  LDSM.16.MT88.4 R36, [R39+0xbc00] ;  /* 0x00bc00002724783b */ /* 0x000fe60000004200 */
[----:B------:R-:W-:Y:S01]  /*95a0*/  HMMA.16816.F32 R12, R4, R14, R148 ;  /* 0x0000000e040c723c */ /* 0x000fe20000001894 */
[----:B------:R-:W-:Y:S01]  /*95b0*/  IMAD.MOV.U32 R6, RZ, RZ, R76 ;  /* 0x000000ffff067224 */ /* 0x000fe200078e004c */
[----:B------:R-:W4:Y:S01]  /*95c0*/  LDSM.16.MT88.4 R148, [R80+0xac00] ;  /* 0x00ac00005094783b */ /* 0x000f220000004200 */
[----:B------:R-:W-:-:S03]  /*95d0*/  IMAD.MOV.U32 R5, RZ, RZ, R77 ;  /* 0x000000ffff057224 */ /* 0x000fc600078e004d */
[----:B------:R-:W1:Y:S01]  /*95e0*/  LDSM.16.MT88.4 R76, [R80+0xbc00] ;  /* 0x00bc0000504c783b */ /* 0x000e620000004200 */
[----:B------:R-:W-:Y:S02]  /*95f0*/  IMAD.MOV.U32 R233, RZ, RZ, R134 ;  /* 0x000000ffffe97224 */ /* 0x000fe400078e0086 */
[----:B------:R-:W-:Y:S02]  /*9600*/  IMAD.MOV.U32 R234, RZ, RZ, R135 ;  /* 0x000000ffffea7224 */ /* 0x000fe400078e0087 */
[----:B--2---:R-:W-:Y:S01]  /*9610*/  HMMA.16816.F32 R132, R96, R166, R64 ;  /* 0x000000a66084723c */ /* 0x004fe20000001840 */
[----:B------:R-:W-:Y:S02]  /*9620*/  IMAD.MOV.U32 R66, RZ, RZ, R83 ;  /* 0x000000ffff427224 */ /* 0x000fe400078e0053 */
        /* <DEDUP_REMOVED lines=9> */
[----:B------:R-:W-:Y:S01]  /*96c0*/  IMAD.MOV.U32 R237, RZ, RZ, R126 ;  /* 0x000000ffffed7224 */ /* 0x000fe200078e007e */
[----:B------:R-:W-:Y:S01]  /*96d0*/  HMMA.16816.F32 R136, R96, R164, R136 ;  /* 0x000000a46088723c */ /* 0x000fe20000001888 */
[----:B------:R-:W-:-:S02]  /*96e0*/  IMAD.MOV.U32 R238, RZ, RZ, R127 ;  /* 0x000000ffffee7224 */ /* 0x000fc400078e007f */
[----:B------:R-:W-:Y:S02]  /*96f0*/  IMAD.MOV.U32 R249, RZ, RZ, R110 ;  /* 0x000000fffff97224 */ /* 0x000fe400078e006e */
[----:B------:R-:W-:Y:S02]  /*9700*/  IMAD.MOV.U32 R250, RZ, RZ, R111 ;  /* 0x000000fffffa7224 */ /* 0x000fe400078e006f */
[----:B------:R-:W-:Y:S01]  /*9710*/  IMAD.MOV.U32 R251, RZ, RZ, R118 ;  /* 0x000000fffffb7224 */ /* 0x000fe200078e0076 */
[----:B------:R-:W-:Y:S01]  /*9720*/  HMMA.16816.F32 R168, R92, R164, R168 ;  /* 0x000000a45ca8723c */ /* 0x000fe200000018a8 */
[----:B------:R-:W-:Y:S02]  /*9730*/  IMAD.MOV.U32 R240, RZ, RZ, R119 ;  /* 0x000000fffff07224 */ /* 0x000fe400078e0077 */
[----:B------:R-:W-:Y:S02]  /*9740*/  IMAD.MOV.U32 R242, RZ, RZ, R116 ;  /* 0x000000fffff27224 */ /* 0x000fe400078e0074 */
[----:B------:R-:W-:-:S02]  /*9750*/  IMAD.MOV.U32 R11, RZ, RZ, R108 ;  /* 0x000000ffff0b7224 */ /* 0x000fc400078e006c */
[----:B------:R-:W-:Y:S01]  /*9760*/  IMAD.MOV.U32 R7, RZ, RZ, R109 ;  /* 0x000000ffff077224 */ /* 0x000fe200078e006d */
[----:B---3--:R-:W-:Y:S01]  /*9770*/  HMMA.16816.F32 R128, R96, R156, R128 ;  /* 0x0000009c6080723c */ /* 0x008fe20000001880 */
[----:B------:R-:W-:Y:S02]  /*9780*/  IMAD.MOV.U32 R0, RZ, RZ, R117 ;  /* 0x000000ffff007224 */ /* 0x000fe400078e0075 */
[----:B------:R-:W-:-:S05]  /*9790*/  IMAD.U32 R6, RZ, RZ, UR25 ;  /* 0x00000019ff067e24 */ /* 0x000fca000f8e00ff */
[----:B------:R-:W-:Y:S01]  /*97a0*/  HMMA.16816.F32 R124, R96, R158, R56 ;  /* 0x0000009e607c723c */ /* 0x000fe20000001838 */
[----:B------:R-:W-:-:S07]  /*97b0*/  FADD.FTZ R0, R0, R231 ;  /* 0x000000e700007221 */ /* 0x000fce0000010000 */
[C---:B----4-:R-:W-:Y:S08]  /*97c0*/  HMMA.16816.F32 R120, R96.reuse, R148, R120 ;  /* 0x000000946078723c */ /* 0x050ff00000001878 */
[C---:B------:R-:W-:Y:S08]  /*97d0*/  HMMA.16816.F32 R116, R96.reuse, R150, R48 ;  /* 0x000000966074723c */ /* 0x040ff00000001830 */
[C---:B------:R-:W-:Y:S08]  /*97e0*/  HMMA.16816.F32 R112, R96.reuse, R140, R112 ;  /* 0x0000008c6070723c */ /* 0x040ff00000001870 */
[C---:B------:R-:W-:Y:S08]  /*97f0*/  HMMA.16816.F32 R108, R96.reuse, R142, R32 ;  /* 0x0000008e606c723c */ /* 0x040ff00000001820 */
[C---:B-1----:R-:W-:Y:S08]  /*9800*/  HMMA.16816.F32 R68, R96.reuse, R76, R68 ;  /* 0x0000004c6044723c */ /* 0x042ff00000001844 */
        /* <DEDUP_REMOVED lines=14> */
[----:B------:R-:W-:-:S04]  /*98f0*/  IMAD.WIDE R4, R6, 0x70, R30 ;  /* 0x0000007006047825 */ /* 0x000fc800078e021e */
[----:B------:R-:W-:Y:S01]  /*9900*/  FADD.FTZ R11, R11, R0 ;  /* 0x000000000b0b7221 */ /* 0x000fe20000010000 */
[----:B------:R-:W-:Y:S02]  /*9910*/  IMAD.U32 R0, RZ, RZ, UR25 ;  /* 0x00000019ff007e24 */ /* 0x000fe4000f8e00ff */
[----:B------:R-:W-:Y:S01]  /*9920*/  IMAD.WIDE R6, R6, -0x70, R4 ;  /* 0xffffff9006067825 */ /* 0x000fe200078e0204 */
[----:B------:R-:W-:Y:S04]  /*9930*/  STG.E.U16 desc[UR26][R4.64+0x10], R226 ;  /* 0x000010e204007986 */ /* 0x000fe8000c10151a */
[----:B------:R1:W-:Y:S04]  /*9940*/  STG.E.U16 desc[UR26][R4.64+0x12], R225 ;  /* 0x000012e104007986 */ /* 0x0003e8000c10151a */
[----:B------:R-:W-:Y:S04]  /*9950*/  STG.E.U16 desc[UR26][R28.64+0x12], R224 ;  /* 0x000012e01c007986 */ /* 0x000fe8000c10151a */
[----:B------:R-:W-:Y:S04]  /*9960*/  STG.E.U16 desc[UR26][R28.64+0x10], R223 ;  /* 0x000010df1c007986 */ /* 0x000fe8000c10151a */
[----:B------:R-:W-:Y:S04]  /*9970*/  STG.E.U16 desc[UR26][R2.64+0x20], R222 ;  /* 0x000020de02007986 */ /* 0x000fe8000c10151a */
[----:B------:R-:W-:Y:S04]  /*9980*/  STG.E.U16 desc[UR26][R2.64+0x22], R220 ;  /* 0x000022dc02007986 */ /* 0x000fe8000c10151a */
[----:B------:R-:W-:Y:S01]  /*9990*/  STG.E.U16 desc[UR26][R6.64+0x20], R212 ;  /* 0x000020d406007986 */ /* 0x000fe2000c10151a */
[----:B-1----:R-:W-:-:S03]  /*99a0*/  IMAD.WIDE R4, R0, 0x70, R6 ;  /* 0x0000007000047825 */ /* 0x002fc600078e0206 */
[----:B------:R1:W-:Y:S04]  /*99b0*/  STG.E.U16 desc[UR26][R6.64+0x22], R217 ;  /* 0x000022d906007986 */ /* 0x0003e8000c10151a */
[----:B------:R-:W-:Y:S04]  /*99c0*/  STG.E.U16 desc[UR26][R4.64+0x20], R219 ;  /* 0x000020db04007986 */ /* 0x000fe8000c10151a */
[----:B------:R2:W-:Y:S04]  /*99d0*/  STG.E.U16 desc[UR26][R4.64+0x22], R216 ;  /* 0x000022d804007986 */ /* 0x0005e8000c10151a */
[----:B------:R-:W-:Y:S04]  /*99e0*/  STG.E.U16 desc[UR26][R28.64+0x20], R205 ;  /* 0x000020cd1c007986 */ /* 0x000fe8000c10151a */
[----:B------:R-:W-:Y:S01]  /*99f0*/  STG.E.U16 desc[UR26][R28.64+0x22], R204 ;  /* 0x000022cc1c007986 */ /* 0x000fe2000c10151a */
[----:B-1----:R-:W-:-:S03]  /*9a00*/  IMAD.WIDE R6, R0, -0x70, R4 ;  /* 0xffffff9000067825 */ /* 0x002fc600078e0204 */
[----:B------:R-:W-:Y:S01]  /*9a10*/  STG.E.U16 desc[UR26][R2.64+0x30], R203 ;  /* 0x000030cb02007986 */ /* 0x000fe2000c10151a */
[----:B--2---:R-:W-:-:S03]  /*9a20*/  IMAD.WIDE R4, R0, 0x70, R6 ;  /* 0x0000007000047825 */ /* 0x004fc600078e0206 */
[----:B------:R-:W-:Y:S04]  /*9a30*/  STG.E.U16 desc[UR26][R2.64+0x32], R202 ;  /* 0x000032ca02007986 */ /* 0x000fe8000c10151a */
[----:B------:R-:W-:Y:S04]  /*9a40*/  STG.E.U16 desc[UR26][R6.64+0x30], R201 ;  /* 0x000030c906007986 */ /* 0x000fe8000c10151a */
        /* <DEDUP_REMOVED lines=10> */
[----:B------:R1:W-:Y:S01]  /*9af0*/  STG.E.U16 desc[UR26][R6.64+0x42], R196 ;  /* 0x000042c406007986 */ /* 0x0003e2000c10151a */
[----:B------:R-:W-:-:S03]  /*9b00*/  IMAD.MOV.U32 R232, RZ, RZ, R8 ;  /* 0x000000ffffe87224 */ /* 0x000fc600078e0008 */
[----:B------:R-:W-:Y:S01]  /*9b10*/  STG.E.U16 desc[UR26][R4.64+0x40], R193 ;  /* 0x000040c104007986 */ /* 0x000fe2000c10151a */
[----:B------:R-:W-:-:S03]  /*9b20*/  IMAD.U32 R8, RZ, RZ, UR25 ;  /* 0x00000019ff087e24 */ /* 0x000fc6000f8e00ff */
[----:B------:R2:W-:Y:S01]  /*9b30*/  STG.E.U16 desc[UR26][R4.64+0x42], R190 ;  /* 0x000042be04007986 */ /* 0x0005e2000c10151a */
[----:B------:R-:W-:-:S03]  /*9b40*/  IMAD.MOV.U32 R67, RZ, RZ, R9 ;  /* 0x000000ffff437224 */ /* 0x000fc600078e0009 */
[----:B------:R-:W-:Y:S04]  /*9b50*/  STG.E.U16 desc[UR26][R28.64+0x40], R180 ;  /* 0x000040b41c007986 */ /* 0x000fe8000c10151a */
[----:B------:R-:W-:Y:S01]  /*9b60*/  STG.E.U16 desc[UR26][R28.64+0x42], R182 ;  /* 0x000042b61c007986 */ /* 0x000fe2000c10151a */
[----:B-1----:R-:W-:-:S03]  /*9b70*/  IMAD.WIDE R6, R0, -0x70, R4 ;  /* 0xffffff9000067825 */ /* 0x002fc600078e0204 */
[----:B------:R-:W-:Y:S01]  /*9b80*/  STG.E.U16 desc[UR26][R2.64+0x50], R189 ;  /* 0x000050bd02007986 */ /* 0x000fe2000c10151a */
[----:B--2---:R-:W-:-:S03]  /*9b90*/  IMAD.WIDE R4, R0, 0x70, R6 ;  /* 0x0000007000047825 */ /* 0x004fc600078e0206 */
[----:B------:R-:W-:Y:S04]  /*9ba0*/  STG.E.U16 desc[UR26][R2.64+0x52], R188 ;  /* 0x000052bc02007986 */ /* 0x000fe8000c10151a */
[----:B------:R-:W-:Y:S01]  /*9bb0*/  STG.E.U16 desc[UR26][R6.64+0x50], R187 ;  /* 0x000050bb06007986 */ /* 0x000fe2000c10151a */
[----:B------:R-:W-:-:S03]  /*9bc0*/  IMAD.WIDE R8, R8, -0x70, R4 ;  /* 0xffffff9008087825 */ /* 0x000fc600078e0204 */
[----:B------:R1:W-:Y:S04]  /*9bd0*/  STG.E.U16 desc[UR26][R6.64+0x52], R185 ;  /* 0x000052b906007986 */ /* 0x0003e8000c10151a */
[----:B------:R-:W-:Y:S04]  /*9be0*/  STG.E.U16 desc[UR26][R4.64+0x50], R194 ;  /* 0x000050c204007986 */ /* 0x000fe8000c10151a */
[----:B------:R2:W-:Y:S04]  /*9bf0*/  STG.E.U16 desc[UR26][R4.64+0x52], R197 ;  /* 0x000052c504007986 */ /* 0x0005e8000c10151a */
[----:B------:R-:W-:Y:S01]  /*9c00*/  STG.E.U16 desc[UR26][R28.64+0x50], R192 ;  /* 0x000050c01c007986 */ /* 0x000fe2000c10151a */
[----:B-1----:R-:W-:-:S04]  /*9c10*/  IMAD.U32 R6, RZ, RZ, UR25 ;  /* 0x00000019ff067e24 */ /* 0x002fc8000f8e00ff */
[----:B------:R-:W-:-:S04]  /*9c20*/  IMAD.WIDE R6, R6, 0x70, R8 ;  /* 0x0000007006067825 */ /* 0x000fc800078e0208 */
[----:B--2---:R-:W-:Y:S01]  /*9c30*/  IMAD.U32 R4, RZ, RZ, UR25 ;  /* 0x00000019ff047e24 */ /* 0x004fe2000f8e00ff */
[----:B------:R-:W-:Y:S03]  /*9c40*/  STG.E.U16 desc[UR26][R28.64+0x52], R191 ;  /* 0x000052bf1c007986 */ /* 0x000fe6000c10151a */
[----:B------:R-:W-:Y:S01]  /*9c50*/  IMAD.WIDE R4, R4, -0x70, R6 ;  /* 0xffffff9004047825 */ /* 0x000fe200078e0206 */
[----:B------:R-:W-:Y:S04]  /*9c60*/  STG.E.U16 desc[UR26][R2.64+0x60], R186 ;  /* 0x000060ba02007986 */ /* 0x000fe8000c10151a */
[----:B------:R-:W-:Y:S04]  /*9c70*/  STG.E.U16 desc[UR26][R2.64+0x62], R184 ;  /* 0x000062b802007986 */ /* 0x000fe8000c10151a */
[----:B------:R-:W-:Y:S04]  /*9c80*/  STG.E.U16 desc[UR26][R8.64+0x60], R181 ;  /* 0x000060b508007986 */ /* 0x000fe8000c10151a */
[----:B------:R-:W-:Y:S04]  /*9c90*/  STG.E.U16 desc[UR26][R8.64+0x62], R183 ;  /* 0x000062b708007986 */ /* 0x000fe8000c10151a */
[----:B------:R-:W-:Y:S04]  /*9ca0*/  STG.E.U16 desc[UR26][R6.64+0x60], R179 ;  /* 0x000060b306007986 */ /* 0x000fe8000c10151a */
[----:B------:R1:W-:Y:S04]  /*9cb0*/  STG.E.U16 desc[UR26][R6.64+0x62], R178 ;  /* 0x000062b206007986 */ /* 0x0003e8000c10151a */
[----:B------:R-:W-:Y:S04]  /*9cc0*/  STG.E.U16 desc[UR26][R28.64+0x60], R177 ;  /* 0x000060b11c007986 */ /* 0x000fe8000c10151a */
[----:B------:R-:W-:Y:S04]  /*9cd0*/  STG.E.U16 desc[UR26][R28.64+0x62], R176 ;  /* 0x000062b01c007986 */ /* 0x000fe8000c10151a */
[----:B------:R-:W-:Y:S04]  /*9ce0*/  STG.E.U16 desc[UR26][R2.64+0x70], R175 ;  /* 0x000070af02007986 */ /* 0x000fe8000c10151a */
[----:B------:R-:W-:Y:S04]  /*9cf0*/  STG.E.U16 desc[UR26][R2.64+0x72], R174 ;  /* 0x000072ae02007986 */ /* 0x000fe8000c10151a */
[----:B------:R-:W-:Y:S04]  /*9d00*/  STG.E.U16 desc[UR26][R4.64+0x70], R173 ;  /* 0x000070ad04007986 */ /* 0x000fe8000c10151a */
[----:B------:R2:W-:Y:S01]  /*9d10*/  STG.E.U16 desc[UR26][R4.64+0x72], R172 ;  /* 0x000072ac04007986 */ /* 0x0005e2000c10151a */
[----:B-1----:R-:W-:-:S05]  /*9d20*/  IMAD.WIDE R6, R0, 0x70, R4 ;  /* 0x0000007000067825 */ /* 0x002fca00078e0204 */
[----:B------:R-:W-:Y:S04]  /*9d30*/  STG.E.U16 desc[UR26][R6.64+0x70], R107 ;  /* 0x0000706b06007986 */ /* 0x000fe8000c10151a */
[----:B------:R1:W-:Y:S01]  /*9d40*/  STG.E.U16 desc[UR26][R6.64+0x72], R106 ;  /* 0x0000726a06007986 */ /* 0x0003e2000c10151a */
[----:B--2---:R-:W-:Y:S01]  /*9d50*/  FADD.FTZ R5, R232, R13 ;  /* 0x0000000de8057221 */ /* 0x004fe20000010000 */
[----:B------:R-:W-:Y:S01]  /*9d60*/  FADD.FTZ R4, R233, R12 ;  /* 0x0000000ce9047221 */ /* 0x000fe20000010000 */
[----:B-1----:R-:W-:Y:S02]  /*9d70*/  FADD.FTZ R6, R234, R11 ;  /* 0x0000000bea067221 */ /* 0x002fe40000010000 */
[----:B------:R-:W-:Y:S01]  /*9d80*/  FADD.FTZ R7, R236, R5 ;  /* 0x00000005ec077221 */ /* 0x000fe20000010000 */
[----:B------:R-:W-:Y:S01]  /*9d90*/  FADD.FTZ R5, R237, R4 ;  /* 0x00000004ed057221 */ /* 0x000fe20000010000 */
[----:B------:R-:W-:-:S02]  /*9da0*/  FADD.FTZ R4, R238, R6 ;  /* 0x00000006ee047221 */ /* 0x000fc40000010000 */
[----:B------:R-:W-:Y:S01]  /*9db0*/  FADD.FTZ R6, R248, R7 ;  /* 0x00000007f8067221 */ /* 0x000fe20000010000 */
[----:B------:R-:W-:Y:S01]  /*9dc0*/  FADD.FTZ R5, R249, R5 ;  /* 0x00000005f9057221 */ /* 0x000fe20000010000 */
[----:B------:R-:W-:Y:S02]  /*9dd0*/  FADD.FTZ R4, R250, R4 ;  /* 0x00000004fa047221 */ /* 0x000fe40000010000 */
[----:B------:R-:W-:Y:S01]  /*9de0*/  FADD.FTZ R6, R240, R6 ;  /* 0x00000006f0067221 */ /* 0x000fe20000010000 */
[----:B------:R-:W-:Y:S01]  /*9df0*/  FADD.FTZ R5, R241, R5 ;  /* 0x00000005f1057221 */ /* 0x000fe20000010000 */
[----:B------:R-:W-:-:S03]  /*9e00*/  FADD.FTZ R4, R242, R4 ;  /* 0x00000004f2047221 */ /* 0x000fc60000010000 */
[----:B------:R1:W-:Y:S01]  /*9e10*/  STL [R1+0xa0], R6 ;  /* 0x0000a00601007387 */ /* 0x0003e20000100800 */
[C---:B------:R-:W-:Y:S03]  /*9e20*/  HMMA.16816.F32 R84, R96.reuse, R36, R84 ;  /* 0x000000246054723c */ /* 0x040fe60000001854 */
[----:B------:R1:W-:Y:S01]  /*9e30*/  STL [R1+0x8], R5 ;  /* 0x0000080501007387 */ /* 0x0003e20000100800 */
[----:B------:R-:W2:Y:S04]  /*9e40*/  S2R R218, SR_TID.X ;  /* 0x0000000000da7919 */ /* 0x000ea80000002100 */
[----:B------:R-:W-:Y:S01]  /*9e50*/  HMMA.16816.F32 R96, R96, R38, R24 ;  /* 0x000000266060723c */ /* 0x000fe20000001818 */
[----:B------:R1:W-:Y:S04]  /*9e60*/  STG.E.U16 desc[UR26][R28.64+0x70], R105 ;  /* 0x000070691c007986 */ /* 0x0003e8000c10151a */
[----:B------:R1:W-:Y:S04]  /*9e70*/  STG.E.U16 desc[UR26][R28.64+0x72], R100 ;  /* 0x000072641c007986 */ /* 0x0003e8000c10151a */
[----:B------:R1:W-:Y:S01]  /*9e80*/  STL [R1+0xc], R4 ;  /* 0x00000c0401007387 */ /* 0x0003e20000100800 */
[----:B------:R-:W-:-:S04]  /*9e90*/  FADD.FTZ R0, R67, R10 ;  /* 0x0000000a43007221 */ /* 0x000fc80000010000 */
[----:B------:R-:W-:-:S04]  /*9ea0*/  FADD.FTZ R0, R235, R0 ;  /* 0x00000000eb007221 */ /* 0x000fc80000010000 */
[----:B------:R-:W-:-:S04]  /*9eb0*/  FADD.FTZ R0, R239, R0 ;  /* 0x00000000ef007221 */ /* 0x000fc80000010000 */
[----:B------:R-:W-:-:S04]  /*9ec0*/  FADD.FTZ R0, R251, R0 ;  /* 0x00000000fb007221 */ /* 0x000fc80000010000 */
[----:B------:R-:W-:Y:S01]  /*9ed0*/  FADD.FTZ R237, R243, R0 ;  /* 0x00000000f3ed7221 */ /* 0x000fe20000010000 */
[----:B------:R-:W-:Y:S06]  /*9ee0*/  BRA.U !UP1, `(.L_x_697) ;  /* 0x0000006d09e87547 */ /* 0x000fec000b800000 */
[----:B-1----:R-:W1:Y:S01]  /*9ef0*/  LDC.64 R4, c[0x0][0x3c0] ;  /* 0x0000f000ff047b82 */ /* 0x002e620000000a00 */
[----:B--2---:R-:W-:Y:S01]  /*9f00*/  IMAD.SHL.U32 R243, R218, 0x20, RZ ;  /* 0x00000020daf37824 */ /* 0x004fe200078e00ff */
[----:B-----5:R-:W-:Y:S01]  /*9f10*/  LOP3.LUT R0, R246, UR4, RZ, 0x3c, !PT ;  /* 0x00000004f6007c12 */ /* 0x020fe2000f8e3cff */
[----:B------:R-:W2:Y:S01]  /*9f20*/  LDCU UR6, c[0x0][0x440] ;  /* 0x00008800ff0677ac */ /* 0x000ea20008000800 */
[----:B------:R-:W-:Y:S01]  /*9f30*/  SHF.R.U32.HI R212, RZ, 0x1, R218 ;  /* 0x00000001ffd47819 */ /* 0x000fe200000116da */
[C---:B------:R-:W-:Y:S01]  /*9f40*/  IMAD.SHL.U32 R242, R218.reuse, 0x8, RZ ;  /* 0x00000008daf27824 */ /* 0x040fe200078e00ff */
[----:B------:R-:W-:Y:S01]  /*9f50*/  LOP3.LUT R243, R243, 0xc0, RZ, 0xc0, !PT ;  /* 0x000000c0f3f37812 */ /* 0x000fe200078ec0ff */
[----:B------:R3:W-:Y:S01]  /*9f60*/  STL [R1+0x134], R0 ;  /* 0x0001340001007387 */ /* 0x0007e20000100800 */
[----:B------:R-:W4:Y:S01]  /*9f70*/  LDC R220, c[0x0][0x4f8] ;  /* 0x00013e00ffdc7b82 */ /* 0x000f220000000800 */
[----:B------:R-:W2:Y:S01]  /*9f80*/  LDCU UR18, c[0x0][0x448] ;  /* 0x00008900ff1277ac */ /* 0x000ea20008000800 */
[----:B------:R-:W-:Y:S01]  /*9f90*/  LOP3.LUT R213, R243, 0x18, R213, 0xf8, !PT ;  /* 0x00000018f3d57812 */ /* 0x000fe200078ef8d5 */
[----:B------:R-:W-:Y:S01]  /*9fa0*/  IMAD.SHL.U32 R243, R218, 0x20, RZ ;  /* 0x00000020daf37824 */ /* 0x000fe200078e00ff */
[----:B------:R-:W-:Y:S01]  /*9fb0*/  LOP3.LUT R242, R242, 0x18, RZ, 0xc0, !PT ;  /* 0x00000018f2f27812 */ /* 0x000fe200078ec0ff */
[----:B------:R-:W-:Y:S01]  /*9fc0*/  IMAD.MOV.U32 R217, RZ, RZ, 0x20 ;  /* 0x00000020ffd97424 */ /* 0x000fe200078e00ff */
[----:B------:R-:W-:Y:S01]  /*9fd0*/  LOP3.LUT R212, R213, 0x8, R212, 0x78, !PT ;  /* 0x00000008d5d47812 */ /* 0x000fe200078e78d4 */
[C---:B------:R-:W-:Y:S01]  /*9fe0*/  IMAD.SHL.U32 R219, R218.reuse, 0x20, RZ ;  /* 0x00000020dadb7824 */ /* 0x040fe200078e00ff */
[----:B------:R-:W-:Y:S01]  /*9ff0*/  LOP3.LUT P0, RZ, R218, 0x4, RZ, 0xc0, !PT ;  /* 0x00000004daff7812 */ /* 0x000fe2000780c0ff */
[----:B------:R-:W-:Y:S01]  /*a000*/  IMAD.MOV.U32 R100, RZ, RZ, R101 ;  /* 0x000000ffff647224 */ /* 0x000fe200078e0065 */
[----:B------:R-:W-:Y:S01]  /*a010*/  LOP3.LUT R212, R212, 0x120, R243, 0xf8, !PT ;  /* 0x00000120d4d47812 */ /* 0x000fe200078ef8f3 */
[----:B------:R-:W-:Y:S01]  /*a020*/  IMAD.MOV.U32 R105, RZ, RZ, R102 ;  /* 0x000000ffff697224 */ /* 0x000fe200078e0066 */
[----:B------:R-:W-:Y:S01]  /*a030*/  SEL R217, R217, 0xffffffe0, !P0 ;  /* 0xffffffe0d9d97807 */ /* 0x000fe20004000000 */
[----:B------:R-:W-:Y:S01]  /*a040*/  ULEA.HI UR24, UR24, 0xfffffffe, URZ, 0x1a ;  /* 0xfffffffe18187891 */ /* 0x000fe2000f8fd0ff */
[----:B------:R-:W-:Y:S01]  /*a050*/  LEA R212, R212, UR5, 0x1 ;  /* 0x00000005d4d47c11 */ /* 0x000fe2000f8e08ff */
[----:B------:R-:W1:Y:S01]  /*a060*/  LDCU UR17, c[0x0][0x440] ;  /* 0x00008800ff1177ac */ /* 0x000e620008000800 */
[----:B--2---:R-:W-:Y:S01]  /*a070*/  ISETP.GE.AND P3, PT, R242, UR6, PT ;  /* 0x00000006f2007c0c */ /* 0x004fe2000bf66270 */
[----:B------:R-:W2:Y:S01]  /*a080*/  LDCU.U8 UR10, c[0x0][0x4f8] ;  /* 0x00009f00ff0a77ac */ /* 0x000ea20008000000 */
[----:B------:R-:W-:Y:S01]  /*a090*/  USHF.L.U32 UR18, UR18, 0x3, URZ ;  /* 0x0000000312127899 */ /* 0x000fe200080006ff */
[----:B---3--:R-:W-:Y:S01]  /*a0a0*/  LOP3.LUT R0, R244, UR4, RZ, 0x3c, !PT ;  /* 0x00000004f4007c12 */ /* 0x008fe2000f8e3cff */
[----:B------:R-:W3:Y:S01]  /*a0b0*/  LDCU UR4, c[0x0][0x45c] ;  /* 0x00008b80ff0477ac */ /* 0x000ee20008000800 */
[----:B----4-:R-:W-:-:S03]  /*a0c0*/  LOP3.LUT R220, R220, 0xff, RZ, 0xc0, !PT ;  /* 0x000000ffdcdc7812 */ /* 0x010fc600078ec0ff */
[----:B------:R4:W-:Y:S02]  /*a0d0*/  STL [R1+0x140], R0 ;  /* 0x0001400001007387 */ /* 0x0009e40000100800 */
[----:B------:R-:W-:Y:S02]  /*a0e0*/  IMAD R220, R220, 0x10000, R220 ;  /* 0x00010000dcdc7824 */ /* 0x000fe400078e02dc */
[----:B------:R2:W-:Y:S04]  /*a0f0*/  STL [R1+0x1c], R2 ;  /* 0x00001c0201007387 */ /* 0x0005e80000100800 */
[----:B------:R3:W-:Y:S04]  /*a100*/  STL [R1+0x18], R3 ;  /* 0x0000180301007387 */ /* 0x0007e80000100800 */
[----:B-1----:R1:W-:Y:S01]  /*a110*/  STL.64 [R1+0x90], R4 ;  /* 0x0000900401007387 */ /* 0x0023e20000100a00 */
[----:B----4-:R-:W-:-:S02]  /*a120*/  IMAD.MOV.U32 R0, RZ, RZ, R104 ;  /* 0x000000ffff007224 */ /* 0x010fc400078e0068 */
[----:B--2---:R-:W-:Y:S02]  /*a130*/  VIADD R2, R212, 0x9020 ;  /* 0x00009020d4027836 */ /* 0x004fe40000000000 */
[----:B---3--:R-:W-:-:S03]  /*a140*/  IMAD.MOV.U32 R3, RZ, RZ, R103 ;  /* 0x000000ffff037224 */ /* 0x008fc600078e0067 */
[----:B------:R2:W-:Y:S01]  /*a150*/  STL [R1+0x15c], R2 ;  /* 0x00015c0201007387 */ /* 0x0005e20000100800 */
[----:B-1----:R-:W-:-:S05]  /*a160*/  IMAD.SHL.U32 R4, R218, 0x10, RZ ;  /* 0x00000010da047824 */ /* 0x002fca00078e00ff */
[----:B------:R-:W-:Y:S01]  /*a170*/  LOP3.LUT R216, R4, 0x100, RZ, 0xc0, !PT ;  /* 0x0000010004d87812 */ /* 0x000fe200078ec0ff */
[----:B------:R-:W-:-:S03]  /*a180*/  VIADD R4, R212, 0x9000 ;  /* 0x00009000d4047836 */ /* 0x000fc60000000000 */
[----:B------:R-:W-:Y:S02]  /*a190*/  LOP3.LUT R216, R216, 0x20, R219, 0xf8, !PT ;  /* 0x00000020d8d87812 */ /* 0x000fe400078ef8db */
[----:B------:R2:W-:Y:S01]  /*a1a0*/  STL [R1+0x160], R4 ;  /* 0x0001600401007387 */ /* 0x0005e20000100800 */
[----:B------:R-:W-:Y:S05]  /*a1b0*/  BRA `(.L_x_698) ;  /* 0x0000000000b87947 */ /* 0x000fea0003800000 */
.L_x_700:
[----:B------:R-:W2:Y:S01]  /*a1c0*/  LDL R192, [R1+0x150] ;  /* 0x0001500001c07983 */ /* 0x000ea20000100800 */
[----:B------:R-:W1:Y:S01]  /*a1d0*/  LDC.64 R106, c[0x0][0x3b8] ;  /* 0x0000ee00ff6a7b82 */ /* 0x000e620000000a00 */
[----:B------:R-:W-:Y:S02]  /*a1e0*/  UIADD3 UR6, UPT, UPT, UR24, -0x1, URZ ;  /* 0xffffffff18067890 */ /* 0x000fe4000fffe0ff */
[----:B------:R-:W3:Y:S04]  /*a1f0*/  LDL R176, [R1+0x14c] ;  /* 0x00014c0001b07983 */ /* 0x000ee80000100800 */
[----:B-1----:R-:W-:Y:S04]  /*a200*/  IMAD.WIDE.U32 R102, R106, UR6, RZ ;  /* 0x000000066a667c25 */ /* 0x002fe8000f8e00ff */
[----:B------:R-:W-:Y:S02]  /*a210*/  IMAD.SHL.U32 R2, R102, 0x40, RZ ;  /* 0x0000004066027824 */ /* 0x000fe400078e00ff */
[----:B------:R-:W-:Y:S03]  /*a220*/  IMAD R103, R107, UR6, R103 ;  /* 0x000000066b677c24 */ /* 0x000fe6000f8e0267 */
[----:B------:R-:W-:Y:S02]  /*a230*/  LEA R2, P4, R106, R2, 0x5 ;  /* 0x000000026a027211 */ /* 0x000fe400078828ff */
[----:B------:R-:W-:Y:S04]  /*a240*/  SHF.L.U64.HI R101, R102, 0x6, R103 ;  /* 0x0000000666657819 */ /* 0x000fe80000010267 */
[----:B------:R-:W-:Y:S02]  /*a250*/  LEA.HI.X R101, R106, R101, R107, 0x5, P4 ;  /* 0x000000656a657211 */ /* 0x000fe400020f2c6b */
[C---:B--2---:R-:W-:Y:S04]  /*a260*/  LEA R106, P4, R102.reuse, R192, 0x7 ;  /* 0x000000c0666a7211 */ /* 0x044fe800078838ff */
[----:B---3--:R-:W-:Y:S02]  /*a270*/  LEA.HI.X R107, R102, R176, R103, 0x7, P4 ;  /* 0x000000b0666b7211 */ /* 0x008fe400020f3c67 */
[C---:B------:R-:W-:Y:S03]  /*a280*/  LEA R102, P4, R2.reuse, R192, 0x1 ;  /* 0x000000c002667211 */ /* 0x040fe600078808ff */
[----:B------:R-:W-:Y:S01]  /*a290*/  @!PT LDS RZ, [RZ] ;  /* 0x00000000fffff984 */ /* 0x000fe20000000800 */
[----:B------:R-:W-:Y:S01]  /*a2a0*/  @!PT LDS RZ, [RZ] ;  /* 0x00000000fffff984 */ /* 0x000fe20000000800 */
[----:B------:R-:W-:Y:S01]  /*a2b0*/  @!PT LDS RZ, [RZ] ;  /* 0x00000000fffff984 */ /* 0x000fe20000000800 */
[----:B------:R1:W-:Y:S01]  /*a2c0*/  @!P3 LDGSTS.E.BYPASS.LTC128B.128 [R221+0x6000], desc[UR26][R106.64] ;  /* 0x060000006addbfae */ /* 0x0003e2000b981a1a */
[----:B------:R-:W-:Y:S03]  /*a2d0*/  LEA.HI.X R103, R2, R176, R101, 0x1, P4 ;  /* 0x000000b002677211 */ /* 0x000fe600020f0c65 */
        /* <DEDUP_REMOVED lines=28> */
.L_x_698:
[----:B------:R-:W2:Y:S01]  /*a4a0*/  LDL R10, [R1+0x90] ;  /* 0x00009000010a7983 */ /* 0x000ea20000100800 */
[----:B------:R-:W-:Y:S05]  /*a4b0*/  DEPBAR.LE SB0, 0x0 ;  /* 0x000080000000791a */ /* 0x000fea0000000000 */
[----:B------:R-:W3:Y:S01]  /*a4c0*/  LDL R13, [R1+0x94] ;  /* 0x00009400010d7983 */ /* 0x000ee20000100800 */
[C---:B------:R-:W-:Y:S01]  /*a4d0*/  IMAD.SHL.U32 R12, R218.reuse, 0x8, RZ ;  /* 0x00000008da0c7824 */ /* 0x040fe200078e00ff */
[----:B------:R-:W-:Y:S01]  /*a4e0*/  SHF.R.U32.HI R214, RZ, 0x1, R218 ;  /* 0x00000001ffd67819 */ /* 0x000fe200000116da */
[C---:B------:R-:W-:Y:S03]  /*a4f0*/  IMAD.SHL.U32 R213, R218.reuse, 0x4, RZ ;  /* 0x00000004dad57824 */ /* 0x040fe600078e00ff */
[----:B------:R-:W4:Y:S01]  /*a500*/  LDL R8, [R1+0x158] ;  /* 0x0001580001087983 */ /* 0x000f220000100800 */
[----:B------:R-:W-:Y:S01]  /*a510*/  IMAD.SHL.U32 R16, R218, 0x10, RZ ;  /* 0x00000010da107824 */ /* 0x000fe200078e00ff */
[----:B------:R-:W-:Y:S01]  /*a520*/  LOP3.LUT R12, R12, 0x18, RZ, 0xc0, !PT ;  /* 0x000000180c0c7812 */ /* 0x000fe200078ec0ff */
[----:B------:R-:W-:Y:S03]  /*a530*/  USHF.L.U32 UR19, UR24, 0x1, URZ ;  /* 0x0000000118137899 */ /* 0x000fe600080006ff */
[----:B------:R-:W5:Y:S01]  /*a540*/  LDL R11, [R1+0x154] ;  /* 0x00015400010b7983 */ /* 0x000f620000100800 */
[----:B------:R-:W-:Y:S01]  /*a550*/  LOP3.LUT R102, R214, 0x8, RZ, 0xc0, !PT ;  /* 0x00000008d6667812 */ /* 0x000fe200078ec0ff */
[----:B------:R-:W-:Y:S01]  /*a560*/  UIADD3 UR7, UPT, UPT, UR31, -0x4498517b, URZ ;  /* 0xbb67ae851f077890 */ /* 0x000fe2000fffe0ff */
[C---:B------:R-:W-:Y:S01]  /*a570*/  LOP3.LUT R15, R12.reuse, 0x20, RZ, 0xfc, !PT ;  /* 0x000000200c0f7812 */ /* 0x040fe200078efcff */
[----:B------:R-:W-:Y:S01]  /*a580*/  BAR.SYNC.DEFER_BLOCKING 0x0 ;  /* 0x0000000000007b1d */ /* 0x000fe20000010000 */
[----:B------:R-:W-:Y:S01]  /*a590*/  LOP3.LUT R14, R12, 0x40, RZ, 0xfc, !PT ;  /* 0x000000400c0e7812 */ /* 0x000fe200078efcff */
[----:B------:R-:W-:Y:S01]  /*a5a0*/  UIADD3 UR6, UPT, UPT, UR30, 0x3c6ef372, URZ ;  /* 0x3c6ef3721e067890 */ /* 0x000fe2000fffe0ff */
[----:B------:R-:W-:Y:S01]  /*a5b0*/  ISETP.GE.AND P2, PT, R15, UR17, PT ;  /* 0x000000110f007c0c */ /* 0x000fe2000bf46270 */
[----:B------:R-:W-:Y:S01]  /*a5c0*/  UIADD3 UR16, UPT, UPT, UR31, 0x76cf5d0a, URZ ;  /* 0x76cf5d0a1f107890 */ /* 0x000fe2000fffe0ff */
[----:B------:R-:W-:Y:S01]  /*a5d0*/  LOP3.LUT R215, R16, 0x3e00, RZ, 0xc0, !PT ;  /* 0x00003e0010d77812 */ /* 0x000fe200078ec0ff */
[----:B------:R-:W-:Y:S01]  /*a5e0*/  UIADD3 UR15, UPT, UPT, UR31, 0x32370b8f, URZ ;  /* 0x32370b8f1f0f7890 */ /* 0x000fe2000fffe0ff */
[----:B------:R-:W-:Y:S01]  /*a5f0*/  STL [R1+0x144], R15 ;  /* 0x0001440f01007387 */ /* 0x000fe20000100800 */
[----:B------:R-:W-:Y:S05]  /*a600*/  UISETP.NE.AND UP0, UPT, UR24, URZ, UPT ;  /* 0x000000ff1800728c */ /* 0x000fea000bf05270 */
[----:B------:R-:W-:Y:S06]  /*a610*/  STL [R1+0x148], R14 ;  /* 0x0001480e01007387 */ /* 0x000fec0000100800 */
[----:B------:R-:W5:Y:S06]  /*a620*/  LDL.64 R226, [R1+0x10] ;  /* 0x0000100001e27983 */ /* 0x000f6c0000100a00 */
[----:B------:R-:W5:Y:S06]  /*a630*/  LDL.64 R230, [R1+0xc0] ;  /* 0x0000c00001e67983 */ /* 0x000f6c0000100a00 */
[----:B------:R-:W5:Y:S06]  /*a640*/  LDL.64 R106, [R1+0x138] ;  /* 0x00013800016a7983 */ /* 0x000f6c0000100a00 */
[----:B------:R-:W5:Y:S06]  /*a650*/  LDL R224, [R1+0x134] ;  /* 0x0001340001e07983 */ /* 0x000f6c0000100800 */
[----:B------:R-:W5:Y:S01]  /*a660*/  LDL R223, [R1+0x140] ;  /* 0x0001400001df7983 */ /* 0x000f620000100800 */
[----:B--2---:R-:W-:Y:S04]  /*a670*/  IMAD.WIDE.U32 R4, R10, UR24, RZ ;  /* 0x000000180a047c25 */ /* 0x004fe8000f8e00ff */
[C---:B------:R-:W-:Y:S02]  /*a680*/  IMAD.SHL.U32 R9, R4.reuse, 0x40, RZ ;  /* 0x0000004004097824 */ /* 0x040fe400078e00ff */
[----:B---3--:R-:W-:Y:S01]  /*a690*/  IMAD R2, R13, UR24, R5 ;  /* 0x000000180d027c24 */ /* 0x008fe2000f8e0205 */
[----:B------:R-:W-:Y:S02]  /*a6a0*/  LOP3.LUT R5, R215, 0x120, R219, 0xf8, !PT ;  /* 0x00000120d7057812 */ /* 0x000fe400078ef8db */
[----:B----4-:R-:W-:Y:S02]  /*a6b0*/  LEA R6, P1, R4, R8, 0x7 ;  /* 0x0000000804067211 */ /* 0x010fe400078238ff */
[----:B------:R-:W-:Y:S02]  /*a6c0*/  LEA R9, P4, R10, R9, 0x5 ;  /* 0x000000090a097211 */ /* 0x000fe400078828ff */
[-CC-:B-----5:R-:W-:Y:S02]  /*a6d0*/  LEA.HI.X R7, R4, R11.reuse, R2.reuse, 0x7, P1 ;  /* 0x0000000b04077211 */ /* 0x1a0fe400008f3c02 */
[----:B------:R-:W-:Y:S02]  /*a6e0*/  ISETP.GE.AND P1, PT, R14, UR17, PT ;  /* 0x000000110e007c0c */ /* 0x000fe4000bf26270 */
[----:B------:R-:W-:Y:S01]  /*a6f0*/  SHF.L.U64.HI R4, R4, 0x6, R2 ;  /* 0x0000000604047819 */ /* 0x000fe20000010202 */
[----:B------:R-:W-:Y:S01]  /*a700*/  @!PT LDS RZ, [RZ] ;  /* 0x00000000fffff984 */ /* 0x000fe20000000800 */
[----:B------:R-:W-:Y:S01]  /*a710*/  @!PT LDS RZ, [RZ] ;  /* 0x00000000fffff984 */ /* 0x000fe20000000800 */
[----:B------:R-:W-:Y:S01]  /*a720*/  @!PT LDS RZ, [RZ] ;  /* 0x00000000fffff984 */ /* 0x000fe20000000800 */
[----:B------:R-:W-:Y:S01]  /*a730*/  @!P3 LDGSTS.E.BYPASS.LTC128B.128 [R221+0x9000], desc[UR26][R6.64] ;  /* 0x0900000006ddbfae */ /* 0x000fe2000b981a1a */
[----:B------:R-:W-:Y:S02]  /*a740*/  LOP3.LUT R2, R213, 0x18, RZ, 0xc0, !PT ;  /* 0x00000018d5027812 */ /* 0x000fe400078ec0ff */
[----:B------:R-:W-:Y:S03]  /*a750*/  LEA.HI.X R10, R10, R4, R13, 0x5, P4 ;  /* 0x000000040a0a7211 */ /* 0x000fe600020f2c0d */
[----:B------:R-:W-:Y:S01]  /*a760*/  @P3 STS.128 [R221+0x9000], RZ ;  /* 0x009000ffdd003388 */ /* 0x000fe20000000c00 */
[----:B------:R-:W-:Y:S02]  /*a770*/  ISETP.GE.AND P3, PT, R12, UR17, PT ;  /* 0x000000110c007c0c */ /* 0x000fe4000bf66270 */
[C---:B------:R-:W-:Y:S03]  /*a780*/  LEA R8, P4, R9.reuse, R8, 0x1 ;  /* 0x0000000809087211 */ /* 0x040fe600078808ff */
[----:B------:R-:W-:Y:S01]  /*a790*/  @!PT LDS RZ, [RZ] ;  /* 0x00000000fffff984 */ /* 0x000fe20000000800 */
[----:B------:R-:W-:Y:S01]  /*a7a0*/  @!PT LDS RZ, [RZ] ;  /* 0x00000000fffff984 */ /* 0x000fe20000000800 */
[----:B------:R-:W-:Y:S01]  /*a7b0*/  @!PT LDS RZ, [RZ] ;  /* 0x00000000fffff984 */ /* 0x000fe20000000800 */
[----:B------:R-:W-:Y:S01]  /*a7c0*/  @!P2 LDGSTS.E.BYPASS.LTC128B.128 [R221+0xa000], desc[UR26][R6.64+0x40] ;  /* 0x0a00004006ddafae */ /* 0x000fe2000b981a1a */
[----:B------:R-:W-:Y:S02]  /*a7d0*/  LOP3.LUT R2, R2, 0xc0, R219, 0xf8, !PT ;  /* 0x000000c002027812 */ /* 0x000fe400078ef8db */
[----:B------:R-:W-:Y:S03]  /*a7e0*/  LEA.HI.X R9, R9, R11, R10, 0x1, P4 ;  /* 0x0000000b09097211 */ /* 0x000fe600020f0c0a */
[----:B------:R-:W-:Y:S01]  /*a7f0*/  @P2 STS.128 [R221+0xa000], RZ ;  /* 0x00a000ffdd002388 */ /* 0x000fe20000000c00 */
[----:B------:R-:W-:Y:S02]  /*a800*/  LOP3.LUT R4, R2, 0x8, R218, 0x78, !PT ;  /* 0x0000000802047812 */ /* 0x000fe400078e78da */
[----:B------:R-:W-:Y:S03]  /*a810*/  LOP3.LUT R102, R5, R2, R102, 0xf6, !PT ;  /* 0x0000000205667212 */ /* 0x000fe600078ef666 */
[----:B------:R-:W-:Y:S01]  /*a820*/  @!PT LDS RZ, [RZ] ;  /* 0x00000000fffff984 */ /* 0x000fe20000000800 */
[----:B------:R-:W-:Y:S01]  /*a830*/  @!PT LDS RZ, [RZ] ;  /* 0x00000000fffff984 */ /* 0x000fe20000000800 */
[----:B------:R-:W-:Y:S01]  /*a840*/  @!PT LDS RZ, [RZ] ;  /* 0x00000000fffff984 */ /* 0x000fe20000000800 */
[----:B------:R1:W-:Y:S01]  /*a850*/  @!P1 LDGSTS.E.BYPASS.LTC128B.128 [R221+0xb000], desc[UR26][R6.64+0x80] ;  /* 0x0b00008006dd9fae */ /* 0x0003e2000b981a1a */
[----:B------:R-:W-:Y:S02]  /*a860*/  LOP3.LUT R2, R216, R4, RZ, 0xfc, !PT ;  /* 0x00000004d8027212 */ /* 0x000fe400078efcff */
[----:B------:R-:W-:Y:S03]  /*a870*/  LEA R102, R102, UR5, 0x1 ;  /* 0x0000000566667c11 */ /* 0x000fe6000f8e08ff */
[----:B------:R-:W-:Y:S01]  /*a880*/  @P1 STS.128 [R221+0xb000], RZ ;  /* 0x00b000ffdd001388 */ /* 0x000fe20000000c00 */
[----:B------:R-:W-:Y:S05]  /*a890*/  LEA R2, R2, UR5, 0x1 ;  /* 0x0000000502027c11 */ /* 0x000fea000f8e08ff */
[----:B------:R-:W-:Y:S01]  /*a8a0*/  @!PT LDS RZ, [RZ] ;  /* 0x00000000fffff984 */ /* 0x000fe20000000800 */
[----:B------:R-:W-:Y:S01]  /*a8b0*/  @!PT LDS RZ, [RZ] ;  /* 0x00000000fffff984 */ /* 0x000fe20000000800 */
[----:B------:R-:W-:Y:S01]  /*a8c0*/  @!PT LDS RZ, [RZ] ;  /* 0x00000000fffff984 */ /* 0x000fe20000000800 */
[----:B------:R-:W-:Y:S01]  /*a8d0*/  @!P3 LDGSTS.E.BYPASS.LTC128B.128 [R221+0x9800], desc[UR26][R8.64] ;  /* 0x0980000008ddbfae */ /* 0x000fe2000b981a1a */
[C---:B------:R-:W-:Y:S02]  /*a8e0*/  IMAD.IADD R103, R217.reuse, 0x1, R102 ;  /* 0x00000001d9677824 */ /* 0x040fe400078e0266 */
[----:B------:R-:W-:Y:S03]  /*a8f0*/  IMAD.IADD R101, R217, 0x1, R2 ;  /* 0x00000001d9657824 */ /* 0x000fe600078e0202 */
        /* <DEDUP_REMOVED lines=27> */
[----:B------:R-:W-:Y:S06]  /*aab0*/  LDSM.16.M88.4 R196, [R102+0x2000] ;  /* 0x0020000066c4783b */ /* 0x000fec0000000200 */
[----:B------:R-:W-:Y:S01]  /*aac0*/  LDSM.16.M88.4 R200, [R2+0x7000] ;  /* 0x0070000002c8783b */ /* 0x000fe20000000200 */
[-C--:B---3--:R-:W-:Y:S05]  /*aad0*/  HMMA.16816.F32 R20, R64, R32.reuse, RZ ;  /* 0x000000204014723c */ /* 0x088fea00000018ff */
[----:B------:R-:W-:Y:S03]  /*aae0*/  LDSM.16.M88.4 R204, [R102+0x3000] ;  /* 0x0030000066cc783b */ /* 0x000fe60000000200 */
[C---:B------:R-:W-:Y:S03]  /*aaf0*/  HMMA.16816.F32 R24, R60.reuse, R32, RZ ;  /* 0x000000203c18723c */ /* 0x040fe600000018ff */
[----:B------:R-:W-:Y:S05]  /*ab00*/  LDSM.16.M88.4 R208, [R101+0x8400] ;  /* 0x0084000065d0783b */ /* 0x000fea0000000200 */
[-C--:B------:R-:W-:Y:S08]  /*ab10*/  HMMA.16816.F32 R28, R60, R34.reuse, RZ ;  /* 0x000000223c1c723c */ /* 0x080ff000000018ff */
        /* <DEDUP_REMOVED lines=24> */
[----:B------:R-:W4:Y:S07]  /*aca0*/  LDSM.16.M88.4 R192, [R2+0x7c00] ;  /* 0x007c000002c0783b */ /* 0x000f2e0000000200 */
[-C--:B---3--:R-:W-:Y:S08]  /*acb0*/  HMMA.16816.F32 R52, R176, R172.reuse, R52 ;  /* 0x000000acb034723c */ /* 0x088ff00000001834 */
[C---:B------:R-:W-:Y:S08]  /*acc0*/  HMMA.16816.F32 R56, R184.reuse, R172, R56 ;  /* 0x000000acb838723c */ /* 0x040ff00000001838 */
[-C--:B------:R-:W-:Y:S01]  /*acd0*/  HMMA.16816.F32 R60, R184, R174.reuse, R60 ;  /* 0x000000aeb83c723c */ /* 0x080fe2000000183c */
[----:B------:R-:W-:Y:S07]  /*ace0*/  LDSM.16.M88.4 R184, [R103+0x3000] ;  /* 0x0030000067b8783b */ /* 0x000fee0000000200 */
[----:B------:R-:W-:Y:S01]  /*acf0*/  HMMA.16816.F32 R64, R176, R174, R64 ;  /* 0x000000aeb040723c */ /* 0x000fe20000001840 */
[----:B------:R-:W-:Y:S06]  /*ad00*/  LDSM.16.M88.4 R172, [R103+0x2000] ;  /* 0x0020000067ac783b */ /* 0x000fec0000000200 */
[----:B------:R-:W3:Y:S01]  /*ad10*/  LDSM.16.M88.4 R176, [R101+0x7000] ;  /* 0x0070000065b0783b */ /* 0x000ee20000000200 */
[-C--:B------:R-:W-:Y:S08]  /*ad20*/  HMMA.16816.F32 R4, R196, R200.reuse, R4 ;  /* 0x000000c8c404723c */ /* 0x080ff00000001804 */
[C---:B------:R-:W-:Y:S08]  /*ad30*/  HMMA.16816.F32 R8, R204.reuse, R200, R8 ;  /* 0x000000c8cc08723c */ /* 0x040ff00000001808 */
[-C--:B------:R-:W-:Y:S08]  /*ad40*/  HMMA.16816.F32 R12, R204, R202.reuse, R12 ;  /* 0x000000cacc0c723c */ /* 0x080ff0000000180c */
[C---:B------:R-:W-:Y:S01]  /*ad50*/  HMMA.16816.F32 R16, R196.reuse, R202, R16 ;  /* 0x000000cac410723c */ /* 0x040fe20000001810 */
        /* <DEDUP_REMOVED lines=11> */
[-C--:B----4-:R-:W-:Y:S08]  /*ae10*/  HMMA.16816.F32 R52, R196, R192.reuse, R52 ;  /* 0x000000c0c434723c */ /* 0x090ff00000001834 */
[C---:B------:R-:W-:Y:S08]  /*ae20*/  HMMA.16816.F32 R56, R204.reuse, R192, R56 ;  /* 0x000000c0cc38723c */ /* 0x040ff00000001838 */
[-C--:B------:R-:W-:Y:S01]  /*ae30*/  HMMA.16816.F32 R60, R204, R194.reuse, R60 ;  /* 0x000000c2cc3c723c */ /* 0x080fe2000000183c */
[----:B------:R-:W-:Y:S07]  /*ae40*/  LDSM.16.M88.4 R204, [R102+0x5000] ;  /* 0x0050000066cc783b */ /* 0x000fee0000000200 */
[----:B------:R-:W-:Y:S01]  /*ae50*/  HMMA.16816.F32 R64, R196, R194, R64 ;  /* 0x000000c2c440723c */ /* 0x000fe20000001840 */
[----:B------:R-:W-:Y:S06]  /*ae60*/  LDSM.16.M88.4 R192, [R102+0x4000] ;  /* 0x0040000066c0783b */ /* 0x000fec0000000200 */
[----:B------:R-:W4:Y:S01]  /*ae70*/  LDSM.16.M88.4 R196, [R2+0x8000] ;  /* 0x0080000002c4783b */ /* 0x000f220000000200 */
[-C--:B---3--:R-:W-:Y:S08]  /*ae80*/  HMMA.16816.F32 R4, R172, R176.reuse, R4 ;  /* 0x000000b0ac04723c */ /* 0x088ff00000001804 */
[C---:B------:R-:W-:Y:S08]  /*ae90*/  HMMA.16816.F32 R8, R184.reuse, R176, R8 ;  /* 0x000000b0b808723c */ /* 0x040ff00000001808 */
[-C--:B------:R-:W-:Y:S08]  /*aea0*/  HMMA.16816.F32 R12, R184, R178.reuse, R12 ;  /* 0x000000b2b80c723c */ /* 0x080ff0000000180c */
[C---:B------:R-:W-:Y:S01]  /*aeb0*/  HMMA.16816.F32 R16, R172.reuse, R178, R16 ;  /* 0x000000b2ac10723c */ /* 0x040fe20000001810 */
[----:B------:R-:W3:Y:S07]  /*aec0*/  LDSM.16.M88.4 R176, [R2+0x8400] ;  /* 0x0084000002b0783b */ /* 0x000eee0000000200 */
[-C--:B-----5:R-:W-:Y:S08]  /*aed0*/  HMMA.16816.F32 R20, R172, R200.reuse, R20 ;  /* 0x000000c8ac14723c */ /* 0x0a0ff00000001814 */
        /* <DEDUP_REMOVED lines=14> */
[----:B------:R2:W5:Y:S06]  /*afc0*/  LDSM.16.M88.4 R172, [R2+0x8c00] ;  /* 0x008c000002ac783b */ /* 0x00056c0000000200 */
[----:B------:R-:W5:Y:S01]  /*afd0*/  LDSM.16.M88.4 R188, [R101+0x8000] ;  /* 0x0080000065bc783b */ /* 0x000f620000000200 */
[-C--:B----4-:R-:W-:Y:S08]  /*afe0*/  HMMA.16816.F32 R4, R192, R196.reuse, R4 ;  /* 0x000000c4c004723c */ /* 0x090ff00000001804 */
[C---:B------:R-:W-:Y:S08]  /*aff0*/  HMMA.16816.F32 R8, R204.reuse, R196, R8 ;  /* 0x000000c4cc08723c */ /* 0x040ff00000001808 */
[-C--:B------:R-:W-:Y:S01]  /*b000*/  HMMA.16816.F32 R12, R204, R198.reuse, R12 ;  /* 0x000000c6cc0c723c */ /* 0x080fe2000000180c */
[----:B--2---:R-:W-:Y:S05]  /*b010*/  IMAD.U32 R2, RZ, RZ, UR31 ;  /* 0x0000001fff027e24 */ /* 0x004fea000f8e00ff */
[----:B------:R-:W-:Y:S02]  /*b020*/  LOP3.LUT R102, R227, UR19, R2, 0x96, !PT ;  /* 0x00000013e3667c12 */ /* 0x000fe4000f8e9602 */
[C---:B------:R-:W-:Y:S01]  /*b030*/  HMMA.16816.F32 R16, R192.reuse, R198, R16 ;  /* 0x000000c6c010723c */ /* 0x040fe20000001810 */
[----:B------:R-:W2:Y:S03]  /*b040*/  LDSM.16.M88.4 R196, [R101+0x8800] ;  /* 0x0088000065c4783b */ /* 0x000ea60000000200 */
[----:B------:R-:W-:Y:S04]  /*b050*/  LOP3.LUT R2, R226, UR7, R107, 0x96, !PT ;  /* 0x00000007e2027c12 */ /* 0x000fe8000f8e966b */
[-C--:B---3--:R-:W-:Y:S08]  /*b060*/  HMMA.16816.F32 R20, R192, R176.reuse, R20 ;  /* 0x000000b0c014723c */ /* 0x088ff00000001814 */
[C---:B------:R-:W-:Y:S08]  /*b070*/  HMMA.16816.F32 R24, R204.reuse, R176, R24 ;  /* 0x000000b0cc18723c */ /* 0x040ff00000001818 */
[-C--:B------:R-:W-:Y:S08]  /*b080*/  HMMA.16816.F32 R28, R204, R178.reuse, R28 ;  /* 0x000000b2cc1c723c */ /* 0x080ff0000000181c */
[C---:B------:R-:W-:Y:S01]  /*b090*/  HMMA.16816.F32 R32, R192.reuse, R178, R32 ;  /* 0x000000b2c020723c */ /* 0x040fe20000001820 */
[----:B------:R3:W4:Y:S01]  /*b0a0*/  LDSM.16.M88.4 R176, [R101+0x8c00] ;  /* 0x008c000065b0783b */ /* 0x0007220000000200 */
[----:B------:R-:W-:Y:S04]  /*b0b0*/  DEPBAR.LE SB0, 0x0 ;  /* 0x000080000000791a */ /* 0x000fe80000000000 */
[----:B------:R-:W-:Y:S02]  /*b0c0*/  BAR.SYNC.DEFER_BLOCKING 0x0 ;  /* 0x0000000000007b1d */ /* 0x000fe40000010000 */
[-C--:B-1----:R-:W-:Y:S08]  /*b0d0*/  HMMA.16816.F32 R36, R192, R180.reuse, R36 ;  /* 0x000000b4c024723c */ /* 0x082ff00000001824 */
[C---:B------:R-:W-:Y:S04]  /*b0e0*/  HMMA.16816.F32 R40, R204.reuse, R180, R40 ;  /* 0x000000b4cc28723c */ /* 0x040fe80000001828 */
[----:B------:R-:W-:Y:S04]  /*b0f0*/  IMAD.WIDE.U32 R180, R102, -0x326172a9, RZ ;  /* 0xcd9e8d5766b47825 */ /* 0x000fe800078e00ff */
[-C--:B------:R-:W-:Y:S03]  /*b100*/  HMMA.16816.F32 R44, R204, R182.reuse, R44 ;  /* 0x000000b6cc2c723c */ /* 0x080fe6000000182c */
[----:B---3--:R-:W-:Y:S02]  /*b110*/  LOP3.LUT R101, R226, UR7, R231, 0x96, !PT ;  /* 0x00000007e2657c12 */ /* 0x008fe4000f8e96e7 */
[----:B------:R-:W-:Y:S03]  /*b120*/  LOP3.LUT R102, R181, R224, RZ, 0x3c, !PT ;  /* 0x000000e0b5667212 */ /* 0x000fe600078e3cff */
[C---:B------:R-:W-:Y:S04]  /*b130*/  HMMA.16816.F32 R48, R192.reuse, R182, R48 ;  /* 0x000000b6c030723c */ /* 0x040fe80000001830 */
[----:B------:R-:W-:Y:S04]  /*b140*/  IMAD.WIDE.U32 R102, R102, -0x2daee0ad, RZ ;  /* 0xd2511f5366667825 */ /* 0x000fe800078e00ff */
[-C--:B-----5:R-:W-:Y:S08]  /*b150*/  HMMA.16816.F32 R52, R192, R172.reuse, R52 ;  /* 0x000000acc034723c */ /* 0x0a0ff00000001834 */
[C---:B------:R-:W-:Y:S08]  /*b160*/  HMMA.16816.F32 R56, R204.reuse, R172, R56 ;  /* 0x000000accc38723c */ /* 0x040ff00000001838 */
[-C--:B------:R-:W-:Y:S08]  /*b170*/  HMMA.16816.F32 R60, R204, R174.reuse, R60 ;  /* 0x000000aecc3c723c */ /* 0x080ff0000000183c */
[----:B------:R-:W-:Y:S04]  /*b180*/  HMMA.16816.F32 R64, R192, R174, R64 ;  /* 0x000000aec040723c */ /* 0x000fe80000001840 */
[----:B------:R-:W-:Y:S01]  /*b190*/  IMAD.WIDE.U32 R194, R101, -0x326172a9, RZ ;  /* 0xcd9e8d5765c27825 */ /* 0x000fe200078e00ff */
[----:B------:R-:W-:Y:S03]  /*b1a0*/  LOP3.LUT R101, R230, UR16, R103, 0x96, !PT ;  /* 0x00000010e6657c12 */ /* 0x000fe6000f8e9667 */
[-C--:B------:R-:W-:Y:S05]  /*b1b0*/  HMMA.16816.F32 R4, R184, R188.reuse, R4 ;  /* 0x000000bcb804723c */ /* 0x080fea0000001804 */
[----:B------:R-:W-:Y:S03]  /*b1c0*/  LOP3.LUT R206, R195, UR6, RZ, 0x3c, !PT ;  /* 0x00000006c3ce7c12 */ /* 0x000fe6000f8e3cff */
[C---:B------:R-:W-:Y:S04]  /*b1d0*/  HMMA.16816.F32 R8, R200.reuse, R188, R8 ;  /* 0x000000bcc808723c */ /* 0x040fe80000001808 */
[----:B------:R-:W-:Y:S04]  /*b1e0*/  LOP3.LUT R188, R180, R206, RZ, 0x3c, !PT ;  /* 0x000000ceb4bc7212 */ /* 0x000fe800078e3cff */
[-C--:B------:R-:W-:Y:S03]  /*b1f0*/  HMMA.16816.F32 R12, R200, R190.reuse, R12 ;  /* 0x000000bec80c723c */ /* 0x080fe6000000180c */
[----:B------:R-:W-:Y:S05]  /*b200*/  IMAD.WIDE.U32 R188, R188, -0x2daee0ad, RZ ;  /* 0xd2511f53bcbc7825 */ /* 0x000fea00078e00ff */
[C---:B------:R-:W-:Y:S04]  /*b210*/  HMMA.16816.F32 R16, R184.reuse, R190, R16 ;  /* 0x000000beb810723c */ /* 0x040fe80000001810 */
[----:B------:R-:W-:Y:S04]  /*b220*/  LOP3.LUT R182, R102, UR15, R189, 0x96, !PT ;  /* 0x0000000f66b67c12 */ /* 0x000fe8000f8e96bd */
[-C--:B------:R-:W-:Y:S03]  /*b230*/  HMMA.16816.F32 R20, R184, R208.reuse, R20 ;  /* 0x000000d0b814723c */ /* 0x080fe60000001814 */
[----:B------:R-:W-:Y:S05]  /*b240*/  IMAD.WIDE.U32 R182, R182, -0x326172a9, RZ ;  /* 0xcd9e8d57b6b67825 */ /* 0x000fea00078e00ff */
[C---:B------:R-:W-:Y:S08]  /*b250*/  HMMA.16816.F32 R24, R200.reuse, R208, R24 ;  /* 0x000000d0c818723c */ /* 0x040ff00000001818 */
[-C--:B------:R-:W-:Y:S08]  /*b260*/  HMMA.16816.F32 R28, R200, R210.reuse, R28 ;  /* 0x000000d2c81c723c */ /* 0x080ff0000000181c */
[C---:B------:R-:W-:Y:S08]  /*b270*/  HMMA.16816.F32 R32, R184.reuse, R210, R32 ;  /* 0x000000d2b820723c */ /* 0x040ff00000001820 */
[-C--:B--2---:R-:W-:Y:S08]  /*b280*/  HMMA.16816.F32 R36, R184, R196.reuse, R36 ;  /* 0x000000c4b824723c */ /* 0x084ff00000001824 */
[C---:B------:R-:W-:Y:S08]  /*b290*/  HMMA.16816.F32 R40, R200.reuse, R196, R40 ;  /* 0x000000c4c828723c */ /* 0x040ff00000001828 */
[-C--:B------:R-:W-:Y:S08]  /*b2a0*/  HMMA.16816.F32 R44, R200, R198.reuse, R44 ;  /* 0x000000c6c82c723c */ /* 0x080ff0000000182c */
[C---:B------:R-:W-:Y:S04]  /*b2b0*/  HMMA.16816.F32 R48, R184.reuse, R198, R48 ;  /* 0x000000c6b830723c */ /* 0x040fe80000001830 */
[----:B------:R-:W-:Y:S01]  /*b2c0*/  IMAD.WIDE.U32 R198, R2, -0x326172a9, RZ ;  /* 0xcd9e8d5702c67825 */ /* 0x000fe200078e00ff */
[----:B------:R-:W-:Y:S03]  /*b2d0*/  LOP3.LUT R2, R181, R223, RZ, 0x3c, !PT ;  /* 0x000000dfb5027212 */ /* 0x000fe600078e3cff */
[-C--:B----4-:R-:W-:Y:S03]  /*b2e0*/  HMMA.16816.F32 R52, R184, R176.reuse, R52 ;  /* 0x000000b0b834723c */ /* 0x090fe60000001834 */
[----:B------:R-:W-:Y:S01]  /*b2f0*/  LOP3.LUT R228, R199, UR6, RZ, 0x3c, !PT ;  /* 0x00000006c7e47c12 */ /* 0x000fe2000f8e3cff */
[----:B------:R-:W-:Y:S01]  /*b300*/  IMAD.WIDE.U32 R102, R2, -0x2daee0ad, RZ ;  /* 0xd2511f5302667825 */ /* 0x000fe200078e00ff */
[----:B------:R-:W-:Y:S02]  /*b310*/  FMNMX3.FTZ R2, R3, R6, R7, !PT ;  /* 0x0000000603027276 */ /* 0x000fe40007810007 */
[----:B------:R-:W-:Y:S01]  /*b320*/  LOP3.LUT R180, R180, R228, RZ, 0x3c, !PT ;  /* 0x000000e4b4b47212 */ /* 0x000fe200078e3cff */
[C---:B------:R-:W-:Y:S04]  /*b330*/  HMMA.16816.F32 R56, R200.reuse, R176, R56 ;  /* 0x000000b0c838723c */ /* 0x040fe80000001838 */
[----:B------:R-:W-:Y:S01]  /*b340*/  FMNMX3.FTZ R2, R2, R18, R19, !PT ;  /* 0x0000001202027276 */ /* 0x000fe20007810013 */
[----:B------:R-:W-:Y:S03]  /*b350*/  IMAD.WIDE.U32 R180, R180, -0x2daee0ad, RZ ;  /* 0xd2511f53b4b47825 */ /* 0x000fe600078e00ff */
[-C--:B------:R-:W-:Y:S03]  /*b360*/  HMMA.16816.F32 R60, R200, R178.reuse, R60 ;  /* 0x000000b2c83c723c */ /* 0x080fe6000000183c */
[----:B------:R-:W-:Y:S01]  /*b370*/  LOP3.LUT R175, R102, UR15, R181, 0x96, !PT ;  /* 0x0000000f66af7c12 */ /* 0x000fe2000f8e96b5 */
[----:B------:R-:W-:Y:S01]  /*b380*/  IMAD.MOV.U32 R200, RZ, RZ, R106 ;  /* 0x000000ffffc87224 */ /* 0x000fe200078e006a */
[----:B------:R-:W-:Y:S01]  /*b390*/  FMNMX3.FTZ R102, R100, R10, R11, !PT ;  /* 0x0000000a64667276 */ /* 0x000fe2000781000b */
[----:B------:R-:W-:Y:S02]  /*b3a0*/  IMAD.MOV.U32 R201, RZ, RZ, R107 ;  /* 0x000000ffffc97224 */ /* 0x000fe400078e006b */
[----:B------:R-:W-:Y:S01]  /*b3b0*/  IMAD.WIDE.U32 R106, R101, -0x326172a9, RZ ;  /* 0xcd9e8d57656a7825 */ /* 0x000fe200078e00ff */
[----:B------:R-:W-:Y:S01]  /*b3c0*/  FMNMX3.FTZ R101, R0, R4, R5, !PT ;  /* 0x0000000400657276 */ /* 0x000fe20007810005 */
[----:B------:R-:W-:Y:S04]  /*b3d0*/  HMMA.16816.F32 R64, R184, R178, R64 ;  /* 0x000000b2b840723c */ /* 0x000fe80000001840 */
[----:B------:R-:W-:Y:S02]  /*b3e0*/  FMNMX3.FTZ R101, R101, R16, R17, !PT ;  /* 0x0000001065657276 */ /* 0x000fe40007810011 */
[----:B------:R-:W-:Y:S02]  /*b3f0*/  LOP3.LUT R173, R200, UR16, R103, 0x96, !PT ;  /* 0x00000010c8ad7c12 */ /* 0x000fe4000f8e9667 */
        /* <DEDUP_REMOVED lines=18> */
[----:B------:R-:W-:Y:S02]  /*b520*/  LOP3.LUT R190, R194, UR9, R107, 0x96, !PT ;  /* 0x00000009c2be7c12 */ /* 0x000fe4000f8e966b */
[----:B------:R-:W-:Y:S02]  /*b530*/  LOP3.LUT R191, R106, UR8, R183, 0x96, !PT ;  /* 0x000000086abf7c12 */ /* 0x000fe4000f8e96b7 */
[----:B------:R-:W-:Y:S02]  /*b540*/  FMNMX3.FTZ R172, R101, R40, R41, !PT ;  /* 0x0000002865ac7276 */ /* 0x000fe40007810029 */
[----:B------:R-:W-:Y:S02]  /*b550*/  FMNMX3.FTZ R174, R2, R46, R47, !PT ;  /* 0x0000002e02ae7276 */ /* 0x000fe4000781002f */
[----:B------:R-:W-:Y:S02]  /*b560*/  FMNMX3.FTZ R104, R104, R64, R65, !PT ;  /* 0x0000004068687276 */ /* 0x000fe40007810041 */
[----:B------:R-:W-:Y:S01]  /*b570*/  FMNMX3.FTZ R177, R177, R66, R67, !PT ;  /* 0x00000042b1b17276 */ /* 0x000fe20007810043 */
[----:B------:R-:W-:Y:S06]  /*b580*/  BRA.U.ANY UP0, `(.L_x_700) ;  /* 0xffffffed000c7547 */ /* 0x000fec000b93ffff */
.L_x_699:
[----:B------:R-:W-:Y:S01]  /*b590*/  FMNMX3.FTZ R2, R172, R44, R45, !PT ;  /* 0x0000002cac027276 */ /* 0x000fe2000781002d */
[----:B------:R-:W2:Y:S01]  /*b5a0*/  SHFL.BFLY PT, R178, R104, 0x2, 0x1f ;  /* 0x0c401f0068b27f89 */ /* 0x000ea200000e0000 */
[----:B------:R-:W-:Y:S01]  /*b5b0*/  FMNMX3.FTZ R101, R174, R58, R59, !PT ;  /* 0x0000003aae657276 */ /* 0x000fe2000781003b */
[----:B------:R-:W-:Y:S01]  /*b5c0*/  UIADD3 UR13, UPT, UPT, UR31, -0x126145ec, URZ ;  /* 0xed9eba141f0d7890 */ /* 0x000fe2000fffe0ff */
[----:B------:R-:W-:Y:S05]  /*b5d0*/  FMNMX3.FTZ R2, R2, R56, R57, !PT ;  /* 0x0000003802027276 */ /* 0x000fea0007810039 */
[----:B-1----:R-:W1:Y:S01]  /*b5e0*/  SHFL.BFLY PT, R107, R177, 0x2, 0x1f ;  /* 0x0c401f00b16b7f89 */ /* 0x002e6200000e0000 */
[----:B------:R-:W-:Y:S01]  /*b5f0*/  FMNMX3.FTZ R101, R101, R62, R63, !PT ;  /* 0x0000003e65657276 */ /* 0x000fe2000781003f */
[----:B------:R-:W-:Y:S01]  /*b600*/  IMAD.WIDE.U32 R102, R173, -0x326172a9, RZ ;  /* 0xcd9e8d57ad667825 */ /* 0x000fe200078e00ff */
[----:B------:R-:W-:Y:S01]  /*b610*/  FMNMX3.FTZ R176, R2, R60, R61, !PT ;  /* 0x0000003c02b07276 */ /* 0x000fe2000781003d */
[----:B------:R-:W-:Y:S02]  /*b620*/  UIADD3 UR6, UPT, UPT, UR30, 0x1715609d, URZ ;  /* 0x1715609d1e067890 */ /* 0x000fe4000fffe0ff */
[----:B------:R-:W-:Y:S01]  /*b630*/  UIADD3 UR7, UPT, UPT, UR30, -0x4ab325aa, URZ ;  /* 0xb54cda561e077890 */ /* 0x000fe2000fffe0ff */
[----:B------:R-:W-:Y:S01]  /*b640*/  LOP3.LUT R106, R198, UR9, R103, 0x96, !PT ;  /* 0x00000009c66a7c12 */ /* 0x000fe2000f8e9667 */
[----:B------:R-:W-:Y:S01]  /*b650*/  IMAD.WIDE.U32 R172, R175, -0x326172a9, RZ ;  /* 0xcd9e8d57afac7825 */ /* 0x000fe200078e00ff */
[----:B------:R-:W-:Y:S01]  /*b660*/  SHFL.BFLY PT, R179, R176, 0x2, 0x1f ;  /* 0x0c401f00b0b37f89 */ /* 0x000fe200000e0000 */
[----:B------:R-:W-:Y:S02]  /*b670*/  UIADD3 UR11, UPT, UPT, UR31, 0x646e171e, URZ ;  /* 0x646e171e1f0b7890 */ /* 0x000fe4000fffe0ff */
[----:B------:R-:W-:Y:S01]  /*b680*/  UIADD3 UR12, UPT, UPT, UR31, -0x56f99767, URZ ;  /* 0xa90668991f0c7890 */ /* 0x000fe2000fffe0ff */
[----:B------:R-:W-:Y:S01]  /*b690*/  LOP3.LUT R2, R102, UR8, R173, 0x96, !PT ;  /* 0x0000000866027c12 */ /* 0x000fe2000f8e96ad */
[----:B------:R-:W-:Y:S03]  /*b6a0*/  IMAD.WIDE.U32 R184, R106, -0x2daee0ad, RZ ;  /* 0xd2511f536ab87825 */ /* 0x000fe600078e00ff */
[----:B------:R-:W3:Y:S01]  /*b6b0*/  SHFL.BFLY PT, R173, R101, 0x2, 0x1f ;  /* 0x0c401f0065ad7f89 */ /* 0x000ee200000e0000 */
[----:B------:R-:W-:Y:S01]  /*b6c0*/  UIADD3 UR19, UPT, UPT, UR19, 0x1, URZ ;  /* 0x0000000113137890 */ /* 0x000fe2000fffe0ff */
[----:B------:R-:W-:Y:S01]  /*b6d0*/  IMAD.WIDE.U32 R102, R190, -0x2daee0ad, RZ ;  /* 0xd2511f53be667825 */ /* 0x000fe200078e00ff */
[----:B------:R-:W-:Y:S01]  /*b6e0*/  LOP3.LUT R180, R180, UR13, R185, 0x96, !PT ;  /* 0x0000000db4b47c12 */ /* 0x000fe2000f8e96b9 */
[----:B------:R-:W-:Y:S01]  /*b6f0*/  UISETP.GT.AND UP0, UPT, UR24, URZ, UPT ;  /* 0x000000ff1800728c */ /* 0x000fe2000bf04270 */
[----:B--2---:R-:W-:Y:S01]  /*b700*/  FMNMX.FTZ R104, R104, R178, !PT ;  /* 0x000000b268687209 */ /* 0x004fe20007810000 */
[----:B------:R-:W-:Y:S01]  /*b710*/  IMAD.WIDE.U32 R174, R191, -0x2daee0ad, RZ ;  /* 0xd2511f53bfae7825 */ /* 0x000fe200078e00ff */
[----:B------:R-:W-:Y:S03]  /*b720*/  LOP3.LUT R188, R188, UR13, R103, 0x96, !PT ;  /* 0x0000000dbcbc7c12 */ /* 0x000fe6000f8e9667 */
[----:B------:R-:W-:Y:S01]  /*b730*/  IMAD.WIDE.U32 R180, R180, -0x326172a9, RZ ;  /* 0xcd9e8d57b4b47825 */ /* 0x000fe200078e00ff */
[----:B------:R-:W-:Y:S03]  /*b740*/  LOP3.LUT R106, R102, UR12, R175, 0x96, !PT ;  /* 0x0000000c666a7c12 */ /* 0x000fe6000f8e96af */
[----:B------:R-:W-:Y:S01]  /*b750*/  IMAD.WIDE.U32 R192, R2, -0x2daee0ad, RZ ;  /* 0xd2511f5302c07825 */ /* 0x000fe200078e00ff */
[----:B-1----:R-:W-:Y:S02]  /*b760*/  FMNMX.FTZ R2, R177, R107, !PT ;  /* 0x0000006bb1027209 */ /* 0x002fe40007810000 */
[----:B------:R-:W-:Y:S01]  /*b770*/  LOP3.LUT R246, R172, UR6, R181, 0x96, !PT ;  /* 0x00000006acf67c12 */ /* 0x000fe2000f8e96b5 */
[----:B------:R-:W1:Y:S01]  /*b780*/  SHFL.BFLY PT, R177, R104, 0x1, 0x1f ;  /* 0x0c201f0068b17f89 */ /* 0x000e6200000e0000 */
[----:B------:R-:W-:Y:S01]  /*b790*/  LOP3.LUT R102, R184, UR12, R193, 0x96, !PT ;  /* 0x0000000cb8667c12 */ /* 0x000fe2000f8e96c1 */
[----:B------:R-:W-:Y:S06]  /*b7a0*/  IMAD.WIDE.U32 R188, R188, -0x326172a9, RZ ;  /* 0xcd9e8d57bcbc7825 */ /* 0x000fec00078e00ff */
[----:B------:R-:W2:Y:S01]  /*b7b0*/  SHFL.BFLY PT, R172, R2, 0x1, 0x1f ;  /* 0x0c201f0002ac7f89 */ /* 0x000ea200000e0000 */
[----:B---3--:R-:W-:Y:S01]  /*b7c0*/  FMNMX.FTZ R101, R101, R173, !PT ;  /* 0x000000ad65657209 */ /* 0x008fe20007810000 */
[----:B------:R-:W-:Y:S01]  /*b7d0*/  IMAD.WIDE.U32 R106, R106, -0x326172a9, RZ ;  /* 0xcd9e8d576a6a7825 */ /* 0x000fe200078e00ff */
[----:B------:R-:W-:Y:S05]  /*b7e0*/  LOP3.LUT R182, R182, UR6, R189, 0x96, !PT ;  /* 0x00000006b6b67c12 */ /* 0x000fea000f8e96bd */
[----:B------:R-:W-:Y:S01]  /*b7f0*/  SHFL.BFLY PT, R173, R101, 0x1, 0x1f ;  /* 0x0c201f0065ad7f89 */ /* 0x000fe200000e0000 */
[----:B------:R-:W-:Y:S01]  /*b800*/  LOP3.LUT R190, R188, UR7, R107, 0x96, !PT ;  /* 0x00000007bcbe7c12 */ /* 0x000fe2000f8e966b */
[----:B------:R-:W-:Y:S01]  /*b810*/  IMAD.MOV.U32 R240, RZ, RZ, R106 ;  /* 0x000000fffff07224 */ /* 0x000fe200078e006a */
[----:B------:R-:W-:Y:S01]  /*b820*/  FMNMX.FTZ R107, R176, R179, !PT ;  /* 0x000000b3b06b7209 */ /* 0x000fe20007810000 */
[----:B------:R-:W-:Y:S01]  /*b830*/  IMAD.WIDE.U32 R102, R102, -0x326172a9, RZ ;  /* 0xcd9e8d5766667825 */ /* 0x000fe200078e00ff */
[C---:B------:R-:W-:Y:S02]  /*b840*/  PRMT R211, R106.reuse, 0x7771, RZ ;  /* 0x000077716ad37816 */ /* 0x040fe400000000ff */
[----:B------:R-:W-:Y:S01]  /*b850*/  PRMT R210, R106, 0x7772, RZ ;  /* 0x000077726ad27816 */ /* 0x000fe200000000ff */
[----:B------:R-:W-:Y:S01]  /*b860*/  IMAD.MOV.U32 R184, RZ, RZ, R192 ;  /* 0x000000ffffb87224 */ /* 0x000fe200078e00c0 */
[----:B------:R-:W-:Y:S01]  /*b870*/  LOP3.LUT R192, R180, UR7, R103, 0x96, !PT ;  /* 0x00000007b4c07c12 */ /* 0x000fe2000f8e9667 */
[----:B------:R-:W3:Y:S01]  /*b880*/  SHFL.BFLY PT, R175, R107, 0x1, 0x1f ;  /* 0x0c201f006baf7f89 */ /* 0x000ee200000e0000 */
[----:B------:R-:W-:Y:S01]  /*b890*/  LOP3.LUT R103, R190, 0xffff, RZ, 0xc0, !PT ;  /* 0x0000ffffbe677812 */ /* 0x000fe200078ec0ff */
[----:B------:R-:W-:Y:S01]  /*b8a0*/  IMAD.WIDE.U32 R244, R182, -0x2daee0ad, RZ ;  /* 0xd2511f53b6f47825 */ /* 0x000fe200078e00ff */
[C---:B------:R-:W-:Y:S02]  /*b8b0*/  PRMT R251, R102.reuse, 0x7773, RZ ;  /* 0x0000777366fb7816 */ /* 0x040fe400000000ff */
[----:B------:R-:W-:Y:S01]  /*b8c0*/  SHF.R.U32.HI R196, RZ, 0x8, R103 ;  /* 0x00000008ffc47819 */ /* 0x000fe20000011667 */
[----:B------:R-:W-:Y:S01]  /*b8d0*/  IMAD.MOV.U32 R186, RZ, RZ, R230 ;  /* 0x000000ffffba7224 */ /* 0x000fe200078e00e6 */
[----:B------:R-:W-:Y:S01]  /*b8e0*/  PRMT R230, R102, 0x7772, RZ ;  /* 0x0000777266e67816 */ /* 0x000fe200000000ff */
[----:B------:R-:W-:Y:S01]  /*b8f0*/  IMAD.MOV.U32 R189, RZ, RZ, R227 ;  /* 0x000000ffffbd7224 */ /* 0x000fe200078e00e3 */
[----:B------:R-:W-:Y:S01]  /*b900*/  LOP3.LUT R103, R196, 0xffff, RZ, 0xc0, !PT ;  /* 0x0000ffffc4677812 */ /* 0x000fe200078ec0ff */
[----:B------:R-:W-:Y:S01]  /*b910*/  IMAD.MOV.U32 R248, RZ, RZ, R102 ;  /* 0x000000fffff87224 */ /* 0x000fe200078e0066 */
[----:B------:R-:W-:Y:S01]  /*b920*/  PRMT R227, R102, 0x7771, RZ ;  /* 0x0000777166e37816 */ /* 0x000fe200000000ff */
[----:B------:R-:W-:Y:S01]  /*b930*/  IMAD.MOV.U32 R185, RZ, RZ, R193 ;  /* 0x000000ffffb97224 */ /* 0x000fe200078e00c1 */
[----:B-1----:R-:W-:Y:S01]  /*b940*/  FMNMX.FTZ R104, R104, R177, !PT ;  /* 0x000000b168687209 */ /* 0x002fe20007810000 */
[----:B------:R-:W-:Y:S01]  /*b950*/  IMAD.MOV.U32 R188, RZ, RZ, R226 ;  /* 0x000000ffffbc7224 */ /* 0x000fe200078e00e2 */
[----:B------:R-:W-:Y:S01]  /*b960*/  LOP3.LUT R102, R192, 0xffff, RZ, 0xc0, !PT ;  /* 0x0000ffffc0667812 */ /* 0x000fe200078ec0ff */
[----:B------:R-:W-:Y:S01]  /*b970*/  IMAD.MOV.U32 R187, RZ, RZ, R231 ;  /* 0x000000ffffbb7224 */ /* 0x000fe200078e00e7 */
[----:B------:R-:W-:Y:S01]  /*b980*/  ISETP.LE.U32.AND P5, PT, R103, UR10, PT ;  /* 0x0000000a67007c0c */ /* 0x000fe2000bfa3070 */
[----:B------:R-:W-:Y:S01]  /*b990*/  FADD.FTZ R0, -R104, R0 ;  /* 0x0000000068007221 */ /* 0x000fe20000010100 */
[----:B--2---:R-:W-:Y:S01]  /*b9a0*/  FMNMX.FTZ R103, R2, R172, !PT ;  /* 0x000000ac02677209 */ /* 0x004fe20007810000 */
[C---:B------:R-:W-:Y:S01]  /*b9b0*/  FMUL.FTZ R2, R104.reuse, UR4 ;  /* 0x0000000468027c20 */ /* 0x040fe20008410000 */
[----:B------:R-:W-:Y:S02]  /*b9c0*/  SHF.R.U32.HI R195, RZ, 0x8, R102 ;  /* 0x00000008ffc37819 */ /* 0x000fe40000011666 */
[----:B------:R-:W-:Y:S02]  /*b9d0*/  FSETP.NEU.FTZ.AND P2, PT, R104, -INF , PT ;  /* 0xff8000006800780b */ /* 0x000fe40003f5d000 */
[----:B------:R-:W-:Y:S02]  /*b9e0*/  LOP3.LUT R102, R195, 0xffff, RZ, 0xc0, !PT ;  /* 0x0000ffffc3667812 */ /* 0x000fe400078ec0ff */
[----:B------:R-:W-:Y:S02]  /*b9f0*/  FSEL R2, R2, RZ, P2 ;  /* 0x000000ff02027208 */ /* 0x000fe40001000000 */
[----:B------:R-:W-:Y:S02]  /*ba00*/  ISETP.LE.U32.AND P4, PT, R102, UR10, PT ;  /* 0x0000000a66007c0c */ /* 0x000fe4000bf83070 */
[----:B---3--:R-:W-:Y:S01]  /*ba10*/  FMNMX.FTZ R102, R107, R175, !PT ;  /* 0x000000af6b667209 */ /* 0x008fe20007810000 */
        /* <DEDUP_REMOVED lines=16> */
[----:B------:R-:W-:Y:S01]  /*bb20*/  FMUL.FTZ R2, R0, UR4 ;  /* 0x0000000400027c20 */ /* 0x000fe20008410000 */
[----:B------:R-:W-:Y:S01]  /*bb30*/  PRMT R209, R106, 0x7773, RZ ;  /* 0x000077736ad17816 */ /* 0x000fe200000000ff */
[----:B------:R-:W-:Y:S01]  /*bb40*/  FADD.FTZ R0, -R103, R3 ;  /* 0x0000000367007221 */ /* 0x000fe20000010100 */
[----:B------:R-:W-:Y:S01]  /*bb50*/  FMNMX.FTZ R101, R101, R173, !PT ;  /* 0x000000ad65657209 */ /* 0x000fe20007810000 */
[C---:B------:R-:W-:Y:S01]  /*bb60*/  FMUL.FTZ R106, R103.reuse, UR4 ;  /* 0x00000004676a7c20 */ /* 0x040fe20008410000 */
[----:B------:R-:W-:Y:S01]  /*bb70*/  FSETP.NEU.FTZ.AND P1, PT, R103, -INF , PT ;  /* 0xff8000006700780b */ /* 0x000fe20003f3d000 */
[C---:B------:R-:W-:Y:S01]  /*bb80*/  FMUL.FTZ R5, R102.reuse, UR4 ;  /* 0x0000000466057c20 */ /* 0x040fe20008410000 */
[----:B------:R-:W1:Y:S01]  /*bb90*/  MUFU.EX2 R3, R2 ;  /* 0x0000000200037308 */ /* 0x000e620000000800 */
[----:B------:R-:W-:Y:S01]  /*bba0*/  FSETP.NEU.FTZ.AND P2, PT, R102, -INF , PT ;  /* 0xff8000006600780b */ /* 0x000fe20003f5d000 */
[C---:B------:R-:W-:Y:S01]  /*bbb0*/  FMUL.FTZ R4, R101.reuse, UR4 ;  /* 0x0000000465047c20 */ /* 0x040fe20008410000 */
[----:B------:R-:W-:Y:S02]  /*bbc0*/  FSEL R106, R106, RZ, P1 ;  /* 0x000000ff6a6a7208 */ /* 0x000fe40000800000 */
[----:B------:R-:W-:Y:S02]  /*bbd0*/  FSETP.NEU.FTZ.AND P1, PT, R101, -INF , PT ;  /* 0xff8000006500780b */ /* 0x000fe40003f3d000 */
[----:B------:R-:W-:Y:S01]  /*bbe0*/  FSEL R5, R5, RZ, P2 ;  /* 0x000000ff05057208 */ /* 0x000fe20001000000 */
[----:B------:R-:W-:Y:S01]  /*bbf0*/  FFMA.FTZ R203, R18, UR4, -R106 ;  /* 0x0000000412cb7c23 */ /* 0x000fe2000801086a */
[----:B------:R-:W-:Y:S01]  /*bc00*/  FSEL R4, R4, RZ, P1 ;  /* 0x000000ff04047208 */ /* 0x000fe20000800000 */
[----:B------:R-:W-:Y:S01]  /*bc10*/  IMAD.MOV.U32 R18, RZ, RZ, R52 ;  /* 0x000000ffff127224 */ /* 0x000fe200078e0034 */
[----:B------:R-:W-:Y:S01]  /*bc20*/  MUFU.EX2 R107, R107 ;  /* 0x0000006b006b7308 */ /* 0x000fe20000000800 */
[--C-:B------:R-:W-:Y:S01]  /*bc30*/  FFMA.FTZ R204, R13, UR4, -R5.reuse ;  /* 0x000000040dcc7c23 */ /* 0x100fe20008010805 */
[----:B------:R-:W-:Y:S01]  /*bc40*/  FFMA.FTZ R182, R56, UR4, -R5 ;  /* 0x0000000438b67c23 */ /* 0x000fe20008010805 */
[----:B------:R-:W2:Y:S01]  /*bc50*/  LDL.LU R13, [R1+0xa0] ;  /* 0x0000a000010d7983 */ /* 0x000ea20000300800 */
[--C-:B------:R-:W-:Y:S01]  /*bc60*/  FFMA.FTZ R173, R30, UR4, -R4.reuse ;  /* 0x000000041ead7c23 */ /* 0x100fe20008010804 */
[--C-:B------:R-:W-:Y:S01]  /*bc70*/  FFMA.FTZ R179, R46, UR4, -R4.reuse ;  /* 0x000000042eb37c23 */ /* 0x100fe20008010804 */
[----:B-1----:R-:W-:Y:S01]  /*bc80*/  FMUL.FTZ R52, R3, R112 ;  /* 0x0000007003347220 */ /* 0x002fe20000410000 */
[----:B------:R-:W3:Y:S01]  /*bc90*/  LDL.LU R30, [R1+0x8] ;  /* 0x00000800011e7983 */ /* 0x000ee20000300800 */
[--C-:B------:R-:W-:Y:S01]  /*bca0*/  FFMA.FTZ R181, R47, UR4, -R4.reuse ;  /* 0x000000042fb57c23 */ /* 0x100fe20008010804 */
[----:B------:R-:W-:Y:S01]  /*bcb0*/  FFMA.FTZ R183, R58, UR4, -R4 ;  /* 0x000000043ab77c23 */ /* 0x000fe20008010804 */
[----:B------:R-:W-:Y:S01]  /*bcc0*/  FMUL.FTZ R36, R3, R120 ;  /* 0x0000007803247220 */ /* 0x000fe20000410000 */
[----:B------:R4:W5:Y:S01]  /*bcd0*/  LDL.S16 R112, [R1+0xd0] ;  /* 0x0000d00001707983 */ /* 0x0009620000100600 */
[----:B------:R-:W-:Y:S01]  /*bce0*/  FMUL.FTZ R2, R0, UR4 ;  /* 0x0000000400027c20 */ /* 0x000fe20008410000 */
[----:B------:R-:W-:Y:S01]  /*bcf0*/  FADD.FTZ R0, -R101, R100 ;  /* 0x0000006465007221 */ /* 0x000fe20000010100 */
[----:B------:R-:W1:Y:S01]  /*bd00*/  MUFU.EX2 R247, R191 ;  /* 0x000000bf00f77308 */ /* 0x000e620000000800 */
[----:B------:R-:W-:Y:S01]  /*bd10*/  FMUL.FTZ R37, R3, R121 ;  /* 0x0000007903257220 */ /* 0x000fe20000410000 */
[----:B------:R-:W-:Y:S01]  /*bd20*/  LOP3.LUT R121, R190, 0xff, RZ, 0xc0, !PT ;  /* 0x000000ffbe797812 */ /* 0x000fe200078ec0ff */
[--C-:B------:R-:W-:Y:S01]  /*bd30*/  FFMA.FTZ R16, R54, UR4, -R106.reuse ;  /* 0x0000000436107c23 */ /* 0x100fe2000801086a */
[----:B------:R-:W-:Y:S01]  /*bd40*/  FFMA.FTZ R193, R7, UR4, -R106 ;  /* 0x0000000407c17c23 */ /* 0x000fe2000801086a */
[----:B------:R-:W-:Y:S01]  /*bd50*/  IMAD.MOV.U32 R54, RZ, RZ, R64 ;  /* 0x000000ffff367224 */ /* 0x000fe200078e0040 */
[----:B------:R-:W-:Y:S01]  /*bd60*/  ISETP.LE.U32.AND P6, PT, R121, UR10, PT ;  /* 0x0000000a79007c0c */ /* 0x000fe2000bfc3070 */
[----:B------:R-:W-:Y:S03]  /*bd70*/  IMAD.MOV.U32 R7, RZ, RZ, R53 ;  /* 0x000000ffff077224 */ /* 0x000fe600078e0035 */
[----:B------:R4:W4:Y:S01]  /*bd80*/  MUFU.EX2 R100, R2 ;  /* 0x0000000200647308 */ /* 0x0009220000000800 */
[--C-:B------:R-:W-:Y:S01]  /*bd90*/  FFMA.FTZ R66, R66, UR4, -R106.reuse ;  /* 0x0000000442427c23 */ /* 0x100fe2000801086a */
[C---:B------:R-:W-:Y:S01]  /*bda0*/  FMUL.FTZ R64, R3.reuse, R108 ;  /* 0x0000006c03407220 */ /* 0x040fe20000410000 */
[----:B------:R-:W-:Y:S01]  /*bdb0*/  FMUL.FTZ R53, R3, R113 ;  /* 0x0000007103357220 */ /* 0x000fe20000410000 */
[----:B------:R-:W-:Y:S01]  /*bdc0*/  LOP3.LUT R222, R174, UR11, R245, 0x96, !PT ;  /* 0x0000000baede7c12 */ /* 0x000fe2000f8e96f5 */
[----:B------:R-:W5:Y:S01]  /*bdd0*/  LDL.LU R113, [R1+0x18] ;  /* 0x0000180001717983 */ /* 0x000f620000300800 */
[--C-:B------:R-:W-:Y:S01]  /*bde0*/  FFMA.FTZ R6, R6, UR4, -R106.reuse ;  /* 0x0000000406067c23 */ /* 0x100fe2000801086a */
[--C-:B------:R-:W-:Y:S01]  /*bdf0*/  FFMA.FTZ R245, R39, UR4, -R106.reuse ;  /* 0x0000000427f57c23 */ /* 0x100fe2000801086a */
[--C-:B------:R-:W-:Y:S01]  /*be00*/  FFMA.FTZ R249, R50, UR4, -R106.reuse ;  /* 0x0000000432f97c23 */ /* 0x100fe2000801086a */
[----:B-1----:R-:W-:Y:S01]  /*be10*/  F2FP.F16.F32.PACK_AB R108, R247, R107 ;  /* 0x0000006bf76c723e */ /* 0x002fe200000000ff */
[--C-:B------:R-:W-:Y:S01]  /*be20*/  FFMA.FTZ R252, R51, UR4, -R106.reuse ;  /* 0x0000000433fc7c23 */ /* 0x100fe2000801086a */
[--C-:B------:R-:W-:Y:S01]  /*be30*/  FFMA.FTZ R55, R55, UR4, -R106.reuse ;  /* 0x0000000437377c23 */ /* 0x100fe2000801086a */
[--C-:B------:R-:W-:Y:S01]  /*be40*/  FFMA.FTZ R67, R67, UR4, -R106.reuse ;  /* 0x0000000443437c23 */ /* 0x100fe2000801086a */
[----:B------:R-:W-:Y:S01]  /*be50*/  FFMA.FTZ R202, R12, UR4, -R5 ;  /* 0x000000040cca7c23 */ /* 0x000fe20008010805 */
[--C-:B------:R-:W-:Y:S01]  /*be60*/  FFMA.FTZ R205, R19, UR4, -R106.reuse ;  /* 0x0000000413cd7c23 */ /* 0x100fe2000801086a */
[--C-:B------:R-:W-:Y:S01]  /*be70*/  FFMA.FTZ R225, R22, UR4, -R106.reuse ;  /* 0x0000000416e17c23 */ /* 0x100fe2000801086a */
[--C-:B------:R-:W-:Y:S01]  /*be80*/  FFMA.FTZ R226, R23, UR4, -R106.reuse ;  /* 0x0000000417e27c23 */ /* 0x100fe2000801086a */
[----:B----4-:R-:W-:Y:S01]  /*be90*/  FMUL.FTZ R2, R0, UR4 ;  /* 0x0000000400027c20 */ /* 0x010fe20008410000 */
[----:B------:R-:W-:Y:S01]  /*bea0*/  FADD.FTZ R0, -R102, R105 ;  /* 0x0000006966007221 */ /* 0x000fe20000010100 */
[--C-:B------:R-:W-:Y:S01]  /*beb0*/  FFMA.FTZ R234, R34, UR4, -R106.reuse ;  /* 0x0000000422ea7c23 */ /* 0x100fe2000801086a */
[--C-:B------:R-:W-:Y:S01]  /*bec0*/  FFMA.FTZ R238, R35, UR4, -R106.reuse ;  /* 0x0000000423ee7c23 */ /* 0x100fe2000801086a */
[----:B------:R-:W-:Y:S01]  /*bed0*/  FFMA.FTZ R241, R38, UR4, -R106 ;  /* 0x0000000426f17c23 */ /* 0x000fe2000801086a */
[----:B------:R-:W-:Y:S01]  /*bee0*/  FMUL.FTZ R0, R0, UR4 ;  /* 0x0000000400007c20 */ /* 0x000fe20008410000 */
[----:B------:R-:W-:Y:S02]  /*bef0*/  IMAD.MOV.U32 R106, RZ, RZ, R16 ;  /* 0x000000ffff6a7224 */ /* 0x000fe400078e0010 */
[----:B------:R-:W-:Y:S01]  /*bf00*/  FFMA.FTZ R177, R41, UR4, -R5 ;  /* 0x0000000429b17c23 */ /* 0x000fe20008010805 */
[----:B------:R-:W-:Y:S01]  /*bf10*/  IMAD.MOV.U32 R12, RZ, RZ, R223 ;  /* 0x000000ffff0c7224 */ /* 0x000fe200078e00df */
[----:B------:R-:W1:Y:S01]  /*bf20*/  MUFU.EX2 R2, R2 ;  /* 0x0000000200027308 */ /* 0x000e620000000800 */
[----:B------:R-:W-:Y:S02]  /*bf30*/  IMAD.MOV.U32 R41, RZ, RZ, R66 ;  /* 0x000000ffff297224 */ /* 0x000fe400078e0042 */
[--C-:B------:R-:W-:Y:S01]  /*bf40*/  FFMA.FTZ R223, R24, UR4, -R5.reuse ;  /* 0x0000000418df7c23 */ /* 0x100fe20008010805 */
[----:B------:R-:W-:Y:S01]  /*bf50*/  FMUL.FTZ R66, R100, R110 ;  /* 0x0000006e64427220 */ /* 0x000fe20000410000 */
[----:B------:R-:W-:Y:S01]  /*bf60*/  IMAD.MOV.U32 R24, RZ, RZ, R200 ;  /* 0x000000ffff187224 */ /* 0x000fe200078e00c8 */
[----:B------:R-:W4:Y:S01]  /*bf70*/  LDL.LU R110, [R1+0x1c] ;  /* 0x00001c00016e7983 */ /* 0x000f220000300800 */
[----:B------:R-:W-:Y:S01]  /*bf80*/  FFMA.FTZ R200, R26, UR4, -R4 ;  /* 0x000000041ac87c23 */ /* 0x000fe20008010804 */
[----:B------:R-:W-:Y:S02]  /*bf90*/  IMAD.MOV.U32 R19, RZ, RZ, R224 ;  /* 0x000000ffff137224 */ /* 0x000fe400078e00e0 */
[----:B------:R-:W1:Y:S01]  /*bfa0*/  MUFU.EX2 R0, R0 ;  /* 0x0000000000007308 */ /* 0x000e620000000800 */
[--C-:B------:R-:W-:Y:S01]  /*bfb0*/  FFMA.FTZ R224, R25, UR4, -R5.reuse ;  /* 0x0000000419e07c23 */ /* 0x100fe20008010805 */
[----:B------:R-:W-:Y:S02]  /*bfc0*/  IMAD.MOV.U32 R26, RZ, RZ, R106 ;  /* 0x000000ffff1a7224 */ /* 0x000fe400078e006a */
[----:B------:R-:W-:Y:S01]  /*bfd0*/  FFMA.FTZ R105, R8, UR4, -R5 ;  /* 0x0000000408697c23 */ /* 0x000fe20008010805 */
[----:B------:R-:W-:Y:S02]  /*bfe0*/  IMAD.MOV.U32 R22, RZ, RZ, R188 ;  /* 0x000000ffff167224 */ /* 0x000fe400078e00bc */
[--C-:B------:R-:W-:Y:S01]  /*bff0*/  FFMA.FTZ R199, R15, UR4, -R4.reuse ;  /* 0x000000040fc77c23 */ /* 0x100fe20008010804 */
[----:B------:R-:W-:Y:S02]  /*c000*/  IMAD.MOV.U32 R23, RZ, RZ, R189 ;  /* 0x000000ffff177224 */ /* 0x000fe400078e00bd */
[----:B------:R-:W-:Y:S01]  /*c010*/  FFMA.FTZ R174, R42, UR4, -R4 ;  /* 0x000000042aae7c23 */ /* 0x000fe20008010804 */
[----:B------:R-:W-:Y:S02]  /*c020*/  IMAD.MOV.U32 R38, RZ, RZ, R184 ;  /* 0x000000ffff267224 */ /* 0x000fe400078e00b8 */
[--C-:B------:R-:W-:Y:S01]  /*c030*/  FFMA.FTZ R175, R43, UR4, -R4.reuse ;  /* 0x000000042baf7c23 */ /* 0x100fe20008010804 */
[----:B------:R-:W-:Y:S02]  /*c040*/  IMAD.MOV.U32 R25, RZ, RZ, R201 ;  /* 0x000000ffff197224 */ /* 0x000fe400078e00c9 */
        /* <DEDUP_REMOVED lines=8> */
[----:B------:R1:W-:Y:S01]  /*c0d0*/  MUFU.EX2 R236, R6 ;  /* 0x0000000600ec7308 */ /* 0x0003e20000000800 */
[C---:B------:R-:W-:Y:S01]  /*c0e0*/  FMUL.FTZ R4, R3.reuse, R136 ;  /* 0x0000008803047220 */ /* 0x040fe20000410000 */
[----:B------:R-:W-:Y:S01]  /*c0f0*/  FFMA.FTZ R231, R28, UR4, -R5 ;  /* 0x000000041ce77c23 */ /* 0x000fe20008010805 */
[----:B------:R-:W-:Y:S02]  /*c100*/  IMAD.MOV.U32 R136, RZ, RZ, R26 ;  /* 0x000000ffff887224 */ /* 0x000fe400078e001a */
[C---:B------:R-:W-:Y:S01]  /*c110*/  FMUL.FTZ R21, R3.reuse, R129 ;  /* 0x0000008103157220 */ /* 0x040fe20000410000 */
[----:B------:R-:W-:Y:S02]  /*c120*/  IMAD.MOV.U32 R28, RZ, RZ, R7 ;  /* 0x000000ffff1c7224 */ /* 0x000fe400078e0007 */
[----:B-1----:R-:W-:Y:S01]  /*c130*/  FMUL.FTZ R43, R2, R155 ;  /* 0x0000009b022b7220 */ /* 0x002fe20000410000 */
[----:B------:R-:W-:Y:S02]  /*c140*/  IMAD.MOV.U32 R129, RZ, RZ, R136 ;  /* 0x000000ffff817224 */ /* 0x000fe400078e0088 */
[----:B------:R-:W-:Y:S01]  /*c150*/  FFMA.FTZ R176, R40, UR4, -R5 ;  /* 0x0000000428b07c23 */ /* 0x000fe20008010805 */
[----:B------:R-:W-:Y:S02]  /*c160*/  IMAD.MOV.U32 R136, RZ, RZ, R28 ;  /* 0x000000ffff887224 */ /* 0x000fe400078e001c */
[----:B------:R-:W-:Y:S01]  /*c170*/  FMUL.FTZ R28, R0, R156 ;  /* 0x0000009c001c7220 */ /* 0x000fe20000410000 */
[----:B------:R-:W-:Y:S02]  /*c180*/  IMAD.MOV.U32 R34, RZ, RZ, R49 ;  /* 0x000000ffff227224 */ /* 0x000fe400078e0031 */
[C---:B------:R-:W-:Y:S01]  /*c190*/  FMUL.FTZ R42, R2.reuse, R154 ;  /* 0x0000009a022a7220 */ /* 0x040fe20000410000 */
[----:B------:R-:W-:Y:S01]  /*c1a0*/  FMUL.FTZ R47, R2, R151 ;  /* 0x00000097022f7220 */ /* 0x000fe20000410000 */
[----:B------:R1:W1:Y:S01]  /*c1b0*/  MUFU.EX2 R106, R10 ;  /* 0x0000000a006a7308 */ /* 0x0002620000000800 */
[----:B------:R-:W-:Y:S02]  /*c1c0*/  IMAD.MOV.U32 R40, RZ, RZ, R34 ;  /* 0x000000ffff287224 */ /* 0x000fe400078e0022 */
[----:B------:R-:W-:Y:S01]  /*c1d0*/  FMUL.FTZ R32, R3, R124 ;  /* 0x0000007c03207220 */ /* 0x000fe20000410000 */
[----:B------:R-:W-:Y:S01]  /*c1e0*/  FMUL.FTZ R6, R100, R138 ;  /* 0x0000008a64067220 */ /* 0x000fe20000410000 */
[----:B------:R-:W-:Y:S02]  /*c1f0*/  IMAD.MOV.U32 R50, RZ, RZ, R186 ;  /* 0x000000ffff327224 */ /* 0x000fe400078e00ba */
[----:B------:R-:W-:Y:S01]  /*c200*/  FFMA.FTZ R186, R60, UR4, -R5 ;  /* 0x000000043cba7c23 */ /* 0x000fe20008010805 */
[----:B------:R-:W-:Y:S02]  /*c210*/  IMAD.MOV.U32 R138, RZ, RZ, R40 ;  /* 0x000000ffff8a7224 */ /* 0x000fe400078e0028 */
[----:B------:R-:W-:Y:S01]  /*c220*/  FMUL.FTZ R40, R0, R152 ;  /* 0x0000009800287220 */ /* 0x000fe20000410000 */
[----:B------:R-:W-:Y:S01]  /*c230*/  IMAD.MOV.U32 R39, RZ, RZ, R185 ;  /* 0x000000ffff277224 */ /* 0x000fe200078e00b9 */
[----:B------:R-:W2:Y:S01]  /*c240*/  MUFU.EX2 R193, R193 ;  /* 0x000000c100c17308 */ /* 0x000ea20000000800 */
[----:B------:R-:W-:Y:S02]  /*c250*/  IMAD.MOV.U32 R60, RZ, RZ, R50 ;  /* 0x000000ffff3c7224 */ /* 0x000fe400078e0032 */
[----:B------:R-:W-:Y:S01]  /*c260*/  FMUL.FTZ R50, R100, R118 ;  /* 0x0000007664327220 */ /* 0x000fe20000410000 */
[----:B------:R-:W-:Y:S02]  /*c270*/  IMAD.MOV.U32 R35, RZ, RZ, R65 ;  /* 0x000000ffff237224 */ /* 0x000fe400078e0041 */
[----:B------:R-:W-:Y:S01]  /*c280*/  FFMA.FTZ R185, R57, UR4, -R5 ;  /* 0x0000000439b97c23 */ /* 0x000fe20008010805 */
[----:B------:R-:W-:Y:S01]  /*c290*/  PRMT R118, R190, 0x7632, R118 ;  /* 0x00007632be767816 */ /* 0x000fe20000000076 */
[----:B------:R-:W-:Y:S02]  /*c2a0*/  IMAD.MOV.U32 R57, RZ, RZ, R39 ;  /* 0x000000ffff397224 */ /* 0x000fe400078e0027 */
[--C-:B------:R-:W-:Y:S01]  /*c2b0*/  FFMA.FTZ R180, R45, UR4, -R5.reuse ;  /* 0x000000042db47c23 */ /* 0x100fe20008010805 */
[----:B------:R-:W-:Y:S01]  /*c2c0*/  FMUL.FTZ R65, R3, R109 ;  /* 0x0000006d03417220 */ /* 0x000fe20000410000 */
[C---:B------:R-:W-:Y:S01]  /*c2d0*/  FMUL.FTZ R39, R100.reuse, R123 ;  /* 0x0000007b64277220 */ /* 0x040fe20000410000 */
[----:B------:R-:W-:Y:S01]  /*c2e0*/  FFMA.FTZ R9, R9, UR4, -R5 ;  /* 0x0000000409097c23 */ /* 0x000fe20008010805 */
[----:B------:R-:W-:Y:S02]  /*c2f0*/  IMAD.MOV.U32 R45, RZ, RZ, R35 ;  /* 0x000000ffff2d7224 */ /* 0x000fe400078e0023 */
[C---:B------:R-:W-:Y:S01]  /*c300*/  FMUL.FTZ R34, R100.reuse, R126 ;  /* 0x0000007e64227220 */ /* 0x040fe20000410000 */
[----:B------:R-:W-:Y:S01]  /*c310*/  FMUL.FTZ R35, R100, R127 ;  /* 0x0000007f64237220 */ /* 0x000fe20000410000 */
[----:B------:R-:W-:Y:S01]  /*c320*/  LOP3.LUT R118, R118, 0xff, RZ, 0xc0, !PT ;  /* 0x000000ff76767812 */ /* 0x000fe200078ec0ff */
[----:B------:R-:W-:Y:S02]  /*c330*/  IMAD.MOV.U32 R14, RZ, RZ, R24 ;  /* 0x000000ffff0e7224 */ /* 0x000fe400078e0018 */
[----:B------:R-:W-:Y:S01]  /*c340*/  FFMA.FTZ R178, R44, UR4, -R5 ;  /* 0x000000042cb27c23 */ /* 0x000fe20008010805 */
[----:B------:R-:W-:Y:S02]  /*c350*/  IMAD.MOV.U32 R15, RZ, RZ, R25 ;  /* 0x000000ffff0f7224 */ /* 0x000fe400078e0019 */
[----:B------:R-:W-:Y:S01]  /*c360*/  FFMA.FTZ R233, R29, UR4, -R5 ;  /* 0x000000041de97c23 */ /* 0x000fe20008010805 */
[----:B------:R-:W-:Y:S01]  /*c370*/  IMAD.MOV.U32 R11, RZ, RZ, R12 ;  /* 0x000000ffff0b7224 */ /* 0x000fe200078e000c */
[----:B------:R-:W4:Y:S01]  /*c380*/  MUFU.EX2 R105, R105 ;  /* 0x0000006900697308 */ /* 0x000f220000000800 */
[----:B------:R-:W-:Y:S02]  /*c390*/  IMAD.MOV.U32 R27, RZ, RZ, R54 ;  /* 0x000000ffff1b7224 */ /* 0x000fe400078e0036 */
[----:B------:R-:W-:Y:S01]  /*c3a0*/  FMUL.FTZ R16, R3, R132 ;  /* 0x0000008403107220 */ /* 0x000fe20000410000 */
[----:B------:R-:W-:Y:S02]  /*c3b0*/  IMAD.MOV.U32 R51, RZ, RZ, R187 ;  /* 0x000000ffff337224 */ /* 0x000fe400078e00bb */
[----:B------:R-:W-:Y:S01]  /*c3c0*/  FFMA.FTZ R187, R61, UR4, -R5 ;  /* 0x000000043dbb7c23 */ /* 0x000fe20008010805 */
[C---:B------:R-:W-:Y:S01]  /*c3d0*/  FMUL.FTZ R5, R3.reuse, R137 ;  /* 0x0000008903057220 */ /* 0x040fe20000410000 */
[C---:B------:R-:W-:Y:S01]  /*c3e0*/  FMUL.FTZ R17, R3.reuse, R133 ;  /* 0x0000008503117220 */ /* 0x040fe20000410000 */
[C---:B------:R-:W-:Y:S01]  /*c3f0*/  FMUL.FTZ R49, R3.reuse, R117 ;  /* 0x0000007503317220 */ /* 0x040fe20000410000 */
[----:B------:R-:W4:Y:S01]  /*c400*/  MUFU.EX2 R127, R9 ;  /* 0x00000009007f7308 */ /* 0x000f220000000800 */
[----:B------:R-:W-:Y:S02]  /*c410*/  IMAD.MOV.U32 R56, RZ, RZ, R38 ;  /* 0x000000ffff387224 */ /* 0x000fe400078e0026 */
[----:B------:R-:W-:Y:S01]  /*c420*/  FMUL.FTZ R38, R100, R122 ;  /* 0x0000007a64267220 */ /* 0x000fe20000410000 */
[----:B------:R-:W-:Y:S01]  /*c430*/  IMAD.MOV.U32 R191, RZ, RZ, R27 ;  /* 0x000000ffffbf7224 */ /* 0x000fe200078e001b */
[----:B------:R-:W-:Y:S01]  /*c440*/  SHF.R.U32.HI R117, RZ, 0x18, R190 ;  /* 0x00000018ff757819 */ /* 0x000fe200000116be */
[----:B------:R-:W-:Y:S02]  /*c450*/  IMAD.MOV.U32 R137, RZ, RZ, R11 ;  /* 0x000000ffff897224 */ /* 0x000fe400078e000b */
[C---:B-1----:R-:W-:Y:S01]  /*c460*/  FMUL.FTZ R10, R2.reuse, R170 ;  /* 0x000000aa020a7220 */ /* 0x042fe20000410000 */
[----:B------:R-:W-:Y:S01]  /*c470*/  IMAD.MOV.U32 R132, RZ, RZ, R14 ;  /* 0x000000ffff847224 */ /* 0x000fe200078e000e */
[----:B------:R1:W4:Y:S01]  /*c480*/  MUFU.EX2 R126, R8 ;  /* 0x00000008007e7308 */ /* 0x0003220000000800 */
[----:B------:R-:W-:Y:S02]  /*c490*/  IMAD.MOV.U32 R133, RZ, RZ, R15 ;  /* 0x000000ffff857224 */ /* 0x000fe400078e000f */
        /* <DEDUP_REMOVED lines=19> */
[----:B------:R-:W-:Y:S01]  /*c5d0*/  FFMA.FTZ R122, R2, R237, R106 ;  /* 0x000000ed027a7223 */ /* 0x000fe2000001006a */
[----:B------:R-:W-:Y:S01]  /*c5e0*/  FMUL.FTZ R48, R3, R116 ;  /* 0x0000007403307220 */ /* 0x000fe20000410000 */
[----:B------:R-:W-:Y:S01]  /*c5f0*/  ISETP.LE.U32.AND P2, PT, R117, UR10, PT ;  /* 0x0000000a75007c0c */ /* 0x000fe2000bf43070 */
[C---:B------:R-:W-:Y:S01]  /*c600*/  FMUL.FTZ R20, R3.reuse, R128 ;  /* 0x0000008003147220 */ /* 0x040fe20000410000 */
[----:B------:R-:W-:Y:S01]  /*c610*/  LOP3.LUT R116, R192, 0xff, RZ, 0xc0, !PT ;  /* 0x000000ffc0747812 */ /* 0x000fe200078ec0ff */
        /* <DEDUP_REMOVED lines=9> */
[----:B------:R-:W-:Y:S02]  /*c6b0*/  IMAD.MOV.U32 R61, RZ, RZ, R51 ;  /* 0x000000ffff3d7224 */ /* 0x000fe400078e0033 */
[C---:B-1----:R-:W-:Y:S01]  /*c6c0*/  FMUL.FTZ R8, R0.reuse, R168 ;  /* 0x000000a800087220 */ /* 0x042fe20000410000 */
[----:B------:R-:W-:Y:S02]  /*c6d0*/  IMAD.MOV.U32 R44, RZ, RZ, R67 ;  /* 0x000000ffff2c7224 */ /* 0x000fe400078e0043 */
[----:B------:R-:W-:Y:S01]  /*c6e0*/  FMUL.FTZ R9, R0, R169 ;  /* 0x000000a900097220 */ /* 0x000fe20000410000 */
[----:B------:R-:W-:Y:S02]  /*c6f0*/  IMAD.MOV.U32 R29, RZ, RZ, R19 ;  /* 0x000000ffff1d7224 */ /* 0x000fe400078e0013 */
[C---:B------:R-:W-:Y:S01]  /*c700*/  FMUL.FTZ R19, R100.reuse, R135 ;  /* 0x0000008764137220 */ /* 0x040fe20000410000 */
        /* <DEDUP_REMOVED lines=30> */
[C---:B------:R-:W-:Y:S01]  /*c8f0*/  FMUL.FTZ R77, R0.reuse, R77 ;  /* 0x0000004d004d7220 */ /* 0x040fe20000410000 */
[C---:B------:R-:W-:Y:S01]  /*c900*/  FMUL.FTZ R88, R0.reuse, R88 ;  /* 0x0000005800587220 */ /* 0x040fe20000410000 */
[C---:B------:R-:W-:Y:S01]  /*c910*/  FMUL.FTZ R89, R0.reuse, R89 ;  /* 0x0000005900597220 */ /* 0x040fe20000410000 */
[C---:B------:R-:W-:Y:S01]  /*c920*/  FMUL.FTZ R92, R0.reuse, R92 ;  /* 0x0000005c005c7220 */ /* 0x040fe20000410000 */
[----:B------:R-:W-:Y:S01]  /*c930*/  FMUL.FTZ R93, R0, R93 ;  /* 0x0000005d005d7220 */ /* 0x000fe20000410000 */
[C---:B------:R-:W-:Y:S01]  /*c940*/  FMUL.FTZ R51, R100.reuse, R119 ;  /* 0x0000007764337220 */ /* 0x040fe20000410000 */
[----:B------:R-:W1:Y:S01]  /*c950*/  LDC R128, c[0x0][0x448] ;  /* 0x00011200ff807b82 */ /* 0x000e620000000800 */
[C---:B------:R-:W-:Y:S01]  /*c960*/  FMUL.FTZ R67, R100.reuse, R111 ;  /* 0x0000006f64437220 */ /* 0x040fe20000410000 */
[----:B------:R-:W-:Y:S01]  /*c970*/  FMUL.FTZ R54, R100, R114 ;  /* 0x0000007264367220 */ /* 0x000fe20000410000 */
[----:B------:R-:W-:Y:S01]  /*c980*/  PRMT R114, R192, 0x7632, R114 ;  /* 0x00007632c0727816 */ /* 0x000fe20000000072 */
[----:B------:R-:W-:Y:S01]  /*c990*/  IMAD.U32 R190, RZ, RZ, UR18 ;  /* 0x00000012ffbe7e24 */ /* 0x000fe2000f8e00ff */
[----:B------:R-:W-:Y:S01]  /*c9a0*/  MUFU.EX2 R208, R208 ;  /* 0x000000d000d07308 */ /* 0x000fe20000000800 */
[----:B------:R-:W-:Y:S01]  /*c9b0*/  FMUL.FTZ R7, R100, R139 ;  /* 0x0000008b64077220 */ /* 0x000fe20000410000 */
        /* <DEDUP_REMOVED lines=10> */
[----:B------:R-:W-:Y:S01]  /*ca60*/  MUFU.EX2 R205, R205 ;  /* 0x000000cd00cd7308 */ /* 0x000fe20000000800 */
[----:B------:R-:W-:Y:S01]  /*ca70*/  IMAD.MOV.U32 R166, RZ, RZ, R115 ;  /* 0x000000ffffa67224 */ /* 0x000fe200078e0073 */
[----:B------:R-:W-:Y:S01]  /*ca80*/  LOP3.LUT R115, R240, 0xff, RZ, 0xc0, !PT ;  /* 0x000000fff0737812 */ /* 0x000fe200078ec0ff */
[----:B------:R-:W-:Y:S02]  /*ca90*/  IMAD.MOV.U32 R160, RZ, RZ, R170 ;  /* 0x000000ffffa07224 */ /* 0x000fe400078e00aa */
[----:B------:R-:W-:Y:S02]  /*caa0*/  IMAD.MOV.U32 R170, RZ, RZ, R129 ;  /* 0x000000ffffaa7224 */ /* 0x000fe400078e0081 */
[----:B------:R-:W-:Y:S03]  /*cab0*/  IMAD.MOV.U32 R161, RZ, RZ, R171 ;  /* 0x000000ffffa17224 */ /* 0x000fe600078e00ab */
[----:B------:R-:W-:Y:S01]  /*cac0*/  MUFU.EX2 R204, R204 ;  /* 0x000000cc00cc7308 */ /* 0x000fe20000000800 */
[----:B------:R-:W-:Y:S09]  /*cad0*/  PRMT R171, R244, 0x7771, RZ ;  /* 0x00007771f4ab7816 */ /* 0x000ff200000000ff */
[----:B------:R-:W-:Y:S10]  /*cae0*/  MUFU.EX2 R201, R201 ;  /* 0x000000c900c97308 */ /* 0x000ff40000000800 */
[----:B------:R-:W-:Y:S10]  /*caf0*/  MUFU.EX2 R225, R225 ;  /* 0x000000e100e17308 */ /* 0x000ff40000000800 */
[----:B------:R-:W-:Y:S10]  /*cb00*/  MUFU.EX2 R226, R226 ;  /* 0x000000e200e27308 */ /* 0x000ff40000000800 */
[----:B------:R-:W-:Y:S10]  /*cb10*/  MUFU.EX2 R173, R173 ;  /* 0x000000ad00ad7308 */ /* 0x000ff40000000800 */
[----:B------:R-:W-:Y:S10]  /*cb20*/  MUFU.EX2 R172, R172 ;  /* 0x000000ac00ac7308 */ /* 0x000ff40000000800 */
[----:B------:R-:W-:Y:S10]  /*cb30*/  MUFU.EX2 R223, R223 ;  /* 0x000000df00df7308 */ /* 0x000ff40000000800 */
[----:B------:R-:W-:Y:S10]  /*cb40*/  MUFU.EX2 R224, R224 ;  /* 0x000000e000e07308 */ /* 0x000ff40000000800 */
[----:B------:R-:W-:Y:S01]  /*cb50*/  MUFU.EX2 R239, R239 ;  /* 0x000000ef00ef7308 */ /* 0x000fe20000000800 */
[--C-:B--2---:R-:W-:Y:S01]  /*cb60*/  FFMA.FTZ R124, R3, R13, R107.reuse ;  /* 0x0000000d037c7223 */ /* 0x104fe2000001006b */
[----:B------:R-:W-:Y:S01]  /*cb70*/  PRMT R107, R108, 0x7632, R107 ;  /* 0x000076326c6b7816 */ /* 0x000fe2000000006b */
[----:B------:R-:W-:Y:S01]  /*cb80*/  IMAD.MOV.U32 R13, RZ, RZ, R23 ;  /* 0x000000ffff0d7224 */ /* 0x000fe200078e0017 */
[----:B------:R-:W-:Y:S01]  /*cb90*/  F2FP.F16.F32.PACK_AB R3, R193, R236 ;  /* 0x000000ecc103723e */ /* 0x000fe200000000ff */
[----:B---3--:R-:W-:Y:S01]  /*cba0*/  FFMA.FTZ R123, R100, R30, R236 ;  /* 0x0000001e647b7223 */ /* 0x008fe200000100ec */
[----:B------:R-:W-:Y:S01]  /*cbb0*/  FMUL.FTZ R30, R2, R158 ;  /* 0x0000009e021e7220 */ /* 0x000fe20000410000 */
[----:B------:R-:W-:Y:S02]  /*cbc0*/  IMAD.U32 R2, RZ, RZ, UR18 ;  /* 0x00000012ff027e24 */ /* 0x000fe4000f8e00ff */
[----:B------:R-:W-:Y:S01]  /*cbd0*/  FMUL.FTZ R23, R100, R131 ;  /* 0x0000008364177220 */ /* 0x000fe20000410000 */
[----:B-----5:R-:W-:Y:S01]  /*cbe0*/  @!P6 HADD2 R112, -R108.H0_H0, -RZ.H0_H0 ;  /* 0xa00000ff6c70e230 */ /* 0x020fe20000000900 */
[----:B------:R-:W-:Y:S01]  /*cbf0*/  MUFU.EX2 R177, R177 ;  /* 0x000000b100b17308 */ /* 0x000fe20000000800 */
[----:B------:R-:W-:Y:S02]  /*cc00*/  IMAD.MOV.U32 R131, RZ, RZ, R57 ;  /* 0x000000ffff837224 */ /* 0x000fe400078e0039 */
[----:B------:R-:W-:Y:S01]  /*cc10*/  FMUL.FTZ R57, R0, R145 ;  /* 0x0000009100397220 */ /* 0x000fe20000410000 */
[----:B------:R-:W-:Y:S01]  /*cc20*/  IMAD.MOV.U32 R133, RZ, RZ, R13 ;  /* 0x000000ffff857224 */ /* 0x000fe200078e000d */
[----:B------:R2:W-:Y:S01]  /*cc30*/  @!P6 STL.S16 [R1+0xd0], R112 ;  /* 0x0000d0700100e387 */ /* 0x0005e20000100600 */
[----:B------:R-:W-:Y:S01]  /*cc40*/  PRMT R109, R112, 0x7610, R109 ;  /* 0x00007610706d7816 */ /* 0x000fe2000000006d */
[----:B------:R-:W-:Y:S02]  /*cc50*/  FMUL.FTZ R13, R0, R165 ;  /* 0x000000a5000d7220 */ /* 0x000fe40000410000 */
[----:B------:R-:W3:Y:S01]  /*cc60*/  LDL.LU R120, [R1+0xc] ;  /* 0x00000c0001787983 */ /* 0x000ee20000300800 */
[----:B------:R-:W-:Y:S03]  /*cc70*/  MUFU.EX2 R238, R238 ;  /* 0x000000ee00ee7308 */ /* 0x000fe60000000800 */
[----:B------:R1:W5:Y:S01]  /*cc80*/  LDL.S16 R156, [R1+0x10c] ;  /* 0x00010c00019c7983 */ /* 0x0003620000100600 */
[----:B------:R-:W-:Y:S03]  /*cc90*/  IMAD.MOV.U32 R159, RZ, RZ, R113 ;  /* 0x000000ffff9f7224 */ /* 0x000fe600078e0071 */
[----:B------:R1:W5:Y:S03]  /*cca0*/  LDL.S16 R155, [R1+0x108] ;  /* 0x00010800019b7983 */ /* 0x0003660000100600 */
[----:B------:R-:W-:Y:S01]  /*ccb0*/  MUFU.EX2 R233, R233 ;  /* 0x000000e900e97308 */ /* 0x000fe20000000800 */
[----:B------:R1:W5:Y:S04]  /*ccc0*/  LDL.S16 R154, [R1+0x104] ;  /* 0x00010400019a7983 */ /* 0x0003680000100600 */
[----:B------:R1:W5:Y:S05]  /*ccd0*/  LDL.S16 R152, [R1+0x100] ;  /* 0x0001000001987983 */ /* 0x00036a0000100600 */
[----:B------:R-:W-:Y:S01]  /*cce0*/  MUFU.EX2 R242, R242 ;  /* 0x000000f200f27308 */ /* 0x000fe20000000800 */
[----:B------:R1:W5:Y:S01]  /*ccf0*/  LDL.S16 R151, [R1+0xfc] ;  /* 0x0000fc0001977983 */ /* 0x0003620000100600 */
[----:B--2---:R-:W-:Y:S08]  /*cd00*/  IMAD.U32 R112, RZ, RZ, UR18 ;  /* 0x00000012ff707e24 */ /* 0x004ff0000f8e00ff */
[----:B------:R-:W-:Y:S01]  /*cd10*/  MUFU.EX2 R175, R175 ;  /* 0x000000af00af7308 */ /* 0x000fe20000000800 */
[----:B----4-:R-:W-:Y:S01]  /*cd20*/  IMAD.MOV.U32 R158, RZ, RZ, R110 ;  /* 0x000000ffff9e7224 */ /* 0x010fe200078e006e */
[----:B------:R-:W-:Y:S02]  /*cd30*/  PRMT R110, R108, 0x5410, R107 ;  /* 0x000054106c6e7816 */ /* 0x000fe4000000006b */
[----:B------:R-:W-:Y:S01]  /*cd40*/  @!P6 PRMT R108, R109, 0x5410, RZ ;  /* 0x000054106d6ce816 */ /* 0x000fe200000000ff */
[----:B------:R-:W-:Y:S01]  /*cd50*/  IMAD.MOV.U32 R109, RZ, RZ, R45 ;  /* 0x000000ffff6d7224 */ /* 0x000fe200078e002d */
[----:B------:R-:W-:Y:S01]  /*cd60*/  ISETP.LE.U32.AND P6, PT, R118, UR10, PT ;  /* 0x0000000a76007c0c */ /* 0x000fe2000bfc3070 */
[----:B------:R-:W-:Y:S01]  /*cd70*/  FMUL.FTZ R45, R0, R149 ;  /* 0x00000095002d7220 */ /* 0x000fe20000410000 */
[----:B------:R-:W-:Y:S01]  /*cd80*/  LEA R112, P1, R112, R158, 0x1 ;  /* 0x0000009e70707211 */ /* 0x000fe200078208ff */
[----:B------:R2:W-:Y:S03]  /*cd90*/  STG.E.U16 desc[UR26][R158.64+-0x80], R108 ;  /* 0xffff806c9e007986 */ /* 0x0005e6000c10151a */
[----:B------:R-:W-:Y:S02]  /*cda0*/  LEA.HI.X.SX32 R113, R2, R159, 0x1, P1 ;  /* 0x0000009f02717211 */ /* 0x000fe400008f0eff */
[----:B------:R-:W-:Y:S02]  /*cdb0*/  ISETP.LE.U32.AND P1, PT, R116, UR10, PT ;  /* 0x0000000a74007c0c */ /* 0x000fe4000bf23070 */
[----:B------:R-:W-:Y:S01]  /*cdc0*/  PRMT R2, R3, 0x7632, R2 ;  /* 0x0000763203027816 */ /* 0x000fe20000000002 */
[----:B-1----:R-:W-:Y:S01]  /*cdd0*/  IMAD.WIDE R236, R128, 0x70, R112 ;  /* 0x0000007080ec7825 */ /* 0x002fe200078e0270 */
[----:B------:R-:W-:Y:S01]  /*cde0*/  PRMT R116, R116, 0x5410, R195 ;  /* 0x0000541074747816 */ /* 0x000fe200000000c3 */
[----:B------:R-:W1:Y:S04]  /*cdf0*/  MUFU.EX2 R128, R207 ;  /* 0x000000cf00807308 */ /* 0x000e680000000800 */
[--C-:B------:R-:W-:Y:S01]  /*ce00*/  HSET2.LE.AND R116, R116, R220.reuse, PT ;  /* 0x000000dc74747233 */ /* 0x100fe20003803000 */
[----:B--2---:R-:W-:Y:S02]  /*ce10*/  IMAD.U32 R108, RZ, RZ, UR18 ;  /* 0x00000012ff6c7e24 */ /* 0x004fe4000f8e00ff */
[----:B---3--:R-:W-:Y:S01]  /*ce20*/  FFMA.FTZ R120, R0, R120, R105 ;  /* 0x0000007800787223 */ /* 0x008fe20000010069 */
[----:B------:R-:W-:Y:S02]  /*ce30*/  F2FP.F16.F32.PACK_AB R0, R127, R105 ;  /* 0x000000697f00723e */ /* 0x000fe400000000ff */
[----:B------:R-:W-:Y:S01]  /*ce40*/  F2FP.F16.F32.PACK_AB R105, R126, R106 ;  /* 0x0000006a7e69723e */ /* 0x000fe200000000ff */
[----:B-----5:R-:W-:Y:S01]  /*ce50*/  @!P5 HADD2 R156, -R107.H0_H0, -RZ.H0_H0 ;  /* 0xa00000ff6b9cd230 */ /* 0x020fe20000000900 */
[----:B------:R-:W-:Y:S01]  /*ce60*/  PRMT R106, R0, 0x7632, R106 ;  /* 0x00007632006a7816 */ /* 0x000fe2000000006a */
[----:B------:R-:W-:Y:S01]  /*ce70*/  FADD.FTZ R126, R126, R122 ;  /* 0x0000007a7e7e7221 */ /* 0x000fe20000010000 */
[----:B------:R-:W-:Y:S01]  /*ce80*/  PRMT R100, R105, 0x7632, R100 ;  /* 0x0000763269647816 */ /* 0x000fe20000000064 */
[----:B------:R-:W-:Y:S01]  /*ce90*/  @!P6 HADD2 R155, -R3.H0_H0, -RZ.H0_H0 ;  /* 0xa00000ff039be230 */ /* 0x000fe20000000900 */
[----:B------:R-:W-:Y:S01]  /*cea0*/  @!P5 STL.S16 [R1+0x10c], R156 ;  /* 0x00010c9c0100d387 */ /* 0x000fe20000100600 */
[----:B------:R-:W-:Y:S01]  /*ceb0*/  PRMT R149, R156, 0x7610, R149 ;  /* 0x000076109c957816 */ /* 0x000fe20000000095 */
[----:B------:R-:W-:Y:S01]  /*cec0*/  FADD.FTZ R127, R127, R120 ;  /* 0x000000787f7f7221 */ /* 0x000fe20000010000 */
[----:B------:R-:W-:Y:S01]  /*ced0*/  @!P2 HADD2 R154, -R2.H0_H0, -RZ.H0_H0 ;  /* 0xa00000ff029aa230 */ /* 0x000fe20000000900 */
[----:B------:R2:W-:Y:S01]  /*cee0*/  @!P6 STL.S16 [R1+0x108], R155 ;  /* 0x0001089b0100e387 */ /* 0x0005e20000100600 */
[----:B------:R-:W-:Y:S01]  /*cef0*/  @!P5 PRMT R107, R149, 0x5410, RZ ;  /* 0x00005410956bd816 */ /* 0x000fe200000000ff */
[----:B------:R-:W-:Y:S02]  /*cf00*/  @!P1 HADD2 R152, -R0.H0_H0, -RZ.H0_H0 ;  /* 0xa00000ff00989230 */ /* 0x000fe40000000900 */
[----:B------:R3:W-:Y:S01]  /*cf10*/  @!P2 STL.S16 [R1+0x104], R154 ;  /* 0x0001049a0100a387 */ /* 0x0007e20000100600 */
[----:B------:R-:W-:Y:S01]  /*cf20*/  LEA R190, P5, R190, R236, 0x1 ;  /* 0x000000ecbebe7211 */ /* 0x000fe200078a08ff */
[----:B------:R-:W-:Y:S02]  /*cf30*/  @!P4 HADD2 R151, -R106.H0_H0, -RZ.H0_H0 ;  /* 0xa00000ff6a97c230 */ /* 0x000fe40000000900 */
[----:B------:R4:W-:Y:S01]  /*cf40*/  @!P1 STL.S16 [R1+0x100], R152 ;  /* 0x0001009801009387 */ /* 0x0009e20000100600 */
[----:B------:R-:W-:Y:S02]  /*cf50*/  PRMT R147, R152, 0x7610, R147 ;  /* 0x0000761098937816 */ /* 0x000fe40000000093 */
[----:B------:R-:W-:Y:S01]  /*cf60*/  PRMT R119, R154, 0x7610, R119 ;  /* 0x000076109a777816 */ /* 0x000fe20000000077 */
[----:B------:R5:W-:Y:S01]  /*cf70*/  @!P4 STL.S16 [R1+0xfc], R151 ;  /* 0x0000fc970100c387 */ /* 0x000be20000100600 */
[----:B------:R-:W-:Y:S02]  /*cf80*/  PRMT R153, R151, 0x7610, R153 ;  /* 0x0000761097997816 */ /* 0x000fe40000000099 */
[----:B------:R-:W-:Y:S01]  /*cf90*/  PRMT R111, R155, 0x7610, R111 ;  /* 0x000076109b6f7816 */ /* 0x000fe2000000006f */
[----:B------:R1:W5:Y:S04]  /*cfa0*/  LDL.S16 R149, [R1+0x124] ;  /* 0x0001240001957983 */ /* 0x0003680000100600 */
[----:B------:R1:W-:Y:S01]  /*cfb0*/  STG.E.U16 desc[UR26][R158.64+-0x7e], R107 ;  /* 0xffff826b9e007986 */ /* 0x0003e2000c10151a */
[----:B--2---:R-:W-:Y:S02]  /*cfc0*/  IMAD.MOV.U32 R155, RZ, RZ, R131 ;  /* 0x000000ffff9b7224 */ /* 0x004fe400078e0083 */
[----:B------:R-:W-:Y:S02]  /*cfd0*/  IMAD.MOV.U32 R131, RZ, RZ, R109 ;  /* 0x000000ffff837224 */ /* 0x000fe400078e006d */
[----:B------:R-:W-:Y:S01]  /*cfe0*/  IMAD.MOV.U32 R109, RZ, RZ, R191 ;  /* 0x000000ffff6d7224 */ /* 0x000fe200078e00bf */
[----:B------:R-:W-:Y:S01]  /*cff0*/  LEA.HI.X.SX32 R191, R108, R237, 0x1, P5 ;  /* 0x000000ed6cbf7211 */ /* 0x000fe200028f0eff */
[----:B---3--:R-:W-:Y:S01]  /*d000*/  IMAD.MOV.U32 R154, RZ, RZ, R130 ;  /* 0x000000ffff9a7224 */ /* 0x008fe200078e0082 */
[----:B----4-:R3:W2:Y:S01]  /*d010*/  LDL.S16 R152, [R1+0x114] ;  /* 0x0001140001987983 */ /* 0x0106a20000100600 */
[----:B------:R-:W-:Y:S02]  /*d020*/  IMAD.MOV.U32 R130, RZ, RZ, R135 ;  /* 0x000000ffff827224 */ /* 0x000fe400078e0087 */
[----:B------:R-:W-:Y:S01]  /*d030*/  IMAD.MOV.U32 R168, RZ, RZ, R154 ;  /* 0x000000ffffa87224 */ /* 0x000fe200078e009a */
[----:B-----5:R3:W4:Y:S01]  /*d040*/  LDL.S16 R151, [R1+0x110] ;  /* 0x0001100001977983 */ /* 0x0207220000100600 */
[----:B------:R-:W-:Y:S02]  /*d050*/  IMAD.MOV.U32 R154, RZ, RZ, R130 ;  /* 0x000000ffff9a7224 */ /* 0x000fe400078e0082 */
[----:B------:R-:W-:Y:S02]  /*d060*/  IMAD.MOV.U32 R130, RZ, RZ, R134 ;  /* 0x000000ffff827224 */ /* 0x000fe400078e0086 */
[----:B------:R-:W-:Y:S02]  /*d070*/  IMAD.MOV.U32 R135, RZ, RZ, R125 ;  /* 0x000000ffff877224 */ /* 0x000fe400078e007d */
[----:B------:R-:W5:Y:S01]  /*d080*/  MUFU.EX2 R125, R203 ;  /* 0x000000cb007d7308 */ /* 0x000f620000000800 */
[----:B------:R-:W-:Y:S01]  /*d090*/  IMAD.MOV.U32 R169, RZ, RZ, R155 ;  /* 0x000000ffffa97224 */ /* 0x000fe200078e009b */
[----:B------:R-:W-:Y:S01]  /*d0a0*/  PRMT R169, R244, 0x7772, RZ ;  /* 0x00007772f4a97816 */ /* 0x000fe200000000ff */
[----:B------:R-:W-:Y:S01]  /*d0b0*/  IMAD.MOV.U32 R155, RZ, RZ, R167 ;  /* 0x000000ffff9b7224 */ /* 0x000fe200078e00a7 */
[----:B-1----:R-:W-:Y:S01]  /*d0c0*/  PRMT R107, R3, 0x5410, R2 ;  /* 0x00005410036b7816 */ /* 0x002fe20000000002 */
[----:B------:R-:W-:Y:S01]  /*d0d0*/  IMAD.MOV.U32 R167, RZ, RZ, R166 ;  /* 0x000000ffffa77224 */ /* 0x000fe200078e00a6 */
[----:B------:R-:W-:Y:S01]  /*d0e0*/  @!P2 PRMT R2, R119, 0x5410, RZ ;  /* 0x000054107702a816 */ /* 0x000fe200000000ff */
[----:B------:R-:W-:Y:S01]  /*d0f0*/  IMAD.MOV.U32 R166, RZ, RZ, R131 ;  /* 0x000000ffffa67224 */ /* 0x000fe200078e0083 */
[----:B------:R-:W-:Y:S01]  /*d100*/  PRMT R119, R0, 0x5410, R106 ;  /* 0x0000541000777816 */ /* 0x000fe2000000006a */
[----:B------:R-:W-:Y:S01]  /*d110*/  IMAD.MOV.U32 R131, RZ, RZ, R109 ;  /* 0x000000ffff837224 */ /* 0x000fe200078e006d */
[----:B------:R-:W-:Y:S01]  /*d120*/  @!P1 PRMT R0, R147, 0x5410, RZ ;  /* 0x0000541093009816 */ /* 0x000fe200000000ff */
[----:B------:R1:W-:Y:S01]  /*d130*/  STG.E.U16 desc[UR26][R112.64+-0x7e], R2 ;  /* 0xffff820270007986 */ /* 0x0003e2000c10151a */
[----:B------:R-:W-:Y:S01]  /*d140*/  @!P6 PRMT R3, R111, 0x5410, RZ ;  /* 0x000054106f03e816 */ /* 0x000fe200000000ff */
[----:B------:R-:W-:Y:S01]  /*d150*/  IMAD.MOV.U32 R165, RZ, RZ, R154 ;  /* 0x000000ffffa57224 */ /* 0x000fe200078e009a */
[----:B------:R-:W-:Y:S01]  /*d160*/  @!P4 PRMT R106, R153, 0x5410, RZ ;  /* 0x00005410996ac816 */ /* 0x000fe200000000ff */
[----:B------:R3:W3:Y:S01]  /*d170*/  LDL.S16 R147, [R1+0x120] ;  /* 0x0001200001937983 */ /* 0x0006e20000100600 */
[----:B------:R-:W-:Y:S01]  /*d180*/  ISETP.LE.U32.AND P2, PT, R114, UR10, PT ;  /* 0x0000000a72007c0c */ /* 0x000fe2000bf43070 */
[----:B------:R-:W-:Y:S01]  /*d190*/  IMAD.MOV.U32 R154, RZ, RZ, R135 ;  /* 0x000000ffff9a7224 */ /* 0x000fe200078e0087 */
[----:B------:R-:W-:Y:S01]  /*d1a0*/  ISETP.LE.U32.AND P1, PT, R115, UR10, PT ;  /* 0x0000000a73007c0c */ /* 0x000fe2000bf23070 */
[----:B------:R1:W-:Y:S01]  /*d1b0*/  STG.E.U16 desc[UR26][R112.64+-0x80], R3 ;  /* 0xffff800370007986 */ /* 0x0003e2000c10151a */
[----:B------:R-:W-:Y:S01]  /*d1c0*/  ISETP.GT.U32.AND P6, PT, R211, UR10, PT ;  /* 0x0000000ad3007c0c */ /* 0x000fe2000bfc4070 */
[----:B------:R-:W-:Y:S01]  /*d1d0*/  IMAD.MOV.U32 R153, RZ, RZ, R163 ;  /* 0x000000ffff997224 */ /* 0x000fe200078e00a3 */
[----:B------:R-:W-:Y:S01]  /*d1e0*/  SHF.R.U32.HI R111, RZ, 0x18, R192 ;  /* 0x00000018ff6f7819 */ /* 0x000fe200000116c0 */
[----:B------:R5:W-:Y:S01]  /*d1f0*/  STG.E.U16 desc[UR26][R236.64+-0x7e], R106 ;  /* 0xffff826aec007986 */ /* 0x000be2000c10151a */
[----:B------:R-:W-:Y:S01]  /*d200*/  LOP3.LUT R116, R119, R116, RZ, 0xc0, !PT ;  /* 0x0000007477747212 */ /* 0x000fe200078ec0ff */
[----:B------:R-:W-:Y:S01]  /*d210*/  MUFU.EX2 R135, R232 ;  /* 0x000000e800877308 */ /* 0x000fe20000000800 */
[----:B------:R-:W-:Y:S01]  /*d220*/  ISETP.LE.U32.AND P5, PT, R111, UR10, PT ;  /* 0x0000000a6f007c0c */ /* 0x000fe2000bfa3070 */
[----:B------:R5:W-:Y:S01]  /*d230*/  STG.E.U16 desc[UR26][R236.64+-0x80], R0 ;  /* 0xffff8000ec007986 */ /* 0x000be2000c10151a */
[----:B------:R-:W-:Y:S04]  /*d240*/  PRMT R119, R230, 0x5410, R251 ;  /* 0x00005410e6777816 */ /* 0x000fe800000000fb */
[----:B------:R-:W-:Y:S03]  /*d250*/  LOP3.LUT R119, R119, 0xff00ff, RZ, 0xc0, !PT ;  /* 0x00ff00ff77777812 */ /* 0x000fe600078ec0ff */
[----:B------:R-:W-:Y:S02]  /*d260*/  MUFU.EX2 R165, R165 ;  /* 0x000000a500a57308 */ /* 0x000fe40000000800 */
[--C-:B------:R-:W-:Y:S02]  /*d270*/  HSET2.LE.AND R119, R119, R220.reuse, PT ;  /* 0x000000dc77777233 */ /* 0x100fe40003803000 */
[----:B-1----:R-:W-:Y:S02]  /*d280*/  F2FP.F16.F32.PACK_AB R2, R208, R128 ;  /* 0x00000080d002723e */ /* 0x002fe400000000ff */
[----:B------:R-:W-:Y:S02]  /*d290*/  LOP3.LUT R3, R222, 0xffff, RZ, 0xc0, !PT ;  /* 0x0000ffffde037812 */ /* 0x000fe400078ec0ff */
[----:B-----5:R-:W-:Y:S02]  /*d2a0*/  PRMT R106, R105, 0x5410, R100 ;  /* 0x00005410696a7816 */ /* 0x020fe40000000064 */
[--C-:B------:R-:W-:Y:S02]  /*d2b0*/  SHF.R.U32.HI R134, RZ, 0x8, R3.reuse ;  /* 0x00000008ff867819 */ /* 0x100fe40000011603 */
[C---:B------:R-:W-:Y:S02]  /*d2c0*/  PRMT R0, R2.reuse, 0x7610, R0 ;  /* 0x0000761002007816 */ /* 0x040fe40000000000 */
[----:B------:R-:W-:Y:S02]  /*d2d0*/  PRMT R3, R2, 0x7632, R3 ;  /* 0x0000763202037816 */ /* 0x000fe40000000003 */
[----:B------:R-:W-:Y:S02]  /*d2e0*/  LOP3.LUT R108, R134, 0xffff, RZ, 0xc0, !PT ;  /* 0x0000ffff866c7812 */ /* 0x000fe400078ec0ff */
[----:B------:R-:W-:Y:S02]  /*d2f0*/  F2FP.F16.F32.PACK_AB R2, R205, R125 ;  /* 0x0000007dcd02723e */ /* 0x000fe400000000ff */
[----:B------:R-:W-:Y:S01]  /*d300*/  ISETP.LE.U32.AND P4, PT, R108, UR10, PT ;  /* 0x0000000a6c007c0c */ /* 0x000fe2000bf83070 */
[----:B------:R-:W-:Y:S05]  /*d310*/  @!P1 HADD2 R149, -R0.H0_H0, -RZ.H0_H0 ;  /* 0xa00000ff00959230 */ /* 0x000fea0000000900 */
[----:B------:R-:W-:Y:S01]  /*d320*/  PRMT R108, R149, 0x7610, R108 ;  /* 0x00007610956c7816 */ /* 0x000fe2000000006c */
[----:B--2---:R-:W-:Y:S02]  /*d330*/  @!P2 HADD2 R152, -R105.H0_H0, -RZ.H0_H0 ;  /* 0xa00000ff6998a230 */ /* 0x004fe40000000900 */
[----:B----4-:R-:W-:Y:S03]  /*d340*/  @!P5 HADD2 R151, -R100.H0_H0, -RZ.H0_H0 ;  /* 0xa00000ff6497d230 */ /* 0x010fe60000000900 */
[----:B------:R1:W-:Y:S01]  /*d350*/  @!P2 STL.S16 [R1+0x114], R152 ;  /* 0x000114980100a387 */ /* 0x0003e20000100600 */
[----:B------:R-:W-:Y:S03]  /*d360*/  PRMT R145, R152, 0x7610, R145 ;  /* 0x0000761098917816 */ /* 0x000fe60000000091 */
[----:B------:R2:W-:Y:S01]  /*d370*/  @!P5 STL.S16 [R1+0x110], R151 ;  /* 0x000110970100d387 */ /* 0x0005e20000100600 */
[----:B------:R-:W-:Y:S02]  /*d380*/  @!P2 PRMT R105, R145, 0x5410, RZ ;  /* 0x000054109169a816 */ /* 0x000fe400000000ff */
[----:B------:R-:W-:Y:S01]  /*d390*/  PRMT R144, R151, 0x7610, R144 ;  /* 0x0000761097907816 */ /* 0x000fe20000000090 */
[----:B------:R4:W-:Y:S01]  /*d3a0*/  @!P1 STL.S16 [R1+0x124], R149 ;  /* 0x0001249501009387 */ /* 0x0009e20000100600 */
[----:B------:R-:W-:Y:S01]  /*d3b0*/  ISETP.GT.U32.AND P2, PT, R210, UR10, PT ;  /* 0x0000000ad2007c0c */ /* 0x000fe2000bf44070 */
[----:B------:R-:W-:Y:S01]  /*d3c0*/  MUFU.EX2 R145, R234 ;  /* 0x000000ea00917308 */ /* 0x000fe20000000800 */
[----:B------:R-:W-:Y:S01]  /*d3d0*/  @!P5 PRMT R100, R144, 0x5410, RZ ;  /* 0x000054109064d816 */ /* 0x000fe200000000ff */
[----:B------:R5:W-:Y:S01]  /*d3e0*/  STG.E.U16 desc[UR26][R190.64+-0x80], R105 ;  /* 0xffff8069be007986 */ /* 0x000be2000c10151a */
[----:B------:R-:W-:Y:S03]  /*d3f0*/  ISETP.GT.U32.AND P5, PT, R209, UR10, PT ;  /* 0x0000000ad1007c0c */ /* 0x000fe6000bfa4070 */
[----:B------:R5:W-:Y:S01]  /*d400*/  STG.E.U16 desc[UR26][R190.64+-0x7e], R100 ;  /* 0xffff8264be007986 */ /* 0x000be2000c10151a */
[----:B---3--:R-:W-:Y:S02]  /*d410*/  @P6 HADD2 R147, -R3.H0_H0, -RZ.H0_H0 ;  /* 0xa00000ff03936230 */ /* 0x008fe40000000900 */
[----:B-1----:R-:W-:Y:S03]  /*d420*/  IMAD.MOV.U32 R152, RZ, RZ, R162 ;  /* 0x000000ffff987224 */ /* 0x002fe600078e00a2 */
[----:B------:R1:W-:Y:S01]  /*d430*/  @P6 STL.S16 [R1+0x120], R147 ;  /* 0x0001209301006387 */ /* 0x0003e20000100600 */
[----:B------:R-:W-:Y:S01]  /*d440*/  PRMT R143, R147, 0x7610, R143 ;  /* 0x00007610938f7816 */ /* 0x000fe2000000008f */
[----:B--2---:R-:W-:Y:S02]  /*d450*/  IMAD.MOV.U32 R151, RZ, RZ, R167 ;  /* 0x000000ffff977224 */ /* 0x004fe400078e00a7 */
[----:B------:R3:W2:Y:S01]  /*d460*/  LDL.S16 R144, [R1+0x11c] ;  /* 0x00011c0001907983 */ /* 0x0006a20000100600 */
[----:B------:R-:W-:Y:S01]  /*d470*/  IMAD.MOV.U32 R167, RZ, RZ, R131 ;  /* 0x000000ffffa77224 */ /* 0x000fe200078e0083 */
[----:B----4-:R-:W4:Y:S02]  /*d480*/  MUFU.EX2 R149, R197 ;  /* 0x000000c500957308 */ /* 0x010f240000000800 */
[----:B-----5:R3:W5:Y:S01]  /*d490*/  LDL.S16 R105, [R1+0x118] ;  /* 0x0001180001697983 */ /* 0x0207620000100600 */
[----:B------:R-:W-:Y:S02]  /*d4a0*/  PRMT R100, R0, 0x5410, R3 ;  /* 0x0000541000647816 */ /* 0x000fe40000000003 */
[----:B------:R-:W-:Y:S01]  /*d4b0*/  @!P1 PRMT R0, R108, 0x5410, RZ ;  /* 0x000054106c009816 */ /* 0x000fe200000000ff */
[----:B------:R-:W-:Y:S01]  /*d4c0*/  IMAD.WIDE.U32 R108, R246, -0x2daee0ad, RZ ;  /* 0xd2511f53f66c7825 */ /* 0x000fe200078e00ff */
[----:B------:R-:W-:Y:S03]  /*d4d0*/  @P6 PRMT R3, R143, 0x5410, RZ ;  /* 0x000054108f036816 */ /* 0x000fe600000000ff */
[----:B------:R-:W-:Y:S01]  /*d4e0*/  MUFU.EX2 R143, R235 ;  /* 0x000000eb008f7308 */ /* 0x000fe20000000800 */
[----:B------:R4:W-:Y:S01]  /*d4f0*/  STG.E.U16 desc[UR26][R158.64+-0x70], R0 ;  /* 0xffff90009e007986 */ /* 0x0009e2000c10151a */
[----:B------:R-:W-:Y:S01]  /*d500*/  LOP3.LUT R157, R168, UR11, R109, 0x96, !PT ;  /* 0x0000000ba89d7c12 */ /* 0x000fe2000f8e966d */
[----:B-1----:R-:W-:Y:S01]  /*d510*/  IMAD.MOV.U32 R147, RZ, RZ, R130 ;  /* 0x000000ffff937224 */ /* 0x002fe200078e0082 */
[C---:B------:R-:W-:Y:S01]  /*d520*/  PRMT R129, R108.reuse, 0x7772, RZ ;  /* 0x000077726c817816 */ /* 0x040fe200000000ff */
[----:B------:R1:W-:Y:S01]  /*d530*/  STG.E.U16 desc[UR26][R158.64+-0x6e], R3 ;  /* 0xffff92039e007986 */ /* 0x0003e2000c10151a */
[C---:B------:R-:W-:Y:S01]  /*d540*/  PRMT R131, R108.reuse, 0x7773, RZ ;  /* 0x000077736c837816 */ /* 0x040fe200000000ff */
[----:B------:R-:W-:Y:S01]  /*d550*/  IMAD.MOV.U32 R240, RZ, RZ, R108 ;  /* 0x000000fffff07224 */ /* 0x000fe200078e006c */
[----:B------:R-:W-:Y:S02]  /*d560*/  PRMT R207, R108, 0x7771, RZ ;  /* 0x000077716ccf7816 */ /* 0x000fe400000000ff */
[----:B------:R-:W3:Y:S01]  /*d570*/  MUFU.EX2 R130, R199 ;  /* 0x000000c700827308 */ /* 0x000ee20000000800 */
[----:B------:R-:W-:Y:S01]  /*d580*/  ISETP.GT.U32.AND P6, PT, R131, UR10, PT ;  /* 0x0000000a83007c0c */ /* 0x000fe2000bfc4070 */
[----:B------:R-:W-:Y:S01]  /*d590*/  IMAD.MOV.U32 R246, RZ, RZ, R244 ;  /* 0x000000fffff67224 */ /* 0x000fe200078e00f4 */
[----:B------:R-:W-:Y:S02]  /*d5a0*/  PRMT R131, R129, 0x5410, R131 ;  /* 0x0000541081837816 */ /* 0x000fe40000000083 */
[----:B------:R-:W-:Y:S02]  /*d5b0*/  PRMT R244, R244, 0x7773, RZ ;  /* 0x00007773f4f47816 */ /* 0x000fe400000000ff */
[----:B------:R-:W-:Y:S05]  /*d5c0*/  LOP3.LUT R131, R131, 0xff00ff, RZ, 0xc0, !PT ;  /* 0x00ff00ff83837812 */ /* 0x000fea00078ec0ff */
[--C-:B------:R-:W-:Y:S02]  /*d5d0*/  HSET2.LE.AND R131, R131, R220.reuse, PT ;  /* 0x000000dc83837233 */ /* 0x100fe40003803000 */
[C---:B----4-:R-:W-:Y:S04]  /*d5e0*/  PRMT R0, R2.reuse, 0x7632, R0 ;  /* 0x0000763202007816 */ /* 0x050fe80000000000 */
[----:B-1----:R-:W-:Y:S01]  /*d5f0*/  PRMT R3, R2, 0x5410, R0 ;  /* 0x0000541002037816 */ /* 0x002fe20000000000 */
[----:B--2---:R-:W-:Y:S05]  /*d600*/  @P2 HADD2 R144, -R2.H0_H0, -RZ.H0_H0 ;  /* 0xa00000ff02902230 */ /* 0x004fea0000000900 */
[----:B------:R1:W-:Y:S01]  /*d610*/  @P2 STL.S16 [R1+0x11c], R144 ;  /* 0x00011c9001002387 */ /* 0x0003e20000100600 */
[----:B------:R-:W-:Y:S01]  /*d620*/  PRMT R142, R144, 0x7610, R142 ;  /* 0x00007610908e7816 */ /* 0x000fe2000000008e */
[----:B-----5:R-:W-:Y:S03]  /*d630*/  @P5 HADD2 R105, -R0.H0_H0, -RZ.H0_H0 ;  /* 0xa00000ff00695230 */ /* 0x020fe60000000900 */
[----:B------:R-:W-:Y:S01]  /*d640*/  @P2 PRMT R2, R142, 0x5410, RZ ;  /* 0x000054108e022816 */ /* 0x000fe200000000ff */
[----:B------:R-:W-:Y:S02]  /*d650*/  IMAD.MOV.U32 R142, RZ, RZ, R155 ;  /* 0x000000ffff8e7224 */ /* 0x000fe400078e009b */
[----:B------:R-:W-:Y:S01]  /*d660*/  IMAD.MOV.U32 R155, RZ, RZ, R166 ;  /* 0x000000ffff9b7224 */ /* 0x000fe200078e00a6 */
[----:B------:R2:W-:Y:S01]  /*d670*/  @P5 STL.S16 [R1+0x118], R105 ;  /* 0x0001186901005387 */ /* 0x0005e20000100600 */
[----:B------:R-:W-:Y:S01]  /*d680*/  PRMT R141, R105, 0x7610, R141 ;  /* 0x00007610698d7816 */ /* 0x000fe2000000008d */
[----:B------:R-:W-:Y:S02]  /*d690*/  IMAD.MOV.U32 R166, RZ, RZ, R136 ;  /* 0x000000ffffa67224 */ /* 0x000fe400078e0088 */
[----:B------:R-:W4:Y:S01]  /*d6a0*/  LDL R156, [R1+0x160] ;  /* 0x00016000019c7983 */ /* 0x000f220000100800 */
[----:B------:R-:W-:Y:S01]  /*d6b0*/  @P5 PRMT R0, R141, 0x5410, RZ ;  /* 0x000054108d005816 */ /* 0x000fe200000000ff */
[----:B------:R-:W5:Y:S01]  /*d6c0*/  MUFU.EX2 R136, R202 ;  /* 0x000000ca00887308 */ /* 0x000f620000000800 */
[----:B------:R-:W-:Y:S01]  /*d6d0*/  ISETP.GT.U32.AND P5, PT, R129, UR10, PT ;  /* 0x0000000a81007c0c */ /* 0x000fe2000bfa4070 */
[----:B------:R3:W-:Y:S04]  /*d6e0*/  STG.E.U16 desc[UR26][R112.64+-0x70], R2 ;  /* 0xffff900270007986 */ /* 0x0007e8000c10151a */
[----:B------:R5:W-:Y:S04]  /*d6f0*/  STG.E.U16 desc[UR26][R112.64+-0x6e], R0 ;  /* 0xffff920070007986 */ /* 0x000be8000c10151a */
[----:B------:R-:W-:Y:S01]  /*d700*/  MUFU.EX2 R166, R166 ;  /* 0x000000a600a67308 */ /* 0x000fe20000000800 */
[----:B-1----:R1:W4:Y:S09]  /*d710*/  LDL R144, [R1+0x15c] ;  /* 0x00015c0001907983 */ /* 0x0023320000100800 */
[----:B------:R1:W-:Y:S01]  /*d720*/  MUFU.EX2 R141, R229 ;  /* 0x000000e5008d7308 */ /* 0x0003e20000000800 */
[----:B--2---:R-:W-:Y:S04]  /*d730*/  LOP3.LUT R105, R157, 0xffff, RZ, 0xc0, !PT ;  /* 0x0000ffff9d697812 */ /* 0x004fe800078ec0ff */
[----:B------:R-:W-:Y:S01]  /*d740*/  SHF.R.U32.HI R164, RZ, 0x8, R105 ;  /* 0x00000008ffa47819 */ /* 0x000fe20000011669 */
[----:B------:R-:W-:Y:S01]  /*d750*/  FADD.FTZ R105, R247, R124 ;  /* 0x0000007cf7697221 */ /* 0x000fe20000010000 */
[----:B------:R-:W-:Y:S03]  /*d760*/  IMAD.MOV.U32 R247, RZ, RZ, R151 ;  /* 0x000000fffff77224 */ /* 0x000fe600078e0097 */
[----:B------:R-:W-:Y:S01]  /*d770*/  MUFU.EX2 R129, R184 ;  /* 0x000000b800817308 */ /* 0x000fe20000000800 */
[----:B------:R-:W-:Y:S01]  /*d780*/  FADD.FTZ R124, R128, R105 ;  /* 0x00000069807c7221 */ /* 0x000fe20000010000 */
[----:B---3--:R-:W-:Y:S01]  /*d790*/  FADD.FTZ R2, R193, R123 ;  /* 0x0000007bc1027221 */ /* 0x008fe20000010000 */
[----:B------:R-:W-:Y:S01]  /*d7a0*/  PRMT R105, R115, 0x5410, R211 ;  /* 0x0000541073697816 */ /* 0x000fe200000000d3 */
[----:B------:R-:W-:Y:S02]  /*d7b0*/  IMAD.MOV.U32 R193, RZ, RZ, R138 ;  /* 0x000000ffffc17224 */ /* 0x000fe400078e008a */
[----:B------:R-:W-:Y:S01]  /*d7c0*/  FADD.FTZ R124, R208, R124 ;  /* 0x0000007cd07c7221 */ /* 0x000fe20000010000 */
[----:B-----5:R-:W-:Y:S01]  /*d7d0*/  LOP3.LUT R0, R164, 0xffff, RZ, 0xc0, !PT ;  /* 0x0000ffffa4007812 */ /* 0x020fe200078ec0ff */
[----:B------:R-:W-:Y:S02]  /*d7e0*/  FADD.FTZ R125, R125, R2 ;  /* 0x000000027d7d7221 */ /* 0x000fe40000010000 */
[----:B------:R-:W-:Y:S01]  /*d7f0*/  MUFU.EX2 R151, R176 ;  /* 0x000000b000977308 */ /* 0x000fe20000000800 */
[----:B-1----:R-:W-:Y:S01]  /*d800*/  IMAD.MOV.U32 R229, RZ, RZ, R154 ;  /* 0x000000ffffe57224 */ /* 0x002fe200078e009a */
[----:B------:R-:W-:Y:S01]  /*d810*/  ISETP.LE.U32.AND P1, PT, R0, UR10, PT ;  /* 0x0000000a00007c0c */ /* 0x000fe2000bf23070 */
[----:B------:R-:W-:Y:S02]  /*d820*/  IMAD.U32 R0, RZ, RZ, UR19 ;  /* 0x00000013ff007e24 */ /* 0x000fe4000f8e00ff */
[----:B------:R-:W-:Y:S03]  /*d830*/  FADD.FTZ R128, R205, R125 ;  /* 0x0000007dcd807221 */ /* 0x000fe60000010000 */
[----:B------:R-:W-:Y:S02]  /*d840*/  LOP3.LUT R0, R133, UR31, R0, 0x96, !PT ;  /* 0x0000001f85007c12 */ /* 0x000fe4000f8e9600 */
[----:B------:R-:W-:Y:S03]  /*d850*/  MUFU.EX2 R138, R245 ;  /* 0x000000f5008a7308 */ /* 0x000fe60000000800 */
[----:B------:R-:W-:Y:S07]  /*d860*/  IMAD.WIDE.U32 R132, R0, -0x326172a9, RZ ;  /* 0xcd9e8d5700847825 */ /* 0x000fee00078e00ff */
[----:B------:R-:W-:Y:S01]  /*d870*/  MUFU.EX2 R154, R179 ;  /* 0x000000b3009a7308 */ /* 0x000fe20000000800 */
[----:B------:R-:W-:Y:S02]  /*d880*/  LOP3.LUT R112, R133, R137, RZ, 0x3c, !PT ;  /* 0x0000008985707212 */ /* 0x000fe400078e3cff */
[----:B------:R-:W-:Y:S03]  /*d890*/  LOP3.LUT R0, R132, R206, RZ, 0x3c, !PT ;  /* 0x000000ce84007212 */ /* 0x000fe600078e3cff */
[----:B------:R-:W-:Y:S04]  /*d8a0*/  IMAD.WIDE.U32 R112, R112, -0x2daee0ad, RZ ;  /* 0xd2511f5370707825 */ /* 0x000fe800078e00ff */
[----:B------:R1:W2:Y:S01]  /*d8b0*/  MUFU.EX2 R137, R200 ;  /* 0x000000c800897308 */ /* 0x0002a20000000800 */
[----:B------:R-:W-:Y:S01]  /*d8c0*/  IMAD.WIDE.U32 R122, R0, -0x2daee0ad, RZ ;  /* 0xd2511f53007a7825 */ /* 0x000fe200078e00ff */
[----:B------:R-:W-:Y:S03]  /*d8d0*/  LOP3.LUT R108, R160, UR16, R113, 0x96, !PT ;  /* 0x00000010a06c7c12 */ /* 0x000fe6000f8e9671 */
[----:B------:R-:W-:Y:S01]  /*d8e0*/  IMAD.MOV.U32 R160, RZ, RZ, R142 ;  /* 0x000000ffffa07224 */ /* 0x000fe200078e008e */
[----:B------:R-:W-:Y:S01]  /*d8f0*/  LOP3.LUT R112, R112, UR15, R123, 0x96, !PT ;  /* 0x0000000f70707c12 */ /* 0x000fe2000f8e967b */
[----:B------:R-:W-:Y:S03]  /*d900*/  IMAD.WIDE.U32 R108, R108, -0x326172a9, RZ ;  /* 0xcd9e8d576c6c7825 */ /* 0x000fe600078e00ff */
[----:B------:R-:W-:Y:S01]  /*d910*/  MUFU.EX2 R142, R231 ;  /* 0x000000e7008e7308 */ /* 0x000fe20000000800 */
[----:B------:R-:W-:Y:S01]  /*d920*/  IMAD.WIDE.U32 R112, R112, -0x326172a9, RZ ;  /* 0xcd9e8d5770707825 */ /* 0x000fe200078e00ff */
[----:B------:R-:W-:Y:S03]  /*d930*/  LOP3.LUT R2, R194, UR9, R109, 0x96, !PT ;  /* 0x00000009c2027c12 */ /* 0x000fe6000f8e966d */
[----:B------:R-:W-:Y:S01]  /*d940*/  IMAD.MOV.U32 R153, RZ, RZ, R160 ;  /* 0x000000ffff997224 */ /* 0x000fe200078e00a0 */
[----:B------:R-:W-:Y:S01]  /*d950*/  LOP3.LUT R108, R108, UR8, R113, 0x96, !PT ;  /* 0x000000086c6c7c12 */ /* 0x000fe2000f8e9671 */
[----:B------:R-:W-:Y:S01]  /*d960*/  IMAD.WIDE.U32 R162, R2, -0x2daee0ad, RZ ;  /* 0xd2511f5302a27825 */ /* 0x000fe200078e00ff */
[----:B------:R-:W-:Y:S03]  /*d970*/  PRMT R2, R210, 0x5410, R209 ;  /* 0x00005410d2027816 */ /* 0x000fe600000000d1 */
[----:B------:R-:W-:Y:S01]  /*d980*/  IMAD.WIDE.U32 R202, R108, -0x2daee0ad, RZ ;  /* 0xd2511f536cca7825 */ /* 0x000fe200078e00ff */
[----:B------:R-:W-:Y:S03]  /*d990*/  LOP3.LUT R109, R122, UR13, R163, 0x96, !PT ;  /* 0x0000000d7a6d7c12 */ /* 0x000fe6000f8e96a3 */
[----:B-1----:R-:W-:Y:S01]  /*d9a0*/  IMAD.MOV.U32 R200, RZ, RZ, R155 ;  /* 0x000000ffffc87224 */ /* 0x002fe200078e009b */
[----:B------:R-:W-:Y:S01]  /*d9b0*/  LOP3.LUT R162, R162, UR12, R203, 0x96, !PT ;  /* 0x0000000ca2a27c12 */ /* 0x000fe2000f8e96cb */
[----:B------:R3:W5:Y:S01]  /*d9c0*/  LDL.S16 R155, [R1+0x128] ;  /* 0x00012800019b7983 */ /* 0x0007620000100600 */
[----:B------:R-:W-:Y:S04]  /*d9d0*/  IMAD.WIDE.U32 R108, R109, -0x326172a9, RZ ;  /* 0xcd9e8d576d6c7825 */ /* 0x000fe800078e00ff */
[----:B------:R-:W-:Y:S01]  /*d9e0*/  IMAD.WIDE.U32 R162, R162, -0x326172a9, RZ ;  /* 0xcd9e8d57a2a27825 */ /* 0x000fe200078e00ff */
[----:B------:R-:W-:Y:S03]  /*d9f0*/  LOP3.LUT R194, R112, UR6, R109, 0x96, !PT ;  /* 0x0000000670c27c12 */ /* 0x000fe6000f8e966d */
[----:B------:R-:W-:Y:S01]  /*da00*/  FADD.FTZ R109, R149, R126 ;  /* 0x0000007e956d7221 */ /* 0x000fe20000010000 */
[----:B------:R-:W-:Y:S01]  /*da10*/  F2FP.F16.F32.PACK_AB R149, R130, R149 ;  /* 0x000000958295723e */ /* 0x000fe200000000ff */
[----:B------:R-:W-:Y:S01]  /*da20*/  IMAD.MOV.U32 R206, RZ, RZ, R200 ;  /* 0x000000ffffce7224 */ /* 0x000fe200078e00c8 */
[----:B------:R-:W-:Y:S01]  /*da30*/  LOP3.LUT R168, R108, UR7, R163, 0x96, !PT ;  /* 0x000000076ca87c12 */ /* 0x000fe2000f8e96a3 */
[----:B------:R-:W-:Y:S01]  /*da40*/  FADD.FTZ R120, R130, R109 ;  /* 0x0000006d82787221 */ /* 0x000fe20000010000 */
[----:B------:R3:W3:Y:S01]  /*da50*/  LDL.S16 R163, [R1+0x130] ;  /* 0x0001300001a37983 */ /* 0x0006e20000100600 */
[----:B------:R-:W-:Y:S01]  /*da60*/  PRMT R108, R121, 0x5410, R196 ;  /* 0x00005410796c7816 */ /* 0x000fe200000000c4 */
[----:B------:R-:W-:Y:S01]  /*da70*/  IMAD.MOV.U32 R200, RZ, RZ, R247 ;  /* 0x000000ffffc87224 */ /* 0x000fe200078e00f7 */
[----:B------:R-:W-:Y:S01]  /*da80*/  LOP3.LUT R0, R168, 0xffff, RZ, 0xc0, !PT ;  /* 0x0000ffffa8007812 */ /* 0x000fe200078ec0ff */
[----:B------:R1:W3:Y:S01]  /*da90*/  LDL.S16 R130, [R1+0x12c] ;  /* 0x00012c0001827983 */ /* 0x0002e20000100600 */
[----:B------:R-:W-:Y:S01]  /*daa0*/  PRMT R109, R118, 0x5410, R117 ;  /* 0x00005410766d7816 */ /* 0x000fe20000000075 */
[----:B------:R-:W-:Y:S01]  /*dab0*/  IMAD.MOV.U32 R247, RZ, RZ, R153 ;  /* 0x000000fffff77224 */ /* 0x000fe200078e0099 */
[----:B------:R-:W-:Y:S01]  /*dac0*/  SHF.R.U32.HI R192, RZ, 0x8, R0 ;  /* 0x00000008ffc07819 */ /* 0x000fe20000011600 */
[----:B------:R-:W-:Y:S01]  /*dad0*/  MUFU.EX2 R153, R178 ;  /* 0x000000b200997308 */ /* 0x000fe20000000800 */
[--C-:B------:R-:W-:Y:S01]  /*dae0*/  HSET2.LE.AND R108, R108, R220.reuse, PT ;  /* 0x000000dc6c6c7233 */ /* 0x100fe20003803000 */
[----:B------:R-:W-:Y:S01]  /*daf0*/  IMAD.MOV.U32 R232, RZ, RZ, R206 ;  /* 0x000000ffffe87224 */ /* 0x000fe200078e00ce */
[----:B------:R-:W-:Y:S01]  /*db00*/  LOP3.LUT R0, R192, 0xffff, RZ, 0xc0, !PT ;  /* 0x0000ffffc0007812 */ /* 0x000fe200078ec0ff */
[----:B------:R-:W-:Y:S01]  /*db10*/  IMAD.MOV.U32 R206, RZ, RZ, R169 ;  /* 0x000000ffffce7224 */ /* 0x000fe200078e00a9 */
[----:B------:R-:W-:Y:S01]  /*db20*/  PRMT R117, R114, 0x5410, R111 ;  /* 0x0000541072757816 */ /* 0x000fe2000000006f */
[----:B------:R-:W-:Y:S01]  /*db30*/  IMAD.MOV.U32 R209, RZ, RZ, R167 ;  /* 0x000000ffffd17224 */ /* 0x000fe200078e00a7 */
[----:B------:R-:W1:Y:S01]  /*db40*/  LDSM.16.MT88.4 R112, [R212+0x9000] ;  /* 0x00900000d470783b */ /* 0x000e620000004200 */
[----:B------:R-:W-:Y:S02]  /*db50*/  LOP3.LUT R111, R2, 0xff00ff, RZ, 0xc0, !PT ;  /* 0x00ff00ff026f7812 */ /* 0x000fe400078ec0ff */
[----:B------:R-:W-:Y:S01]  /*db60*/  ISETP.LE.U32.AND P2, PT, R0, UR10, PT ;  /* 0x0000000a00007c0c */ /* 0x000fe2000bf43070 */
[----:B------:R-:W-:Y:S01]  /*db70*/  FADD.FTZ R0, R136, R127 ;  /* 0x0000007f88007221 */ /* 0x000fe20000010000 */
[----:B------:R-:W-:Y:S02]  /*db80*/  LOP3.LUT R2, R248, 0xff, RZ, 0xc0, !PT ;  /* 0x000000fff8027812 */ /* 0x000fe400078ec0ff */
[----:B------:R-:W-:Y:S02]  /*db90*/  LOP3.LUT R108, R110, R108, RZ, 0xc0, !PT ;  /* 0x0000006c6e6c7212 */ /* 0x000fe400078ec0ff */
[----:B------:R-:W-:Y:S02]  /*dba0*/  F2FP.F16.F32.PACK_AB R136, R204, R136 ;  /* 0x00000088cc88723e */ /* 0x000fe400000000ff */
[--C-:B------:R-:W-:Y:S02]  /*dbb0*/  HSET2.LE.AND R110, R105, R220.reuse, PT ;  /* 0x000000dc696e7233 */ /* 0x100fe40003803000 */
[----:B------:R-:W-:Y:S02]  /*dbc0*/  PRMT R118, R2, 0x5410, R227 ;  /* 0x0000541002767816 */ /* 0x000fe400000000e3 */
[----:B------:R-:W-:Y:S02]  /*dbd0*/  PRMT R139, R136, 0x7632, R139 ;  /* 0x00007632888b7816 */ /* 0x000fe4000000008b */
[----:B------:R-:W-:Y:S01]  /*dbe0*/  LOP3.LUT R110, R100, R110, RZ, 0xc0, !PT ;  /* 0x0000006e646e7212 */ /* 0x000fe200078ec0ff */
[----:B------:R-:W-:Y:S01]  /*dbf0*/  FADD.FTZ R100, R204, R0 ;  /* 0x00000000cc647221 */ /* 0x000fe20000010000 */
[--C-:B------:R-:W-:Y:S02]  /*dc00*/  HSET2.LE.AND R118, R118, R220.reuse, PT ;  /* 0x000000dc76767233 */ /* 0x100fe40003803000 */
[----:B------:R-:W-:Y:S01]  /*dc10*/  PRMT R0, R136, 0x5410, R139 ;  /* 0x0000541088007816 */ /* 0x000fe2000000008b */
[----:B------:R-:W-:Y:S01]  /*dc20*/  FADD.FTZ R100, R223, R100 ;  /* 0x00000064df647221 */ /* 0x000fe20000010000 */
[--C-:B------:R-:W-:Y:S02]  /*dc30*/  HSET2.LE.AND R111, R111, R220.reuse, PT ;  /* 0x000000dc6f6f7233 */ /* 0x100fe40003803000 */
[----:B------:R-:W-:Y:S01]  /*dc40*/  LOP3.LUT R118, R0, R118, RZ, 0xc0, !PT ;  /* 0x0000007600767212 */ /* 0x000fe200078ec0ff */
[----:B--2---:R-:W-:Y:S01]  /*dc50*/  FADD.FTZ R0, R137, R120 ;  /* 0x0000007889007221 */ /* 0x004fe20000010000 */
[----:B------:R-:W-:Y:S02]  /*dc60*/  PRMT R150, R149, 0x7632, R150 ;  /* 0x0000763295967816 */ /* 0x000fe40000000096 */
[----:B------:R-:W-:Y:S01]  /*dc70*/  LOP3.LUT R111, R3, R111, RZ, 0xc0, !PT ;  /* 0x0000006f036f7212 */ /* 0x000fe200078ec0ff */
[----:B------:R-:W-:Y:S01]  /*dc80*/  FADD.FTZ R127, R201, R0 ;  /* 0x00000000c97f7221 */ /* 0x000fe20000010000 */
[--C-:B------:R-:W-:Y:S02]  /*dc90*/  HSET2.LE.AND R109, R109, R220.reuse, PT ;  /* 0x000000dc6d6d7233 */ /* 0x100fe40003803000 */
[----:B------:R-:W-:Y:S02]  /*dca0*/  PRMT R0, R149, 0x5410, R150 ;  /* 0x0000541095007816 */ /* 0x000fe40000000096 */
[--C-:B------:R-:W-:Y:S02]  /*dcb0*/  HSET2.LE.AND R117, R117, R220.reuse, PT ;  /* 0x000000dc75757233 */ /* 0x100fe40003803000 */
[----:B------:R-:W-:Y:S02]  /*dcc0*/  LOP3.LUT R3, R133, R147, RZ, 0x3c, !PT ;  /* 0x0000009385037212 */ /* 0x000fe400078e3cff */
[----:B------:R-:W-:Y:S01]  /*dcd0*/  LOP3.LUT R119, R0, R119, RZ, 0xc0, !PT ;  /* 0x0000007700777212 */ /* 0x000fe200078ec0ff */
[----:B------:R-:W-:Y:S01]  /*dce0*/  MUFU.EX2 R147, R241 ;  /* 0x000000f100937308 */ /* 0x000fe20000000800 */
[----:B------:R-:W-:Y:S02]  /*dcf0*/  LOP3.LUT R109, R107, R109, RZ, 0xc0, !PT ;  /* 0x0000006d6b6d7212 */ /* 0x000fe400078ec0ff */
[----:B------:R-:W-:Y:S01]  /*dd00*/  LOP3.LUT R117, R106, R117, RZ, 0xc0, !PT ;  /* 0x000000756a757212 */ /* 0x000fe200078ec0ff */
[----:B------:R-:W-:Y:S01]  /*dd10*/  IMAD.WIDE.U32 R106, R3, -0x2daee0ad, RZ ;  /* 0xd2511f53036a7825 */ /* 0x000fe200078e00ff */
[----:B------:R-:W-:Y:S03]  /*dd20*/  LOP3.LUT R0, R132, R228, RZ, 0x3c, !PT ;  /* 0x000000e484007212 */ /* 0x000fe600078e3cff */
[----:B------:R-:W-:Y:S01]  /*dd30*/  FADD.FTZ R3, R141, R124 ;  /* 0x0000007c8d037221 */ /* 0x000fe20000010000 */
[-C--:B-1----:R-:W-:Y:S01]  /*dd40*/  HMMA.16816.F32 R4, R108, R112.reuse, R4 ;  /* 0x000000706c04723c */ /* 0x082fe20000001804 */
[----:B------:R-:W-:Y:S04]  /*dd50*/  MUFU.EX2 R132, R250 ;  /* 0x000000fa00847308 */ /* 0x000fe80000000800 */
[----:B------:R-:W-:Y:S01]  /*dd60*/  IMAD.WIDE.U32 R124, R0, -0x2daee0ad, RZ ;  /* 0xd2511f53007c7825 */ /* 0x000fe200078e00ff */
[----:B------:R-:W-:Y:S03]  /*dd70*/  LOP3.LUT R0, R152, UR16, R107, 0x96, !PT ;  /* 0x0000001098007c12 */ /* 0x000fe6000f8e966b */
[C---:B------:R-:W-:Y:S01]  /*dd80*/  FADD.FTZ R126, R135.reuse, R3 ;  /* 0x00000003877e7221 */ /* 0x040fe20000010000 */
[C---:B------:R-:W-:Y:S01]  /*dd90*/  HMMA.16816.F32 R8, R116.reuse, R112, R8 ;  /* 0x000000707408723c */ /* 0x040fe20000001808 */
[----:B------:R1:W2:Y:S03]  /*dda0*/  MUFU.EX2 R152, R174 ;  /* 0x000000ae00987308 */ /* 0x0002a60000000800 */
[----:B------:R-:W-:Y:S01]  /*ddb0*/  LOP3.LUT R3, R106, UR15, R125, 0x96, !PT ;  /* 0x0000000f6a037c12 */ /* 0x000fe2000f8e967d */
[----:B------:R-:W-:Y:S01]  /*ddc0*/  IMAD.WIDE.U32 R106, R0, -0x326172a9, RZ ;  /* 0xcd9e8d57006a7825 */ /* 0x000fe200078e00ff */
[----:B------:R-:W-:Y:S02]  /*ddd0*/  LOP3.LUT R169, R222, 0xff, RZ, 0xc0, !PT ;  /* 0x000000ffdea97812 */ /* 0x000fe400078ec0ff */
[-C--:B------:R-:W-:Y:S03]  /*dde0*/  HMMA.16816.F32 R12, R116, R114.reuse, R12 ;  /* 0x00000072740c723c */ /* 0x080fe6000000180c */
[----:B------:R-:W-:Y:S02]  /*ddf0*/  LOP3.LUT R0, R198, UR9, R107, 0x96, !PT ;  /* 0x00000009c6007c12 */ /* 0x000fe4000f8e966b */
[----:B------:R-:W-:Y:S02]  /*de00*/  F2FP.F16.F32.PACK_AB R141, R135, R141 ;  /* 0x0000008d878d723e */ /* 0x000fe400000000ff */
[----:B------:R-:W-:Y:S01]  /*de10*/  F2FP.F16.F32.PACK_AB R135, R226, R225 ;  /* 0x000000e1e287723e */ /* 0x000fe200000000ff */
[----:B------:R-:W-:Y:S04]  /*de20*/  IMAD.WIDE.U32 R160, R0, -0x2daee0ad, RZ ;  /* 0xd2511f5300a07825 */ /* 0x000fe800078e00ff */
[----:B------:R-:W-:Y:S01]  /*de30*/  FADD.FTZ R0, R225, R128 ;  /* 0x00000080e1007221 */ /* 0x000fe20000010000 */
[C---:B------:R-:W-:Y:S01]  /*de40*/  HMMA.16816.F32 R16, R108.reuse, R114, R16 ;  /* 0x000000726c10723c */ /* 0x040fe20000001810 */
[----:B------:R-:W-:Y:S03]  /*de50*/  LDSM.16.MT88.4 R112, [R212+0xa000] ;  /* 0x00a00000d470783b */ /* 0x000fe60000004200 */
[----:B------:R-:W-:Y:S01]  /*de60*/  FADD.FTZ R107, R226, R0 ;  /* 0x00000000e26b7221 */ /* 0x000fe20000010000 */
[----:B------:R-:W-:Y:S01]  /*de70*/  F2FP.F16.F32.PACK_AB R0, R172, R173 ;  /* 0x000000adac00723e */ /* 0x000fe200000000ff */
[----:B------:R-:W-:Y:S01]  /*de80*/  FADD.FTZ R173, R173, R127 ;  /* 0x0000007fadad7221 */ /* 0x000fe20000010000 */
[----:B------:R-:W-:Y:S01]  /*de90*/  LOP3.LUT R105, R124, UR13, R161, 0x96, !PT ;  /* 0x0000000d7c697c12 */ /* 0x000fe2000f8e96a1 */
[----:B------:R-:W-:Y:S01]  /*dea0*/  IMAD.WIDE.U32 R124, R3, -0x326172a9, RZ ;  /* 0xcd9e8d57037c7825 */ /* 0x000fe200078e00ff */
[C---:B------:R-:W-:Y:S01]  /*deb0*/  PRMT R176, R0.reuse, 0x7610, R176 ;  /* 0x0000761000b07816 */ /* 0x040fe200000000b0 */
[----:B------:R2:W-:Y:S01]  /*dec0*/  MUFU.EX2 R127, R229 ;  /* 0x000000e5007f7308 */ /* 0x0005e20000000800 */
[----:B-1----:R-:W-:Y:S01]  /*ded0*/  PRMT R174, R0, 0x7632, R174 ;  /* 0x0000763200ae7816 */ /* 0x002fe200000000ae */
[----:B------:R-:W-:Y:S01]  /*dee0*/  FADD.FTZ R172, R172, R173 ;  /* 0x000000adacac7221 */ /* 0x000fe20000010000 */
[----:B------:R-:W-:Y:S01]  /*def0*/  LOP3.LUT R3, R106, UR8, R125, 0x96, !PT ;  /* 0x000000086a037c12 */ /* 0x000fe2000f8e967d */
[----:B------:R-:W-:Y:S01]  /*df00*/  FADD.FTZ R125, R224, R100 ;  /* 0x00000064e07d7221 */ /* 0x000fe20000010000 */
[----:B------:R-:W-:Y:S02]  /*df10*/  LOP3.LUT R131, R0, R131, RZ, 0xc0, !PT ;  /* 0x0000008300837212 */ /* 0x000fe400078ec0ff */
[----:B------:R-:W-:Y:S01]  /*df20*/  PRMT R140, R141, 0x7632, R140 ;  /* 0x000076328d8c7816 */ /* 0x000fe2000000008c */
[----:B------:R-:W-:Y:S01]  /*df30*/  IMAD.WIDE.U32 R196, R3, -0x2daee0ad, RZ ;  /* 0xd2511f5303c47825 */ /* 0x000fe200078e00ff */
[----:B------:R-:W-:Y:S02]  /*df40*/  PRMT R133, R135, 0x7632, R133 ;  /* 0x0000763287857816 */ /* 0x000fe40000000085 */
[----:B------:R-:W-:Y:S02]  /*df50*/  F2FP.F16.F32.PACK_AB R137, R201, R137 ;  /* 0x00000089c989723e */ /* 0x000fe400000000ff */
[----:B------:R-:W-:Y:S02]  /*df60*/  LOP3.LUT R160, R160, UR12, R197, 0x96, !PT ;  /* 0x0000000ca0a07c12 */ /* 0x000fe4000f8e96c5 */
[----:B------:R-:W-:Y:S01]  /*df70*/  F2FP.F16.F32.PACK_AB R106, R224, R223 ;  /* 0x000000dfe06a723e */ /* 0x000fe200000000ff */
[----:B--2---:R-:W-:Y:S02]  /*df80*/  IMAD.MOV.U32 R229, RZ, RZ, R171 ;  /* 0x000000ffffe57224 */ /* 0x004fe400078e00ab */
[----:B------:R-:W-:Y:S01]  /*df90*/  IMAD.WIDE.U32 R160, R160, -0x326172a9, RZ ;  /* 0xcd9e8d57a0a07825 */ /* 0x000fe200078e00ff */
[----:B------:R1:W-:Y:S02]  /*dfa0*/  MUFU.EX2 R171, R170 ;  /* 0x000000aa00ab7308 */ /* 0x0003e40000000800 */
[----:B-1----:R-:W-:Y:S01]  /*dfb0*/  SHF.R.U32.HI R170, RZ, 0x18, R222 ;  /* 0x00000018ffaa7819 */ /* 0x002fe200000116de */
[----:B----4-:R-:W-:Y:S07]  /*dfc0*/  @P0 VIADD R144, R156, 0xffffffe0 ;  /* 0xffffffe09c900836 */ /* 0x010fee0000000000 */
[----:B------:R-:W1:Y:S01]  /*dfd0*/  MUFU.EX2 R156, R243 ;  /* 0x000000f3009c7308 */ /* 0x000e620000000800 */
[----:B------:R-:W2:Y:S02]  /*dfe0*/  LDSM.16.MT88.4 R120, [R144] ;  /* 0x000000009078783b */ /* 0x000ea40000004200 */
[-C--:B--2---:R-:W-:Y:S08]  /*dff0*/  HMMA.16816.F32 R20, R108, R120.reuse, R20 ;  /* 0x000000786c14723c */ /* 0x084ff00000001814 */
[C---:B------:R-:W-:Y:S08]  /*e000*/  HMMA.16816.F32 R24, R116.reuse, R120, R24 ;  /* 0x000000787418723c */ /* 0x040ff00000001818 */
[-C--:B------:R-:W-:Y:S08]  /*e010*/  HMMA.16816.F32 R28, R116, R122.reuse, R28 ;  /* 0x0000007a741c723c */ /* 0x080ff0000000181c */
[C---:B------:R-:W-:Y:S01]  /*e020*/  HMMA.16816.F32 R32, R108.reuse, R122, R32 ;  /* 0x0000007a6c20723c */ /* 0x040fe20000001820 */
[----:B------:R-:W2:Y:S07]  /*e030*/  LDSM.16.MT88.4 R120, [R144+0x1000] ;  /* 0x001000009078783b */ /* 0x000eae0000004200 */
[-C--:B------:R-:W-:Y:S03]  /*e040*/  HMMA.16816.F32 R36, R108, R112.reuse, R36 ;  /* 0x000000706c24723c */ /* 0x080fe60000001824 */
[C---:B-----5:R-:W-:Y:S05]  /*e050*/  @P6 HADD2 R155, -R0.reuse.H1_H1, -RZ.H0_H0 ;  /* 0xa00000ff009b6230 */ /* 0x060fea0000000d00 */
[C---:B------:R-:W-:Y:S08]  /*e060*/  HMMA.16816.F32 R40, R116.reuse, R112, R40 ;  /* 0x000000707428723c */ /* 0x040ff00000001828 */
[-C--:B------:R-:W-:Y:S03]  /*e070*/  HMMA.16816.F32 R44, R116, R114.reuse, R44 ;  /* 0x00000072742c723c */ /* 0x080fe6000000182c */
[----:B---3--:R-:W-:Y:S02]  /*e080*/  @P5 HADD2 R130, -R0.H0_H0, -RZ.H0_H0 ;  /* 0xa00000ff00825230 */ /* 0x008fe40000000900 */
[----:B------:R-:W-:Y:S01]  /*e090*/  FADD.FTZ R0, R152, R172 ;  /* 0x000000ac98007221 */ /* 0x000fe20000010000 */
[C---:B------:R-:W-:Y:S02]  /*e0a0*/  F2FP.F16.F32.PACK_AB R152, R175.reuse, R152 ;  /* 0x00000098af98723e */ /* 0x040fe400000000ff */
[----:B------:R-:W-:Y:S01]  /*e0b0*/  LOP3.LUT R172, R246, 0xff, RZ, 0xc0, !PT ;  /* 0x000000fff6ac7812 */ /* 0x000fe200078ec0ff */
[----:B------:R3:W-:Y:S01]  /*e0c0*/  @P5 STL.S16 [R1+0x12c], R130 ;  /* 0x00012c8201005387 */ /* 0x0007e20000100600 */
[----:B------:R-:W-:Y:S01]  /*e0d0*/  PRMT R128, R130, 0x7610, R128 ;  /* 0x0000761082807816 */ /* 0x000fe20000000080 */
[C---:B------:R-:W-:Y:S02]  /*e0e0*/  HMMA.16816.F32 R48, R108.reuse, R114, R48 ;  /* 0x000000726c30723c */ /* 0x040fe40000001830 */
[----:B------:R-:W4:Y:S02]  /*e0f0*/  LDSM.16.MT88.4 R112, [R212+0xb000] ;  /* 0x00b00000d470783b */ /* 0x000f240000004200 */
[----:B------:R-:W-:Y:S01]  /*e100*/  @P5 PRMT R176, R128, 0x5410, RZ ;  /* 0x0000541080b05816 */ /* 0x000fe200000000ff */
[----:B------:R-:W-:Y:S01]  /*e110*/  FADD.FTZ R175, R175, R0 ;  /* 0x00000000afaf7221 */ /* 0x000fe20000010000 */
[----:B------:R-:W-:Y:S01]  /*e120*/  ISETP.LE.U32.AND P5, PT, R2, UR10, PT ;  /* 0x0000000a02007c0c */ /* 0x000fe2000bfa3070 */
[----:B------:R-:W-:Y:S01]  /*e130*/  IMAD.WIDE.U32 R2, R105, -0x326172a9, RZ ;  /* 0xcd9e8d5769027825 */ /* 0x000fe200078e00ff */
[-C--:B--2---:R-:W-:Y:S01]  /*e140*/  HMMA.16816.F32 R52, R108, R120.reuse, R52 ;  /* 0x000000786c34723c */ /* 0x084fe20000001834 */
[----:B------:R-:W-:Y:S01]  /*e150*/  MUFU.EX2 R128, R252 ;  /* 0x000000fc00807308 */ /* 0x000fe20000000800 */
[----:B------:R2:W-:Y:S01]  /*e160*/  @P6 STL.S16 [R1+0x128], R155 ;  /* 0x0001289b01006387 */ /* 0x0005e20000100600 */
[----:B------:R-:W-:Y:S04]  /*e170*/  PRMT R105, R155, 0x7610, R105 ;  /* 0x000076109b697816 */ /* 0x000fe80000000069 */
[----:B------:R-:W-:Y:S01]  /*e180*/  @P6 PRMT R174, R105, 0x5410, RZ ;  /* 0x0000541069ae6816 */ /* 0x000fe200000000ff */
[C---:B------:R-:W-:Y:S03]  /*e190*/  HMMA.16816.F32 R56, R116.reuse, R120, R56 ;  /* 0x000000787438723c */ /* 0x040fe60000001838 */
[----:B------:R-:W-:Y:S01]  /*e1a0*/  MUFU.EX2 R105, R180 ;  /* 0x000000b400697308 */ /* 0x000fe20000000800 */
[----:B------:R-:W-:Y:S01]  /*e1b0*/  @!P5 HADD2 R163, -R136.H0_H0, -RZ.H0_H0 ;  /* 0xa00000ff88a3d230 */ /* 0x000fe20000000900 */
[----:B------:R-:W-:Y:S03]  /*e1c0*/  ISETP.GT.U32.AND P6, PT, R227, UR10, PT ;  /* 0x0000000ae3007c0c */ /* 0x000fe6000bfc4070 */
[-C--:B------:R-:W-:Y:S01]  /*e1d0*/  HMMA.16816.F32 R60, R116, R122.reuse, R60 ;  /* 0x0000007a743c723c */ /* 0x080fe2000000183c */
[----:B------:R5:W-:Y:S04]  /*e1e0*/  @!P5 STL.S16 [R1+0x130], R163 ;  /* 0x000130a30100d387 */ /* 0x000be80000100600 */
[----:B---3--:R3:W1:Y:S01]  /*e1f0*/  MUFU.EX2 R130, R193 ;  /* 0x000000c100827308 */ /* 0x0086620000000800 */
[----:B------:R-:W-:Y:S04]  /*e200*/  PRMT R100, R163, 0x7610, R100 ;  /* 0x00007610a3647816 */ /* 0x000fe80000000064 */
[----:B------:R-:W-:Y:S01]  /*e210*/  @!P5 PRMT R136, R100, 0x5410, RZ ;  /* 0x000054106488d816 */ /* 0x000fe200000000ff */
[C---:B------:R-:W-:Y:S04]  /*e220*/  HMMA.16816.F32 R64, R108.reuse, R122, R64 ;  /* 0x0000007a6c40723c */ /* 0x040fe80000001840 */
[----:B--2---:R-:W2:Y:S01]  /*e230*/  MUFU.EX2 R155, R249 ;  /* 0x000000f9009b7308 */ /* 0x004ea20000000800 */
[----:B------:R-:W-:Y:S01]  /*e240*/  STG.E.U16 desc[UR26][R236.64+-0x70], R136 ;  /* 0xffff9088ec007986 */ /* 0x000fe2000c10151a */
[----:B------:R-:W-:Y:S02]  /*e250*/  ISETP.GT.U32.AND P5, PT, R230, UR10, PT ;  /* 0x0000000ae6007c0c */ /* 0x000fe4000bfa4070 */
[-C--:B----4-:R-:W-:Y:S03]  /*e260*/  HMMA.16816.F32 R68, R108, R112.reuse, R68 ;  /* 0x000000706c44723c */ /* 0x090fe60000001844 */
[----:B---3--:R-:W-:Y:S01]  /*e270*/  LOP3.LUT R193, R124, UR6, R3, 0x96, !PT ;  /* 0x000000067cc17c12 */ /* 0x008fe2000f8e9603 */
[----:B------:R-:W-:Y:S01]  /*e280*/  UIADD3 UR6, UPT, UPT, UR24, -0x1, URZ ;  /* 0xffffffff18067890 */ /* 0x000fe2000fffe0ff */
[----:B-----5:R-:W-:Y:S03]  /*e290*/  LOP3.LUT R163, R2, UR7, R161, 0x96, !PT ;  /* 0x0000000702a37c12 */ /* 0x020fe6000f8e96a1 */
[C---:B------:R-:W-:Y:S01]  /*e2a0*/  HMMA.16816.F32 R72, R116.reuse, R112, R72 ;  /* 0x000000707448723c */ /* 0x040fe20000001848 */
[----:B------:R3:W4:Y:S02]  /*e2b0*/  LDL.S16 R161, [R1+0xe0] ;  /* 0x0000e00001a17983 */ /* 0x0007240000100600 */
[----:B------:R-:W-:Y:S01]  /*e2c0*/  UMOV UR24, UR6 ;  /* 0x0000000600187c82 */ /* 0x000fe20008000000 */
[----:B------:R-:W-:Y:S01]  /*e2d0*/  FADD.FTZ R2, R143, R126 ;  /* 0x0000007e8f027221 */ /* 0x000fe20000010000 */
[----:B------:R-:W-:Y:S02]  /*e2e0*/  PRMT R112, R169, 0x5410, R134 ;  /* 0x00005410a9707816 */ /* 0x000fe40000000086 */
[----:B------:R-:W-:Y:S01]  /*e2f0*/  PRMT R113, R222, 0x7632, R113 ;  /* 0x00007632de717816 */ /* 0x000fe20000000071 */
[----:B------:R-:W-:Y:S01]  /*e300*/  FADD.FTZ R3, R239, R2 ;  /* 0x00000002ef037221 */ /* 0x000fe20000010000 */
[----:B------:R-:W-:Y:S01]  /*e310*/  FADD.FTZ R2, R145, R107 ;  /* 0x0000006b91027221 */ /* 0x000fe20000010000 */
[-C--:B------:R-:W-:Y:S03]  /*e320*/  HMMA.16816.F32 R76, R116, R114.reuse, R76 ;  /* 0x00000072744c723c */ /* 0x080fe6000000184c */
[----:B------:R-:W-:Y:S01]  /*e330*/  FADD.FTZ R100, R238, R2 ;  /* 0x00000002ee647221 */ /* 0x000fe20000010000 */
[----:B------:R-:W-:Y:S01]  /*e340*/  FADD.FTZ R2, R142, R125 ;  /* 0x0000007d8e027221 */ /* 0x000fe20000010000 */
[--C-:B------:R-:W-:Y:S02]  /*e350*/  HSET2.LE.AND R112, R112, R220.reuse, PT ;  /* 0x000000dc70707233 */ /* 0x100fe40003803000 */
[----:B------:R-:W-:Y:S01]  /*e360*/  FADD.FTZ R120, R147, R100 ;  /* 0x0000006493787221 */ /* 0x000fe20000010000 */
[----:B------:R-:W-:Y:S01]  /*e370*/  FADD.FTZ R124, R233, R2 ;  /* 0x00000002e97c7221 */ /* 0x000fe20000010000 */
[C---:B------:R-:W-:Y:S04]  /*e380*/  HMMA.16816.F32 R80, R108.reuse, R114, R80 ;  /* 0x000000726c50723c */ /* 0x040fe80000001850 */
[----:B------:R-:W-:Y:S01]  /*e390*/  FADD.FTZ R125, R138, R120 ;  /* 0x000000788a7d7221 */ /* 0x000fe20000010000 */
[----:B------:R-:W-:Y:S01]  /*e3a0*/  FADD.FTZ R120, R151, R124 ;  /* 0x0000007c97787221 */ /* 0x000fe20000010000 */
[----:B------:R-:W-:Y:S01]  /*e3b0*/  F2FP.F16.F32.PACK_AB R151, R177, R151 ;  /* 0x00000097b197723e */ /* 0x000fe200000000ff */
[----:B------:R-:W-:Y:S01]  /*e3c0*/  FADD.FTZ R2, R242, R3 ;  /* 0x00000003f2027221 */ /* 0x000fe20000010000 */
[----:B------:R-:W-:Y:S01]  /*e3d0*/  LOP3.LUT R167, R113, 0xff, RZ, 0xc0, !PT ;  /* 0x000000ff71a77812 */ /* 0x000fe200078ec0ff */
[----:B------:R-:W-:Y:S01]  /*e3e0*/  FADD.FTZ R177, R177, R120 ;  /* 0x00000078b1b17221 */ /* 0x000fe20000010000 */
[C---:B-1----:R-:W-:Y:S01]  /*e3f0*/  F2FP.F16.F32.PACK_AB R3, R156.reuse, R242 ;  /* 0x000000f29c03723e */ /* 0x042fe200000000ff */
[----:B------:R-:W1:Y:S01]  /*e400*/  LDSM.16.MT88.4 R120, [R144+0x2000] ;  /* 0x002000009078783b */ /* 0x000e620000004200 */
[----:B------:R-:W-:Y:S01]  /*e410*/  FADD.FTZ R126, R156, R2 ;  /* 0x000000029c7e7221 */ /* 0x000fe20000010000 */
[----:B------:R-:W-:Y:S01]  /*e420*/  PRMT R113, R167, 0x5410, R170 ;  /* 0x00005410a7717816 */ /* 0x000fe200000000aa */
[----:B------:R-:W-:Y:S01]  /*e430*/  MUFU.EX2 R2, R181 ;  /* 0x000000b500027308 */ /* 0x000fe20000000800 */
[----:B------:R-:W-:Y:S01]  /*e440*/  F2FP.F16.F32.PACK_AB R143, R239, R143 ;  /* 0x0000008fef8f723e */ /* 0x000fe200000000ff */
[----:B------:R-:W-:Y:S01]  /*e450*/  FADD.FTZ R0, R132, R126 ;  /* 0x0000007e84007221 */ /* 0x000fe20000010000 */
[----:B------:R-:W-:Y:S02]  /*e460*/  PRMT R114, R172, 0x5410, R229 ;  /* 0x00005410ac727816 */ /* 0x000fe400000000e5 */
[--C-:B------:R-:W-:Y:S01]  /*e470*/  HSET2.LE.AND R113, R113, R220.reuse, PT ;  /* 0x000000dc71717233 */ /* 0x100fe20003803000 */
[----:B------:R-:W-:Y:S01]  /*e480*/  FADD.FTZ R126, R130, R0 ;  /* 0x00000000827e7221 */ /* 0x000fe20000010000 */
[----:B--2---:R-:W-:Y:S03]  /*e490*/  FADD.FTZ R0, R155, R125 ;  /* 0x0000007d9b007221 */ /* 0x004fe60000010000 */
[----:B------:R2:W5:Y:S01]  /*e4a0*/  MUFU.EX2 R156, R182 ;  /* 0x000000b6009c7308 */ /* 0x0005620000000800 */
[----:B------:R-:W-:Y:S01]  /*e4b0*/  PRMT R146, R143, 0x7632, R146 ;  /* 0x000076328f927816 */ /* 0x000fe20000000092 */
[----:B------:R-:W-:Y:S01]  /*e4c0*/  FADD.FTZ R124, R128, R0 ;  /* 0x00000000807c7221 */ /* 0x000fe20000010000 */
[----:B------:R-:W-:Y:S02]  /*e4d0*/  PRMT R0, R141, 0x5410, R140 ;  /* 0x000054108d007816 */ /* 0x000fe4000000008c */
[----:B------:R-:W-:Y:S02]  /*e4e0*/  F2FP.F16.F32.PACK_AB R132, R130, R132 ;  /* 0x000000848284723e */ /* 0x000fe400000000ff */
[----:B------:R-:W-:Y:S01]  /*e4f0*/  LOP3.LUT R112, R0, R112, RZ, 0xc0, !PT ;  /* 0x0000007000707212 */ /* 0x000fe200078ec0ff */
[----:B------:R-:W-:Y:S01]  /*e500*/  FADD.FTZ R0, R153, R177 ;  /* 0x000000b199007221 */ /* 0x000fe20000010000 */
[--C-:B------:R-:W-:Y:S02]  /*e510*/  HSET2.LE.AND R114, R114, R220.reuse, PT ;  /* 0x000000dc72727233 */ /* 0x100fe40003803000 */
[----:B------:R-:W-:Y:S02]  /*e520*/  F2FP.F16.F32.PACK_AB R134, R128, R155 ;  /* 0x0000009b8086723e */ /* 0x000fe400000000ff */
[----:B------:R-:W3:Y:S01]  /*e530*/  MUFU.EX2 R128, R185 ;  /* 0x000000b900807308 */ /* 0x000ee20000000800 */
[----:B------:R-:W-:Y:S02]  /*e540*/  F2FP.F16.F32.PACK_AB R153, R105, R153 ;  /* 0x000000996999723e */ /* 0x000fe400000000ff */
[----:B------:R-:W-:Y:S02]  /*e550*/  PRMT R115, R206, 0x5410, R244 ;  /* 0x00005410ce737816 */ /* 0x000fe400000000f4 */
[----:B------:R-:W-:Y:S02]  /*e560*/  F2FP.F16.F32.PACK_AB R145, R238, R145 ;  /* 0x00000091ee91723e */ /* 0x000fe400000000ff */
[----:B------:R-:W-:Y:S03]  /*e570*/  LOP3.LUT R115, R115, 0xff00ff, RZ, 0xc0, !PT ;  /* 0x00ff00ff73737812 */ /* 0x000fe600078ec0ff */
[----:B------:R-:W3:Y:S01]  /*e580*/  MUFU.EX2 R155, R183 ;  /* 0x000000b7009b7308 */ /* 0x000ee20000000800 */
[----:B------:R-:W-:Y:S02]  /*e590*/  PRMT R148, R145, 0x7632, R148 ;  /* 0x0000763291947816 */ /* 0x000fe40000000094 */
[----:B------:R-:W-:Y:S02]  /*e5a0*/  F2FP.F16.F32.PACK_AB R107, R138, R147 ;  /* 0x000000938a6b723e */ /* 0x000fe400000000ff */
[--C-:B------:R-:W-:Y:S01]  /*e5b0*/  HSET2.LE.AND R115, R115, R220.reuse, PT ;  /* 0x000000dc73737233 */ /* 0x100fe20003803000 */
[-C--:B-1----:R-:W-:Y:S03]  /*e5c0*/  HMMA.16816.F32 R84, R108, R120.reuse, R84 ;  /* 0x000000786c54723c */ /* 0x082fe60000001854 */
[----:B------:R-:W-:Y:S02]  /*e5d0*/  PRMT R100, R106, 0x7632, R100 ;  /* 0x000076326a647816 */ /* 0x000fe40000000064 */
[----:B------:R-:W-:Y:S02]  /*e5e0*/  PRMT R138, R137, 0x7632, R138 ;  /* 0x00007632898a7816 */ /* 0x000fe4000000008a */
[----:B------:R-:W-:Y:S01]  /*e5f0*/  F2FP.F16.F32.PACK_AB R142, R233, R142 ;  /* 0x0000008ee98e723e */ /* 0x000fe200000000ff */
[C---:B------:R-:W-:Y:S04]  /*e600*/  HMMA.16816.F32 R88, R116.reuse, R120, R88 ;  /* 0x000000787458723c */ /* 0x040fe80000001858 */
[----:B------:R-:W-:Y:S02]  /*e610*/  LOP3.LUT R120, R157, 0xff, RZ, 0xc0, !PT ;  /* 0x000000ff9d787812 */ /* 0x000fe400078ec0ff */
[----:B------:R-:W-:Y:S02]  /*e620*/  PRMT R147, R142, 0x7632, R147 ;  /* 0x000076328e937816 */ /* 0x000fe40000000093 */
[-C--:B------:R-:W-:Y:S01]  /*e630*/  HMMA.16816.F32 R92, R116, R122.reuse, R92 ;  /* 0x0000007a745c723c */ /* 0x080fe2000000185c */
[----:B------:R-:W-:Y:S07]  /*e640*/  MUFU.EX2 R117, R232 ;  /* 0x000000e800757308 */ /* 0x000fee0000000800 */
[----:B------:R-:W-:Y:S01]  /*e650*/  HMMA.16816.F32 R96, R108, R122, R96 ;  /* 0x0000007a6c60723c */ /* 0x000fe20000001860 */
[----:B------:R-:W-:Y:S03]  /*e660*/  LDSM.16.MT88.4 R108, [R144+0x400] ;  /* 0x00040000906c783b */ /* 0x000fe60000004200 */
[----:B----4-:R-:W-:Y:S05]  /*e670*/  @P6 HADD2 R161, -R139.H0_H0, -RZ.H0_H0 ;  /* 0xa00000ff8ba16230 */ /* 0x010fea0000000900 */
[----:B------:R1:W-:Y:S01]  /*e680*/  @P6 STL.S16 [R1+0xe0], R161 ;  /* 0x0000e0a101006387 */ /* 0x0003e20000100600 */
[----:B------:R-:W-:Y:S03]  /*e690*/  PRMT R178, R161, 0x7610, R178 ;  /* 0x00007610a1b27816 */ /* 0x000fe600000000b2 */
[----:B------:R4:W4:Y:S01]  /*e6a0*/  LDL.S16 R119, [R1+0xf8] ;  /* 0x0000f80001777983 */ /* 0x0009220000100600 */
[----:B------:R-:W-:Y:S03]  /*e6b0*/  @P6 PRMT R139, R178, 0x5410, RZ ;  /* 0x00005410b28b6816 */ /* 0x000fe600000000ff */
[----:B------:R3:W4:Y:S04]  /*e6c0*/  LDL.S16 R118, [R1+0xf0] ;  /* 0x0000f00001767983 */ /* 0x0007280000100600 */
[----:B--2---:R2:W2:Y:S04]  /*e6d0*/  LDL.S16 R182, [R1+0xec] ;  /* 0x0000ec0001b67983 */ /* 0x0044a80000100600 */
[----:B------:R2:W2:Y:S04]  /*e6e0*/  LDL.S16 R181, [R1+0xf4] ;  /* 0x0000f40001b57983 */ /* 0x0004a80000100600 */
[----:B------:R2:W2:Y:S04]  /*e6f0*/  LDL.S16 R179, [R1+0xe8] ;  /* 0x0000e80001b37983 */ /* 0x0004a80000100600 */
[----:B------:R-:W-:Y:S01]  /*e700*/  STG.E.U16 desc[UR26][R236.64+-0x6e], R139 ;  /* 0xffff928bec007986 */ /* 0x000fe2000c10151a */
[----:B-1----:R-:W-:Y:S01]  /*e710*/  FADD.FTZ R161, R105, R0 ;  /* 0x0000000069a17221 */ /* 0x002fe20000010000 */
[----:B------:R-:W-:Y:S02]  /*e720*/  PRMT R0, R135, 0x5410, R133 ;  /* 0x0000541087007816 */ /* 0x000fe40000000085 */
[----:B------:R-:W-:Y:S01]  /*e730*/  F2FP.F16.F32.PACK_AB R105, R165, R171 ;  /* 0x000000aba569723e */ /* 0x000fe200000000ff */
[----:B-----5:R-:W-:Y:S01]  /*e740*/  FADD.FTZ R121, R156, R161 ;  /* 0x000000a19c797221 */ /* 0x020fe20000010000 */
[----:B------:R-:W-:Y:S01]  /*e750*/  LOP3.LUT R113, R0, R113, RZ, 0xc0, !PT ;  /* 0x0000007100717212 */ /* 0x000fe200078ec0ff */
[----:B------:R-:W-:Y:S01]  /*e760*/  FADD.FTZ R0, R154, R175 ;  /* 0x000000af9a007221 */ /* 0x000fe20000010000 */
[----:B------:R-:W-:Y:S01]  /*e770*/  F2FP.F16.F32.PACK_AB R154, R2, R154 ;  /* 0x0000009a029a723e */ /* 0x000fe200000000ff */
[C---:B---3--:R-:W-:Y:S01]  /*e780*/  FADD.FTZ R175, R128.reuse, R121 ;  /* 0x0000007980af7221 */ /* 0x048fe20000010000 */
[----:B------:R-:W-:Y:S01]  /*e790*/  F2FP.F16.F32.PACK_AB R156, R128, R156 ;  /* 0x0000009c809c723e */ /* 0x000fe200000000ff */
[----:B------:R-:W-:Y:S01]  /*e7a0*/  FADD.FTZ R130, R2, R0 ;  /* 0x0000000002827221 */ /* 0x000fe20000010000 */
[----:B------:R-:W-:Y:S01]  /*e7b0*/  PRMT R0, R143, 0x5410, R146 ;  /* 0x000054108f007816 */ /* 0x000fe20000000092 */
[----:B------:R-:W-:Y:S01]  /*e7c0*/  FADD.FTZ R2, R127, R126 ;  /* 0x0000007e7f027221 */ /* 0x000fe20000010000 */
[----:B------:R-:W-:Y:S02]  /*e7d0*/  PRMT R128, R120, 0x5410, R164 ;  /* 0x0000541078807816 */ /* 0x000fe400000000a4 */
[----:B------:R-:W-:Y:S02]  /*e7e0*/  LOP3.LUT R114, R0, R114, RZ, 0xc0, !PT ;  /* 0x0000007200727212 */ /* 0x000fe400078ec0ff */
[C---:B------:R-:W-:Y:S01]  /*e7f0*/  F2FP.F16.F32.PACK_AB R0, R166.reuse, R127 ;  /* 0x0000007fa600723e */ /* 0x040fe200000000ff */
[----:B------:R-:W-:Y:S01]  /*e800*/  FADD.FTZ R166, R166, R2 ;  /* 0x00000002a6a67221 */ /* 0x000fe20000010000 */
[----:B------:R-:W-:Y:S01]  /*e810*/  FADD.FTZ R2, R171, R124 ;  /* 0x0000007cab027221 */ /* 0x000fe20000010000 */
[----:B------:R-:W-:Y:S01]  /*e820*/  LOP3.LUT R164, R163, 0xff, RZ, 0xc0, !PT ;  /* 0x000000ffa3a47812 */ /* 0x000fe200078ec0ff */
[----:B------:R-:W1:Y:S01]  /*e830*/  LDSM.16.MT88.4 R124, [R212+0x9400] ;  /* 0x00940000d47c783b */ /* 0x000e620000004200 */
[----:B------:R-:W3:Y:S01]  /*e840*/  MUFU.EX2 R171, R209 ;  /* 0x000000d100ab7308 */ /* 0x000ee20000000800 */
[----:B------:R-:W-:Y:S01]  /*e850*/  FADD.FTZ R173, R165, R2 ;  /* 0x00000002a5ad7221 */ /* 0x000fe20000010000 */
[----:B------:R-:W-:Y:S02]  /*e860*/  ISETP.LE.U32.AND P6, PT, R164, UR10, PT ;  /* 0x0000000aa4007c0c */ /* 0x000fe4000bfc3070 */
[----:B------:R-:W-:Y:S02]  /*e870*/  PRMT R2, R145, 0x5410, R148 ;  /* 0x0000541091027816 */ /* 0x000fe40000000094 */
[----:B------:R-:W-:Y:S02]  /*e880*/  PRMT R161, R157, 0x7632, R161 ;  /* 0x000076329da17816 */ /* 0x000fe400000000a1 */
[----:B------:R-:W-:Y:S01]  /*e890*/  LOP3.LUT R115, R2, R115, RZ, 0xc0, !PT ;  /* 0x0000007302737212 */ /* 0x000fe200078ec0ff */
[----:B------:R-:W-:Y:S01]  /*e8a0*/  FADD.FTZ R2, R155, R130 ;  /* 0x000000829b027221 */ /* 0x000fe20000010000 */
[----:B------:R-:W-:Y:S02]  /*e8b0*/  SHF.R.U32.HI R157, RZ, 0x18, R157 ;  /* 0x00000018ff9d7819 */ /* 0x000fe4000001169d */
[----:B------:R-:W-:Y:S01]  /*e8c0*/  LOP3.LUT R161, R161, 0xff, RZ, 0xc0, !PT ;  /* 0x000000ffa1a17812 */ /* 0x000fe200078ec0ff */
[C---:B------:R-:W-:Y:S01]  /*e8d0*/  FADD.FTZ R180, R129.reuse, R2 ;  /* 0x0000000281b47221 */ /* 0x040fe20000010000 */
[----:B------:R-:W-:Y:S02]  /*e8e0*/  F2FP.F16.F32.PACK_AB R155, R129, R155 ;  /* 0x0000009b819b723e */ /* 0x000fe400000000ff */
[----:B------:R-:W-:Y:S01]  /*e8f0*/  PRMT R129, R161, 0x5410, R157 ;  /* 0x00005410a1817816 */ /* 0x000fe2000000009d */
[----:B---3--:R-:W-:Y:S01]  /*e900*/  FADD.FTZ R116, R171, R166 ;  /* 0x000000a6ab747221 */ /* 0x008fe20000010000 */
[----:B------:R-:W-:Y:S02]  /*e910*/  LOP3.LUT R165, R240, 0xff, RZ, 0xc0, !PT ;  /* 0x000000fff0a57812 */ /* 0x000fe400078ec0ff */
[--C-:B------:R-:W-:Y:S01]  /*e920*/  HSET2.LE.AND R128, R128, R220.reuse, PT ;  /* 0x000000dc80807233 */ /* 0x100fe20003803000 */
[----:B------:R-:W-:Y:S01]  /*e930*/  FADD.FTZ R116, R117, R116 ;  /* 0x0000007475747221 */ /* 0x000fe20000010000 */
[----:B------:R-:W-:Y:S02]  /*e940*/  PRMT R166, R151, 0x7610, R166 ;  /* 0x0000761097a67816 */ /* 0x000fe400000000a6 */
[----:B------:R-:W-:Y:S02]  /*e950*/  PRMT R2, R106, 0x5410, R100 ;  /* 0x000054106a027816 */ /* 0x000fe40000000064 */
[----:B------:R3:W-:Y:S01]  /*e960*/  STL [R1+0xa0], R116 ;  /* 0x0000a07401007387 */ /* 0x0007e20000100800 */
[--C-:B------:R-:W-:Y:S02]  /*e970*/  HSET2.LE.AND R129, R129, R220.reuse, PT ;  /* 0x000000dc81817233 */ /* 0x100fe40003803000 */
[----:B------:R-:W-:Y:S01]  /*e980*/  LOP3.LUT R128, R2, R128, RZ, 0xc0, !PT ;  /* 0x0000008002807212 */ /* 0x000fe200078ec0ff */
[----:B------:R2:W5:Y:S01]  /*e990*/  LDL.S16 R121, [R1+0xd8] ;  /* 0x0000d80001797983 */ /* 0x0005620000100600 */
[----:B------:R-:W-:Y:S02]  /*e9a0*/  F2FP.F16.F32.PACK_AB R2, R117, R171 ;  /* 0x000000ab7502723e */ /* 0x000fe400000000ff */
[----:B------:R-:W-:Y:S01]  /*e9b0*/  PRMT R130, R165, 0x5410, R207 ;  /* 0x00005410a5827816 */ /* 0x000fe200000000cf */
[----:B------:R2:W5:Y:S04]  /*e9c0*/  LDL.S16 R178, [R1+0xe4] ;  /* 0x0000e40001b27983 */ /* 0x0005680000100600 */
[--C-:B------:R-:W-:Y:S01]  /*e9d0*/  HSET2.LE.AND R130, R130, R220.reuse, PT ;  /* 0x000000dc82827233 */ /* 0x100fe20003803000 */
[-C--:B-1----:R-:W-:Y:S05]  /*e9e0*/  HMMA.16816.F32 R4, R112, R124.reuse, R4 ;  /* 0x0000007c7004723c */ /* 0x082fea0000001804 */
[----:B---3--:R-:W-:Y:S04]  /*e9f0*/  PRMT R116, R137, 0x5410, R138 ;  /* 0x0000541089747816 */ /* 0x008fe8000000008a */
[----:B------:R-:W-:Y:S02]  /*ea00*/  LOP3.LUT R129, R116, R129, RZ, 0xc0, !PT ;  /* 0x0000008174817212 */ /* 0x000fe400078ec0ff */
[----:B------:R-:W-:Y:S04]  /*ea10*/  PRMT R116, R142, 0x5410, R147 ;  /* 0x000054108e747816 */ /* 0x000fe80000000093 */
[----:B------:R-:W-:Y:S07]  /*ea20*/  LOP3.LUT R130, R116, R130, RZ, 0xc0, !PT ;  /* 0x0000008274827212 */ /* 0x000fee00078ec0ff */
[C---:B------:R-:W-:Y:S08]  /*ea30*/  HMMA.16816.F32 R8, R128.reuse, R124, R8 ;  /* 0x0000007c8008723c */ /* 0x040ff00000001808 */
[-C--:B------:R-:W-:Y:S08]  /*ea40*/  HMMA.16816.F32 R12, R128, R126.reuse, R12 ;  /* 0x0000007e800c723c */ /* 0x080ff0000000180c */
[C---:B------:R-:W-:Y:S08]  /*ea50*/  HMMA.16816.F32 R16, R112.reuse, R126, R16 ;  /* 0x0000007e7010723c */ /* 0x040ff00000001810 */
[-C--:B------:R-:W-:Y:S08]  /*ea60*/  HMMA.16816.F32 R20, R112, R108.reuse, R20 ;  /* 0x0000006c7014723c */ /* 0x080ff00000001814 */
[C---:B------:R-:W-:Y:S08]  /*ea70*/  HMMA.16816.F32 R24, R128.reuse, R108, R24 ;  /* 0x0000006c8018723c */ /* 0x040ff00000001818 */
[-C--:B------:R-:W-:Y:S08]  /*ea80*/  HMMA.16816.F32 R28, R128, R110.reuse, R28 ;  /* 0x0000006e801c723c */ /* 0x080ff0000000181c */
[C---:B------:R-:W-:Y:S04]  /*ea90*/  HMMA.16816.F32 R32, R112.reuse, R110, R32 ;  /* 0x0000006e7020723c */ /* 0x040fe80000001820 */
[----:B----4-:R-:W-:Y:S02]  /*eaa0*/  @!P6 HADD2 R119, -R151.H0_H0, -RZ.H0_H0 ;  /* 0xa00000ff9777e230 */ /* 0x010fe40000000900 */
[----:B------:R-:W-:Y:S03]  /*eab0*/  @P5 HADD2 R118, -R149.H0_H0, -RZ.H0_H0 ;  /* 0xa00000ff95765230 */ /* 0x000fe60000000900 */
[----:B------:R-:W-:Y:S01]  /*eac0*/  @!P6 STL.S16 [R1+0xf8], R119 ;  /* 0x0000f8770100e387 */ /* 0x000fe20000100600 */
[----:B------:R-:W-:Y:S03]  /*ead0*/  PRMT R117, R119, 0x7610, R117 ;  /* 0x0000761077757816 */ /* 0x000fe60000000075 */
[----:B------:R-:W-:Y:S01]  /*eae0*/  @P5 STL.S16 [R1+0xf0], R118 ;  /* 0x0000f07601005387 */ /* 0x000fe20000100600 */
[----:B------:R-:W-:Y:S02]  /*eaf0*/  PRMT R116, R118, 0x7610, R116 ;  /* 0x0000761076747816 */ /* 0x000fe40000000074 */
[----:B------:R-:W-:Y:S01]  /*eb00*/  @!P6 PRMT R166, R117, 0x5410, RZ ;  /* 0x0000541075a6e816 */ /* 0x000fe200000000ff */
[----:B------:R3:W4:Y:S01]  /*eb10*/  LDL.S16 R177, [R1+0xdc] ;  /* 0x0000dc0001b17983 */ /* 0x0007220000100600 */
[----:B------:R-:W-:Y:S02]  /*eb20*/  ISETP.GT.U32.AND P6, PT, R251, UR10, PT ;  /* 0x0000000afb007c0c */ /* 0x000fe4000bfc4070 */
[----:B------:R-:W-:Y:S01]  /*eb30*/  @P5 PRMT R149, R116, 0x5410, RZ ;  /* 0x0000541074955816 */ /* 0x000fe200000000ff */
[----:B------:R3:W3:Y:S01]  /*eb40*/  LDL.S16 R171, [R1+0xd4] ;  /* 0x0000d40001ab7983 */ /* 0x0006e20000100600 */
[----:B------:R-:W-:Y:S01]  /*eb50*/  ISETP.LE.U32.AND P5, PT, R169, UR10, PT ;  /* 0x0000000aa9007c0c */ /* 0x000fe2000bfa3070 */
[----:B--2---:R-:W-:Y:S02]  /*eb60*/  @!P4 HADD2 R179, -R140.H0_H0, -RZ.H0_H0 ;  /* 0xa00000ff8cb3c230 */ /* 0x004fe40000000900 */
[----:B------:R-:W1:Y:S03]  /*eb70*/  LDSM.16.MT88.4 R116, [R212+0xa400] ;  /* 0x00a40000d474783b */ /* 0x000e660000004200 */
[----:B------:R-:W-:Y:S03]  /*eb80*/  PRMT R122, R179, 0x7610, R122 ;  /* 0x00007610b37a7816 */ /* 0x000fe6000000007a */
[----:B------:R-:W-:Y:S01]  /*eb90*/  @P6 HADD2 R182, -R150.H0_H0, -RZ.H0_H0 ;  /* 0xa00000ff96b66230 */ /* 0x000fe20000000900 */
[----:B------:R-:W-:Y:S01]  /*eba0*/  @!P4 PRMT R140, R122, 0x5410, RZ ;  /* 0x000054107a8cc816 */ /* 0x000fe200000000ff */
[----:B------:R2:W-:Y:S02]  /*ebb0*/  STG.E.U16 desc[UR26][R190.64+-0x70], R149 ;  /* 0xffff9095be007986 */ /* 0x0005e4000c10151a */
[----:B------:R-:W-:Y:S01]  /*ebc0*/  @!P5 HADD2 R181, -R141.H0_H0, -RZ.H0_H0 ;  /* 0xa00000ff8db5d230 */ /* 0x000fe20000000900 */
[----:B------:R-:W-:Y:S01]  /*ebd0*/  PRMT R126, R182, 0x7610, R126 ;  /* 0x00007610b67e7816 */ /* 0x000fe2000000007e */
[----:B------:R-:W-:Y:S03]  /*ebe0*/  @P6 STL.S16 [R1+0xec], R182 ;  /* 0x0000ecb601006387 */ /* 0x000fe60000100600 */
[----:B------:R-:W-:Y:S01]  /*ebf0*/  PRMT R123, R181, 0x7610, R123 ;  /* 0x00007610b57b7816 */ /* 0x000fe2000000007b */
[----:B------:R-:W-:Y:S01]  /*ec00*/  @!P5 STL.S16 [R1+0xf4], R181 ;  /* 0x0000f4b50100d387 */ /* 0x000fe20000100600 */
[----:B------:R-:W-:Y:S02]  /*ec10*/  @P6 PRMT R150, R126, 0x5410, RZ ;  /* 0x000054107e966816 */ /* 0x000fe400000000ff */
[----:B------:R-:W-:Y:S01]  /*ec20*/  ISETP.LE.U32.AND P6, PT, R167, UR10, PT ;  /* 0x0000000aa7007c0c */ /* 0x000fe2000bfc3070 */
[----:B------:R1:W3:Y:S01]  /*ec30*/  LDL.S16 R169, [R1+0xcc] ;  /* 0x0000cc0001a97983 */ /* 0x0002e20000100600 */
[----:B------:R-:W-:Y:S02]  /*ec40*/  @!P5 PRMT R141, R123, 0x5410, RZ ;  /* 0x000054107b8dd816 */ /* 0x000fe400000000ff */
[----:B------:R-:W-:Y:S01]  /*ec50*/  ISETP.LE.U32.AND P5, PT, R170, UR10, PT ;  /* 0x0000000aaa007c0c */ /* 0x000fe2000bfa3070 */
[----:B------:R3:W3:Y:S04]  /*ec60*/  LDL.S16 R127, [R1+0xc8] ;  /* 0x0000c800017f7983 */ /* 0x0006e80000100600 */
[----:B------:R-:W-:Y:S01]  /*ec70*/  @!P4 STL.S16 [R1+0xe8], R179 ;  /* 0x0000e8b30100c387 */ /* 0x000fe20000100600 */
[----:B------:R-:W-:Y:S03]  /*ec80*/  ISETP.LE.U32.AND P4, PT, R120, UR10, PT ;  /* 0x0000000a78007c0c */ /* 0x000fe6000bf83070 */
[----:B------:R3:W3:Y:S01]  /*ec90*/  LDL.S16 R126, [R1+0xbc] ;  /* 0x0000bc00017e7983 */ /* 0x0006e20000100600 */
[----:B--2---:R-:W-:Y:S03]  /*eca0*/  PRMT R149, R162, 0x7773, RZ ;  /* 0x00007773a2957816 */ /* 0x004fe600000000ff */
[----:B------:R-:W-:Y:S04]  /*ecb0*/  STG.E.U16 desc[UR26][R190.64+-0x6e], R150 ;  /* 0xffff9296be007986 */ /* 0x000fe8000c10151a */
[----:B------:R-:W-:Y:S01]  /*ecc0*/  STG.E.U16 desc[UR26][R158.64+-0x60], R141 ;  /* 0xffffa08d9e007986 */ /* 0x000fe2000c10151a */
[-C--:B-1----:R-:W-:Y:S03]  /*ecd0*/  HMMA.16816.F32 R36, R112, R116.reuse, R36 ;  /* 0x000000747024723c */ /* 0x082fe60000001824 */
[----:B------:R1:W-:Y:S05]  /*ece0*/  STG.E.U16 desc[UR26][R158.64+-0x5e], R140 ;  /* 0xffffa28c9e007986 */ /* 0x0003ea000c10151a */
[C---:B------:R-:W-:Y:S04]  /*ecf0*/  HMMA.16816.F32 R40, R128.reuse, R116, R40 ;  /* 0x000000748028723c */ /* 0x040fe80000001828 */
[----:B-----5:R-:W-:Y:S02]  /*ed00*/  @!P6 HADD2 R121, -R135.H0_H0, -RZ.H0_H0 ;  /* 0xa00000ff8779e230 */ /* 0x020fe40000000900 */
[----:B------:R-:W-:Y:S02]  /*ed10*/  @!P5 HADD2 R178, -R133.H0_H0, -RZ.H0_H0 ;  /* 0xa00000ff85b2d230 */ /* 0x000fe40000000900 */
[-C--:B------:R-:W-:Y:S01]  /*ed20*/  HMMA.16816.F32 R44, R128, R118.reuse, R44 ;  /* 0x00000076802c723c */ /* 0x080fe2000000182c */
[----:B------:R-:W-:Y:S02]  /*ed30*/  @!P6 STL.S16 [R1+0xd8], R121 ;  /* 0x0000d8790100e387 */ /* 0x000fe40000100600 */
[----:B------:R-:W-:Y:S02]  /*ed40*/  PRMT R109, R121, 0x7610, R109 ;  /* 0x00007610796d7816 */ /* 0x000fe4000000006d */
[----:B------:R-:W2:Y:S01]  /*ed50*/  LDSM.16.MT88.4 R120, [R144+0x1400] ;  /* 0x001400009078783b */ /* 0x000ea20000004200 */
[----:B------:R-:W-:Y:S02]  /*ed60*/  PRMT R108, R178, 0x7610, R108 ;  /* 0x00007610b26c7816 */ /* 0x000fe4000000006c */
[----:B------:R-:W-:Y:S01]  /*ed70*/  @!P6 PRMT R135, R109, 0x5410, RZ ;  /* 0x000054106d87e816 */ /* 0x000fe200000000ff */
[C---:B------:R-:W-:Y:S04]  /*ed80*/  HMMA.16816.F32 R48, R112.reuse, R118, R48 ;  /* 0x000000767030723c */ /* 0x040fe80000001830 */
[----:B------:R-:W-:Y:S01]  /*ed90*/  @!P5 STL.S16 [R1+0xe4], R178 ;  /* 0x0000e4b20100d387 */ /* 0x000fe20000100600 */
[----:B------:R-:W-:Y:S02]  /*eda0*/  @!P5 PRMT R133, R108, 0x5410, RZ ;  /* 0x000054106c85d816 */ /* 0x000fe400000000ff */
[----:B------:R-:W-:Y:S01]  /*edb0*/  ISETP.LE.U32.AND P6, PT, R161, UR10, PT ;  /* 0x0000000aa1007c0c */ /* 0x000fe2000bfc3070 */
[----:B------:R2:W5:Y:S01]  /*edc0*/  LDL.S16 R109, [R1+0xb8] ;  /* 0x0000b800016d7983 */ /* 0x0005620000100600 */
[----:B------:R-:W-:Y:S02]  /*edd0*/  ISETP.LE.U32.AND P5, PT, R157, UR10, PT ;  /* 0x0000000a9d007c0c */ /* 0x000fe4000bfa3070 */
[----:B-1----:R-:W-:Y:S02]  /*ede0*/  PRMT R140, R151, 0x7632, R140 ;  /* 0x00007632978c7816 */ /* 0x002fe4000000008c */
[----:B------:R-:W-:Y:S02]  /*edf0*/  PRMT R141, R162, 0x7772, RZ ;  /* 0x00007772a28d7816 */ /* 0x000fe400000000ff */
[C---:B------:R-:W-:Y:S02]  /*ee00*/  PRMT R157, R160.reuse, 0x7772, RZ ;  /* 0x00007772a09d7816 */ /* 0x040fe400000000ff */
[C---:B------:R-:W-:Y:S02]  /*ee10*/  PRMT R161, R160.reuse, 0x7773, RZ ;  /* 0x00007773a0a17816 */ /* 0x040fe400000000ff */
[----:B------:R-:W-:Y:S01]  /*ee20*/  PRMT R150, R160, 0x7771, RZ ;  /* 0x00007771a0967816 */ /* 0x000fe200000000ff */
[-C--:B--2---:R-:W-:Y:S08]  /*ee30*/  HMMA.16816.F32 R52, R112, R120.reuse, R52 ;  /* 0x000000787034723c */ /* 0x084ff00000001834 */
[C---:B------:R-:W-:Y:S04]  /*ee40*/  HMMA.16816.F32 R56, R128.reuse, R120, R56 ;  /* 0x000000788038723c */ /* 0x040fe80000001838 */
[----:B------:R-:W-:Y:S04]  /*ee50*/  PRMT R120, R168, 0x7632, R120 ;  /* 0x00007632a8787816 */ /* 0x000fe80000000078 */
[-C--:B------:R-:W-:Y:S03]  /*ee60*/  HMMA.16816.F32 R60, R128, R122.reuse, R60 ;  /* 0x0000007a803c723c */ /* 0x080fe6000000183c */
[----:B------:R-:W-:Y:S05]  /*ee70*/  LOP3.LUT R120, R120, 0xff, RZ, 0xc0, !PT ;  /* 0x000000ff78787812 */ /* 0x000fea00078ec0ff */
[C---:B------:R-:W-:Y:S04]  /*ee80*/  HMMA.16816.F32 R64, R112.reuse, R122, R64 ;  /* 0x0000007a7040723c */ /* 0x040fe80000001840 */
[----:B----4-:R-:W-:Y:S02]  /*ee90*/  @!P4 HADD2 R177, -R106.H0_H0, -RZ.H0_H0 ;  /* 0xa00000ff6ab1c230 */ /* 0x010fe40000000900 */
[----:B---3--:R-:W-:Y:S03]  /*eea0*/  @!P1 HADD2 R171, -R100.H0_H0, -RZ.H0_H0 ;  /* 0xa00000ff64ab9230 */ /* 0x008fe60000000900 */
[----:B------:R-:W-:Y:S01]  /*eeb0*/  @!P4 STL.S16 [R1+0xdc], R177 ;  /* 0x0000dcb10100c387 */ /* 0x000fe20000100600 */
[----:B------:R-:W-:Y:S03]  /*eec0*/  PRMT R170, R177, 0x7610, R170 ;  /* 0x00007610b1aa7816 */ /* 0x000fe600000000aa */
[----:B------:R3:W2:Y:S01]  /*eed0*/  LDL.S16 R108, [R1+0xb4] ;  /* 0x0000b400016c7983 */ /* 0x0006a20000100600 */
[----:B------:R-:W-:Y:S02]  /*eee0*/  @!P4 PRMT R106, R170, 0x5410, RZ ;  /* 0x00005410aa6ac816 */ /* 0x000fe400000000ff */
[----:B------:R-:W-:Y:S01]  /*eef0*/  ISETP.LE.U32.AND P4, PT, R172, UR10, PT ;  /* 0x0000000aac007c0c */ /* 0x000fe2000bf83070 */
[----:B------:R-:W-:Y:S01]  /*ef00*/  @!P1 STL.S16 [R1+0xd4], R171 ;  /* 0x0000d4ab01009387 */ /* 0x000fe20000100600 */
[----:B------:R-:W-:Y:S04]  /*ef10*/  PRMT R136, R171, 0x7610, R136 ;  /* 0x00007610ab887816 */ /* 0x000fe80000000088 */
[----:B------:R-:W-:Y:S02]  /*ef20*/  @!P1 PRMT R100, R136, 0x5410, RZ ;  /* 0x0000541088649816 */ /* 0x000fe400000000ff */
[----:B------:R-:W-:Y:S01]  /*ef30*/  ISETP.GT.U32.AND P1, PT, R229, UR10, PT ;  /* 0x0000000ae5007c0c */ /* 0x000fe2000bf24070 */
[----:B------:R-:W-:Y:S02]  /*ef40*/  @!P6 HADD2 R169, -R137.H0_H0, -RZ.H0_H0 ;  /* 0xa00000ff89a9e230 */ /* 0x000fe40000000900 */
[----:B------:R-:W-:Y:S03]  /*ef50*/  @!P5 HADD2 R127, -R138.H0_H0, -RZ.H0_H0 ;  /* 0xa00000ff8a7fd230 */ /* 0x000fe60000000900 */
[----:B------:R-:W-:Y:S01]  /*ef60*/  @!P6 STL.S16 [R1+0xcc], R169 ;  /* 0x0000cca90100e387 */ /* 0x000fe20000100600 */
[----:B------:R-:W-:Y:S03]  /*ef70*/  PRMT R116, R169, 0x7610, R116 ;  /* 0x00007610a9747816 */ /* 0x000fe60000000074 */
[----:B------:R1:W-:Y:S01]  /*ef80*/  @!P5 STL.S16 [R1+0xc8], R127 ;  /* 0x0000c87f0100d387 */ /* 0x0003e20000100600 */
[----:B------:R-:W-:Y:S01]  /*ef90*/  @!P6 PRMT R137, R116, 0x5410, RZ ;  /* 0x000054107489e816 */ /* 0x000fe200000000ff */
[----:B------:R-:W-:Y:S01]  /*efa0*/  @!P4 HADD2 R126, -R143.H0_H0, -RZ.H0_H0 ;  /* 0xa00000ff8f7ec230 */ /* 0x000fe20000000900 */
[----:B------:R-:W-:Y:S01]  /*efb0*/  ISETP.GT.U32.AND P6, PT, R206, UR10, PT ;  /* 0x0000000ace007c0c */ /* 0x000fe2000bfc4070 */
[----:B------:R-:W-:Y:S01]  /*efc0*/  IMAD.MOV.U32 R206, RZ, RZ, R247 ;  /* 0x000000ffffce7224 */ /* 0x000fe200078e00f7 */
[----:B------:R-:W-:Y:S01]  /*efd0*/  PRMT R111, R127, 0x7610, R111 ;  /* 0x000076107f6f7816 */ /* 0x000fe2000000006f */
[----:B------:R-:W4:Y:S01]  /*efe0*/  LDC R247, c[0x0][0x448] ;  /* 0x00011200fff77b82 */ /* 0x000f220000000800 */
[----:B------:R3:W-:Y:S01]  /*eff0*/  @!P4 STL.S16 [R1+0xbc], R126 ;  /* 0x0000bc7e0100c387 */ /* 0x0007e20000100600 */
[----:B------:R-:W-:Y:S02]  /*f000*/  PRMT R110, R126, 0x7610, R110 ;  /* 0x000076107e6e7816 */ /* 0x000fe4000000006e */
[----:B------:R-:W-:Y:S01]  /*f010*/  @!P5 PRMT R138, R111, 0x5410, RZ ;  /* 0x000054106f8ad816 */ /* 0x000fe200000000ff */
[----:B------:R2:W4:Y:S01]  /*f020*/  LDL.S16 R119, [R1+0xac] ;  /* 0x0000ac0001777983 */ /* 0x0005220000100600 */
[----:B------:R-:W-:Y:S02]  /*f030*/  ISETP.GT.U32.AND P5, PT, R244, UR10, PT ;  /* 0x0000000af4007c0c */ /* 0x000fe4000bfa4070 */
[----:B------:R-:W-:Y:S01]  /*f040*/  @!P4 PRMT R143, R110, 0x5410, RZ ;  /* 0x000054106e8fc816 */ /* 0x000fe200000000ff */
[----:B------:R2:W4:Y:S01]  /*f050*/  LDL.S16 R118, [R1+0xa8] ;  /* 0x0000a80001767983 */ /* 0x0005220000100600 */
[----:B------:R-:W-:Y:S02]  /*f060*/  ISETP.GT.U32.AND P4, PT, R207, UR10, PT ;  /* 0x0000000acf007c0c */ /* 0x000fe4000bf84070 */
[----:B------:R-:W-:Y:S04]  /*f070*/  LOP3.LUT R116, R163, 0xffff, RZ, 0xc0, !PT ;  /* 0x0000ffffa3747812 */ /* 0x000fe800078ec0ff */
[----:B------:R-:W-:Y:S01]  /*f080*/  SHF.R.U32.HI R116, RZ, 0x8, R116 ;  /* 0x00000008ff747819 */ /* 0x000fe20000011674 */
[----:B-1----:R1:W4:Y:S03]  /*f090*/  LDL.S16 R127, [R1+0xb0] ;  /* 0x0000b000017f7983 */ /* 0x0023260000100600 */
[----:B------:R-:W-:Y:S02]  /*f0a0*/  LOP3.LUT R117, R116, 0xffff, RZ, 0xc0, !PT ;  /* 0x0000ffff74757812 */ /* 0x000fe400078ec0ff */
[----:B------:R-:W-:Y:S02]  /*f0b0*/  PRMT R164, R164, 0x5410, R116 ;  /* 0x00005410a4a47816 */ /* 0x000fe40000000074 */
[----:B---3--:R-:W-:Y:S01]  /*f0c0*/  PRMT R126, R162, 0x7771, RZ ;  /* 0x00007771a27e7816 */ /* 0x008fe200000000ff */
[----:B-----5:R-:W-:Y:S05]  /*f0d0*/  @P1 HADD2 R109, -R146.H0_H0, -RZ.H0_H0 ;  /* 0xa00000ff926d1230 */ /* 0x020fea0000000900 */
[----:B------:R-:W-:Y:S01]  /*f0e0*/  @P1 STL.S16 [R1+0xb8], R109 ;  /* 0x0000b86d01001387 */ /* 0x000fe20000100600 */
[----:B------:R-:W-:Y:S04]  /*f0f0*/  PRMT R125, R109, 0x7610, R125 ;  /* 0x000076106d7d7816 */ /* 0x000fe8000000007d */
[----:B------:R-:W-:Y:S02]  /*f100*/  @P1 PRMT R146, R125, 0x5410, RZ ;  /* 0x000054107d921816 */ /* 0x000fe400000000ff */
[----:B------:R-:W-:Y:S01]  /*f110*/  ISETP.LE.U32.AND P1, PT, R165, UR10, PT ;  /* 0x0000000aa5007c0c */ /* 0x000fe2000bf23070 */
[----:B------:R-:W-:Y:S02]  /*f120*/  IMAD.MOV.U32 R165, RZ, RZ, R162 ;  /* 0x000000ffffa57224 */ /* 0x000fe400078e00a2 */
[----:B------:R-:W-:Y:S02]  /*f130*/  IMAD.MOV.U32 R162, RZ, RZ, R160 ;  /* 0x000000ffffa27224 */ /* 0x000fe400078e00a0 */
[----:B--2---:R-:W-:Y:S05]  /*f140*/  @P6 HADD2 R108, -R145.H0_H0, -RZ.H0_H0 ;  /* 0xa00000ff916c6230 */ /* 0x004fea0000000900 */
[----:B------:R-:W-:Y:S01]  /*f150*/  @P6 STL.S16 [R1+0xb4], R108 ;  /* 0x0000b46c01006387 */ /* 0x000fe20000100600 */
[----:B------:R-:W-:Y:S03]  /*f160*/  PRMT R124, R108, 0x7610, R124 ;  /* 0x000076106c7c7816 */ /* 0x000fe6000000007c */
[----:B------:R1:W2:Y:S01]  /*f170*/  LDL.S16 R136, [R1+0xa4] ;  /* 0x0000a40001887983 */ /* 0x0002a20000100600 */
[----:B------:R-:W-:Y:S01]  /*f180*/  @P6 PRMT R145, R124, 0x5410, RZ ;  /* 0x000054107c916816 */ /* 0x000fe200000000ff */
[----:B----4-:R-:W-:Y:S01]  /*f190*/  IMAD.WIDE R124, R247, -0x70, R236 ;  /* 0xffffff90f77c7825 */ /* 0x010fe200078e02ec */
[----:B------:R-:W-:Y:S01]  /*f1a0*/  ISETP.LE.U32.AND P6, PT, R117, UR10, PT ;  /* 0x0000000a75007c0c */ /* 0x000fe2000bfc3070 */
[----:B------:R-:W3:Y:S08]  /*f1b0*/  LDSM.16.MT88.4 R108, [R212+0xb400] ;  /* 0x00b40000d46c783b */ /* 0x000ef00000004200 */
[----:B------:R4:W-:Y:S04]  /*f1c0*/  STG.E.U16 desc[UR26][R124.64+-0x60], R135 ;  /* 0xffffa0877c007986 */ /* 0x0009e8000c10151a */
[----:B------:R5:W-:Y:S01]  /*f1d0*/  STG.E.U16 desc[UR26][R124.64+-0x5e], R133 ;  /* 0xffffa2857c007986 */ /* 0x000be2000c10151a */
[----:B------:R-:W-:Y:S02]  /*f1e0*/  @!P1 HADD2 R119, -R142.H0_H0, -RZ.H0_H0 ;  /* 0xa00000ff8e779230 */ /* 0x000fe40000000900 */
[----:B------:R-:W-:Y:S03]  /*f1f0*/  @P4 HADD2 R118, -R147.H0_H0, -RZ.H0_H0 ;  /* 0xa00000ff93764230 */ /* 0x000fe60000000900 */
[----:B------:R-:W-:Y:S02]  /*f200*/  PRMT R139, R119, 0x7610, R139 ;  /* 0x00007610778b7816 */ /* 0x000fe4000000008b */
[----:B----4-:R-:W-:Y:S02]  /*f210*/  PRMT R135, R132, 0x7632, R135 ;  /* 0x0000763284877816 */ /* 0x010fe40000000087 */
[----:B------:R-:W-:Y:S01]  /*f220*/  PRMT R121, R118, 0x7610, R121 ;  /* 0x0000761076797816 */ /* 0x000fe20000000079 */
[----:B-----5:R-:W-:Y:S04]  /*f230*/  IMAD.WIDE R124, R247, 0x70, R124 ;  /* 0x00000070f77c7825 */ /* 0x020fe800078e027c */
[----:B------:R-:W-:Y:S01]  /*f240*/  @P5 HADD2 R127, -R148.H0_H0, -RZ.H0_H0 ;  /* 0xa00000ff947f5230 */ /* 0x000fe20000000900 */
[-C--:B---3--:R-:W-:Y:S01]  /*f250*/  HMMA.16816.F32 R68, R112, R108.reuse, R68 ;  /* 0x0000006c7044723c */ /* 0x088fe20000001844 */
[----:B------:R3:W-:Y:S02]  /*f260*/  STG.E.U16 desc[UR26][R124.64+-0x60], R106 ;  /* 0xffffa06a7c007986 */ /* 0x0007e4000c10151a */
[----:B------:R-:W-:Y:S02]  /*f270*/  @P4 PRMT R147, R121, 0x5410, RZ ;  /* 0x0000541079934816 */ /* 0x000fe400000000ff */
[----:B------:R-:W-:Y:S01]  /*f280*/  PRMT R116, R127, 0x7610, R116 ;  /* 0x000076107f747816 */ /* 0x000fe20000000074 */
[----:B------:R4:W-:Y:S01]  /*f290*/  STG.E.U16 desc[UR26][R124.64+-0x5e], R100 ;  /* 0xffffa2647c007986 */ /* 0x0009e2000c10151a */
[----:B------:R-:W-:Y:S01]  /*f2a0*/  @!P1 PRMT R142, R139, 0x5410, RZ ;  /* 0x000054108b8e9816 */ /* 0x000fe200000000ff */
[C---:B------:R-:W-:Y:S02]  /*f2b0*/  HMMA.16816.F32 R72, R128.reuse, R108, R72 ;  /* 0x0000006c8048723c */ /* 0x040fe40000001848 */
[----:B------:R5:W-:Y:S02]  /*f2c0*/  @P5 STL.S16 [R1+0xb0], R127 ;  /* 0x0000b07f01005387 */ /* 0x000be40000100600 */
[----:B------:R-:W-:Y:S01]  /*f2d0*/  @P5 PRMT R148, R116, 0x5410, RZ ;  /* 0x0000541074945816 */ /* 0x000fe200000000ff */
[----:B------:R-:W-:Y:S01]  /*f2e0*/  IMAD.WIDE R108, R247, -0x70, R124 ;  /* 0xffffff90f76c7825 */ /* 0x000fe200078e027c */
[----:B------:R-:W-:Y:S02]  /*f2f0*/  @!P1 STL.S16 [R1+0xac], R119 ;  /* 0x0000ac7701009387 */ /* 0x000fe40000100600 */
[----:B------:R-:W-:Y:S01]  /*f300*/  SHF.R.U32.HI R139, RZ, 0x18, R163 ;  /* 0x00000018ff8b7819 */ /* 0x000fe200000116a3 */
[-C--:B------:R-:W-:Y:S01]  /*f310*/  HMMA.16816.F32 R76, R128, R110.reuse, R76 ;  /* 0x0000006e804c723c */ /* 0x080fe2000000184c */
[----:B------:R-:W-:Y:S02]  /*f320*/  @P4 STL.S16 [R1+0xa8], R118 ;  /* 0x0000a87601004387 */ /* 0x000fe40000100600 */
[----:B------:R-:W-:Y:S02]  /*f330*/  ISETP.LE.U32.AND P4, PT, R120, UR10, PT ;  /* 0x0000000a78007c0c */ /* 0x000fe4000bf83070 */
[----:B------:R1:W2:Y:S01]  /*f340*/  LDL.S16 R121, [R1+0x98] ;  /* 0x0000980001797983 */ /* 0x0002a20000100600 */
[----:B------:R-:W-:Y:S02]  /*f350*/  PRMT R133, R134, 0x7632, R133 ;  /* 0x0000763286857816 */ /* 0x000fe40000000085 */
[C---:B------:R-:W-:Y:S01]  /*f360*/  HMMA.16816.F32 R80, R112.reuse, R110, R80 ;  /* 0x0000006e7050723c */ /* 0x040fe20000001850 */
[----:B------:R-:W1:Y:S03]  /*f370*/  LDSM.16.MT88.4 R116, [R144+0x2400] ;  /* 0x002400009074783b */ /* 0x000e660000004200 */
[----:B---3--:R-:W-:Y:S02]  /*f380*/  SHF.R.U32.HI R106, RZ, 0x18, R168 ;  /* 0x00000018ff6a7819 */ /* 0x008fe400000116a8 */
[----:B----4-:R-:W-:Y:S03]  /*f390*/  LOP3.LUT R100, R168, 0xff, RZ, 0xc0, !PT ;  /* 0x000000ffa8647812 */ /* 0x010fe600078ec0ff */
[----:B------:R-:W-:Y:S01]  /*f3a0*/  STG.E.U16 desc[UR26][R190.64+-0x60], R137 ;  /* 0xffffa089be007986 */ /* 0x000fe2000c10151a */
[----:B------:R-:W-:Y:S02]  /*f3b0*/  ISETP.LE.U32.AND P1, PT, R106, UR10, PT ;  /* 0x0000000a6a007c0c */ /* 0x000fe4000bf23070 */
[C---:B------:R-:W-:Y:S01]  /*f3c0*/  ISETP.LE.U32.AND P5, PT, R100.reuse, UR10, PT ;  /* 0x0000000a64007c0c */ /* 0x040fe2000bfa3070 */
[----:B------:R3:W-:Y:S01]  /*f3d0*/  STG.E.U16 desc[UR26][R190.64+-0x5e], R138 ;  /* 0xffffa28abe007986 */ /* 0x0007e2000c10151a */
[----:B-----5:R-:W-:Y:S02]  /*f3e0*/  PRMT R127, R100, 0x5410, R192 ;  /* 0x00005410647f7816 */ /* 0x020fe400000000c0 */
[----:B------:R-:W-:Y:S01]  /*f3f0*/  PRMT R100, R3, 0x7632, R100 ;  /* 0x0000763203647816 */ /* 0x000fe20000000064 */
[----:B------:R-:W-:Y:S01]  /*f400*/  STG.E.U16 desc[UR26][R158.64+-0x4e], R146 ;  /* 0xffffb2929e007986 */ /* 0x000fe2000c10151a */
[--C-:B------:R-:W-:Y:S02]  /*f410*/  HSET2.LE.AND R124, R164, R220.reuse, PT ;  /* 0x000000dca47c7233 */ /* 0x100fe40003803000 */
[--C-:B------:R-:W-:Y:S01]  /*f420*/  PRMT R160, R120, 0x5410, R106.reuse ;  /* 0x0000541078a07816 */ /* 0x100fe2000000006a */
[----:B------:R-:W-:Y:S01]  /*f430*/  STG.E.U16 desc[UR26][R158.64+-0x50], R143 ;  /* 0xffffb08f9e007986 */ /* 0x000fe2000c10151a */
[----:B------:R-:W-:Y:S02]  /*f440*/  PRMT R106, R107, 0x7632, R106 ;  /* 0x000076326b6a7816 */ /* 0x000fe4000000006a */
[----:B------:R-:W-:Y:S01]  /*f450*/  LOP3.LUT R124, R151, R124, RZ, 0xc0, !PT ;  /* 0x0000007c977c7212 */ /* 0x000fe200078ec0ff */
[----:B------:R-:W-:Y:S01]  /*f460*/  STG.E.U16 desc[UR26][R108.64+-0x4e], R148 ;  /* 0xffffb2946c007986 */ /* 0x000fe2000c10151a */
[----:B------:R-:W-:Y:S03]  /*f470*/  PRMT R111, R107, 0x5410, R106 ;  /* 0x000054106b6f7816 */ /* 0x000fe6000000006a */
[----:B------:R-:W-:Y:S01]  /*f480*/  STG.E.U16 desc[UR26][R108.64+-0x50], R145 ;  /* 0xffffb0916c007986 */ /* 0x000fe2000c10151a */
[----:B---3--:R-:W-:Y:S01]  /*f490*/  LOP3.LUT R138, R165, 0xff, RZ, 0xc0, !PT ;  /* 0x000000ffa58a7812 */ /* 0x008fe200078ec0ff */
[-C--:B-1----:R-:W-:Y:S08]  /*f4a0*/  HMMA.16816.F32 R84, R112, R116.reuse, R84 ;  /* 0x000000747054723c */ /* 0x082ff00000001854 */
[C---:B------:R-:W-:Y:S04]  /*f4b0*/  HMMA.16816.F32 R88, R128.reuse, R116, R88 ;  /* 0x000000748058723c */ /* 0x040fe80000001858 */
[----:B------:R-:W-:Y:S04]  /*f4c0*/  PRMT R116, R141, 0x5410, R149 ;  /* 0x000054108d747816 */ /* 0x000fe80000000095 */
[-C--:B------:R-:W-:Y:S03]  /*f4d0*/  HMMA.16816.F32 R92, R128, R118.reuse, R92 ;  /* 0x00000076805c723c */ /* 0x080fe6000000185c */
[----:B------:R-:W-:Y:S01]  /*f4e0*/  LOP3.LUT R116, R116, 0xff00ff, RZ, 0xc0, !PT ;  /* 0x00ff00ff74747812 */ /* 0x000fe200078ec0ff */
[----:B------:R-:W-:Y:S01]  /*f4f0*/  IMAD.WIDE.U32 R130, R194, -0x2daee0ad, RZ ;  /* 0xd2511f53c2827825 */ /* 0x000fe200078e00ff */
[----:B------:R-:W-:Y:S03]  /*f500*/  LOP3.LUT R128, R162, 0xff, RZ, 0xc0, !PT ;  /* 0x000000ffa2807812 */ /* 0x000fe600078ec0ff */
[----:B------:R-:W-:Y:S01]  /*f510*/  HMMA.16816.F32 R96, R112, R118, R96 ;  /* 0x000000767060723c */ /* 0x000fe20000001860 */
[----:B------:R-:W-:Y:S03]  /*f520*/  LDSM.16.MT88.4 R112, [R144+0x800] ;  /* 0x000800009070783b */ /* 0x000fe60000004200 */
[----:B--2---:R-:W-:Y:S05]  /*f530*/  @!P6 HADD2 R136, -R151.H1_H1, -RZ.H0_H0 ;  /* 0xa00000ff9788e230 */ /* 0x004fea0000000d00 */
[----:B------:R1:W-:Y:S01]  /*f540*/  @!P6 STL.S16 [R1+0xa4], R136 ;  /* 0x0000a4880100e387 */ /* 0x0003e20000100600 */
[----:B------:R-:W-:Y:S03]  /*f550*/  PRMT R167, R136, 0x7610, R167 ;  /* 0x0000761088a77816 */ /* 0x000fe600000000a7 */
[----:B------:R3:W2:Y:S01]  /*f560*/  LDL.S16 R168, [R1+0x9c] ;  /* 0x00009c0001a87983 */ /* 0x0006a20000100600 */
[----:B------:R-:W-:Y:S02]  /*f570*/  @!P6 PRMT R140, R167, 0x5410, RZ ;  /* 0x00005410a78ce816 */ /* 0x000fe400000000ff */
[----:B------:R-:W-:Y:S01]  /*f580*/  ISETP.LE.U32.AND P6, PT, R139, UR10, PT ;  /* 0x0000000a8b007c0c */ /* 0x000fe2000bfc3070 */
[----:B-1----:R-:W-:Y:S01]  /*f590*/  IMAD.WIDE R136, R247, 0x70, R108 ;  /* 0x00000070f7887825 */ /* 0x002fe200078e026c */
[----:B------:R-:W-:Y:S02]  /*f5a0*/  PRMT R109, R3, 0x5410, R100 ;  /* 0x00005410036d7816 */ /* 0x000fe40000000064 */
[----:B------:R-:W-:Y:S02]  /*f5b0*/  PRMT R108, R163, 0x7632, R108 ;  /* 0x00007632a36c7816 */ /* 0x000fe4000000006c */
[----:B------:R-:W-:Y:S02]  /*f5c0*/  STG.E.U16 desc[UR26][R136.64+-0x50], R142 ;  /* 0xffffb08e88007986 */ /* 0x000fe4000c10151a */
[----:B------:R-:W-:Y:S02]  /*f5d0*/  LOP3.LUT R108, R108, 0xff, RZ, 0xc0, !PT ;  /* 0x000000ff6c6c7812 */ /* 0x000fe400078ec0ff */
[----:B------:R-:W-:Y:S02]  /*f5e0*/  STG.E.U16 desc[UR26][R136.64+-0x4e], R147 ;  /* 0xffffb29388007986 */ /* 0x000fe4000c10151a */
[----:B------:R-:W-:Y:S02]  /*f5f0*/  PRMT R125, R108, 0x5410, R139 ;  /* 0x000054106c7d7816 */ /* 0x000fe4000000008b */
[----:B------:R-:W-:Y:S03]  /*f600*/  STG.E.U16 desc[UR26][R190.64+-0x50], R176 ;  /* 0xffffb0b0be007986 */ /* 0x000fe6000c10151a */
[--C-:B------:R-:W-:Y:S01]  /*f610*/  HSET2.LE.AND R125, R125, R220.reuse, PT ;  /* 0x000000dc7d7d7233 */ /* 0x100fe20003803000 */
[----:B------:R-:W-:Y:S04]  /*f620*/  STG.E.U16 desc[UR26][R190.64+-0x4e], R174 ;  /* 0xffffb2aebe007986 */ /* 0x000fe8000c10151a */
[----:B------:R-:W-:Y:S01]  /*f630*/  LOP3.LUT R125, R152, R125, RZ, 0xc0, !PT ;  /* 0x0000007d987d7212 */ /* 0x000fe200078ec0ff */
[----:B------:R-:W-:Y:S05]  /*f640*/  @!P5 HADD2 R121, -R3.H0_H0, -RZ.H0_H0 ;  /* 0xa00000ff0379d230 */ /* 0x000fea0000000900 */
[----:B------:R-:W-:Y:S01]  /*f650*/  @!P5 STL.S16 [R1+0x98], R121 ;  /* 0x000098790100d387 */ /* 0x000fe20000100600 */
[----:B------:R-:W-:Y:S04]  /*f660*/  PRMT R120, R121, 0x7610, R120 ;  /* 0x0000761079787816 */ /* 0x000fe80000000078 */
[----:B------:R-:W-:Y:S02]  /*f670*/  @!P5 PRMT R3, R120, 0x5410, RZ ;  /* 0x000054107803d816 */ /* 0x000fe400000000ff */
[----:B------:R-:W1:Y:S01]  /*f680*/  LDSM.16.MT88.4 R120, [R212+0x9800] ;  /* 0x00980000d478783b */ /* 0x000e620000004200 */
[----:B------:R-:W-:Y:S02]  /*f690*/  ISETP.LE.U32.AND P5, PT, R108, UR10, PT ;  /* 0x0000000a6c007c0c */ /* 0x000fe4000bfa3070 */
[--C-:B------:R-:W-:Y:S05]  /*f6a0*/  HSET2.LE.AND R108, R127, R220.reuse, PT ;  /* 0x000000dc7f6c7233 */ /* 0x100fea0003803000 */
[----:B------:R4:W-:Y:S01]  /*f6b0*/  STG.E.U16 desc[UR26][R158.64+-0x40], R3 ;  /* 0xffffc0039e007986 */ /* 0x0009e2000c10151a */
[----:B------:R-:W-:Y:S02]  /*f6c0*/  LOP3.LUT R108, R109, R108, RZ, 0xc0, !PT ;  /* 0x0000006c6d6c7212 */ /* 0x000fe400078ec0ff */
[--C-:B------:R-:W-:Y:S05]  /*f6d0*/  HSET2.LE.AND R109, R160, R220.reuse, PT ;  /* 0x000000dca06d7233 */ /* 0x100fea0003803000 */
[----:B------:R-:W-:Y:S02]  /*f6e0*/  LOP3.LUT R109, R111, R109, RZ, 0xc0, !PT ;  /* 0x0000006d6f6d7212 */ /* 0x000fe400078ec0ff */
[----:B------:R-:W-:Y:S02]  /*f6f0*/  PRMT R111, R132, 0x5410, R135 ;  /* 0x00005410846f7816 */ /* 0x000fe40000000087 */
[----:B----4-:R-:W-:Y:S01]  /*f700*/  PRMT R3, R134, 0x5410, R133 ;  /* 0x0000541086037816 */ /* 0x010fe20000000085 */
[----:B--2---:R-:W-:Y:S05]  /*f710*/  @!P2 HADD2 R168, -R100.H0_H0, -RZ.H0_H0 ;  /* 0xa00000ff64a8a230 */ /* 0x004fea0000000900 */
[----:B------:R-:W-:Y:S01]  /*f720*/  @!P2 STL.S16 [R1+0x9c], R168 ;  /* 0x00009ca80100a387 */ /* 0x000fe20000100600 */
[----:B------:R-:W-:Y:S03]  /*f730*/  PRMT R110, R168, 0x7610, R110 ;  /* 0x00007610a86e7816 */ /* 0x000fe6000000006e */
[----:B------:R3:W2:Y:S01]  /*f740*/  LDL.S16 R117, [R1+0x88] ;  /* 0x0000880001757983 */ /* 0x0006a20000100600 */
[----:B------:R-:W-:Y:S02]  /*f750*/  @!P2 PRMT R100, R110, 0x5410, RZ ;  /* 0x000054106e64a816 */ /* 0x000fe400000000ff */
[----:B------:R-:W-:Y:S01]  /*f760*/  ISETP.GT.U32.AND P2, PT, R126, UR10, PT ;  /* 0x0000000a7e007c0c */ /* 0x000fe2000bf44070 */
[----:B------:R3:W4:Y:S01]  /*f770*/  LDL.S16 R146, [R1+0x8c] ;  /* 0x00008c0001927983 */ /* 0x0007220000100600 */
[----:B------:R-:W-:Y:S02]  /*f780*/  PRMT R110, R138, 0x5410, R126 ;  /* 0x000054108a6e7816 */ /* 0x000fe4000000007e */
[----:B------:R-:W-:Y:S01]  /*f790*/  PRMT R126, R128, 0x5410, R150 ;  /* 0x00005410807e7816 */ /* 0x000fe20000000096 */
[----:B------:R3:W5:Y:S02]  /*f7a0*/  LDL.S16 R151, [R1+0x84] ;  /* 0x0000840001977983 */ /* 0x0007640000100600 */
[--C-:B------:R-:W-:Y:S02]  /*f7b0*/  HSET2.LE.AND R110, R110, R220.reuse, PT ;  /* 0x000000dc6e6e7233 */ /* 0x100fe40003803000 */
[----:B------:R3:W3:Y:S01]  /*f7c0*/  LDL.S16 R148, [R1+0x78] ;  /* 0x0000780001947983 */ /* 0x0006e20000100600 */
[--C-:B------:R-:W-:Y:S02]  /*f7d0*/  HSET2.LE.AND R126, R126, R220.reuse, PT ;  /* 0x000000dc7e7e7233 */ /* 0x100fe40003803000 */
[----:B------:R-:W-:Y:S01]  /*f7e0*/  LOP3.LUT R110, R111, R110, RZ, 0xc0, !PT ;  /* 0x0000006e6f6e7212 */ /* 0x000fe200078ec0ff */
[----:B------:R3:W-:Y:S01]  /*f7f0*/  STG.E.U16 desc[UR26][R158.64+-0x3e], R100 ;  /* 0xffffc2649e007986 */ /* 0x0007e2000c10151a */
[--C-:B------:R-:W-:Y:S02]  /*f800*/  HSET2.LE.AND R111, R116, R220.reuse, PT ;  /* 0x000000dc746f7233 */ /* 0x100fe40003803000 */
[----:B------:R-:W-:Y:S02]  /*f810*/  PRMT R116, R157, 0x5410, R161 ;  /* 0x000054109d747816 */ /* 0x000fe400000000a1 */
[----:B------:R-:W-:Y:S02]  /*f820*/  LOP3.LUT R126, R153, R126, RZ, 0xc0, !PT ;  /* 0x0000007e997e7212 */ /* 0x000fe400078ec0ff */
[----:B------:R-:W-:Y:S02]  /*f830*/  LOP3.LUT R111, R3, R111, RZ, 0xc0, !PT ;  /* 0x0000006f036f7212 */ /* 0x000fe400078ec0ff */
[----:B------:R-:W-:Y:S02]  /*f840*/  PRMT R3, R152, 0x7632, R3 ;  /* 0x0000763298037816 */ /* 0x000fe40000000003 */
[----:B------:R-:W-:Y:S03]  /*f850*/  LOP3.LUT R116, R116, 0xff00ff, RZ, 0xc0, !PT ;  /* 0x00ff00ff74747812 */ /* 0x000fe600078ec0ff */
[-C--:B-1----:R-:W-:Y:S05]  /*f860*/  HMMA.16816.F32 R4, R108, R120.reuse, R4 ;  /* 0x000000786c04723c */ /* 0x082fea0000001804 */
[--C-:B------:R-:W-:Y:S05]  /*f870*/  HSET2.LE.AND R127, R116, R220.reuse, PT ;  /* 0x000000dc747f7233 */ /* 0x100fea0003803000 */
        /* <DEDUP_REMOVED lines=8> */
[----:B--2---:R-:W-:Y:S02]  /*f900*/  @!P4 HADD2 R117, -R107.H0_H0, -RZ.H0_H0 ;  /* 0xa00000ff6b75c230 */ /* 0x004fe40000000900 */
[----:B----4-:R-:W-:Y:S03]  /*f910*/  @!P1 HADD2 R146, -R106.H0_H0, -RZ.H0_H0 ;  /* 0xa00000ff6a929230 */ /* 0x010fe60000000900 */
[----:B------:R1:W-:Y:S01]  /*f920*/  @!P4 STL.S16 [R1+0x88], R117 ;  /* 0x000088750100c387 */ /* 0x0003e20000100600 */
[----:B------:R-:W-:Y:S01]  /*f930*/  PRMT R129, R117, 0x7610, R129 ;  /* 0x0000761075817816 */ /* 0x000fe20000000081 */
[C---:B-----5:R-:W-:Y:S02]  /*f940*/  @!P5 HADD2 R151, -R152.reuse.H0_H0, -RZ.H0_H0 ;  /* 0xa00000ff9897d230 */ /* 0x060fe40000000900 */
[----:B------:R4:W2:Y:S01]  /*f950*/  LDL.S16 R118, [R1+0x74] ;  /* 0x0000740001767983 */ /* 0x0008a20000100600 */
[----:B------:R-:W-:Y:S02]  /*f960*/  PRMT R119, R146, 0x7610, R119 ;  /* 0x0000761092777816 */ /* 0x000fe40000000077 */
[----:B------:R-:W-:Y:S01]  /*f970*/  @!P4 PRMT R107, R129, 0x5410, RZ ;  /* 0x00005410816bc816 */ /* 0x000fe200000000ff */
[----:B------:R5:W-:Y:S01]  /*f980*/  @!P1 STL.S16 [R1+0x8c], R146 ;  /* 0x00008c9201009387 */ /* 0x000be20000100600 */
[----:B------:R-:W-:Y:S01]  /*f990*/  @!P1 PRMT R106, R119, 0x5410, RZ ;  /* 0x00005410776a9816 */ /* 0x000fe200000000ff */
[----:B---3--:R-:W-:Y:S01]  /*f9a0*/  @!P6 HADD2 R148, -R152.H1_H1, -RZ.H0_H0 ;  /* 0xa00000ff9894e230 */ /* 0x008fe20000000d00 */
[----:B------:R-:W-:Y:S01]  /*f9b0*/  ISETP.LE.U32.AND P1, PT, R128, UR10, PT ;  /* 0x0000000a80007c0c */ /* 0x000fe2000bf23070 */
[----:B------:R4:W3:Y:S01]  /*f9c0*/  LDL.S16 R129, [R1+0x7c] ;  /* 0x00007c0001817983 */ /* 0x0008e20000100600 */
[----:B------:R-:W-:Y:S02]  /*f9d0*/  LOP3.LUT R128, R202, UR11, R131, 0x96, !PT ;  /* 0x0000000bca807c12 */ /* 0x000fe4000f8e9683 */
[----:B------:R-:W-:Y:S02]  /*f9e0*/  ISETP.GT.U32.AND P4, PT, R141, UR10, PT ;  /* 0x0000000a8d007c0c */ /* 0x000fe4000bf84070 */
[----:B------:R-:W-:Y:S04]  /*f9f0*/  PRMT R100, R151, 0x7610, R100 ;  /* 0x0000761097647816 */ /* 0x000fe80000000064 */
[----:B------:R-:W-:Y:S02]  /*fa00*/  @!P5 PRMT R152, R100, 0x5410, RZ ;  /* 0x000054106498d816 */ /* 0x000fe400000000ff */
[----:B------:R-:W-:Y:S01]  /*fa10*/  LOP3.LUT R100, R128, 0xffff, RZ, 0xc0, !PT ;  /* 0x0000ffff80647812 */ /* 0x000fe200078ec0ff */
[C---:B-1----:R-:W-:Y:S03]  /*fa20*/  IMAD.WIDE R116, R247.reuse, -0x70, R136 ;  /* 0xffffff90f7747825 */ /* 0x042fe600078e0288 */
[----:B------:R-:W-:Y:S02]  /*fa30*/  SHF.R.U32.HI R172, RZ, 0x8, R100 ;  /* 0x00000008ffac7819 */ /* 0x000fe40000011664 */
[----:B------:R1:W-:Y:S01]  /*fa40*/  STG.E.U16 desc[UR26][R116.64+-0x3e], R106 ;  /* 0xffffc26a74007986 */ /* 0x0003e2000c10151a */
[----:B------:R-:W-:Y:S01]  /*fa50*/  IMAD.WIDE R120, R247, 0x70, R116 ;  /* 0x00000070f7787825 */ /* 0x000fe200078e0274 */
[----:B------:R-:W-:Y:S02]  /*fa60*/  PRMT R100, R153, 0x7610, R100 ;  /* 0x0000761099647816 */ /* 0x000fe40000000064 */
[----:B-----5:R4:W5:Y:S04]  /*fa70*/  LDL.S16 R146, [R1+0x80] ;  /* 0x0000800001927983 */ /* 0x0209680000100600 */
[----:B------:R-:W-:Y:S01]  /*fa80*/  @!P5 STL.S16 [R1+0x84], R151 ;  /* 0x000084970100d387 */ /* 0x000fe20000100600 */
[----:B------:R-:W-:Y:S03]  /*fa90*/  ISETP.LE.U32.AND P5, PT, R138, UR10, PT ;  /* 0x0000000a8a007c0c */ /* 0x000fe6000bfa3070 */
[----:B------:R-:W-:Y:S04]  /*faa0*/  @!P6 STL.S16 [R1+0x78], R148 ;  /* 0x000078940100e387 */ /* 0x000fe80000100600 */
[----:B------:R4:W4:Y:S04]  /*fab0*/  LDL.S16 R139, [R1+0x70] ;  /* 0x00007000018b7983 */ /* 0x0009280000100600 */
[----:B------:R2:W4:Y:S04]  /*fac0*/  LDL.S16 R136, [R1+0x6c] ;  /* 0x00006c0001887983 */ /* 0x0005280000100600 */
[----:B------:R-:W-:Y:S01]  /*fad0*/  STG.E.U16 desc[UR26][R116.64+-0x40], R107 ;  /* 0xffffc06b74007986 */ /* 0x000fe2000c10151a */
[----:B-1----:R-:W-:Y:S03]  /*fae0*/  PRMT R106, R148, 0x7610, R106 ;  /* 0x00007610946a7816 */ /* 0x002fe6000000006a */
[----:B------:R-:W-:Y:S01]  /*faf0*/  STG.E.U16 desc[UR26][R120.64+-0x40], R166 ;  /* 0xffffc0a678007986 */ /* 0x000fe2000c10151a */
[----:B------:R-:W-:Y:S03]  /*fb00*/  @!P6 PRMT R3, R106, 0x5410, RZ ;  /* 0x000054106a03e816 */ /* 0x000fe600000000ff */
[----:B------:R1:W-:Y:S01]  /*fb10*/  STG.E.U16 desc[UR26][R120.64+-0x3e], R140 ;  /* 0xffffc28c78007986 */ /* 0x0003e2000c10151a */
[----:B------:R-:W-:Y:S02]  /*fb20*/  ISETP.GT.U32.AND P6, PT, R149, UR10, PT ;  /* 0x0000000a95007c0c */ /* 0x000fe4000bfc4070 */
[----:B------:R-:W-:Y:S01]  /*fb30*/  LOP3.LUT R106, R172, 0xffff, RZ, 0xc0, !PT ;  /* 0x0000ffffac6a7812 */ /* 0x000fe200078ec0ff */
[----:B------:R3:W-:Y:S04]  /*fb40*/  STG.E.U16 desc[UR26][R190.64+-0x3e], R3 ;  /* 0xffffc203be007986 */ /* 0x0007e8000c10151a */
[----:B------:R-:W-:Y:S01]  /*fb50*/  STG.E.U16 desc[UR26][R190.64+-0x40], R152 ;  /* 0xffffc098be007986 */ /* 0x000fe2000c10151a */
[----:B-1----:R-:W-:Y:S04]  /*fb60*/  IMAD.WIDE R120, R247, -0x70, R120 ;  /* 0xffffff90f7787825 */ /* 0x002fe800078e0278 */
[----:B--2---:R-:W-:Y:S05]  /*fb70*/  @!P1 HADD2 R118, -R153.H0_H0, -RZ.H0_H0 ;  /* 0xa00000ff99769230 */ /* 0x004fea0000000900 */
[----:B------:R-:W-:Y:S01]  /*fb80*/  @!P1 STL.S16 [R1+0x74], R118 ;  /* 0x0000747601009387 */ /* 0x000fe20000100600 */
[----:B------:R-:W-:Y:S01]  /*fb90*/  PRMT R107, R118, 0x7610, R107 ;  /* 0x00007610766b7816 */ /* 0x000fe2000000006b */
[----:B---3--:R-:W-:Y:S02]  /*fba0*/  @P2 HADD2 R129, -R135.H0_H0, -RZ.H0_H0 ;  /* 0xa00000ff87812230 */ /* 0x008fe40000000900 */
[----:B------:R-:W1:Y:S01]  /*fbb0*/  LDSM.16.MT88.4 R116, [R212+0xa800] ;  /* 0x00a80000d474783b */ /* 0x000e620000004200 */
[----:B------:R-:W-:Y:S02]  /*fbc0*/  @!P1 PRMT R100, R107, 0x5410, RZ ;  /* 0x000054106b649816 */ /* 0x000fe400000000ff */
[----:B------:R-:W-:Y:S01]  /*fbd0*/  ISETP.LE.U32.AND P1, PT, R106, UR10, PT ;  /* 0x0000000a6a007c0c */ /* 0x000fe2000bf23070 */
[----:B------:R-:W-:Y:S01]  /*fbe0*/  IMAD.WIDE.U32 R106, R193, -0x2daee0ad, RZ ;  /* 0xd2511f53c16a7825 */ /* 0x000fe200078e00ff */
[----:B------:R-:W-:Y:S03]  /*fbf0*/  PRMT R138, R129, 0x7610, R138 ;  /* 0x00007610818a7816 */ /* 0x000fe6000000008a */
[----:B------:R-:W-:Y:S01]  /*fc00*/  IMAD.MOV.U32 R141, RZ, RZ, R106 ;  /* 0x000000ffff8d7224 */ /* 0x000fe200078e006a */
[----:B------:R-:W-:Y:S02]  /*fc10*/  @P2 PRMT R135, R138, 0x5410, RZ ;  /* 0x000054108a872816 */ /* 0x000fe400000000ff */
[C---:B------:R-:W-:Y:S02]  /*fc20*/  PRMT R140, R106.reuse, 0x7771, RZ ;  /* 0x000077716a8c7816 */ /* 0x040fe400000000ff */
[----:B------:R-:W-:Y:S01]  /*fc30*/  PRMT R138, R106, 0x7773, RZ ;  /* 0x000077736a8a7816 */ /* 0x000fe200000000ff */
[----:B------:R-:W-:Y:S01]  /*fc40*/  STG.E.U16 desc[UR26][R158.64+-0x2e], R135 ;  /* 0xffffd2879e007986 */ /* 0x000fe2000c10151a */
[----:B------:R-:W-:Y:S04]  /*fc50*/  LOP3.LUT R107, R196, UR11, R107, 0x96, !PT ;  /* 0x0000000bc46b7c12 */ /* 0x000fe8000f8e966b */
[----:B------:R-:W-:Y:S01]  /*fc60*/  LOP3.LUT R3, R107, 0xffff, RZ, 0xc0, !PT ;  /* 0x0000ffff6b037812 */ /* 0x000fe200078ec0ff */
[----:B-----5:R-:W-:Y:S03]  /*fc70*/  @!P5 HADD2 R146, -R132.H0_H0, -RZ.H0_H0 ;  /* 0xa00000ff8492d230 */ /* 0x020fe60000000900 */
[----:B------:R-:W-:Y:S02]  /*fc80*/  SHF.R.U32.HI R176, RZ, 0x8, R3 ;  /* 0x00000008ffb07819 */ /* 0x000fe40000011603 */
[----:B------:R2:W-:Y:S01]  /*fc90*/  @!P5 STL.S16 [R1+0x80], R146 ;  /* 0x000080920100d387 */ /* 0x0005e20000100600 */
[----:B------:R-:W-:Y:S02]  /*fca0*/  PRMT R122, R146, 0x7610, R122 ;  /* 0x00007610927a7816 */ /* 0x000fe4000000007a */
[----:B------:R-:W-:Y:S01]  /*fcb0*/  LOP3.LUT R3, R176, 0xffff, RZ, 0xc0, !PT ;  /* 0x0000ffffb0037812 */ /* 0x000fe200078ec0ff */
[----:B------:R3:W-:Y:S01]  /*fcc0*/  @P2 STL.S16 [R1+0x7c], R129 ;  /* 0x00007c8101002387 */ /* 0x0007e20000100600 */
[----:B------:R-:W-:Y:S02]  /*fcd0*/  @!P5 PRMT R132, R122, 0x5410, RZ ;  /* 0x000054107a84d816 */ /* 0x000fe400000000ff */
[----:B------:R-:W-:Y:S01]  /*fce0*/  ISETP.GT.U32.AND P5, PT, R150, UR10, PT ;  /* 0x0000000a96007c0c */ /* 0x000fe2000bfa4070 */
[----:B------:R3:W5:Y:S01]  /*fcf0*/  LDL.S16 R131, [R1+0x48] ;  /* 0x0000480001837983 */ /* 0x0007620000100600 */
[----:B----4-:R-:W-:Y:S01]  /*fd00*/  @P4 HADD2 R139, -R134.H0_H0, -RZ.H0_H0 ;  /* 0xa00000ff868b4230 */ /* 0x010fe20000000900 */
[----:B------:R-:W-:Y:S01]  /*fd10*/  ISETP.GT.U32.AND P2, PT, R157, UR10, PT ;  /* 0x0000000a9d007c0c */ /* 0x000fe2000bf44070 */
[----:B------:R-:W-:Y:S01]  /*fd20*/  @P6 HADD2 R136, -R133.H0_H0, -RZ.H0_H0 ;  /* 0xa00000ff85886230 */ /* 0x000fe20000000900 */
[----:B------:R4:W4:Y:S01]  /*fd30*/  LDL.S16 R122, [R1+0x40] ;  /* 0x00004000017a7983 */ /* 0x0009220000100600 */
[-C--:B-1----:R-:W-:Y:S03]  /*fd40*/  HMMA.16816.F32 R36, R108, R116.reuse, R36 ;  /* 0x000000746c24723c */ /* 0x082fe60000001824 */
[----:B------:R1:W-:Y:S01]  /*fd50*/  STG.E.U16 desc[UR26][R158.64+-0x30], R132 ;  /* 0xffffd0849e007986 */ /* 0x0003e2000c10151a */
[----:B------:R-:W-:Y:S02]  /*fd60*/  PRMT R112, R136, 0x7610, R112 ;  /* 0x0000761088707816 */ /* 0x000fe40000000070 */
[----:B------:R-:W-:Y:S02]  /*fd70*/  PRMT R137, R139, 0x7610, R137 ;  /* 0x000076108b897816 */ /* 0x000fe40000000089 */
[----:B------:R-:W-:Y:S01]  /*fd80*/  @P6 PRMT R133, R112, 0x5410, RZ ;  /* 0x0000541070856816 */ /* 0x000fe200000000ff */
[C---:B------:R-:W-:Y:S01]  /*fd90*/  HMMA.16816.F32 R40, R124.reuse, R116, R40 ;  /* 0x000000747c28723c */ /* 0x040fe20000001828 */
[----:B------:R-:W1:Y:S01]  /*fda0*/  LDSM.16.MT88.4 R112, [R144+0x1800] ;  /* 0x001800009070783b */ /* 0x000e620000004200 */
[----:B--2---:R-:W2:Y:S02]  /*fdb0*/  MUFU.EX2 R146, R206 ;  /* 0x000000ce00927308 */ /* 0x004ea40000000800 */
[----:B------:R-:W-:Y:S04]  /*fdc0*/  @P4 PRMT R134, R137, 0x5410, RZ ;  /* 0x0000541089864816 */ /* 0x000fe800000000ff */
[-C--:B------:R-:W-:Y:S01]  /*fdd0*/  HMMA.16816.F32 R44, R124, R118.reuse, R44 ;  /* 0x000000767c2c723c */ /* 0x080fe2000000182c */
[----:B---3--:R3:W3:Y:S04]  /*fde0*/  LDL.S16 R129, [R1+0x44] ;  /* 0x0000440001817983 */ /* 0x0086e80000100600 */
[----:B------:R2:W-:Y:S01]  /*fdf0*/  @P4 STL.S16 [R1+0x70], R139 ;  /* 0x0000708b01004387 */ /* 0x0005e20000100600 */
[----:B------:R-:W-:Y:S02]  /*fe00*/  ISETP.GT.U32.AND P4, PT, R161, UR10, PT ;  /* 0x0000000aa1007c0c */ /* 0x000fe4000bf84070 */
[C---:B------:R-:W-:Y:S01]  /*fe10*/  HMMA.16816.F32 R48, R108.reuse, R118, R48 ;  /* 0x000000766c30723c */ /* 0x040fe20000001830 */
[----:B------:R-:W-:Y:S03]  /*fe20*/  @P6 STL.S16 [R1+0x6c], R136 ;  /* 0x00006c8801006387 */ /* 0x000fe60000100600 */
[----:B------:R-:W-:Y:S01]  /*fe30*/  ISETP.LE.U32.AND P6, PT, R3, UR10, PT ;  /* 0x0000000a03007c0c */ /* 0x000fe2000bfc3070 */
[----:B------:R-:W-:Y:S01]  /*fe40*/  STG.E.U16 desc[UR26][R120.64+-0x30], R134 ;  /* 0xffffd08678007986 */ /* 0x000fe2000c10151a */
[C---:B------:R-:W-:Y:S02]  /*fe50*/  PRMT R3, R128.reuse, 0x7632, R3 ;  /* 0x0000763280037816 */ /* 0x040fe40000000003 */
[----:B-1----:R-:W-:Y:S01]  /*fe60*/  LOP3.LUT R132, R128, 0xff, RZ, 0xc0, !PT ;  /* 0x000000ff80847812 */ /* 0x002fe200078ec0ff */
[----:B------:R1:W-:Y:S01]  /*fe70*/  STG.E.U16 desc[UR26][R120.64+-0x2e], R133 ;  /* 0xffffd28578007986 */ /* 0x0003e2000c10151a */
[----:B------:R-:W-:Y:S01]  /*fe80*/  LOP3.LUT R137, R3, 0xff, RZ, 0xc0, !PT ;  /* 0x000000ff03897812 */ /* 0x000fe200078ec0ff */
[----:B--2---:R-:W-:Y:S01]  /*fe90*/  FADD.FTZ R3, R146, R173 ;  /* 0x000000ad92037221 */ /* 0x004fe20000010000 */
[----:B------:R-:W-:Y:S05]  /*fea0*/  PRMT R172, R132, 0x5410, R172 ;  /* 0x0000541084ac7816 */ /* 0x000fea00000000ac */
[--C-:B------:R-:W-:Y:S02]  /*feb0*/  HSET2.LE.AND R172, R172, R220.reuse, PT ;  /* 0x000000dcacac7233 */ /* 0x100fe40003803000 */
[----:B------:R-:W-:Y:S02]  /*fec0*/  PRMT R139, R106, 0x7772, RZ ;  /* 0x000077726a8b7816 */ /* 0x000fe400000000ff */
[----:B------:R-:W-:Y:S01]  /*fed0*/  PRMT R106, R154, 0x7610, R106 ;  /* 0x000076109a6a7816 */ /* 0x000fe2000000006a */
[-C--:B------:R-:W-:Y:S03]  /*fee0*/  HMMA.16816.F32 R52, R108, R112.reuse, R52 ;  /* 0x000000706c34723c */ /* 0x080fe60000001834 */
[----:B------:R-:W-:Y:S04]  /*fef0*/  PRMT R179, R139, 0x5410, R138 ;  /* 0x000054108bb37816 */ /* 0x000fe8000000008a */
[----:B------:R-:W-:Y:S01]  /*ff00*/  LOP3.LUT R179, R179, 0xff00ff, RZ, 0xc0, !PT ;  /* 0x00ff00ffb3b37812 */ /* 0x000fe200078ec0ff */
[C---:B------:R-:W-:Y:S01]  /*ff10*/  HMMA.16816.F32 R56, R124.reuse, R112, R56 ;  /* 0x000000707c38723c */ /* 0x040fe20000001838 */
[----:B------:R2:W-:Y:S03]  /*ff20*/  MUFU.EX2 R112, R186 ;  /* 0x000000ba00707308 */ /* 0x0005e60000000800 */
[----:B-1----:R-:W-:Y:S01]  /*ff30*/  IMAD.WIDE R120, R247, 0x70, R120 ;  /* 0x00000070f7787825 */ /* 0x002fe200078e0278 */
[--C-:B------:R-:W-:Y:S03]  /*ff40*/  HSET2.LE.AND R179, R179, R220.reuse, PT ;  /* 0x000000dcb3b37233 */ /* 0x100fe60003803000 */
[-C--:B------:R-:W-:Y:S01]  /*ff50*/  HMMA.16816.F32 R60, R124, R114.reuse, R60 ;  /* 0x000000727c3c723c */ /* 0x080fe2000000183c */
[----:B------:R1:W-:Y:S02]  /*ff60*/  STG.E.U16 desc[UR26][R120.64+-0x30], R100 ;  /* 0xffffd06478007986 */ /* 0x0003e4000c10151a */
[----:B------:R-:W-:Y:S05]  /*ff70*/  IMAD.MOV.U32 R113, RZ, RZ, R130 ;  /* 0x000000ffff717224 */ /* 0x000fea00078e0082 */
[C---:B------:R-:W-:Y:S04]  /*ff80*/  HMMA.16816.F32 R64, R108.reuse, R114, R64 ;  /* 0x000000726c40723c */ /* 0x040fe80000001840 */
[----:B--2---:R-:W-:Y:S02]  /*ff90*/  PRMT R186, R130, 0x7773, RZ ;  /* 0x0000777382ba7816 */ /* 0x004fe400000000ff */
[----:B-1----:R-:W-:Y:S01]  /*ffa0*/  PRMT R100, R105, 0x7632, R100 ;  /* 0x0000763269647816 */ /* 0x002fe20000000064 */
[----:B-----5:R-:W-:Y:S01]  /*ffb0*/  @P5 HADD2 R131, -R153.H1_H1, -RZ.H0_H0 ;  /* 0xa00000ff99835230 */ /* 0x020fe20000000d00 */
[----:B------:R-:W-:Y:S01]  /*ffc0*/  PRMT R153, R153, 0x7632, R153 ;  /* 0x0000763299997816 */ /* 0x000fe20000000099 */
[C---:B----4-:R-:W-:Y:S03]  /*ffd0*/  @P4 HADD2 R122, -R154.reuse.H1_H1, -RZ.H0_H0 ;  /* 0xa00000ff9a7a4230 */ /* 0x050fe60000000d00 */
[----:B------:R1:W-:Y:S01]  /*ffe0*/  @P5 STL.S16 [R1+0x48], R131 ;  /* 0x0000488301005387 */ /* 0x0003e20000100600 */
[----:B------:R-:W-:Y:S02]  /*fff0*/  PRMT R147, R131, 0x7610, R147 ;  /* 0x0000761083937816 */ /* 0x000fe40000000093 */
[----:B------:R-:W-:Y:S02]  /*10000*/  PRMT R123, R122, 0x7610, R123 ;  /* 0x000076107a7b7816 */ /* 0x000fe4000000007b */
[----:B------:R-:W-:Y:S02]  /*10010*/  @P5 PRMT R153, R147, 0x5410, RZ ;  /* 0x0000541093995816 */ /* 0x000fe400000000ff */
[----:B------:R-:W-:Y:S03]  /*10020*/  ISETP.LE.U32.AND P5, PT, R132, UR10, PT ;  /* 0x0000000a84007c0c */ /* 0x000fe6000bfa3070 */
[----:B------:R2:W-:Y:S01]  /*10030*/  STG.E.U16 desc[UR26][R120.64+-0x2e], R153 ;  /* 0xffffd29978007986 */ /* 0x0005e2000c10151a */
[----:B---3--:R-:W-:Y:S01]  /*10040*/  @P2 HADD2 R129, -R154.H0_H0, -RZ.H0_H0 ;  /* 0xa00000ff9a812230 */ /* 0x008fe20000000900 */
[----:B------:R-:W-:Y:S02]  /*10050*/  PRMT R154, R154, 0x7632, R154 ;  /* 0x000076329a9a7816 */ /* 0x000fe4000000009a */
[----:B------:R-:W-:Y:S02]  /*10060*/  @P4 PRMT R154, R123, 0x5410, RZ ;  /* 0x000054107b9a4816 */ /* 0x000fe400000000ff */
[----:B------:R3:W-:Y:S01]  /*10070*/  @P2 STL.S16 [R1+0x44], R129 ;  /* 0x0000448101002387 */ /* 0x0007e20000100600 */
[----:B------:R-:W-:Y:S03]  /*10080*/  PRMT R143, R129, 0x7610, R143 ;  /* 0x00007610818f7816 */ /* 0x000fe6000000008f */
[----:B------:R4:W-:Y:S01]  /*10090*/  @P4 STL.S16 [R1+0x40], R122 ;  /* 0x0000407a01004387 */ /* 0x0009e20000100600 */
[----:B------:R-:W-:Y:S02]  /*100a0*/  @P2 PRMT R106, R143, 0x5410, RZ ;  /* 0x000054108f6a2816 */ /* 0x000fe400000000ff */
[----:B------:R-:W-:Y:S01]  /*100b0*/  ISETP.LE.U32.AND P2, PT, R137, UR10, PT ;  /* 0x0000000a89007c0c */ /* 0x000fe2000bf43070 */
[----:B------:R4:W5:Y:S04]  /*100c0*/  LDL.S16 R136, [R1+0x58] ;  /* 0x0000580001887983 */ /* 0x0009680000100600 */
[----:B-1----:R1:W5:Y:S01]  /*100d0*/  LDL.S16 R131, [R1+0x54] ;  /* 0x0000540001837983 */ /* 0x0023620000100600 */
[C---:B--2---:R-:W-:Y:S03]  /*100e0*/  IMAD.WIDE R120, R247.reuse, -0x70, R120 ;  /* 0xffffff90f7787825 */ /* 0x044fe600078e0278 */
[----:B------:R1:W2:Y:S04]  /*100f0*/  LDL.S16 R148, [R1+0x60] ;  /* 0x0000600001947983 */ /* 0x0002a80000100600 */
[----:B------:R1:W2:Y:S01]  /*10100*/  LDL.S16 R147, [R1+0x5c] ;  /* 0x00005c0001937983 */ /* 0x0002a20000100600 */
[----:B------:R-:W-:Y:S03]  /*10110*/  IMAD.WIDE R184, R247, 0x70, R120 ;  /* 0x00000070f7b87825 */ /* 0x000fe600078e0278 */
[----:B------:R1:W-:Y:S04]  /*10120*/  STG.E.U16 desc[UR26][R190.64+-0x30], R106 ;  /* 0xffffd06abe007986 */ /* 0x0003e8000c10151a */
[----:B---3--:R3:W3:Y:S01]  /*10130*/  LDL.S16 R129, [R1+0x50] ;  /* 0x0000500001817983 */ /* 0x0086e20000100600 */
[----:B----4-:R-:W4:Y:S03]  /*10140*/  MUFU.EX2 R122, R200 ;  /* 0x000000c8007a7308 */ /* 0x010f260000000800 */
[----:B------:R-:W-:Y:S01]  /*10150*/  STG.E.U16 desc[UR26][R190.64+-0x2e], R154 ;  /* 0xffffd29abe007986 */ /* 0x000fe2000c10151a */
[--C-:B----4-:R-:W-:Y:S01]  /*10160*/  FADD.FTZ R134, R122, R3.reuse ;  /* 0x000000037a867221 */ /* 0x110fe20000010000 */
[----:B------:R-:W-:Y:S02]  /*10170*/  PRMT R3, R0, 0x7632, R3 ;  /* 0x0000763200037816 */ /* 0x000fe40000000003 */
[----:B------:R-:W-:Y:S02]  /*10180*/  F2FP.F16.F32.PACK_AB R146, R122, R146 ;  /* 0x000000927a92723e */ /* 0x000fe400000000ff */
[----:B------:R4:W-:Y:S01]  /*10190*/  STL [R1+0x8], R134 ;  /* 0x0000088601007387 */ /* 0x0009e20000100800 */
[----:B-1----:R-:W-:Y:S03]  /*101a0*/  PRMT R106, R107, 0x7632, R106 ;  /* 0x000076326b6a7816 */ /* 0x002fe6000000006a */
[----:B------:R1:W3:Y:S04]  /*101b0*/  LDL.S16 R143, [R1+0x3c] ;  /* 0x00003c00018f7983 */ /* 0x0002e80000100600 */
[----:B----4-:R1:W4:Y:S01]  /*101c0*/  LDL.S16 R134, [R1+0x38] ;  /* 0x0000380001867983 */ /* 0x0103220000100600 */
[----:B-----5:R-:W-:Y:S02]  /*101d0*/  @!P5 HADD2 R136, -R0.H0_H0, -RZ.H0_H0 ;  /* 0xa00000ff0088d230 */ /* 0x020fe40000000900 */
[----:B------:R-:W-:Y:S03]  /*101e0*/  @!P1 HADD2 R131, -R3.H0_H0, -RZ.H0_H0 ;  /* 0xa00000ff03839230 */ /* 0x000fe60000000900 */
[----:B------:R5:W-:Y:S01]  /*101f0*/  @!P5 STL.S16 [R1+0x58], R136 ;  /* 0x000058880100d387 */ /* 0x000be20000100600 */
[----:B------:R-:W-:Y:S03]  /*10200*/  PRMT R117, R136, 0x7610, R117 ;  /* 0x0000761088757816 */ /* 0x000fe60000000075 */
[----:B------:R1:W-:Y:S01]  /*10210*/  @!P1 STL.S16 [R1+0x54], R131 ;  /* 0x0000548301009387 */ /* 0x0003e20000100600 */
[----:B------:R-:W-:Y:S01]  /*10220*/  PRMT R116, R131, 0x7610, R116 ;  /* 0x0000761083747816 */ /* 0x000fe20000000074 */
[C---:B--2---:R-:W-:Y:S05]  /*10230*/  @!P6 HADD2 R147, -R156.reuse.H1_H1, -RZ.H0_H0 ;  /* 0xa00000ff9c93e230 */ /* 0x044fea0000000d00 */
[----:B------:R-:W-:Y:S01]  /*10240*/  PRMT R142, R147, 0x7610, R142 ;  /* 0x00007610938e7816 */ /* 0x000fe2000000008e */
[----:B---3--:R-:W-:Y:S05]  /*10250*/  @!P2 HADD2 R129, -R105.H0_H0, -RZ.H0_H0 ;  /* 0xa00000ff6981a230 */ /* 0x008fea0000000900 */
[----:B------:R2:W-:Y:S01]  /*10260*/  @!P2 STL.S16 [R1+0x50], R129 ;  /* 0x000050810100a387 */ /* 0x0005e20000100600 */
[----:B------:R-:W-:Y:S03]  /*10270*/  PRMT R149, R129, 0x7610, R149 ;  /* 0x0000761081957816 */ /* 0x000fe60000000095 */
[----:B------:R3:W3:Y:S01]  /*10280*/  LDL.S16 R123, [R1+0x4c] ;  /* 0x00004c00017b7983 */ /* 0x0006e20000100600 */
[----:B-----5:R-:W-:Y:S02]  /*10290*/  SHF.R.U32.HI R136, RZ, 0x18, R128 ;  /* 0x00000018ff887819 */ /* 0x020fe40000011680 */
[----:B------:R-:W-:Y:S02]  /*102a0*/  LOP3.LUT R128, R106, 0xff, RZ, 0xc0, !PT ;  /* 0x000000ff6a807812 */ /* 0x000fe400078ec0ff */
[----:B-1----:R-:W-:Y:S02]  /*102b0*/  LOP3.LUT R131, R107, 0xff, RZ, 0xc0, !PT ;  /* 0x000000ff6b837812 */ /* 0x002fe400078ec0ff */
[----:B------:R-:W-:Y:S02]  /*102c0*/  PRMT R106, R105, 0x5410, R100 ;  /* 0x00005410696a7816 */ /* 0x000fe40000000064 */
[----:B------:R-:W-:Y:S02]  /*102d0*/  ISETP.LE.U32.AND P4, PT, R131, UR10, PT ;  /* 0x0000000a83007c0c */ /* 0x000fe4000bf83070 */
[----:B------:R-:W-:Y:S02]  /*102e0*/  @!P2 PRMT R105, R149, 0x5410, RZ ;  /* 0x000054109569a816 */ /* 0x000fe400000000ff */
[----:B------:R-:W-:Y:S02]  /*102f0*/  ISETP.LE.U32.AND P2, PT, R136, UR10, PT ;  /* 0x0000000a88007c0c */ /* 0x000fe4000bf43070 */
[----:B------:R-:W-:Y:S02]  /*10300*/  PRMT R173, R137, 0x5410, R136 ;  /* 0x0000541089ad7816 */ /* 0x000fe40000000088 */
[----:B------:R-:W-:Y:S03]  /*10310*/  PRMT R176, R131, 0x5410, R176 ;  /* 0x0000541083b07816 */ /* 0x000fe600000000b0 */
[--C-:B------:R-:W-:Y:S02]  /*10320*/  HSET2.LE.AND R173, R173, R220.reuse, PT ;  /* 0x000000dcadad7233 */ /* 0x100fe40003803000 */
[----:B--2---:R-:W-:Y:S01]  /*10330*/  SHF.R.U32.HI R129, RZ, 0x18, R107 ;  /* 0x00000018ff817819 */ /* 0x004fe2000001166b */
[----:B------:R-:W-:Y:S01]  /*10340*/  @!P4 HADD2 R148, -R156.H0_H0, -RZ.H0_H0 ;  /* 0xa00000ff9c94c230 */ /* 0x000fe20000000900 */
[----:B------:R-:W-:Y:S02]  /*10350*/  PRMT R107, R0, 0x5410, R3 ;  /* 0x00005410006b7816 */ /* 0x000fe40000000003 */
[----:B------:R-:W-:Y:S02]  /*10360*/  @!P1 PRMT R3, R116, 0x5410, RZ ;  /* 0x0000541074039816 */ /* 0x000fe400000000ff */
[----:B------:R-:W-:Y:S01]  /*10370*/  ISETP.LE.U32.AND P1, PT, R128, UR10, PT ;  /* 0x0000000a80007c0c */ /* 0x000fe2000bf23070 */
[----:B------:R-:W-:Y:S01]  /*10380*/  @!P4 STL.S16 [R1+0x60], R148 ;  /* 0x000060940100c387 */ /* 0x000fe20000100600 */
[----:B------:R-:W-:Y:S02]  /*10390*/  @!P5 PRMT R0, R117, 0x5410, RZ ;  /* 0x000054107500d816 */ /* 0x000fe400000000ff */
[----:B------:R-:W-:Y:S01]  /*103a0*/  ISETP.LE.U32.AND P5, PT, R129, UR10, PT ;  /* 0x0000000a81007c0c */ /* 0x000fe2000bfa3070 */
[----:B------:R-:W-:Y:S01]  /*103b0*/  @!P6 STL.S16 [R1+0x5c], R147 ;  /* 0x00005c930100e387 */ /* 0x000fe20000100600 */
[----:B------:R-:W-:Y:S02]  /*103c0*/  PRMT R145, R148, 0x7610, R145 ;  /* 0x0000761094917816 */ /* 0x000fe40000000091 */
[----:B------:R-:W-:Y:S01]  /*103d0*/  LOP3.LUT R172, R107, R172, RZ, 0xc0, !PT ;  /* 0x000000ac6bac7212 */ /* 0x000fe200078ec0ff */
[----:B------:R1:W-:Y:S01]  /*103e0*/  STG.E.U16 desc[UR26][R158.64+-0x1e], R3 ;  /* 0xffffe2039e007986 */ /* 0x0003e2000c10151a */
[----:B------:R-:W-:Y:S02]  /*103f0*/  LOP3.LUT R173, R106, R173, RZ, 0xc0, !PT ;  /* 0x000000ad6aad7212 */ /* 0x000fe400078ec0ff */
[--C-:B------:R-:W-:Y:S01]  /*10400*/  HSET2.LE.AND R176, R176, R220.reuse, PT ;  /* 0x000000dcb0b07233 */ /* 0x100fe20003803000 */
[C---:B------:R-:W-:Y:S01]  /*10410*/  @!P1 HADD2 R143, -R155.reuse.H0_H0, -RZ.H0_H0 ;  /* 0xa00000ff9b8f9230 */ /* 0x040fe20000000900 */
[----:B------:R2:W-:Y:S01]  /*10420*/  STG.E.U16 desc[UR26][R158.64+-0x20], R0 ;  /* 0xffffe0009e007986 */ /* 0x0005e2000c10151a */
[----:B------:R-:W-:Y:S02]  /*10430*/  PRMT R177, R128, 0x5410, R129 ;  /* 0x0000541080b17816 */ /* 0x000fe40000000081 */
[----:B----4-:R-:W-:Y:S01]  /*10440*/  @!P5 HADD2 R134, -R155.H1_H1, -RZ.H0_H0 ;  /* 0xa00000ff9b86d230 */ /* 0x010fe20000000d00 */
[----:B------:R4:W-:Y:S01]  /*10450*/  @!P1 STL.S16 [R1+0x3c], R143 ;  /* 0x00003c8f01009387 */ /* 0x0009e20000100600 */
[----:B------:R-:W-:Y:S02]  /*10460*/  PRMT R135, R143, 0x7610, R135 ;  /* 0x000076108f877816 */ /* 0x000fe40000000087 */
[----:B------:R-:W-:Y:S01]  /*10470*/  LOP3.LUT R176, R156, R176, RZ, 0xc0, !PT ;  /* 0x000000b09cb07212 */ /* 0x000fe200078ec0ff */
[----:B------:R5:W-:Y:S01]  /*10480*/  STG.E.U16 desc[UR26][R120.64+-0x20], R105 ;  /* 0xffffe06978007986 */ /* 0x000be2000c10151a */
[----:B------:R-:W-:Y:S02]  /*10490*/  PRMT R133, R134, 0x7610, R133 ;  /* 0x0000761086857816 */ /* 0x000fe40000000085 */
[--C-:B------:R-:W-:Y:S01]  /*104a0*/  HSET2.LE.AND R177, R177, R220.reuse, PT ;  /* 0x000000dcb1b17233 */ /* 0x100fe20003803000 */
[----:B------:R-:W5:Y:S04]  /*104b0*/  LDSM.16.MT88.4 R116, [R212+0xb800] ;  /* 0x00b80000d474783b */ /* 0x000f680000004200 */
[----:B------:R-:W-:Y:S01]  /*104c0*/  LOP3.LUT R177, R155, R177, RZ, 0xc0, !PT ;  /* 0x000000b19bb17212 */ /* 0x000fe200078ec0ff */
[----:B-1----:R-:W5:Y:S01]  /*104d0*/  MUFU.EX2 R3, R187 ;  /* 0x000000bb00037308 */ /* 0x002f620000000800 */
[----:B--2---:R-:W-:Y:S02]  /*104e0*/  PRMT R0, R2, 0x7632, R0 ;  /* 0x0000763202007816 */ /* 0x004fe40000000000 */
[----:B----4-:R4:W2:Y:S04]  /*104f0*/  LDL.S16 R143, [R1+0x68] ;  /* 0x00006800018f7983 */ /* 0x0108a80000100600 */
[----:B------:R1:W-:Y:S01]  /*10500*/  @!P5 STL.S16 [R1+0x38], R134 ;  /* 0x000038860100d387 */ /* 0x0003e20000100600 */
[----:B-----5:R-:W-:Y:S01]  /*10510*/  F2FP.F16.F32.PACK_AB R105, R3, R112 ;  /* 0x000000700369723e */ /* 0x020fe200000000ff */
[-C--:B------:R-:W-:Y:S02]  /*10520*/  HMMA.16816.F32 R68, R108, R116.reuse, R68 ;  /* 0x000000746c44723c */ /* 0x080fe40000001844 */
[----:B-1----:R4:W5:Y:S06]  /*10530*/  LDL.S16 R134, [R1+0x64] ;  /* 0x0000640001867983 */ /* 0x00296c0000100600 */
[C---:B------:R-:W-:Y:S08]  /*10540*/  HMMA.16816.F32 R72, R124.reuse, R116, R72 ;  /* 0x000000747c48723c */ /* 0x040ff00000001848 */
[-C--:B------:R-:W-:Y:S08]  /*10550*/  HMMA.16816.F32 R76, R124, R118.reuse, R76 ;  /* 0x000000767c4c723c */ /* 0x080ff0000000184c */
[C---:B------:R-:W-:Y:S04]  /*10560*/  HMMA.16816.F32 R80, R108.reuse, R118, R80 ;  /* 0x000000766c50723c */ /* 0x040fe80000001850 */
[----:B---3--:R-:W-:Y:S05]  /*10570*/  @!P2 HADD2 R123, -R100.H0_H0, -RZ.H0_H0 ;  /* 0xa00000ff647ba230 */ /* 0x008fea0000000900 */
[----:B------:R1:W-:Y:S01]  /*10580*/  @!P2 STL.S16 [R1+0x4c], R123 ;  /* 0x00004c7b0100a387 */ /* 0x0003e20000100600 */
[----:B------:R-:W-:Y:S04]  /*10590*/  PRMT R122, R123, 0x7610, R122 ;  /* 0x000076107b7a7816 */ /* 0x000fe8000000007a */
[----:B------:R-:W-:Y:S02]  /*105a0*/  @!P2 PRMT R100, R122, 0x5410, RZ ;  /* 0x000054107a64a816 */ /* 0x000fe400000000ff */
[----:B------:R-:W-:Y:S03]  /*105b0*/  PRMT R122, R130, 0x7771, RZ ;  /* 0x00007771827a7816 */ /* 0x000fe600000000ff */
[----:B------:R3:W-:Y:S01]  /*105c0*/  STG.E.U16 desc[UR26][R120.64+-0x1e], R100 ;  /* 0xffffe26478007986 */ /* 0x0007e2000c10151a */
[----:B-1----:R-:W-:Y:S01]  /*105d0*/  LOP3.LUT R123, R113, 0xff, RZ, 0xc0, !PT ;  /* 0x000000ff717b7812 */ /* 0x002fe200078ec0ff */
[----:B------:R-:W-:Y:S03]  /*105e0*/  FADD.FTZ R113, R112, R175 ;  /* 0x000000af70717221 */ /* 0x000fe60000010000 */
[----:B------:R-:W-:Y:S01]  /*105f0*/  ISETP.LE.U32.AND P2, PT, R123, UR10, PT ;  /* 0x0000000a7b007c0c */ /* 0x000fe2000bf43070 */
[----:B------:R-:W-:Y:S01]  /*10600*/  FADD.FTZ R112, R3, R113 ;  /* 0x0000007103707221 */ /* 0x000fe20000010000 */
[----:B------:R-:W-:Y:S02]  /*10610*/  PRMT R3, R156, 0x7632, R3 ;  /* 0x000076329c037816 */ /* 0x000fe40000000003 */
[----:B------:R-:W-:Y:S02]  /*10620*/  @!P6 PRMT R3, R142, 0x5410, RZ ;  /* 0x000054108e03e816 */ /* 0x000fe400000000ff */
[----:B------:R-:W-:Y:S01]  /*10630*/  STL [R1+0xc], R112 ;  /* 0x00000c7001007387 */ /* 0x000fe20000100800 */
[----:B------:R-:W-:Y:S02]  /*10640*/  PRMT R174, R123, 0x5410, R122 ;  /* 0x000054107bae7816 */ /* 0x000fe4000000007a */
[----:B---3--:R-:W-:Y:S01]  /*10650*/  PRMT R100, R156, 0x7610, R100 ;  /* 0x000076109c647816 */ /* 0x008fe20000000064 */
[----:B------:R1:W-:Y:S01]  /*10660*/  STG.E.U16 desc[UR26][R184.64+-0x1e], R3 ;  /* 0xffffe203b8007986 */ /* 0x0003e2000c10151a */
[----:B------:R-:W-:Y:S02]  /*10670*/  @!P4 PRMT R100, R145, 0x5410, RZ ;  /* 0x000054109164c816 */ /* 0x000fe400000000ff */
[----:B------:R-:W-:Y:S01]  /*10680*/  ISETP.GT.U32.AND P4, PT, R122, UR10, PT ;  /* 0x0000000a7a007c0c */ /* 0x000fe2000bf84070 */
[----:B------:R-:W3:Y:S01]  /*10690*/  LDSM.16.MT88.4 R112, [R144+0x2800] ;  /* 0x002800009070783b */ /* 0x000ee20000004200 */
[----:B------:R-:W-:Y:S02]  /*106a0*/  PRMT R145, R130, 0x7772, RZ ;  /* 0x0000777282917816 */ /* 0x000fe400000000ff */
[--C-:B------:R-:W-:Y:S02]  /*106b0*/  HSET2.LE.AND R174, R174, R220.reuse, PT ;  /* 0x000000dcaeae7233 */ /* 0x100fe40003803000 */
[----:B------:R-:W-:Y:S03]  /*106c0*/  ISETP.GT.U32.AND P6, PT, R145, UR10, PT ;  /* 0x0000000a91007c0c */ /* 0x000fe6000bfc4070 */
[----:B------:R4:W-:Y:S01]  /*106d0*/  STG.E.U16 desc[UR26][R184.64+-0x20], R100 ;  /* 0xffffe064b8007986 */ /* 0x0009e2000c10151a */
[----:B-1----:R-:W-:Y:S01]  /*106e0*/  PRMT R3, R155, 0x7632, R3 ;  /* 0x000076329b037816 */ /* 0x002fe20000000003 */
[----:B--2---:R-:W-:Y:S01]  /*106f0*/  @!P2 HADD2 R143, -R2.H0_H0, -RZ.H0_H0 ;  /* 0xa00000ff028fa230 */ /* 0x004fe20000000900 */
[----:B------:R-:W-:Y:S04]  /*10700*/  @!P5 PRMT R3, R133, 0x5410, RZ ;  /* 0x000054108503d816 */ /* 0x000fe800000000ff */
[----:B------:R-:W-:Y:S01]  /*10710*/  @!P2 STL.S16 [R1+0x68], R143 ;  /* 0x0000688f0100a387 */ /* 0x000fe20000100600 */
[----:B------:R-:W-:Y:S03]  /*10720*/  PRMT R121, R143, 0x7610, R121 ;  /* 0x000076108f797816 */ /* 0x000fe60000000079 */
[----:B------:R1:W-:Y:S01]  /*10730*/  STG.E.U16 desc[UR26][R190.64+-0x1e], R3 ;  /* 0xffffe203be007986 */ /* 0x0003e2000c10151a */
[----:B----4-:R-:W-:Y:S02]  /*10740*/  PRMT R100, R155, 0x7610, R100 ;  /* 0x000076109b647816 */ /* 0x010fe40000000064 */
[----:B------:R-:W-:Y:S01]  /*10750*/  @!P1 PRMT R100, R135, 0x5410, RZ ;  /* 0x0000541087649816 */ /* 0x000fe200000000ff */
[-C--:B---3--:R-:W-:Y:S04]  /*10760*/  HMMA.16816.F32 R84, R108, R112.reuse, R84 ;  /* 0x000000706c54723c */ /* 0x088fe80000001854 */
[----:B------:R2:W-:Y:S04]  /*10770*/  STG.E.U16 desc[UR26][R190.64+-0x20], R100 ;  /* 0xffffe064be007986 */ /* 0x0005e8000c10151a */
[C---:B------:R-:W-:Y:S04]  /*10780*/  HMMA.16816.F32 R88, R124.reuse, R112, R88 ;  /* 0x000000707c58723c */ /* 0x040fe80000001858 */
[----:B-----5:R-:W-:Y:S01]  /*10790*/  @P4 HADD2 R134, -R0.H0_H0, -RZ.H0_H0 ;  /* 0xa00000ff00864230 */ /* 0x020fe20000000900 */
[----:B------:R-:W-:Y:S03]  /*107a0*/  PRMT R112, R145, 0x5410, R186 ;  /* 0x0000541091707816 */ /* 0x000fe600000000ba */
[-C--:B------:R-:W-:Y:S01]  /*107b0*/  HMMA.16816.F32 R92, R124, R114.reuse, R92 ;  /* 0x000000727c5c723c */ /* 0x080fe2000000185c */
[----:B------:R-:W-:Y:S02]  /*107c0*/  @P4 STL.S16 [R1+0x64], R134 ;  /* 0x0000648601004387 */ /* 0x000fe40000100600 */
[----:B------:R-:W-:Y:S02]  /*107d0*/  PRMT R120, R134, 0x7610, R120 ;  /* 0x0000761086787816 */ /* 0x000fe40000000078 */
[----:B-1----:R-:W-:Y:S01]  /*107e0*/  IADD3 R3, P1, PT, R158, -0x80, RZ ;  /* 0xffffff809e037810 */ /* 0x002fe20007f3e0ff */
[----:B------:R3:W4:Y:S01]  /*107f0*/  LDL.S16 R143, [R1+0x34] ;  /* 0x00003400018f7983 */ /* 0x0007220000100600 */
[----:B------:R-:W-:Y:S01]  /*10800*/  LOP3.LUT R112, R112, 0xff00ff, RZ, 0xc0, !PT ;  /* 0x00ff00ff70707812 */ /* 0x000fe200078ec0ff */
[----:B------:R-:W-:Y:S02]  /*10810*/  HMMA.16816.F32 R96, R108, R114, R96 ;  /* 0x000000726c60723c */ /* 0x000fe40000001860 */
[----:B------:R1:W-:Y:S02]  /*10820*/  STL [R1+0x1c], R3 ;  /* 0x00001c0301007387 */ /* 0x0003e40000100800 */
[--C-:B------:R-:W-:Y:S01]  /*10830*/  HSET2.LE.AND R175, R112, R220.reuse, PT ;  /* 0x000000dc70af7233 */ /* 0x100fe20003803000 */
[----:B--2---:R-:W2:Y:S01]  /*10840*/  MUFU.EX2 R100, R189 ;  /* 0x000000bd00647308 */ /* 0x004ea20000000800 */
[----:B------:R3:W5:Y:S04]  /*10850*/  LDL.S16 R142, [R1+0x30] ;  /* 0x00003000018e7983 */ /* 0x0007680000100600 */
[----:B------:R3:W3:Y:S04]  /*10860*/  LDL.S16 R117, [R1+0x2c] ;  /* 0x00002c0001757983 */ /* 0x0006e80000100600 */
[----:B------:R2:W3:Y:S04]  /*10870*/  LDL.S16 R116, [R1+0x28] ;  /* 0x0000280001747983 */ /* 0x0004e80000100600 */
[----:B------:R-:W2:Y:S08]  /*10880*/  LDSM.16.MT88.4 R132, [R212+0x9c00] ;  /* 0x009c0000d484783b */ /* 0x000eb00000004200 */
[----:B------:R-:W-:Y:S01]  /*10890*/  LDSM.16.MT88.4 R108, [R144+0x1c00] ;  /* 0x001c0000906c783b */ /* 0x000fe20000004200 */
[----:B-1----:R-:W-:Y:S02]  /*108a0*/  PRMT R3, R2, 0x5410, R0 ;  /* 0x0000541002037816 */ /* 0x002fe40000000000 */
[----:B------:R-:W-:Y:S02]  /*108b0*/  @P4 PRMT R0, R120, 0x5410, RZ ;  /* 0x0000541078004816 */ /* 0x000fe400000000ff */
[----:B------:R-:W-:Y:S01]  /*108c0*/  @!P2 PRMT R2, R121, 0x5410, RZ ;  /* 0x000054107902a816 */ /* 0x000fe200000000ff */
[----:B------:R-:W1:Y:S01]  /*108d0*/  MUFU.EX2 R120, R188 ;  /* 0x000000bc00787308 */ /* 0x000e620000000800 */
[----:B------:R-:W-:Y:S01]  /*108e0*/  IADD3.X R121, PT, PT, R159, -0x1, RZ, P1, !PT ;  /* 0xffffffff9f797810 */ /* 0x000fe20000ffe4ff */
[----:B------:R1:W-:Y:S01]  /*108f0*/  STG.E.U16 desc[UR26][R158.64+-0xe], R0 ;  /* 0xfffff2009e007986 */ /* 0x0003e2000c10151a */
[----:B------:R-:W-:Y:S02]  /*10900*/  ISETP.GT.U32.AND P4, PT, R140, UR10, PT ;  /* 0x0000000a8c007c0c */ /* 0x000fe4000bf84070 */
[----:B------:R-:W-:Y:S01]  /*10910*/  ISETP.GT.U32.AND P2, PT, R139, UR10, PT ;  /* 0x0000000a8b007c0c */ /* 0x000fe2000bf44070 */
[----:B------:R2:W-:Y:S01]  /*10920*/  STL [R1+0x18], R121 ;  /* 0x0000187901007387 */ /* 0x0005e20000100800 */
[----:B------:R-:W-:Y:S02]  /*10930*/  ISETP.GT.U32.AND P1, PT, R138, UR10, PT ;  /* 0x0000000a8a007c0c */ /* 0x000fe4000bf24070 */
[----:B------:R-:W-:Y:S01]  /*10940*/  LOP3.LUT R174, R3, R174, RZ, 0xc0, !PT ;  /* 0x000000ae03ae7212 */ /* 0x000fe200078ec0ff */
[----:B------:R2:W-:Y:S01]  /*10950*/  STG.E.U16 desc[UR26][R158.64+-0x10], R2 ;  /* 0xfffff0029e007986 */ /* 0x0005e2000c10151a */
[----:B-1----:R-:W-:Y:S01]  /*10960*/  LOP3.LUT R0, R141, 0xff, RZ, 0xc0, !PT ;  /* 0x000000ff8d007812 */ /* 0x002fe200078ec0ff */
[----:B--2---:R-:W-:Y:S01]  /*10970*/  FADD.FTZ R121, R100, R180 ;  /* 0x000000b464797221 */ /* 0x004fe20000010000 */
[----:B------:R-:W-:Y:S01]  /*10980*/  F2FP.F16.F32.PACK_AB R100, R120, R100 ;  /* 0x000000647864723e */ /* 0x000fe200000000ff */
[----:B------:R-:W-:Y:S01]  /*10990*/  LDSM.16.MT88.4 R180, [R212+0xbc00] ;  /* 0x00bc0000d4b4783b */ /* 0x000fe20000004200 */
[----:B------:R-:W-:Y:S01]  /*109a0*/  ISETP.LE.U32.AND P5, PT, R0, UR10, PT ;  /* 0x0000000a00007c0c */ /* 0x000fe2000bfa3070 */
[----:B------:R-:W-:Y:S01]  /*109b0*/  FADD.FTZ R237, R120, R121 ;  /* 0x0000007978ed7221 */ /* 0x000fe20000010000 */
[----:B------:R-:W-:Y:S02]  /*109c0*/  PRMT R178, R0, 0x5410, R140 ;  /* 0x0000541000b27816 */ /* 0x000fe4000000008c */
[C---:B------:R-:W-:Y:S02]  /*109d0*/  PRMT R0, R146.reuse, 0x7610, R0 ;  /* 0x0000761092007816 */ /* 0x040fe40000000000 */
[----:B------:R-:W-:Y:S02]  /*109e0*/  PRMT R2, R146, 0x7632, R2 ;  /* 0x0000763292027816 */ /* 0x000fe40000000002 */
[----:B------:R-:W-:Y:S02]  /*109f0*/  HSET2.LE.AND R178, R178, R220, PT ;  /* 0x000000dcb2b27233 */ /* 0x000fe40003803000 */
[----:B------:R-:W-:Y:S02]  /*10a00*/  PRMT R3, R0, 0x5410, R2 ;  /* 0x0000541000037816 */ /* 0x000fe40000000002 */
[----:B------:R-:W-:Y:S02]  /*10a10*/  LOP3.LUT R179, R100, R179, RZ, 0xc0, !PT ;  /* 0x000000b364b37212 */ /* 0x000fe400078ec0ff */
[----:B------:R-:W-:Y:S02]  /*10a20*/  LOP3.LUT R175, R3, R175, RZ, 0xc0, !PT ;  /* 0x000000af03af7212 */ /* 0x000fe400078ec0ff */
[C---:B------:R-:W-:Y:S02]  /*10a30*/  LOP3.LUT R178, R105.reuse, R178, RZ, 0xc0, !PT ;  /* 0x000000b269b27212 */ /* 0x040fe400078ec0ff */
[----:B------:R-:W-:Y:S03]  /*10a40*/  PRMT R3, R105, 0x7632, R3 ;  /* 0x0000763269037816 */ /* 0x000fe60000000003 */
[-C--:B------:R-:W-:Y:S01]  /*10a50*/  HMMA.16816.F32 R136, R172, R132.reuse, R4 ;  /* 0x00000084ac88723c */ /* 0x080fe20000001804 */
[----:B------:R-:W-:Y:S07]  /*10a60*/  LDSM.16.MT88.4 R4, [R144+0x2c00] ;  /* 0x002c00009004783b */ /* 0x000fee0000004200 */
[C---:B------:R-:W-:Y:S08]  /*10a70*/  HMMA.16816.F32 R168, R176.reuse, R132, R8 ;  /* 0x00000084b0a8723c */ /* 0x040ff00000001808 */
[-C--:B------:R-:W-:Y:S08]  /*10a80*/  HMMA.16816.F32 R164, R176, R134.reuse, R12 ;  /* 0x00000086b0a4723c */ /* 0x080ff0000000180c */
[C---:B------:R-:W-:Y:S04]  /*10a90*/  HMMA.16816.F32 R132, R172.reuse, R134, R16 ;  /* 0x00000086ac84723c */ /* 0x040fe80000001810 */
[C---:B----4-:R-:W-:Y:S05]  /*10aa0*/  @!P5 HADD2 R143, -R105.reuse.H0_H0, -RZ.H0_H0 ;  /* 0xa00000ff698fd230 */ /* 0x050fea0000000900 */
[----:B------:R-:W-:Y:S01]  /*10ab0*/  @!P5 STL.S16 [R1+0x34], R143 ;  /* 0x0000348f0100d387 */ /* 0x000fe20000100600 */
[----:B------:R-:W-:Y:S01]  /*10ac0*/  PRMT R192, R143, 0x7610, R192 ;  /* 0x000076108fc07816 */ /* 0x000fe200000000c0 */
[----:B-----5:R-:W-:Y:S03]  /*10ad0*/  @P4 HADD2 R142, -R105.H1_H1, -RZ.H0_H0 ;  /* 0xa00000ff698e4230 */ /* 0x020fe60000000d00 */
[----:B------:R-:W-:Y:S01]  /*10ae0*/  @!P5 PRMT R105, R192, 0x5410, RZ ;  /* 0x00005410c069d816 */ /* 0x000fe200000000ff */
[C---:B---3--:R-:W-:Y:S01]  /*10af0*/  @P2 HADD2 R117, -R100.reuse.H0_H0, -RZ.H0_H0 ;  /* 0xa00000ff64752230 */ /* 0x048fe20000000900 */
[----:B------:R-:W-:Y:S01]  /*10b00*/  @P4 STL.S16 [R1+0x30], R142 ;  /* 0x0000308e01004387 */ /* 0x000fe20000100600 */
[----:B------:R-:W-:Y:S01]  /*10b10*/  PRMT R189, R142, 0x7610, R189 ;  /* 0x000076108ebd7816 */ /* 0x000fe200000000bd */
[----:B------:R-:W-:Y:S02]  /*10b20*/  @P1 HADD2 R116, -R100.H1_H1, -RZ.H0_H0 ;  /* 0xa00000ff64741230 */ /* 0x000fe40000000d00 */
[----:B------:R-:W-:Y:S01]  /*10b30*/  @P2 STL.S16 [R1+0x2c], R117 ;  /* 0x00002c7501002387 */ /* 0x000fe20000100600 */
[----:B------:R-:W-:Y:S02]  /*10b40*/  PRMT R188, R117, 0x7610, R188 ;  /* 0x0000761075bc7816 */ /* 0x000fe400000000bc */
[----:B------:R-:W-:Y:S01]  /*10b50*/  @P4 PRMT R3, R189, 0x5410, RZ ;  /* 0x00005410bd034816 */ /* 0x000fe200000000ff */
[----:B------:R-:W-:Y:S01]  /*10b60*/  @P1 STL.S16 [R1+0x28], R116 ;  /* 0x0000287401001387 */ /* 0x000fe20000100600 */
[----:B------:R-:W-:Y:S03]  /*10b70*/  PRMT R187, R116, 0x7610, R187 ;  /* 0x0000761074bb7816 */ /* 0x000fe600000000bb */
[----:B------:R3:W2:Y:S04]  /*10b80*/  LDL.S16 R194, [R1+0x24] ;  /* 0x0000240001c27983 */ /* 0x0006a80000100600 */
[----:B------:R3:W4:Y:S04]  /*10b90*/  LDL.S16 R193, [R1+0x20] ;  /* 0x0000200001c17983 */ /* 0x0007280000100600 */
[----:B------:R-:W1:Y:S08]  /*10ba0*/  LDSM.16.MT88.4 R116, [R144+0xc00] ;  /* 0x000c00009074783b */ /* 0x000e700000004200 */
[----:B------:R-:W5:Y:S01]  /*10bb0*/  LDSM.16.MT88.4 R140, [R212+0xac00] ;  /* 0x00ac0000d48c783b */ /* 0x000f620000004200 */
[-C--:B-1----:R-:W-:Y:S08]  /*10bc0*/  HMMA.16816.F32 R128, R172, R116.reuse, R20 ;  /* 0x00000074ac80723c */ /* 0x082ff00000001814 */
        /* <DEDUP_REMOVED lines=18> */
[----:B------:R-:W-:Y:S04]  /*10cf0*/  HMMA.16816.F32 R96, R172, R6, R96 ;  /* 0x00000006ac60723c */ /* 0x000fe80000001860 */
[----:B--2---:R-:W-:Y:S05]  /*10d00*/  @P6 HADD2 R194, -R0.H0_H0, -RZ.H0_H0 ;  /* 0xa00000ff00c26230 */ /* 0x004fea0000000900 */
[----:B------:R-:W-:Y:S01]  /*10d10*/  @P6 STL.S16 [R1+0x24], R194 ;  /* 0x000024c201006387 */ /* 0x000fe20000100600 */
[----:B------:R-:W-:Y:S04]  /*10d20*/  PRMT R8, R194, 0x7610, R8 ;  /* 0x00007610c2087816 */ /* 0x000fe80000000008 */
[----:B------:R-:W-:Y:S01]  /*10d30*/  @P6 PRMT R0, R8, 0x5410, RZ ;  /* 0x0000541008006816 */ /* 0x000fe200000000ff */
[----:B------:R-:W-:Y:S01]  /*10d40*/  IMAD.WIDE R8, R247, -0x70, R184 ;  /* 0xffffff90f7087825 */ /* 0x000fe200078e02b8 */
[----:B------:R-:W-:Y:S04]  /*10d50*/  ISETP.GT.U32.AND P6, PT, R186, UR10, PT ;  /* 0x0000000aba007c0c */ /* 0x000fe8000bfc4070 */
[----:B------:R1:W-:Y:S09]  /*10d60*/  STG.E.U16 desc[UR26][R8.64+-0x10], R0 ;  /* 0xfffff00008007986 */ /* 0x0003f2000c10151a */
[----:B----4-:R-:W-:Y:S05]  /*10d70*/  @P6 HADD2 R193, -R2.H0_H0, -RZ.H0_H0 ;  /* 0xa00000ff02c16230 */ /* 0x010fea0000000900 */
[----:B------:R-:W-:Y:S01]  /*10d80*/  @P6 STL.S16 [R1+0x20], R193 ;  /* 0x000020c101006387 */ /* 0x000fe20000100600 */
[----:B------:R-:W-:Y:S04]  /*10d90*/  PRMT R10, R193, 0x7610, R10 ;  /* 0x00007610c10a7816 */ /* 0x000fe8000000000a */
[----:B------:R-:W-:Y:S05]  /*10da0*/  @P6 PRMT R2, R10, 0x5410, RZ ;  /* 0x000054100a026816 */ /* 0x000fea00000000ff */
[----:B------:R2:W-:Y:S01]  /*10db0*/  STG.E.U16 desc[UR26][R8.64+-0xe], R2 ;  /* 0xfffff20208007986 */ /* 0x0005e2000c10151a */
[----:B-1----:R-:W-:Y:S02]  /*10dc0*/  PRMT R0, R100, 0x7632, R0 ;  /* 0x0000763264007816 */ /* 0x002fe40000000000 */
[----:B------:R-:W-:Y:S02]  /*10dd0*/  @P2 PRMT R100, R188, 0x5410, RZ ;  /* 0x00005410bc642816 */ /* 0x000fe400000000ff */
[----:B------:R-:W-:Y:S01]  /*10de0*/  @P1 PRMT R0, R187, 0x5410, RZ ;  /* 0x00005410bb001816 */ /* 0x000fe200000000ff */
[----:B--2---:R-:W-:Y:S05]  /*10df0*/  IMAD.WIDE R8, R247, 0x70, R8 ;  /* 0x00000070f7087825 */ /* 0x004fea00078e0208 */
[----:B------:R1:W-:Y:S04]  /*10e00*/  STG.E.U16 desc[UR26][R8.64+-0x10], R105 ;  /* 0xfffff06908007986 */ /* 0x0003e8000c10151a */
[----:B------:R2:W-:Y:S04]  /*10e10*/  STG.E.U16 desc[UR26][R8.64+-0xe], R3 ;  /* 0xfffff20308007986 */ /* 0x0005e8000c10151a */
[----:B------:R4:W-:Y:S04]  /*10e20*/  STG.E.U16 desc[UR26][R190.64+-0x10], R100 ;  /* 0xfffff064be007986 */ /* 0x0009e8000c10151a */
[----:B------:R5:W-:Y:S01]  /*10e30*/  STG.E.U16 desc[UR26][R190.64+-0xe], R0 ;  /* 0xfffff200be007986 */ /* 0x000be2000c10151a */
[----:B-1----:R-:W-:Y:S02]  /*10e40*/  IMAD.MOV.U32 R105, RZ, RZ, R102 ;  /* 0x000000ffff697224 */ /* 0x002fe400078e0066 */
[----:B--2---:R-:W-:Y:S02]  /*10e50*/  IMAD.MOV.U32 R3, RZ, RZ, R103 ;  /* 0x000000ffff037224 */ /* 0x004fe400078e0067 */
[----:B----4-:R-:W-:Y:S02]  /*10e60*/  IMAD.MOV.U32 R100, RZ, RZ, R101 ;  /* 0x000000ffff647224 */ /* 0x010fe400078e0065 */
[----:B-----5:R-:W-:Y:S01]  /*10e70*/  IMAD.MOV.U32 R0, RZ, RZ, R104 ;  /* 0x000000ffff007224 */ /* 0x020fe200078e0068 */
[----:B---3--:R-:W-:Y:S06]  /*10e80*/  BRA.U UP0, `(.L_x_698) ;  /* 0xffffff9500847547 */ /* 0x008fec000b83ffff */
.L_x_697:
[----:B-1----:R-:W3:Y:S01]  /*10e90*/  LDL.LU R5, [R1+0x8] ;  /* 0x0000080001057983 */ /* 0x002ee20000300800 */
[----:B------:R-:W1:Y:S03]  /*10ea0*/  LDCU UR4, c[0x0][0x4fc] ;  /* 0x00009f80ff0477ac */ /* 0x000e660008000800 */
[----:B------:R-:W4:Y:S01]  /*10eb0*/  LDL.LU R2, [R1+0xc] ;  /* 0x00000c0001027983 */ /* 0x000f220000300800 */
[----:B------:R-:W2:Y:S01]  /*10ec0*/  S2R R53, SR_TID.X ;  /* 0x0000000000357919 */ /* 0x000ea20000002100 */
[----:B------:R-:W1:Y:S01]  /*10ed0*/  S2UR UR6, SR_CgaCtaId ;  /* 0x00000000000679c3 */ /* 0x000e620000008800 */
[----:B------:R-:W-:Y:S01]  /*10ee0*/  UISETP.NE.AND UP3, UPT, UR20, -0x1, UPT ;  /* 0xffffffff1400788c */ /* 0x000fe2000bf65270 */
[----:B------:R-:W4:Y:S01]  /*10ef0*/  LDL.LU R4, [R1+0xa0] ;  /* 0x0000a00001047983 */ /* 0x000f220000300800 */
[----:B------:R-:W1:Y:S05]  /*10f00*/  LDCU.U8 UR8, c[0x0][0x549] ;  /* 0x0000a920ff0877ac */ /* 0x000e6a0008000000 */
[----:B------:R-:W4:Y:S01]  /*10f10*/  S2UR UR7, SR_CTAID.Y ;  /* 0x00000000000779c3 */ /* 0x000f220000002600 */
[----:B------:R-:W2:Y:S01]  /*10f20*/  LDCU UR9, c[0x0][0x434] ;  /* 0x00008680ff0977ac */ /* 0x000ea20008000800 */
[----:B------:R-:W2:Y:S06]  /*10f30*/  LDCU.U8 UR10, c[0x0][0x548] ;  /* 0x0000a900ff0a77ac */ /* 0x000eac0008000000 */
[----:B------:R-:W3:Y:S01]  /*10f40*/  S2UR UR13, SR_CTAID.Z ;  /* 0x00000000000d79c3 */ /* 0x000ee20000002700 */
[----:B------:R-:W-:Y:S01]  /*10f50*/  UISETP.NE.AND UP2, UPT, UR20, -0x1, UPT ;  /* 0xffffffff1400788c */ /* 0x000fe2000bf45270 */
[----:B------:R-:W2:Y:S01]  /*10f60*/  LDCU UR12, c[0x0][0x434] ;  /* 0x00008680ff0c77ac */ /* 0x000ea20008000800 */
[----:B-1----:R-:W-:Y:S01]  /*10f70*/  UISETP.NE.AND UP1, UPT, UR8, URZ, UPT ;  /* 0x000000ff0800728c */ /* 0x002fe2000bf25270 */
[----:B--2---:R-:W-:-:S03]  /*10f80*/  SHF.L.U32 R52, R53, 0x3, RZ ;  /* 0x0000000335347819 */ /* 0x004fc600000006ff */
[----:B------:R-:W-:-:S07]  /*10f90*/  UISETP.NE.AND UP0, UPT, UR10, URZ, !UP1 ;  /* 0x000000ff0a00728c */ /* 0x000fce000cf05270 */
[----:B------:R-:W1:Y:S02]  /*10fa0*/  @UP1 LDCU UR8, c[0x0][0x430] ;  /* 0x00008600ff0817ac */ /* 0x000e640008000800 */
[----:B-1----:R-:W-:Y:S01]  /*10fb0*/  @UP1 UIMAD UR12, UR8, UR9, URZ ;  /* 0x00000009080c12a4 */ /* 0x002fe2000f8e02ff */
[----:B---3--:R-:W-:Y:S02]  /*10fc0*/  MOV R6, R5 ;  /* 0x0000000500067202 */ /* 0x008fe40000000f00 */
[----:B----4-:R-:W-:-:S03]  /*10fd0*/  MOV R5, R2 ;  /* 0x0000000200057202 */ /* 0x010fc60000000f00 */
[----:B------:R-:W1:Y:S04]  /*10fe0*/  SHFL.BFLY PT, R2, R6, 0x2, 0x1f ;  /* 0x0c401f0006027f89 */ /* 0x000e6800000e0000 */
[----:B------:R-:W2:Y:S04]  /*10ff0*/  SHFL.BFLY PT, R0, R5, 0x2, 0x1f ;  /* 0x0c401f0005007f89 */ /* 0x000ea800000e0000 */
[----:B------:R-:W3:Y:S01]  /*11000*/  SHFL.BFLY PT, R3, R4, 0x2, 0x1f ;  /* 0x0c401f0004037f89 */ /* 0x000ee200000e0000 */
[----:B-1----:R-:W-:Y:S01]  /*11010*/  FADD.FTZ R2, R2, R6 ;  /* 0x0000000602027221 */ /* 0x002fe20000010000 */
[----:B--2---:R-:W-:-:S04]  /*11020*/  FADD.FTZ R0, R0, R5 ;  /* 0x0000000500007221 */ /* 0x004fc80000010000 */
[----:B------:R-:W1:Y:S01]  /*11030*/  SHFL.BFLY PT, R49, R2, 0x1, 0x1f ;  /* 0x0c201f0002317f89 */ /* 0x000e6200000e0000 */
[----:B---3--:R-:W-:-:S03]  /*11040*/  FADD.FTZ R3, R3, R4 ;  /* 0x0000000403037221 */ /* 0x008fc60000010000 */
[----:B------:R-:W2:Y:S04]  /*11050*/  SHFL.BFLY PT, R48, R0, 0x1, 0x1f ;  /* 0x0c201f0000307f89 */ /* 0x000ea800000e0000 */
[----:B------:R-:W3:Y:S04]  /*11060*/  SHFL.BFLY PT, R4, R237, 0x2, 0x1f ;  /* 0x0c401f00ed047f89 */ /* 0x000ee800000e0000 */
[----:B------:R-:W4:Y:S01]  /*11070*/  SHFL.BFLY PT, R50, R3, 0x1, 0x1f ;  /* 0x0c201f0003327f89 */ /* 0x000f2200000e0000 */
[----:B-1----:R-:W-:Y:S01]  /*11080*/  FADD.FTZ R49, R2, R49 ;  /* 0x0000003102317221 */ /* 0x002fe20000010000 */
[----:B------:R-:W-:Y:S01]  /*11090*/  SHF.L.U32 R2, R53, 0x1, RZ ;  /* 0x0000000135027819 */ /* 0x000fe200000006ff */
[----:B--2---:R-:W-:-:S03]  /*110a0*/  FADD.FTZ R48, R0, R48 ;  /* 0x0000003000307221 */ /* 0x004fc60000010000 */
[----:B-----5:R-:W-:Y:S02]  /*110b0*/  LOP3.LUT R215, R215, 0x6, R2, 0xf8, !PT ;  /* 0x00000006d7d77812 */ /* 0x020fe400078ef802 */
[----:B------:R-:W-:Y:S01]  /*110c0*/  LOP3.LUT R2, R52, 0xc0, RZ, 0xc0, !PT ;  /* 0x000000c034027812 */ /* 0x000fe200078ec0ff */
[----:B---3--:R-:W-:Y:S01]  /*110d0*/  FADD.FTZ R237, R4, R237 ;  /* 0x000000ed04ed7221 */ /* 0x008fe20000010000 */
[----:B------:R-:W-:Y:S01]  /*110e0*/  FSETP.NE.FTZ.AND P2, PT, R49, RZ, PT ;  /* 0x000000ff3100720b */ /* 0x000fe20003f55000 */
[----:B------:R-:W1:Y:S01]  /*110f0*/  MUFU.RCP R4, R49 ;  /* 0x0000003100047308 */ /* 0x000e620000001000 */
[----:B------:R-:W-:Y:S01]  /*11100*/  FSETP.NE.FTZ.AND P1, PT, R48, RZ, PT ;  /* 0x000000ff3000720b */ /* 0x000fe20003f35000 */
[----:B----4-:R-:W-:Y:S01]  /*11110*/  FADD.FTZ R50, R3, R50 ;  /* 0x0000003203327221 */ /* 0x010fe20000010000 */
[----:B------:R-:W2:Y:S01]  /*11120*/  SHFL.BFLY PT, R51, R237, 0x1, 0x1f ;  /* 0x0c201f00ed337f89 */ /* 0x000ea200000e0000 */
[----:B------:R-:W-:Y:S02]  /*11130*/  LOP3.LUT R215, R215, 0x20, R52, 0xf8, !PT ;  /* 0x00000020d7d77812 */ /* 0x000fe400078ef834 */
[----:B------:R-:W-:-:S02]  /*11140*/  LOP3.LUT R2, R2, 0x18, R53, 0xf8, !PT ;  /* 0x0000001802027812 */ /* 0x000fc400078ef835 */
[----:B------:R-:W3:Y:S01]  /*11150*/  MUFU.RCP R3, R50 ;  /* 0x0000003200037308 */ /* 0x000ee20000001000 */
[----:B------:R-:W-:Y:S02]  /*11160*/  FSETP.NE.FTZ.AND P3, PT, R50, RZ, PT ;  /* 0x000000ff3200720b */ /* 0x000fe40003f75000 */
[----:B------:R-:W-:Y:S02]  /*11170*/  LOP3.LUT R215, R215, R2, RZ, 0xfc, !PT ;  /* 0x00000002d7d77212 */ /* 0x000fe400078efcff */
[----:B-1----:R-:W-:-:S05]  /*11180*/  FSEL R4, R4, 1, P2 ;  /* 0x3f80000004047808 */ /* 0x002fca0001000000 */
[----:B------:R-:W-:Y:S01]  /*11190*/  FMUL.FTZ R2, R4, UR4 ;  /* 0x0000000404027c20 */ /* 0x000fe20008410000 */
[----:B------:R-:W-:Y:S02]  /*111a0*/  LOP3.LUT R4, R213, 0x20, RZ, 0xc0, !PT ;  /* 0x00000020d5047812 */ /* 0x000fe400078ec0ff */
[----:B---3--:R-:W-:Y:S01]  /*111b0*/  FSEL R0, R3, 1, P3 ;  /* 0x3f80000003007808 */ /* 0x008fe20001800000 */
[C---:B------:R-:W-:Y:S01]  /*111c0*/  FMUL.FTZ R138, R2.reuse, R138 ;  /* 0x0000008a028a7220 */ /* 0x040fe20000410000 */
[----:B--2---:R-:W-:Y:S01]  /*111d0*/  FADD.FTZ R51, R237, R51 ;  /* 0x00000033ed337221 */ /* 0x004fe20000010000 */
[----:B------:R-:W1:Y:S01]  /*111e0*/  MUFU.RCP R3, R48 ;  /* 0x0000003000037308 */ /* 0x000e620000001000 */
[----:B------:R-:W-:Y:S01]  /*111f0*/  FMUL.FTZ R44, R2, R139 ;  /* 0x0000008b022c7220 */ /* 0x000fe20000410000 */
[----:B------:R-:W-:Y:S01]  /*11200*/  FMUL.FTZ R0, R0, UR4 ;  /* 0x0000000400007c20 */ /* 0x000fe20008410000 */
[C---:B------:R-:W-:Y:S01]  /*11210*/  FMUL.FTZ R134, R2.reuse, R134 ;  /* 0x0000008602867220 */ /* 0x040fe20000410000 */
[----:B------:R-:W-:Y:S01]  /*11220*/  FSETP.NE.FTZ.AND P0, PT, R51, RZ, PT ;  /* 0x000000ff3300720b */ /* 0x000fe20003f15000 */
[----:B------:R-:W-:Y:S01]  /*11230*/  FMUL.FTZ R135, R2, R135 ;  /* 0x0000008702877220 */ /* 0x000fe20000410000 */
        /* <DEDUP_REMOVED lines=26> */
[----:B------:R-:W-:Y:S01]  /*113e0*/  FMUL.FTZ R130, R2, R130 ;  /* 0x0000008202827220 */ /* 0x000fe20000410000 */
[----:B--2---:R-:W-:Y:S01]  /*113f0*/  FSEL R42, R42, 1, P0 ;  /* 0x3f8000002a2a7808 */ /* 0x004fe20000000000 */
[----:B------:R-:W-:Y:S01]  /*11400*/  FMUL.FTZ R41, R2, R131 ;  /* 0x0000008302297220 */ /* 0x000fe20000410000 */
[----:B------:R-:W-:Y:S01]  /*11410*/  F2FP.F16.F32.PACK_AB R45, R45, R136 ;  /* 0x000000882d2d723e */ /* 0x000fe200000000ff */
[----:B------:R-:W-:Y:S01]  /*11420*/  FMUL.FTZ R0, R0, UR4 ;  /* 0x0000000400007c20 */ /* 0x000fe20008410000 */
[----:B------:R-:W-:Y:S01]  /*11430*/  F2FP.F16.F32.PACK_AB R44, R44, R138 ;  /* 0x0000008a2c2c723e */ /* 0x000fe200000000ff */
[----:B------:R-:W-:Y:S01]  /*11440*/  FMUL.FTZ R42, R42, UR4 ;  /* 0x000000042a2a7c20 */ /* 0x000fe20008410000 */
[----:B------:R-:W-:Y:S01]  /*11450*/  UMOV UR4, 0x400 ;  /* 0x0000040000047882 */ /* 0x000fe20000000000 */
[C---:B------:R-:W-:Y:S01]  /*11460*/  FMUL.FTZ R168, R0.reuse, R168 ;  /* 0x000000a800a87220 */ /* 0x040fe20000410000 */
[----:B------:R-:W-:Y:S01]  /*11470*/  ULEA UR6, UR6, UR4, 0x18 ;  /* 0x0000000406067291 */ /* 0x000fe2000f8ec0ff */
[C---:B------:R-:W-:Y:S01]  /*11480*/  FMUL.FTZ R47, R0.reuse, R169 ;  /* 0x000000a9002f7220 */ /* 0x040fe20000410000 */
[C---:B------:R-:W-:Y:S01]  /*11490*/  FMUL.FTZ R164, R0.reuse, R164 ;  /* 0x000000a400a47220 */ /* 0x040fe20000410000 */
[C---:B------:R-:W-:Y:S01]  /*114a0*/  FMUL.FTZ R46, R0.reuse, R165 ;  /* 0x000000a5002e7220 */ /* 0x040fe20000410000 */
[C---:B------:R-:W-:Y:S01]  /*114b0*/  FMUL.FTZ R160, R0.reuse, R160 ;  /* 0x000000a000a07220 */ /* 0x040fe20000410000 */
[C---:B------:R-:W-:Y:S01]  /*114c0*/  FMUL.FTZ R40, R0.reuse, R161 ;  /* 0x000000a100287220 */ /* 0x040fe20000410000 */
        /* <DEDUP_REMOVED lines=43> */
[----:B------:R-:W-:Y:S01]  /*11780*/  F2FP.F16.F32.PACK_AB R2, R133, R132 ;  /* 0x000000848502723e */ /* 0x000fe200000000ff */
[----:B------:R-:W-:Y:S01]  /*11790*/  STS [R3], R45 ;  /* 0x0000002d03007388 */ /* 0x000fe20000000800 */
[C---:B------:R-:W-:Y:S01]  /*117a0*/  FMUL.FTZ R162, R42.reuse, R162 ;  /* 0x000000a22aa27220 */ /* 0x040fe20000410000 */
[C---:B------:R-:W-:Y:S01]  /*117b0*/  FMUL.FTZ R163, R42.reuse, R163 ;  /* 0x000000a32aa37220 */ /* 0x040fe20000410000 */
[----:B------:R-:W1:Y:S01]  /*117c0*/  @!UP3 LDCU.64 UR4, c[0x0][0x400] ;  /* 0x00008000ff04b7ac */ /* 0x000e620008000a00 */
[----:B------:R-:W-:Y:S01]  /*117d0*/  STS [R3+0x200], R44 ;  /* 0x0002002c03007388 */ /* 0x000fe20000000800 */
[C---:B------:R-:W-:Y:S01]  /*117e0*/  FMUL.FTZ R158, R42.reuse, R158 ;  /* 0x0000009e2a9e7220 */ /* 0x040fe20000410000 */
[C---:B------:R-:W-:Y:S01]  /*117f0*/  FMUL.FTZ R36, R42.reuse, R159 ;  /* 0x0000009f2a247220 */ /* 0x040fe20000410000 */
[----:B------:R-:W-:Y:S01]  /*11800*/  F2FP.F16.F32.PACK_AB R47, R47, R168 ;  /* 0x000000a82f2f723e */ /* 0x000fe200000000ff */
[----:B------:R2:W-:Y:S01]  /*11810*/  STS [R4+0x210], R0 ;  /* 0x0002100004007388 */ /* 0x0005e20000000800 */
[----:B------:R-:W-:Y:S01]  /*11820*/  F2FP.F16.F32.PACK_AB R170, R171, R170 ;  /* 0x000000aaabaa723e */ /* 0x000fe200000000ff */
[----:B------:R-:W-:Y:S01]  /*11830*/  FMUL.FTZ R154, R42, R154 ;  /* 0x0000009a2a9a7220 */ /* 0x000fe20000410000 */
[----:B------:R-:W-:Y:S01]  /*11840*/  F2FP.F16.F32.PACK_AB R46, R46, R164 ;  /* 0x000000a42e2e723e */ /* 0x000fe200000000ff */
[----:B------:R3:W-:Y:S01]  /*11850*/  STS [R4+0x10], R2 ;  /* 0x0000100204007388 */ /* 0x0007e20000000800 */
[----:B------:R-:W-:Y:S01]  /*11860*/  F2FP.F16.F32.PACK_AB R166, R167, R166 ;  /* 0x000000a6a7a6723e */ /* 0x000fe200000000ff */
[C---:B------:R-:W-:Y:S01]  /*11870*/  FMUL.FTZ R32, R42.reuse, R155 ;  /* 0x0000009b2a207220 */ /* 0x040fe20000410000 */
[----:B------:R-:W-:Y:S01]  /*11880*/  F2FP.F16.F32.PACK_AB R43, R43, R128 ;  /* 0x000000802b2b723e */ /* 0x000fe200000000ff */
[C---:B------:R-:W-:Y:S01]  /*11890*/  FMUL.FTZ R150, R42.reuse, R150 ;  /* 0x000000962a967220 */ /* 0x040fe20000410000 */
        /* <DEDUP_REMOVED lines=14> */
[----:B------:R-:W-:Y:S01]  /*11980*/  F2FP.F16.F32.PACK_AB R35, R35, R120 ;  /* 0x000000782323723e */ /* 0x000fe200000000ff */
[----:B------:R-:W-:Y:S01]  /*11990*/  STS [R4+0x1210], R166 ;  /* 0x001210a604007388 */ /* 0x000fe20000000800 */
[----:B--2---:R-:W-:Y:S01]  /*119a0*/  LOP3.LUT R0, R213, 0x40, RZ, 0xc0, !PT ;  /* 0x00000040d5007812 */ /* 0x004fe200078ec0ff */
[----:B------:R-:W-:Y:S01]  /*119b0*/  FMUL.FTZ R20, R42, R143 ;  /* 0x0000008f2a147220 */ /* 0x000fe20000410000 */
[----:B------:R-:W-:Y:S01]  /*119c0*/  F2FP.F16.F32.PACK_AB R34, R34, R122 ;  /* 0x0000007a2222723e */ /* 0x000fe200000000ff */
[C---:B------:R-:W-:Y:S01]  /*119d0*/  FMUL.FTZ R74, R42.reuse, R74 ;  /* 0x0000004a2a4a7220 */ /* 0x040fe20000410000 */
[-C--:B---3--:R-:W-:Y:S01]  /*119e0*/  IADD3 R2, PT, PT, R3, -R0.reuse, RZ ;  /* 0x8000000003027210 */ /* 0x088fe20007ffe0ff */
[----:B------:R-:W-:Y:S01]  /*119f0*/  FMUL.FTZ R16, R42, R75 ;  /* 0x0000004b2a107220 */ /* 0x000fe20000410000 */
        /* <DEDUP_REMOVED lines=17> */
[----:B-1----:R-:W-:Y:S01]  /*11b10*/  @!UP3 UIMAD.WIDE.U32 UR16, UR7, UR4, URZ ;  /* 0x000000040710b2a5 */ /* 0x002fe2000f8e00ff */
[----:B------:R-:W-:Y:S01]  /*11b20*/  F2FP.F16.F32.PACK_AB R23, R23, R108 ;  /* 0x0000006c1717723e */ /* 0x000fe200000000ff */
[----:B------:R-:W-:Y:S01]  /*11b30*/  STS [R2+0x1020], R40 ;  /* 0x0010202802007388 */ /* 0x000fe20000000800 */
[----:B------:R-:W-:Y:S01]  /*11b40*/  F2FP.F16.F32.PACK_AB R22, R22, R110 ;  /* 0x0000006e1616723e */ /* 0x000fe200000000ff */
[----:B------:R-:W-:Y:S01]  /*11b50*/  @!UP3 UIMAD UR11, UR7, UR5, UR17 ;  /* 0x00000005070bb2a4 */ /* 0x000fe2000f8e0211 */
[----:B------:R-:W-:Y:S01]  /*11b60*/  F2FP.F16.F32.PACK_AB R25, R25, R144 ;  /* 0x000000901919723e */ /* 0x000fe200000000ff */
[----:B------:R-:W-:Y:S01]  /*11b70*/  STS [R2+0x1220], R162 ;  /* 0x001220a202007388 */ /* 0x000fe20000000800 */
[----:B------:R-:W-:Y:S01]  /*11b80*/  F2FP.F16.F32.PACK_AB R24, R24, R146 ;  /* 0x000000921818723e */ /* 0x000fe200000000ff */
[----:B------:R-:W1:Y:S01]  /*11b90*/  @UP3 LDCU.64 UR4, c[0x0][0x408] ;  /* 0x00008100ff0437ac */ /* 0x000e620008000a00 */
[----:B------:R-:W-:Y:S01]  /*11ba0*/  F2FP.F16.F32.PACK_AB R21, R21, R140 ;  /* 0x0000008c1515723e */ /* 0x000fe200000000ff */
[----:B------:R-:W-:Y:S01]  /*11bb0*/  STS [R0+0x1030], R37 ;  /* 0x0010302500007388 */ /* 0x000fe20000000800 */
[----:B------:R-:W-:Y:S01]  /*11bc0*/  F2FP.F16.F32.PACK_AB R20, R20, R142 ;  /* 0x0000008e1414723e */ /* 0x000fe200000000ff */
        /* <DEDUP_REMOVED lines=12> */
[----:B------:R-:W-:Y:S01]  /*11c90*/  F2FP.F16.F32.PACK_AB R12, R12, R78 ;  /* 0x0000004e0c0c723e */ /* 0x000fe200000000ff */
[----:B-1----:R-:W-:Y:S01]  /*11ca0*/  @UP3 UIMAD.WIDE.U32 UR18, UR20, UR4, URZ ;  /* 0x00000004141232a5 */ /* 0x002fe2000f8e00ff */
[----:B------:R-:W-:Y:S01]  /*11cb0*/  F2FP.F16.F32.PACK_AB R11, R11, R84 ;  /* 0x000000540b0b723e */ /* 0x000fe200000000ff */
[----:B------:R-:W-:Y:S01]  /*11cc0*/  STS [R4+0x2210], R30 ;  /* 0x0022101e04007388 */ /* 0x000fe20000000800 */
[----:B------:R-:W-:Y:S01]  /*11cd0*/  F2FP.F16.F32.PACK_AB R10, R10, R86 ;  /* 0x000000560a0a723e */ /* 0x000fe200000000ff */
[----:B------:R-:W-:Y:S01]  /*11ce0*/  @UP3 UIMAD UR11, UR20, UR5, UR19 ;  /* 0x00000005140b32a4 */ /* 0x000fe2000f8e0213 */
[----:B------:R-:W-:Y:S01]  /*11cf0*/  F2FP.F16.F32.PACK_AB R7, R7, R96 ;  /* 0x000000600707723e */ /* 0x000fe200000000ff */
[----:B------:R-:W-:Y:S01]  /*11d00*/  STS [R3+0x3000], R33 ;  /* 0x0030002103007388 */ /* 0x000fe20000000800 */
[----:B------:R-:W-:Y:S01]  /*11d10*/  F2FP.F16.F32.PACK_AB R6, R6, R98 ;  /* 0x000000620606723e */ /* 0x000fe200000000ff */
[----:B------:R-:W-:Y:S01]  /*11d20*/  @!UP2 UIMAD UR20, UR7, UR9, URZ ;  /* 0x000000090714a2a4 */ /* 0x000fe2000f8e02ff */
[----:B------:R-:W-:Y:S01]  /*11d30*/  F2FP.F16.F32.PACK_AB R9, R9, R88 ;  /* 0x000000580909723e */ /* 0x000fe200000000ff */
[----:B------:R-:W-:Y:S01]  /*11d40*/  STS [R3+0x3200], R32 ;  /* 0x0032002003007388 */ /* 0x000fe20000000800 */
[----:B------:R-:W-:Y:S01]  /*11d50*/  F2FP.F16.F32.PACK_AB R8, R8, R90 ;  /* 0x0000005a0808723e */ /* 0x000fe200000000ff */
[----:B------:R-:W1:Y:S01]  /*11d60*/  @UP1 LDCU UR5, c[0x0][0x430] ;  /* 0x00008600ff0517ac */ /* 0x000e620008000800 */
[----:B------:R-:W-:Y:S01]  /*11d70*/  F2FP.F16.F32.PACK_AB R5, R5, R92 ;  /* 0x0000005c0505723e */ /* 0x000fe200000000ff */
[----:B------:R-:W-:Y:S01]  /*11d80*/  STS [R4+0x3010], R29 ;  /* 0x0030101d04007388 */ /* 0x000fe20000000800 */
[----:B------:R-:W-:Y:S01]  /*11d90*/  @UP1 UMOV UR4, 0x1 ;  /* 0x0000000100041882 */ /* 0x000fe20000000000 */
[----:B------:R-:W-:-:S02]  /*11da0*/  @UP3 UMOV UR16, UR18 ;  /* 0x0000001200103c82 */ /* 0x000fc40008000000 */
[----:B------:R-:W-:Y:S01]  /*11db0*/  STS [R4+0x3210], R28 ;  /* 0x0032101c04007388 */ /* 0x000fe20000000800 */
[----:B------:R-:W-:-:S03]  /*11dc0*/  USHF.R.S32.HI UR8, URZ, 0x1f, UR20 ;  /* 0x0000001fff087899 */ /* 0x000fc60008011414 */
        /* <DEDUP_REMOVED lines=15> */
[----:B------:R3:W-:Y:S04]  /*11ec0*/  STS [R4+0x5210], R12 ;  /* 0x0052100c04007388 */ /* 0x0007e80000000800 */
        /* <DEDUP_REMOVED lines=8> */
[----:B---3--:R3:W4:Y:S01]  /*11f50*/  @P3 MUFU.LG2 R4, R50 ;  /* 0x0000003200043308 */ /* 0x0087220000000c00 */
[----:B------:R-:W-:Y:S02]  /*11f60*/  LOP3.LUT R3, R3, 0x1f20, R52, 0xf8, !PT ;  /* 0x00001f2003037812 */ /* 0x000fe400078ef834 */
[----:B------:R3:W-:Y:S01]  /*11f70*/  STS [R0+0x5030], R5 ;  /* 0x0050300500007388 */ /* 0x0007e20000000800 */
[----:B--2---:R-:W2:Y:S01]  /*11f80*/  @P3 LDC R8, c[0x0][0x458] ;  /* 0x00011600ff083b82 */ /* 0x004ea20000000800 */
[----:B------:R-:W-:-:S05]  /*11f90*/  FMUL.FTZ R2, R42, R95 ;  /* 0x0000005f2a027220 */ /* 0x000fca0000410000 */
[----:B------:R-:W-:Y:S01]  /*11fa0*/  F2FP.F16.F32.PACK_AB R2, R2, R94 ;  /* 0x0000005e0202723e */ /* 0x000fe200000000ff */
[----:B-1-34-:R-:W-:Y:S06]  /*11fb0*/  BRA.U UP1, `(.L_x_701) ;  /* 0x0000000101207547 */ /* 0x01afec000b800000 */
[----:B------:R-:W-:Y:S01]  /*11fc0*/  UISETP.NE.AND UP1, UPT, UR10, URZ, UPT ;  /* 0x000000ff0a00728c */ /* 0x000fe2000bf25270 */
[----:B------:R-:W1:Y:S10]  /*11fd0*/  LDCU UR5, c[0x0][0x3e0] ;  /* 0x00007c00ff0577ac */ /* 0x000e740008000800 */
[----:B------:R-:W1:Y:S01]  /*11fe0*/  @UP1 LDCU UR4, c[0x0][0x454] ;  /* 0x00008a80ff0417ac */ /* 0x000e620008000800 */
[----:B------:R-:W3:Y:S01]  /*11ff0*/  @UP1 LDCU UR12, c[0x0][0x454] ;  /* 0x00008a80ff0c17ac */ /* 0x000ee20008000800 */
[----:B-1----:R-:W-:-:S02]  /*12000*/  @UP1 UIMAD UR4, UR5, UR4, URZ ;  /* 0x00000004050412a4 */ /* 0x002fc4000f8e02ff */
[----:B------:R-:W-:-:S03]  /*12010*/  @!UP1 UIMAD UR4, UR5, UR9, URZ ;  /* 0x00000009050492a4 */ /* 0x000fc6000f8e02ff */
[----:B------:R-:W-:Y:S01]  /*12020*/  @UP1 UMOV UR5, 0x1 ;  /* 0x0000000100051882 */ /* 0x000fe20000000000 */
[----:B---3--:R-:W-:-:S08]  /*12030*/  @!UP1 UMOV UR5, 0x1 ;  /* 0x0000000100059882 */ /* 0x008fd00000000000 */
.L_x_701:
[----:B------:R1:W-:Y:S01]  /*12040*/  STS [R0+0x5230], R2 ;  /* 0x0052300200007388 */ /* 0x0003e20000000800 */
[----:B------:R-:W-:Y:S01]  /*12050*/  LEA R24, R3, UR6, 0x1 ;  /* 0x0000000603187c11 */ /* 0x000fe2000f8e08ff */
[----:B------:R-:W3:Y:S01]  /*12060*/  S2UR UR6, SR_CTAID.X ;  /* 0x00000000000679c3 */ /* 0x000ee20000002500 */
[----:B------:R-:W4:Y:S07]  /*12070*/  @P2 MUFU.LG2 R3, R49 ;  /* 0x0000003100032308 */ /* 0x000f2e0000000c00 */
[----:B------:R-:W-:Y:S01]  /*12080*/  BAR.SYNC.DEFER_BLOCKING 0x0 ;  /* 0x0000000000007b1d */ /* 0x000fe20000010000 */
[----:B------:R-:W-:Y:S01]  /*12090*/  MOV R17, 0x7f800000 ;  /* 0x7f80000000117802 */ /* 0x000fe20000000f00 */
[----:B------:R-:W-:Y:S01]  /*120a0*/  UIMAD UR12, UR13, UR12, URZ ;  /* 0x0000000c0d0c72a4 */ /* 0x000fe2000f8e02ff */
[----:B------:R-:W-:Y:S01]  /*120b0*/  MOV R16, 0x7f800000 ;  /* 0x7f80000000107802 */ /* 0x000fe20000000f00 */
[----:B------:R-:W-:Y:S01]  /*120c0*/  USEL UR20, UR20, URZ, UP0 ;  /* 0x000000ff14147287 */ /* 0x000fe20008000000 */
[----:B------:R-:W-:-:S03]  /*120d0*/  MOV R15, 0x7f800000 ;  /* 0x7f800000000f7802 */ /* 0x000fc60000000f00 */
[----:B------:R-:W5:Y:S01]  /*120e0*/  @P2 LDC R7, c[0x0][0x458] ;  /* 0x00011600ff072b82 */ /* 0x000f620000000800 */
[----:B------:R-:W-:Y:S01]  /*120f0*/  @!UP0 UIMAD UR12, UR7, UR4, UR12 ;  /* 0x00000004070c82a4 */ /* 0x000fe2000f8e020c */
[----:B------:R-:W5:Y:S01]  /*12100*/  S2R R20, SR_CTAID.X ;  /* 0x0000000000147919 */ /* 0x000f620000002500 */
[----:B------:R-:W-:Y:S01]  /*12110*/  USEL UR8, UR8, URZ, UP0 ;  /* 0x000000ff08087287 */ /* 0x000fe20008000000 */
[----:B------:R-:W-:Y:S01]  /*12120*/  BSSY.RECONVERGENT B0, `(.L_x_702) ;  /* 0x000003d000007945 */ /* 0x000fe20003800200 */
[----:B------:R-:W-:Y:S01]  /*12130*/  USHF.R.S32.HI UR7, URZ, 0x1f, UR12 ;  /* 0x0000001fff077899 */ /* 0x000fe2000801140c */
[----:B------:R-:W-:Y:S02]  /*12140*/  MOV R14, 0x7f800000 ;  /* 0x7f800000000e7802 */ /* 0x000fe40000000f00 */
[----:B------:R-:W5:Y:S01]  /*12150*/  @P1 LDC R6, c[0x0][0x458] ;  /* 0x00011600ff061b82 */ /* 0x000f620000000800 */
[----:B----4-:R-:W-:Y:S01]  /*12160*/  @P2 FMUL.FTZ R3, R3, 0.69314718246459960938 ;  /* 0x3f31721803032820 */ /* 0x010fe20000410000 */
[----:B-1----:R-:W-:-:S06]  /*12170*/  @P3 FMUL.FTZ R0, R4, 0.69314718246459960938 ;  /* 0x3f31721804003820 */ /* 0x002fcc0000410000 */
[----:B------:R-:W1:Y:S01]  /*12180*/  @P0 LDC R5, c[0x0][0x458] ;  /* 0x00011600ff050b82 */ /* 0x000e620000000800 */
[----:B------:R-:W4:Y:S01]  /*12190*/  @P1 MUFU.LG2 R2, R48 ;  /* 0x0000003000021308 */ /* 0x000f220000000c00 */
[----:B------:R1:W1:Y:S01]  /*121a0*/  LDS.128 R28, [R24+0x1800] ;  /* 0x00180000181c7984 */ /* 0x0002620000000c00 */
[----:B--2---:R-:W-:Y:S01]  /*121b0*/  @P3 FFMA.FTZ R17, R104, R8, R0 ;  /* 0x0000000868113223 */ /* 0x004fe20000010000 */
[----:B---3--:R-:W-:Y:S01]  /*121c0*/  UIMAD UR9, UR6, UR5, URZ ;  /* 0x00000005060972a4 */ /* 0x008fe2000f8e02ff */
[----:B------:R-:W-:-:S03]  /*121d0*/  LOP3.LUT P3, RZ, R53, 0x3, RZ, 0xc0, !PT ;  /* 0x0000000335ff7812 */ /* 0x000fc6000786c0ff */
[----:B------:R-:W-:Y:S01]  /*121e0*/  USHF.L.U32 UR9, UR9, 0x7, URZ ;  /* 0x0000000709097899 */ /* 0x000fe200080006ff */
[----:B------:R-:W2:Y:S01]  /*121f0*/  @P0 MUFU.LG2 R4, R51 ;  /* 0x0000003300040308 */ /* 0x000ea20000000c00 */
[----:B-----5:R-:W-:Y:S02]  /*12200*/  @P2 FFMA.FTZ R16, R103, R7, R3 ;  /* 0x0000000767102223 */ /* 0x020fe40000010003 */
[----:B------:R-:W-:Y:S02]  /*12210*/  USHF.R.S32.HI UR4, URZ, 0x1f, UR9 ;  /* 0x0000001fff047899 */ /* 0x000fe40008011409 */
[----:B------:R-:W-:Y:S01]  /*12220*/  UIADD3 UR20, UP1, UP0, UR9, UR20, UR12 ;  /* 0x0000001409147290 */ /* 0x000fe2000f83e00c */
[----:B----4-:R-:W-:-:S03]  /*12230*/  @P1 FMUL.FTZ R2, R2, 0.69314718246459960938 ;  /* 0x3f31721802021820 */ /* 0x010fc60000410000 */
[----:B------:R-:W-:Y:S01]  /*12240*/  UIADD3.X UR4, UPT, UPT, UR4, UR8, UR7, UP1, UP0 ;  /* 0x0000000804047290 */ /* 0x000fe20008fe0407 */
[----:B------:R-:W-:Y:S01]  /*12250*/  @P1 FFMA.FTZ R15, R102, R6, R2 ;  /* 0x00000006660f1223 */ /* 0x000fe20000010002 */
[----:B--2---:R-:W-:-:S04]  /*12260*/  @P0 FMUL.FTZ R0, R4, 0.69314718246459960938 ;  /* 0x3f31721804000820 */ /* 0x004fc80000410000 */
[----:B-1----:R-:W-:Y:S01]  /*12270*/  @P0 FFMA.FTZ R14, R101, R5, R0 ;  /* 0x00000005650e0223 */ /* 0x002fe20000010000 */
[----:B------:R-:W-:Y:S06]  /*12280*/  @P3 BRA `(.L_x_703) ;  /* 0x0000000000983947 */ /* 0x000fec0003800000 */
[----:B------:R-:W-:Y:S02]  /*12290*/  LOP3.LUT R0, R214, 0x30, RZ, 0xc0, !PT ;  /* 0x00000030d6007812 */ /* 0x000fe400078ec0ff */
[----:B------:R-:W-:-:S04]  /*122a0*/  LOP3.LUT R2, R53, 0x1f, RZ, 0xc0, !PT ;  /* 0x0000001f35027812 */ /* 0x000fc800078ec0ff */
[----:B------:R-:W-:-:S04]  /*122b0*/  LEA.HI R0, R2, R0, RZ, 0x1e ;  /* 0x0000000002007211 */ /* 0x000fc800078ff0ff */
[C---:B------:R-:W-:Y:S01]  /*122c0*/  ISETP.GE.AND P6, PT, R0.reuse, UR14, PT ;  /* 0x0000000e00007c0c */ /* 0x040fe2000bfc6270 */
[C---:B------:R-:W-:Y:S02]  /*122d0*/  VIADD R2, R0.reuse, 0x8 ;  /* 0x0000000800027836 */ /* 0x040fe40000000000 */
[C---:B------:R-:W-:Y:S02]  /*122e0*/  VIADD R5, R0.reuse, 0x40 ;  /* 0x0000004000057836 */ /* 0x040fe40000000000 */
[----:B------:R-:W-:Y:S01]  /*122f0*/  VIADD R4, R0, 0x48 ;  /* 0x0000004800047836 */ /* 0x000fe20000000000 */
[----:B------:R-:W-:Y:S02]  /*12300*/  ISETP.GE.AND P5, PT, R2, UR14, PT ;  /* 0x0000000e02007c0c */ /* 0x000fe4000bfa6270 */
[----:B------:R-:W-:Y:S02]  /*12310*/  ISETP.GE.AND P4, PT, R5, UR14, PT ;  /* 0x0000000e05007c0c */ /* 0x000fe4000bf86270 */
[----:B------:R-:W-:-:S03]  /*12320*/  ISETP.GE.AND P3, PT, R4, UR14, PT ;  /* 0x0000000e04007c0c */ /* 0x000fc6000bf66270 */
[----:B------:R-:W1:Y:S01]  /*12330*/  @!P6 LDC.64 R8, c[0x0][0x420] ;  /* 0x00010800ff08eb82 */ /* 0x000e620000000a00 */
[----:B------:R-:W-:-:S05]  /*12340*/  @!P6 IMAD R3, R0, UR5, RZ ;  /* 0x000000050003ec24 */ /* 0x000fca000f8e02ff */
[----:B------:R-:W-:Y:S01]  /*12350*/  @!P6 IADD3 R0, P0, PT, R3, UR20, RZ ;  /* 0x000000140300ec10 */ /* 0x000fe2000ff1e0ff */
[----:B------:R-:W-:Y:S01]  /*12360*/  @!P5 IMAD R2, R2, UR5, RZ ;  /* 0x000000050202dc24 */ /* 0x000fe2000f8e02ff */
[----:B------:R-:W2:Y:S01]  /*12370*/  @!P5 LDC.64 R10, c[0x0][0x420] ;  /* 0x00010800ff0adb82 */ /* 0x000ea20000000a00 */
[----:B------:R-:W-:Y:S01]  /*12380*/  @!P4 IMAD R5, R5, UR5, RZ ;  /* 0x000000050505cc24 */ /* 0x000fe2000f8e02ff */
[----:B------:R-:W-:Y:S01]  /*12390*/  @!P6 LEA.HI.X.SX32 R6, R3, UR4, 0x1, P0 ;  /* 0x000000040306ec11 */ /* 0x000fe200080f0eff */
[----:B------:R-:W-:Y:S01]  /*123a0*/  @!P3 IMAD R4, R4, UR5, RZ ;  /* 0x000000050404bc24 */ /* 0x000fe2000f8e02ff */
[----:B------:R-:W-:-:S04]  /*123b0*/  @!P5 IADD3 R3, P0, PT, R2, UR20, RZ ;  /* 0x000000140203dc10 */ /* 0x000fc8000ff1e0ff */
[----:B------:R-:W3:Y:S01]  /*123c0*/  @!P4 LDC.64 R12, c[0x0][0x420] ;  /* 0x00010800ff0ccb82 */ /* 0x000ee20000000a00 */
[----:B------:R-:W-:-:S07]  /*123d0*/  @!P5 LEA.HI.X.SX32 R2, R2, UR4, 0x1, P0 ;  /* 0x000000040202dc11 */ /* 0x000fce00080f0eff */
[----:B------:R-:W4:Y:S01]  /*123e0*/  @!P3 LDC.64 R18, c[0x0][0x420] ;  /* 0x00010800ff12bb82 */ /* 0x000f220000000a00 */
[----:B-1----:R-:W-:-:S04]  /*123f0*/  @!P6 LEA R8, P1, R0, R8, 0x2 ;  /* 0x000000080008e211 */ /* 0x002fc800078210ff */
[----:B------:R-:W-:Y:S02]  /*12400*/  @!P6 LEA.HI.X R9, R0, R9, R6, 0x2, P1 ;  /* 0x000000090009e211 */ /* 0x000fe400008f1406 */
[----:B------:R-:W-:Y:S02]  /*12410*/  @!P4 IADD3 R0, P1, PT, R5, UR20, RZ ;  /* 0x000000140500cc10 */ /* 0x000fe4000ff3e0ff */
[C---:B--2---:R-:W-:Y:S01]  /*12420*/  @!P5 LEA R6, P2, R3.reuse, R10, 0x2 ;  /* 0x0000000a0306d211 */ /* 0x044fe200078410ff */
[----:B------:R1:W-:Y:S01]  /*12430*/  @!P6 STG.E desc[UR26][R8.64], R17 ;  /* 0x000000110800e986 */ /* 0x0003e2000c10191a */
[----:B------:R-:W-:Y:S02]  /*12440*/  @!P3 IADD3 R10, P0, PT, R4, UR20, RZ ;  /* 0x00000014040abc10 */ /* 0x000fe4000ff1e0ff */
[----:B------:R-:W-:Y:S02]  /*12450*/  @!P5 LEA.HI.X R7, R3, R11, R2, 0x2, P2 ;  /* 0x0000000b0307d211 */ /* 0x000fe400010f1402 */
[----:B------:R-:W-:-:S02]  /*12460*/  @!P4 LEA.HI.X.SX32 R5, R5, UR4, 0x1, P1 ;  /* 0x000000040505cc11 */ /* 0x000fc400088f0eff */
[----:B------:R-:W-:Y:S01]  /*12470*/  @!P3 LEA.HI.X.SX32 R3, R4, UR4, 0x1, P0 ;  /* 0x000000040403bc11 */ /* 0x000fe200080f0eff */
[----:B------:R1:W-:Y:S01]  /*12480*/  @!P5 STG.E desc[UR26][R6.64], R16 ;  /* 0x000000100600d986 */ /* 0x0003e2000c10191a */
[----:B---3--:R-:W-:-:S04]  /*12490*/  @!P4 LEA R4, P1, R0, R12, 0x2 ;  /* 0x0000000c0004c211 */ /* 0x008fc800078210ff */
[----:B------:R-:W-:Y:S02]  /*124a0*/  @!P4 LEA.HI.X R5, R0, R13, R5, 0x2, P1 ;  /* 0x0000000d0005c211 */ /* 0x000fe400008f1405 */
[----:B----4-:R-:W-:-:S03]  /*124b0*/  @!P3 LEA R2, P0, R10, R18, 0x2 ;  /* 0x000000120a02b211 */ /* 0x010fc600078010ff */
[----:B------:R1:W-:Y:S01]  /*124c0*/  @!P4 STG.E desc[UR26][R4.64], R15 ;  /* 0x0000000f0400c986 */ /* 0x0003e2000c10191a */
[----:B------:R-:W-:-:S05]  /*124d0*/  @!P3 LEA.HI.X R3, R10, R19, R3, 0x2, P0 ;  /* 0x000000130a03b211 */ /* 0x000fca00000f1403 */
[----:B------:R1:W-:Y:S04]  /*124e0*/  @!P3 STG.E desc[UR26][R2.64], R14 ;  /* 0x0000000e0200b986 */ /* 0x0003e8000c10191a */
.L_x_703:
[----:B------:R-:W-:Y:S05]  /*124f0*/  BSYNC.RECONVERGENT B0 ;  /* 0x0000000000007941 */ /* 0x000fea0003800200 */
.L_x_702:
[----:B------:R2:W5:Y:S04]  /*12500*/  LDL R32, [R1+0x144] ;  /* 0x0001440001207983 */ /* 0x0005680000100800 */
[----:B------:R2:W5:Y:S01]  /*12510*/  LDL R27, [R1+0x148] ;  /* 0x00014800011b7983 */ /* 0x0005620000100800 */
[----:B-1----:R-:W-:Y:S01]  /*12520*/  SHF.R.U32.HI R2, RZ, 0x2, R53 ;  /* 0x00000002ff027819 */ /* 0x002fe20000011635 */
[----:B------:R-:W-:Y:S01]  /*12530*/  IMAD.MOV.U32 R3, RZ, RZ, RZ ;  /* 0x000000ffff037224 */ /* 0x000fe200078e00ff */
[----:B------:R-:W1:Y:S01]  /*12540*/  LDCU.64 UR4, c[0x0][0x410] ;  /* 0x00008200ff0477ac */ /* 0x000e620008000a00 */
[----:B------:R2:W3:Y:S01]  /*12550*/  LDS.128 R16, [R24+0x2000] ;  /* 0x0020000018107984 */ /* 0x0004e20000000c00 */
[----:B------:R-:W-:Y:S01]  /*12560*/  LOP3.LUT R26, R52, 0x18, RZ, 0xc0, !PT ;  /* 0x00000018341a7812 */ /* 0x000fe200078ec0ff */
[----:B------:R-:W-:Y:S01]  /*12570*/  IMAD.WIDE.U32 R6, R20, 0x80, R2 ;  /* 0x0000008014067825 */ /* 0x000fe200078e0002 */
[----:B------:R-:W-:Y:S01]  /*12580*/  ISETP.GE.AND P3, PT, R2, UR14, PT ;  /* 0x0000000e02007c0c */ /* 0x000fe2000bf66270 */
[----:B------:R2:W4:Y:S01]  /*12590*/  LDS.128 R20, [R24] ;  /* 0x0000000018147984 */ /* 0x0005220000000c00 */
[----:B------:R-:W-:Y:S01]  /*125a0*/  IADD3 R4, P0, PT, R26, UR16, RZ ;  /* 0x000000101a047c10 */ /* 0x000fe2000ff1e0ff */
[C---:B------:R-:W-:Y:S01]  /*125b0*/  VIADD R0, R2.reuse, 0x20 ;  /* 0x0000002002007836 */ /* 0x040fe20000000000 */
[C---:B------:R-:W-:Y:S01]  /*125c0*/  IADD3 R3, PT, PT, R2.reuse, 0x40, RZ ;  /* 0x0000004002037810 */ /* 0x040fe20007ffe0ff */
[----:B------:R2:W2:Y:S01]  /*125d0*/  LDS.128 R12, [R24+0x4000] ;  /* 0x00400000180c7984 */ /* 0x0004a20000000c00 */
[----:B------:R-:W-:Y:S01]  /*125e0*/  VIADD R2, R2, 0x60 ;  /* 0x0000006002027836 */ /* 0x000fe20000000000 */
[----:B------:R-:W-:Y:S01]  /*125f0*/  IADD3.X R5, PT, PT, RZ, UR11, RZ, P0, !PT ;  /* 0x0000000bff057c10 */ /* 0x000fe200087fe4ff */
[----:B------:R-:W-:Y:S01]  /*12600*/  BSSY.RECONVERGENT B0, `(.L_x_704) ;  /* 0x0000019000007945 */ /* 0x000fe20003800200 */
[----:B------:R-:W-:-:S02]  /*12610*/  ISETP.GE.AND P2, PT, R0, UR14, PT ;  /* 0x0000000e00007c0c */ /* 0x000fc4000bf46270 */
[----:B------:R-:W-:Y:S02]  /*12620*/  ISETP.GE.AND P0, PT, R2, UR14, PT ;  /* 0x0000000e02007c0c */ /* 0x000fe4000bf06270 */
[----:B------:R-:W-:Y:S01]  /*12630*/  ISETP.GE.AND P1, PT, R3, UR14, PT ;  /* 0x0000000e03007c0c */ /* 0x000fe2000bf26270 */
[----:B-1----:R-:W-:Y:S01]  /*12640*/  IMAD.U32 R0, RZ, RZ, UR4 ;  /* 0x00000004ff007e24 */ /* 0x002fe2000f8e00ff */
[----:B------:R-:W-:-:S03]  /*12650*/  MOV R2, UR5 ;  /* 0x0000000500027c02 */ /* 0x000fc60008000f00 */
[----:B------:R-:W-:-:S04]  /*12660*/  IMAD.WIDE.U32 R10, R0, UR13, R4 ;  /* 0x0000000d000a7c25 */ /* 0x000fc8000f8e0004 */
[----:B------:R-:W-:Y:S01]  /*12670*/  IMAD R9, R2, UR13, R11 ;  /* 0x0000000d02097c24 */ /* 0x000fe2000f8e020b */
[----:B------:R-:W-:Y:S06]  /*12680*/  @P3 BRA `(.L_x_705) ;  /* 0x0000000000403947 */ /* 0x000fec0003800000 */
[----:B------:R-:W1:Y:S01]  /*12690*/  LDCU.64 UR6, c[0x0][0x408] ;  /* 0x00008100ff0677ac */ /* 0x000e620008000a00 */
[----:B------:R-:W-:Y:S01]  /*126a0*/  IMAD.MOV.U32 R8, RZ, RZ, R10 ;  /* 0x000000ffff087224 */ /* 0x000fe200078e000a */
[----:B------:R-:W3:Y:S01]  /*126b0*/  LDCU UR8, c[0x0][0x440] ;  /* 0x00008800ff0877ac */ /* 0x000ee20008000800 */
[----:B------:R-:W4:Y:S01]  /*126c0*/  LDCU.64 UR4, c[0x0][0x3f0] ;  /* 0x00007e00ff0477ac */ /* 0x000f220008000a00 */
[----:B-1----:R-:W-:Y:S02]  /*126d0*/  IMAD R0, R7, UR6, RZ ;  /* 0x0000000607007c24 */ /* 0x002fe4000f8e02ff */
[----:B------:R-:W-:Y:S01]  /*126e0*/  IMAD.WIDE.U32 R4, R6, UR6, R8 ;  /* 0x0000000606047c25 */ /* 0x000fe2000f8e0008 */
[----:B---3--:R-:W-:-:S03]  /*126f0*/  ISETP.GE.AND P5, PT, R26, UR8, PT ;  /* 0x000000081a007c0c */ /* 0x008fc6000bfa6270 */
[----:B------:R-:W-:Y:S01]  /*12700*/  IMAD R0, R6, UR7, R0 ;  /* 0x0000000706007c24 */ /* 0x000fe2000f8e0200 */
[----:B-----5:R-:W-:Y:S02]  /*12710*/  ISETP.GE.AND P4, PT, R32, UR8, PT ;  /* 0x0000000820007c0c */ /* 0x020fe4000bf86270 */
[----:B------:R-:W-:Y:S01]  /*12720*/  ISETP.GE.AND P3, PT, R27, UR8, PT ;  /* 0x000000081b007c0c */ /* 0x000fe2000bf66270 */
[----:B------:R-:W-:Y:S01]  /*12730*/  IMAD.IADD R0, R0, 0x1, R5 ;  /* 0x0000000100007824 */ /* 0x000fe200078e0205 */
[----:B----4-:R-:W-:-:S04]  /*12740*/  LEA R2, P6, R4, UR4, 0x1 ;  /* 0x0000000404027c11 */ /* 0x010fc8000f8c08ff */
[----:B------:R-:W-:-:S05]  /*12750*/  LEA.HI.X R3, R4, UR5, R0, 0x1, P6 ;  /* 0x0000000504037c11 */ /* 0x000fca000b0f0c00 */
[----:B------:R1:W-:Y:S04]  /*12760*/  @!P5 STG.E.128 desc[UR26][R2.64], R20 ;  /* 0x000000140200d986 */ /* 0x0003e8000c101d1a */
[----:B------:R1:W-:Y:S04]  /*12770*/  @!P4 STG.E.128 desc[UR26][R2.64+0x40], R16 ;  /* 0x000040100200c986 */ /* 0x0003e8000c101d1a */
[----:B--2---:R1:W-:Y:S02]  /*12780*/  @!P3 STG.E.128 desc[UR26][R2.64+0x80], R12 ;  /* 0x0000800c0200b986 */ /* 0x0043e4000c101d1a */
.L_x_705:
[----:B------:R-:W-:Y:S05]  /*12790*/  BSYNC.RECONVERGENT B0 ;  /* 0x0000000000007941 */ /* 0x000fea0003800200 */
.L_x_704:
[----:B-1--4-:R1:W4:Y:S01]  /*127a0*/  LDS.128 R20, [R24+0x800] ;  /* 0x0008000018147984 */ /* 0x0123220000000c00 */
[----:B------:R-:W-:Y:S03]  /*127b0*/  BSSY.RECONVERGENT B0, `(.L_x_706) ;  /* 0x0000017000007945 */ /* 0x000fe60003800200 */
[----:B---3--:R1:W3:Y:S04]  /*127c0*/  LDS.128 R16, [R24+0x2800] ;  /* 0x0028000018107984 */ /* 0x0082e80000000c00 */
[----:B--2---:R1:W2:Y:S01]  /*127d0*/  LDS.128 R12, [R24+0x4800] ;  /* 0x00480000180c7984 */ /* 0x0042a20000000c00 */
[----:B------:R-:W-:Y:S05]  /*127e0*/  @P2 BRA `(.L_x_707) ;  /* 0x00000000004c2947 */ /* 0x000fea0003800000 */
[----:B------:R-:W1:Y:S01]  /*127f0*/  LDCU.64 UR6, c[0x0][0x408] ;  /* 0x00008100ff0677ac */ /* 0x000e620008000a00 */
[----:B------:R-:W-:Y:S02]  /*12800*/  IADD3 R0, P2, PT, R6, 0x20, RZ ;  /* 0x0000002006007810 */ /* 0x000fe40007f5e0ff */
[----:B------:R-:W-:Y:S01]  /*12810*/  MOV R3, R9 ;  /* 0x0000000900037202 */ /* 0x000fe20000000f00 */
[----:B------:R-:W1:Y:S02]  /*12820*/  LDCU UR8, c[0x0][0x440] ;  /* 0x00008800ff0877ac */ /* 0x000e640008000800 */
[----:B------:R-:W-:Y:S01]  /*12830*/  IMAD.X R2, RZ, RZ, R7, P2 ;  /* 0x000000ffff027224 */ /* 0x000fe200010e0607 */
[----:B------:R-:W4:Y:S03]  /*12840*/  LDCU.64 UR4, c[0x0][0x3f0] ;  /* 0x00007e00ff0477ac */ /* 0x000f260008000a00 */
[----:B-1----:R-:W-:-:S02]  /*12850*/  IMAD R25, R2, UR6, RZ ;  /* 0x0000000602197c24 */ /* 0x002fc4000f8e02ff */
        /* <DEDUP_REMOVED lines=10> */
[----:B---3--:R1:W-:Y:S04]  /*12900*/  @!P3 STG.E.128 desc[UR26][R2.64+0x40], R16 ;  /* 0x000040100200b986 */ /* 0x0083e8000c101d1a */
[----:B--2---:R1:W-:Y:S02]  /*12910*/  @!P2 STG.E.128 desc[UR26][R2.64+0x80], R12 ;  /* 0x0000800c0200a986 */ /* 0x0043e4000c101d1a */
.L_x_707:
[----:B------:R-:W-:Y:S05]  /*12920*/  BSYNC.RECONVERGENT B0 ;  /* 0x0000000000007941 */ /* 0x000fea0003800200 */
.L_x_706:
        /* <DEDUP_REMOVED lines=24> */
.L_x_709:
[----:B------:R-:W-:Y:S05]  /*12ab0*/  BSYNC.RECONVERGENT B0 ;  /* 0x0000000000007941 */ /* 0x000fea0003800200 */
.L_x_708:
[----:B-1-3--:R1:W3:Y:S01]  /*12ac0*/  LDS.128 R16, [R24+0x3800] ;  /* 0x0038000018107984 */ /* 0x00a2e20000000c00 */
[----:B------:R-:W-:Y:S05]  /*12ad0*/  @P0 EXIT ;  /* 0x000000000000094d */ /* 0x000fea0003800000 */
[----:B------:R-:W4:Y:S01]  /*12ae0*/  LDCU.64 UR6, c[0x0][0x408] ;  /* 0x00008100ff0677ac */ /* 0x000f220008000a00 */
[----:B--2---:R2:W1:Y:S01]  /*12af0*/  LDS.128 R12, [R24+0x5800] ;  /* 0x00580000180c7984 */ /* 0x0044620000000c00 */
[----:B------:R-:W-:Y:S01]  /*12b00*/  IADD3 R0, P0, PT, R6, 0x60, RZ ;  /* 0x0000006006007810 */ /* 0x000fe20007f1e0ff */
[----:B------:R-:W2:Y:S01]  /*12b10*/  LDCU UR8, c[0x0][0x440] ;  /* 0x00008800ff0877ac */ /* 0x000ea20008000800 */
[----:B------:R-:W-:-:S03]  /*12b20*/  MOV R3, R9 ;  /* 0x0000000900037202 */ /* 0x000fc60000000f00 */
[----:B------:R-:W-:Y:S01]  /*12b30*/  IMAD.X R2, RZ, RZ, R7, P0 ;  /* 0x000000ffff027224 */ /* 0x000fe200000e0607 */
[----:B------:R-:W2:Y:S03]  /*12b40*/  LDCU.64 UR4, c[0x0][0x3f0] ;  /* 0x00007e00ff0477ac */ /* 0x000ea60008000a00 */
[----:B----4-:R-:W-:Y:S02]  /*12b50*/  IMAD R6, R2, UR6, RZ ;  /* 0x0000000602067c24 */ /* 0x010fe4000f8e02ff */
[----:B------:R-:W-:Y:S01]  /*12b60*/  IMAD.MOV.U32 R2, RZ, RZ, R10 ;  /* 0x000000ffff027224 */ /* 0x000fe200078e000a */
[----:B--2---:R-:W-:-:S03]  /*12b70*/  ISETP.GE.AND P2, PT, R26, UR8, PT ;  /* 0x000000081a007c0c */ /* 0x004fc6000bf46270 */
[----:B------:R-:W-:Y:S01]  /*12b80*/  IMAD.WIDE.U32 R4, R0, UR6, R2 ;  /* 0x0000000600047c25 */ /* 0x000fe2000f8e0002 */
[----:B-----5:R-:W-:Y:S02]  /*12b90*/  ISETP.GE.AND P1, PT, R32, UR8, PT ;  /* 0x0000000820007c0c */ /* 0x020fe4000bf26270 */
[----:B------:R-:W-:Y:S01]  /*12ba0*/  ISETP.GE.AND P0, PT, R27, UR8, PT ;  /* 0x000000081b007c0c */ /* 0x000fe2000bf06270 */
[----:B------:R-:W-:Y:S01]  /*12bb0*/  IMAD R0, R0, UR7, R6 ;  /* 0x0000000700007c24 */ /* 0x000fe2000f8e0206 */
[----:B------:R-:W-:-:S03]  /*12bc0*/  LEA R2, P3, R4, UR4, 0x1 ;  /* 0x0000000404027c11 */ /* 0x000fc6000f8608ff */
[----:B------:R-:W-:-:S05]  /*12bd0*/  IMAD.IADD R0, R0, 0x1, R5 ;  /* 0x0000000100007824 */ /* 0x000fca00078e0205 */
[----:B------:R-:W-:-:S05]  /*12be0*/  LEA.HI.X R3, R4, UR5, R0, 0x1, P3 ;  /* 0x0000000504037c11 */ /* 0x000fca00098f0c00 */
[----:B------:R2:W-:Y:S04]  /*12bf0*/  @!P2 STG.E.128 desc[UR26][R2.64], R28 ;  /* 0x0000001c0200a986 */ /* 0x0005e8000c101d1a */
[----:B---3--:R2:W-:Y:S01]  /*12c00*/  @!P1 STG.E.128 desc[UR26][R2.64+0x40], R16 ;  /* 0x0000401002009986 */ /* 0x0085e2000c101d1a */
[----:B-1----:R-:W-:Y:S05]  /*12c10*/  @P0 EXIT ;  /* 0x000000000000094d */ /* 0x002fea0003800000 */
[----:B------:R-:W-:Y:S01]  /*12c20*/  STG.E.128 desc[UR26][R2.64+0x80], R12 ;  /* 0x0000800c02007986 */ /* 0x000fe2000c101d1a */
[----:B------:R-:W-:Y:S05]  /*12c30*/  EXIT ;  /* 0x000000000000794d */ /* 0x000fea0003800000 */
.L_x_710:
        /* <DEDUP_REMOVED lines=12> */
.L_x_1361:


//--------------------- .text._ZN5flash16flash_fwd_kernelI23Flash_fwd_kernel_traitsILi96ELi128ELi64ELi4ELb0ELb0EN7cutlass6half_tE19Flash_kernel_traitsILi96ELi128ELi64ELi4ES3_EELb0ELb0ELb0ELb0ELb0ELb0ELb1ELb0EEEvNS_16Flash_fwd_paramsE --------------------------
	.section	.text._ZN5flash16flash_fwd_kernelI23Flash_fwd_kernel_traitsILi96ELi128ELi64ELi4ELb0ELb0EN7cutlass6half_tE19Flash_kernel_traitsILi96ELi128ELi64ELi4ES3_EELb0ELb0ELb0ELb0ELb0ELb0ELb1ELb0EEEvNS_16Flash_fwd_paramsE,"ax",@progbits
	.align	128
        .global         _ZN5flash16flash_fwd_kernelI23Flash_fwd_kernel_traitsILi96ELi128ELi64ELi4ELb0ELb0EN7cutlass6half_tE19Flash_kernel_traitsILi96ELi128ELi64ELi4ES3_EELb0ELb0ELb0ELb0ELb0ELb0ELb1ELb0EEEvNS_16Flash_fwd_paramsE
        .type           _ZN5flash16flash_fwd_kernelI23Flash_fwd_kernel_traitsILi96ELi128ELi64ELi4ELb0ELb0EN7cutlass6half_tE19Flash_kernel_traitsILi96ELi128ELi64ELi4ES3_EELb0ELb0ELb0ELb0ELb0ELb0ELb1ELb0EEEvNS_16Flash_fwd_paramsE,@function
        .size           _ZN5flash16flash_fwd_kernelI23Flash_fwd_kernel_traitsILi96ELi128ELi64ELi4ELb0ELb0EN7cutlass6half_tE19Flash_kernel_traitsILi96ELi128ELi64ELi4ES3_EELb0ELb0ELb0ELb0ELb0ELb0ELb1ELb0EEEvNS_16Flash_fwd_paramsE,(.L_x_1362 - _ZN5flash16flash_fwd_kernelI23Flash_fwd_kernel_traitsILi96ELi128ELi64ELi4ELb0ELb0EN7cutlass6half_tE19Flash_kernel_traitsILi96ELi128ELi64ELi4ES3_EELb0ELb0ELb0ELb0ELb0ELb0ELb1ELb0EEEvNS_16Flash_fwd_paramsE)
        .other          _ZN5flash16flash_fwd_kernelI23Flash_fwd_kernel_traitsILi96ELi128ELi64ELi4ELb0ELb0EN7cutlass6half_tE19Flash_kernel_traitsILi96ELi128ELi64ELi4ES3_EELb0ELb0ELb0ELb0ELb0ELb0ELb1ELb0EEEvNS_16Flash_fwd_paramsE,@"STO_CUDA_ENTRY STV_DEFAULT"
_ZN5flash16flash_fwd_kernelI23Flash_fwd_kernel_traitsILi96ELi128ELi64ELi4ELb0ELb0EN7cutlass6half_tE19Flash_kernel_traitsILi96ELi128ELi64ELi4ES3_EELb0ELb0ELb0ELb0ELb0ELb0ELb1ELb0EEEvNS_16Flash_fwd_paramsE:
.text._ZN5flash16flash_fwd_kernelI23Flash_fwd_kernel_traitsILi96ELi128ELi64ELi4ELb0ELb0EN7cutlass6half_tE19Flash_kernel_traitsILi96ELi128ELi64ELi4ES3_EELb0ELb0ELb0ELb0ELb0ELb0ELb1ELb0EEEvNS_16Flash_fwd_paramsE:
        /* <DEDUP_REMOVED lines=59> */
.L_x_711:
        /* <DEDUP_REMOVED lines=32> */
.L_x_713:
        /* <DEDUP_REMOVED lines=40> */
.L_x_715:
[----:B------:R-:W-:Y:S05]  /*0830*/  BSYNC.RECONVERGENT B0 ;  /* 0x0000000000007941 */ /* 0x000fea0003800200 */
.L_x_714:
        /* <DEDUP_REMOVED lines=22> */
.L_x_717:
[----:B------:R-:W-:Y:S05]  /*09a0*/  BSYNC.RECONVERGENT B0 ;  /* 0x0000000000007941 */ /* 0x000fea0003800200 */
.L_x_716:
        /* <DEDUP_REMOVED lines=24> */
.L_x_719:
[----:B------:R-:W-:Y:S05]  /*0b30*/  BSYNC.RECONVERGENT B0 ;  /* 0x0000000000007941 */ /* 0x000fea0003800200 */
.L_x_718:
        /* <DEDUP_REMOVED lines=32> */
.L_x_721:
[----:B------:R-:W-:Y:S05]  /*0d40*/  BSYNC.RECONVERGENT B0 ;  /* 0x0000000000007941 */ /* 0x000fea0003800200 */
.L_x_720:
        /* <DEDUP_REMOVED lines=15> */
.L_x_723:
[----:B------:R-:W-:Y:S05]  /*0e40*/  BSYNC.RECONVERGENT B0 ;  /* 0x0000000000007941 */ /* 0x000fea0003800200 */
.L_x_722:
        /* <DEDUP_REMOVED lines=10> */
.L_x_725:
[----:B------:R-:W-:Y:S05]  /*0ef0*/  BSYNC.RECONVERGENT B0 ;  /* 0x0000000000007941 */ /* 0x000fea0003800200 */
.L_x_724:
        /* <DEDUP_REMOVED lines=10> */
.L_x_727:
[----:B------:R-:W-:Y:S05]  /*0fa0*/  BSYNC.RECONVERGENT B0 ;  /* 0x0000000000007941 */ /* 0x000fea0003800200 */
.L_x_726:
        /* <DEDUP_REMOVED lines=10> */
.L_x_712:
        /* <DEDUP_REMOVED lines=22> */
.L_x_728:
[----:B------:R-:W1:Y:S01]  /*11b0*/  LDCU.64 UR8, c[0x0][0x3b8] ;  /* 0x00007700ff0877ac */ /* 0x000e620008000a00 */
[----:B------:R-:W-:-:S05]  /*11c0*/  IADD3 R2, PT, PT, R10, R11, RZ ;  /* 0x0000000b0a027210 */ /* 0x000fca0007ffe0ff */
[C---:B-1----:R-:W-:Y:S02]  /*11d0*/  IMAD R0, R2.reuse, UR9, RZ ;  /* 0x0000000902007c24 */ /* 0x042fe4000f8e02ff */
[----:B------:R-:W-:-:S05]  /*11e0*/  IMAD.WIDE.U32 R2, R2, UR8, RZ ;  /* 0x0000000802027c25 */ /* 0x000fca000f8e00ff */
[----:B------:R-:W-:Y:S02]  /*11f0*/  IADD3 R7, PT, PT, R3, R0, RZ ;  /* 0x0000000003077210 */ /* 0x000fe40007ffe0ff */
[----:B------:R-:W-:-:S07]  /*1200*/  MOV R5, R2 ;  /* 0x0000000200057202 */ /* 0x000fce0000000f00 */
.L_x_729:
        /* <DEDUP_REMOVED lines=39> */
.L_x_730:
[----:B------:R-:W1:Y:S01]  /*1480*/  LDC.64 R12, c[0x0][0x3c0] ;  /* 0x0000f000ff0c7b82 */ /* 0x000e620000000a00 */
[----:B------:R-:W-:-:S05]  /*1490*/  IADD3 R0, PT, PT, R10, R11, RZ ;  /* 0x0000000b0a007210 */ /* 0x000fca0007ffe0ff */
[C---:B-1----:R-:W-:Y:S02]  /*14a0*/  IMAD R4, R0.reuse, R13, RZ ;  /* 0x0000000d00047224 */ /* 0x042fe400078e02ff */
[----:B------:R-:W-:-:S05]  /*14b0*/  IMAD.WIDE.U32 R2, R0, R12, RZ ;  /* 0x0000000c00027225 */ /* 0x000fca00078e00ff */
[----:B------:R-:W-:-:S07]  /*14c0*/  IADD3 R0, PT, PT, R3, R4, RZ ;  /* 0x0000000403007210 */ /* 0x000fce0007ffe0ff */
.L_x_731:
        /* <DEDUP_REMOVED lines=12> */
[----:B------:R3:W-:Y:S01]  /*1590*/  STL [R1+0x2c], R17 ;  /* 0x00002c1101007387 */ /* 0x0007e20000100800 */
[----:B------:R-:W-:Y:S01]  /*15a0*/  SHF.L.U32 R148, R227, 0x5, RZ ;  /* 0x00000005e3947819 */ /* 0x000fe200000006ff */
[----:B------:R-:W-:Y:S01]  /*15b0*/  IMAD.X R3, RZ, RZ, R0, P0 ;  /* 0x000000ffff037224 */ /* 0x000fe200000e0600 */
[----:B------:R-:W-:Y:S01]  /*15c0*/  SHF.R.S32.HI R0, RZ, 0x1f, R6 ;  /* 0x0000001fff007819 */ /* 0x000fe20000011406 */
[----:B------:R-:W-:Y:S01]  /*15d0*/  IMAD.X R5, RZ, RZ, R7, P1 ;  /* 0x000000ffff057224 */ /* 0x000fe200008e0607 */
[C---:B------:R-:W-:Y:S01]  /*15e0*/  IADD3 R8, P0, PT, R151.reuse, R8, RZ ;  /* 0x0000000897087210 */ /* 0x040fe20007f1e0ff */
[----:B------:R-:W-:Y:S01]  /*15f0*/  IMAD.WIDE.U32 R2, R20, R12, R2 ;  /* 0x0000000c14027225 */ /* 0x000fe200078e0002 */
[----:B------:R-:W5:Y:S01]  /*1600*/  LDCU.64 UR10, c[0x0][0x3c8] ;  /* 0x00007900ff0a77ac */ /* 0x000f620008000a00 */
[----:B------:R-:W-:Y:S01]  /*1610*/  BSSY.RECONVERGENT B0, `(.L_x_732) ;  /* 0x0000043000007945 */ /* 0x000fe20003800200 */
[C---:B------:R-:W-:Y:S01]  /*1620*/  LOP3.LUT R150, R151.reuse, 0x20, RZ, 0xfc, !PT ;  /* 0x0000002097967812 */ /* 0x040fe200078efcff */
[----:B-1----:R-:W-:Y:S01]  /*1630*/  IMAD R7, R0, UR4, RZ ;  /* 0x0000000400077c24 */ /* 0x002fe2000f8e02ff */
[----:B------:R-:W-:Y:S01]  /*1640*/  LOP3.LUT R149, R151, 0x40, RZ, 0xfc, !PT ;  /* 0x0000004097957812 */ /* 0x000fe200078efcff */
[----:B------:R-:W-:-:S02]  /*1650*/  IMAD R3, R20, R13, R3 ;  /* 0x0000000d14037224 */ /* 0x000fc400078e0203 */
[----:B------:R-:W-:Y:S02]  /*1660*/  IMAD R0, R0, UR6, RZ ;  /* 0x0000000600007c24 */ /* 0x000fe4000f8e02ff */
[C---:B------:R-:W-:Y:S01]  /*1670*/  IMAD R10, R6.reuse, UR5, R7 ;  /* 0x00000005060a7c24 */ /* 0x040fe2000f8e0207 */
[----:B------:R-:W-:Y:S01]  /*1680*/  UMOV UR5, 0x400 ;  /* 0x0000040000057882 */ /* 0x000fe20000000000 */
[C---:B------:R-:W-:Y:S01]  /*1690*/  IMAD R7, R6.reuse, UR7, R0 ;  /* 0x0000000706077c24 */ /* 0x040fe2000f8e0200 */
[----:B--2---:R-:W-:Y:S01]  /*16a0*/  ULEA UR5, UR18, UR5, 0x18 ;  /* 0x0000000512057291 */ /* 0x004fe2000f8ec0ff */
[----:B------:R-:W-:-:S04]  /*16b0*/  IMAD.WIDE.U32 R2, R6, UR6, R2 ;  /* 0x0000000606027c25 */ /* 0x000fc8000f8e0002 */
[----:B------:R-:W-:Y:S01]  /*16c0*/  IMAD.X R9, RZ, RZ, R14, P0 ;  /* 0x000000ffff097224 */ /* 0x000fe200000e060e */
[----:B---3--:R-:W-:Y:S01]  /*16d0*/  LEA R18, P0, R2, UR12, 0x1 ;  /* 0x0000000c02127c11 */ /* 0x008fe2000f8008ff */
[----:B------:R-:W-:Y:S02]  /*16e0*/  IMAD.IADD R3, R3, 0x1, R7 ;  /* 0x0000000103037824 */ /* 0x000fe400078e0207 */
[----:B------:R-:W-:Y:S02]  /*16f0*/  IMAD.WIDE.U32 R4, R20, UR8, R4 ;  /* 0x0000000814047c25 */ /* 0x000fe4000f8e0004 */
[----:B------:R1:W-:Y:S01]  /*1700*/  STL [R1+0x1c], R18 ;  /* 0x00001c1201007387 */ /* 0x0003e20000100800 */
[----:B------:R-:W-:Y:S01]  /*1710*/  LEA.HI.X R16, R2, UR13, R3, 0x1, P0 ;  /* 0x0000000d02107c11 */ /* 0x000fe200080f0c03 */
[----:B------:R-:W-:Y:S01]  /*1720*/  IMAD R5, R20, UR9, R5 ;  /* 0x0000000914057c24 */ /* 0x000fe2000f8e0205 */
[----:B------:R-:W-:Y:S01]  /*1730*/  LEA R22, P0, R19, R20, 0x7 ;  /* 0x0000001413167211 */ /* 0x000fe200078038ff */
[----:B-----5:R-:W-:-:S02]  /*1740*/  IMAD.WIDE.U32 R8, R24, UR10, R8 ;  /* 0x0000000a18087c25 */ /* 0x020fc4000f8e0008 */
[----:B------:R1:W-:Y:S01]  /*1750*/  STL [R1+0x18], R16 ;  /* 0x0000181001007387 */ /* 0x0003e20000100800 */
[----:B------:R-:W-:Y:S01]  /*1760*/  LEA.HI.X R21, R19, RZ, RZ, 0x7, P0 ;  /* 0x000000ff13157211 */ /* 0x000fe200000f3cff */
[----:B------:R-:W-:Y:S01]  /*1770*/  IMAD.WIDE.U32 R4, R6, UR4, R4 ;  /* 0x0000000406047c25 */ /* 0x000fe2000f8e0004 */
[----:B------:R-:W-:Y:S01]  /*1780*/  LOP3.LUT R6, R15, 0x18, R227, 0x78, !PT ;  /* 0x000000180f067812 */ /* 0x000fe200078e78e3 */
[----:B------:R1:W-:Y:S02]  /*1790*/  STL [R1+0x30], R22 ;  /* 0x0000301601007387 */ /* 0x0003e40000100800 */
[----:B------:R-:W-:Y:S01]  /*17a0*/  IMAD R3, R24, UR11, R9 ;  /* 0x0000000b18037c24 */ /* 0x000fe2000f8e0209 */
[----:B------:R-:W-:Y:S01]  /*17b0*/  IADD3 R0, PT, PT, R5, R10, RZ ;  /* 0x0000000a05007210 */ /* 0x000fe20007ffe0ff */
[----:B------:R1:W-:Y:S01]  /*17c0*/  STL [R1+0x34], R21 ;  /* 0x0000341501007387 */ /* 0x0003e20000100800 */
[----:B----4-:R-:W-:Y:S01]  /*17d0*/  LEA R250, P1, R4, UR14, 0x1 ;  /* 0x0000000e04fa7c11 */ /* 0x010fe2000f8208ff */
[----:B------:R-:W-:Y:S01]  /*17e0*/  IMAD.SHL.U32 R224, R227, 0x10, RZ ;  /* 0x00000010e3e07824 */ /* 0x000fe200078e00ff */
[----:B------:R-:W-:-:S02]  /*17f0*/  LOP3.LUT R6, R6, 0x1f20, R11, 0xf8, !PT ;  /* 0x00001f2006067812 */ /* 0x000fc400078ef80b */
[----:B------:R-:W-:Y:S02]  /*1800*/  LEA.HI.X R249, R4, UR15, R0, 0x1, P1 ;  /* 0x0000000f04f97c11 */ /* 0x000fe400088f0c00 */
[----:B------:R-:W-:Y:S02]  /*1810*/  ISETP.GE.AND P1, PT, R20, R17, PT ;  /* 0x000000111400720c */ /* 0x000fe40003f26270 */
[----:B------:R-:W-:Y:S02]  /*1820*/  LOP3.LUT R0, R223, 0x18, RZ, 0xc0, !PT ;  /* 0x00000018df007812 */ /* 0x000fe400078ec0ff */
[----:B------:R-:W-:Y:S02]  /*1830*/  LEA R229, R6, UR5, 0x1 ;  /* 0x0000000506e57c11 */ /* 0x000fe4000f8e08ff */
[----:B------:R-:W-:-:S07]  /*1840*/  LOP3.LUT R10, R0, 0xc0, R148, 0xf8, !PT ;  /* 0x000000c0000a7812 */ /* 0x000fce00078ef894 */
        /* <DEDUP_REMOVED lines=30> */
.L_x_734:
[----:B------:R3:W-:Y:S02]  /*1a30*/  STS.128 [R229+0x4000], RZ ;  /* 0x004000ffe5007388 */ /* 0x0007e40000000c00 */
.L_x_733:
[----:B------:R-:W-:Y:S05]  /*1a40*/  BSYNC.RECONVERGENT B0 ;  /* 0x0000000000007941 */ /* 0x000fea0003800200 */
.L_x_732:
        /* <DEDUP_REMOVED lines=36> */
.L_x_737:
[----:B------:R2:W-:Y:S02]  /*1c90*/  STS.128 [R229+0x4800], RZ ;  /* 0x004800ffe5007388 */ /* 0x0005e40000000c00 */
.L_x_736:
[----:B------:R-:W-:Y:S05]  /*1ca0*/  BSYNC.RECONVERGENT B0 ;  /* 0x0000000000007941 */ /* 0x000fea0003800200 */
.L_x_735:
        /* <DEDUP_REMOVED lines=36> */
.L_x_740:
[----:B------:R2:W-:Y:S02]  /*1ef0*/  STS.128 [R229+0x5000], RZ ;  /* 0x005000ffe5007388 */ /* 0x0005e40000000c00 */
.L_x_739:
[----:B------:R-:W-:Y:S05]  /*1f00*/  BSYNC.RECONVERGENT B0 ;  /* 0x0000000000007941 */ /* 0x000fea0003800200 */
.L_x_738:
        /* <DEDUP_REMOVED lines=37> */
.L_x_743:
[----:B------:R2:W-:Y:S02]  /*2160*/  STS.128 [R229+0x5800], RZ ;  /* 0x005800ffe5007388 */ /* 0x0005e40000000c00 */
.L_x_742:
[----:B------:R-:W-:Y:S05]  /*2170*/  BSYNC.RECONVERGENT B0 ;  /* 0x0000000000007941 */ /* 0x000fea0003800200 */
.L_x_741:
[----:B------:R-:W-:Y:S01]  /*2180*/  LEA.HI.SX32 R41, R230, 0xffffffff, 0x1a ;  /* 0xffffffffe6297811 */ /* 0x000fe200078fd2ff */
[----:B------:R-:W-:Y:S03]  /*2190*/  BSSY.RECONVERGENT B0, `(.L_x_744) ;  /* 0x0000020000007945 */ /* 0x000fe60003800200 */
[----:B------:R-:W-:Y:S01]  /*21a0*/  SHF.R.S32.HI R8, RZ, 0x1f, R41 ;  /* 0x0000001fff087819 */ /* 0x000fe20000011429 */
[C---:B------:R-:W-:Y:S02]  /*21b0*/  IMAD R7, R41.reuse, -0x40, R40 ;  /* 0xffffffc029077824 */ /* 0x040fe400078e0228 */
[C---:B------:R-:W-:Y:S02]  /*21c0*/  IMAD R0, R41.reuse, UR12, RZ ;  /* 0x0000000c29007c24 */ /* 0x040fe4000f8e02ff */
[----:B-12-4-:R-:W-:Y:S01]  /*21d0*/  IMAD.WIDE.U32 R4, R41, UR13, RZ ;  /* 0x0000000d29047c25 */ /* 0x016fe2000f8e00ff */
        /* <DEDUP_REMOVED lines=26> */
.L_x_746:
[----:B------:R2:W-:Y:S02]  /*2380*/  STS.128 [R229+0x8000], RZ ;  /* 0x008000ffe5007388 */ /* 0x0005e40000000c00 */
.L_x_745:
[----:B------:R-:W-:Y:S05]  /*2390*/  BSYNC.RECONVERGENT B0 ;  /* 0x0000000000007941 */ /* 0x000fea0003800200 */
.L_x_744:
        /* <DEDUP_REMOVED lines=31> */
.L_x_749:
[----:B------:R4:W-:Y:S02]  /*2590*/  STS.128 [R229+0x8800], RZ ;  /* 0x008800ffe5007388 */ /* 0x0009e40000000c00 */
.L_x_748:
[----:B------:R-:W-:Y:S05]  /*25a0*/  BSYNC.RECONVERGENT B0 ;  /* 0x0000000000007941 */ /* 0x000fea0003800200 */
.L_x_747:
        /* <DEDUP_REMOVED lines=31> */
.L_x_752:
[----:B------:R4:W-:Y:S01]  /*27a0*/  STS.128 [R229+0xb000], RZ ;  /* 0x00b000ffe5007388 */ /* 0x0009e20000000c00 */
[----:B------:R-:W-:Y:S05]  /*27b0*/  BRA `(.L_x_753) ;  /* 0x00000000000c7947 */ /* 0x000fea0003800000 */
.L_x_751:
[----:B------:R1:W-:Y:S04]  /*27c0*/  STS.128 [R229+0x9000], RZ ;  /* 0x009000ffe5007388 */ /* 0x0003e80000000c00 */
[----:B------:R1:W-:Y:S04]  /*27d0*/  STS.128 [R229+0xa000], RZ ;  /* 0x00a000ffe5007388 */ /* 0x0003e80000000c00 */
[----:B------:R1:W-:Y:S02]  /*27e0*/  STS.128 [R229+0xb000], RZ ;  /* 0x00b000ffe5007388 */ /* 0x0003e40000000c00 */
.L_x_753:
[----:B------:R-:W-:Y:S05]  /*27f0*/  BSYNC.RECONVERGENT B0 ;  /* 0x0000000000007941 */ /* 0x000fea0003800200 */
.L_x_750:
        /* <DEDUP_REMOVED lines=35> */
.L_x_756:
[----:B------:R4:W-:Y:S02]  /*2a30*/  STS.128 [R229+0xb800], RZ ;  /* 0x00b800ffe5007388 */ /* 0x0009e40000000c00 */
.L_x_755:
[----:B------:R-:W-:Y:S05]  /*2a40*/  BSYNC.RECONVERGENT B0 ;  /* 0x0000000000007941 */ /* 0x000fea0003800200 */
.L_x_754:
[----:B------:R-:W-:Y:S01]  /*2a50*/  LOP3.LUT R0, R224, 0x100, RZ, 0xc0, !PT ;  /* 0x00000100e0007812 */ /* 0x000fe200078ec0ff */
[----:B------:R-:W-:Y:S01]  /*2a60*/  IMAD.MOV.U32 R136, RZ, RZ, 0x20 ;  /* 0x00000020ff887424 */ /* 0x000fe200078e00ff */
[----:B-1--4-:R-:W-:Y:S01]  /*2a70*/  LOP3.LUT R3, R10, R8, RZ, 0x3c, !PT ;  /* 0x000000080a037212 */ /* 0x012fe200078e3cff */
[----:B------:R-:W1:Y:S01]  /*2a80*/  LDCU UR4, c[0x0][0x50c] ;  /* 0x0000a180ff0477ac */ /* 0x000e620008000800 */
[----:B------:R-:W-:Y:S01]  /*2a90*/  LOP3.LUT R2, R0, 0x20, R148, 0xf8, !PT ;  /* 0x0000002000027812 */ /* 0x000fe200078ef894 */
[----:B------:R-:W0:Y:S01]  /*2aa0*/  LDGDEPBAR ;  /* 0x00000000000079af */ /* 0x000e220000000000 */
        /* <DEDUP_REMOVED lines=8> */
[----:B------:R-:W4:Y:S01]  /*2b30*/  LDSM.16.M88.4 R16, [R0+0x6000] ;  /* 0x006000000010783b */ /* 0x000f220000000200 */
[----:B------:R-:W-:-:S03]  /*2b40*/  IMAD.IADD R2, R0, 0x1, R136 ;  /* 0x0000000100027824 */ /* 0x000fc600078e0288 */
[----:B------:R-:W5:Y:S04]  /*2b50*/  LDSM.16.M88.4 R8, [R221+0x1000] ;  /* 0x00100000dd08783b */ /* 0x000f680000000200 */
[----:B------:R-:W-:Y:S04]  /*2b60*/  LDSM.16.M88.4 R24, [R3] ;  /* 0x000000000318783b */ /* 0x000fe80000000200 */
[----:B------:R-:W2:Y:S04]  /*2b70*/  LDSM.16.M88.4 R52, [R2+0x6000] ;  /* 0x006000000234783b */ /* 0x000ea80000000200 */
[----:B------:R-:W3:Y:S04]  /*2b80*/  LDSM.16.M88.4 R20, [R0+0x6c00] ;  /* 0x006c00000014783b */ /* 0x000ee80000000200 */
[----:B------:R-:W1:Y:S04]  /*2b90*/  LDSM.16.M88.4 R48, [R0+0x6400] ;  /* 0x006400000030783b */ /* 0x000e680000000200 */
[----:B------:R-:W1:Y:S04]  /*2ba0*/  LDSM.16.M88.4 R44, [R0+0x6800] ;  /* 0x00680000002c783b */ /* 0x000e680000000200 */
[----:B------:R-:W-:Y:S04]  /*2bb0*/  LDSM.16.M88.4 R36, [R221+0x2000] ;  /* 0x00200000dd24783b */ /* 0x000fe80000000200 */
[----:B------:R-:W1:Y:S04]  /*2bc0*/  LDSM.16.M88.4 R4, [R3+0x1000] ;  /* 0x001000000304783b */ /* 0x000e680000000200 */
[----:B------:R-:W1:Y:S01]  /*2bd0*/  LDSM.16.M88.4 R64, [R0+0x7000] ;  /* 0x007000000040783b */ /* 0x000e620000000200 */
[-C--:B----4-:R-:W-:Y:S03]  /*2be0*/  HMMA.16816.F32 R68, R12, R16.reuse, RZ ;  /* 0x000000100c44723c */ /* 0x090fe600000018ff */
[----:B------:R-:W4:Y:S04]  /*2bf0*/  LDSM.16.M88.4 R76, [R2+0x6c00] ;  /* 0x006c0000024c783b */ /* 0x000f280000000200 */
[----:B------:R-:W4:Y:S01]  /*2c00*/  LDSM.16.M88.4 R60, [R2+0x6400] ;  /* 0x00640000023c783b */ /* 0x000f220000000200 */
[C---:B-----5:R-:W-:Y:S03]  /*2c10*/  HMMA.16816.F32 R72, R8.reuse, R16, RZ ;  /* 0x000000100848723c */ /* 0x060fe600000018ff */
[----:B------:R-:W5:Y:S04]  /*2c20*/  LDSM.16.M88.4 R56, [R2+0x6800] ;  /* 0x006800000238783b */ /* 0x000f680000000200 */
[----:B------:R-:W-:Y:S01]  /*2c30*/  LDSM.16.M88.4 R28, [R3+0x2000] ;  /* 0x00200000031c783b */ /* 0x000fe20000000200 */
[-C--:B------:R-:W-:Y:S03]  /*2c40*/  HMMA.16816.F32 R108, R8, R18.reuse, RZ ;  /* 0x00000012086c723c */ /* 0x080fe600000018ff */
[----:B------:R-:W5:Y:S04]  /*2c50*/  LDSM.16.M88.4 R80, [R2+0x7000] ;  /* 0x007000000250783b */ /* 0x000f680000000200 */
[----:B------:R-:W5:Y:S01]  /*2c60*/  LDSM.16.M88.4 R32, [R221+0x3000] ;  /* 0x00300000dd20783b */ /* 0x000f620000000200 */
[----:B------:R-:W-:Y:S08]  /*2c70*/  HMMA.16816.F32 R128, R12, R18, RZ ;  /* 0x000000120c80723c */ /* 0x000ff000000018ff */
[----:B--2---:R-:W-:Y:S08]  /*2c80*/  HMMA.16816.F32 R16, R24, R52, R68 ;  /* 0x000000341810723c */ /* 0x004ff00000001844 */
[C---:B---3--:R-:W-:Y:S08]  /*2c90*/  HMMA.16816.F32 R88, R8.reuse, R20, RZ ;  /* 0x000000140858723c */ /* 0x048ff000000018ff */
[C---:B-1----:R-:W-:Y:S08]  /*2ca0*/  HMMA.16816.F32 R104, R8.reuse, R48, RZ ;  /* 0x000000300868723c */ /* 0x042ff000000018ff */
[----:B------:R-:W-:Y:S08]  /*2cb0*/  HMMA.16816.F32 R100, R8, R50, RZ ;  /* 0x000000320864723c */ /* 0x000ff000000018ff */
[C---:B------:R-:W-:Y:S08]  /*2cc0*/  HMMA.16816.F32 R68, R12.reuse, R48, RZ ;  /* 0x000000300c44723c */ /* 0x040ff000000018ff */
[----:B------:R-:W-:Y:S08]  /*2cd0*/  HMMA.16816.F32 R124, R12, R50, RZ ;  /* 0x000000320c7c723c */ /* 0x000ff000000018ff */
[C---:B------:R-:W-:Y:S08]  /*2ce0*/  HMMA.16816.F32 R96, R8.reuse, R44, RZ ;  /* 0x0000002c0860723c */ /* 0x040ff000000018ff */
[C---:B------:R-:W-:Y:S08]  /*2cf0*/  HMMA.16816.F32 R92, R8.reuse, R46, RZ ;  /* 0x0000002e085c723c */ /* 0x040ff000000018ff */
[----:B------:R-:W-:Y:S08]  /*2d00*/  HMMA.16816.F32 R84, R8, R22, RZ ;  /* 0x000000160854723c */ /* 0x000ff000000018ff */
[C---:B------:R-:W-:Y:S08]  /*2d10*/  HMMA.16816.F32 R48, R12.reuse, R44, RZ ;  /* 0x0000002c0c30723c */ /* 0x040ff000000018ff */
[C---:B------:R-:W-:Y:S08]  /*2d20*/  HMMA.16816.F32 R120, R12.reuse, R46, RZ ;  /* 0x0000002e0c78723c */ /* 0x040ff000000018ff */
[C---:B------:R-:W-:Y:S08]  /*2d30*/  HMMA.16816.F32 R112, R12.reuse, R20, RZ ;  /* 0x000000140c70723c */ /* 0x040ff000000018ff */
[----:B------:R-:W-:Y:S01]  /*2d40*/  HMMA.16816.F32 R116, R12, R22, RZ ;  /* 0x000000160c74723c */ /* 0x000fe200000018ff */
[----:B------:R-:W-:Y:S07]  /*2d50*/  LDSM.16.M88.4 R20, [R3+0x3000] ;  /* 0x003000000314783b */ /* 0x000fee0000000200 */
[----:B------:R-:W-:Y:S01]  /*2d60*/  HMMA.16816.F32 R12, R4, R52, R72 ;  /* 0x00000034040c723c */ /* 0x000fe20000001848 */
[----:B------:R-:W-:Y:S07]  /*2d70*/  LDSM.16.M88.4 R72, [R0+0x8000] ;  /* 0x008000000048783b */ /* 0x000fee0000000200 */
[----:B------:R-:W-:Y:S01]  /*2d80*/  HMMA.16816.F32 R8, R36, R64, R16 ;  /* 0x000000402408723c */ /* 0x000fe20000001810 */
[----:B------:R-:W1:Y:S07]  /*2d90*/  LDSM.16.M88.4 R16, [R221+0x4000] ;  /* 0x00400000dd10783b */ /* 0x000e6e0000000200 */
[C---:B----4-:R-:W-:Y:S08]  /*2da0*/  HMMA.16816.F32 R132, R4.reuse, R76, R88 ;  /* 0x0000004c0484723c */ /* 0x050ff00000001858 */
[C---:B------:R-:W-:Y:S08]  /*2db0*/  HMMA.16816.F32 R88, R4.reuse, R54, R108 ;  /* 0x000000360458723c */ /* 0x040ff0000000186c */
[C---:B------:R-:W-:Y:S08]  /*2dc0*/  HMMA.16816.F32 R104, R4.reuse, R60, R104 ;  /* 0x0000003c0468723c */ /* 0x040ff00000001868 */
[C---:B-----5:R-:W-:Y:S08]  /*2dd0*/  HMMA.16816.F32 R96, R4.reuse, R56, R96 ;  /* 0x000000380460723c */ /* 0x060ff00000001860 */
[C---:B------:R-:W-:Y:S08]  /*2de0*/  HMMA.16816.F32 R100, R4.reuse, R62, R100 ;  /* 0x0000003e0464723c */ /* 0x040ff00000001864 */
[C---:B------:R-:W-:Y:S08]  /*2df0*/  HMMA.16816.F32 R108, R4.reuse, R58, R92 ;  /* 0x0000003a046c723c */ /* 0x040ff0000000185c */
[----:B------:R-:W-:Y:S08]  /*2e00*/  HMMA.16816.F32 R140, R4, R78, R84 ;  /* 0x0000004e048c723c */ /* 0x000ff00000001854 */
[----:B------:R-:W-:Y:S01]  /*2e10*/  HMMA.16816.F32 R84, R24, R60, R68 ;  /* 0x0000003c1854723c */ /* 0x000fe20000001844 */
[----:B------:R-:W-:Y:S07]  /*2e20*/  LDSM.16.M88.4 R68, [R2+0x8000] ;  /* 0x008000000244783b */ /* 0x000fee0000000200 */
[----:B------:R-:W-:Y:S01]  /*2e30*/  HMMA.16816.F32 R4, R28, R80, R8 ;  /* 0x000000501c04723c */ /* 0x000fe20000001808 */
[----:B------:R-:W2:Y:S07]  /*2e40*/  LDSM.16.M88.4 R8, [R3+0x4000] ;  /* 0x004000000308783b */ /* 0x000eae0000000200 */
[----:B------:R-:W-:Y:S01]  /*2e50*/  HMMA.16816.F32 R44, R32, R64, R12 ;  /* 0x00000040202c723c */ /* 0x000fe2000000180c */
[----:B------:R-:W3:Y:S07]  /*2e60*/  LDSM.16.M88.4 R12, [R221+0x5000] ;  /* 0x00500000dd0c783b */ /* 0x000eee0000000200 */
[C---:B------:R-:W-:Y:S08]  /*2e70*/  HMMA.16816.F32 R52, R24.reuse, R54, R128 ;  /* 0x000000361834723c */ /* 0x040ff00000001880 */
[C---:B------:R-:W-:Y:S01]  /*2e80*/  HMMA.16816.F32 R92, R24.reuse, R56, R48 ;  /* 0x00000038185c723c */ /* 0x040fe20000001830 */
[----:B------:R-:W4:Y:S07]  /*2e90*/  LDSM.16.M88.4 R48, [R0+0x7400] ;  /* 0x007400000030783b */ /* 0x000f2e0000000200 */
[C---:B------:R-:W-:Y:S08]  /*2ea0*/  HMMA.16816.F32 R112, R24.reuse, R76, R112 ;  /* 0x0000004c1870723c */ /* 0x040ff00000001870 */
[C---:B------:R-:W-:Y:S08]  /*2eb0*/  HMMA.16816.F32 R124, R24.reuse, R62, R124 ;  /* 0x0000003e187c723c */ /* 0x040ff0000000187c */
[C---:B------:R-:W-:Y:S01]  /*2ec0*/  HMMA.16816.F32 R120, R24.reuse, R58, R120 ;  /* 0x0000003a1878723c */ /* 0x040fe20000001878 */
[----:B------:R-:W-:Y:S07]  /*2ed0*/  LDSM.16.M88.4 R56, [R0+0x8400] ;  /* 0x008400000038783b */ /* 0x000fee0000000200 */
[----:B------:R-:W-:Y:S08]  /*2ee0*/  HMMA.16816.F32 R116, R24, R78, R116 ;  /* 0x0000004e1874723c */ /* 0x000ff00000001874 */
[----:B-1----:R-:W-:Y:S01]  /*2ef0*/  HMMA.16816.F32 R24, R16, R72, R4 ;  /* 0x000000481018723c */ /* 0x002fe20000001804 */
[----:B------:R1:W5:Y:S07]  /*2f00*/  LDSM.16.M88.4 R4, [R3+0x5000] ;  /* 0x005000000304783b */ /* 0x00036e0000000200 */
[----:B------:R-:W-:Y:S08]  /*2f10*/  HMMA.16816.F32 R44, R20, R80, R44 ;  /* 0x00000050142c723c */ /* 0x000ff0000000182c */
[-C--:B------:R-:W-:Y:S08]  /*2f20*/  HMMA.16816.F32 R52, R36, R66.reuse, R52 ;  /* 0x000000422434723c */ /* 0x080ff00000001834 */
[----:B------:R-:W-:Y:S08]  /*2f30*/  HMMA.16816.F32 R60, R32, R66, R88 ;  /* 0x00000042203c723c */ /* 0x000ff00000001858 */
[----:B--2---:R-:W-:Y:S01]  /*2f40*/  HMMA.16816.F32 R64, R8, R68, R24 ;  /* 0x000000440840723c */ /* 0x004fe20000001818 */
[----:B------:R-:W2:Y:S07]  /*2f50*/  LDSM.16.M88.4 R24, [R2+0x7400] ;  /* 0x007400000218783b */ /* 0x000eae0000000200 */
[----:B---3--:R-:W-:Y:S08]  /*2f60*/  HMMA.16816.F32 R44, R12, R72, R44 ;  /* 0x000000480c2c723c */ /* 0x008ff0000000182c */
[----:B------:R-:W-:Y:S03]  /*2f70*/  HMMA.16816.F32 R52, R28, R82, R52 ;  /* 0x000000521c34723c */ /* 0x000fe60000001834 */
[----:B-1----:R-:W-:-:S04]  /*2f80*/  FMUL.FTZ R3, R64, UR4 ;  /* 0x0000000440037c20 */ /* 0x002fc80008410000 */
[----:B------:R1:W-:Y:S01]  /*2f90*/  MUFU.TANH R146, R3 ;  /* 0x0000000300927308 */ /* 0x0003e20000002400 */
[----:B------:R-:W-:Y:S08]  /*2fa0*/  HMMA.16816.F32 R60, R20, R82, R60 ;  /* 0x00000052143c723c */ /* 0x000ff0000000183c */
[----:B----4-:R-:W-:Y:S08]  /*2fb0*/  HMMA.16816.F32 R76, R36, R48, R84 ;  /* 0x00000030244c723c */ /* 0x010ff00000001854 */
[----:B-----5:R-:W-:Y:S01]  /*2fc0*/  HMMA.16816.F32 R80, R4, R68, R44 ;  /* 0x000000440450723c */ /* 0x020fe2000000182c */
[----:B-1----:R-:W-:-:S04]  /*2fd0*/  FMUL.FTZ R3, R65, UR4 ;  /* 0x0000000441037c20 */ /* 0x002fc80008410000 */
[----:B------:R1:W-:Y:S03]  /*2fe0*/  MUFU.TANH R147, R3 ;  /* 0x0000000300937308 */ /* 0x0003e60000002400 */
[----:B------:R-:W-:Y:S08]  /*2ff0*/  HMMA.16816.F32 R44, R16, R74, R52 ;  /* 0x0000004a102c723c */ /* 0x000ff00000001834 */
[----:B------:R-:W-:Y:S01]  /*3000*/  HMMA.16816.F32 R84, R32, R48, R104 ;  /* 0x000000302054723c */ /* 0x000fe20000001868 */
[----:B-1----:R-:W-:-:S07]  /*3010*/  FMUL.FTZ R3, R66, UR4 ;  /* 0x0000000442037c20 */ /* 0x002fce0008410000 */
[----:B------:R-:W-:Y:S01]  /*3020*/  HMMA.16816.F32 R52, R12, R74, R60 ;  /* 0x0000004a0c34723c */ /* 0x000fe2000000183c */
[----:B------:R1:W-:Y:S07]  /*3030*/  MUFU.TANH R144, R3 ;  /* 0x0000000300907308 */ /* 0x0003ee0000002400 */
[----:B--2---:R-:W-:Y:S08]  /*3040*/  HMMA.16816.F32 R60, R28, R24, R76 ;  /* 0x000000181c3c723c */ /* 0x004ff0000000184c */
[----:B------:R-:W-:Y:S01]  /*3050*/  HMMA.16816.F32 R72, R8, R70, R44 ;  /* 0x000000460848723c */ /* 0x000fe2000000182c */
[----:B------:R-:W2:Y:S01]  /*3060*/  LDSM.16.M88.4 R44, [R2+0x8400] ;  /* 0x00840000022c783b */ /* 0x000ea20000000200 */
[----:B-1----:R-:W-:-:S04]  /*3070*/  FMUL.FTZ R3, R67, UR4 ;  /* 0x0000000443037c20 */ /* 0x002fc80008410000 */
[----:B------:R1:W-:Y:S02]  /*3080*/  MUFU.TANH R145, R3 ;  /* 0x0000000300917308 */ /* 0x0003e40000002400 */
[----:B------:R-:W-:Y:S08]  /*3090*/  HMMA.16816.F32 R76, R20, R24, R84 ;  /* 0x00000018144c723c */ /* 0x000ff00000001854 */
[----:B------:R-:W-:Y:S01]  /*30a0*/  HMMA.16816.F32 R64, R16, R56, R60 ;  /* 0x000000381040723c */ /* 0x000fe2000000183c */
[----:B-1----:R-:W-:-:S07]  /*30b0*/  FMUL.FTZ R3, R80, UR4 ;  /* 0x0000000450037c20 */ /* 0x002fce0008410000 */
[----:B------:R-:W-:Y:S01]  /*30c0*/  HMMA.16816.F32 R60, R36, R50, R124 ;  /* 0x00000032243c723c */ /* 0x000fe2000000187c */
[----:B------:R1:W-:Y:S07]  /*30d0*/  MUFU.TANH R138, R3 ;  /* 0x00000003008a7308 */ /* 0x0003ee0000002400 */
[----:B------:R-:W-:Y:S01]  /*30e0*/  HMMA.16816.F32 R84, R4, R70, R52 ;  /* 0x000000460454723c */ /* 0x000fe20000001834 */
[----:B------:R-:W3:Y:S07]  /*30f0*/  LDSM.16.M88.4 R52, [R0+0x7800] ;  /* 0x007800000034783b */ /* 0x000eee0000000200 */
[----:B--2---:R-:W-:Y:S01]  /*3100*/  HMMA.16816.F32 R68, R8, R44, R64 ;  /* 0x0000002c0844723c */ /* 0x004fe20000001840 */
[----:B-1----:R-:W-:-:S04]  /*3110*/  FMUL.FTZ R3, R81, UR4 ;  /* 0x0000000451037c20 */ /* 0x002fc80008410000 */
[----:B------:R1:W-:Y:S03]  /*3120*/  MUFU.TANH R139, R3 ;  /* 0x00000003008b7308 */ /* 0x0003e60000002400 */
[----:B------:R-:W-:Y:S01]  /*3130*/  HMMA.16816.F32 R60, R28, R26, R60 ;  /* 0x0000001a1c3c723c */ /* 0x000fe2000000183c */
[----:B-1----:R-:W-:-:S04]  /*3140*/  FMUL.FTZ R3, R82, UR4 ;  /* 0x0000000452037c20 */ /* 0x002fc80008410000 */
[----:B------:R1:W2:-:S15]  /*3150*/  MUFU.TANH R42, R3 ;  /* 0x00000003002a7308 */ /* 0x00029e0000002400 */
[----:B------:R-:W-:Y:S08]  /*3160*/  HMMA.16816.F32 R60, R16, R58, R60 ;  /* 0x0000003a103c723c */ /* 0x000ff0000000183c */
[----:B---3--:R-:W-:Y:S01]  /*3170*/  HMMA.16816.F32 R64, R36, R52, R92 ;  /* 0x000000342440723c */ /* 0x008fe2000000185c */
[----:B-1----:R-:W-:-:S07]  /*3180*/  FMUL.FTZ R3, R83, UR4 ;  /* 0x0000000453037c20 */ /* 0x002fce0008410000 */
[----:B------:R-:W-:Y:S01]  /*3190*/  HMMA.16816.F32 R80, R32, R50, R100 ;  /* 0x000000322050723c */ /* 0x000fe20000001864 */
[----:B------:R1:W3:Y:S07]  /*31a0*/  MUFU.TANH R129, R3 ;  /* 0x0000000300817308 */ /* 0x0002ee0000002400 */
[----:B------:R-:W-:Y:S01]  /*31b0*/  HMMA.16816.F32 R48, R12, R56, R76 ;  /* 0x000000380c30723c */ /* 0x000fe2000000184c */
[----:B-1----:R-:W-:-:S11]  /*31c0*/  FMUL.FTZ R3, R72, UR4 ;  /* 0x0000000448037c20 */ /* 0x002fd60008410000 */
[----:B------:R-:W-:Y:S01]  /*31d0*/  HMMA.16816.F32 R76, R20, R26, R80 ;  /* 0x0000001a144c723c */ /* 0x000fe20000001850 */
[----:B------:R-:W-:Y:S01]  /*31e0*/  LDSM.16.M88.4 R24, [R0+0x8800] ;  /* 0x008800000018783b */ /* 0x000fe20000000200 */
[----:B------:R1:W-:Y:S06]  /*31f0*/  MUFU.TANH R130, R3 ;  /* 0x0000000300827308 */ /* 0x0003ec0000002400 */
[----:B------:R-:W-:Y:S01]  /*3200*/  HMMA.16816.F32 R80, R8, R46, R60 ;  /* 0x0000002e0850723c */ /* 0x000fe2000000183c */
[----:B-1----:R-:W-:-:S11]  /*3210*/  FMUL.FTZ R3, R73, UR4 ;  /* 0x0000000449037c20 */ /* 0x002fd60008410000 */
[----:B------:R-:W-:Y:S01]  /*3220*/  HMMA.16816.F32 R56, R12, R58, R76 ;  /* 0x0000003a0c38723c */ /* 0x000fe2000000184c */
[----:B------:R-:W-:Y:S01]  /*3230*/  LDSM.16.M88.4 R76, [R2+0x8800] ;  /* 0x00880000024c783b */ /* 0x000fe20000000200 */
[----:B------:R1:W-:Y:S02]  /*3240*/  MUFU.TANH R131, R3 ;  /* 0x0000000300837308 */ /* 0x0003e40000002400 */
[----:B-1----:R-:W-:-:S06]  /*3250*/  FMUL.FTZ R3, R74, UR4 ;  /* 0x000000044a037c20 */ /* 0x002fcc0008410000 */
[----:B------:R1:W-:Y:S02]  /*3260*/  MUFU.TANH R126, R3 ;  /* 0x00000003007e7308 */ /* 0x0003e40000002400 */
[----:B-1----:R-:W-:Y:S02]  /*3270*/  FMUL.FTZ R3, R75, UR4 ;  /* 0x000000044b037c20 */ /* 0x002fe40008410000 */
[----:B------:R-:W-:Y:S01]  /*3280*/  HMMA.16816.F32 R72, R4, R44, R48 ;  /* 0x0000002c0448723c */ /* 0x000fe20000001830 */
[----:B------:R-:W1:Y:S03]  /*3290*/  LDSM.16.M88.4 R48, [R2+0x7800] ;  /* 0x007800000230783b */ /* 0x000e660000000200 */
[----:B------:R4:W-:Y:S02]  /*32a0*/  MUFU.TANH R125, R3 ;  /* 0x00000003007d7308 */ /* 0x0009e40000002400 */
[----:B----4-:R-:W-:-:S06]  /*32b0*/  FMUL.FTZ R3, R84, UR4 ;  /* 0x0000000454037c20 */ /* 0x010fcc0008410000 */
[----:B------:R4:W-:Y:S02]  /*32c0*/  MUFU.TANH R104, R3 ;  /* 0x0000000300687308 */ /* 0x0009e40000002400 */
[----:B----4-:R-:W-:Y:S01]  /*32d0*/  FMUL.FTZ R3, R85, UR4 ;  /* 0x0000000455037c20 */ /* 0x010fe20008410000 */
[----:B-1----:R-:W-:Y:S05]  /*32e0*/  HMMA.16816.F32 R60, R28, R48, R64 ;  /* 0x000000301c3c723c */ /* 0x002fea0000001840 */
[----:B------:R1:W-:Y:S02]  /*32f0*/  MUFU.TANH R124, R3 ;  /* 0x00000003007c7308 */ /* 0x0003e40000002400 */
[----:B-1----:R-:W-:-:S06]  /*3300*/  FMUL.FTZ R3, R86, UR4 ;  /* 0x0000000456037c20 */ /* 0x002fcc0008410000 */
[----:B------:R1:W-:Y:S02]  /*3310*/  MUFU.TANH R101, R3 ;  /* 0x0000000300657308 */ /* 0x0003e40000002400 */
        /* <DEDUP_REMOVED lines=8> */
[----:B-1----:R-:W-:Y:S02]  /*33a0*/  FMUL.FTZ R3, R71, UR4 ;  /* 0x0000000447037c20 */ /* 0x002fe40008410000 */
[----:B------:R-:W-:Y:S04]  /*33b0*/  HMMA.16816.F32 R68, R32, R52, R96 ;  /* 0x000000342044723c */ /* 0x000fe80000001860 */
[----:B------:R1:W-:Y:S02]  /*33c0*/  MUFU.TANH R107, R3 ;  /* 0x00000003006b7308 */ /* 0x0003e40000002400 */
[----:B-1----:R-:W-:-:S14]  /*33d0*/  FMUL.FTZ R3, R72, UR4 ;  /* 0x0000000448037c20 */ /* 0x002fdc0008410000 */
[----:B------:R-:W-:Y:S01]  /*33e0*/  HMMA.16816.F32 R64, R20, R48, R68 ;  /* 0x000000301440723c */ /* 0x000fe20000001844 */
[----:B------:R1:W-:Y:S02]  /*33f0*/  MUFU.TANH R89, R3 ;  /* 0x0000000300597308 */ /* 0x0003e40000002400 */
[----:B-1----:R-:W-:-:S15]  /*3400*/  FMUL.FTZ R3, R73, UR4 ;  /* 0x0000000449037c20 */ /* 0x002fde0008410000 */
[----:B------:R-:W-:-:S02]  /*3410*/  NOP ;  /* 0x0000000000007918 */ /* 0x000fc40000000000 */
[----:B------:R-:W-:Y:S01]  /*3420*/  HMMA.16816.F32 R68, R12, R24, R64 ;  /* 0x000000180c44723c */ /* 0x000fe20000001840 */
[----:B------:R1:W-:Y:S02]  /*3430*/  MUFU.TANH R90, R3 ;  /* 0x00000003005a7308 */ /* 0x0003e40000002400 */
[----:B-1----:R-:W-:-:S06]  /*3440*/  FMUL.FTZ R3, R74, UR4 ;  /* 0x000000044a037c20 */ /* 0x002fcc0008410000 */
[----:B------:R1:W5:Y:S02]  /*3450*/  MUFU.TANH R87, R3 ;  /* 0x0000000300577308 */ /* 0x0003640000002400 */
[----:B-1----:R-:W-:Y:S02]  /*3460*/  FMUL.FTZ R3, R75, UR4 ;  /* 0x000000044b037c20 */ /* 0x002fe40008410000 */
[----:B------:R-:W-:Y:S04]  /*3470*/  HMMA.16816.F32 R72, R4, R46, R56 ;  /* 0x0000002e0448723c */ /* 0x000fe80000001838 */
[----:B------:R1:W-:Y:S04]  /*3480*/  MUFU.TANH R88, R3 ;  /* 0x0000000300587308 */ /* 0x0003e80000002400 */
[----:B------:R-:W-:Y:S01]  /*3490*/  HMMA.16816.F32 R44, R16, R24, R60 ;  /* 0x00000018102c723c */ /* 0x000fe2000000183c */
[----:B------:R-:W2:Y:S07]  /*34a0*/  LDSM.16.M88.4 R60, [R0+0x7c00] ;  /* 0x007c0000003c783b */ /* 0x000eae0000000200 */
[----:B------:R-:W-:Y:S01]  /*34b0*/  HMMA.16816.F32 R56, R36, R54, R120 ;  /* 0x000000362438723c */ /* 0x000fe20000001878 */
[----:B-1----:R-:W-:-:S04]  /*34c0*/  FMUL.FTZ R3, R80, UR4 ;  /* 0x0000000450037c20 */ /* 0x002fc80008410000 */
[----:B------:R1:W-:Y:S03]  /*34d0*/  MUFU.TANH R98, R3 ;  /* 0x0000000300627308 */ /* 0x0003e60000002400 */
[----:B------:R-:W-:Y:S08]  /*34e0*/  HMMA.16816.F32 R52, R32, R54, R108 ;  /* 0x000000362034723c */ /* 0x000ff0000000186c */
[----:B------:R-:W-:Y:S01]  /*34f0*/  HMMA.16816.F32 R64, R8, R76, R44 ;  /* 0x0000004c0840723c */ /* 0x000fe2000000182c */
[----:B-1----:R-:W-:-:S07]  /*3500*/  FMUL.FTZ R3, R81, UR4 ;  /* 0x0000000451037c20 */ /* 0x002fce0008410000 */
[-C--:B------:R-:W-:Y:S01]  /*3510*/  HMMA.16816.F32 R44, R28, R50.reuse, R56 ;  /* 0x000000321c2c723c */ /* 0x080fe20000001838 */
[----:B------:R1:W-:Y:S07]  /*3520*/  MUFU.TANH R100, R3 ;  /* 0x0000000300647308 */ /* 0x0003ee0000002400 */
[----:B------:R-:W-:Y:S01]  /*3530*/  HMMA.16816.F32 R48, R20, R50, R52 ;  /* 0x000000321430723c */ /* 0x000fe20000001834 */
[----:B------:R-:W-:Y:S01]  /*3540*/  LDSM.16.M88.4 R52, [R2+0x8c00] ;  /* 0x008c00000234783b */ /* 0x000fe20000000200 */
[----:B-1----:R-:W-:-:S10]  /*3550*/  FMUL.FTZ R3, R82, UR4 ;  /* 0x0000000452037c20 */ /* 0x002fd40008410000 */
[-C--:B------:R-:W-:Y:S01]  /*3560*/  HMMA.16816.F32 R56, R16, R26.reuse, R44 ;  /* 0x0000001a1038723c */ /* 0x080fe2000000182c */
[----:B------:R1:W-:Y:S07]  /*3570*/  MUFU.TANH R106, R3 ;  /* 0x00000003006a7308 */ /* 0x0003ee0000002400 */
[----:B------:R-:W-:Y:S08]  /*3580*/  HMMA.16816.F32 R48, R12, R26, R48 ;  /* 0x0000001a0c30723c */ /* 0x000ff00000001830 */
[----:B--2---:R-:W-:Y:S01]  /*3590*/  HMMA.16816.F32 R24, R32, R60, R132 ;  /* 0x0000003c2018723c */ /* 0x004fe20000001884 */
[----:B-1----:R-:W-:-:S04]  /*35a0*/  FMUL.FTZ R3, R83, UR4 ;  /* 0x0000000453037c20 */ /* 0x002fc80008410000 */
[----:B------:R1:W-:Y:S03]  /*35b0*/  MUFU.TANH R105, R3 ;  /* 0x0000000300697308 */ /* 0x0003e60000002400 */
[-C--:B------:R-:W-:Y:S08]  /*35c0*/  HMMA.16816.F32 R56, R8, R78.reuse, R56 ;  /* 0x0000004e0838723c */ /* 0x080ff00000001838 */
[----:B------:R-:W-:Y:S01]  /*35d0*/  HMMA.16816.F32 R48, R4, R78, R48 ;  /* 0x0000004e0430723c */ /* 0x000fe20000001830 */
[----:B-1----:R-:W-:-:S07]  /*35e0*/  FMUL.FTZ R3, R72, UR4 ;  /* 0x0000000448037c20 */ /* 0x002fce0008410000 */
[C---:B------:R-:W-:Y:S01]  /*35f0*/  HMMA.16816.F32 R44, R36.reuse, R60, R112 ;  /* 0x0000003c242c723c */ /* 0x040fe20000001870 */
[----:B------:R1:W-:Y:S07]  /*3600*/  MUFU.TANH R85, R3 ;  /* 0x0000000300557308 */ /* 0x0003ee0000002400 */
[-C--:B------:R-:W-:Y:S08]  /*3610*/  HMMA.16816.F32 R36, R36, R62.reuse, R116 ;  /* 0x0000003e2424723c */ /* 0x080ff00000001874 */
[----:B------:R-:W-:Y:S01]  /*3620*/  HMMA.16816.F32 R32, R32, R62, R140 ;  /* 0x0000003e2020723c */ /* 0x000fe2000000188c */
[----:B-1----:R-:W-:-:S04]  /*3630*/  FMUL.FTZ R3, R73, UR4 ;  /* 0x0000000449037c20 */ /* 0x002fc80008410000 */
[----:B------:R1:W-:Y:S02]  /*3640*/  MUFU.TANH R86, R3 ;  /* 0x0000000300567308 */ /* 0x0003e40000002400 */
[----:B-1----:R-:W-:-:S06]  /*3650*/  FMUL.FTZ R3, R74, UR4 ;  /* 0x000000044a037c20 */ /* 0x002fcc0008410000 */
[----:B------:R1:W2:Y:S02]  /*3660*/  MUFU.TANH R43, R3 ;  /* 0x00000003002b7308 */ /* 0x0002a40000002400 */
[----:B-1----:R-:W-:Y:S02]  /*3670*/  FMUL.FTZ R3, R75, UR4 ;  /* 0x000000044b037c20 */ /* 0x002fe40008410000 */
[----:B------:R-:W-:Y:S01]  /*3680*/  HMMA.16816.F32 R72, R4, R76, R68 ;  /* 0x0000004c0448723c */ /* 0x000fe20000001844 */
[----:B------:R-:W1:Y:S03]  /*3690*/  LDSM.16.M88.4 R68, [R2+0x7c00] ;  /* 0x007c00000244783b */ /* 0x000e660000000200 */
[----:B------:R3:W-:Y:S02]  /*36a0*/  MUFU.TANH R82, R3 ;  /* 0x0000000300527308 */ /* 0x0007e40000002400 */
[----:B---3--:R-:W-:-:S06]  /*36b0*/  FMUL.FTZ R3, R64, UR4 ;  /* 0x0000000440037c20 */ /* 0x008fcc0008410000 */
[----:B------:R3:W-:Y:S02]  /*36c0*/  MUFU.TANH R83, R3 ;  /* 0x0000000300537308 */ /* 0x0007e40000002400 */
[----:B---3--:R-:W-:Y:S01]  /*36d0*/  FMUL.FTZ R3, R65, UR4 ;  /* 0x0000000441037c20 */ /* 0x008fe20008410000 */
[-C--:B-1----:R-:W-:Y:S05]  /*36e0*/  HMMA.16816.F32 R24, R20, R68.reuse, R24 ;  /* 0x000000441418723c */ /* 0x082fea0000001818 */
[----:B------:R1:W-:Y:S03]  /*36f0*/  MUFU.TANH R84, R3 ;  /* 0x0000000300547308 */ /* 0x0003e60000002400 */
[C---:B------:R-:W-:Y:S08]  /*3700*/  HMMA.16816.F32 R44, R28.reuse, R68, R44 ;  /* 0x000000441c2c723c */ /* 0x040ff0000000182c */
[----:B------:R-:W-:Y:S01]  /*3710*/  HMMA.16816.F32 R28, R28, R70, R36 ;  /* 0x000000461c1c723c */ /* 0x000fe20000001824 */
[----:B-1----:R-:W-:-:S04]  /*3720*/  FMUL.FTZ R3, R66, UR4 ;  /* 0x0000000442037c20 */ /* 0x002fc80008410000 */
[----:B------:R1:W-:Y:S03]  /*3730*/  MUFU.TANH R81, R3 ;  /* 0x0000000300517308 */ /* 0x0003e60000002400 */
[----:B------:R-:W-:Y:S01]  /*3740*/  HMMA.16816.F32 R20, R20, R70, R32 ;  /* 0x000000461414723c */ /* 0x000fe20000001820 */
[----:B-1----:R-:W-:Y:S02]  /*3750*/  FMUL.FTZ R3, R67, UR4 ;  /* 0x0000000443037c20 */ /* 0x002fe40008410000 */
[----:B------:R1:W3:Y:S01]  /*3760*/  LDSM.16.M88.4 R64, [R0+0x8c00] ;  /* 0x008c00000040783b */ /* 0x0002e20000000200 */
[----:B------:R-:W-:-:S04]  /*3770*/  DEPBAR.LE SB0, 0x0 ;  /* 0x000080000000791a */ /* 0x000fc80000000000 */
[----:B------:R-:W-:Y:S01]  /*3780*/  MUFU.TANH R80, R3 ;  /* 0x0000000300507308 */ /* 0x000fe20000002400 */
[----:B-1----:R-:W-:-:S07]  /*3790*/  FMUL.FTZ R0, R72, UR4 ;  /* 0x0000000448007c20 */ /* 0x002fce0008410000 */
[----:B------:R1:W-:Y:S01]  /*37a0*/  MUFU.TANH R77, R0 ;  /* 0x00000000004d7308 */ /* 0x0003e20000002400 */
[----:B---3--:R-:W-:Y:S01]  /*37b0*/  HMMA.16816.F32 R24, R12, R64, R24 ;  /* 0x000000400c18723c */ /* 0x008fe20000001818 */
[----:B-1----:R-:W-:-:S06]  /*37c0*/  FMUL.FTZ R0, R73, UR4 ;  /* 0x0000000449007c20 */ /* 0x002fcc0008410000 */
[----:B------:R1:W-:Y:S01]  /*37d0*/  MUFU.TANH R76, R0 ;  /* 0x00000000004c7308 */ /* 0x0003e20000002400 */
[C---:B------:R-:W-:Y:S08]  /*37e0*/  HMMA.16816.F32 R44, R16.reuse, R64, R44 ;  /* 0x00000040102c723c */ /* 0x040ff0000000182c */
[----:B------:R-:W-:Y:S01]  /*37f0*/  HMMA.16816.F32 R16, R16, R66, R28 ;  /* 0x000000421010723c */ /* 0x000fe2000000181c */
[----:B-1----:R-:W-:-:S07]  /*3800*/  FMUL.FTZ R0, R74, UR4 ;  /* 0x000000044a007c20 */ /* 0x002fce0008410000 */
[----:B------:R-:W-:Y:S01]  /*3810*/  HMMA.16816.F32 R36, R4, R52, R24 ;  /* 0x000000340424723c */ /* 0x000fe20000001818 */
[----:B------:R1:W-:Y:S07]  /*3820*/  MUFU.TANH R74, R0 ;  /* 0x00000000004a7308 */ /* 0x0003ee0000002400 */
[----:B------:R-:W-:Y:S08]  /*3830*/  HMMA.16816.F32 R12, R12, R66, R20 ;  /* 0x000000420c0c723c */ /* 0x000ff00000001814 */
[----:B------:R-:W-:Y:S03]  /*3840*/  HMMA.16816.F32 R44, R8, R52, R44 ;  /* 0x00000034082c723c */ /* 0x000fe6000000182c */
[----:B------:R-:W-:Y:S01]  /*3850*/  FMUL.FTZ R25, R36, UR4 ;  /* 0x0000000424197c20 */ /* 0x000fe20008410000 */
[----:B-1----:R-:W-:Y:S01]  /*3860*/  FMUL.FTZ R0, R75, UR4 ;  /* 0x000000044b007c20 */ /* 0x002fe20008410000 */
[----:B------:R-:W-:-:S02]  /*3870*/  FMUL.FTZ R37, R37, UR4 ;  /* 0x0000000425257c20 */ /* 0x000fc40008410000 */
[----:B------:R-:W-:Y:S01]  /*3880*/  MUFU.TANH R29, R25 ;  /* 0x00000019001d7308 */ /* 0x000fe20000002400 */
[----:B------:R-:W-:Y:S01]  /*3890*/  HMMA.16816.F32 R16, R8, R54, R16 ;  /* 0x000000360810723c */ /* 0x000fe20000001810 */
[----:B------:R-:W-:-:S06]  /*38a0*/  FMUL.FTZ R8, R38, UR4 ;  /* 0x0000000426087c20 */ /* 0x000fcc0008410000 */
[----:B------:R1:W3:Y:S01]  /*38b0*/  MUFU.TANH R72, R0 ;  /* 0x0000000000487308 */ /* 0x0002e20000002400 */
[----:B------:R-:W-:Y:S03]  /*38c0*/  HMMA.16816.F32 R4, R4, R54, R12 ;  /* 0x000000360404723c */ /* 0x000fe6000000180c */
[----:B------:R-:W-:Y:S01]  /*38d0*/  FMUL.FTZ R44, R44, UR4 ;  /* 0x000000042c2c7c20 */ /* 0x000fe20008410000 */
[----:B------:R-:W-:Y:S01]  /*38e0*/  FMUL.FTZ R45, R45, UR4 ;  /* 0x000000042d2d7c20 */ /* 0x000fe20008410000 */
[----:B------:R-:W-:Y:S01]  /*38f0*/  FMUL.FTZ R46, R46, UR4 ;  /* 0x000000042e2e7c20 */ /* 0x000fe20008410000 */
[----:B------:R-:W-:Y:S01]  /*3900*/  FMUL.FTZ R47, R47, UR4 ;  /* 0x000000042f2f7c20 */ /* 0x000fe20008410000 */
[----:B------:R-:W-:Y:S04]  /*3910*/  MUFU.TANH R27, R37 ;  /* 0x00000025001b7308 */ /* 0x000fe80000002400 */
[----:B------:R-:W-:Y:S01]  /*3920*/  FMUL.FTZ R16, R16, UR4 ;  /* 0x0000000410107c20 */ /* 0x000fe20008410000 */
[----:B------:R-:W-:-:S03]  /*3930*/  FMUL.FTZ R17, R17, UR4 ;  /* 0x0000000411117c20 */ /* 0x000fc60008410000 */
[----:B------:R4:W-:Y:S01]  /*3940*/  MUFU.TANH R23, R8 ;  /* 0x0000000800177308 */ /* 0x0009e20000002400 */
[----:B-1----:R-:W-:-:S03]  /*3950*/  FMUL.FTZ R0, R56, UR4 ;  /* 0x0000000438007c20 */ /* 0x002fc60008410000 */
[----:B------:R-:W-:Y:S01]  /*3960*/  FMUL.FTZ R4, R4, UR4 ;  /* 0x0000000404047c20 */ /* 0x000fe20008410000 */
[----:B------:R-:W-:Y:S01]  /*3970*/  FMUL.FTZ R5, R5, UR4 ;  /* 0x0000000405057c20 */ /* 0x000fe20008410000 */
[----:B------:R-:W-:Y:S02]  /*3980*/  FMUL.FTZ R6, R6, UR4 ;  /* 0x0000000406067c20 */ /* 0x000fe40008410000 */
[----:B------:R1:W-:Y:S08]  /*3990*/  MUFU.TANH R75, R0 ;  /* 0x00000000004b7308 */ /* 0x0003f00000002400 */
[----:B------:R-:W-:Y:S01]  /*39a0*/  MUFU.TANH R44, R44 ;  /* 0x0000002c002c7308 */ /* 0x000fe20000002400 */
[----:B----4-:R-:W-:-:S07]  /*39b0*/  FMUL.FTZ R8, R19, UR4 ;  /* 0x0000000413087c20 */ /* 0x010fce0008410000 */
[----:B------:R-:W-:Y:S01]  /*39c0*/  MUFU.TANH R45, R45 ;  /* 0x0000002d002d7308 */ /* 0x000fe20000002400 */
[----:B-1----:R-:W-:-:S07]  /*39d0*/  FMUL.FTZ R0, R57, UR4 ;  /* 0x0000000439007c20 */ /* 0x002fce0008410000 */
[----:B------:R1:W-:Y:S08]  /*39e0*/  MUFU.TANH R73, R0 ;  /* 0x0000000000497308 */ /* 0x0003f00000002400 */
[----:B------:R-:W-:Y:S08]  /*39f0*/  MUFU.TANH R46, R46 ;  /* 0x0000002e002e7308 */ /* 0x000ff00000002400 */
        /* <DEDUP_REMOVED lines=14> */
[----:B------:R1:W-:Y:S02]  /*3ae0*/  MUFU.TANH R58, R0 ;  /* 0x00000000003a7308 */ /* 0x0003e40000002400 */
[----:B-1----:R-:W-:-:S06]  /*3af0*/  FMUL.FTZ R0, R50, UR4 ;  /* 0x0000000432007c20 */ /* 0x002fcc0008410000 */
[----:B------:R1:W4:Y:S02]  /*3b00*/  MUFU.TANH R57, R0 ;  /* 0x0000000000397308 */ /* 0x0003240000002400 */
[----:B-1----:R-:W-:-:S06]  /*3b10*/  FMUL.FTZ R0, R51, UR4 ;  /* 0x0000000433007c20 */ /* 0x002fcc0008410000 */
[----:B------:R1:W4:Y:S02]  /*3b20*/  MUFU.TANH R56, R0 ;  /* 0x0000000000387308 */ /* 0x0003240000002400 */
[----:B-1----:R-:W-:-:S05]  /*3b30*/  IMAD.SHL.U32 R0, R227, 0x2, RZ ;  /* 0x00000002e3007824 */ /* 0x002fca00078e00ff */
[----:B------:R-:W-:-:S05]  /*3b40*/  LOP3.LUT R0, R0, 0x6, RZ, 0xc0, !PT ;  /* 0x0000000600007812 */ /* 0x000fca00078ec0ff */
[----:B------:R-:W-:-:S04]  /*3b50*/  IMAD R0, R41, 0x40, R0 ;  /* 0x0000004029007824 */ /* 0x000fc800078e0200 */
[C---:B------:R-:W-:Y:S01]  /*3b60*/  VIADD R2, R0.reuse, 0x9 ;  /* 0x0000000900027836 */ /* 0x040fe20000000000 */
[----:B------:R-:W-:Y:S01]  /*3b70*/  BAR.SYNC.DEFER_BLOCKING 0x0 ;  /* 0x0000000000007b1d */ /* 0x000fe20000010000 */
[C---:B------:R-:W-:Y:S01]  /*3b80*/  VIADD R24, R0.reuse, 0x1 ;  /* 0x0000000100187836 */ /* 0x040fe20000000000 */
[CC--:B------:R-:W-:Y:S01]  /*3b90*/  ISETP.GE.AND P2, PT, R0.reuse, R40.reuse, PT ;  /* 0x000000280000720c */ /* 0x0c0fe20003f46270 */
[----:B------:R-:W-:Y:S01]  /*3ba0*/  VIADD R3, R0, 0x8 ;  /* 0x0000000800037836 */ /* 0x000fe20000000000 */
[-C--:B------:R-:W-:Y:S01]  /*3bb0*/  ISETP.GE.AND P6, PT, R2, R40.reuse, PT ;  /* 0x000000280200720c */ /* 0x080fe20003fc6270 */
[----:B------:R-:W-:Y:S01]  /*3bc0*/  VIADD R2, R0, 0x18 ;  /* 0x0000001800027836 */ /* 0x000fe20000000000 */
[-C--:B------:R-:W-:Y:S01]  /*3bd0*/  ISETP.GE.AND P0, PT, R24, R40.reuse, PT ;  /* 0x000000281800720c */ /* 0x080fe20003f06270 */
[----:B------:R-:W-:Y:S01]  /*3be0*/  VIADD R24, R0, 0x10 ;  /* 0x0000001000187836 */ /* 0x000fe20000000000 */
[----:B------:R-:W-:Y:S02]  /*3bf0*/  FSEL R26, R42, -INF , !P2 ;  /* 0xff8000002a1a7808 */ /* 0x000fe40005000000 */
[-C--:B------:R-:W-:Y:S01]  /*3c00*/  ISETP.GE.AND P3, PT, R2, R40.reuse, PT ;  /* 0x000000280200720c */ /* 0x080fe20003f66270 */
[----:B------:R-:W-:Y:S01]  /*3c10*/  VIADD R2, R0, 0x19 ;  /* 0x0000001900027836 */ /* 0x000fe20000000000 */
[----:B------:R-:W-:-:S02]  /*3c20*/  ISETP.GE.AND P5, PT, R24, R40, PT ;  /* 0x000000281800720c */ /* 0x000fc40003fa6270 */
[----:B------:R-:W-:Y:S02]  /*3c30*/  FSEL R25, R138, -INF , !P2 ;  /* 0xff8000008a197808 */ /* 0x000fe40005000000 */
[----:B------:R-:W-:Y:S02]  /*3c40*/  FSEL R49, R144, -INF , !P2 ;  /* 0xff80000090317808 */ /* 0x000fe40005000000 */
[----:B------:R-:W-:Y:S02]  /*3c50*/  FSEL R24, R146, -INF , !P2 ;  /* 0xff80000092187808 */ /* 0x000fe40005000000 */
[----:B------:R-:W-:Y:S01]  /*3c60*/  ISETP.GE.AND P2, PT, R2, R40, PT ;  /* 0x000000280200720c */ /* 0x000fe20003f46270 */
[----:B------:R-:W-:Y:S01]  /*3c70*/  VIADD R2, R0, 0x20 ;  /* 0x0000002000027836 */ /* 0x000fe20000000000 */
[----:B------:R-:W-:Y:S02]  /*3c80*/  FSEL R20, R129, -INF , !P0 ;  /* 0xff80000081147808 */ /* 0x000fe40004000000 */
[----:B------:R-:W-:-:S02]  /*3c90*/  FSEL R10, R139, -INF , !P0 ;  /* 0xff8000008b0a7808 */ /* 0x000fc40004000000 */
[----:B------:R-:W-:Y:S02]  /*3ca0*/  FSEL R42, R145, -INF , !P0 ;  /* 0xff800000912a7808 */ /* 0x000fe40004000000 */
[----:B------:R-:W-:Y:S02]  /*3cb0*/  FSEL R32, R147, -INF , !P0 ;  /* 0xff80000093207808 */ /* 0x000fe40004000000 */
[-C--:B------:R-:W-:Y:S01]  /*3cc0*/  ISETP.GE.AND P0, PT, R2, R40.reuse, PT ;  /* 0x000000280200720c */ /* 0x080fe20003f06270 */
[C---:B------:R-:W-:Y:S01]  /*3cd0*/  VIADD R2, R0.reuse, 0x21 ;  /* 0x0000002100027836 */ /* 0x040fe20000000000 */
[----:B------:R-:W-:Y:S01]  /*3ce0*/  ISETP.GE.AND P1, PT, R3, R40, PT ;  /* 0x000000280300720c */ /* 0x000fe20003f26270 */
[----:B------:R-:W-:Y:S01]  /*3cf0*/  VIADD R3, R0, 0x11 ;  /* 0x0000001100037836 */ /* 0x000fe20000000000 */
[----:B------:R-:W-:Y:S02]  /*3d00*/  FSEL R28, R91, -INF , !P6 ;  /* 0xff8000005b1c7808 */ /* 0x000fe40007000000 */
[----:B------:R-:W-:-:S02]  /*3d10*/  FSEL R21, R101, -INF , !P1 ;  /* 0xff80000065157808 */ /* 0x000fc40004800000 */
        /* <DEDUP_REMOVED lines=8> */
[----:B------:R-:W-:Y:S01]  /*3da0*/  ISETP.GE.AND P6, PT, R2, R40, PT ;  /* 0x000000280200720c */ /* 0x000fe20003fc6270 */
[----:B------:R-:W-:Y:S01]  /*3db0*/  VIADD R2, R0, 0x29 ;  /* 0x0000002900027836 */ /* 0x000fe20000000000 */
[----:B-----5:R-:W-:Y:S02]  /*3dc0*/  FSEL R51, R87, -INF , !P5 ;  /* 0xff80000057337808 */ /* 0x020fe40006800000 */
[----:B------:R-:W-:Y:S02]  /*3dd0*/  FSEL R48, R89, -INF , !P5 ;  /* 0xff80000059307808 */ /* 0x000fe40006800000 */
[----:B------:R-:W-:Y:S02]  /*3de0*/  FSEL R128, R128, -INF , !P5 ;  /* 0xff80000080807808 */ /* 0x000fe40006800000 */
[----:B------:R-:W-:-:S02]  /*3df0*/  FSEL R14, R102, -INF , !P5 ;  /* 0xff800000660e7808 */ /* 0x000fc40006800000 */
[-C--:B------:R-:W-:Y:S01]  /*3e00*/  ISETP.GE.AND P5, PT, R2, R40.reuse, PT ;  /* 0x000000280200720c */ /* 0x080fe20003fa6270 */
[----:B------:R-:W-:Y:S01]  /*3e10*/  VIADD R2, R0, 0x30 ;  /* 0x0000003000027836 */ /* 0x000fe20000000000 */
[----:B------:R-:W-:Y:S01]  /*3e20*/  ISETP.GE.AND P4, PT, R3, R40, PT ;  /* 0x000000280300720c */ /* 0x000fe20003f86270 */
[----:B------:R-:W-:Y:S01]  /*3e30*/  FMUL.FTZ R3, R39, UR4 ;  /* 0x0000000427037c20 */ /* 0x000fe20008410000 */
[----:B--2---:R-:W-:Y:S02]  /*3e40*/  FSEL R96, R43, -INF , !P3 ;  /* 0xff8000002b607808 */ /* 0x004fe40005800000 */
[----:B------:R-:W-:Y:S01]  /*3e50*/  FSEL R50, R88, -INF , !P4 ;  /* 0xff80000058327808 */ /* 0x000fe20006000000 */
[----:B------:R1:W2:Y:S01]  /*3e60*/  MUFU.TANH R22, R3 ;  /* 0x0000000300167308 */ /* 0x0002a20000002400 */
[----:B------:R-:W-:Y:S02]  /*3e70*/  FSEL R39, R90, -INF , !P4 ;  /* 0xff8000005a277808 */ /* 0x000fe40006000000 */
[----:B------:R-:W-:-:S02]  /*3e80*/  FSEL R107, R107, -INF , !P4 ;  /* 0xff8000006b6b7808 */ /* 0x000fc40006000000 */
[----:B------:R-:W-:Y:S02]  /*3e90*/  FSEL R99, R103, -INF , !P4 ;  /* 0xff80000067637808 */ /* 0x000fe40006000000 */
[-C--:B------:R-:W-:Y:S01]  /*3ea0*/  ISETP.GE.AND P4, PT, R2, R40.reuse, PT ;  /* 0x000000280200720c */ /* 0x080fe20003f86270 */
[----:B------:R-:W-:Y:S01]  /*3eb0*/  VIADD R2, R0, 0x31 ;  /* 0x0000003100027836 */ /* 0x000fe20000000000 */
[----:B------:R-:W-:Y:S02]  /*3ec0*/  FSEL R43, R85, -INF , !P3 ;  /* 0xff800000552b7808 */ /* 0x000fe40005800000 */
[----:B------:R-:W-:Y:S02]  /*3ed0*/  FSEL R106, R106, -INF , !P3 ;  /* 0xff8000006a6a7808 */ /* 0x000fe40005800000 */
[----:B------:R-:W-:Y:S02]  /*3ee0*/  FSEL R98, R98, -INF , !P3 ;  /* 0xff80000062627808 */ /* 0x000fe40005800000 */
[----:B------:R-:W-:Y:S01]  /*3ef0*/  ISETP.GE.AND P3, PT, R2, R40, PT ;  /* 0x000000280200720c */ /* 0x000fe20003f66270 */
[----:B------:R-:W-:Y:S01]  /*3f00*/  VIADD R2, R0, 0x38 ;  /* 0x0000003800027836 */ /* 0x000fe20000000000 */
[----:B---3--:R-:W-:Y:S01]  /*3f10*/  FSEL R135, R72, -INF , !P1 ;  /* 0xff80000048877808 */ /* 0x008fe20004800000 */
[----:B------:R-:W-:Y:S01]  /*3f20*/  VIADD R0, R0, 0x39 ;  /* 0x0000003900007836 */ /* 0x000fe20000000000 */
[----:B------:R-:W-:Y:S01]  /*3f30*/  FSEL R133, R76, -INF , !P1 ;  /* 0xff8000004c857808 */ /* 0x000fe20004800000 */
[----:B-1----:R-:W-:Y:S01]  /*3f40*/  FMUL.FTZ R3, R18, UR4 ;  /* 0x0000000412037c20 */ /* 0x002fe20008410000 */
[----:B------:R-:W-:-:S02]  /*3f50*/  FSEL R179, R80, -INF , !P1 ;  /* 0xff80000050b37808 */ /* 0x000fc40004800000 */
[----:B------:R-:W-:Y:S02]  /*3f60*/  FSEL R159, R84, -INF , !P1 ;  /* 0xff800000549f7808 */ /* 0x000fe40004800000 */
[----:B------:R-:W-:Y:S01]  /*3f70*/  ISETP.GE.AND P1, PT, R0, R40, PT ;  /* 0x000000280000720c */ /* 0x000fe20003f26270 */
[----:B------:R-:W-:Y:S01]  /*3f80*/  FMUL.FTZ R0, R7, UR4 ;  /* 0x0000000407007c20 */ /* 0x000fe20008410000 */
[----:B------:R-:W1:Y:S01]  /*3f90*/  MUFU.TANH R3, R3 ;  /* 0x0000000300037308 */ /* 0x000e620000002400 */
[----:B------:R-:W-:Y:S02]  /*3fa0*/  FSEL R134, R74, -INF , !P0 ;  /* 0xff8000004a867808 */ /* 0x000fe40004000000 */
[----:B------:R-:W-:Y:S02]  /*3fb0*/  FSEL R131, R77, -INF , !P0 ;  /* 0xff8000004d837808 */ /* 0x000fe40004000000 */
[----:B------:R-:W-:Y:S02]  /*3fc0*/  FSEL R177, R81, -INF , !P0 ;  /* 0xff80000051b17808 */ /* 0x000fe40004000000 */
[----:B------:R-:W-:Y:S01]  /*3fd0*/  FSEL R129, R83, -INF , !P0 ;  /* 0xff80000053817808 */ /* 0x000fe20004000000 */
[----:B------:R-:W3:Y:S01]  /*3fe0*/  MUFU.TANH R0, R0 ;  /* 0x0000000000007308 */ /* 0x000ee20000002400 */
[----:B------:R-:W-:-:S02]  /*3ff0*/  ISETP.GE.U32.AND P0, PT, R40, 0x41, PT ;  /* 0x000000412800780c */ /* 0x000fc40003f06070 */
[----:B------:R-:W-:Y:S02]  /*4000*/  FSEL R97, R82, -INF , !P2 ;  /* 0xff80000052617808 */ /* 0x000fe40005000000 */
[----:B------:R-:W-:Y:S02]  /*4010*/  FSEL R15, R86, -INF , !P2 ;  /* 0xff800000560f7808 */ /* 0x000fe40005000000 */
[----:B------:R-:W-:Y:S02]  /*4020*/  FSEL R105, R105, -INF , !P2 ;  /* 0xff80000069697808 */ /* 0x000fe40005000000 */
[----:B------:R-:W-:Y:S02]  /*4030*/  FSEL R100, R100, -INF , !P2 ;  /* 0xff80000064647808 */ /* 0x000fe40005000000 */
[----:B------:R-:W-:Y:S02]  /*4040*/  ISETP.GE.AND P2, PT, R2, R40, PT ;  /* 0x000000280200720c */ /* 0x000fe40003f46270 */
[----:B----4-:R-:W-:-:S02]  /*4050*/  FSEL R156, R57, -INF , !P6 ;  /* 0xff800000399c7808 */ /* 0x010fc40007000000 */
        /* <DEDUP_REMOVED lines=11> */
[----:B--2---:R-:W-:-:S02]  /*4110*/  FSEL R195, R22, -INF , !P3 ;  /* 0xff80000016c37808 */ /* 0x004fc40005800000 */
[----:B------:R-:W-:Y:S02]  /*4120*/  FSEL R191, R27, -INF , !P3 ;  /* 0xff8000001bbf7808 */ /* 0x000fe40005800000 */
[----:B------:R-:W-:Y:S02]  /*4130*/  FSEL R202, R47, -INF , !P3 ;  /* 0xff8000002fca7808 */ /* 0x000fe40005800000 */
[----:B------:R-:W-:Y:S02]  /*4140*/  FSEL R198, R45, -INF , !P3 ;  /* 0xff8000002dc67808 */ /* 0x000fe40005800000 */
[----:B------:R-:W-:Y:S02]  /*4150*/  FSEL R196, R6, -INF , !P2 ;  /* 0xff80000006c47808 */ /* 0x000fe40005000000 */
[----:B------:R-:W-:Y:S02]  /*4160*/  FSEL R192, R4, -INF , !P2 ;  /* 0xff80000004c07808 */ /* 0x000fe40005000000 */
[----:B-1----:R-:W-:-:S02]  /*4170*/  FSEL R203, R3, -INF , !P2 ;  /* 0xff80000003cb7808 */ /* 0x002fc40005000000 */
[----:B------:R-:W-:Y:S02]  /*4180*/  FSEL R199, R16, -INF , !P2 ;  /* 0xff80000010c77808 */ /* 0x000fe40005000000 */
[----:B---3--:R-:W-:Y:S02]  /*4190*/  FSEL R197, R0, -INF , !P1 ;  /* 0xff80000000c57808 */ /* 0x008fe40004800000 */
        /* <DEDUP_REMOVED lines=50> */
.L_x_759:
[----:B------:R3:W-:Y:S02]  /*44c0*/  STS.128 [R229+0x8800], RZ ;  /* 0x008800ffe5007388 */ /* 0x0007e40000000c00 */
.L_x_760:
[----:B------:R-:W-:Y:S05]  /*44d0*/  BSYNC.RECONVERGENT B0 ;  /* 0x0000000000007941 */ /* 0x000fea0003800200 */
.L_x_758:
[----:B------:R-:W0:Y:S02]  /*44e0*/  LDGDEPBAR ;  /* 0x00000000000079af */ /* 0x000e240000000000 */
.L_x_757:
        /* <DEDUP_REMOVED lines=41> */
[----:B-1----:R-:W-:Y:S01]  /*4780*/  FMUL.FTZ R12, R104, UR4 ;  /* 0x00000004680c7c20 */ /* 0x002fe20008410000 */
[----:B------:R-:W-:-:S02]  /*4790*/  FMNMX3.FTZ R0, R0, R188, R201, !PT ;  /* 0x000000bc00007276 */ /* 0x000fc400078100c9 */
[----:B------:R-:W-:Y:S01]  /*47a0*/  FSETP.NEU.FTZ.AND P2, PT, R104, -INF , PT ;  /* 0xff8000006800780b */ /* 0x000fe20003f5d000 */
[----:B------:R-:W-:Y:S01]  /*47b0*/  FMUL.FTZ R3, R102, UR4 ;  /* 0x0000000466037c20 */ /* 0x000fe20008410000 */
[----:B------:R-:W-:Y:S02]  /*47c0*/  FMNMX3.FTZ R4, R0, R202, R203, !PT ;  /* 0x000000ca00047276 */ /* 0x000fe400078100cb */
[----:B------:R-:W-:Y:S02]  /*47d0*/  FSEL R12, R12, RZ, P2 ;  /* 0x000000ff0c0c7208 */ /* 0x000fe40001000000 */
[----:B------:R-:W-:Y:S02]  /*47e0*/  FSETP.NEU.FTZ.AND P1, PT, R102, -INF , PT ;  /* 0xff8000006600780b */ /* 0x000fe40003f3d000 */
[----:B------:R-:W-:Y:S01]  /*47f0*/  FMNMX.FTZ R4, R204, R4, !PT ;  /* 0x00000004cc047209 */ /* 0x000fe20007810000 */
[----:B------:R-:W-:Y:S01]  /*4800*/  FFMA.FTZ R0, R24, UR4, -R12 ;  /* 0x0000000418007c23 */ /* 0x000fe2000801080c */
[----:B------:R-:W-:-:S03]  /*4810*/  FSEL R3, R3, RZ, P1 ;  /* 0x000000ff03037208 */ /* 0x000fc60000800000 */
[----:B------:R-:W1:Y:S01]  /*4820*/  SHFL.BFLY PT, R5, R4, 0x2, 0x1f ;  /* 0x0c401f0004057f89 */ /* 0x000e6200000e0000 */
        /* <DEDUP_REMOVED lines=28> */
[----:B------:R-:W-:Y:S04]  /*49f0*/  LDSM.16.MT88.4 R24, [R220+0xa000] ;  /* 0x00a00000dc18783b */ /* 0x000fe80000004200 */
[----:B------:R-:W-:Y:S01]  /*4a00*/  LDSM.16.MT88.4 R44, [R13+0xb000] ;  /* 0x00b000000d2c783b */ /* 0x000fe20000004200 */
[----:B-1----:R-:W-:Y:S01]  /*4a10*/  FFMA.FTZ R0, R21, UR4, -R2 ;  /* 0x0000000415007c23 */ /* 0x002fe20008010802 */
[----:B--2---:R-:W-:-:S02]  /*4a20*/  F2FP.F16.F32.PACK_AB R5, R247, R251 ;  /* 0x000000fbf705723e */ /* 0x004fc400000000ff */
[----:B------:R-:W1:Y:S01]  /*4a30*/  LDSM.16.MT88.4 R20, [R13+0x9000] ;  /* 0x009000000d14783b */ /* 0x000e620000004200 */
[----:B------:R2:W-:Y:S02]  /*4a40*/  MUFU.EX2 R248, R0 ;  /* 0x0000000000f87308 */ /* 0x0005e40000000800 */
[----:B--2---:R-:W-:Y:S02]  /*4a50*/  FFMA.FTZ R0, R28, UR4, -R2 ;  /* 0x000000041c007c23 */ /* 0x004fe40008010802 */
[----:B------:R-:W2:Y:S04]  /*4a60*/  LDSM.16.MT88.4 R28, [R13+0xa000] ;  /* 0x00a000000d1c783b */ /* 0x000ea80000004200 */
[----:B------:R5:W3:Y:S02]  /*4a70*/  MUFU.EX2 R252, R0 ;  /* 0x0000000000fc7308 */ /* 0x000ae40000000800 */
[--C-:B-----5:R-:W-:Y:S01]  /*4a80*/  FFMA.FTZ R0, R32, UR4, -R12.reuse ;  /* 0x0000000420007c23 */ /* 0x120fe2000801080c */
[----:B---3--:R-:W-:Y:S01]  /*4a90*/  F2FP.F16.F32.PACK_AB R7, R252, R248 ;  /* 0x000000f8fc07723e */ /* 0x008fe200000000ff */
[----:B------:R-:W3:Y:S04]  /*4aa0*/  LDSM.16.MT88.4 R32, [R220+0xb000] ;  /* 0x00b00000dc20783b */ /* 0x000ee80000004200 */
[----:B------:R5:W-:Y:S02]  /*4ab0*/  MUFU.EX2 R243, R0 ;  /* 0x0000000000f37308 */ /* 0x000be40000000800 */
[C---:B----4-:R-:W-:Y:S08]  /*4ac0*/  HMMA.16816.F32 R124, R4.reuse, R16, RZ ;  /* 0x00000010047c723c */ /* 0x050ff000000018ff */
[----:B-1----:R-:W-:Y:S01]  /*4ad0*/  HMMA.16816.F32 R120, R4, R20, RZ ;  /* 0x000000140478723c */ /* 0x002fe200000018ff */
[----:B-----5:R-:W-:-:S07]  /*4ae0*/  FFMA.FTZ R0, R36, UR4, -R12 ;  /* 0x0000000424007c23 */ /* 0x020fce000801080c */
[C---:B------:R-:W-:Y:S01]  /*4af0*/  HMMA.16816.F32 R116, R4.reuse, R24, RZ ;  /* 0x000000180474723c */ /* 0x040fe200000018ff */
[----:B------:R1:W-:Y:S07]  /*4b00*/  MUFU.EX2 R245, R0 ;  /* 0x0000000000f57308 */ /* 0x0003ee0000000800 */
[C---:B--2---:R-:W-:Y:S08]  /*4b10*/  HMMA.16816.F32 R112, R4.reuse, R28, RZ ;  /* 0x0000001c0470723c */ /* 0x044ff000000018ff */
[----:B------:R-:W-:Y:S01]  /*4b20*/  HMMA.16816.F32 R72, R4, R44, RZ ;  /* 0x0000002c0448723c */ /* 0x000fe200000018ff */
[----:B-1----:R-:W-:Y:S01]  /*4b30*/  FSEL R0, R8, RZ, P1 ;  /* 0x000000ff08007208 */ /* 0x002fe20000800000 */
[----:B------:R-:W-:-:S04]  /*4b40*/  FFMA.FTZ R8, R37, UR4, -R12 ;  /* 0x0000000425087c23 */ /* 0x000fc8000801080c */
[----:B------:R1:W2:Y:S02]  /*4b50*/  MUFU.EX2 R246, R8 ;  /* 0x0000000800f67308 */ /* 0x0002a40000000800 */
[C---:B---3--:R-:W-:Y:S08]  /*4b60*/  HMMA.16816.F32 R108, R4.reuse, R32, RZ ;  /* 0x00000020046c723c */ /* 0x048ff000000018ff */
        /* <DEDUP_REMOVED lines=9> */
[C---:B------:R-:W-:Y:S08]  /*4c00*/  HMMA.16816.F32 R76, R4.reuse, R34, RZ ;  /* 0x00000022044c723c */ /* 0x040ff000000018ff */
[----:B------:R-:W-:Y:S01]  /*4c10*/  HMMA.16816.F32 R64, R4, R46, RZ ;  /* 0x0000002e0440723c */ /* 0x000fe200000018ff */
[----:B------:R-:W-:Y:S01]  /*4c20*/  FFMA.FTZ R4, R14, UR4, -R12 ;  /* 0x000000040e047c23 */ /* 0x000fe2000801080c */
[----:B------:R-:W-:-:S03]  /*4c30*/  MOV R14, R52 ;  /* 0x00000034000e7202 */ /* 0x000fc60000000f00 */
[----:B------:R3:W-:Y:S01]  /*4c40*/  MUFU.EX2 R238, R4 ;  /* 0x0000000400ee7308 */ /* 0x0007e20000000800 */
[----:B-1----:R-:W-:Y:S01]  /*4c50*/  FFMA.FTZ R8, R38, UR4, -R0 ;  /* 0x0000000426087c23 */ /* 0x002fe20008010800 */
[----:B--2---:R-:W-:-:S06]  /*4c60*/  F2FP.F16.F32.PACK_AB R9, R235, R236 ;  /* 0x000000eceb09723e */ /* 0x004fcc00000000ff */
[----:B------:R1:W-:Y:S01]  /*4c70*/  MUFU.EX2 R239, R8 ;  /* 0x0000000800ef7308 */ /* 0x0003e20000000800 */
[----:B---3--:R-:W-:-:S07]  /*4c80*/  FFMA.FTZ R4, R48, UR4, -R3 ;  /* 0x0000000430047c23 */ /* 0x008fce0008010803 */
[----:B------:R2:W-:Y:S01]  /*4c90*/  MUFU.EX2 R237, R4 ;  /* 0x0000000400ed7308 */ /* 0x0005e20000000800 */
[----:B-1----:R-:W-:-:S07]  /*4ca0*/  FFMA.FTZ R8, R41, UR4, -R0 ;  /* 0x0000000429087c23 */ /* 0x002fce0008010800 */
[----:B------:R1:W3:Y:S01]  /*4cb0*/  MUFU.EX2 R244, R8 ;  /* 0x0000000800f47308 */ /* 0x0002e20000000800 */
[----:B--2---:R-:W-:Y:S02]  /*4cc0*/  FFMA.FTZ R4, R39, UR4, -R3 ;  /* 0x0000000427047c23 */ /* 0x004fe40008010803 */
[----:B------:R-:W-:Y:S05]  /*4cd0*/  LDSM.16.MT88.4 R36, [R13+0xa400] ;  /* 0x00a400000d24783b */ /* 0x000fea0000004200 */
[----:B------:R2:W-:Y:S01]  /*4ce0*/  MUFU.EX2 R242, R4 ;  /* 0x0000000400f27308 */ /* 0x0005e20000000800 */
[----:B-1----:R-:W-:Y:S02]  /*4cf0*/  F2FP.F16.F32.PACK_AB R8, R243, R52 ;  /* 0x00000034f308723e */ /* 0x002fe400000000ff */
[----:B---3--:R-:W-:-:S07]  /*4d00*/  F2FP.F16.F32.PACK_AB R11, R244, R239 ;  /* 0x000000eff40b723e */ /* 0x008fce00000000ff */
[----:B------:R-:W-:Y:S01]  /*4d10*/  HMMA.16816.F32 R52, R8, R28, RZ ;  /* 0x0000001c0834723c */ /* 0x000fe200000018ff */
[----:B--2---:R-:W-:-:S04]  /*4d20*/  FFMA.FTZ R4, R43, UR4, -R3 ;  /* 0x000000042b047c23 */ /* 0x004fc80008010803 */
[----:B------:R1:W-:Y:S03]  /*4d30*/  MUFU.EX2 R241, R4 ;  /* 0x0000000400f17308 */ /* 0x0003e60000000800 */
[C---:B------:R-:W-:Y:S08]  /*4d40*/  HMMA.16816.F32 R148, R8.reuse, R30, RZ ;  /* 0x0000001e0894723c */ /* 0x040ff000000018ff */
[----:B------:R-:W-:Y:S01]  /*4d50*/  HMMA.16816.F32 R68, R8, R16, RZ ;  /* 0x000000100844723c */ /* 0x000fe200000018ff */
[----:B-1----:R-:W-:-:S07]  /*4d60*/  FFMA.FTZ R4, R15, UR4, -R3 ;  /* 0x000000040f047c23 */ /* 0x002fce0008010803 */
[C---:B------:R-:W-:Y:S01]  /*4d70*/  HMMA.16816.F32 R152, R8.reuse, R18, RZ ;  /* 0x000000120898723c */ /* 0x040fe200000018ff */
[----:B------:R-:W-:Y:S01]  /*4d80*/  MOV R15, R40 ;  /* 0x00000028000f7202 */ /* 0x000fe20000000f00 */
[----:B------:R-:W-:Y:S01]  /*4d90*/  LDSM.16.MT88.4 R16, [R220+0xa400] ;  /* 0x00a40000dc10783b */ /* 0x000fe20000004200 */
[----:B------:R1:W2:Y:S03]  /*4da0*/  MUFU.EX2 R240, R4 ;  /* 0x0000000400f07308 */ /* 0x0002a60000000800 */
[----:B------:R-:W-:Y:S02]  /*4db0*/  LDSM.16.MT88.4 R40, [R220+0xb400] ;  /* 0x00b40000dc28783b */ /* 0x000fe40000004200 */
        /* <DEDUP_REMOVED lines=8> */
[----:B------:R-:W2:Y:S01]  /*4e40*/  LDSM.16.MT88.4 R24, [R220+0x9400] ;  /* 0x00940000dc18783b */ /* 0x000ea20000004200 */
[----:B-1----:R-:W-:-:S06]  /*4e50*/  FFMA.FTZ R4, R50, UR4, -R2 ;  /* 0x0000000432047c23 */ /* 0x002fcc0008010802 */
[C---:B------:R-:W-:Y:S01]  /*4e60*/  HMMA.16816.F32 R164, R8.reuse, R34, RZ ;  /* 0x0000002208a4723c */ /* 0x040fe200000018ff */
[----:B------:R1:W4:Y:S07]  /*4e70*/  MUFU.EX2 R234, R4 ;  /* 0x0000000400ea7308 */ /* 0x00032e0000000800 */
[C---:B------:R-:W-:Y:S01]  /*4e80*/  HMMA.16816.F32 R48, R8.reuse, R32, RZ ;  /* 0x000000200830723c */ /* 0x040fe200000018ff */
[----:B------:R-:W5:Y:S07]  /*4e90*/  LDSM.16.MT88.4 R32, [R13+0xb400] ;  /* 0x00b400000d20783b */ /* 0x000f6e0000004200 */
[----:B------:R-:W-:Y:S01]  /*4ea0*/  HMMA.16816.F32 R28, R8, R44, RZ ;  /* 0x0000002c081c723c */ /* 0x000fe200000018ff */
[----:B-1----:R-:W-:Y:S01]  /*4eb0*/  FFMA.FTZ R4, R96, UR4, -R2 ;  /* 0x0000000460047c23 */ /* 0x002fe20008010802 */
[----:B----4-:R-:W-:-:S06]  /*4ec0*/  F2FP.F16.F32.PACK_AB R5, R234, R231 ;  /* 0x000000e7ea05723e */ /* 0x010fcc00000000ff */
[----:B------:R-:W-:Y:S01]  /*4ed0*/  HMMA.16816.F32 R160, R8, R46, RZ ;  /* 0x0000002e08a0723c */ /* 0x000fe200000018ff */
[----:B------:R-:W-:Y:S01]  /*4ee0*/  FFMA.FTZ R8, R100, UR4, -R12 ;  /* 0x0000000464087c23 */ /* 0x000fe2000801080c */
[----:B------:R1:W-:Y:S01]  /*4ef0*/  MUFU.EX2 R233, R4 ;  /* 0x0000000400e97308 */ /* 0x0003e20000000800 */
[----:B------:R-:W-:Y:S02]  /*4f00*/  MOV R11, R168 ;  /* 0x000000a8000b7202 */ /* 0x000fe40000000f00 */
[----:B------:R-:W-:Y:S02]  /*4f10*/  MOV R10, R139 ;  /* 0x0000008b000a7202 */ /* 0x000fe40000000f00 */
[----:B------:R-:W-:-:S03]  /*4f20*/  MOV R9, R138 ;  /* 0x0000008a00097202 */ /* 0x000fc60000000f00 */
[----:B------:R4:W-:Y:S01]  /*4f30*/  MUFU.EX2 R225, R8 ;  /* 0x0000000800e17308 */ /* 0x0009e20000000800 */
[----:B-1----:R-:W-:-:S07]  /*4f40*/  FFMA.FTZ R4, R97, UR4, -R2 ;  /* 0x0000000461047c23 */ /* 0x002fce0008010802 */
[----:B------:R1:W3:Y:S01]  /*4f50*/  MUFU.EX2 R232, R4 ;  /* 0x0000000400e87308 */ /* 0x0002e20000000800 */
[----:B----4-:R-:W-:-:S07]  /*4f60*/  FFMA.FTZ R8, R128, UR4, -R0 ;  /* 0x0000000480087c23 */ /* 0x010fce0008010800 */
[----:B------:R4:W-:Y:S01]  /*4f70*/  MUFU.EX2 R219, R8 ;  /* 0x0000000800db7308 */ /* 0x0009e20000000800 */
[----:B-1----:R-:W-:Y:S01]  /*4f80*/  FFMA.FTZ R4, R99, UR4, -R12 ;  /* 0x0000000463047c23 */ /* 0x002fe2000801080c */
[----:B---3--:R-:W-:-:S06]  /*4f90*/  F2FP.F16.F32.PACK_AB R7, R232, R233 ;  /* 0x000000e9e807723e */ /* 0x008fcc00000000ff */
[----:B------:R1:W3:Y:S01]  /*4fa0*/  MUFU.EX2 R228, R4 ;  /* 0x0000000400e47308 */ /* 0x0002e20000000800 */
[----:B----4-:R-:W-:-:S07]  /*4fb0*/  FFMA.FTZ R8, R107, UR4, -R0 ;  /* 0x000000046b087c23 */ /* 0x010fce0008010800 */
[----:B------:R4:W3:Y:S01]  /*4fc0*/  MUFU.EX2 R222, R8 ;  /* 0x0000000800de7308 */ /* 0x0008e20000000800 */
[----:B-1----:R-:W-:-:S07]  /*4fd0*/  FFMA.FTZ R4, R98, UR4, -R12 ;  /* 0x0000000462047c23 */ /* 0x002fce000801080c */
[----:B------:R1:W3:Y:S01]  /*4fe0*/  MUFU.EX2 R226, R4 ;  /* 0x0000000400e27308 */ /* 0x0002e20000000800 */
[----:B----4-:R-:W-:-:S07]  /*4ff0*/  FFMA.FTZ R8, R106, UR4, -R0 ;  /* 0x000000046a087c23 */ /* 0x010fce0008010800 */
[----:B------:R4:W-:Y:S01]  /*5000*/  MUFU.EX2 R218, R8 ;  /* 0x0000000800da7308 */ /* 0x0009e20000000800 */
[----:B-1----:R-:W-:-:S07]  /*5010*/  F2FP.F16.F32.PACK_AB R4, R242, R237 ;  /* 0x000000edf204723e */ /* 0x002fce00000000ff */
[----:B------:R-:W-:Y:S01]  /*5020*/  HMMA.16816.F32 R168, R4, R20, R120 ;  /* 0x0000001404a8723c */ /* 0x000fe20000001878 */
[----:B----4-:R-:W-:-:S04]  /*5030*/  FFMA.FTZ R8, R105, UR4, -R0 ;  /* 0x0000000469087c23 */ /* 0x010fc80008010800 */
[----:B------:R1:W4:Y:S03]  /*5040*/  MUFU.EX2 R217, R8 ;  /* 0x0000000800d97308 */ /* 0x0003260000000800 */
[C---:B--2---:R-:W-:Y:S08]  /*5050*/  HMMA.16816.F32 R172, R4.reuse, R24, R124 ;  /* 0x0000001804ac723c */ /* 0x044ff0000000187c */
[----:B------:R-:W-:Y:S01]  /*5060*/  HMMA.16816.F32 R120, R4, R26, R92 ;  /* 0x0000001a0478723c */ /* 0x000fe2000000185c */
[----:B-1----:R-:W-:-:S07]  /*5070*/  FFMA.FTZ R8, R129, UR4, -R12 ;  /* 0x0000000481087c23 */ /* 0x002fce000801080c */
        /* <DEDUP_REMOVED lines=10> */
[----:B------:R1:W2:Y:S07]  /*5120*/  MUFU.EX2 R214, R8 ;  /* 0x0000000800d67308 */ /* 0x0002ae0000000800 */
[C---:B-----5:R-:W-:Y:S08]  /*5130*/  HMMA.16816.F32 R96, R4.reuse, R32, R72 ;  /* 0x000000200460723c */ /* 0x060ff00000001848 */
[----:B------:R-:W-:Y:S01]  /*5140*/  HMMA.16816.F32 R84, R4, R42, R76 ;  /* 0x0000002a0454723c */ /* 0x000fe2000000184c */
[----:B-1----:R-:W-:-:S04]  /*5150*/  FFMA.FTZ R8, R130, UR4, -R3 ;  /* 0x0000000482087c23 */ /* 0x002fc80008010803 */
[----:B------:R1:W-:Y:S03]  /*5160*/  MUFU.EX2 R213, R8 ;  /* 0x0000000800d57308 */ /* 0x0003e60000000800 */
[----:B------:R-:W-:Y:S01]  /*5170*/  HMMA.16816.F32 R80, R4, R34, R64 ;  /* 0x000000220450723c */ /* 0x000fe20000001840 */
[----:B---3--:R-:W-:Y:S02]  /*5180*/  F2FP.F16.F32.PACK_AB R4, R228, R238 ;  /* 0x000000eee404723e */ /* 0x008fe400000000ff */
[----:B------:R-:W-:Y:S02]  /*5190*/  F2FP.F16.F32.PACK_AB R5, R222, R219 ;  /* 0x000000dbde05723e */ /* 0x000fe400000000ff */
[----:B------:R-:W-:Y:S02]  /*51a0*/  F2FP.F16.F32.PACK_AB R6, R225, R226 ;  /* 0x000000e2e106723e */ /* 0x000fe400000000ff */
[----:B----4-:R-:W-:-:S07]  /*51b0*/  F2FP.F16.F32.PACK_AB R7, R217, R218 ;  /* 0x000000dad907723e */ /* 0x010fce00000000ff */
[----:B------:R-:W-:Y:S01]  /*51c0*/  HMMA.16816.F32 R76, R4, R24, R68 ;  /* 0x00000018044c723c */ /* 0x000fe20000001844 */
[----:B-1----:R-:W-:-:S04]  /*51d0*/  FFMA.FTZ R8, R132, UR4, -R3 ;  /* 0x0000000484087c23 */ /* 0x002fc80008010803 */
        /* <DEDUP_REMOVED lines=8> */
[----:B------:R-:W-:Y:S01]  /*5260*/  LDSM.16.MT88.4 R20, [R13+0xb800] ;  /* 0x00b800000d14783b */ /* 0x000fe20000004200 */
[----:B-1----:R-:W-:-:S03]  /*5270*/  FFMA.FTZ R8, R135, UR4, -R2 ;  /* 0x0000000487087c23 */ /* 0x002fc60008010802 */
[----:B------:R-:W-:Y:S01]  /*5280*/  LDSM.16.MT88.4 R140, [R13+0x9c00] ;  /* 0x009c00000d8c783b */ /* 0x000fe20000004200 */
[----:B------:R1:W3:Y:S02]  /*5290*/  MUFU.EX2 R210, R8 ;  /* 0x0000000800d27308 */ /* 0x0002e40000000800 */
[C---:B------:R-:W-:Y:S01]  /*52a0*/  HMMA.16816.F32 R56, R4.reuse, R42, R164 ;  /* 0x0000002a0438723c */ /* 0x040fe200000018a4 */
[----:B------:R-:W4:Y:S07]  /*52b0*/  LDSM.16.MT88.4 R40, [R220+0xb800] ;  /* 0x00b80000dc28783b */ /* 0x000f2e0000004200 */
[----:B------:R-:W-:Y:S01]  /*52c0*/  HMMA.16816.F32 R184, R4, R32, R28 ;  /* 0x0000002004b8723c */ /* 0x000fe2000000181c */
[----:B------:R-:W5:Y:S01]  /*52d0*/  LDSM.16.MT88.4 R28, [R220+0x9800] ;  /* 0x00980000dc1c783b */ /* 0x000f620000004200 */
[----:B-1----:R-:W-:-:S06]  /*52e0*/  FFMA.FTZ R8, R156, UR4, -R2 ;  /* 0x000000049c087c23 */ /* 0x002fcc0008010802 */
[C---:B------:R-:W-:Y:S01]  /*52f0*/  HMMA.16816.F32 R60, R4.reuse, R26, R152 ;  /* 0x0000001a043c723c */ /* 0x040fe20000001898 */
[----:B------:R-:W-:Y:S01]  /*5300*/  LDSM.16.MT88.4 R24, [R220+0xa800] ;  /* 0x00a80000dc18783b */ /* 0x000fe20000004200 */
[----:B------:R1:W-:Y:S06]  /*5310*/  MUFU.EX2 R209, R8 ;  /* 0x0000000800d17308 */ /* 0x0003ec0000000800 */
[C---:B------:R-:W-:Y:S01]  /*5320*/  HMMA.16816.F32 R48, R4.reuse, R18, R144 ;  /* 0x000000120430723c */ /* 0x040fe20000001890 */
[----:B------:R-:W5:Y:S07]  /*5330*/  LDSM.16.MT88.4 R16, [R13+0x9800] ;  /* 0x009800000d10783b */ /* 0x000f6e0000004200 */
[----:B------:R-:W-:Y:S01]  /*5340*/  HMMA.16816.F32 R44, R4, R38, R148 ;  /* 0x00000026042c723c */ /* 0x000fe20000001894 */
[----:B------:R-:W5:Y:S01]  /*5350*/  LDSM.16.MT88.4 R36, [R13+0xa800] ;  /* 0x00a800000d24783b */ /* 0x000f620000004200 */
[----:B-1----:R-:W-:-:S04]  /*5360*/  FFMA.FTZ R8, R157, UR4, -R2 ;  /* 0x000000049d087c23 */ /* 0x002fc80008010802 */
[----:B------:R1:W4:Y:S02]  /*5370*/  MUFU.EX2 R208, R8 ;  /* 0x0000000800d07308 */ /* 0x0003240000000800 */
[----:B------:R-:W-:Y:S01]  /*5380*/  HMMA.16816.F32 R32, R4, R34, R160 ;  /* 0x000000220420723c */ /* 0x000fe200000018a0 */
[----:B--2---:R-:W-:Y:S02]  /*5390*/  F2FP.F16.F32.PACK_AB R4, R214, R215 ;  /* 0x000000d7d604723e */ /* 0x004fe400000000ff */
[----:B---3--:R-:W-:Y:S02]  /*53a0*/  F2FP.F16.F32.PACK_AB R5, R210, R211 ;  /* 0x000000d3d205723e */ /* 0x008fe400000000ff */
[----:B------:R-:W-:Y:S01]  /*53b0*/  F2FP.F16.F32.PACK_AB R6, R212, R213 ;  /* 0x000000d5d406723e */ /* 0x000fe200000000ff */
[----:B-1----:R-:W-:Y:S01]  /*53c0*/  FFMA.FTZ R8, R159, UR4, -R12 ;  /* 0x000000049f087c23 */ /* 0x002fe2000801080c */
[----:B----4-:R-:W-:-:S03]  /*53d0*/  F2FP.F16.F32.PACK_AB R7, R208, R209 ;  /* 0x000000d1d007723e */ /* 0x010fc600000000ff */
[----:B------:R1:W2:Y:S04]  /*53e0*/  MUFU.EX2 R207, R8 ;  /* 0x0000000800cf7308 */ /* 0x0002a80000000800 */
[C---:B------:R-:W-:Y:S08]  /*53f0*/  HMMA.16816.F32 R160, R4.reuse, R40, R108 ;  /* 0x0000002804a0723c */ /* 0x040ff0000000186c */
[----:B-----5:R-:W-:Y:S01]  /*5400*/  HMMA.16816.F32 R112, R4, R28, R172 ;  /* 0x0000001c0470723c */ /* 0x020fe200000018ac */
[----:B------:R-:W3:Y:S01]  /*5410*/  LDSM.16.MT88.4 R172, [R13+0xac00] ;  /* 0x00ac00000dac783b */ /* 0x000ee20000004200 */
[----:B-1----:R-:W-:-:S03]  /*5420*/  FFMA.FTZ R8, R158, UR4, -R12 ;  /* 0x000000049e087c23 */ /* 0x002fc6000801080c */
[----:B------:R-:W-:Y:S03]  /*5430*/  LDSM.16.MT88.4 R156, [R220+0xac00] ;  /* 0x00ac0000dc9c783b */ /* 0x000fe60000004200 */
[C---:B------:R-:W-:Y:S01]  /*5440*/  HMMA.16816.F32 R132, R4.reuse, R16, R168 ;  /* 0x000000100484723c */ /* 0x040fe200000018a8 */
[----:B------:R1:W-:Y:S07]  /*5450*/  MUFU.EX2 R206, R8 ;  /* 0x0000000800ce7308 */ /* 0x0003ee0000000800 */
[C---:B------:R-:W-:Y:S01]  /*5460*/  HMMA.16816.F32 R148, R4.reuse, R24, R124 ;  /* 0x000000180494723c */ /* 0x040fe2000000187c */
[----:B------:R-:W4:Y:S07]  /*5470*/  LDSM.16.MT88.4 R124, [R220+0x9c00] ;  /* 0x009c0000dc7c783b */ /* 0x000f2e0000004200 */
        /* <DEDUP_REMOVED lines=11> */
[----:B------:R1:W5:Y:S02]  /*5530*/  MUFU.EX2 R106, R8 ;  /* 0x00000008006a7308 */ /* 0x0003640000000800 */
[----:B-1----:R-:W-:Y:S02]  /*5540*/  FFMA.FTZ R8, R178, UR4, -R0 ;  /* 0x00000004b2087c23 */ /* 0x002fe40008010800 */
[C---:B------:R-:W-:Y:S04]  /*5550*/  HMMA.16816.F32 R176, R4.reuse, R20, R96 ;  /* 0x0000001404b0723c */ /* 0x040fe80000001860 */
[----:B------:R1:W-:Y:S04]  /*5560*/  MUFU.EX2 R105, R8 ;  /* 0x0000000800697308 */ /* 0x0003e80000000800 */
[----:B------:R-:W-:Y:S01]  /*5570*/  HMMA.16816.F32 R96, R4, R22, R80 ;  /* 0x000000160460723c */ /* 0x000fe20000001850 */
[----:B--2---:R-:W-:Y:S01]  /*5580*/  F2FP.F16.F32.PACK_AB R4, R207, R216 ;  /* 0x000000d8cf04723e */ /* 0x004fe200000000ff */
[----:B------:R-:W2:Y:S01]  /*5590*/  LDSM.16.MT88.4 R80, [R220+0xbc00] ;  /* 0x00bc0000dc50783b */ /* 0x000ea20000004200 */
[----:B-----5:R-:W-:-:S02]  /*55a0*/  F2FP.F16.F32.PACK_AB R5, R106, R107 ;  /* 0x0000006b6a05723e */ /* 0x020fc400000000ff */
[----:B------:R-:W-:Y:S01]  /*55b0*/  F2FP.F16.F32.PACK_AB R6, R205, R206 ;  /* 0x000000cecd06723e */ /* 0x000fe200000000ff */
[----:B-1----:R-:W-:Y:S01]  /*55c0*/  FFMA.FTZ R8, R188, UR4, -R0 ;  /* 0x00000004bc087c23 */ /* 0x002fe20008010800 */
[----:B------:R-:W-:-:S03]  /*55d0*/  MOV R188, R9 ;  /* 0x0000000900bc7202 */ /* 0x000fc60000000f00 */
[----:B------:R-:W1:Y:S02]  /*55e0*/  MUFU.EX2 R100, R8 ;  /* 0x0000000800647308 */ /* 0x000e640000000800 */
[----:B-1----:R-:W-:Y:S01]  /*55f0*/  F2FP.F16.F32.PACK_AB R7, R100, R105 ;  /* 0x000000696407723e */ /* 0x002fe200000000ff */
[----:B------:R-:W-:Y:S01]  /*5600*/  FFMA.FTZ R8, R189, UR4, -R12 ;  /* 0x00000004bd087c23 */ /* 0x000fe2000801080c */
[----:B------:R-:W-:-:S05]  /*5610*/  MOV R189, R11 ;  /* 0x0000000b00bd7202 */ /* 0x000fca0000000f00 */
[----:B------:R-:W-:Y:S01]  /*5620*/  HMMA.16816.F32 R60, R4, R30, R60 ;  /* 0x0000001e043c723c */ /* 0x000fe2000000183c */
[----:B------:R1:W-:Y:S01]  /*5630*/  MUFU.EX2 R30, R8 ;  /* 0x00000008001e7308 */ /* 0x0003e20000000800 */
[----:B------:R-:W-:-:S06]  /*5640*/  MOV R31, R10 ;  /* 0x0000000a001f7202 */ /* 0x000fcc0000000f00 */
        /* <DEDUP_REMOVED lines=10> */
[----:B------:R1:W5:Y:S06]  /*56f0*/  MUFU.EX2 R28, R8 ;  /* 0x00000008001c7308 */ /* 0x00036c0000000800 */
[C---:B------:R-:W-:Y:S08]  /*5700*/  HMMA.16816.F32 R64, R4.reuse, R36, R64 ;  /* 0x000000240440723c */ /* 0x040ff00000001840 */
[----:B------:R-:W-:Y:S01]  /*5710*/  HMMA.16816.F32 R44, R4, R38, R44 ;  /* 0x00000026042c723c */ /* 0x000fe2000000182c */
[--C-:B-1----:R-:W-:Y:S01]  /*5720*/  FFMA.FTZ R8, R192, UR4, -R3.reuse ;  /* 0x00000004c0087c23 */ /* 0x102fe20008010803 */
[----:B------:R-:W-:Y:S01]  /*5730*/  FFMA.FTZ R3, R193, UR4, -R3 ;  /* 0x00000004c1037c23 */ /* 0x000fe20008010803 */
[----:B-----5:R-:W-:-:S05]  /*5740*/  F2FP.F16.F32.PACK_AB R92, R28, R29 ;  /* 0x0000001d1c5c723e */ /* 0x020fca00000000ff */
[C---:B------:R-:W-:Y:S01]  /*5750*/  HMMA.16816.F32 R68, R4.reuse, R40, R180 ;  /* 0x000000280444723c */ /* 0x040fe200000018b4 */
[----:B------:R1:W-:Y:S07]  /*5760*/  MUFU.EX2 R24, R3 ;  /* 0x0000000300187308 */ /* 0x0003ee0000000800 */
[C---:B------:R-:W-:Y:S01]  /*5770*/  HMMA.16816.F32 R56, R4.reuse, R42, R56 ;  /* 0x0000002a0438723c */ /* 0x040fe20000001838 */
[----:B------:R-:W5:Y:S07]  /*5780*/  MUFU.EX2 R25, R8 ;  /* 0x0000000800197308 */ /* 0x000f6e0000000800 */
[----:B------:R-:W-:Y:S01]  /*5790*/  HMMA.16816.F32 R84, R4, R20, R184 ;  /* 0x000000140454723c */ /* 0x000fe200000018b8 */
[----:B-1----:R-:W-:-:S04]  /*57a0*/  FFMA.FTZ R3, R194, UR4, -R2 ;  /* 0x00000004c2037c23 */ /* 0x002fc80008010802 */
[----:B------:R1:W-:Y:S03]  /*57b0*/  MUFU.EX2 R19, R3 ;  /* 0x0000000300137308 */ /* 0x0003e60000000800 */
[----:B------:R-:W-:Y:S01]  /*57c0*/  HMMA.16816.F32 R32, R4, R22, R32 ;  /* 0x000000160420723c */ /* 0x000fe20000001820 */
[----:B------:R2:W2:Y:S01]  /*57d0*/  LDSM.16.MT88.4 R4, [R13+0xbc00] ;  /* 0x00bc00000d04783b */ /* 0x0004a20000004200 */
[----:B-----5:R-:W-:Y:S01]  /*57e0*/  F2FP.F16.F32.PACK_AB R94, R24, R25 ;  /* 0x00000019185e723e */ /* 0x020fe200000000ff */
[----:B------:R-:W-:-:S04]  /*57f0*/  FADD.FTZ R8, R251, R247 ;  /* 0x000000f7fb087221 */ /* 0x000fc80000010000 */
[----:B------:R-:W-:Y:S01]  /*5800*/  FADD.FTZ R8, R248, R8 ;  /* 0x00000008f8087221 */ /* 0x000fe20000010000 */
        /* <DEDUP_REMOVED lines=16> */
[----:B----4-:R-:W-:Y:S01]  /*5910*/  HMMA.16816.F32 R112, R92, R124, R112 ;  /* 0x0000007c5c70723c */ /* 0x010fe20000001870 */
[----:B-1----:R-:W-:-:S07]  /*5920*/  FFMA.FTZ R2, R199, UR4, -R12 ;  /* 0x00000004c7027c23 */ /* 0x002fce000801080c */
[C---:B------:R-:W-:Y:S01]  /*5930*/  HMMA.16816.F32 R120, R92.reuse, R126, R120 ;  /* 0x0000007e5c78723c */ /* 0x040fe20000001878 */
[----:B------:R1:W-:Y:S07]  /*5940*/  MUFU.EX2 R14, R2 ;  /* 0x00000002000e7308 */ /* 0x0003ee0000000800 */
[C---:B------:R-:W-:Y:S08]  /*5950*/  HMMA.16816.F32 R132, R92.reuse, R140, R132 ;  /* 0x0000008c5c84723c */ /* 0x040ff00000001884 */
[----:B------:R-:W-:Y:S01]  /*5960*/  HMMA.16816.F32 R136, R92, R142, R136 ;  /* 0x0000008e5c88723c */ /* 0x000fe20000001888 */
[----:B-1----:R-:W-:-:S04]  /*5970*/  FFMA.FTZ R2, R200, UR4, -R12 ;  /* 0x00000004c8027c23 */ /* 0x002fc8000801080c */
[----:B--2---:R1:W2:Y:S03]  /*5980*/  MUFU.EX2 R13, R2 ;  /* 0x00000002000d7308 */ /* 0x0042a60000000800 */
        /* <DEDUP_REMOVED lines=74> */
[----:B------:R-:W-:-:S02]  /*5e30*/  FADD.FTZ R0, R16, R0 ;  /* 0x0000000010007221 */ /* 0x000fc40000010000 */
        /* <DEDUP_REMOVED lines=15> */
[----:B------:R-:W1:Y:S01]  /*5f30*/  LDC.64 R2, c[0x0][0x3c0] ;  /* 0x0000f000ff027b82 */ /* 0x000e620000000a00 */
[----:B------:R-:W2:Y:S01]  /*5f40*/  S2R R227, SR_TID.X ;  /* 0x0000000000e37919 */ /* 0x000ea20000002100 */
[----:B------:R-:W-:Y:S01]  /*5f50*/  VIADD R0, R220, 0x9000 ;  /* 0x00009000dc007836 */ /* 0x000fe20000000000 */
[----:B------:R-:W3:Y:S01]  /*5f60*/  LDCU UR9, c[0x0][0x440] ;  /* 0x00008800ff0977ac */ /* 0x000ee20008000800 */
[----:B------:R-:W-:Y:S01]  /*5f70*/  MOV R225, 0x20 ;  /* 0x0000002000e17802 */ /* 0x000fe20000000f00 */
[----:B------:R-:W-:Y:S01]  /*5f80*/  IMAD.MOV.U32 R106, RZ, RZ, R101 ;  /* 0x000000ffff6a7224 */ /* 0x000fe200078e0065 */
[----:B------:R-:W-:Y:S01]  /*5f90*/  LEA.HI.SX32 R230, R230, 0xfffffffe, 0x1a ;  /* 0xfffffffee6e67811 */ /* 0x000fe200078fd2ff */
[----:B------:R-:W-:Y:S01]  /*5fa0*/  IMAD.MOV.U32 R105, RZ, RZ, R102 ;  /* 0x000000ffff697224 */ /* 0x000fe200078e0066 */
[----:B------:R-:W4:Y:S01]  /*5fb0*/  S2UR UR5, SR_CgaCtaId ;  /* 0x00000000000579c3 */ /* 0x000f220000008800 */
[----:B------:R-:W-:Y:S01]  /*5fc0*/  IMAD.MOV.U32 R100, RZ, RZ, R103 ;  /* 0x000000ffff647224 */ /* 0x000fe200078e0067 */
[----:B------:R-:W-:Y:S01]  /*5fd0*/  UMOV UR8, 0x400 ;  /* 0x0000040000087882 */ /* 0x000fe20000000000 */
[----:B------:R-:W1:Y:S01]  /*5fe0*/  LDCU UR7, c[0x0][0x440] ;  /* 0x00008800ff0777ac */ /* 0x000e620008000800 */
[----:B------:R-:W1:Y:S01]  /*5ff0*/  LDCU UR6, c[0x0][0x50c] ;  /* 0x0000a180ff0677ac */ /* 0x000e620008000800 */
[----:B------:R-:W1:Y:S02]  /*6000*/  LDCU UR4, c[0x0][0x45c] ;  /* 0x00008b80ff0477ac */ /* 0x000e640008000800 */
[----:B-1----:R1:W-:Y:S04]  /*6010*/  STL.64 [R1], R2 ;  /* 0x0000000201007387 */ /* 0x0023e80000100a00 */
[----:B------:R5:W-:Y:S01]  /*6020*/  STL [R1+0x24], R0 ;  /* 0x0000240001007387 */ /* 0x000be20000100800 */
[----:B----4-:R-:W-:Y:S01]  /*6030*/  ULEA UR5, UR5, UR8, 0x18 ;  /* 0x0000000805057291 */ /* 0x010fe2000f8ec0ff */
[C---:B--2---:R-:W-:Y:S01]  /*6040*/  IMAD.SHL.U32 R188, R227.reuse, 0x8, RZ ;  /* 0x00000008e3bc7824 */ /* 0x044fe200078e00ff */
[C---:B------:R-:W-:Y:S01]  /*6050*/  LOP3.LUT P0, RZ, R227.reuse, 0x4, RZ, 0xc0, !PT ;  /* 0x00000004e3ff7812 */ /* 0x040fe2000780c0ff */
[C---:B------:R-:W-:Y:S01]  /*6060*/  IMAD.SHL.U32 R226, R227.reuse, 0x20, RZ ;  /* 0x00000020e3e27824 */ /* 0x040fe200078e00ff */
[----:B------:R-:W-:-:S02]  /*6070*/  LOP3.LUT R228, R227, 0x8, RZ, 0xc0, !PT ;  /* 0x00000008e3e47812 */ /* 0x000fc400078ec0ff */
[----:B------:R-:W-:Y:S02]  /*6080*/  LOP3.LUT R188, R188, 0x18, RZ, 0xc0, !PT ;  /* 0x00000018bcbc7812 */ /* 0x000fe400078ec0ff */
[----:B------:R-:W-:Y:S02]  /*6090*/  SEL R225, R225, 0xffffffe0, !P0 ;  /* 0xffffffe0e1e17807 */ /* 0x000fe40004000000 */
[----:B---3--:R-:W-:Y:S02]  /*60a0*/  ISETP.GE.AND P5, PT, R188, UR9, PT ;  /* 0x00000009bc007c0c */ /* 0x008fe4000bfa6270 */
[----:B------:R-:W-:Y:S02]  /*60b0*/  IADD3 R222, PT, PT, R221, R225, RZ ;  /* 0x000000e1ddde7210 */ /* 0x000fe40007ffe0ff */
[----:B-1----:R-:W-:Y:S01]  /*60c0*/  MOV R3, R104 ;  /* 0x0000006800037202 */ /* 0x002fe20000000f00 */
[----:B-----5:R-:W-:-:S05]  /*60d0*/  VIADD R0, R220, 0x9020 ;  /* 0x00009020dc007836 */ /* 0x020fca0000000000 */
[----:B------:R1:W-:Y:S01]  /*60e0*/  STL [R1+0x20], R0 ;  /* 0x0000200001007387 */ /* 0x0003e20000100800 */
[----:B------:R-:W-:Y:S05]  /*60f0*/  BRA `(.L_x_762) ;  /* 0x0000000000c07947 */ /* 0x000fea0003800000 */
.L_x_764:
        /* <DEDUP_REMOVED lines=9> */
[-C--:B------:R-:W-:Y:S02]  /*6190*/  @!P4 LEA.HI.X R9, R0, R249.reuse, R2, 0x1, P2 ;  /* 0x000000f90009c211 */ /* 0x080fe400010f0c02 */
[C---:B------:R-:W-:Y:S01]  /*61a0*/  LEA R5, P1, R6.reuse, R0, 0x5 ;  /* 0x0000000006057211 */ /* 0x040fe200078228ff */
[----:B------:R-:W-:Y:S01]  /*61b0*/  @!PT LDS RZ, [RZ] ;  /* 0x00000000fffff984 */ /* 0x000fe20000000800 */
[----:B------:R-:W-:Y:S01]  /*61c0*/  @!PT LDS RZ, [RZ] ;  /* 0x00000000fffff984 */ /* 0x000fe20000000800 */
[----:B------:R-:W-:Y:S01]  /*61d0*/  @!PT LDS RZ, [RZ] ;  /* 0x00000000fffff984 */ /* 0x000fe20000000800 */
[----:B------:R1:W-:Y:S03]  /*61e0*/  @!P5 LDGSTS.E.BYPASS.LTC128B.128 [R229+0x6000], desc[UR16][R10.64] ;  /* 0x060000000ae5dfae */ /* 0x0003e6000b981a10 */
[C---:B------:R-:W-:Y:S01]  /*61f0*/  LEA R4, P6, R5.reuse, R250, 0x1 ;  /* 0x000000fa05047211 */ /* 0x040fe200078c08ff */
        /* <DEDUP_REMOVED lines=32> */
.L_x_762:
[----:B--2---:R-:W2:Y:S01]  /*6400*/  LDL R8, [R1] ;  /* 0x0000000001087983 */ /* 0x004ea20000100800 */
[----:B------:R-:W-:Y:S04]  /*6410*/  DEPBAR.LE SB0, 0x0 ;  /* 0x000080000000791a */ /* 0x000fe80000000000 */
[----:B------:R-:W1:Y:S01]  /*6420*/  LDL R12, [R1+0x4] ;  /* 0x00000400010c7983 */ /* 0x000e620000100800 */
[C---:B------:R-:W-:Y:S02]  /*6430*/  SHF.L.U32 R2, R227.reuse, 0x3, RZ ;  /* 0x00000003e3027819 */ /* 0x040fe400000006ff */
[C---:B------:R-:W-:Y:S01]  /*6440*/  SHF.L.U32 R224, R227.reuse, 0x4, RZ ;  /* 0x00000004e3e07819 */ /* 0x040fe200000006ff */
[----:B------:R-:W3:Y:S01]  /*6450*/  LDL R10, [R1+0x1c] ;  /* 0x00001c00010a7983 */ /* 0x000ee20000100800 */
[----:B------:R-:W-:Y:S02]  /*6460*/  LOP3.LUT R2, R2, 0x18, RZ, 0xc0, !PT ;  /* 0x0000001802027812 */ /* 0x000fe400078ec0ff */
[----:B------:R-:W-:Y:S01]  /*6470*/  SHF.L.U32 R223, R227, 0x2, RZ ;  /* 0x00000002e3df7819 */ /* 0x000fe200000006ff */
[----:B------:R-:W4:Y:S01]  /*6480*/  LDL R9, [R1+0x18] ;  /* 0x0000180001097983 */ /* 0x000f220000100800 */
[C---:B------:R-:W-:Y:S02]  /*6490*/  LOP3.LUT R11, R2.reuse, 0x20, RZ, 0xfc, !PT ;  /* 0x00000020020b7812 */ /* 0x040fe400078efcff */
[----:B------:R-:W-:Y:S01]  /*64a0*/  LOP3.LUT R2, R2, 0x40, RZ, 0xfc, !PT ;  /* 0x0000004002027812 */ /* 0x000fe200078efcff */
[----:B------:R-:W-:Y:S01]  /*64b0*/  BAR.SYNC.DEFER_BLOCKING 0x0 ;  /* 0x0000000000007b1d */ /* 0x000fe20000010000 */
[----:B------:R-:W-:Y:S02]  /*64c0*/  ISETP.GE.AND P4, PT, R11, UR7, PT ;  /* 0x000000070b007c0c */ /* 0x000fe4000bf86270 */
[----:B------:R-:W-:Y:S02]  /*64d0*/  ISETP.GE.AND P3, PT, R2, UR7, PT ;  /* 0x0000000702007c0c */ /* 0x000fe4000bf66270 */
[----:B------:R-:W-:Y:S02]  /*64e0*/  SHF.L.U32 R11, R227, 0x3, RZ ;  /* 0x00000003e30b7819 */ /* 0x000fe400000006ff */
[----:B------:R-:W-:Y:S02]  /*64f0*/  LOP3.LUT R2, R224, 0x100, RZ, 0xc0, !PT ;  /* 0x00000100e0027812 */ /* 0x000fe400078ec0ff */
[----:B------:R-:W-:Y:S02]  /*6500*/  LOP3.LUT R11, R11, 0x18, RZ, 0xc0, !PT ;  /* 0x000000180b0b7812 */ /* 0x000fe400078ec0ff */
[----:B------:R-:W-:Y:S01]  /*6510*/  LOP3.LUT R2, R2, 0x20, R226, 0xf8, !PT ;  /* 0x0000002002027812 */ /* 0x000fe200078ef8e2 */
[C---:B--2---:R-:W-:Y:S04]  /*6520*/  IMAD.WIDE.U32 R4, R230.reuse, R8, RZ ;  /* 0x00000008e6047225 */ /* 0x044fe800078e00ff */
[----:B-1----:R-:W-:Y:S01]  /*6530*/  IMAD R0, R230, R12, R5 ;  /* 0x0000000ce6007224 */ /* 0x002fe200078e0205 */
[C---:B------:R-:W-:Y:S02]  /*6540*/  SHF.L.U32 R5, R4.reuse, 0x6, RZ ;  /* 0x0000000604057819 */ /* 0x040fe400000006ff */
[C---:B---3--:R-:W-:Y:S04]  /*6550*/  LEA R6, P1, R4.reuse, R10, 0x7 ;  /* 0x0000000a04067211 */ /* 0x048fe800078238ff */
[C-C-:B----4-:R-:W-:Y:S02]  /*6560*/  LEA.HI.X R7, R4.reuse, R9, R0.reuse, 0x7, P1 ;  /* 0x0000000904077211 */ /* 0x150fe400008f3c00 */
[----:B------:R-:W-:Y:S02]  /*6570*/  SHF.L.U64.HI R4, R4, 0x6, R0 ;  /* 0x0000000604047819 */ /* 0x000fe40000010200 */
[C---:B------:R-:W-:Y:S01]  /*6580*/  LEA R5, P1, R8.reuse, R5, 0x5 ;  /* 0x0000000508057211 */ /* 0x040fe200078228ff */
[----:B------:R-:W-:Y:S01]  /*6590*/  @!PT LDS RZ, [RZ] ;  /* 0x00000000fffff984 */ /* 0x000fe20000000800 */
[----:B------:R-:W-:Y:S01]  /*65a0*/  @!PT LDS RZ, [RZ] ;  /* 0x00000000fffff984 */ /* 0x000fe20000000800 */
[----:B------:R-:W-:Y:S01]  /*65b0*/  @!PT LDS RZ, [RZ] ;  /* 0x00000000fffff984 */ /* 0x000fe20000000800 */
[----:B------:R-:W-:Y:S01]  /*65c0*/  @!P5 LDGSTS.E.BYPASS.LTC128B.128 [R229+0x9000], desc[UR16][R6.64] ;  /* 0x0900000006e5dfae */ /* 0x000fe2000b981a10 */
[----:B------:R-:W-:Y:S02]  /*65d0*/  LOP3.LUT R0, R223, 0x18, RZ, 0xc0, !PT ;  /* 0x00000018df007812 */ /* 0x000fe400078ec0ff */
[----:B------:R-:W-:Y:S02]  /*65e0*/  LEA.HI.X R8, R8, R4, R12, 0x5, P1 ;  /* 0x0000000408087211 */ /* 0x000fe400008f2c0c */
[----:B------:R-:W-:Y:S02]  /*65f0*/  LEA R4, P1, R5, R10, 0x1 ;  /* 0x0000000a05047211 */ /* 0x000fe400078208ff */
[----:B------:R-:W-:Y:S01]  /*6600*/  LOP3.LUT R0, R0, 0xc0, R226, 0xf8, !PT ;  /* 0x000000c000007812 */ /* 0x000fe200078ef8e2 */
[----:B------:R-:W-:Y:S01]  /*6610*/  @P5 STS.128 [R229+0x9000], RZ ;  /* 0x009000ffe5005388 */ /* 0x000fe20000000c00 */
[----:B------:R-:W-:Y:S02]  /*6620*/  ISETP.GE.AND P5, PT, R11, UR7, PT ;  /* 0x000000070b007c0c */ /* 0x000fe4000bfa6270 */
[----:B------:R-:W-:Y:S02]  /*6630*/  LEA.HI.X R5, R5, R9, R8, 0x1, P1 ;  /* 0x0000000905057211 */ /* 0x000fe400008f0c08 */
[----:B------:R-:W-:Y:S02]  /*6640*/  LOP3.LUT R0, R2, R0, R228, 0xf6, !PT ;  /* 0x0000000002007212 */ /* 0x000fe400078ef6e4 */
[----:B------:R-:W-:Y:S01]  /*6650*/  ISETP.NE.AND P1, PT, R230, RZ, PT ;  /* 0x000000ffe600720c */ /* 0x000fe20003f25270 */
[----:B------:R-:W-:Y:S01]  /*6660*/  @!PT LDS RZ, [RZ] ;  /* 0x00000000fffff984 */ /* 0x000fe20000000800 */
[----:B------:R-:W-:Y:S01]  /*6670*/  @!PT LDS RZ, [RZ] ;  /* 0x00000000fffff984 */ /* 0x000fe20000000800 */
[----:B------:R-:W-:Y:S01]  /*6680*/  @!PT LDS RZ, [RZ] ;  /* 0x00000000fffff984 */ /* 0x000fe20000000800 */
[----:B------:R-:W-:Y:S01]  /*6690*/  @!P4 LDGSTS.E.BYPASS.LTC128B.128 [R229+0xa000], desc[UR16][R6.64+0x40] ;  /* 0x0a00004006e5cfae */ /* 0x000fe2000b981a10 */
[----:B------:R-:W-:Y:S04]  /*66a0*/  LEA R212, R0, UR5, 0x1 ;  /* 0x0000000500d47c11 */ /* 0x000fe8000f8e08ff */
[----:B------:R-:W-:Y:S03]  /*66b0*/  IADD3 R0, PT, PT, R225, R212, RZ ;  /* 0x000000d4e1007210 */ /* 0x000fe60007ffe0ff */
        /* <DEDUP_REMOVED lines=104> */
[-C--:B-1----:R-:W-:Y:S01]  /*6d40*/  HMMA.16816.F32 R20, R192, R200.reuse, R20 ;  /* 0x000000c8c014723c */ /* 0x082fe20000001814 */
[----:B------:R-:W1:Y:S07]  /*6d50*/  LDSM.16.M88.4 R212, [R212+0x8c00] ;  /* 0x008c0000d4d4783b */ /* 0x000e6e0000000200 */
[C---:B------:R-:W-:Y:S08]  /*6d60*/  HMMA.16816.F32 R24, R204.reuse, R200, R24 ;  /* 0x000000c8cc18723c */ /* 0x040ff00000001818 */
[-C--:B------:R-:W-:Y:S08]  /*6d70*/  HMMA.16816.F32 R28, R204, R202.reuse, R28 ;  /* 0x000000cacc1c723c */ /* 0x080ff0000000181c */
[C---:B------:R-:W-:Y:S01]  /*6d80*/  HMMA.16816.F32 R32, R192.reuse, R202, R32 ;  /* 0x000000cac020723c */ /* 0x040fe20000001820 */
[----:B------:R-:W5:Y:S07]  /*6d90*/  LDSM.16.M88.4 R200, [R222+0x4000] ;  /* 0x00400000dec8783b */ /* 0x000f6e0000000200 */
        /* <DEDUP_REMOVED lines=21> */
[-C--:B-1----:R-:W-:Y:S08]  /*6ef0*/  HMMA.16816.F32 R52, R180, R212.reuse, R52 ;  /* 0x000000d4b434723c */ /* 0x082ff00000001834 */
[C---:B------:R-:W-:Y:S08]  /*6f00*/  HMMA.16816.F32 R56, R188.reuse, R212, R56 ;  /* 0x000000d4bc38723c */ /* 0x040ff00000001838 */
[-C--:B------:R-:W-:Y:S08]  /*6f10*/  HMMA.16816.F32 R60, R188, R214.reuse, R60 ;  /* 0x000000d6bc3c723c */ /* 0x080ff0000000183c */
[----:B------:R-:W-:Y:S08]  /*6f20*/  HMMA.16816.F32 R64, R180, R214, R64 ;  /* 0x000000d6b440723c */ /* 0x000ff00000001840 */
[-C--:B-----5:R-:W-:Y:S08]  /*6f30*/  HMMA.16816.F32 R4, R200, R216.reuse, R4 ;  /* 0x000000d8c804723c */ /* 0x0a0ff00000001804 */
        /* <DEDUP_REMOVED lines=17> */
[----:B------:R-:W-:Y:S01]  /*7050*/  MUFU.TANH R178, R6 ;  /* 0x0000000600b27308 */ /* 0x000fe20000002400 */
[----:B------:R-:W-:Y:S01]  /*7060*/  FMUL.FTZ R16, R16, UR6 ;  /* 0x0000000610107c20 */ /* 0x000fe20008410000 */
[----:B------:R-:W-:Y:S08]  /*7070*/  FMUL.FTZ R17, R17, UR6 ;  /* 0x0000000611117c20 */ /* 0x000ff00008410000 */
        /* <DEDUP_REMOVED lines=8> */
[----:B------:R-:W4:Y:S01]  /*7100*/  MUFU.TANH R17, R17 ;  /* 0x0000001100117308 */ /* 0x000f220000002400 */
[----:B--2---:R-:W2:Y:S09]  /*7110*/  LDSM.16.M88.4 R8, [R0+0x8800] ;  /* 0x008800000008783b */ /* 0x004eb20000000200 */
[----:B------:R-:W-:Y:S01]  /*7120*/  MUFU.TANH R185, R14 ;  /* 0x0000000e00b97308 */ /* 0x000fe20000002400 */
[-C--:B-1----:R-:W-:Y:S03]  /*7130*/  HMMA.16816.F32 R20, R200, R4.reuse, R20 ;  /* 0x00000004c814723c */ /* 0x082fe60000001814 */
[----:B---3--:R-:W-:Y:S01]  /*7140*/  FMUL.FTZ R16, R18, UR6 ;  /* 0x0000000612107c20 */ /* 0x008fe20008410000 */
[----:B------:R-:W-:Y:S05]  /*7150*/  FMUL.FTZ R18, R19, UR6 ;  /* 0x0000000613127c20 */ /* 0x000fea0008410000 */
[----:B------:R-:W-:Y:S01]  /*7160*/  MUFU.TANH R188, R15 ;  /* 0x0000000f00bc7308 */ /* 0x000fe20000002400 */
[C---:B------:R-:W-:Y:S04]  /*7170*/  HMMA.16816.F32 R24, R108.reuse, R4, R24 ;  /* 0x000000046c18723c */ /* 0x040fe80000001818 */
[----:B----4-:R-:W-:Y:S05]  /*7180*/  FMNMX3.FTZ R2, R2, R176, R17, !PT ;  /* 0x000000b002027276 */ /* 0x010fea0007810011 */
[----:B------:R-:W-:Y:S01]  /*7190*/  MUFU.TANH R16, R16 ;  /* 0x0000001000107308 */ /* 0x000fe20000002400 */
[-C--:B------:R-:W-:Y:S03]  /*71a0*/  HMMA.16816.F32 R28, R108, R6.reuse, R28 ;  /* 0x000000066c1c723c */ /* 0x080fe6000000181c */
[----:B------:R-:W-:Y:S01]  /*71b0*/  FMUL.FTZ R20, R20, UR6 ;  /* 0x0000000614147c20 */ /* 0x000fe20008410000 */
[----:B------:R-:W-:Y:S01]  /*71c0*/  FMUL.FTZ R21, R21, UR6 ;  /* 0x0000000615157c20 */ /* 0x000fe20008410000 */
[----:B------:R-:W-:Y:S01]  /*71d0*/  FMUL.FTZ R22, R22, UR6 ;  /* 0x0000000616167c20 */ /* 0x000fe20008410000 */
[----:B------:R-:W-:Y:S03]  /*71e0*/  FMUL.FTZ R23, R23, UR6 ;  /* 0x0000000617177c20 */ /* 0x000fe60008410000 */
[----:B------:R-:W-:Y:S01]  /*71f0*/  MUFU.TANH R18, R18 ;  /* 0x0000001200127308 */ /* 0x000fe20000002400 */
[C---:B------:R-:W-:Y:S01]  /*7200*/  HMMA.16816.F32 R32, R200.reuse, R6, R32 ;  /* 0x00000006c820723c */ /* 0x040fe20000001820 */
[----:B------:R-:W1:Y:S01]  /*7210*/  LDSM.16.M88.4 R4, [R0+0x8c00] ;  /* 0x008c00000004783b */ /* 0x000e620000000200 */
[----:B------:R-:W-:Y:S04]  /*7220*/  DEPBAR.LE SB0, 0x0 ;  /* 0x000080000000791a */ /* 0x000fe80000000000 */
[----:B------:R-:W-:Y:S03]  /*7230*/  FMUL.FTZ R24, R24, UR6 ;  /* 0x0000000618187c20 */ /* 0x000fe60008410000 */
[----:B------:R-:W-:Y:S01]  /*7240*/  MUFU.TANH R195, R20 ;  /* 0x0000001400c37308 */ /* 0x000fe20000002400 */
[-C--:B--2---:R-:W-:Y:S05]  /*7250*/  HMMA.16816.F32 R36, R200, R8.reuse, R36 ;  /* 0x00000008c824723c */ /* 0x084fea0000001824 */
[----:B------:R-:W-:Y:S01]  /*7260*/  FMUL.FTZ R25, R25, UR6 ;  /* 0x0000000619197c20 */ /* 0x000fe20008410000 */
[----:B------:R-:W-:Y:S03]  /*7270*/  FMUL.FTZ R26, R26, UR6 ;  /* 0x000000061a1a7c20 */ /* 0x000fe60008410000 */
[----:B------:R-:W2:Y:S01]  /*7280*/  MUFU.TANH R191, R21 ;  /* 0x0000001500bf7308 */ /* 0x000ea20000002400 */
        /* <DEDUP_REMOVED lines=17> */
[-C--:B-1----:R-:W-:Y:S03]  /*73a0*/  HMMA.16816.F32 R52, R200, R4.reuse, R52 ;  /* 0x00000004c834723c */ /* 0x082fe60000001834 */
[----:B------:R-:W-:Y:S01]  /*73b0*/  FMUL.FTZ R29, R29, UR6 ;  /* 0x000000061d1d7c20 */ /* 0x000fe20008410000 */
[----:B------:R-:W-:Y:S01]  /*73c0*/  FMUL.FTZ R30, R30, UR6 ;  /* 0x000000061e1e7c20 */ /* 0x000fe20008410000 */
[----:B------:R-:W-:Y:S03]  /*73d0*/  FMUL.FTZ R31, R31, UR6 ;  /* 0x000000061f1f7c20 */ /* 0x000fe60008410000 */
[----:B------:R-:W1:Y:S01]  /*73e0*/  MUFU.TANH R190, R33 ;  /* 0x0000002100be7308 */ /* 0x000e620000002400 */
        /* <DEDUP_REMOVED lines=35> */
[----:B--2---:R-:W-:Y:S02]  /*7620*/  FMNMX3.FTZ R2, R2, R195, R191, !PT ;  /* 0x000000c302027276 */ /* 0x004fe400078100bf */
[----:B------:R-:W-:Y:S04]  /*7630*/  FMNMX3.FTZ R4, R106, R182, R181, !PT ;  /* 0x000000b66a047276 */ /* 0x000fe800078100b5 */
[----:B------:R-:W-:Y:S01]  /*7640*/  MUFU.TANH R215, R36 ;  /* 0x0000002400d77308 */ /* 0x000fe20000002400 */
[----:B------:R-:W-:Y:S02]  /*7650*/  FMNMX3.FTZ R5, R105, R180, R183, !PT ;  /* 0x000000b469057276 */ /* 0x000fe400078100b7 */
[----:B-1----:R-:W-:Y:S02]  /*7660*/  FMNMX3.FTZ R2, R2, R189, R190, !PT ;  /* 0x000000bd02027276 */ /* 0x002fe400078100be */
[----:B------:R-:W-:Y:S02]  /*7670*/  FMNMX3.FTZ R6, R4, R185, R188, !PT ;  /* 0x000000b904067276 */ /* 0x000fe400078100bc */
[----:B---3--:R-:W-:Y:S03]  /*7680*/  FMNMX3.FTZ R5, R5, R187, R186, !PT ;  /* 0x000000bb05057276 */ /* 0x008fe600078100ba */
[----:B------:R-:W1:Y:S01]  /*7690*/  MUFU.TANH R213, R37 ;  /* 0x0000002500d57308 */ /* 0x000e620000002400 */
[----:B----4-:R-:W-:Y:S09]  /*76a0*/  FMUL.FTZ R0, R63, UR6 ;  /* 0x000000063f007c20 */ /* 0x010ff20008410000 */
        /* <DEDUP_REMOVED lines=54> */
.L_x_763:
[----:B-1----:R-:W1:Y:S01]  /*7a10*/  SHFL.BFLY PT, R6, R104, 0x2, 0x1f ;  /* 0x0c401f0068067f89 */ /* 0x002e6200000e0000 */
[----:B---34-:R-:W-:Y:S02]  /*7a20*/  FMNMX3.FTZ R5, R14, R202, R203, !PT ;  /* 0x000000ca0e057276 */ /* 0x018fe400078100cb */
[----:B------:R-:W-:Y:S05]  /*7a30*/  FMNMX3.FTZ R2, R13, R233, R231, !PT ;  /* 0x000000e90d027276 */ /* 0x000fea00078100e7 */
[----:B------:R-:W3:Y:S01]  /*7a40*/  LDL R8, [R1+0x24] ;  /* 0x0000240001087983 */ /* 0x000ee20000100800 */
[----:B------:R-:W-:Y:S02]  /*7a50*/  FMNMX3.FTZ R0, R15, R219, R232, !PT ;  /* 0x000000db0f007276 */ /* 0x000fe400078100e8 */
[----:B------:R-:W-:Y:S01]  /*7a60*/  FMNMX3.FTZ R2, R2, R240, R241, !PT ;  /* 0x000000f002027276 */ /* 0x000fe200078100f1 */
[----:B------:R-:W4:Y:S01]  /*7a70*/  SHFL.BFLY PT, R7, R5, 0x2, 0x1f ;  /* 0x0c401f0005077f89 */ /* 0x000f2200000e0000 */
[----:B------:R-:W-:Y:S02]  /*7a80*/  FMNMX3.FTZ R0, R0, R234, R235, !PT ;  /* 0x000000ea00007276 */ /* 0x000fe400078100eb */
[----:B------:R-:W-:Y:S05]  /*7a90*/  FMNMX3.FTZ R4, R2, R243, R242, !PT ;  /* 0x000000f302047276 */ /* 0x000fea00078100f2 */
[----:B------:R-:W-:Y:S01]  /*7aa0*/  LDSM.16.MT88.4 R20, [R220+0x9000] ;  /* 0x00900000dc14783b */ /* 0x000fe20000004200 */
[----:B------:R-:W-:Y:S04]  /*7ab0*/  FMNMX3.FTZ R0, R0, R107, R108, !PT ;  /* 0x0000006b00007276 */ /* 0x000fe8000781006c */
[----:B------:R-:W-:Y:S03]  /*7ac0*/  FMNMX3.FTZ R0, R0, R110, R109, !PT ;  /* 0x0000006e00007276 */ /* 0x000fe6000781006d */
[----:B------:R-:W5:Y:S08]  /*7ad0*/  SHFL.BFLY PT, R102, R4, 0x2, 0x1f ;  /* 0x0c401f0004667f89 */ /* 0x000f7000000e0000 */
[----:B------:R-:W2:Y:S08]  /*7ae0*/  SHFL.BFLY PT, R2, R0, 0x2, 0x1f ;  /* 0x0c401f0000027f89 */ /* 0x000eb000000e0000 */
[----:B------:R-:W-:Y:S01]  /*7af0*/  LDSM.16.MT88.4 R52, [R220+0xa000] ;  /* 0x00a00000dc34783b */ /* 0x000fe20000004200 */
[----:B-1----:R-:W-:Y:S02]  /*7b00*/  FMNMX.FTZ R104, R104, R6, !PT ;  /* 0x0000000668687209 */ /* 0x002fe40007810000 */
[----:B----4-:R-:W-:Y:S05]  /*7b10*/  FMNMX.FTZ R7, R5, R7, !PT ;  /* 0x0000000705077209 */ /* 0x010fea0007810000 */
[----:B------:R-:W1:Y:S08]  /*7b20*/  SHFL.BFLY PT, R6, R104, 0x1, 0x1f ;  /* 0x0c201f0068067f89 */ /* 0x000e7000000e0000 */
[----:B------:R-:W4:Y:S01]  /*7b30*/  SHFL.BFLY PT, R103, R7, 0x1, 0x1f ;  /* 0x0c201f0007677f89 */ /* 0x000f2200000e0000 */
[----:B-----5:R-:W-:Y:S02]  /*7b40*/  FMNMX.FTZ R102, R4, R102, !PT ;  /* 0x0000006604667209 */ /* 0x020fe40007810000 */
[----:B--2---:R-:W-:Y:S05]  /*7b50*/  FMNMX.FTZ R2, R0, R2, !PT ;  /* 0x0000000200027209 */ /* 0x004fea0007810000 */
[----:B------:R-:W2:Y:S08]  /*7b60*/  SHFL.BFLY PT, R5, R102, 0x1, 0x1f ;  /* 0x0c201f0066057f89 */ /* 0x000eb000000e0000 */
[----:B------:R-:W5:Y:S01]  /*7b70*/  SHFL.BFLY PT, R4, R2, 0x1, 0x1f ;  /* 0x0c201f0002047f89 */ /* 0x000f6200000e0000 */
[----:B-1----:R-:W-:Y:S02]  /*7b80*/  FMNMX.FTZ R104, R104, R6, !PT ;  /* 0x0000000668687209 */ /* 0x002fe40007810000 */
[----:B----4-:R-:W-:Y:S03]  /*7b90*/  FMNMX.FTZ R103, R7, R103, !PT ;  /* 0x0000006707677209 */ /* 0x010fe60007810000 */
[C---:B------:R-:W-:Y:S01]  /*7ba0*/  FADD.FTZ R0, -R104.reuse, R3 ;  /* 0x0000000368007221 */ /* 0x040fe20000010100 */
[----:B------:R-:W-:Y:S03]  /*7bb0*/  FSETP.NEU.FTZ.AND P1, PT, R104, -INF , PT ;  /* 0xff8000006800780b */ /* 0x000fe60003f3d000 */
[----:B------:R-:W-:Y:S01]  /*7bc0*/  FMUL.FTZ R3, R0, UR4 ;  /* 0x0000000400037c20 */ /* 0x000fe20008410000 */
[C---:B------:R-:W-:Y:S01]  /*7bd0*/  FADD.FTZ R0, -R103.reuse, R100 ;  /* 0x0000006467007221 */ /* 0x040fe20000010100 */
[----:B------:R-:W-:Y:S02]  /*7be0*/  FMUL.FTZ R111, R103, UR4 ;  /* 0x00000004676f7c20 */ /* 0x000fe40008410000 */
[----:B------:R1:W4:Y:S01]  /*7bf0*/  MUFU.EX2 R100, R3 ;  /* 0x0000000300647308 */ /* 0x0003220000000800 */
[----:B--2---:R-:W-:Y:S02]  /*7c00*/  FMNMX.FTZ R102, R102, R5, !PT ;  /* 0x0000000566667209 */ /* 0x004fe40007810000 */
[----:B-----5:R-:W-:Y:S01]  /*7c10*/  FMNMX.FTZ R101, R2, R4, !PT ;  /* 0x0000000402657209 */ /* 0x020fe20007810000 */
[----:B-1----:R-:W-:Y:S02]  /*7c20*/  FMUL.FTZ R3, R0, UR4 ;  /* 0x0000000400037c20 */ /* 0x002fe40008410000 */
[----:B------:R-:W-:Y:S01]  /*7c30*/  FADD.FTZ R0, -R102, R105 ;  /* 0x0000006966007221 */ /* 0x000fe20000010100 */
[C---:B----4-:R-:W-:Y:S01]  /*7c40*/  FMUL.FTZ R48, R100.reuse, R156 ;  /* 0x0000009c64307220 */ /* 0x050fe20000410000 */
[----:B------:R2:W3:Y:S01]  /*7c50*/  LDL R105, [R1+0x20] ;  /* 0x0000200001697983 */ /* 0x0004e20000100800 */
        /* <DEDUP_REMOVED lines=12> */
[----:B------:R-:W4:Y:S01]  /*7d20*/  MUFU.EX2 R2, R2 ;  /* 0x0000000200027308 */ /* 0x000f220000000800 */
        /* <DEDUP_REMOVED lines=8> */
[C---:B-1----:R-:W-:Y:S01]  /*7db0*/  FMUL.FTZ R6, R3.reuse, R118 ;  /* 0x0000007603067220 */ /* 0x042fe20000410000 */
[C---:B------:R-:W-:Y:S01]  /*7dc0*/  FMUL.FTZ R7, R3.reuse, R119 ;  /* 0x0000007703077220 */ /* 0x040fe20000410000 */
[C---:B------:R-:W-:Y:S01]  /*7dd0*/  FMUL.FTZ R18, R3.reuse, R126 ;  /* 0x0000007e03127220 */ /* 0x040fe20000410000 */
[C---:B------:R-:W-:Y:S01]  /*7de0*/  FMUL.FTZ R50, R3.reuse, R158 ;  /* 0x0000009e03327220 */ /* 0x040fe20000410000 */
[C---:B------:R-:W-:Y:S01]  /*7df0*/  FMUL.FTZ R51, R3.reuse, R159 ;  /* 0x0000009f03337220 */ /* 0x040fe20000410000 */
[--C-:B------:R-:W-:Y:S01]  /*7e00*/  FFMA.FTZ R67, R194, UR4, -R111.reuse ;  /* 0x00000004c2437c23 */ /* 0x100fe2000801086f */
[----:B------:R-:W-:Y:S03]  /*7e10*/  FMUL.FTZ R66, R3, R174 ;  /* 0x000000ae03427220 */ /* 0x000fe60000410000 */
[----:B------:R-:W-:Y:S01]  /*7e20*/  MUFU.EX2 R34, R5 ;  /* 0x0000000500227308 */ /* 0x000fe20000000800 */
[C---:B----4-:R-:W-:Y:S01]  /*7e30*/  FMUL.FTZ R13, R2.reuse, R121 ;  /* 0x00000079020d7220 */ /* 0x050fe20000410000 */
[C---:B------:R-:W-:Y:S01]  /*7e40*/  FMUL.FTZ R24, R2.reuse, R132 ;  /* 0x0000008402187220 */ /* 0x040fe20000410000 */
[C---:B------:R-:W-:Y:S01]  /*7e50*/  FMUL.FTZ R25, R2.reuse, R133 ;  /* 0x0000008502197220 */ /* 0x040fe20000410000 */
[C---:B------:R-:W-:Y:S01]  /*7e60*/  FMUL.FTZ R28, R2.reuse, R136 ;  /* 0x00000088021c7220 */ /* 0x040fe20000410000 */
[C---:B------:R-:W-:Y:S01]  /*7e70*/  FMUL.FTZ R29, R2.reuse, R137 ;  /* 0x00000089021d7220 */ /* 0x040fe20000410000 */
[C---:B------:R-:W-:Y:S01]  /*7e80*/  FMUL.FTZ R44, R2.reuse, R152 ;  /* 0x00000098022c7220 */ /* 0x040fe20000410000 */
[C---:B------:R-:W-:Y:S03]  /*7e90*/  FMUL.FTZ R45, R2.reuse, R153 ;  /* 0x00000099022d7220 */ /* 0x040fe60000410000 */
[----:B------:R-:W1:Y:S01]  /*7ea0*/  MUFU.EX2 R0, R0 ;  /* 0x0000000000007308 */ /* 0x000e620000000800 */
[--C-:B-----5:R-:W-:Y:S01]  /*7eb0*/  FFMA.FTZ R4, R179, UR4, -R106.reuse ;  /* 0x00000004b3047c23 */ /* 0x120fe2000801086a */
[C---:B------:R-:W-:Y:S01]  /*7ec0*/  FMUL.FTZ R56, R2.reuse, R164 ;  /* 0x000000a402387220 */ /* 0x040fe20000410000 */
[C---:B------:R-:W-:Y:S01]  /*7ed0*/  FMUL.FTZ R57, R2.reuse, R165 ;  /* 0x000000a502397220 */ /* 0x040fe20000410000 */
[C---:B------:R-:W-:Y:S01]  /*7ee0*/  FMUL.FTZ R61, R2.reuse, R169 ;  /* 0x000000a9023d7220 */ /* 0x040fe20000410000 */
[C---:B------:R-:W-:Y:S01]  /*7ef0*/  FMUL.FTZ R70, R3.reuse, R70 ;  /* 0x0000004603467220 */ /* 0x040fe20000410000 */
[C---:B------:R-:W-:Y:S01]  /*7f00*/  FMUL.FTZ R71, R3.reuse, R71 ;  /* 0x0000004703477220 */ /* 0x040fe20000410000 */
[C---:B------:R-:W-:Y:S03]  /*7f10*/  FMUL.FTZ R72, R2.reuse, R72 ;  /* 0x0000004802487220 */ /* 0x040fe60000410000 */
[----:B------:R4:W-:Y:S01]  /*7f20*/  MUFU.EX2 R12, R4 ;  /* 0x00000004000c7308 */ /* 0x0009e20000000800 */
        /* <DEDUP_REMOVED lines=16> */
[--C-:B----4-:R-:W-:Y:S01]  /*8030*/  FFMA.FTZ R4, R178, UR4, -R111.reuse ;  /* 0x00000004b2047c23 */ /* 0x110fe2000801086f */
[C---:B------:R-:W-:Y:S01]  /*8040*/  FMUL.FTZ R47, R0.reuse, R155 ;  /* 0x0000009b002f7220 */ /* 0x040fe20000410000 */
        /* <DEDUP_REMOVED lines=9> */
[----:B------:R-:W-:Y:S03]  /*80e0*/  FMUL.FTZ R87, R3, R87 ;  /* 0x0000005703577220 */ /* 0x000fe60000410000 */
[----:B------:R4:W-:Y:S01]  /*80f0*/  MUFU.EX2 R151, R67 ;  /* 0x0000004300977308 */ /* 0x0009e20000000800 */
        /* <DEDUP_REMOVED lines=13> */
[C---:B------:R-:W-:Y:S01]  /*81d0*/  FMUL.FTZ R98, R3.reuse, R98 ;  /* 0x0000006203627220 */ /* 0x040fe20000410000 */
[C---:B------:R-:W-:Y:S01]  /*81e0*/  FMUL.FTZ R99, R3.reuse, R99 ;  /* 0x0000006303637220 */ /* 0x040fe20000410000 */
[----:B------:R-:W-:Y:S01]  /*81f0*/  LDSM.16.MT88.4 R132, [R220+0xa400] ;  /* 0x00a40000dc84783b */ /* 0x000fe20000004200 */
[----:B----4-:R-:W-:Y:S07]  /*8200*/  FMUL.FTZ R67, R3, R175 ;  /* 0x000000af03437220 */ /* 0x010fee0000410000 */
[----:B------:R-:W-:Y:S01]  /*8210*/  LDSM.16.MT88.4 R156, [R220+0xac00] ;  /* 0x00ac0000dc9c783b */ /* 0x000fe20000004200 */
[----:B-1----:R-:W-:Y:S01]  /*8220*/  FFMA.FTZ R4, R176, UR4, -R106 ;  /* 0x00000004b0047c23 */ /* 0x002fe2000801086a */
[----:B------:R-:W-:Y:S03]  /*8230*/  FMUL.FTZ R176, R102, UR4 ;  /* 0x0000000466b07c20 */ /* 0x000fe60008410000 */
[----:B------:R1:W4:Y:S02]  /*8240*/  MUFU.EX2 R10, R4 ;  /* 0x00000004000a7308 */ /* 0x0003240000000800 */
[----:B------:R-:W-:Y:S02]  /*8250*/  FSEL R176, R176, RZ, P1 ;  /* 0x000000ffb0b07208 */ /* 0x000fe40000800000 */
[----:B------:R-:W-:Y:S03]  /*8260*/  FSETP.NEU.FTZ.AND P1, PT, R101, -INF , PT ;  /* 0xff8000006500780b */ /* 0x000fe60003f3d000 */
[----:B------:R-:W-:Y:S01]  /*8270*/  FFMA.FTZ R5, R187, UR4, -R176 ;  /* 0x00000004bb057c23 */ /* 0x000fe200080108b0 */
[----:B------:R-:W-:Y:S02]  /*8280*/  FSEL R177, R177, RZ, P1 ;  /* 0x000000ffb1b17208 */ /* 0x000fe40000800000 */
[----:B------:R-:W-:Y:S03]  /*8290*/  ISETP.GT.AND P1, PT, R230, RZ, PT ;  /* 0x000000ffe600720c */ /* 0x000fe60003f24270 */
[----:B------:R-:W-:Y:S01]  /*82a0*/  MUFU.EX2 R5, R5 ;  /* 0x0000000500057308 */ /* 0x000fe20000000800 */
[--C-:B------:R-:W-:Y:S01]  /*82b0*/  FFMA.FTZ R108, R108, UR4, -R177.reuse ;  /* 0x000000046c6c7c23 */ /* 0x100fe200080108b1 */
[--C-:B------:R-:W-:Y:S01]  /*82c0*/  FFMA.FTZ R110, R110, UR4, -R177.reuse ;  /* 0x000000046e6e7c23 */ /* 0x100fe200080108b1 */
[----:B------:R-:W-:Y:S01]  /*82d0*/  FFMA.FTZ R107, R107, UR4, -R177 ;  /* 0x000000046b6b7c23 */ /* 0x000fe200080108b1 */
[----:B-1----:R-:W-:Y:S01]  /*82e0*/  FFMA.FTZ R4, R17, UR4, -R106 ;  /* 0x0000000411047c23 */ /* 0x002fe2000801086a */
[----:B----4-:R-:W-:Y:S01]  /*82f0*/  MOV R187, R10 ;  /* 0x0000000a00bb7202 */ /* 0x010fe20000000f00 */
[----:B------:R-:W-:Y:S01]  /*8300*/  FMUL.FTZ R10, R0, R114 ;  /* 0x00000072000a7220 */ /* 0x000fe20000410000 */
[----:B------:R-:W-:Y:S03]  /*8310*/  FMUL.FTZ R17, R100, R125 ;  /* 0x0000007d64117220 */ /* 0x000fe60000410000 */
[----:B------:R1:W4:Y:S02]  /*8320*/  MUFU.EX2 R41, R4 ;  /* 0x0000000400297308 */ /* 0x0003240000000800 */
[----:B-1----:R-:W-:Y:S01]  /*8330*/  FFMA.FTZ R4, R16, UR4, -R111 ;  /* 0x0000000410047c23 */ /* 0x002fe2000801086f */
[----:B----4-:R-:W-:Y:S01]  /*8340*/  F2FP.F16.F32.PACK_AB R118, R41, R187 ;  /* 0x000000bb2976723e */ /* 0x010fe200000000ff */
[----:B------:R-:W-:Y:S06]  /*8350*/  FMUL.FTZ R16, R100, R124 ;  /* 0x0000007c64107220 */ /* 0x000fec0000410000 */
[----:B------:R1:W-:Y:S02]  /*8360*/  MUFU.EX2 R9, R4 ;  /* 0x0000000400097308 */ /* 0x0003e40000000800 */
[--C-:B-1----:R-:W-:Y:S01]  /*8370*/  FFMA.FTZ R4, R180, UR4, -R176.reuse ;  /* 0x00000004b4047c23 */ /* 0x102fe200080108b0 */
[----:B------:R-:W-:Y:S01]  /*8380*/  MOV R180, R19 ;  /* 0x0000001300b47202 */ /* 0x000fe20000000f00 */
[----:B------:R-:W-:Y:S06]  /*8390*/  FMUL.FTZ R19, R3, R127 ;  /* 0x0000007f03137220 */ /* 0x000fec0000410000 */
[----:B------:R1:W4:Y:S01]  /*83a0*/  MUFU.EX2 R184, R4 ;  /* 0x0000000400b87308 */ /* 0x0003220000000800 */
[----:B------:R-:W-:Y:S01]  /*83b0*/  LDSM.16.MT88.4 R124, [R220+0xb000] ;  /* 0x00b00000dc7c783b */ /* 0x000fe20000004200 */
[--C-:B-1----:R-:W-:Y:S01]  /*83c0*/  FFMA.FTZ R4, R183, UR4, -R176.reuse ;  /* 0x00000004b7047c23 */ /* 0x102fe200080108b0 */
[----:B------:R-:W-:Y:S01]  /*83d0*/  MOV R183, R12 ;  /* 0x0000000c00b77202 */ /* 0x000fe20000000f00 */
[----:B------:R-:W-:Y:S01]  /*83e0*/  FMUL.FTZ R12, R2, R120 ;  /* 0x00000078020c7220 */ /* 0x000fe20000410000 */
[----:B----4-:R-:W-:Y:S05]  /*83f0*/  MOV R153, R184 ;  /* 0x000000b800997202 */ /* 0x010fea0000000f00 */
[----:B------:R1:W4:Y:S02]  /*8400*/  MUFU.EX2 R32, R4 ;  /* 0x0000000400207308 */ /* 0x0003240000000800 */
[--C-:B-1----:R-:W-:Y:S01]  /*8410*/  FFMA.FTZ R4, R182, UR4, -R177.reuse ;  /* 0x00000004b6047c23 */ /* 0x102fe200080108b1 */
[----:B----4-:R-:W-:Y:S07]  /*8420*/  MOV R137, R32 ;  /* 0x0000002000897202 */ /* 0x010fee0000000f00 */
[----:B------:R1:W-:Y:S02]  /*8430*/  MUFU.EX2 R182, R4 ;  /* 0x0000000400b67308 */ /* 0x0003e40000000800 */
[--C-:B-1----:R-:W-:Y:S01]  /*8440*/  FFMA.FTZ R4, R181, UR4, -R177.reuse ;  /* 0x00000004b5047c23 */ /* 0x102fe200080108b1 */
[----:B------:R-:W-:Y:S01]  /*8450*/  MOV R181, R11 ;  /* 0x0000000b00b57202 */ /* 0x000fe20000000f00 */
[----:B------:R-:W-:Y:S06]  /*8460*/  FMUL.FTZ R11, R0, R115 ;  /* 0x00000073000b7220 */ /* 0x000fec0000410000 */
[----:B------:R1:W4:Y:S02]  /*8470*/  MUFU.EX2 R33, R4 ;  /* 0x0000000400217308 */ /* 0x0003240000000800 */
[--C-:B-1----:R-:W-:Y:S01]  /*8480*/  FFMA.FTZ R4, R186, UR4, -R176.reuse ;  /* 0x00000004ba047c23 */ /* 0x102fe200080108b0 */
[----:B------:R-:W-:Y:S01]  /*8490*/  MOV R186, R9 ;  /* 0x0000000900ba7202 */ /* 0x000fe20000000f00 */
[----:B------:R-:W-:Y:S01]  /*84a0*/  FMUL.FTZ R9, R2, R113 ;  /* 0x0000007102097220 */ /* 0x000fe20000410000 */
[----:B----4-:R-:W-:Y:S05]  /*84b0*/  F2FP.F16.F32.PACK_AB R113, R33, R182 ;  /* 0x000000b62171723e */ /* 0x010fea00000000ff */
[----:B------:R1:W4:Y:S01]  /*84c0*/  MUFU.EX2 R35, R4 ;  /* 0x0000000400237308 */ /* 0x0003220000000800 */
[----:B------:R-:W-:Y:S02]  /*84d0*/  F2FP.F16.F32.PACK_AB R119, R34, R186 ;  /* 0x000000ba2277723e */ /* 0x000fe400000000ff */
[----:B------:R-:W-:Y:S01]  /*84e0*/  MOV R138, R33 ;  /* 0x00000021008a7202 */ /* 0x000fe20000000f00 */
[----:B------:R-:W-:Y:S01]  /*84f0*/  FMUL.FTZ R33, R100, R141 ;  /* 0x0000008d64217220 */ /* 0x000fe20000410000 */
[----:B------:R-:W-:Y:S01]  /*8500*/  MOV R141, R34 ;  /* 0x00000022008d7202 */ /* 0x000fe20000000f00 */
[----:B------:R-:W-:Y:S01]  /*8510*/  FMUL.FTZ R34, R3, R142 ;  /* 0x0000008e03227220 */ /* 0x000fe20000410000 */
[--C-:B-1----:R-:W-:Y:S01]  /*8520*/  FFMA.FTZ R4, R185, UR4, -R177.reuse ;  /* 0x00000004b9047c23 */ /* 0x102fe200080108b1 */
[----:B----4-:R-:W-:Y:S03]  /*8530*/  MOV R142, R35 ;  /* 0x00000023008e7202 */ /* 0x010fe60000000f00 */
[----:B------:R1:W4:Y:S02]  /*8540*/  MUFU.EX2 R42, R4 ;  /* 0x00000004002a7308 */ /* 0x0003240000000800 */
[----:B-1----:R-:W-:Y:S01]  /*8550*/  FFMA.FTZ R4, R188, UR4, -R177 ;  /* 0x00000004bc047c23 */ /* 0x002fe200080108b1 */
[----:B------:R-:W-:Y:S01]  /*8560*/  MOV R188, R5 ;  /* 0x0000000500bc7202 */ /* 0x000fe20000000f00 */
[----:B------:R-:W-:Y:S01]  /*8570*/  FMUL.FTZ R5, R100, R117 ;  /* 0x0000007564057220 */ /* 0x000fe20000410000 */
[----:B------:R-:W-:Y:S05]  /*8580*/  F2FP.F16.F32.PACK_AB R117, R178, R180 ;  /* 0x000000b4b275723e */ /* 0x000fea00000000ff */
[----:B------:R1:W5:Y:S01]  /*8590*/  MUFU.EX2 R40, R4 ;  /* 0x0000000400287308 */ /* 0x0003620000000800 */
[----:B------:R-:W-:Y:S01]  /*85a0*/  F2FP.F16.F32.PACK_AB R114, R35, R188 ;  /* 0x000000bc2372723e */ /* 0x000fe200000000ff */
[----:B------:R-:W-:Y:S01]  /*85b0*/  FMUL.FTZ R35, R3, R143 ;  /* 0x0000008f03237220 */ /* 0x000fe20000410000 */
[----:B---3--:R-:W-:Y:S01]  /*85c0*/  @P0 IADD3 R105, PT, PT, R8, -0x20, RZ ;  /* 0xffffffe008690810 */ /* 0x008fe20007ffe0ff */
[----:B------:R-:W-:Y:S01]  /*85d0*/  FMUL.FTZ R8, R2, R112 ;  /* 0x0000007002087220 */ /* 0x000fe20000410000 */
[----:B------:R-:W-:Y:S01]  /*85e0*/  F2FP.F16.F32.PACK_AB R112, R32, R184 ;  /* 0x000000b82070723e */ /* 0x000fe200000000ff */
[----:B------:R-:W-:Y:S01]  /*85f0*/  FMUL.FTZ R32, R100, R140 ;  /* 0x0000008c64207220 */ /* 0x000fe20000410000 */
[----:B------:R-:W-:Y:S01]  /*8600*/  MOV R140, R41 ;  /* 0x00000029008c7202 */ /* 0x000fe20000000f00 */
[----:B------:R-:W3:Y:S01]  /*8610*/  LDSM.16.MT88.4 R36, [R105] ;  /* 0x000000006924783b */ /* 0x000ee20000004200 */
[----:B----4-:R-:W-:Y:S01]  /*8620*/  MOV R139, R42 ;  /* 0x0000002a008b7202 */ /* 0x010fe20000000f00 */
[----:B------:R-:W-:Y:S06]  /*8630*/  FMUL.FTZ R41, R2, R149 ;  /* 0x0000009502297220 */ /* 0x000fec0000410000 */
[----:B------:R-:W4:Y:S01]  /*8640*/  LDSM.16.MT88.4 R120, [R105+0x1000] ;  /* 0x001000006978783b */ /* 0x000f220000004200 */
[----:B-1----:R-:W-:Y:S01]  /*8650*/  FMUL.FTZ R4, R100, R116 ;  /* 0x0000007464047220 */ /* 0x002fe20000410000 */
[----:B------:R-:W-:Y:S02]  /*8660*/  F2FP.F16.F32.PACK_AB R116, R183, R181 ;  /* 0x000000b5b774723e */ /* 0x000fe400000000ff */
[----:B-----5:R-:W-:Y:S02]  /*8670*/  MOV R143, R40 ;  /* 0x00000028008f7202 */ /* 0x020fe40000000f00 */
[----:B------:R-:W-:Y:S01]  /*8680*/  F2FP.F16.F32.PACK_AB R115, R40, R42 ;  /* 0x0000002a2873723e */ /* 0x000fe200000000ff */
[----:B------:R-:W-:Y:S01]  /*8690*/  FMUL.FTZ R40, R2, R148 ;  /* 0x0000009402287220 */ /* 0x000fe20000410000 */
[----:B------:R-:W-:Y:S01]  /*86a0*/  LDSM.16.MT88.4 R172, [R105+0x1c00] ;  /* 0x001c000069ac783b */ /* 0x000fe20000004200 */
[-C--:B------:R-:W-:Y:S01]  /*86b0*/  HMMA.16816.F32 R4, R116, R20.reuse, R4 ;  /* 0x000000147404723c */ /* 0x080fe20000001804 */
[----:B------:R1:W-:Y:S04]  /*86c0*/  MUFU.EX2 R148, R62 ;  /* 0x0000003e00947308 */ /* 0x0003e80000000800 */
[----:B------:R-:W-:Y:S03]  /*86d0*/  FMUL.FTZ R42, R0, R150 ;  /* 0x00000096002a7220 */ /* 0x000fe60000410000 */
[C---:B------:R-:W-:Y:S04]  /*86e0*/  HMMA.16816.F32 R8, R112.reuse, R20, R8 ;  /* 0x000000147008723c */ /* 0x040fe80000001808 */
[C---:B------:R-:W-:Y:S01]  /*86f0*/  FMUL.FTZ R21, R100.reuse, R129 ;  /* 0x0000008164157220 */ /* 0x040fe20000410000 */
[----:B------:R-:W-:Y:S01]  /*8700*/  FMUL.FTZ R20, R100, R128 ;  /* 0x0000008064147220 */ /* 0x000fe20000410000 */
[--C-:B------:R-:W-:Y:S02]  /*8710*/  FFMA.FTZ R128, R192, UR4, -R111.reuse ;  /* 0x00000004c0807c23 */ /* 0x100fe4000801086f */
[-C--:B------:R-:W-:Y:S02]  /*8720*/  HMMA.16816.F32 R12, R112, R22.reuse, R12 ;  /* 0x00000016700c723c */ /* 0x080fe4000000180c */
[----:B------:R5:W-:Y:S01]  /*8730*/  MUFU.EX2 R179, R128 ;  /* 0x0000008000b37308 */ /* 0x000be20000000800 */
[----:B-1----:R-:W-:Y:S05]  /*8740*/  FMUL.FTZ R62, R0, R170 ;  /* 0x000000aa003e7220 */ /* 0x002fea0000410000 */
[C---:B------:R-:W-:Y:S04]  /*8750*/  HMMA.16816.F32 R16, R116.reuse, R22, R16 ;  /* 0x000000167410723c */ /* 0x040fe80000001810 */
[C---:B------:R-:W-:Y:S01]  /*8760*/  FMUL.FTZ R22, R3.reuse, R130 ;  /* 0x0000008203167220 */ /* 0x040fe20000410000 */
[----:B------:R-:W-:Y:S01]  /*8770*/  FMUL.FTZ R23, R3, R131 ;  /* 0x0000008303177220 */ /* 0x000fe20000410000 */
[----:B-----5:R-:W-:Y:S06]  /*8780*/  FFMA.FTZ R128, R205, UR4, -R176 ;  /* 0x00000004cd807c23 */ /* 0x020fec00080108b0 */
[-C--:B---3--:R-:W-:Y:S01]  /*8790*/  HMMA.16816.F32 R20, R116, R36.reuse, R20 ;  /* 0x000000247414723c */ /* 0x088fe20000001814 */
[----:B------:R1:W-:Y:S07]  /*87a0*/  MUFU.EX2 R252, R128 ;  /* 0x0000008000fc7308 */ /* 0x0003ee0000000800 */
[C---:B------:R-:W-:Y:S04]  /*87b0*/  HMMA.16816.F32 R24, R112.reuse, R36, R24 ;  /* 0x000000247018723c */ /* 0x040fe80000001818 */
[C---:B------:R-:W-:Y:S01]  /*87c0*/  FMUL.FTZ R37, R100.reuse, R145 ;  /* 0x0000009164257220 */ /* 0x040fe20000410000 */
[----:B------:R-:W-:Y:S02]  /*87d0*/  FMUL.FTZ R36, R100, R144 ;  /* 0x0000009064247220 */ /* 0x000fe40000410000 */
[----:B------:R3:W-:Y:S01]  /*87e0*/  MUFU.EX2 R144, R60 ;  /* 0x0000003c00907308 */ /* 0x0007e20000000800 */
[-C--:B------:R-:W-:Y:S01]  /*87f0*/  HMMA.16816.F32 R28, R112, R38.reuse, R28 ;  /* 0x00000026701c723c */ /* 0x080fe2000000181c */
[----:B-1----:R-:W-:Y:S07]  /*8800*/  LDSM.16.MT88.4 R128, [R105+0x400] ;  /* 0x000400006980783b */ /* 0x002fee0000004200 */
[C---:B------:R-:W-:Y:S04]  /*8810*/  HMMA.16816.F32 R32, R116.reuse, R38, R32 ;  /* 0x000000267420723c */ /* 0x040fe80000001820 */
[C---:B------:R-:W-:Y:S01]  /*8820*/  FMUL.FTZ R38, R3.reuse, R146 ;  /* 0x0000009203267220 */ /* 0x040fe20000410000 */
[C---:B------:R-:W-:Y:S01]  /*8830*/  FMUL.FTZ R39, R3.reuse, R147 ;  /* 0x0000009303277220 */ /* 0x040fe20000410000 */
[----:B---3--:R-:W-:Y:S06]  /*8840*/  FMUL.FTZ R60, R2, R168 ;  /* 0x000000a8023c7220 */ /* 0x008fec0000410000 */
        /* <DEDUP_REMOVED lines=8> */
[-C--:B----4-:R-:W-:Y:S08]  /*88d0*/  HMMA.16816.F32 R52, R116, R120.reuse, R52 ;  /* 0x000000787434723c */ /* 0x090ff00000001834 */
[C---:B------:R-:W-:Y:S04]  /*88e0*/  HMMA.16816.F32 R56, R112.reuse, R120, R56 ;  /* 0x000000787038723c */ /* 0x040fe80000001838 */
[--C-:B------:R-:W-:Y:S04]  /*88f0*/  FFMA.FTZ R120, R196, UR4, -R111.reuse ;  /* 0x00000004c4787c23 */ /* 0x100fe8000801086f */
[-C--:B------:R-:W-:Y:S01]  /*8900*/  HMMA.16816.F32 R60, R112, R122.reuse, R60 ;  /* 0x0000007a703c723c */ /* 0x080fe2000000183c */
[----:B------:R1:W3:Y:S07]  /*8910*/  MUFU.EX2 R147, R120 ;  /* 0x0000007800937308 */ /* 0x0002ee0000000800 */
[C---:B------:R-:W-:Y:S08]  /*8920*/  HMMA.16816.F32 R64, R116.reuse, R122, R64 ;  /* 0x0000007a7440723c */ /* 0x040ff00000001840 */
[-C--:B------:R-:W-:Y:S03]  /*8930*/  HMMA.16816.F32 R68, R116, R124.reuse, R68 ;  /* 0x0000007c7444723c */ /* 0x080fe60000001844 */
        /* <DEDUP_REMOVED lines=10> */
[----:B------:R1:W2:Y:S01]  /*89e0*/  MUFU.EX2 R136, R120 ;  /* 0x0000007800887308 */ /* 0x0002a20000000800 */
[--C-:B----4-:R-:W-:Y:S09]  /*89f0*/  FFMA.FTZ R124, R198, UR4, -R176.reuse ;  /* 0x00000004c67c7c23 */ /* 0x110ff200080108b0 */
[----:B------:R4:W2:Y:S01]  /*8a00*/  MUFU.EX2 R146, R124 ;  /* 0x0000007c00927308 */ /* 0x0008a20000000800 */
[--C-:B-----5:R-:W-:Y:S09]  /*8a10*/  FFMA.FTZ R125, R204, UR4, -R177.reuse ;  /* 0x00000004cc7d7c23 */ /* 0x120ff200080108b1 */
[----:B------:R-:W-:Y:S01]  /*8a20*/  MUFU.EX2 R145, R125 ;  /* 0x0000007d00917308 */ /* 0x000fe20000000800 */
[----:B-1----:R-:W1:Y:S01]  /*8a30*/  LDSM.16.MT88.4 R120, [R105+0x2000] ;  /* 0x002000006978783b */ /* 0x002e620000004200 */
[--C-:B----4-:R-:W-:Y:S08]  /*8a40*/  FFMA.FTZ R124, R199, UR4, -R177.reuse ;  /* 0x00000004c77c7c23 */ /* 0x110ff000080108b1 */
[----:B------:R4:W5:Y:S02]  /*8a50*/  MUFU.EX2 R149, R124 ;  /* 0x0000007c00957308 */ /* 0x0009640000000800 */
[----:B----4-:R-:W4:Y:S01]  /*8a60*/  LDSM.16.MT88.4 R124, [R220+0x9400] ;  /* 0x00940000dc7c783b */ /* 0x010f220000004200 */
[-C--:B-1----:R-:W-:Y:S08]  /*8a70*/  HMMA.16816.F32 R84, R116, R120.reuse, R84 ;  /* 0x000000787454723c */ /* 0x082ff00000001854 */
[C---:B------:R-:W-:Y:S04]  /*8a80*/  HMMA.16816.F32 R88, R112.reuse, R120, R88 ;  /* 0x000000787058723c */ /* 0x040fe80000001858 */
[----:B------:R-:W-:Y:S04]  /*8a90*/  FFMA.FTZ R120, R206, UR4, -R176 ;  /* 0x00000004ce787c23 */ /* 0x000fe800080108b0 */
[-C--:B------:R-:W-:Y:S01]  /*8aa0*/  HMMA.16816.F32 R92, R112, R122.reuse, R92 ;  /* 0x0000007a705c723c */ /* 0x080fe2000000185c */
[----:B------:R1:W4:Y:S02]  /*8ab0*/  MUFU.EX2 R251, R120 ;  /* 0x0000007800fb7308 */ /* 0x0003240000000800 */
[--C-:B------:R-:W-:Y:S01]  /*8ac0*/  FFMA.FTZ R112, R208, UR4, -R177.reuse ;  /* 0x00000004d0707c23 */ /* 0x100fe200080108b1 */
[----:B---3--:R-:W-:Y:S02]  /*8ad0*/  F2FP.F16.F32.PACK_AB R113, R147, R151 ;  /* 0x000000979371723e */ /* 0x008fe400000000ff */
[----:B--2---:R-:W-:Y:S02]  /*8ae0*/  F2FP.F16.F32.PACK_AB R114, R136, R152 ;  /* 0x000000988872723e */ /* 0x004fe400000000ff */
[----:B------:R-:W-:Y:S03]  /*8af0*/  HMMA.16816.F32 R96, R116, R122, R96 ;  /* 0x0000007a7460723c */ /* 0x000fe60000001860 */
[----:B------:R2:W-:Y:S01]  /*8b00*/  MUFU.EX2 R248, R112 ;  /* 0x0000007000f87308 */ /* 0x0005e20000000800 */
[----:B------:R-:W-:Y:S02]  /*8b10*/  F2FP.F16.F32.PACK_AB R115, R185, R179 ;  /* 0x000000b3b973723e */ /* 0x000fe400000000ff */
[----:B------:R-:W-:Y:S02]  /*8b20*/  F2FP.F16.F32.PACK_AB R116, R146, R150 ;  /* 0x000000969274723e */ /* 0x000fe400000000ff */
[----:B-----5:R-:W-:Y:S01]  /*8b30*/  F2FP.F16.F32.PACK_AB R117, R145, R149 ;  /* 0x000000959175723e */ /* 0x020fe200000000ff */
[----:B-1----:R-:W-:Y:S01]  /*8b40*/  FFMA.FTZ R120, R207, UR4, -R177 ;  /* 0x00000004cf787c23 */ /* 0x002fe200080108b1 */
[----:B----4-:R-:W-:Y:S03]  /*8b50*/  F2FP.F16.F32.PACK_AB R118, R251, R252 ;  /* 0x000000fcfb76723e */ /* 0x010fe600000000ff */
        /* <DEDUP_REMOVED lines=32> */
[-C--:B------:R-:W-:Y:S03]  /*8d60*/  HMMA.16816.F32 R60, R116, R122.reuse, R60 ;  /* 0x0000007a743c723c */ /* 0x080fe6000000183c */
[----:B-1----:R-:W-:Y:S02]  /*8d70*/  FFMA.FTZ R128, R210, UR4, -R106 ;  /* 0x00000004d2807c23 */ /* 0x002fe4000801086a */
[----:B------:R1:W-:Y:S03]  /*8d80*/  MUFU.EX2 R210, R120 ;  /* 0x0000007800d27308 */ /* 0x0003e60000000800 */
[C---:B------:R-:W-:Y:S07]  /*8d90*/  HMMA.16816.F32 R64, R112.reuse, R122, R64 ;  /* 0x0000007a7040723c */ /* 0x040fee0000001840 */
[----:B------:R3:W-:Y:S01]  /*8da0*/  MUFU.EX2 R213, R128 ;  /* 0x0000008000d57308 */ /* 0x0007e20000000800 */
[-C--:B--2---:R-:W-:Y:S03]  /*8db0*/  HMMA.16816.F32 R68, R112, R124.reuse, R68 ;  /* 0x0000007c7044723c */ /* 0x084fe60000001844 */
[----:B-1----:R-:W-:Y:S01]  /*8dc0*/  FFMA.FTZ R120, R212, UR4, -R111 ;  /* 0x00000004d4787c23 */ /* 0x002fe2000801086f */
[----:B------:R-:W-:Y:S04]  /*8dd0*/  MOV R212, R136 ;  /* 0x0000008800d47202 */ /* 0x000fe80000000f00 */
[C---:B------:R-:W-:Y:S01]  /*8de0*/  HMMA.16816.F32 R72, R116.reuse, R124, R72 ;  /* 0x0000007c7448723c */ /* 0x040fe20000001848 */
[----:B------:R1:W-:Y:S03]  /*8df0*/  MUFU.EX2 R211, R120 ;  /* 0x0000007800d37308 */ /* 0x0003e60000000800 */
[--C-:B------:R-:W-:Y:S01]  /*8e00*/  FFMA.FTZ R124, R233, UR4, -R176.reuse ;  /* 0x00000004e97c7c23 */ /* 0x100fe200080108b0 */
[----:B------:R-:W-:Y:S01]  /*8e10*/  MOV R136, R181 ;  /* 0x000000b500887202 */ /* 0x000fe20000000f00 */
[----:B---3--:R-:W2:Y:S01]  /*8e20*/  LDSM.16.MT88.4 R128, [R105+0x2400] ;  /* 0x002400006980783b */ /* 0x008ea20000004200 */
[----:B------:R-:W-:Y:S01]  /*8e30*/  MOV R233, R147 ;  /* 0x0000009300e97202 */ /* 0x000fe20000000f00 */
[-C--:B------:R-:W-:Y:S03]  /*8e40*/  HMMA.16816.F32 R76, R116, R126.reuse, R76 ;  /* 0x0000007e744c723c */ /* 0x080fe6000000184c */
[----:B------:R3:W-:Y:S05]  /*8e50*/  MUFU.EX2 R204, R124 ;  /* 0x0000007c00cc7308 */ /* 0x0007ea0000000800 */
[C---:B------:R-:W-:Y:S04]  /*8e60*/  HMMA.16816.F32 R80, R112.reuse, R126, R80 ;  /* 0x0000007e7050723c */ /* 0x040fe80000001850 */
[--C-:B-1----:R-:W-:Y:S01]  /*8e70*/  FFMA.FTZ R120, R217, UR4, -R176.reuse ;  /* 0x00000004d9787c23 */ /* 0x102fe200080108b0 */
[----:B------:R-:W-:Y:S03]  /*8e80*/  MOV R217, R179 ;  /* 0x000000b300d97202 */ /* 0x000fe60000000f00 */
[----:B------:R1:W-:Y:S01]  /*8e90*/  MUFU.EX2 R208, R120 ;  /* 0x0000007800d07308 */ /* 0x0003e20000000800 */
[--C-:B---3--:R-:W-:Y:S01]  /*8ea0*/  FFMA.FTZ R124, R231, UR4, -R176.reuse ;  /* 0x00000004e77c7c23 */ /* 0x108fe200080108b0 */
[----:B------:R-:W-:Y:S08]  /*8eb0*/  MOV R231, R148 ;  /* 0x0000009400e77202 */ /* 0x000ff00000000f00 */
[----:B------:R3:W-:Y:S01]  /*8ec0*/  MUFU.EX2 R205, R124 ;  /* 0x0000007c00cd7308 */ /* 0x0007e20000000800 */
[----:B-1----:R-:W-:Y:S01]  /*8ed0*/  FFMA.FTZ R120, R218, UR4, -R176 ;  /* 0x00000004da787c23 */ /* 0x002fe200080108b0 */
[----:B------:R-:W-:Y:S08]  /*8ee0*/  MOV R218, R152 ;  /* 0x0000009800da7202 */ /* 0x000ff00000000f00 */
[----:B------:R1:W4:Y:S01]  /*8ef0*/  MUFU.EX2 R209, R120 ;  /* 0x0000007800d17308 */ /* 0x0003220000000800 */
[-C--:B--2---:R-:W-:Y:S03]  /*8f00*/  HMMA.16816.F32 R84, R112, R128.reuse, R84 ;  /* 0x000000807054723c */ /* 0x084fe60000001854 */
[--C-:B---3--:R-:W-:Y:S01]  /*8f10*/  FFMA.FTZ R124, R234, UR4, -R177.reuse ;  /* 0x00000004ea7c7c23 */ /* 0x108fe200080108b1 */
[----:B------:R-:W-:Y:S05]  /*8f20*/  MOV R234, R149 ;  /* 0x0000009500ea7202 */ /* 0x000fea0000000f00 */
[----:B------:R2:W-:Y:S01]  /*8f30*/  MUFU.EX2 R199, R124 ;  /* 0x0000007c00c77308 */ /* 0x0005e20000000800 */
[C---:B------:R-:W-:Y:S04]  /*8f40*/  HMMA.16816.F32 R88, R116.reuse, R128, R88 ;  /* 0x000000807458723c */ /* 0x040fe80000001858 */
[--C-:B------:R-:W-:Y:S01]  /*8f50*/  FFMA.FTZ R128, R235, UR4, -R177.reuse ;  /* 0x00000004eb807c23 */ /* 0x100fe200080108b1 */
[----:B------:R-:W-:Y:S03]  /*8f60*/  MOV R235, R150 ;  /* 0x0000009600eb7202 */ /* 0x000fe60000000f00 */
[-C--:B------:R-:W-:Y:S01]  /*8f70*/  HMMA.16816.F32 R92, R116, R130.reuse, R92 ;  /* 0x00000082745c723c */ /* 0x080fe2000000185c */
[----:B------:R3:W5:Y:S02]  /*8f80*/  MUFU.EX2 R198, R128 ;  /* 0x0000008000c67308 */ /* 0x0007640000000800 */
[----:B-1----:R-:W-:Y:S01]  /*8f90*/  FFMA.FTZ R120, R219, UR4, -R177 ;  /* 0x00000004db787c23 */ /* 0x002fe200080108b1 */
[----:B----4-:R-:W-:Y:S02]  /*8fa0*/  F2FP.F16.F32.PACK_AB R116, R209, R208 ;  /* 0x000000d0d174723e */ /* 0x010fe400000000ff */
[----:B------:R-:W-:Y:S02]  /*8fb0*/  F2FP.F16.F32.PACK_AB R118, R205, R204 ;  /* 0x000000cccd76723e */ /* 0x000fe400000000ff */
[----:B------:R-:W-:Y:S03]  /*8fc0*/  HMMA.16816.F32 R96, R112, R130, R96 ;  /* 0x000000827060723c */ /* 0x000fe60000001860 */
[----:B------:R1:W-:Y:S01]  /*8fd0*/  MUFU.EX2 R206, R120 ;  /* 0x0000007800ce7308 */ /* 0x0003e20000000800 */
[----:B--2---:R-:W-:Y:S01]  /*8fe0*/  LDSM.16.MT88.4 R124, [R105+0x800] ;  /* 0x00080000697c783b */ /* 0x004fe20000004200 */
[----:B------:R-:W-:Y:S02]  /*8ff0*/  F2FP.F16.F32.PACK_AB R112, R245, R246 ;  /* 0x000000f6f570723e */ /* 0x000fe400000000ff */
[----:B------:R-:W-:Y:S02]  /*9000*/  F2FP.F16.F32.PACK_AB R113, R215, R244 ;  /* 0x000000f4d771723e */ /* 0x000fe400000000ff */
[----:B------:R-:W-:Y:S02]  /*9010*/  F2FP.F16.F32.PACK_AB R114, R213, R214 ;  /* 0x000000d6d572723e */ /* 0x000fe400000000ff */
[----:B------:R-:W-:Y:S01]  /*9020*/  F2FP.F16.F32.PACK_AB R115, R211, R210 ;  /* 0x000000d2d373723e */ /* 0x000fe200000000ff */
[----:B---3--:R-:W-:Y:S01]  /*9030*/  FFMA.FTZ R128, R238, UR4, -R111 ;  /* 0x00000004ee807c23 */ /* 0x008fe2000801086f */
[----:B-----5:R-:W-:Y:S02]  /*9040*/  F2FP.F16.F32.PACK_AB R119, R198, R199 ;  /* 0x000000c7c677723e */ /* 0x020fe400000000ff */
[----:B------:R-:W-:Y:S01]  /*9050*/  MOV R238, R143 ;  /* 0x0000008f00ee7202 */ /* 0x000fe20000000f00 */
[----:B------:R2:W-:Y:S01]  /*9060*/  MUFU.EX2 R194, R128 ;  /* 0x0000008000c27308 */ /* 0x0005e20000000800 */
[----:B------:R-:W-:Y:S01]  /*9070*/  MOV R219, R145 ;  /* 0x0000009100db7202 */ /* 0x000fe20000000f00 */
[--C-:B-1----:R-:W-:Y:S01]  /*9080*/  FFMA.FTZ R120, R232, UR4, -R177.reuse ;  /* 0x00000004e8787c23 */ /* 0x102fe200080108b1 */
[----:B------:R-:W-:Y:S01]  /*9090*/  FFMA.FTZ R177, R109, UR4, -R177 ;  /* 0x000000046db17c23 */ /* 0x000fe200080108b1 */
[----:B------:R-:W-:Y:S06]  /*90a0*/  MOV R232, R146 ;  /* 0x0000009200e87202 */ /* 0x000fec0000000f00 */
[----:B------:R1:W3:Y:S01]  /*90b0*/  MUFU.EX2 R207, R120 ;  /* 0x0000007800cf7308 */ /* 0x0002e20000000800 */
[--C-:B--2---:R-:W-:Y:S01]  /*90c0*/  FFMA.FTZ R128, R239, UR4, -R111.reuse ;  /* 0x00000004ef807c23 */ /* 0x104fe2000801086f */
[----:B------:R-:W-:Y:S08]  /*90d0*/  MOV R239, R142 ;  /* 0x0000008e00ef7202 */ /* 0x000ff00000000f00 */
[----:B------:R2:W4:Y:S01]  /*90e0*/  MUFU.EX2 R195, R128 ;  /* 0x0000008000c37308 */ /* 0x0005220000000800 */
[----:B-1----:R-:W1:Y:S01]  /*90f0*/  LDSM.16.MT88.4 R120, [R220+0x9800] ;  /* 0x00980000dc78783b */ /* 0x002e620000004200 */
[----:B---3--:R-:W-:Y:S01]  /*9100*/  F2FP.F16.F32.PACK_AB R117, R207, R206 ;  /* 0x000000cecf75723e */ /* 0x008fe200000000ff */
[--C-:B--2---:R-:W-:Y:S01]  /*9110*/  FFMA.FTZ R128, R201, UR4, -R106.reuse ;  /* 0x00000004c9807c23 */ /* 0x104fe2000801086a */
[----:B------:R-:W-:Y:S02]  /*9120*/  MOV R201, R141 ;  /* 0x0000008d00c97202 */ /* 0x000fe40000000f00 */
[----:B----4-:R-:W-:Y:S04]  /*9130*/  F2FP.F16.F32.PACK_AB R109, R195, R194 ;  /* 0x000000c2c36d723e */ /* 0x010fe800000000ff */
        /* <DEDUP_REMOVED lines=19> */
[----:B------:R2:W-:Y:S01]  /*9270*/  MUFU.EX2 R197, R124 ;  /* 0x0000007c00c57308 */ /* 0x0005e20000000800 */
[C---:B------:R-:W-:Y:S01]  /*9280*/  HMMA.16816.F32 R40, R116.reuse, R132, R40 ;  /* 0x000000847428723c */ /* 0x040fe20000001828 */
[----:B------:R-:W-:Y:S03]  /*9290*/  LDSM.16.MT88.4 R140, [R105+0xc00] ;  /* 0x000c0000698c783b */ /* 0x000fe60000004200 */
[----:B------:R-:W-:Y:S05]  /*92a0*/  MOV R144, R180 ;  /* 0x000000b400907202 */ /* 0x000fea0000000f00 */
[----:B------:R3:W-:Y:S01]  /*92b0*/  MUFU.EX2 R193, R106 ;  /* 0x0000006a00c17308 */ /* 0x0007e20000000800 */
[-C--:B------:R-:W-:Y:S08]  /*92c0*/  HMMA.16816.F32 R44, R116, R134.reuse, R44 ;  /* 0x00000086742c723c */ /* 0x080ff0000000182c */
[C---:B------:R-:W-:Y:S01]  /*92d0*/  HMMA.16816.F32 R48, R112.reuse, R134, R48 ;  /* 0x000000867030723c */ /* 0x040fe20000001830 */
[----:B--2---:R-:W2:Y:S07]  /*92e0*/  LDSM.16.MT88.4 R124, [R220+0xb800] ;  /* 0x00b80000dc7c783b */ /* 0x004eae0000004200 */
[-C--:B-1----:R-:W-:Y:S03]  /*92f0*/  HMMA.16816.F32 R52, R112, R120.reuse, R52 ;  /* 0x000000787034723c */ /* 0x082fe60000001834 */
[--C-:B---3--:R-:W-:Y:S01]  /*9300*/  FFMA.FTZ R106, R202, UR4, -R111.reuse ;  /* 0x00000004ca6a7c23 */ /* 0x108fe2000801086f */
[----:B------:R-:W-:Y:S01]  /*9310*/  FFMA.FTZ R111, R203, UR4, -R111 ;  /* 0x00000004cb6f7c23 */ /* 0x000fe2000801086f */
[----:B------:R-:W-:Y:S02]  /*9320*/  MOV R202, R139 ;  /* 0x0000008b00ca7202 */ /* 0x000fe40000000f00 */
[----:B------:R1:W-:Y:S01]  /*9330*/  MUFU.EX2 R190, R106 ;  /* 0x0000006a00be7308 */ /* 0x0003e20000000800 */
[C---:B------:R-:W-:Y:S04]  /*9340*/  HMMA.16816.F32 R56, R116.reuse, R120, R56 ;  /* 0x000000787438723c */ /* 0x040fe80000001838 */
[----:B------:R-:W-:Y:S02]  /*9350*/  MOV R139, R178 ;  /* 0x000000b2008b7202 */ /* 0x000fe40000000f00 */
[----:B------:R-:W-:Y:S03]  /*9360*/  MOV R203, R188 ;  /* 0x000000bc00cb7202 */ /* 0x000fe60000000f00 */
[----:B------:R-:W3:Y:S01]  /*9370*/  MUFU.EX2 R191, R111 ;  /* 0x0000006f00bf7308 */ /* 0x000ee20000000800 */
[-C--:B------:R-:W-:Y:S08]  /*9380*/  HMMA.16816.F32 R60, R116, R122.reuse, R60 ;  /* 0x0000007a743c723c */ /* 0x080ff0000000183c */
[C---:B------:R-:W-:Y:S04]  /*9390*/  HMMA.16816.F32 R64, R112.reuse, R122, R64 ;  /* 0x0000007a7040723c */ /* 0x040fe80000001840 */
[--C-:B-1----:R-:W-:Y:S01]  /*93a0*/  FFMA.FTZ R106, R240, UR4, -R176.reuse ;  /* 0x00000004f06a7c23 */ /* 0x102fe200080108b0 */
[----:B------:R-:W-:Y:S02]  /*93b0*/  MOV R240, R186 ;  /* 0x000000ba00f07202 */ /* 0x000fe40000000f00 */
[----:B------:R-:W-:Y:S01]  /*93c0*/  MUFU.EX2 R186, R107 ;  /* 0x0000006b00ba7308 */ /* 0x000fe20000000800 */
[----:B---3--:R-:W-:Y:S01]  /*93d0*/  F2FP.F16.F32.PACK_AB R111, R191, R190 ;  /* 0x000000bebf6f723e */ /* 0x008fe200000000ff */
[-C--:B--2---:R-:W-:Y:S08]  /*93e0*/  HMMA.16816.F32 R68, R112, R124.reuse, R68 ;  /* 0x0000007c7044723c */ /* 0x084ff00000001844 */
[----:B------:R1:W-:Y:S01]  /*93f0*/  MUFU.EX2 R188, R106 ;  /* 0x0000006a00bc7308 */ /* 0x0003e20000000800 */
[C---:B------:R-:W-:Y:S09]  /*9400*/  HMMA.16816.F32 R72, R116.reuse, R124, R72 ;  /* 0x0000007c7448723c */ /* 0x040ff20000001848 */
[----:B------:R2:W-:Y:S01]  /*9410*/  MUFU.EX2 R107, R110 ;  /* 0x0000006e006b7308 */ /* 0x0005e20000000800 */
[-C--:B------:R-:W-:Y:S03]  /*9420*/  HMMA.16816.F32 R76, R116, R126.reuse, R76 ;  /* 0x0000007e744c723c */ /* 0x080fe6000000184c */
[--C-:B-1----:R-:W-:Y:S05]  /*9430*/  FFMA.FTZ R106, R241, UR4, -R176.reuse ;  /* 0x00000004f16a7c23 */ /* 0x102fea00080108b0 */
[C---:B------:R-:W-:Y:S01]  /*9440*/  HMMA.16816.F32 R80, R112.reuse, R126, R80 ;  /* 0x0000007e7050723c */ /* 0x040fe20000001850 */
[----:B------:R-:W1:Y:S01]  /*9450*/  LDSM.16.MT88.4 R124, [R220+0x9c00] ;  /* 0x009c0000dc7c783b */ /* 0x000e620000004200 */
[----:B------:R3:W4:Y:S02]  /*9460*/  MUFU.EX2 R189, R106 ;  /* 0x0000006a00bd7308 */ /* 0x0007240000000800 */
[----:B------:R-:W-:Y:S02]  /*9470*/  MOV R241, R187 ;  /* 0x000000bb00f17202 */ /* 0x000fe40000000f00 */
[----:B--2---:R-:W-:Y:S02]  /*9480*/  F2FP.F16.F32.PACK_AB R110, R193, R192 ;  /* 0x000000c0c16e723e */ /* 0x004fe400000000ff */
[-C--:B------:R-:W-:Y:S04]  /*9490*/  HMMA.16816.F32 R84, R112, R128.reuse, R84 ;  /* 0x000000807054723c */ /* 0x080fe80000001854 */
[----:B------:R2:W-:Y:S04]  /*94a0*/  MUFU.EX2 R187, R108 ;  /* 0x0000006c00bb7308 */ /* 0x0005e80000000800 */
[C---:B------:R-:W-:Y:S04]  /*94b0*/  HMMA.16816.F32 R88, R116.reuse, R128, R88 ;  /* 0x000000807458723c */ /* 0x040fe80000001858 */
[--C-:B---3--:R-:W-:Y:S01]  /*94c0*/  FFMA.FTZ R106, R243, UR4, -R176.reuse ;  /* 0x00000004f36a7c23 */ /* 0x108fe200080108b0 */
[----:B------:R-:W-:Y:S01]  /*94d0*/  FFMA.FTZ R176, R242, UR4, -R176 ;  /* 0x00000004f2b07c23 */ /* 0x000fe200080108b0 */
[----:B------:R-:W-:Y:S02]  /*94e0*/  MOV R243, R138 ;  /* 0x0000008a00f37202 */ /* 0x000fe40000000f00 */
[-C--:B------:R-:W-:Y:S01]  /*94f0*/  HMMA.16816.F32 R92, R116, R130.reuse, R92 ;  /* 0x00000082745c723c */ /* 0x080fe2000000185c */
[----:B------:R-:W-:Y:S02]  /*9500*/  MUFU.EX2 R184, R106 ;  /* 0x0000006a00b87308 */ /* 0x000fe40000000800 */
[----:B------:R-:W-:Y:S02]  /*9510*/  MOV R138, R183 ;  /* 0x000000b7008a7202 */ /* 0x000fe40000000f00 */
[----:B--2---:R-:W-:Y:S02]  /*9520*/  F2FP.F16.F32.PACK_AB R108, R197, R196 ;  /* 0x000000c4c56c723e */ /* 0x004fe400000000ff */
[----:B------:R-:W-:Y:S01]  /*9530*/  MOV R242, R137 ;  /* 0x0000008900f27202 */ /* 0x000fe20000000f00 */
[----:B------:R-:W-:Y:S03]  /*9540*/  HMMA.16816.F32 R96, R112, R130, R96 ;  /* 0x000000827060723c */ /* 0x000fe60000001860 */
[----:B------:R4:W2:Y:S01]  /*9550*/  MUFU.EX2 R185, R176 ;  /* 0x000000b000b97308 */ /* 0x0008a20000000800 */
[----:B------:R-:W-:Y:S02]  /*9560*/  MOV R137, R182 ;  /* 0x000000b600897202 */ /* 0x000fe40000000f00 */
[----:B------:R-:W3:Y:S02]  /*9570*/  LDSM.16.MT88.4 R180, [R220+0xbc00] ;  /* 0x00bc0000dcb4783b */ /* 0x000ee40000004200 */
[-C--:B-1----:R-:W-:Y:S05]  /*9580*/  HMMA.16816.F32 R116, R108, R124.reuse, R4 ;  /* 0x0000007c6c74723c */ /* 0x082fea0000001804 */
[----:B------:R1:W5:Y:S01]  /*9590*/  MUFU.EX2 R106, R177 ;  /* 0x000000b1006a7308 */ /* 0x0003620000000800 */
[----:B------:R-:W3:Y:S01]  /*95a0*/  LDL.LU R5, [R1+0xc] ;  /* 0x00000c0001057983 */ /* 0x000ee20000300800 */
[----:B------:R-:W-:Y:S02]  /*95b0*/  MOV R6, R144 ;  /* 0x0000009000067202 */ /* 0x000fe40000000f00 */
[----:B------:R-:W-:Y:S01]  /*95c0*/  MOV R7, R153 ;  /* 0x0000009900077202 */ /* 0x000fe20000000f00 */
[----:B------:R-:W3:Y:S01]  /*95d0*/  LDL.LU R4, [R1+0x10] ;  /* 0x0000100001047983 */ /* 0x000ee20000300800 */
[----:B----4-:R-:W-:Y:S02]  /*95e0*/  F2FP.F16.F32.PACK_AB R176, R189, R188 ;  /* 0x000000bcbdb0723e */ /* 0x010fe400000000ff */
[----:B--2---:R-:W-:Y:S02]  /*95f0*/  F2FP.F16.F32.PACK_AB R178, R185, R184 ;  /* 0x000000b8b9b2723e */ /* 0x004fe400000000ff */
[----:B-1----:R-:W-:Y:S02]  /*9600*/  F2FP.F16.F32.PACK_AB R177, R187, R186 ;  /* 0x000000babbb1723e */ /* 0x002fe400000000ff */
[----:B-----5:R-:W-:Y:S07]  /*9610*/  F2FP.F16.F32.PACK_AB R179, R106, R107 ;  /* 0x0000006b6ab3723e */ /* 0x020fee00000000ff */
[C---:B------:R-:W-:Y:S01]  /*9620*/  HMMA.16816.F32 R112, R176.reuse, R124, R8 ;  /* 0x0000007cb070723c */ /* 0x040fe20000001808 */
[----:B------:R-:W2:Y:S03]  /*9630*/  LDL.LU R8, [R1+0x14] ;  /* 0x0000140001087983 */ /* 0x000ea60000300800 */
[----:B------:R-:W-:Y:S02]  /*9640*/  MOV R9, R137 ;  /* 0x0000008900097202 */ /* 0x000fe40000000f00 */
[----:B------:R-:W-:Y:S02]  /*9650*/  MOV R11, R139 ;  /* 0x0000008b000b7202 */ /* 0x000fe40000000f00 */
[-C--:B------:R-:W-:Y:S01]  /*9660*/  HMMA.16816.F32 R120, R176, R126.reuse, R12 ;  /* 0x0000007eb078723c */ /* 0x080fe2000000180c */
[----:B------:R-:W4:Y:S02]  /*9670*/  LDL.LU R15, [R1+0x8] ;  /* 0x00000800010f7983 */ /* 0x000f240000300800 */
[----:B------:R-:W-:Y:S02]  /*9680*/  MOV R10, R138 ;  /* 0x0000008a000a7202 */ /* 0x000fe40000000f00 */
[----:B------:R-:W-:Y:S03]  /*9690*/  MOV R14, R136 ;  /* 0x00000088000e7202 */ /* 0x000fe60000000f00 */
        /* <DEDUP_REMOVED lines=16> */
[C---:B------:R-:W-:Y:S04]  /*97a0*/  HMMA.16816.F32 R80, R108.reuse, R182, R80 ;  /* 0x000000b66c50723c */ /* 0x040fe80000001850 */
[----:B------:R-:W-:Y:S01]  /*97b0*/  FFMA.FTZ R3, R3, R5, R6 ;  /* 0x0000000503037223 */ /* 0x000fe20000010006 */
[----:B------:R-:W-:Y:S03]  /*97c0*/  FFMA.FTZ R2, R2, R4, R7 ;  /* 0x0000000402027223 */ /* 0x000fe60000010007 */
[----:B------:R-:W-:Y:S01]  /*97d0*/  FADD.FTZ R3, R11, R3 ;  /* 0x000000030b037221 */ /* 0x000fe20000010000 */
[----:B------:R1:W3:Y:S03]  /*97e0*/  LDSM.16.MT88.4 R4, [R105+0x2c00] ;  /* 0x002c00006904783b */ /* 0x0002e60000004200 */
[----:B------:R-:W-:Y:S04]  /*97f0*/  FADD.FTZ R3, R240, R3 ;  /* 0x00000003f0037221 */ /* 0x000fe80000010000 */
[----:B------:R-:W-:Y:S04]  /*9800*/  FADD.FTZ R3, R201, R3 ;  /* 0x00000003c9037221 */ /* 0x000fe80000010000 */
[----:B------:R-:W-:Y:S01]  /*9810*/  FADD.FTZ R3, R236, R3 ;  /* 0x00000003ec037221 */ /* 0x000fe20000010000 */
[----:B--2---:R-:W-:Y:S01]  /*9820*/  FFMA.FTZ R0, R0, R8, R9 ;  /* 0x0000000800007223 */ /* 0x004fe20000010009 */
[----:B------:R-:W-:Y:S03]  /*9830*/  FADD.FTZ R8, R242, R2 ;  /* 0x00000002f2087221 */ /* 0x000fe60000010000 */
[----:B------:R-:W-:Y:S01]  /*9840*/  FADD.FTZ R0, R243, R0 ;  /* 0x00000000f3007221 */ /* 0x000fe20000010000 */
[----:B------:R-:W-:Y:S01]  /*9850*/  FADD.FTZ R8, R203, R8 ;  /* 0x00000008cb087221 */ /* 0x000fe20000010000 */
[----:B-1----:R-:W-:Y:S02]  /*9860*/  MOV R105, R102 ;  /* 0x0000006600697202 */ /* 0x002fe40000000f00 */
[----:B------:R-:W-:Y:S01]  /*9870*/  FADD.FTZ R0, R202, R0 ;  /* 0x00000000ca007221 */ /* 0x000fe20000010000 */
[----:B------:R-:W-:Y:S01]  /*9880*/  FADD.FTZ R8, R239, R8 ;  /* 0x00000008ef087221 */ /* 0x000fe20000010000 */
[----:B----4-:R-:W-:Y:S02]  /*9890*/  FFMA.FTZ R100, R100, R15, R14 ;  /* 0x0000000f64647223 */ /* 0x010fe4000001000e */
[----:B------:R-:W-:Y:S02]  /*98a0*/  FADD.FTZ R0, R238, R0 ;  /* 0x00000000ee007221 */ /* 0x000fe40000010000 */
[----:B------:R-:W-:Y:S01]  /*98b0*/  FADD.FTZ R100, R10, R100 ;  /* 0x000000640a647221 */ /* 0x000fe20000010000 */
[----:B------:R-:W-:Y:S01]  /*98c0*/  FADD.FTZ R10, R233, R3 ;  /* 0x00000003e90a7221 */ /* 0x000fe20000010000 */
[----:B------:R-:W-:Y:S02]  /*98d0*/  FADD.FTZ R0, R234, R0 ;  /* 0x00000000ea007221 */ /* 0x000fe40000010000 */
[----:B------:R-:W-:Y:S01]  /*98e0*/  FADD.FTZ R2, R241, R100 ;  /* 0x00000064f1027221 */ /* 0x000fe20000010000 */
[----:B------:R-:W-:Y:S03]  /*98f0*/  MOV R100, R103 ;  /* 0x0000006700647202 */ /* 0x000fe60000000f00 */
        /* <DEDUP_REMOVED lines=41> */
[----:B------:R-:W-:Y:S03]  /*9b90*/  FADD.FTZ R2, R195, R8 ;  /* 0x00000008c3027221 */ /* 0x000fe60000010000 */
[----:B------:R-:W-:Y:S01]  /*9ba0*/  FADD.FTZ R8, R192, R3 ;  /* 0x00000003c0087221 */ /* 0x000fe20000010000 */
[----:B------:R-:W-:Y:S01]  /*9bb0*/  FADD.FTZ R5, R190, R2 ;  /* 0x00000002be057221 */ /* 0x000fe20000010000 */
[----:B------:R-:W-:Y:S01]  /*9bc0*/  FADD.FTZ R2, R107, R4 ;  /* 0x000000046b027221 */ /* 0x000fe20000010000 */
[----:B------:R-:W-:Y:S01]  /*9bd0*/  FADD.FTZ R3, R184, R0 ;  /* 0x00000000b8037221 */ /* 0x000fe20000010000 */
[----:B------:R-:W-:Y:S01]  /*9be0*/  FADD.FTZ R4, R193, R8 ;  /* 0x00000008c1047221 */ /* 0x000fe20000010000 */
[----:B------:R-:W-:Y:S01]  /*9bf0*/  IADD3 R0, PT, PT, R230, -0x1, RZ ;  /* 0xffffffffe6007810 */ /* 0x000fe20007ffe0ff */
[----:B------:R-:W-:Y:S01]  /*9c00*/  FADD.FTZ R2, R106, R2 ;  /* 0x000000026a027221 */ /* 0x000fe20000010000 */
[----:B------:R-:W-:Y:S01]  /*9c10*/  FADD.FTZ R3, R185, R3 ;  /* 0x00000003b9037221 */ /* 0x000fe20000010000 */
[----:B------:R-:W-:Y:S01]  /*9c20*/  MOV R106, R101 ;  /* 0x00000065006a7202 */ /* 0x000fe20000000f00 */
[----:B------:R1:W-:Y:S01]  /*9c30*/  STL [R1+0x8], R4 ;  /* 0x0000080401007387 */ /* 0x0003e20000100800 */
[----:B------:R-:W-:Y:S01]  /*9c40*/  MOV R230, R0 ;  /* 0x0000000000e67202 */ /* 0x000fe20000000f00 */
[----:B-1----:R-:W-:Y:S05]  /*9c50*/  FADD.FTZ R4, R191, R5 ;  /* 0x00000005bf047221 */ /* 0x002fea0000010000 */
[----:B------:R-:W-:Y:S04]  /*9c60*/  STL [R1+0xc], R4 ;  /* 0x00000c0401007387 */ /* 0x000fe80000100800 */
[----:B------:R1:W-:Y:S04]  /*9c70*/  STL [R1+0x10], R3 ;  /* 0x0000100301007387 */ /* 0x0003e80000100800 */
[----:B------:R2:W-:Y:S01]  /*9c80*/  STL [R1+0x14], R2 ;  /* 0x0000140201007387 */ /* 0x0005e20000100800 */
[----:B-1----:R-:W-:Y:S01]  /*9c90*/  MOV R3, R104 ;  /* 0x0000006800037202 */ /* 0x002fe20000000f00 */
[----:B------:R-:W-:Y:S06]  /*9ca0*/  @P1 BRA `(.L_x_762) ;  /* 0xffffffc400d41947 */ /* 0x000fec000383ffff */
.L_x_761:
[----:B------:R-:W2:Y:S04]  /*9cb0*/  LDL.LU R4, [R1+0x8] ;  /* 0x0000080001047983 */ /* 0x000ea80000300800 */
[----:B------:R-:W3:Y:S04]  /*9cc0*/  LDL.LU R7, [R1+0xc] ;  /* 0x00000c0001077983 */ /* 0x000ee80000300800 */
[----:B------:R-:W4:Y:S04]  /*9cd0*/  LDL.LU R6, [R1+0x10] ;  /* 0x0000100001067983 */ /* 0x000f280000300800 */
[----:B------:R-:W5:Y:S04]  /*9ce0*/  LDL.LU R5, [R1+0x14] ;  /* 0x0000140001057983 */ /* 0x000f680000300800 */
[----:B------:R-:W4:Y:S01]  /*9cf0*/  LDL R46, [R1+0x2c] ;  /* 0x00002c00012e7983 */ /* 0x000f220000100800 */
[----:B------:R-:W-:Y:S01]  /*9d00*/  SHF.R.U32.HI R47, RZ, 0x2, R227 ;  /* 0x00000002ff2f7819 */ /* 0x000fe200000116e3 */
[----:B------:R-:W1:Y:S02]  /*9d10*/  LDC.U8 R45, c[0x0][0x549] ;  /* 0x00015240ff2d7b82 */ /* 0x000e640000000000 */
[----:B-1----:R-:W-:Y:S01]  /*9d20*/  ISETP.NE.AND P1, PT, R45, RZ, PT ;  /* 0x000000ff2d00720c */ /* 0x002fe20003f25270 */
[----:B--2---:R-:W1:Y:S04]  /*9d30*/  SHFL.BFLY PT, R2, R4, 0x2, 0x1f ;  /* 0x0c401f0004027f89 */ /* 0x004e6800000e0000 */
[----:B---3--:R-:W2:Y:S04]  /*9d40*/  SHFL.BFLY PT, R0, R7, 0x2, 0x1f ;  /* 0x0c401f0007007f89 */ /* 0x008ea800000e0000 */
[----:B-----5:R-:W3:Y:S01]  /*9d50*/  SHFL.BFLY PT, R3, R5, 0x2, 0x1f ;  /* 0x0c401f0005037f89 */ /* 0x020ee200000e0000 */
[----:B-1----:R-:W-:-:S03]  /*9d60*/  FADD.FTZ R2, R2, R4 ;  /* 0x0000000402027221 */ /* 0x002fc60000010000 */
[----:B----4-:R-:W1:Y:S01]  /*9d70*/  SHFL.BFLY PT, R4, R6, 0x2, 0x1f ;  /* 0x0c401f0006047f89 */ /* 0x010e6200000e0000 */
[----:B--2---:R-:W-:Y:S01]  /*9d80*/  FADD.FTZ R0, R0, R7 ;  /* 0x0000000700007221 */ /* 0x004fe20000010000 */
[----:B------:R-:W-:Y:S02]  /*9d90*/  LEA.HI R7, R227, 0x40, RZ, 0x1e ;  /* 0x00000040e3077811 */ /* 0x000fe400078ff0ff */
[----:B------:R-:W2:Y:S02]  /*9da0*/  SHFL.BFLY PT, R41, R2, 0x1, 0x1f ;  /* 0x0c201f0002297f89 */ /* 0x000ea400000e0000 */
[----:B------:R-:W-:Y:S02]  /*9db0*/  ISETP.GE.AND P3, PT, R7, R46, PT ;  /* 0x0000002e0700720c */ /* 0x000fe40003f66270 */
[----:B------:R-:W4:Y:S01]  /*9dc0*/  SHFL.BFLY PT, R42, R0, 0x1, 0x1f ;  /* 0x0c201f00002a7f89 */ /* 0x000f2200000e0000 */
[----:B---3--:R-:W-:-:S05]  /*9dd0*/  FADD.FTZ R3, R3, R5 ;  /* 0x0000000503037221 */ /* 0x008fca0000010000 */
[----:B------:R-:W3:Y:S01]  /*9de0*/  SHFL.BFLY PT, R44, R3, 0x1, 0x1f ;  /* 0x0c201f00032c7f89 */ /* 0x000ee200000e0000 */
[----:B-1----:R-:W-:Y:S01]  /*9df0*/  FADD.FTZ R4, R4, R6 ;  /* 0x0000000604047221 */ /* 0x002fe20000010000 */
[----:B--2---:R-:W-:-:S04]  /*9e00*/  FADD.FTZ R41, R2, R41 ;  /* 0x0000002902297221 */ /* 0x004fc80000010000 */
[----:B------:R-:W1:Y:S01]  /*9e10*/  SHFL.BFLY PT, R43, R4, 0x1, 0x1f ;  /* 0x0c201f00042b7f89 */ /* 0x000e6200000e0000 */
[C---:B------:R-:W-:Y:S01]  /*9e20*/  LEA.HI R2, R227.reuse, 0x20, RZ, 0x1e ;  /* 0x00000020e3027811 */ /* 0x040fe200078ff0ff */
[----:B------:R-:W2:Y:S01]  /*9e30*/  MUFU.RCP R5, R41 ;  /* 0x0000002900057308 */ /* 0x000ea20000001000 */
[----:B----4-:R-:W-:Y:S01]  /*9e40*/  FADD.FTZ R42, R0, R42 ;  /* 0x0000002a002a7221 */ /* 0x010fe20000010000 */
[----:B------:R-:W-:Y:S02]  /*9e50*/  SHF.L.U32 R0, R227, 0x1, RZ ;  /* 0x00000001e3007819 */ /* 0x000fe400000006ff */
[----:B------:R-:W-:Y:S02]  /*9e60*/  ISETP.GE.AND P4, PT, R2, R46, PT ;  /* 0x0000002e0200720c */ /* 0x000fe40003f86270 */
[----:B------:R-:W-:Y:S01]  /*9e70*/  LOP3.LUT R0, R0, 0x6, RZ, 0xc0, !PT ;  /* 0x0000000600007812 */ /* 0x000fe200078ec0ff */
[----:B---3--:R-:W-:Y:S01]  /*9e80*/  FADD.FTZ R44, R3, R44 ;  /* 0x0000002c032c7221 */ /* 0x008fe20000010000 */
[----:B------:R-:W3:Y:S01]  /*9e90*/  MUFU.RCP R6, R42 ;  /* 0x0000002a00067308 */ /* 0x000ee20000001000 */
[----:B------:R-:W-:-:S02]  /*9ea0*/  SHF.L.U32 R2, R227, 0x3, RZ ;  /* 0x00000003e3027819 */ /* 0x000fc400000006ff */
[----:B------:R-:W-:Y:S02]  /*9eb0*/  LOP3.LUT R224, R0, 0x3e00, R224, 0xf8, !PT ;  /* 0x00003e0000e07812 */ /* 0x000fe400078ef8e0 */
[----:B------:R-:W-:Y:S02]  /*9ec0*/  SHF.L.U32 R0, R47, 0x5, RZ ;  /* 0x000000052f007819 */ /* 0x000fe400000006ff */
[----:B------:R-:W-:Y:S02]  /*9ed0*/  LOP3.LUT R2, R2, 0xc0, RZ, 0xc0, !PT ;  /* 0x000000c002027812 */ /* 0x000fe400078ec0ff */
[----:B------:R-:W-:Y:S02]  /*9ee0*/  FSETP.NE.FTZ.AND P5, PT, R41, RZ, PT ;  /* 0x000000ff2900720b */ /* 0x000fe40003fb5000 */
[----:B------:R-:W-:Y:S02]  /*9ef0*/  LOP3.LUT R224, R224, 0x20, R0, 0xf8, !PT ;  /* 0x00000020e0e07812 */ /* 0x000fe400078ef800 */
[----:B------:R-:W-:Y:S01]  /*9f00*/  LOP3.LUT R2, R2, 0x18, R227, 0xf8, !PT ;  /* 0x0000001802027812 */ /* 0x000fe200078ef8e3 */
[----:B-1----:R-:W-:Y:S01]  /*9f10*/  FADD.FTZ R43, R4, R43 ;  /* 0x0000002b042b7221 */ /* 0x002fe20000010000 */
[----:B------:R-:W-:-:S02]  /*9f20*/  FSETP.NE.FTZ.AND P2, PT, R42, RZ, PT ;  /* 0x000000ff2a00720b */ /* 0x000fc40003f55000 */
[----:B--2---:R-:W-:Y:S02]  /*9f30*/  FSEL R0, R5, 1, P5 ;  /* 0x3f80000005007808 */ /* 0x004fe40002800000 */
[----:B---3--:R-:W-:Y:S02]  /*9f40*/  FSEL R3, R6, 1, P2 ;  /* 0x3f80000006037808 */ /* 0x008fe40001000000 */
        /* <DEDUP_REMOVED lines=212> */
.L_x_765:
[----:B------:R-:W5:Y:S01]  /*ac90*/  LDL.LU R23, [R1+0x28] ;  /* 0x0000280001177983 */ /* 0x000f620000300800 */
[----:B------:R-:W3:Y:S01]  /*aca0*/  @P2 MUFU.LG2 R20, R42 ;  /* 0x0000002a00142308 */ /* 0x000ee20000000c00 */
[----:B------:R-:W4:Y:S01]  /*acb0*/  S2UR UR4, SR_CTAID.X ;  /* 0x00000000000479c3 */ /* 0x000f220000002500 */
[----:B------:R-:W-:Y:S01]  /*acc0*/  MOV R24, 0x7f800000 ;  /* 0x7f80000000187802 */ /* 0x000fe20000000f00 */
[----:B------:R-:W-:Y:S01]  /*acd0*/  STS [R2+0x4200], R38 ;  /* 0x0042002602007388 */ /* 0x000fe20000000800 */
[----:B------:R-:W-:Y:S01]  /*ace0*/  ISETP.NE.AND P1, PT, R21, RZ, !P1 ;  /* 0x000000ff1500720c */ /* 0x000fe20004f25270 */
[----:B------:R-:W-:Y:S01]  /*acf0*/  IMAD.MOV.U32 R25, RZ, RZ, 0x7f800000 ;  /* 0x7f800000ff197424 */ /* 0x000fe200078e00ff */
[----:B------:R-:W-:Y:S01]  /*ad00*/  BSSY.RECONVERGENT B0, `(.L_x_766) ;  /* 0x0000069000007945 */ /* 0x000fe20003800200 */
[----:B------:R-:W-:Y:S01]  /*ad10*/  STS [R4+0x4010], R37 ;  /* 0x0040102504007388 */ /* 0x000fe20000000800 */
[----:B------:R-:W-:-:S03]  /*ad20*/  IMAD.SHL.U32 R27, R227, 0x8, RZ ;  /* 0x00000008e31b7824 */ /* 0x000fc600078e00ff */
[----:B------:R-:W-:Y:S02]  /*ad30*/  STS [R4+0x4210], R36 ;  /* 0x0042102404007388 */ /* 0x000fe40000000800 */
[----:B------:R-:W-:Y:S02]  /*ad40*/  LOP3.LUT R27, R27, 0x18, RZ, 0xc0, !PT ;  /* 0x000000181b1b7812 */ /* 0x000fe400078ec0ff */
[----:B------:R-:W-:Y:S04]  /*ad50*/  STS [R2+0x5000], R40 ;  /* 0x0050002802007388 */ /* 0x000fe80000000800 */
[----:B------:R3:W-:Y:S04]  /*ad60*/  STS [R2+0x5200], R39 ;  /* 0x0052002702007388 */ /* 0x0007e80000000800 */
[----:B------:R-:W-:Y:S04]  /*ad70*/  STS [R4+0x5010], R15 ;  /* 0x0050100f04007388 */ /* 0x000fe80000000800 */
[----:B------:R1:W-:Y:S04]  /*ad80*/  STS [R4+0x5210], R14 ;  /* 0x0052100e04007388 */ /* 0x0003e80000000800 */
[----:B------:R-:W-:Y:S04]  /*ad90*/  STS [R3+0x4020], R13 ;  /* 0x0040200d03007388 */ /* 0x000fe80000000800 */
[----:B------:R-:W-:Y:S04]  /*ada0*/  STS [R3+0x4220], R12 ;  /* 0x0042200c03007388 */ /* 0x000fe80000000800 */
[----:B------:R-:W-:Y:S04]  /*adb0*/  STS [R0+0x4030], R9 ;  /* 0x0040300900007388 */ /* 0x000fe80000000800 */
[----:B------:R2:W-:Y:S01]  /*adc0*/  STS [R0+0x4230], R8 ;  /* 0x0042300800007388 */ /* 0x0005e20000000800 */
[----:B---3--:R-:W-:-:S02]  /*add0*/  @P2 FMUL.FTZ R2, R20, 0.69314718246459960938 ;  /* 0x3f31721814022820 */ /* 0x008fc40000410000 */
[----:B------:R-:W3:Y:S01]  /*ade0*/  LDC.64 R20, c[0x0][0x410] ;  /* 0x00010400ff147b82 */ /* 0x000ee20000000a00 */
[----:B------:R-:W-:Y:S04]  /*adf0*/  STS [R3+0x5020], R11 ;  /* 0x0050200b03007388 */ /* 0x000fe80000000800 */
[----:B------:R4:W-:Y:S01]  /*ae00*/  STS [R3+0x5220], R10 ;  /* 0x0052200a03007388 */ /* 0x0009e20000000800 */
[----:B-1----:R-:W1:Y:S02]  /*ae10*/  @P0 MUFU.LG2 R4, R43 ;  /* 0x0000002b00040308 */ /* 0x002e640000000c00 */
[----:B------:R-:W3:Y:S01]  /*ae20*/  @P0 LDC R14, c[0x0][0x458] ;  /* 0x00011600ff0e0b82 */ /* 0x000ee20000000800 */
[----:B------:R-:W-:Y:S04]  /*ae30*/  STS [R0+0x5030], R7 ;  /* 0x0050300700007388 */ /* 0x000fe80000000800 */
[----:B------:R1:W-:Y:S03]  /*ae40*/  STS [R0+0x5230], R5 ;  /* 0x0052300500007388 */ /* 0x0003e60000000800 */
[----:B------:R-:W3:Y:S08]  /*ae50*/  @P2 LDC R15, c[0x0][0x458] ;  /* 0x00011600ff0f2b82 */ /* 0x000ef00000000800 */
[----:B------:R-:W-:Y:S08]  /*ae60*/  BAR.SYNC.DEFER_BLOCKING 0x0 ;  /* 0x0000000000007b1d */ /* 0x000ff00000010000 */
[----:B--2---:R-:W2:Y:S01]  /*ae70*/  @P6 LDC R8, c[0x0][0x458] ;  /* 0x00011600ff086b82 */ /* 0x004ea20000000800 */
[----:B------:R-:W2:Y:S01]  /*ae80*/  S2R R32, SR_CTAID.Y ;  /* 0x0000000000207919 */ /* 0x000ea20000002600 */
[----:B----4-:R-:W4:Y:S01]  /*ae90*/  @P6 MUFU.LG2 R3, R44 ;  /* 0x0000002c00036308 */ /* 0x010f220000000c00 */
[----:B-1----:R-:W-:Y:S01]  /*aea0*/  @P0 FMUL.FTZ R0, R4, 0.69314718246459960938 ;  /* 0x3f31721804000820 */ /* 0x002fe20000410000 */
[----:B------:R-:W-:Y:S01]  /*aeb0*/  LEA.HI R5, R227, 0x60, RZ, 0x1e ;  /* 0x00000060e3057811 */ /* 0x000fe200078ff0ff */
[----:B---3--:R-:W-:Y:S01]  /*aec0*/  @P2 FFMA.FTZ R25, R103, R15, R2 ;  /* 0x0000000f67192223 */ /* 0x008fe20000010002 */
[----:B------:R-:W1:Y:S01]  /*aed0*/  LDS.128 R28, [R229+0x1800] ;  /* 0x00180000e51c7984 */ /* 0x000e620000000c00 */
[----:B------:R-:W-:Y:S01]  /*aee0*/  @P0 FFMA.FTZ R24, R102, R14, R0 ;  /* 0x0000000e66180223 */ /* 0x000fe20000010000 */
[----:B------:R-:W-:Y:S01]  /*aef0*/  ISETP.GE.AND P2, PT, R5, R46, PT ;  /* 0x0000002e0500720c */ /* 0x000fe20003f46270 */
[----:B----4-:R-:W-:Y:S01]  /*af00*/  @P6 FMUL.FTZ R0, R3, 0.69314718246459960938 ;  /* 0x3f31721803006820 */ /* 0x010fe20000410000 */
[----:B-----5:R-:W-:-:S02]  /*af10*/  ISETP.NE.AND P5, PT, R23, -0x1, PT ;  /* 0xffffffff1700780c */ /* 0x020fc40003fa5270 */
[----:B------:R-:W-:-:S11]  /*af20*/  ISETP.NE.AND P0, PT, R23, -0x1, PT ;  /* 0xffffffff1700780c */ /* 0x000fd60003f05270 */
[----:B------:R-:W2:Y:S08]  /*af30*/  @!P5 LDC.64 R18, c[0x0][0x400] ;  /* 0x00010000ff12db82 */ /* 0x000eb00000000a00 */
[----:B------:R-:W3:Y:S01]  /*af40*/  @P5 LDC.64 R12, c[0x0][0x408] ;  /* 0x00010200ff0c5b82 */ /* 0x000ee20000000a00 */
[----:B--2---:R-:W-:-:S04]  /*af50*/  @!P5 IMAD.WIDE.U32 R4, R32, R18, RZ ;  /* 0x000000122004d225 */ /* 0x004fc800078e00ff */
[----:B------:R-:W-:Y:S02]  /*af60*/  IMAD.MOV.U32 R18, RZ, RZ, 0x7f800000 ;  /* 0x7f800000ff127424 */ /* 0x000fe400078e00ff */
[----:B------:R-:W-:Y:S01]  /*af70*/  @P6 FFMA.FTZ R18, R101, R8, R0 ;  /* 0x0000000865126223 */ /* 0x000fe20000010000 */
[----:B------:R-:W-:Y:S01]  /*af80*/  @!P5 IMAD R7, R32, R19, R5 ;  /* 0x000000132007d224 */ /* 0x000fe200078e0205 */
[----:B------:R-:W-:Y:S01]  /*af90*/  LOP3.LUT P6, RZ, R227, 0x3, RZ, 0xc0, !PT ;  /* 0x00000003e3ff7812 */ /* 0x000fe200078cc0ff */
[----:B---3--:R-:W-:-:S04]  /*afa0*/  @P5 IMAD.WIDE.U32 R2, R23, R12, RZ ;  /* 0x0000000c17025225 */ /* 0x008fc800078e00ff */
[----:B------:R-:W-:Y:S01]  /*afb0*/  @P5 IMAD R7, R23, R13, R3 ;  /* 0x0000000d17075224 */ /* 0x000fe200078e0203 */
[----:B------:R-:W-:Y:S01]  /*afc0*/  @P5 MOV R4, R2 ;  /* 0x0000000200045202 */ /* 0x000fe20000000f00 */
[----:B------:R-:W-:Y:S02]  /*afd0*/  @!P0 IMAD R23, R32, R22, RZ ;  /* 0x0000001620178224 */ /* 0x000fe400078e02ff */
[----:B------:R-:W-:Y:S01]  /*afe0*/  IMAD R0, R17, UR5, RZ ;  /* 0x0000000511007c24 */ /* 0x000fe2000f8e02ff */
[----:B------:R-:W-:Y:S01]  /*aff0*/  IADD3 R2, P5, PT, R27, R4, RZ ;  /* 0x000000041b027210 */ /* 0x000fe20007fbe0ff */
[----:B------:R-:W-:Y:S01]  /*b000*/  IMAD R3, R6, UR4, RZ ;  /* 0x0000000406037c24 */ /* 0x000fe2000f8e02ff */
[----:B------:R-:W-:Y:S01]  /*b010*/  SHF.R.S32.HI R4, RZ, 0x1f, R23 ;  /* 0x0000001fff047819 */ /* 0x000fe20000011417 */
[----:B------:R-:W-:Y:S01]  /*b020*/  @!P1 IMAD R0, R32, R16, R0 ;  /* 0x0000001020009224 */ /* 0x000fe200078e0200 */
[----:B------:R-:W-:Y:S01]  /*b030*/  SEL R5, R23, RZ, P1 ;  /* 0x000000ff17057207 */ /* 0x000fe20000800000 */
[----:B------:R2:W-:Y:S01]  /*b040*/  @!P0 STL [R1+0x28], R23 ;  /* 0x0000281701008387 */ /* 0x0005e20000100800 */
[----:B------:R-:W-:Y:S01]  /*b050*/  SHF.L.U32 R8, R3, 0x7, RZ ;  /* 0x0000000703087819 */ /* 0x000fe200000006ff */
[----:B------:R-:W-:Y:S01]  /*b060*/  IMAD.X R3, RZ, RZ, R7, P5 ;  /* 0x000000ffff037224 */ /* 0x000fe200028e0607 */
[----:B------:R-:W-:-:S02]  /*b070*/  SEL R7, R4, RZ, P1 ;  /* 0x000000ff04077207 */ /* 0x000fc40000800000 */
[--C-:B------:R-:W-:Y:S02]  /*b080*/  IADD3 R5, P5, P1, R8, R5, R0.reuse ;  /* 0x0000000508057210 */ /* 0x100fe400079be000 */
[----:B------:R-:W-:Y:S02]  /*b090*/  SHF.R.S32.HI R0, RZ, 0x1f, R0 ;  /* 0x0000001fff007819 */ /* 0x000fe40000011400 */
[----:B------:R-:W-:Y:S02]  /*b0a0*/  SHF.R.S32.HI R4, RZ, 0x1f, R8 ;  /* 0x0000001fff047819 */ /* 0x000fe40000011408 */
[----:B------:R-:W-:Y:S02]  /*b0b0*/  ISETP.GE.AND P0, PT, R47, R46, PT ;  /* 0x0000002e2f00720c */ /* 0x000fe40003f06270 */
[----:B------:R-:W-:Y:S01]  /*b0c0*/  IADD3.X R4, PT, PT, R4, R7, R0, P5, P1 ;  /* 0x0000000704047210 */ /* 0x000fe20002fe2400 */
[----:B--2---:R-:W-:Y:S01]  /*b0d0*/  IMAD.WIDE.U32 R22, R20, UR5, R2 ;  /* 0x0000000514167c25 */ /* 0x004fe2000f8e0002 */
[----:B-1----:R-:W-:Y:S09]  /*b0e0*/  @P6 BRA `(.L_x_767) ;  /* 0x0000000000a86947 */ /* 0x002ff20003800000 */
        /* <DEDUP_REMOVED lines=42> */
.L_x_767:
[----:B------:R-:W-:Y:S05]  /*b390*/  BSYNC.RECONVERGENT B0 ;  /* 0x0000000000007941 */ /* 0x000fea0003800200 */
.L_x_766:
[----:B------:R1:W5:Y:S04]  /*b3a0*/  LDL R32, [R1+0x30] ;  /* 0x0000300001207983 */ /* 0x0003680000100800 */
[----:B--2---:R1:W5:Y:S01]  /*b3b0*/  LDL R26, [R1+0x34] ;  /* 0x00003400011a7983 */ /* 0x0043620000100800 */
[----:B------:R-:W-:Y:S01]  /*b3c0*/  BSSY.RECONVERGENT B0, `(.L_x_768) ;  /* 0x0000018000007945 */ /* 0x000fe20003800200 */
[----:B------:R-:W-:Y:S01]  /*b3d0*/  IMAD R7, R21, UR5, R23 ;  /* 0x0000000515077c24 */ /* 0x000fe2000f8e0217 */
[C---:B------:R-:W-:Y:S01]  /*b3e0*/  LOP3.LUT R24, R27.reuse, 0x40, RZ, 0xfc, !PT ;  /* 0x000000401b187812 */ /* 0x040fe200078efcff */
[----:B------:R1:W2:Y:S01]  /*b3f0*/  LDS.128 R16, [R229] ;  /* 0x00000000e5107984 */ /* 0x0002a20000000c00 */
[----:B------:R-:W-:-:S03]  /*b400*/  LOP3.LUT R25, R27, 0x20, RZ, 0xfc, !PT ;  /* 0x000000201b197812 */ /* 0x000fc600078efcff */
        /* <DEDUP_REMOVED lines=19> */
.L_x_769:
[----:B------:R-:W-:Y:S05]  /*b540*/  BSYNC.RECONVERGENT B0 ;  /* 0x0000000000007941 */ /* 0x000fea0003800200 */
.L_x_768:
        /* <DEDUP_REMOVED lines=24> */
.L_x_771:
[----:B------:R-:W-:Y:S05]  /*b6d0*/  BSYNC.RECONVERGENT B0 ;  /* 0x0000000000007941 */ /* 0x000fea0003800200 */
.L_x_770:
        /* <DEDUP_REMOVED lines=24> */
.L_x_773:
[----:B------:R-:W-:Y:S05]  /*b860*/  BSYNC.RECONVERGENT B0 ;  /* 0x0000000000007941 */ /* 0x000fea0003800200 */
.L_x_772:
[----:B-1-3--:R1:W3:Y:S01]  /*b870*/  LDS.128 R12, [R229+0x3800] ;  /* 0x00380000e50c7984 */ /* 0x00a2e20000000c00 */
[----:B------:R-:W-:Y:S05]  /*b880*/  @P2 EXIT ;  /* 0x000000000000294d */ /* 0x000fea0003800000 */
[----:B------:R-:W2:Y:S01]  /*b890*/  LDCU.64 UR6, c[0x0][0x408] ;  /* 0x00008100ff0677ac */ /* 0x000ea20008000a00 */
[----:B----4-:R4:W1:Y:S01]  /*b8a0*/  LDS.128 R8, [R229+0x5800] ;  /* 0x00580000e5087984 */ /* 0x0108620000000c00 */
[----:B-----5:R-:W-:Y:S01]  /*b8b0*/  IADD3 R4, P0, PT, R32, 0x60, RZ ;  /* 0x0000006020047810 */ /* 0x020fe20007f1e0ff */
[----:B------:R-:W-:Y:S01]  /*b8c0*/  IMAD.MOV.U32 R2, RZ, RZ, R22 ;  /* 0x000000ffff027224 */ /* 0x000fe200078e0016 */
[----:B------:R-:W4:Y:S01]  /*b8d0*/  LDCU UR8, c[0x0][0x440] ;  /* 0x00008800ff0877ac */ /* 0x000f220008000800 */
[----:B------:R-:W-:Y:S02]  /*b8e0*/  MOV R3, R7 ;  /* 0x0000000700037202 */ /* 0x000fe40000000f00 */
[----:B------:R-:W-:Y:S01]  /*b8f0*/  IMAD.X R0, RZ, RZ, R26, P0 ;  /* 0x000000ffff007224 */ /* 0x000fe200000e061a */
[----:B------:R-:W3:Y:S03]  /*b900*/  LDCU.64 UR4, c[0x0][0x3f0] ;  /* 0x00007e00ff0477ac */ /* 0x000ee60008000a00 */
[----:B--2---:R-:W-:-:S02]  /*b910*/  IMAD R0, R0, UR6, RZ ;  /* 0x0000000600007c24 */ /* 0x004fc4000f8e02ff */
[----:B------:R-:W-:Y:S01]  /*b920*/  IMAD.WIDE.U32 R6, R4, UR6, R2 ;  /* 0x0000000604067c25 */ /* 0x000fe2000f8e0002 */
[----:B----4-:R-:W-:-:S03]  /*b930*/  ISETP.GE.AND P2, PT, R27, UR8, PT ;  /* 0x000000081b007c0c */ /* 0x010fc6000bf46270 */
[----:B------:R-:W-:Y:S01]  /*b940*/  IMAD R0, R4, UR7, R0 ;  /* 0x0000000704007c24 */ /* 0x000fe2000f8e0200 */
[----:B------:R-:W-:Y:S02]  /*b950*/  ISETP.GE.AND P1, PT, R25, UR8, PT ;  /* 0x0000000819007c0c */ /* 0x000fe4000bf26270 */
[----:B------:R-:W-:Y:S01]  /*b960*/  ISETP.GE.AND P0, PT, R24, UR8, PT ;  /* 0x0000000818007c0c */ /* 0x000fe2000bf06270 */
[----:B------:R-:W-:Y:S01]  /*b970*/  IMAD.IADD R0, R7, 0x1, R0 ;  /* 0x0000000107007824 */ /* 0x000fe200078e0200 */
[----:B---3--:R-:W-:-:S04]  /*b980*/  LEA R2, P3, R6, UR4, 0x1 ;  /* 0x0000000406027c11 */ /* 0x008fc8000f8608ff */
[----:B------:R-:W-:-:S05]  /*b990*/  LEA.HI.X R3, R6, UR5, R0, 0x1, P3 ;  /* 0x0000000506037c11 */ /* 0x000fca00098f0c00 */
[----:B------:R2:W-:Y:S04]  /*b9a0*/  @!P2 STG.E.128 desc[UR16][R2.64], R28 ;  /* 0x0000001c0200a986 */ /* 0x0005e8000c101d10 */
[----:B------:R2:W-:Y:S01]  /*b9b0*/  @!P1 STG.E.128 desc[UR16][R2.64+0x40], R12 ;  /* 0x0000400c02009986 */ /* 0x0005e2000c101d10 */
[----:B-1----:R-:W-:Y:S05]  /*b9c0*/  @P0 EXIT ;  /* 0x000000000000094d */ /* 0x002fea0003800000 */
[----:B------:R-:W-:Y:S01]  /*b9d0*/  STG.E.128 desc[UR16][R2.64+0x80], R8 ;  /* 0x0000800802007986 */ /* 0x000fe2000c101d10 */
[----:B------:R-:W-:Y:S05]  /*b9e0*/  EXIT ;  /* 0x000000000000794d */ /* 0x000fea0003800000 */
.L_x_774:
        /* <DEDUP_REMOVED lines=9> */
.L_x_1362:


//--------------------- .text._ZN5flash16flash_fwd_kernelI23Flash_fwd_kernel_traitsILi96ELi128ELi64ELi4ELb0ELb0EN7cutlass6half_tE19Flash_kernel_traitsILi96ELi128ELi64ELi4ES3_EELb1ELb0ELb0ELb1ELb0ELb0ELb0ELb1EEEvNS_16Flash_fwd_paramsE --------------------------
	.section	.text._ZN5flash16flash_fwd_kernelI23Flash_fwd_kernel_traitsILi96ELi128ELi64ELi4ELb0ELb0EN7cutlass6half_tE19Flash_kernel_traitsILi96ELi128ELi64ELi4ES3_EELb1ELb0ELb0ELb1ELb0ELb0ELb0ELb1EEEvNS_16Flash_fwd_paramsE,"ax",@progbits
	.align	128
        .global         _ZN5flash16flash_fwd_kernelI23Flash_fwd_kernel_traitsILi96ELi128ELi64ELi4ELb0ELb0EN7cutlass6half_tE19Flash_kernel_traitsILi96ELi128ELi64ELi4ES3_EELb1ELb0ELb0ELb1ELb0ELb0ELb0ELb1EEEvNS_16Flash_fwd_paramsE
        .type           _ZN5flash16flash_fwd_kernelI23Flash_fwd_kernel_traitsILi96ELi128ELi64ELi4ELb0ELb0EN7cutlass6half_tE19Flash_kernel_traitsILi96ELi128ELi64ELi4ES3_EELb1ELb0ELb0ELb1ELb0ELb0ELb0ELb1EEEvNS_16Flash_fwd_paramsE,@function
        .size           _ZN5flash16flash_fwd_kernelI23Flash_fwd_kernel_traitsILi96ELi128ELi64ELi4ELb0ELb0EN7cutlass6half_tE19Flash_kernel_traitsILi96ELi128ELi64ELi4ES3_EELb1ELb0ELb0ELb1ELb0ELb0ELb0ELb1EEEvNS_16Flash_fwd_paramsE,(.L_x_1363 - _ZN5flash16flash_fwd_kernelI23Flash_fwd_kernel_traitsILi96ELi128ELi64ELi4ELb0ELb0EN7cutlass6half_tE19Flash_kernel_traitsILi96ELi128ELi64ELi4ES3_EELb1ELb0ELb0ELb1ELb0ELb0ELb0ELb1EEEvNS_16Flash_fwd_paramsE)
        .other          _ZN5flash16flash_fwd_kernelI23Flash_fwd_kernel_traitsILi96ELi128ELi64ELi4ELb0ELb0EN7cutlass6half_tE19Flash_kernel_traitsILi96ELi128ELi64ELi4ES3_EELb1ELb0ELb0ELb1ELb0ELb0ELb0ELb1EEEvNS_16Flash_fwd_paramsE,@"STO_CUDA_ENTRY STV_DEFAULT"
_ZN5flash16flash_fwd_kernelI23Flash_fwd_kernel_traitsILi96ELi128ELi64ELi4ELb0ELb0EN7cutlass6half_tE19Flash_kernel_traitsILi96ELi128ELi64ELi4ES3_EELb1ELb0ELb0ELb1ELb0ELb0ELb0ELb1EEEvNS_16Flash_fwd_paramsE:
.text._ZN5flash16flash_fwd_kernelI23Flash_fwd_kernel_traitsILi96ELi128ELi64ELi4ELb0ELb0EN7cutlass6half_tE19Flash_kernel_traitsILi96ELi128ELi64ELi4ES3_EELb1ELb0ELb0ELb1ELb0ELb0ELb0ELb1EEEvNS_16Flash_fwd_paramsE:
        /* <DEDUP_REMOVED lines=55> */
[----:B------:R-:W-:Y:S01]  /*0370*/  UISETP.NE.AND UP4, UPT, UR12, URZ, UPT ;  /* 0x000000ff0c00728c */ /* 0x000fe2000bf85270 */
[----:B------:R-:W-:Y:S01]  /*0380*/  IMAD.U32 R5, RZ, RZ, UR9 ;  /* 0x00000009ff057e24 */ /* 0x000fe2000f8e00ff */
[----:B------:R-:W2:Y:S02]  /*0390*/  @!UP0 LDCU UR29, c[0x0][0x434] ;  /* 0x00008680ff1d87ac */ /* 0x000ea40008000800 */
[----:B------:R-:W-:Y:S01]  /*03a0*/  UISETP.EQ.OR.EX UP2, UPT, UR5, URZ, !UP4, UP2 ;  /* 0x000000ff0500728c */ /* 0x000fe2000e742720 */
[----:B------:R-:W-:Y:S01]  /*03b0*/  IMAD.U32 R4, RZ, RZ, UR8 ;  /* 0x00000008ff047e24 */ /* 0x000fe2000f8e00ff */
[----:B------:R-:W3:Y:S01]  /*03c0*/  @!UP3 LDCU.64 UR8, c[0x0][0x488] ;  /* 0x00009100ff08b7ac */ /* 0x000ee20008000a00 */
[----:B-1----:R-:W-:Y:S01]  /*03d0*/  @!P0 IMAD.MOV.U32 R2, RZ, RZ, R148 ;  /* 0x000000ffff028224 */ /* 0x002fe200078e0094 */
[----:B------:R-:W-:Y:S01]  /*03e0*/  @!P0 MOV R3, R149 ;  /* 0x0000009500038202 */ /* 0x000fe20000000f00 */
[----:B------:R-:W1:Y:S04]  /*03f0*/  LDCU UR12, c[0x0][0x3e0] ;  /* 0x00007c00ff0c77ac */ /* 0x000e680008000800 */
[----:B------:R4:W-:Y:S01]  /*0400*/  @!P0 STG.E.64 desc[UR26][R6.64+0x8], R2 ;  /* 0x0000080206008986 */ /* 0x0009e2000c101b1a */
[----:B------:R-:W-:-:S02]  /*0410*/  PLOP3.LUT P0, PT, PT, PT, UP3, 0x80, 0x8 ;  /* 0x000000000008781c */ /* 0x000fc40003f0f038 */
[----:B------:R-:W-:Y:S01]  /*0420*/  PLOP3.LUT P3, PT, PT, PT, UP2, 0x80, 0x8 ;  /* 0x000000000008781c */ /* 0x000fe20003f6f028 */
[----:B------:R-:W5:Y:S01]  /*0430*/  @P1 LDG.E R5, desc[UR26][R4.64] ;  /* 0x0000001a04051981 */ /* 0x000f62000c1e1900 */
[----:B----4-:R-:W-:Y:S02]  /*0440*/  IMAD.U32 R2, RZ, RZ, UR14 ;  /* 0x0000000eff027e24 */ /* 0x010fe4000f8e00ff */
[----:B------:R-:W-:-:S05]  /*0450*/  IMAD.U32 R3, RZ, RZ, UR15 ;  /* 0x0000000fff037e24 */ /* 0x000fca000f8e00ff */
[----:B------:R-:W4:Y:S04]  /*0460*/  @P4 LDG.E R7, desc[UR26][R2.64] ;  /* 0x0000001a02074981 */ /* 0x000f28000c1e1900 */
[----:B------:R2:W4:Y:S02]  /*0470*/  @P2 LDG.E R6, desc[UR26][R2.64+0x4] ;  /* 0x0000041a02062981 */ /* 0x000524000c1e1900 */
[----:B--2---:R-:W-:Y:S01]  /*0480*/  MOV R2, UR6 ;  /* 0x0000000600027c02 */ /* 0x004fe20008000f00 */
[----:B------:R-:W-:-:S05]  /*0490*/  IMAD.U32 R3, RZ, RZ, UR7 ;  /* 0x00000007ff037e24 */ /* 0x000fca000f8e00ff */
[----:B------:R2:W4:Y:S02]  /*04a0*/  @P0 LDG.E R0, desc[UR26][R2.64] ;  /* 0x0000001a02000981 */ /* 0x000524000c1e1900 */
[----:B--2---:R-:W-:Y:S02]  /*04b0*/  IMAD.U32 R2, RZ, RZ, UR11 ;  /* 0x0000000bff027e24 */ /* 0x004fe4000f8e00ff */
[----:B------:R-:W-:Y:S01]  /*04c0*/  IMAD.U32 R3, RZ, RZ, UR10 ;  /* 0x0000000aff037e24 */ /* 0x000fe2000f8e00ff */
[----:B------:R-:W-:Y:S01]  /*04d0*/  UMOV UR7, 0xffffffff ;  /* 0xffffffff00077882 */ /* 0x000fe20000000000 */
[----:B------:R-:W2:Y:S03]  /*04e0*/  @!UP3 LDCU UR10, c[0x0][0x43c] ;  /* 0x00008780ff0ab7ac */ /* 0x000ea60008000800 */
[----:B------:R-:W2:Y:S01]  /*04f0*/  @!P3 LDG.E R4, desc[UR26][R2.64] ;  /* 0x0000001a0204b981 */ /* 0x000ea2000c1e1900 */
[----:B---3--:R-:W-:-:S04]  /*0500*/  @!UP3 UISETP.NE.U32.AND UP2, UPT, UR8, URZ, UPT ;  /* 0x000000ff0800b28c */ /* 0x008fc8000bf45070 */
[----:B------:R-:W-:Y:S01]  /*0510*/  @!UP3 UISETP.NE.AND.EX UP2, UPT, UR9, URZ, UPT, UP2 ;  /* 0x000000ff0900b28c */ /* 0x000fe2000bf45320 */
[----:B------:R-:W-:Y:S01]  /*0520*/  UMOV UR6, URZ ;  /* 0x000000ff00067c82 */ /* 0x000fe20008000000 */
[----:B------:R-:W-:Y:S02]  /*0530*/  USHF.L.U32 UR25, UR13, 0x7, URZ ;  /* 0x000000070d197899 */ /* 0x000fe400080006ff */
[----:B-1----:R-:W-:Y:S01]  /*0540*/  UIMAD UR30, UR31, UR12, UR32 ;  /* 0x0000000c1f1e72a4 */ /* 0x002fe2000f8e0220 */
[----:B-----5:R-:W-:Y:S02]  /*0550*/  @P1 R2UR UR6, R5 ;  /* 0x00000000050612ca */ /* 0x020fe400000e0000 */
[----:B----4-:R-:W-:Y:S02]  /*0560*/  @P4 R2UR UR7, R7 ;  /* 0x00000000070742ca */ /* 0x010fe400000e0000 */
[----:B------:R-:W-:-:S13]  /*0570*/  @P2 R2UR UR11, R6 ;  /* 0x00000000060b22ca */ /* 0x000fda00000e0000 */
[----:B------:R-:W-:Y:S02]  /*0580*/  @UP0 UIADD3 UR29, UPT, UPT, UR11, -UR7, URZ ;  /* 0x800000070b1d0290 */ /* 0x000fe4000fffe0ff */
[----:B------:R-:W-:Y:S02]  /*0590*/  UISETP.NE.U32.AND UP0, UPT, UR4, URZ, UPT ;  /* 0x000000ff0400728c */ /* 0x000fe4000bf05070 */
[----:B--2---:R-:W-:Y:S02]  /*05a0*/  @!UP3 USEL UR4, UR10, URZ, UP2 ;  /* 0x000000ff0a04b287 */ /* 0x004fe40009000000 */
        /* <DEDUP_REMOVED lines=15> */
.L_x_775:
        /* <DEDUP_REMOVED lines=11> */
[----:B---3--:R-:W-:Y:S01]  /*0750*/  @!UP0 UIMAD.WIDE.U32 UR16, UR31, UR10, URZ ;  /* 0x0000000a1f1082a5 */ /* 0x008fe2000f8e00ff */
[----:B------:R-:W3:Y:S01]  /*0760*/  @UP1 LDCU UR6, c[0x0][0x430] ;  /* 0x00008600ff0617ac */ /* 0x000ee20008000800 */
[----:B-1----:R-:W-:-:S02]  /*0770*/  @UP0 UIMAD.WIDE.U32 UR14, UR7, UR8, URZ ;  /* 0x00000008070e02a5 */ /* 0x002fc4000f8e00ff */
[----:B------:R-:W-:Y:S02]  /*0780*/  @!UP0 UIMAD UR11, UR31, UR11, UR17 ;  /* 0x0000000b1f0b82a4 */ /* 0x000fe4000f8e0211 */
[----:B------:R-:W-:Y:S01]  /*0790*/  @UP0 UIMAD UR11, UR7, UR9, UR15 ;  /* 0x00000009070b02a4 */ /* 0x000fe2000f8e020f */
[----:B------:R-:W-:Y:S01]  /*07a0*/  @!UP0 UMOV UR10, UR16 ;  /* 0x00000010000a8c82 */ /* 0x000fe20008000000 */
[----:B------:R-:W1:Y:S01]  /*07b0*/  LDCU.U8 UR9, c[0x0][0x548] ;  /* 0x0000a900ff0977ac */ /* 0x000e620008000000 */
[----:B----4-:R-:W-:Y:S01]  /*07c0*/  @UP1 UIMAD UR8, UR4, UR5, URZ ;  /* 0x00000005040812a4 */ /* 0x010fe2000f8e02ff */
[----:B------:R-:W-:Y:S01]  /*07d0*/  @UP1 UMOV UR13, 0x1 ;  /* 0x00000001000d1882 */ /* 0x000fe20000000000 */
[----:B------:R-:W-:Y:S01]  /*07e0*/  @UP0 UMOV UR10, UR14 ;  /* 0x0000000e000a0c82 */ /* 0x000fe20008000000 */
[----:B--23--:R-:W-:Y:S09]  /*07f0*/  BRA.U UP1, `(.L_x_777) ;  /* 0x0000000101247547 */ /* 0x00cff2000b800000 */
[----:B-1----:R-:W-:-:S11]  /*0800*/  UISETP.NE.AND UP0, UPT, UR9, URZ, UPT ;  /* 0x000000ff0900728c */ /* 0x002fd6000bf05270 */
[----:B------:R-:W1:Y:S01]  /*0810*/  @UP0 LDCU UR13, c[0x0][0x454] ;  /* 0x00008a80ff0d07ac */ /* 0x000e620008000800 */
[----:B------:R-:W2:Y:S01]  /*0820*/  @!UP0 LDCU UR4, c[0x0][0x434] ;  /* 0x00008680ff0487ac */ /* 0x000ea20008000800 */
[----:B------:R-:W3:Y:S01]  /*0830*/  @UP0 LDCU UR8, c[0x0][0x454] ;  /* 0x00008a80ff0807ac */ /* 0x000ee20008000800 */
[----:B------:R-:W-:Y:S01]  /*0840*/  @UP0 UMOV UR6, 0x1 ;  /* 0x0000000100060882 */ /* 0x000fe20000000000 */
[----:B---3--:R-:W3:Y:S01]  /*0850*/  @!UP0 LDCU UR8, c[0x0][0x434] ;  /* 0x00008680ff0887ac */ /* 0x008ee20008000800 */
[----:B------:R-:W-:Y:S01]  /*0860*/  @!UP0 UMOV UR6, 0x1 ;  /* 0x0000000100068882 */ /* 0x000fe20000000000 */
[----:B-1----:R-:W-:Y:S02]  /*0870*/  @UP0 UIMAD UR13, UR12, UR13, URZ ;  /* 0x0000000d0c0d02a4 */ /* 0x002fe4000f8e02ff */
[----:B--2---:R-:W-:-:S12]  /*0880*/  @!UP0 UIMAD UR13, UR12, UR4, URZ ;  /* 0x000000040c0d82a4 */ /* 0x004fd8000f8e02ff */
.L_x_777:
[----:B------:R-:W2:Y:S01]  /*0890*/  LDCU UR12, c[0x0][0x434] ;  /* 0x00008680ff0c77ac */ /* 0x000ea20008000800 */
[----:B------:R-:W-:Y:S01]  /*08a0*/  IMAD.SHL.U32 R17, R214, 0x8, RZ ;  /* 0x00000008d6117824 */ /* 0x000fe200078e00ff */
[----:B------:R-:W-:Y:S01]  /*08b0*/  SHF.R.U32.HI R10, RZ, 0x2, R214 ;  /* 0x00000002ff0a7819 */ /* 0x000fe200000116d6 */
[----:B------:R-:W-:Y:S01]  /*08c0*/  IMAD.MOV.U32 R11, RZ, RZ, RZ ;  /* 0x000000ffff0b7224 */ /* 0x000fe200078e00ff */
[----:B------:R-:W4:Y:S01]  /*08d0*/  LDCU.64 UR4, c[0x0][0x410] ;  /* 0x00008200ff0477ac */ /* 0x000f220008000a00 */
[----:B------:R-:W-:Y:S01]  /*08e0*/  BSSY.RECONVERGENT B0, `(.L_x_778) ;  /* 0x0000032000007945 */ /* 0x000fe20003800200 */
[----:B------:R-:W-:Y:S01]  /*08f0*/  LOP3.LUT R17, R17, 0x18, RZ, 0xc0, !PT ;  /* 0x0000001811117812 */ /* 0x000fe200078ec0ff */
[C---:B------:R-:W-:Y:S01]  /*0900*/  VIADD R15, R10.reuse, 0x40 ;  /* 0x000000400a0f7836 */ /* 0x040fe20000000000 */
[----:B-1----:R-:W-:Y:S01]  /*0910*/  UISETP.NE.AND UP1, UPT, UR9, URZ, !UP1 ;  /* 0x000000ff0900728c */ /* 0x002fe2000cf25270 */
[C---:B------:R-:W-:Y:S01]  /*0920*/  VIADD R16, R10.reuse, 0x60 ;  /* 0x000000600a107836 */ /* 0x040fe20000000000 */
[----:B------:R-:W-:Y:S01]  /*0930*/  UIADD3 UR29, UPT, UPT, -UR25, UR29, URZ ;  /* 0x0000001d191d7290 */ /* 0x000fe2000fffe1ff */
[----:B------:R-:W-:Y:S01]  /*0940*/  IADD3 R2, P0, PT, R17, UR10, RZ ;  /* 0x0000000a11027c10 */ /* 0x000fe2000ff1e0ff */
[----:B------:R-:W-:Y:S01]  /*0950*/  UISETP.NE.AND UP0, UPT, UR7, -0x1, UPT ;  /* 0xffffffff0700788c */ /* 0x000fe2000bf05270 */
[C---:B------:R-:W-:Y:S01]  /*0960*/  IADD3 R14, PT, PT, R10.reuse, 0x20, RZ ;  /* 0x000000200a0e7810 */ /* 0x040fe20007ffe0ff */
[----:B---3--:R-:W-:Y:S01]  /*0970*/  UIMAD UR8, UR32, UR8, URZ ;  /* 0x00000008200872a4 */ /* 0x008fe2000f8e02ff */
[----:B------:R-:W-:Y:S01]  /*0980*/  IADD3.X R3, PT, PT, RZ, UR11, RZ, P0, !PT ;  /* 0x0000000bff037c10 */ /* 0x000fe200087fe4ff */
[----:B------:R-:W-:Y:S01]  /*0990*/  UIMAD UR25, UR25, UR6, URZ ;  /* 0x00000006191972a4 */ /* 0x000fe2000f8e02ff */
[----:B------:R-:W-:Y:S01]  /*09a0*/  ISETP.GE.AND P3, PT, R10, UR29, PT ;  /* 0x0000001d0a007c0c */ /* 0x000fe2000bf66270 */
[----:B--2---:R-:W-:Y:S01]  /*09b0*/  UIMAD UR12, UR31, UR12, URZ ;  /* 0x0000000c1f0c72a4 */ /* 0x004fe2000f8e02ff */
[----:B------:R-:W-:Y:S01]  /*09c0*/  IMAD.WIDE.U32 R6, R6, 0x80, R10 ;  /* 0x0000008006067825 */ /* 0x000fe200078e000a */
[----:B------:R-:W-:Y:S01]  /*09d0*/  @!UP1 UIMAD UR8, UR31, UR13, UR8 ;  /* 0x0000000d1f0892a4 */ /* 0x000fe2000f8e0208 */
[----:B------:R-:W-:Y:S01]  /*09e0*/  ISETP.GE.AND P2, PT, R14, UR29, PT ;  /* 0x0000001d0e007c0c */ /* 0x000fe2000bf46270 */
[----:B------:R-:W-:Y:S01]  /*09f0*/  USEL UR7, UR12, UR7, !UP0 ;  /* 0x000000070c077287 */ /* 0x000fe2000c000000 */
[----:B----4-:R-:W-:Y:S01]  /*0a00*/  IMAD.U32 R12, RZ, RZ, UR4 ;  /* 0x00000004ff0c7e24 */ /* 0x010fe2000f8e00ff */
        /* <DEDUP_REMOVED lines=31> */
.L_x_779:
[----:B------:R-:W-:Y:S05]  /*0c00*/  BSYNC.RECONVERGENT B0 ;  /* 0x0000000000007941 */ /* 0x000fea0003800200 */
.L_x_778:
        /* <DEDUP_REMOVED lines=22> */
.L_x_781:
[----:B------:R-:W-:Y:S05]  /*0d70*/  BSYNC.RECONVERGENT B0 ;  /* 0x0000000000007941 */ /* 0x000fea0003800200 */
.L_x_780:
        /* <DEDUP_REMOVED lines=22> */
.L_x_783:
[----:B------:R-:W-:Y:S05]  /*0ee0*/  BSYNC.RECONVERGENT B0 ;  /* 0x0000000000007941 */ /* 0x000fea0003800200 */
.L_x_782:
        /* <DEDUP_REMOVED lines=24> */
.L_x_785:
[----:B------:R-:W-:Y:S05]  /*1070*/  BSYNC.RECONVERGENT B0 ;  /* 0x0000000000007941 */ /* 0x000fea0003800200 */
.L_x_784:
        /* <DEDUP_REMOVED lines=10> */
.L_x_787:
[----:B------:R-:W-:Y:S05]  /*1120*/  BSYNC.RECONVERGENT B0 ;  /* 0x0000000000007941 */ /* 0x000fea0003800200 */
.L_x_786:
        /* <DEDUP_REMOVED lines=10> */
.L_x_789:
[----:B------:R-:W-:Y:S05]  /*11d0*/  BSYNC.RECONVERGENT B0 ;  /* 0x0000000000007941 */ /* 0x000fea0003800200 */
.L_x_788:
        /* <DEDUP_REMOVED lines=10> */
.L_x_791:
[----:B------:R-:W-:Y:S05]  /*1280*/  BSYNC.RECONVERGENT B0 ;  /* 0x0000000000007941 */ /* 0x000fea0003800200 */
.L_x_790:
        /* <DEDUP_REMOVED lines=10> */
.L_x_776:
        /* <DEDUP_REMOVED lines=28> */
.L_x_792:
[----:B------:R-:W1:Y:S01]  /*14f0*/  LDCU.64 UR14, c[0x0][0x3b8] ;  /* 0x00007700ff0e77ac */ /* 0x000e620008000a00 */
[----:B------:R-:W-:-:S04]  /*1500*/  UIADD3 UR16, UPT, UPT, UR6, UR10, URZ ;  /* 0x0000000a06107290 */ /* 0x000fc8000fffe0ff */
[----:B-1----:R-:W-:Y:S02]  /*1510*/  UIMAD.WIDE.U32 UR8, UR16, UR14, URZ ;  /* 0x0000000e100872a5 */ /* 0x002fe4000f8e00ff */
[----:B------:R-:W-:-:S04]  /*1520*/  UIMAD UR16, UR16, UR15, URZ ;  /* 0x0000000f101072a4 */ /* 0x000fc8000f8e02ff */
[----:B------:R-:W-:Y:S02]  /*1530*/  UIADD3 UR16, UPT, UPT, UR9, UR16, URZ ;  /* 0x0000001009107290 */ /* 0x000fe4000fffe0ff */
.L_x_793:
        /* <DEDUP_REMOVED lines=36> */
[----:B------:R-:W-:Y:S01]  /*1780*/  UIMAD UR5, UR31, UR5, UR11 ;  /* 0x000000051f0572a4 */ /* 0x000fe2000f8e020b */
[----:B------:R-:W-:Y:S11]  /*1790*/  BRA `(.L_x_795) ;  /* 0x0000000000147947 */ /* 0x000ff60003800000 */
.L_x_794:
[----:B------:R-:W1:Y:S01]  /*17a0*/  LDCU.64 UR12, c[0x0][0x3c0] ;  /* 0x00007800ff0c77ac */ /* 0x000e620008000a00 */
[----:B------:R-:W-:-:S04]  /*17b0*/  UIADD3 UR6, UPT, UPT, UR6, UR10, URZ ;  /* 0x0000000a06067290 */ /* 0x000fc8000fffe0ff */
[----:B-1----:R-:W-:Y:S02]  /*17c0*/  UIMAD.WIDE.U32 UR10, UR6, UR12, URZ ;  /* 0x0000000c060a72a5 */ /* 0x002fe4000f8e00ff */
[----:B------:R-:W-:-:S04]  /*17d0*/  UIMAD UR5, UR6, UR13, URZ ;  /* 0x0000000d060572a4 */ /* 0x000fc8000f8e02ff */
[----:B------:R-:W-:-:S12]  /*17e0*/  UIADD3 UR5, UPT, UPT, UR11, UR5, URZ ;  /* 0x000000050b057290 */ /* 0x000fd8000fffe0ff */
.L_x_795:
[----:B------:R-:W1:Y:S01]  /*17f0*/  S2R R9, SR_CTAID.X ;  /* 0x0000000000097919 */ /* 0x000e620000002500 */
[C---:B------:R-:W-:Y:S01]  /*1800*/  IMAD.SHL.U32 R11, R214.reuse, 0x8, RZ ;  /* 0x00000008d60b7824 */ /* 0x040fe200078e00ff */
[----:B------:R-:W-:Y:S01]  /*1810*/  SHF.R.U32.HI R22, RZ, 0x2, R214 ;  /* 0x00000002ff167819 */ /* 0x000fe200000116d6 */
[----:B------:R-:W2:Y:S01]  /*1820*/  LDCU.64 UR18, c[0x0][0x388] ;  /* 0x00007100ff1277ac */ /* 0x000ea20008000a00 */
[----:B------:R-:W-:Y:S01]  /*1830*/  SHF.R.S32.HI R8, RZ, 0x1f, R0 ;  /* 0x0000001fff087819 */ /* 0x000fe20000011400 */
[----:B------:R-:W-:Y:S01]  /*1840*/  IMAD.MOV.U32 R23, RZ, RZ, RZ ;  /* 0x000000ffff177224 */ /* 0x000fe200078e00ff */
[C---:B------:R-:W-:Y:S01]  /*1850*/  LOP3.LUT R158, R11.reuse, 0x18, RZ, 0xc0, !PT ;  /* 0x000000180b9e7812 */ /* 0x040fe200078ec0ff */
[----:B------:R-:W3:Y:S01]  /*1860*/  S2UR UR6, SR_CgaCtaId ;  /* 0x00000000000679c3 */ /* 0x000ee20000008800 */
[----:B------:R-:W-:Y:S01]  /*1870*/  LOP3.LUT R10, R11, 0xd8, RZ, 0xc0, !PT ;  /* 0x000000d80b0a7812 */ /* 0x000fe200078ec0ff */
[----:B------:R-:W-:Y:S01]  /*1880*/  IMAD.SHL.U32 R210, R214, 0x4, RZ ;  /* 0x00000004d6d27824 */ /* 0x000fe200078e00ff */
[----:B------:R-:W-:Y:S01]  /*1890*/  IADD3 R4, P1, PT, R158, UR8, RZ ;  /* 0x000000089e047c10 */ /* 0x000fe2000ff3e0ff */
[----:B------:R-:W-:Y:S01]  /*18a0*/  IMAD.SHL.U32 R14, R214, 0x20, RZ ;  /* 0x00000020d60e7824 */ /* 0x000fe200078e00ff */
[C---:B------:R-:W-:Y:S01]  /*18b0*/  IADD3 R2, P0, PT, R158.reuse, UR10, RZ ;  /* 0x0000000a9e027c10 */ /* 0x040fe2000ff1e0ff */
[----:B------:R-:W4:Y:S01]  /*18c0*/  LDCU.128 UR8, c[0x0][0x3d0] ;  /* 0x00007a00ff0877ac */ /* 0x000f220008000c00 */
[C---:B------:R-:W-:Y:S01]  /*18d0*/  LOP3.LUT R157, R158.reuse, 0x20, RZ, 0xfc, !PT ;  /* 0x000000209e9d7812 */ /* 0x040fe200078efcff */
[----:B------:R-:W-:Y:S01]  /*18e0*/  IMAD.X R5, RZ, RZ, UR16, P1 ;  /* 0x00000010ff057e24 */ /* 0x000fe200088e06ff */
[----:B------:R-:W-:Y:S01]  /*18f0*/  LOP3.LUT R156, R158, 0x40, RZ, 0xfc, !PT ;  /* 0x000000409e9c7812 */ /* 0x000fe200078efcff */
[----:B------:R-:W-:Y:S01]  /*1900*/  IMAD.X R3, RZ, RZ, UR5, P0 ;  /* 0x00000005ff037e24 */ /* 0x000fe200080e06ff */
[----:B------:R-:W5:Y:S01]  /*1910*/  LDCU.64 UR16, c[0x0][0x390] ;  /* 0x00007200ff1077ac */ /* 0x000f620008000a00 */
[C---:B------:R-:W-:Y:S01]  /*1920*/  IMAD.WIDE.U32 R6, R22.reuse, UR14, R4 ;  /* 0x0000000e16067c25 */ /* 0x040fe2000f8e0004 */
[----:B------:R-:W-:Y:S01]  /*1930*/  SHF.R.U32.HI R209, RZ, 0x1, R214 ;  /* 0x00000001ffd17819 */ /* 0x000fe200000116d6 */
[----:B------:R-:W-:Y:S01]  /*1940*/  BSSY.RECONVERGENT B0, `(.L_x_796) ;  /* 0x000004b000007945 */ /* 0x000fe20003800200 */
[----:B------:R-:W3:Y:S01]  /*1950*/  LDCU.64 UR4, c[0x0][0x3c8] ;  /* 0x00007900ff0477ac */ /* 0x000ee20008000a00 */
[----:B------:R-:W-:Y:S01]  /*1960*/  IMAD.WIDE.U32 R4, R22, UR12, R2 ;  /* 0x0000000c16047c25 */ /* 0x000fe2000f8e0002 */
[----:B------:R-:W-:-:S03]  /*1970*/  LOP3.LUT R152, R14, 0x120, RZ, 0xc0, !PT ;  /* 0x000001200e987812 */ /* 0x000fc600078ec0ff */
[C---:B------:R-:W-:Y:S02]  /*1980*/  IMAD R7, R22.reuse, UR15, R7 ;  /* 0x0000000f16077c24 */ /* 0x040fe4000f8e0207 */
[----:B------:R-:W-:Y:S02]  /*1990*/  IMAD R5, R22, UR13, R5 ;  /* 0x0000000d16057c24 */ /* 0x000fe4000f8e0205 */
[----:B----4-:R-:W-:-:S04]  /*19a0*/  IMAD.WIDE.U32 R6, R0, UR8, R6 ;  /* 0x0000000800067c25 */ /* 0x010fc8000f8e0006 */
[----:B-1----:R-:W-:Y:S01]  /*19b0*/  IMAD.WIDE.U32 R2, R9, 0x80, R22 ;  /* 0x0000008009027825 */ /* 0x002fe200078e0016 */
[----:B--2---:R-:W-:-:S03]  /*19c0*/  LEA R155, P1, R6, UR18, 0x1 ;  /* 0x00000012069b7c11 */ /* 0x004fc6000f8208ff */
[C---:B------:R-:W-:Y:S02]  /*19d0*/  IMAD R9, R8.reuse, UR8, RZ ;  /* 0x0000000808097c24 */ /* 0x040fe4000f8e02ff */
[----:B------:R-:W-:Y:S01]  /*19e0*/  IMAD R8, R8, UR10, RZ ;  /* 0x0000000a08087c24 */ /* 0x000fe2000f8e02ff */
[----:B------:R1:W-:Y:S01]  /*19f0*/  STL [R1+0x148], R155 ;  /* 0x0001489b01007387 */ /* 0x0003e20000100800 */
[C---:B------:R-:W-:Y:S02]  /*1a00*/  IMAD R12, R0.reuse, UR9, R9 ;  /* 0x00000009000c7c24 */ /* 0x040fe4000f8e0209 */
[----:B------:R-:W-:Y:S01]  /*1a10*/  IMAD R9, R0, UR11, R8 ;  /* 0x0000000b00097c24 */ /* 0x000fe2000f8e0208 */
[----:B------:R-:W-:Y:S01]  /*1a20*/  LOP3.LUT R8, R10, 0x18, R214, 0x78, !PT ;  /* 0x000000180a087812 */ /* 0x000fe200078e78d6 */
[----:B------:R-:W-:Y:S01]  /*1a30*/  IMAD.WIDE.U32 R4, R0, UR10, R4 ;  /* 0x0000000a00047c25 */ /* 0x000fe2000f8e0004 */
[----:B------:R-:W-:Y:S01]  /*1a40*/  IADD3 R10, P0, PT, R158, UR36, RZ ;  /* 0x000000249e0a7c10 */ /* 0x000fe2000ff1e0ff */
[----:B------:R-:W-:Y:S01]  /*1a50*/  UIADD3 UR10, UPT, UPT, -UR25, UR29, URZ ;  /* 0x0000001d190a7290 */ /* 0x000fe2000fffe1ff */
[----:B------:R-:W-:Y:S01]  /*1a60*/  LOP3.LUT R8, R8, 0x1f20, R11, 0xf8, !PT ;  /* 0x00001f2008087812 */ /* 0x000fe200078ef80b */
[----:B------:R-:W-:-:S02]  /*1a70*/  IMAD.IADD R7, R7, 0x1, R12 ;  /* 0x0000000107077824 */ /* 0x000fc400078e020c */
[----:B------:R-:W-:Y:S01]  /*1a80*/  IMAD.X R11, RZ, RZ, UR33, P0 ;  /* 0x00000021ff0b7e24 */ /* 0x000fe200080e06ff */
[----:B-----5:R-:W-:Y:S01]  /*1a90*/  LEA R16, P0, R4, UR16, 0x1 ;  /* 0x0000001004107c11 */ /* 0x020fe2000f8008ff */
[----:B------:R-:W-:Y:S01]  /*1aa0*/  IMAD.IADD R5, R5, 0x1, R9 ;  /* 0x0000000105057824 */ /* 0x000fe200078e0209 */
[----:B------:R-:W-:Y:S01]  /*1ab0*/  LEA.HI.X R154, R6, UR19, R7, 0x1, P1 ;  /* 0x00000013069a7c11 */ /* 0x000fe200088f0c07 */
[----:B---3--:R-:W-:Y:S01]  /*1ac0*/  IMAD.U32 R0, RZ, RZ, UR4 ;  /* 0x00000004ff007e24 */ /* 0x008fe2000f8e00ff */
[----:B------:R-:W-:Y:S01]  /*1ad0*/  UMOV UR4, 0x400 ;  /* 0x0000040000047882 */ /* 0x000fe20000000000 */
[----:B------:R1:W-:Y:S01]  /*1ae0*/  STL [R1+0x150], R16 ;  /* 0x0001501001007387 */ /* 0x0003e20000100800 */
[----:B------:R-:W-:Y:S01]  /*1af0*/  LEA.HI.X R15, R4, UR17, R5, 0x1, P0 ;  /* 0x00000011040f7c11 */ /* 0x000fe200080f0c05 */
[----:B------:R-:W-:Y:S01]  /*1b00*/  IMAD.WIDE.U32 R10, R0, UR32, R10 ;  /* 0x00000020000a7c25 */ /* 0x000fe2000f8e000a */
[----:B------:R-:W-:Y:S01]  /*1b10*/  ISETP.GE.AND P0, PT, R22, UR10, PT ;  /* 0x0000000a16007c0c */ /* 0x000fe2000bf06270 */
[----:B------:R1:W-:Y:S01]  /*1b20*/  STL [R1+0x144], R154 ;  /* 0x0001449a01007387 */ /* 0x0003e20000100800 */
[----:B------:R-:W-:Y:S01]  /*1b30*/  LOP3.LUT R0, R210, 0x18, RZ, 0xc0, !PT ;  /* 0x00000018d2007812 */ /* 0x000fe200078ec0ff */
[----:B------:R-:W-:Y:S01]  /*1b40*/  ULEA UR6, UR6, UR4, 0x18 ;  /* 0x0000000406067291 */ /* 0x000fe2000f8ec0ff */
[C---:B------:R-:W-:Y:S01]  /*1b50*/  LOP3.LUT R5, R209.reuse, 0x30, RZ, 0xc0, !PT ;  /* 0x00000030d1057812 */ /* 0x040fe200078ec0ff */
[----:B------:R1:W-:Y:S01]  /*1b60*/  STL [R1+0x14c], R15 ;  /* 0x00014c0f01007387 */ /* 0x0003e20000100800 */
[----:B------:R-:W-:Y:S01]  /*1b70*/  IMAD.U32 R6, RZ, RZ, UR5 ;  /* 0x00000005ff067e24 */ /* 0x000fe2000f8e00ff */
[----:B------:R-:W-:-:S02]  /*1b80*/  LOP3.LUT R4, R209, 0x8, RZ, 0xc0, !PT ;  /* 0x00000008d1047812 */ /* 0x000fc400078ec0ff */
[----:B------:R1:W-:Y:S01]  /*1b90*/  STL [R1+0x13c], R157 ;  /* 0x00013c9d01007387 */ /* 0x0003e20000100800 */
[----:B------:R-:W-:Y:S02]  /*1ba0*/  LOP3.LUT R13, R0, 0xc0, R14, 0xf8, !PT ;  /* 0x000000c0000d7812 */ /* 0x000fe400078ef80e */
[----:B------:R-:W-:Y:S01]  /*1bb0*/  LEA.HI R170, R153, R5, RZ, 0x1e ;  /* 0x0000000599aa7211 */ /* 0x000fe200078ff0ff */
[----:B------:R1:W-:Y:S01]  /*1bc0*/  STL [R1+0x140], R156 ;  /* 0x0001409c01007387 */ /* 0x0003e20000100800 */
[----:B------:R-:W-:Y:S01]  /*1bd0*/  LOP3.LUT R150, R13, R4, RZ, 0x3c, !PT ;  /* 0x000000040d967212 */ /* 0x000fe200078e3cff */
[----:B------:R-:W-:Y:S01]  /*1be0*/  IMAD R5, R6, UR32, R11 ;  /* 0x0000002006057c24 */ /* 0x000fe2000f8e020b */
        /* <DEDUP_REMOVED lines=31> */
.L_x_798:
[----:B------:R3:W-:Y:S02]  /*1de0*/  STS.128 [R217+0x4000], RZ ;  /* 0x004000ffd9007388 */ /* 0x0007e40000000c00 */
.L_x_797:
[----:B------:R-:W-:Y:S05]  /*1df0*/  BSYNC.RECONVERGENT B0 ;  /* 0x0000000000007941 */ /* 0x000fea0003800200 */
.L_x_796:
        /* <DEDUP_REMOVED lines=36> */
.L_x_801:
[----:B------:R2:W-:Y:S02]  /*2040*/  STS.128 [R217+0x4800], RZ ;  /* 0x004800ffd9007388 */ /* 0x0005e40000000c00 */
.L_x_800:
[----:B------:R-:W-:Y:S05]  /*2050*/  BSYNC.RECONVERGENT B0 ;  /* 0x0000000000007941 */ /* 0x000fea0003800200 */
.L_x_799:
        /* <DEDUP_REMOVED lines=36> */
.L_x_804:
[----:B------:R2:W-:Y:S02]  /*22a0*/  STS.128 [R217+0x5000], RZ ;  /* 0x005000ffd9007388 */ /* 0x0005e40000000c00 */
.L_x_803:
[----:B------:R-:W-:Y:S05]  /*22b0*/  BSYNC.RECONVERGENT B0 ;  /* 0x0000000000007941 */ /* 0x000fea0003800200 */
.L_x_802:
        /* <DEDUP_REMOVED lines=37> */
.L_x_807:
[----:B------:R2:W-:Y:S02]  /*2510*/  STS.128 [R217+0x5800], RZ ;  /* 0x005800ffd9007388 */ /* 0x0005e40000000c00 */
.L_x_806:
[----:B------:R-:W-:Y:S05]  /*2520*/  BSYNC.RECONVERGENT B0 ;  /* 0x0000000000007941 */ /* 0x000fea0003800200 */
.L_x_805:
        /* <DEDUP_REMOVED lines=32> */
.L_x_810:
[----:B------:R2:W-:Y:S02]  /*2730*/  STS.128 [R217+0x8000], RZ ;  /* 0x008000ffd9007388 */ /* 0x0005e40000000c00 */
.L_x_809:
[----:B------:R-:W-:Y:S05]  /*2740*/  BSYNC.RECONVERGENT B0 ;  /* 0x0000000000007941 */ /* 0x000fea0003800200 */
.L_x_808:
        /* <DEDUP_REMOVED lines=31> */
.L_x_813:
[----:B------:R2:W-:Y:S02]  /*2940*/  STS.128 [R217+0x8800], RZ ;  /* 0x008800ffd9007388 */ /* 0x0005e40000000c00 */
.L_x_812:
[----:B------:R-:W-:Y:S05]  /*2950*/  BSYNC.RECONVERGENT B0 ;  /* 0x0000000000007941 */ /* 0x000fea0003800200 */
.L_x_811:
[----:B------:R-:W5:Y:S01]  /*2960*/  LDCU.64 UR8, c[0x0][0x538] ;  /* 0x0000a700ff0877ac */ /* 0x000f620008000a00 */
[----:B------:R-:W0:Y:S01]  /*2970*/  LDGDEPBAR ;  /* 0x00000000000079af */ /* 0x000e220000000000 */
[----:B-----5:R-:W-:-:S04]  /*2980*/  UISETP.NE.U32.AND UP1, UPT, UR8, URZ, UPT ;  /* 0x000000ff0800728c */ /* 0x020fc8000bf25070 */
[----:B------:R-:W-:Y:S02]  /*2990*/  UISETP.NE.AND.EX UP1, UPT, UR9, URZ, UPT, UP1 ;  /* 0x000000ff0900728c */ /* 0x000fe4000bf25310 */
[----:B------:R-:W-:Y:S01]  /*29a0*/  USHF.L.U32 UR18, UR12, 0x6, URZ ;  /* 0x000000060c127899 */ /* 0x000fe200080006ff */
[----:B------:R-:W-:-:S04]  /*29b0*/  DEPBAR.LE SB0, 0x0 ;  /* 0x000080000000791a */ /* 0x000fc80000000000 */
[----:B------:R-:W-:-:S04]  /*29c0*/  PLOP3.LUT P0, PT, PT, PT, UP1, 0x80, 0x8 ;  /* 0x000000000008781c */ /* 0x000fc80003f0f018 */
[----:B------:R-:W5:Y:S01]  /*29d0*/  @UP1 LDCU.64 UR4, c[0x0][0x540] ;  /* 0x0000a800ff0417ac */ /* 0x000f620008000a00 */
[----:B------:R-:W-:Y:S02]  /*29e0*/  @UP1 UMOV UR33, URZ ;  /* 0x000000ff00211c82 */ /* 0x000fe40008000000 */
[----:B-----5:R-:W-:Y:S01]  /*29f0*/  @UP1 UIMAD.WIDE.U32 UR32, UR31, UR4, UR32 ;  /* 0x000000041f2012a5 */ /* 0x020fe2000f8e0020 */
[----:B------:R-:W5:Y:S03]  /*2a00*/  @UP1 LDCU UR4, c[0x0][0x458] ;  /* 0x00008b00ff0417ac */ /* 0x000f660008000800 */
[----:B------:R-:W-:Y:S02]  /*2a10*/  @UP1 UIMAD UR5, UR31, UR5, UR33 ;  /* 0x000000051f0512a4 */ /* 0x000fe4000f8e0221 */
[----:B------:R-:W-:-:S04]  /*2a20*/  @UP1 ULEA UR8, UP0, UR32, UR8, 0x2 ;  /* 0x0000000820081291 */ /* 0x000fc8000f8010ff */
[----:B------:R-:W-:Y:S02]  /*2a30*/  @UP1 ULEA.HI.X UR9, UR32, UR9, UR5, 0x2, UP0 ;  /* 0x0000000920091291 */ /* 0x000fe400080f1405 */
[----:B-12---:R-:W-:-:S04]  /*2a40*/  IMAD.U32 R2, RZ, RZ, UR8 ;  /* 0x00000008ff027e24 */ /* 0x006fc8000f8e00ff */
[----:B------:R-:W-:-:S05]  /*2a50*/  MOV R3, UR9 ;  /* 0x0000000900037c02 */ /* 0x000fca0008000f00 */
[----:B------:R-:W2:Y:S01]  /*2a60*/  @P0 LDG.E R2, desc[UR26][R2.64] ;  /* 0x0000001a02020981 */ /* 0x000ea2000c1e1900 */
[----:B-----5:R-:W2:Y:S01]  /*2a70*/  @P0 MUFU.RCP R0, UR4 ;  /* 0x0000000400000d08 */ /* 0x020ea20008001000 */
[----:B------:R-:W-:Y:S01]  /*2a80*/  USHF.L.U64.HI UR4, UR12, 0x6, UR13 ;  /* 0x000000060c047899 */ /* 0x000fe2000801020d */
[----:B------:R-:W-:Y:S01]  /*2a90*/  BSSY.RECONVERGENT B0, `(.L_x_814) ;  /* 0x0000028000007945 */ /* 0x000fe20003800200 */
[----:B------:R-:W-:Y:S02]  /*2aa0*/  UIMAD.WIDE.U32 UR18, UR18, UR22, URZ ;  /* 0x00000016121272a5 */ /* 0x000fe4000f8e00ff */
[----:B------:R-:W-:Y:S01]  /*2ab0*/  UIMAD UR4, UR4, UR22, URZ ;  /* 0x00000016040472a4 */ /* 0x000fe2000f8e02ff */
[----:B------:R-:W-:-:S03]  /*2ac0*/  UMOV UR5, URZ ;  /* 0x000000ff00057c82 */ /* 0x000fc60008000000 */
[----:B------:R-:W-:Y:S01]  /*2ad0*/  UIADD3 UR4, UPT, UPT, UR19, UR4, URZ ;  /* 0x0000000413047290 */ /* 0x000fe2000fffe0ff */
[----:B------:R-:W-:Y:S01]  /*2ae0*/  BAR.SYNC.DEFER_BLOCKING 0x0 ;  /* 0x0000000000007b1d */ /* 0x000fe20000010000 */
[----:B--2---:R-:W-:-:S05]  /*2af0*/  @P0 FMUL.FTZ R0, R2, R0 ;  /* 0x0000000002000220 */ /* 0x004fca0000410000 */
        /* <DEDUP_REMOVED lines=28> */
.L_x_816:
[----:B------:R2:W-:Y:S01]  /*2cc0*/  STS.128 [R217+0xb000], RZ ;  /* 0x00b000ffd9007388 */ /* 0x0005e20000000c00 */
[----:B------:R-:W-:Y:S05]  /*2cd0*/  BRA `(.L_x_817) ;  /* 0x00000000000c7947 */ /* 0x000fea0003800000 */
.L_x_815:
[----:B------:R1:W-:Y:S04]  /*2ce0*/  STS.128 [R217+0x9000], RZ ;  /* 0x009000ffd9007388 */ /* 0x0003e80000000c00 */
[----:B------:R1:W-:Y:S04]  /*2cf0*/  STS.128 [R217+0xa000], RZ ;  /* 0x00a000ffd9007388 */ /* 0x0003e80000000c00 */
[----:B------:R1:W-:Y:S02]  /*2d00*/  STS.128 [R217+0xb000], RZ ;  /* 0x00b000ffd9007388 */ /* 0x0003e40000000c00 */
.L_x_817:
[----:B------:R-:W-:Y:S05]  /*2d10*/  BSYNC.RECONVERGENT B0 ;  /* 0x0000000000007941 */ /* 0x000fea0003800200 */
.L_x_814:
[----:B------:R-:W-:Y:S01]  /*2d20*/  ISETP.GE.AND P0, PT, R12, UR17, PT ;  /* 0x000000110c007c0c */ /* 0x000fe2000bf06270 */
[C---:B------:R-:W-:Y:S01]  /*2d30*/  IMAD.SHL.U32 R0, R214.reuse, 0x2, RZ ;  /* 0x00000002d6007824 */ /* 0x040fe200078e00ff */
[----:B------:R-:W-:Y:S01]  /*2d40*/  BSSY.RECONVERGENT B0, `(.L_x_818) ;  /* 0x0000023000007945 */ /* 0x000fe20003800200 */
[----:B------:R-:W-:-:S03]  /*2d50*/  IMAD.SHL.U32 R4, R214, 0x10, RZ ;  /* 0x00000010d6047824 */ /* 0x000fc600078e00ff */
[----:B------:R-:W-:Y:S02]  /*2d60*/  LOP3.LUT R159, R0, 0x6, RZ, 0xc0, !PT ;  /* 0x00000006009f7812 */ /* 0x000fe400078ec0ff */
[----:B------:R-:W-:-:S05]  /*2d70*/  LOP3.LUT R211, R4, 0x3e00, RZ, 0xc0, !PT ;  /* 0x00003e0004d37812 */ /* 0x000fca00078ec0ff */
        /* <DEDUP_REMOVED lines=30> */
.L_x_820:
[----:B------:R2:W-:Y:S02]  /*2f60*/  STS.128 [R217+0xb800], RZ ;  /* 0x00b800ffd9007388 */ /* 0x0005e40000000c00 */
.L_x_819:
[----:B------:R-:W-:Y:S05]  /*2f70*/  BSYNC.RECONVERGENT B0 ;  /* 0x0000000000007941 */ /* 0x000fea0003800200 */
.L_x_818:
        /* <DEDUP_REMOVED lines=24> */
[----:B------:R-:W1:Y:S04]  /*3100*/  LDSM.16.M88.4 R52, [R2+0x6000] ;  /* 0x006000000234783b */ /* 0x000e680000000200 */
[----:B------:R-:W1:Y:S01]  /*3110*/  LDSM.16.M88.4 R40, [R2+0x6c00] ;  /* 0x006c00000228783b */ /* 0x000e620000000200 */
[-C--:B--2---:R-:W-:Y:S03]  /*3120*/  HMMA.16816.F32 R108, R8, R16.reuse, RZ ;  /* 0x00000010086c723c */ /* 0x084fe600000018ff */
[----:B------:R-:W-:Y:S05]  /*3130*/  LDSM.16.M88.4 R144, [R2+0x8c00] ;  /* 0x008c00000290783b */ /* 0x000fea0000000200 */
[C---:B----4-:R-:W-:Y:S08]  /*3140*/  HMMA.16816.F32 R56, R4.reuse, R16, RZ ;  /* 0x000000100438723c */ /* 0x050ff000000018ff */
[-C--:B------:R-:W-:Y:S08]  /*3150*/  HMMA.16816.F32 R104, R4, R18.reuse, RZ ;  /* 0x000000120468723c */ /* 0x080ff000000018ff */
[----:B------:R-:W-:Y:S01]  /*3160*/  HMMA.16816.F32 R100, R8, R18, RZ ;  /* 0x000000120864723c */ /* 0x000fe200000018ff */
[----:B------:R-:W2:Y:S07]  /*3170*/  LDSM.16.M88.4 R16, [R20] ;  /* 0x000000001410783b */ /* 0x000eae0000000200 */
[C---:B-----5:R-:W-:Y:S08]  /*3180*/  HMMA.16816.F32 R36, R4.reuse, R32, RZ ;  /* 0x000000200424723c */ /* 0x060ff000000018ff */
[C---:B---3--:R-:W-:Y:S08]  /*3190*/  HMMA.16816.F32 R68, R4.reuse, R28, RZ ;  /* 0x0000001c0444723c */ /* 0x048ff000000018ff */
[C---:B------:R-:W-:Y:S08]  /*31a0*/  HMMA.16816.F32 R96, R4.reuse, R34, RZ ;  /* 0x000000220460723c */ /* 0x040ff000000018ff */
[C---:B-1----:R-:W-:Y:S08]  /*31b0*/  HMMA.16816.F32 R88, R4.reuse, R24, RZ ;  /* 0x000000180458723c */ /* 0x042ff000000018ff */
[C---:B------:R-:W-:Y:S08]  /*31c0*/  HMMA.16816.F32 R92, R4.reuse, R30, RZ ;  /* 0x0000001e045c723c */ /* 0x040ff000000018ff */
[----:B------:R-:W-:Y:S08]  /*31d0*/  HMMA.16816.F32 R84, R4, R26, RZ ;  /* 0x0000001a0454723c */ /* 0x000ff000000018ff */
        /* <DEDUP_REMOVED lines=8> */
[----:B------:R-:W-:Y:S04]  /*3260*/  LDSM.16.M88.4 R8, [R3+0x3000] ;  /* 0x003000000308783b */ /* 0x000fe80000000200 */
[----:B------:R-:W-:Y:S03]  /*3270*/  LDSM.16.M88.4 R24, [R0+0x7c00] ;  /* 0x007c00000018783b */ /* 0x000fe60000000200 */
[C---:B------:R-:W-:Y:S01]  /*3280*/  HMMA.16816.F32 R120, R12.reuse, R48, R36 ;  /* 0x000000300c78723c */ /* 0x040fe20000001824 */
[----:B------:R-:W1:Y:S07]  /*3290*/  LDSM.16.M88.4 R36, [R0+0x7000] ;  /* 0x007000000024783b */ /* 0x000e6e0000000200 */
[C---:B------:R-:W-:Y:S08]  /*32a0*/  HMMA.16816.F32 R116, R12.reuse, R44, R68 ;  /* 0x0000002c0c74723c */ /* 0x040ff00000001844 */
[C---:B------:R-:W-:Y:S08]  /*32b0*/  HMMA.16816.F32 R140, R12.reuse, R50, R96 ;  /* 0x000000320c8c723c */ /* 0x040ff00000001860 */
[C---:B------:R-:W-:Y:S08]  /*32c0*/  HMMA.16816.F32 R56, R12.reuse, R52, R56 ;  /* 0x000000340c38723c */ /* 0x040ff00000001838 */
[C---:B------:R-:W-:Y:S08]  /*32d0*/  HMMA.16816.F32 R68, R12.reuse, R40, R88 ;  /* 0x000000280c44723c */ /* 0x040ff00000001858 */
[C---:B------:R-:W-:Y:S08]  /*32e0*/  HMMA.16816.F32 R128, R12.reuse, R54, R104 ;  /* 0x000000360c80723c */ /* 0x040ff00000001868 */
[C---:B------:R-:W-:Y:S08]  /*32f0*/  HMMA.16816.F32 R136, R12.reuse, R46, R92 ;  /* 0x0000002e0c88723c */ /* 0x040ff0000000185c */
[----:B------:R-:W-:Y:S01]  /*3300*/  HMMA.16816.F32 R96, R12, R42, R84 ;  /* 0x0000002a0c60723c */ /* 0x000fe20000001854 */
[----:B------:R-:W3:Y:S04]  /*3310*/  LDSM.16.M88.4 R12, [R3+0x2000] ;  /* 0x00200000030c783b */ /* 0x000ee80000000200 */
[----:B------:R-:W-:Y:S03]  /*3320*/  LDSM.16.M88.4 R84, [R2+0x7c00] ;  /* 0x007c00000254783b */ /* 0x000fe60000000200 */
[C---:B--2---:R-:W-:Y:S08]  /*3330*/  HMMA.16816.F32 R104, R16.reuse, R50, R76 ;  /* 0x000000321068723c */ /* 0x044ff0000000184c */
[C---:B------:R-:W-:Y:S08]  /*3340*/  HMMA.16816.F32 R112, R16.reuse, R40, R60 ;  /* 0x000000281070723c */ /* 0x040ff0000000183c */
[C---:B------:R-:W-:Y:S01]  /*3350*/  HMMA.16816.F32 R76, R16.reuse, R42, R4 ;  /* 0x0000002a104c723c */ /* 0x040fe20000001804 */
[----:B------:R-:W-:Y:S04]  /*3360*/  LDSM.16.M88.4 R4, [R20+0x3000] ;  /* 0x003000001404783b */ /* 0x000fe80000000200 */
[----:B------:R-:W2:Y:S03]  /*3370*/  LDSM.16.M88.4 R40, [R2+0x7000] ;  /* 0x007000000228783b */ /* 0x000ea60000000200 */
[C---:B------:R-:W-:Y:S01]  /*3380*/  HMMA.16816.F32 R124, R16.reuse, R48, R80 ;  /* 0x00000030107c723c */ /* 0x040fe20000001850 */
[----:B------:R-:W-:Y:S07]  /*3390*/  LDSM.16.M88.4 R80, [R2+0x7800] ;  /* 0x007800000250783b */ /* 0x000fee0000000200 */
[C---:B------:R-:W-:Y:S08]  /*33a0*/  HMMA.16816.F32 R132, R16.reuse, R44, R72 ;  /* 0x0000002c1084723c */ /* 0x040ff00000001848 */
[C---:B------:R-:W-:Y:S08]  /*33b0*/  HMMA.16816.F32 R108, R16.reuse, R52, R108 ;  /* 0x00000034106c723c */ /* 0x040ff0000000186c */
[C---:B------:R-:W-:Y:S08]  /*33c0*/  HMMA.16816.F32 R92, R16.reuse, R54, R100 ;  /* 0x00000036105c723c */ /* 0x040ff00000001864 */
[----:B------:R-:W-:Y:S01]  /*33d0*/  HMMA.16816.F32 R88, R16, R46, R64 ;  /* 0x0000002e1058723c */ /* 0x000fe20000001840 */
[----:B------:R-:W4:Y:S04]  /*33e0*/  LDSM.16.M88.4 R44, [R2+0x7400] ;  /* 0x00740000022c783b */ /* 0x000f280000000200 */
[----:B------:R-:W5:Y:S03]  /*33f0*/  LDSM.16.M88.4 R16, [R20+0x2000] ;  /* 0x002000001410783b */ /* 0x000f660000000200 */
        /* <DEDUP_REMOVED lines=10> */
[C---:B------:R-:W-:Y:S08]  /*34a0*/  HMMA.16816.F32 R112, R12.reuse, R28, R132 ;  /* 0x0000001c0c70723c */ /* 0x040ff00000001884 */
[----:B------:R-:W-:Y:S08]  /*34b0*/  HMMA.16816.F32 R92, R12, R34, R104 ;  /* 0x000000220c5c723c */ /* 0x000ff00000001868 */
[----:B--2---:R-:W-:Y:S08]  /*34c0*/  HMMA.16816.F32 R132, R4, R40, R72 ;  /* 0x000000280484723c */ /* 0x004ff00000001848 */
[----:B------:R-:W-:Y:S01]  /*34d0*/  HMMA.16816.F32 R104, R12, R26, R76 ;  /* 0x0000001a0c68723c */ /* 0x000fe2000000184c */
[----:B------:R-:W-:Y:S07]  /*34e0*/  LDSM.16.M88.4 R24, [R0+0x8800] ;  /* 0x008800000018783b */ /* 0x000fee0000000200 */
[----:B------:R-:W-:Y:S01]  /*34f0*/  HMMA.16816.F32 R72, R4, R86, R8 ;  /* 0x000000560448723c */ /* 0x000fe20000001808 */
[----:B------:R-:W1:Y:S07]  /*3500*/  LDSM.16.M88.4 R8, [R3+0x5000] ;  /* 0x005000000308783b */ /* 0x000e6e0000000200 */
[C---:B------:R-:W-:Y:S01]  /*3510*/  HMMA.16816.F32 R108, R12.reuse, R36, R108 ;  /* 0x000000240c6c723c */ /* 0x040fe2000000186c */
[----:B------:R-:W-:Y:S07]  /*3520*/  LDSM.16.M88.4 R36, [R0+0x8c00] ;  /* 0x008c00000024783b */ /* 0x000fee0000000200 */
[C---:B------:R-:W-:Y:S01]  /*3530*/  HMMA.16816.F32 R96, R12.reuse, R32, R124 ;  /* 0x000000200c60723c */ /* 0x040fe2000000187c */
[----:B------:R-:W2:Y:S07]  /*3540*/  LDSM.16.M88.4 R32, [R0+0x8000] ;  /* 0x008000000020783b */ /* 0x000eae0000000200 */
[----:B------:R-:W-:Y:S01]  /*3550*/  HMMA.16816.F32 R116, R12, R30, R88 ;  /* 0x0000001e0c74723c */ /* 0x000fe20000001858 */
[----:B------:R3:W2:Y:S04]  /*3560*/  LDSM.16.M88.4 R28, [R0+0x8400] ;  /* 0x00840000001c783b */ /* 0x0006a80000000200 */
[----:B------:R-:W2:Y:S03]  /*3570*/  LDSM.16.M88.4 R12, [R3+0x4000] ;  /* 0x00400000030c783b */ /* 0x000ea60000000200 */
[C---:B------:R-:W-:Y:S08]  /*3580*/  HMMA.16816.F32 R128, R4.reuse, R42, R68 ;  /* 0x0000002a0480723c */ /* 0x040ff00000001844 */
[C---:B----4-:R-:W-:Y:S08]  /*3590*/  HMMA.16816.F32 R124, R4.reuse, R44, R64 ;  /* 0x0000002c047c723c */ /* 0x050ff00000001840 */
[----:B------:R-:W-:Y:S01]  /*35a0*/  HMMA.16816.F32 R76, R4, R82, R52 ;  /* 0x00000052044c723c */ /* 0x000fe20000001834 */
[----:B------:R-:W-:Y:S01]  /*35b0*/  LDSM.16.M88.4 R52, [R20+0x4000] ;  /* 0x004000001434783b */ /* 0x000fe20000000200 */
[----:B---3--:R-:W-:-:S06]  /*35c0*/  LOP3.LUT R0, R22, 0x7, RZ, 0xc0, !PT ;  /* 0x0000000716007812 */ /* 0x008fcc00078ec0ff */
[C---:B------:R-:W-:Y:S08]  /*35d0*/  HMMA.16816.F32 R88, R4.reuse, R46, R60 ;  /* 0x0000002e0458723c */ /* 0x040ff0000000183c */
[C---:B------:R-:W-:Y:S01]  /*35e0*/  HMMA.16816.F32 R136, R4.reuse, R84, R48 ;  /* 0x000000540488723c */ /* 0x040fe20000001830 */
[----:B------:R-:W-:Y:S07]  /*35f0*/  LDSM.16.M88.4 R48, [R2+0x8000] ;  /* 0x008000000230783b */ /* 0x000fee0000000200 */
[----:B------:R-:W-:Y:S01]  /*3600*/  HMMA.16816.F32 R120, R4, R80, R56 ;  /* 0x000000500478723c */ /* 0x000fe20000001838 */
[----:B------:R3:W-:Y:S07]  /*3610*/  LDSM.16.M88.4 R4, [R20+0x5000] ;  /* 0x005000001404783b */ /* 0x0007ee0000000200 */
[C---:B-----5:R-:W-:Y:S08]  /*3620*/  HMMA.16816.F32 R68, R16.reuse, R40, R108 ;  /* 0x000000281044723c */ /* 0x060ff0000000186c */
[C---:B------:R-:W-:Y:S01]  /*3630*/  HMMA.16816.F32 R64, R16.reuse, R42, R100 ;  /* 0x0000002a1040723c */ /* 0x040fe20000001864 */
[----:B------:R-:W4:Y:S07]  /*3640*/  LDSM.16.M88.4 R40, [R2+0x8800] ;  /* 0x008800000228783b */ /* 0x000f2e0000000200 */
[----:B------:R-:W-:Y:S01]  /*3650*/  HMMA.16816.F32 R108, R16, R82, R116 ;  /* 0x00000052106c723c */ /* 0x000fe20000001874 */
[----:B---3--:R-:W-:-:S05]  /*3660*/  VIADD R20, R159, UR21 ;  /* 0x000000159f147c36 */ /* 0x008fca0008000000 */
[----:B------:R-:W-:Y:S02]  /*3670*/  ISETP.GE.U32.AND P1, PT, R20, UR28, PT ;  /* 0x0000001c14007c0c */ /* 0x000fe4000bf26070 */
[C---:B------:R-:W-:Y:S08]  /*3680*/  HMMA.16816.F32 R56, R16.reuse, R44, R96 ;  /* 0x0000002c1038723c */ /* 0x040ff00000001860 */
[----:B------:R-:W-:Y:S01]  /*3690*/  HMMA.16816.F32 R60, R16, R46, R92 ;  /* 0x0000002e103c723c */ /* 0x000fe2000000185c */
[----:B------:R3:W5:Y:S01]  /*36a0*/  LDSM.16.M88.4 R44, [R2+0x8400] ;  /* 0x00840000022c783b */ /* 0x0007620000000200 */
[----:B------:R-:W-:-:S06]  /*36b0*/  DEPBAR.LE SB0, 0x0 ;  /* 0x000080000000791a */ /* 0x000fcc0000000000 */
[C---:B------:R-:W-:Y:S08]  /*36c0*/  HMMA.16816.F32 R112, R16.reuse, R80, R112 ;  /* 0x000000501070723c */ /* 0x040ff00000001870 */
[C---:B------:R-:W-:Y:S08]  /*36d0*/  HMMA.16816.F32 R116, R16.reuse, R84, R140 ;  /* 0x000000541074723c */ /* 0x040ff0000000188c */
[----:B------:R-:W-:Y:S01]  /*36e0*/  HMMA.16816.F32 R104, R16, R86, R104 ;  /* 0x000000561068723c */ /* 0x000fe20000001868 */
[----:B---3--:R-:W-:-:S04]  /*36f0*/  LOP3.LUT R2, R209, 0x1f0, RZ, 0xc0, !PT ;  /* 0x000001f0d1027812 */ /* 0x008fc800078ec0ff */
[----:B------:R-:W-:Y:S01]  /*3700*/  IADD3 R21, PT, PT, R0, UR25, R2 ;  /* 0x0000001900157c10 */ /* 0x000fe2000fffe002 */
[----:B------:R-:W-:Y:S02]  /*3710*/  IMAD.U32 R0, RZ, RZ, UR28 ;  /* 0x0000001cff007e24 */ /* 0x000fe4000f8e00ff */
[----:B-1----:R-:W-:Y:S02]  /*3720*/  HMMA.16816.F32 R80, R8, R26, R76 ;  /* 0x0000001a0850723c */ /* 0x002fe4000000184c */
[----:B------:R1:W-:Y:S01]  /*3730*/  STL [R1+0x70], R21 ;  /* 0x0000701501007387 */ /* 0x0003e20000100800 */
[----:B------:R-:W-:-:S05]  /*3740*/  IADD3 R0, PT, PT, R0, -UR29, R21 ;  /* 0x8000001d00007c10 */ /* 0x000fca000fffe015 */
[C---:B--2---:R-:W-:Y:S08]  /*3750*/  HMMA.16816.F32 R100, R8.reuse, R32, R132 ;  /* 0x000000200864723c */ /* 0x044ff00000001884 */
        /* <DEDUP_REMOVED lines=12> */
[----:B------:R-:W-:Y:S08]  /*3820*/  HMMA.16816.F32 R32, R12, R30, R60 ;  /* 0x0000001e0c20723c */ /* 0x000ff0000000183c */
[----:B----4-:R-:W-:Y:S01]  /*3830*/  HMMA.16816.F32 R104, R52, R42, R8 ;  /* 0x0000002a3468723c */ /* 0x010fe20000001808 */
[----:B------:R-:W-:-:S02]  /*3840*/  VIADD R10, R20, 0x1 ;  /* 0x00000001140a7836 */ /* 0x000fc40000000000 */
[----:B------:R-:W-:Y:S02]  /*3850*/  VIADD R11, R20, 0x9 ;  /* 0x00000009140b7836 */ /* 0x000fe40000000000 */
[----:B------:R-:W-:Y:S01]  /*3860*/  IMAD.IADD R3, R0, 0x1, -R10 ;  /* 0x0000000100037824 */ /* 0x000fe200078e0a0a */
[----:B------:R-:W-:Y:S02]  /*3870*/  ISETP.GE.U32.AND P0, PT, R10, UR28, PT ;  /* 0x0000001c0a007c0c */ /* 0x000fe4000bf06070 */
[----:B------:R-:W-:Y:S01]  /*3880*/  HMMA.16816.F32 R28, R12, R24, R112 ;  /* 0x000000180c1c723c */ /* 0x000fe20000001870 */
[C---:B------:R-:W-:Y:S01]  /*3890*/  VIADD R12, R20.reuse, 0x8 ;  /* 0x00000008140c7836 */ /* 0x040fe20000000000 */
[----:B------:R-:W-:Y:S01]  /*38a0*/  ISETP.GE.U32.AND P5, PT, R11, UR28, PT ;  /* 0x0000001c0b007c0c */ /* 0x000fe2000bfa6070 */
[----:B------:R-:W-:Y:S02]  /*38b0*/  VIADD R14, R20, 0x10 ;  /* 0x00000010140e7836 */ /* 0x000fe40000000000 */
[----:B------:R-:W-:Y:S01]  /*38c0*/  IMAD.IADD R2, R0, 0x1, -R12 ;  /* 0x0000000100027824 */ /* 0x000fe200078e0a0c */
[----:B------:R-:W-:Y:S01]  /*38d0*/  ISETP.GE.U32.AND P6, PT, R12, UR28, PT ;  /* 0x0000001c0c007c0c */ /* 0x000fe2000bfc6070 */
[----:B------:R-:W-:Y:S01]  /*38e0*/  IMAD.IADD R8, R0, 0x1, -R14 ;  /* 0x0000000100087824 */ /* 0x000fe200078e0a0e */
[----:B------:R-:W-:Y:S01]  /*38f0*/  HMMA.16816.F32 R100, R4, R48, R100 ;  /* 0x000000300464723c */ /* 0x000fe20000001864 */
[----:B------:R-:W-:Y:S01]  /*3900*/  VIADD R13, R20, 0x11 ;  /* 0x00000011140d7836 */ /* 0x000fe20000000000 */
[----:B------:R-:W-:Y:S01]  /*3910*/  ISETP.GE.U32.AND P4, PT, R14, UR28, PT ;  /* 0x0000001c0e007c0c */ /* 0x000fe2000bf86070 */
[----:B------:R-:W-:-:S03]  /*3920*/  VIADD R15, R20, 0x18 ;  /* 0x00000018140f7836 */ /* 0x000fc60000000000 */
[----:B------:R-:W-:Y:S02]  /*3930*/  ISETP.GE.U32.AND P3, PT, R13, UR28, PT ;  /* 0x0000001c0d007c0c */ /* 0x000fe4000bf66070 */
[----:B------:R-:W-:Y:S01]  /*3940*/  HMMA.16816.F32 R96, R4, R50, R96 ;  /* 0x000000320460723c */ /* 0x000fe20000001860 */
[----:B------:R-:W-:-:S07]  /*3950*/  ISETP.GE.U32.AND P2, PT, R15, UR28, PT ;  /* 0x0000001c0f007c0c */ /* 0x000fce000bf46070 */
[C---:B-----5:R-:W-:Y:S08]  /*3960*/  HMMA.16816.F32 R92, R4.reuse, R44, R92 ;  /* 0x0000002c045c723c */ /* 0x060ff0000000185c */
[C---:B------:R-:W-:Y:S08]  /*3970*/  HMMA.16816.F32 R88, R4.reuse, R46, R88 ;  /* 0x0000002e0458723c */ /* 0x040ff00000001858 */
[C---:B------:R-:W-:Y:S08]  /*3980*/  HMMA.16816.F32 R108, R4.reuse, R40, R84 ;  /* 0x00000028046c723c */ /* 0x040ff00000001854 */
[C---:B------:R-:W-:Y:S08]  /*3990*/  HMMA.16816.F32 R120, R4.reuse, R42, R80 ;  /* 0x0000002a0478723c */ /* 0x040ff00000001850 */
[C---:B------:R-:W-:Y:S08]  /*39a0*/  HMMA.16816.F32 R124, R4.reuse, R144, R76 ;  /* 0x00000090047c723c */ /* 0x040ff0000000184c */
[----:B------:R-:W-:Y:S01]  /*39b0*/  HMMA.16816.F32 R128, R4, R146, R72 ;  /* 0x000000920480723c */ /* 0x000fe20000001848 */
[C---:B------:R-:W-:Y:S01]  /*39c0*/  IMAD.IADD R4, R0.reuse, 0x1, -R20 ;  /* 0x0000000100047824 */ /* 0x040fe200078e0a14 */
[----:B------:R-:W-:Y:S01]  /*39d0*/  IABS R5, R3 ;  /* 0x0000000300057213 */ /* 0x000fe20000000000 */
[----:B------:R-:W-:-:S03]  /*39e0*/  IMAD.IADD R6, R0, 0x1, -R11 ;  /* 0x0000000100067824 */ /* 0x000fc600078e0a0b */
[----:B------:R-:W-:Y:S02]  /*39f0*/  IABS R7, R4 ;  /* 0x0000000400077213 */ /* 0x000fe40000000000 */
[C---:B------:R-:W-:Y:S01]  /*3a00*/  HMMA.16816.F32 R56, R52.reuse, R44, R56 ;  /* 0x0000002c3438723c */ /* 0x040fe20000001838 */
[----:B------:R-:W-:Y:S02]  /*3a10*/  IABS R4, R2 ;  /* 0x0000000200047213 */ /* 0x000fe40000000000 */
[----:B------:R-:W-:Y:S01]  /*3a20*/  IABS R3, R6 ;  /* 0x0000000600037213 */ /* 0x000fe20000000000 */
[----:B------:R-:W-:Y:S01]  /*3a30*/  IMAD.MOV.U32 R6, RZ, RZ, R5 ;  /* 0x000000ffff067224 */ /* 0x000fe200078e0005 */
[----:B------:R-:W-:Y:S01]  /*3a40*/  IABS R2, R8 ;  /* 0x0000000800027213 */ /* 0x000fe20000000000 */
[----:B------:R-:W-:Y:S02]  /*3a50*/  IMAD.MOV.U32 R5, RZ, RZ, R4 ;  /* 0x000000ffff057224 */ /* 0x000fe400078e0004 */
[----:B------:R-:W-:Y:S01]  /*3a60*/  HMMA.16816.F32 R68, R52, R48, R68 ;  /* 0x000000303444723c */ /* 0x000fe20000001844 */
[----:B------:R-:W-:Y:S01]  /*3a70*/  IMAD.MOV.U32 R4, RZ, RZ, R3 ;  /* 0x000000ffff047224 */ /* 0x000fe200078e0003 */
[----:B------:R-:W-:Y:S01]  /*3a80*/  I2FP.F32.S32 R6, R6 ;  /* 0x0000000600067245 */ /* 0x000fe20000201400 */
[----:B------:R-:W-:Y:S01]  /*3a90*/  IMAD.MOV.U32 R3, RZ, RZ, R2 ;  /* 0x000000ffff037224 */ /* 0x000fe200078e0002 */
[----:B------:R-:W-:-:S02]  /*3aa0*/  I2FP.F32.S32 R2, R7 ;  /* 0x0000000700027245 */ /* 0x000fc40000201400 */
[----:B------:R-:W-:Y:S02]  /*3ab0*/  I2FP.F32.S32 R5, R5 ;  /* 0x0000000500057245 */ /* 0x000fe40000201400 */
[----:B------:R-:W-:Y:S01]  /*3ac0*/  HMMA.16816.F32 R64, R52, R50, R64 ;  /* 0x000000323440723c */ /* 0x000fe20000001840 */
[----:B------:R-:W-:Y:S02]  /*3ad0*/  I2FP.F32.S32 R3, R3 ;  /* 0x0000000300037245 */ /* 0x000fe40000201400 */
[----:B------:R-:W-:-:S03]  /*3ae0*/  I2FP.F32.S32 R4, R4 ;  /* 0x0000000400047245 */ /* 0x000fc60000201400 */
[----:B------:R-:W-:Y:S01]  /*3af0*/  FFMA.FTZ R49, R3, -UR5, R56 ;  /* 0x8000000503317c23 */ /* 0x000fe20008010038 */
[----:B------:R-:W-:Y:S01]  /*3b00*/  IMAD.IADD R3, R0, 0x1, -R13 ;  /* 0x0000000100037824 */ /* 0x000fe200078e0a0d */
[----:B------:R-:W-:Y:S01]  /*3b10*/  HMMA.16816.F32 R112, R52, R144, R16 ;  /* 0x000000903470723c */ /* 0x000fe20000001810 */
[----:B------:R-:W-:Y:S02]  /*3b20*/  VIADD R16, R20, 0x19 ;  /* 0x0000001914107836 */ /* 0x000fe40000000000 */
[----:B------:R-:W-:-:S05]  /*3b30*/  FFMA.FTZ R42, R2, -UR5, R68 ;  /* 0x80000005022a7c23 */ /* 0x000fca0008010044 */
[C---:B------:R-:W-:Y:S01]  /*3b40*/  HMMA.16816.F32 R72, R52.reuse, R40, R28 ;  /* 0x000000283448723c */ /* 0x040fe2000000181c */
[----:B------:R-:W-:Y:S02]  /*3b50*/  VIADD R28, R20, 0x20 ;  /* 0x00000020141c7836 */ /* 0x000fe40000000000 */
[----:B------:R-:W-:Y:S01]  /*3b60*/  FFMA.FTZ R40, R6, -UR5, R69 ;  /* 0x8000000506287c23 */ /* 0x000fe20008010045 */
[----:B------:R-:W-:Y:S01]  /*3b70*/  FFMA.FTZ R60, R2, -UR5, R66 ;  /* 0x80000005023c7c23 */ /* 0x000fe20008010042 */
[----:B------:R-:W-:Y:S01]  /*3b80*/  FFMA.FTZ R51, R5, -UR5, R64 ;  /* 0x8000000505337c23 */ /* 0x000fe20008010040 */
[C---:B------:R-:W-:Y:S01]  /*3b90*/  IMAD.IADD R2, R0.reuse, 0x1, -R15 ;  /* 0x0000000100027824 */ /* 0x040fe200078e0a0f */
[----:B------:R-:W-:Y:S01]  /*3ba0*/  IABS R6, R3 ;  /* 0x0000000300067213 */ /* 0x000fe20000000000 */
[C---:B------:R-:W-:Y:S01]  /*3bb0*/  IMAD.IADD R5, R0.reuse, 0x1, -R16 ;  /* 0x0000000100057824 */ /* 0x040fe200078e0a10 */
[----:B------:R-:W-:Y:S01]  /*3bc0*/  HMMA.16816.F32 R44, R52, R46, R32 ;  /* 0x0000002e342c723c */ /* 0x000fe20000001820 */
[----:B------:R-:W-:Y:S01]  /*3bd0*/  IMAD.IADD R7, R0, 0x1, -R28 ;  /* 0x0000000100077824 */ /* 0x000fe200078e0a1c */
[----:B------:R-:W-:Y:S01]  /*3be0*/  IABS R3, R2 ;  /* 0x0000000200037213 */ /* 0x000fe20000000000 */
[----:B------:R-:W-:Y:S01]  /*3bf0*/  FFMA.FTZ R50, R4, -UR5, R65 ;  /* 0x8000000504327c23 */ /* 0x000fe20008010041 */
[----:B------:R-:W-:Y:S01]  /*3c00*/  IABS R2, R5 ;  /* 0x0000000500027213 */ /* 0x000fe20000000000 */
[----:B------:R-:W-:Y:S01]  /*3c10*/  VIADD R4, R0, 0x8 ;  /* 0x0000000800047836 */ /* 0x000fe20000000000 */
        /* <DEDUP_REMOVED lines=14> */
[----:B------:R-:W-:Y:S01]  /*3d00*/  IABS R2, R8 ;  /* 0x0000000800027213 */ /* 0x000fe20000000000 */
[----:B------:R-:W-:Y:S01]  /*3d10*/  FFMA.FTZ R43, R6, -UR5, R45 ;  /* 0x80000005062b7c23 */ /* 0x000fe2000801002d */
[----:B------:R-:W-:-:S02]  /*3d20*/  IMAD.IADD R7, R4, 0x1, -R10 ;  /* 0x0000000104077824 */ /* 0x000fc400078e0a0a */
[----:B------:R-:W-:Y:S01]  /*3d30*/  FFMA.FTZ R41, R3, -UR5, R72 ;  /* 0x8000000503297c23 */ /* 0x000fe20008010048 */
[----:B------:R-:W-:Y:S01]  /*3d40*/  I2FP.F32.S32 R5, R2 ;  /* 0x0000000200057245 */ /* 0x000fe20000201400 */
[----:B------:R-:W-:Y:S01]  /*3d50*/  VIADD R3, R0, 0x40 ;  /* 0x0000004000037836 */ /* 0x000fe20000000000 */
[----:B------:R-:W-:Y:S01]  /*3d60*/  FSEL R72, R40, -INF , !P0 ;  /* 0xff80000028487808 */ /* 0x000fe20004000000 */
[----:B------:R-:W-:Y:S01]  /*3d70*/  VIADD R2, R0, 0x48 ;  /* 0x0000004800027836 */ /* 0x000fe20000000000 */
[----:B------:R-:W-:Y:S01]  /*3d80*/  IABS R7, R7 ;  /* 0x0000000700077213 */ /* 0x000fe20000000000 */
[----:B------:R-:W-:Y:S01]  /*3d90*/  FFMA.FTZ R39, R5, -UR5, R70 ;  /* 0x8000000505277c23 */ /* 0x000fe20008010046 */
[C-C-:B------:R-:W-:Y:S01]  /*3da0*/  IMAD.IADD R6, R3.reuse, 0x1, -R20.reuse ;  /* 0x0000000103067824 */ /* 0x140fe200078e0a14 */
[----:B------:R-:W-:Y:S01]  /*3db0*/  FSEL R63, R44, -INF , !P2 ;  /* 0xff8000002c3f7808 */ /* 0x000fe20005000000 */
[C---:B------:R-:W-:Y:S01]  /*3dc0*/  IMAD.IADD R5, R2.reuse, 0x1, -R20 ;  /* 0x0000000102057824 */ /* 0x040fe200078e0a14 */
[----:B------:R-:W-:Y:S01]  /*3dd0*/  I2FP.F32.S32 R7, R7 ;  /* 0x0000000700077245 */ /* 0x000fe20000201400 */
[--C-:B------:R-:W-:Y:S01]  /*3de0*/  IMAD.IADD R8, R3, 0x1, -R10.reuse ;  /* 0x0000000103087824 */ /* 0x100fe200078e0a0a */
[----:B------:R-:W-:Y:S01]  /*3df0*/  IABS R9, R6 ;  /* 0x0000000600097213 */ /* 0x000fe20000000000 */
[----:B------:R-:W-:Y:S01]  /*3e00*/  IMAD.IADD R10, R2, 0x1, -R10 ;  /* 0x00000001020a7824 */ /* 0x000fe200078e0a0a */
[----:B------:R-:W-:Y:S01]  /*3e10*/  IABS R5, R5 ;  /* 0x0000000500057213 */ /* 0x000fe20000000000 */
[----:B------:R-:W-:Y:S01]  /*3e20*/  FFMA.FTZ R31, R7, -UR5, R71 ;  /* 0x80000005071f7c23 */ /* 0x000fe20008010047 */
[----:B------:R-:W-:Y:S01]  /*3e30*/  IABS R6, R8 ;  /* 0x0000000800067213 */ /* 0x000fe20000000000 */
[----:B------:R-:W-:Y:S01]  /*3e40*/  IMAD.IADD R7, R4, 0x1, -R11 ;  /* 0x0000000104077824 */ /* 0x000fe200078e0a0b */
[----:B------:R-:W-:Y:S01]  /*3e50*/  IABS R8, R10 ;  /* 0x0000000a00087213 */ /* 0x000fe20000000000 */
[----:B------:R-:W-:Y:S01]  /*3e60*/  IMAD.MOV.U32 R10, RZ, RZ, R9 ;  /* 0x000000ffff0a7224 */ /* 0x000fe200078e0009 */
[----:B------:R-:W-:Y:S01]  /*3e70*/  I2FP.F32.S32 R6, R6 ;  /* 0x0000000600067245 */ /* 0x000fe20000201400 */
[----:B------:R-:W-:Y:S01]  /*3e80*/  IMAD.MOV.U32 R9, RZ, RZ, R5 ;  /* 0x000000ffff097224 */ /* 0x000fe200078e0005 */
[----:B------:R-:W-:Y:S01]  /*3e90*/  IABS R7, R7 ;  /* 0x0000000700077213 */ /* 0x000fe20000000000 */
[----:B------:R-:W-:Y:S01]  /*3ea0*/  IMAD.MOV.U32 R5, RZ, RZ, R8 ;  /* 0x000000ffff057224 */ /* 0x000fe200078e0008 */
[----:B------:R-:W-:Y:S01]  /*3eb0*/  I2FP.F32.S32 R10, R10 ;  /* 0x0000000a000a7245 */ /* 0x000fe20000201400 */
[----:B------:R-:W-:Y:S01]  /*3ec0*/  FFMA.FTZ R30, R6, -UR5, R101 ;  /* 0x80000005061e7c23 */ /* 0x000fe20008010065 */
[----:B------:R-:W-:Y:S01]  /*3ed0*/  I2FP.F32.S32 R9, R9 ;  /* 0x0000000900097245 */ /* 0x000fe20000201400 */
[C---:B------:R-:W-:Y:S01]  /*3ee0*/  IMAD.IADD R6, R3.reuse, 0x1, -R12 ;  /* 0x0000000103067824 */ /* 0x040fe200078e0a0c */
[----:B------:R-:W-:Y:S01]  /*3ef0*/  I2FP.F32.S32 R5, R5 ;  /* 0x0000000500057245 */ /* 0x000fe20000201400 */
[----:B------:R-:W-:Y:S01]  /*3f00*/  FFMA.FTZ R33, R10, -UR5, R100 ;  /* 0x800000050a217c23 */ /* 0x000fe20008010064 */
[----:B------:R-:W-:-:S02]  /*3f10*/  IMAD.IADD R8, R3, 0x1, -R11 ;  /* 0x0000000103087824 */ /* 0x000fc400078e0a0b */
[----:B------:R-:W-:Y:S01]  /*3f20*/  FFMA.FTZ R32, R9, -UR5, R102 ;  /* 0x8000000509207c23 */ /* 0x000fe20008010066 */
[C---:B------:R-:W-:Y:S02]  /*3f30*/  IMAD.IADD R10, R2.reuse, 0x1, -R11 ;  /* 0x00000001020a7824 */ /* 0x040fe400078e0a0b */
[----:B------:R-:W-:Y:S01]  /*3f40*/  FFMA.FTZ R29, R5, -UR5, R103 ;  /* 0x80000005051d7c23 */ /* 0x000fe20008010067 */
[----:B------:R-:W-:Y:S01]  /*3f50*/  IMAD.IADD R5, R2, 0x1, -R12 ;  /* 0x0000000102057824 */ /* 0x000fe200078e0a0c */
[----:B------:R-:W-:Y:S01]  /*3f60*/  IABS R9, R6 ;  /* 0x0000000600097213 */ /* 0x000fe20000000000 */
[----:B------:R-:W-:Y:S01]  /*3f70*/  HMMA.16816.F32 R52, R52, R146, R116 ;  /* 0x000000923434723c */ /* 0x000fe20000001874 */
[----:B------:R-:W-:Y:S02]  /*3f80*/  IABS R6, R8 ;  /* 0x0000000800067213 */ /* 0x000fe40000000000 */
[----:B------:R-:W-:Y:S02]  /*3f90*/  IABS R5, R5 ;  /* 0x0000000500057213 */ /* 0x000fe40000000000 */
        /* <DEDUP_REMOVED lines=9> */
[--C-:B------:R-:W-:Y:S01]  /*4030*/  IMAD.IADD R6, R4, 0x1, -R14.reuse ;  /* 0x0000000104067824 */ /* 0x100fe200078e0a0e */
        /* <DEDUP_REMOVED lines=30> */
[C---:B------:R-:W-:Y:S02]  /*4220*/  IMAD.IADD R5, R2.reuse, 0x1, -R13 ;  /* 0x0000000102057824 */ /* 0x040fe400078e0a0d */
[----:B------:R-:W-:Y:S01]  /*4230*/  FFMA.FTZ R26, R9, -UR5, R92 ;  /* 0x80000005091a7c23 */ /* 0x000fe2000801005c */
[--C-:B------:R-:W-:Y:S01]  /*4240*/  IMAD.IADD R7, R3, 0x1, -R15.reuse ;  /* 0x0000000103077824 */ /* 0x100fe200078e0a0f */
[----:B------:R-:W-:Y:S01]  /*4250*/  IABS R6, R6 ;  /* 0x0000000600067213 */ /* 0x000fe20000000000 */
[----:B------:R-:W-:Y:S01]  /*4260*/  IMAD.IADD R8, R2, 0x1, -R15 ;  /* 0x0000000102087824 */ /* 0x000fe200078e0a0f */
[----:B------:R-:W-:Y:S01]  /*4270*/  IABS R5, R5 ;  /* 0x0000000500057213 */ /* 0x000fe20000000000 */
[----:B------:R-:W-:Y:S01]  /*4280*/  IMAD.IADD R9, R4, 0x1, -R16 ;  /* 0x0000000104097824 */ /* 0x000fe200078e0a10 */
[----:B------:R-:W-:Y:S01]  /*4290*/  IABS R11, R7 ;  /* 0x00000007000b7213 */ /* 0x000fe20000000000 */
[----:B------:R-:W-:Y:S01]  /*42a0*/  IMAD.MOV.U32 R10, RZ, RZ, R6 ;  /* 0x000000ffff0a7224 */ /* 0x000fe200078e0006 */
[----:B------:R-:W-:-:S02]  /*42b0*/  IABS R8, R8 ;  /* 0x0000000800087213 */ /* 0x000fc40000000000 */
[----:B------:R-:W-:Y:S01]  /*42c0*/  IABS R9, R9 ;  /* 0x0000000900097213 */ /* 0x000fe20000000000 */
[----:B------:R-:W-:Y:S01]  /*42d0*/  IMAD.MOV.U32 R6, RZ, RZ, R11 ;  /* 0x000000ffff067224 */ /* 0x000fe200078e000b */
[----:B------:R-:W-:Y:S01]  /*42e0*/  I2FP.F32.S32 R7, R5 ;  /* 0x0000000500077245 */ /* 0x000fe20000201400 */
[----:B------:R-:W-:Y:S01]  /*42f0*/  IMAD.MOV.U32 R5, RZ, RZ, R8 ;  /* 0x000000ffff057224 */ /* 0x000fe200078e0008 */
[----:B------:R-:W-:Y:S01]  /*4300*/  I2FP.F32.S32 R10, R10 ;  /* 0x0000000a000a7245 */ /* 0x000fe20000201400 */
[----:B------:R-:W-:Y:S01]  /*4310*/  IMAD.MOV.U32 R8, RZ, RZ, R9 ;  /* 0x000000ffff087224 */ /* 0x000fe200078e0009 */
[----:B------:R-:W-:Y:S01]  /*4320*/  FSEL R93, R31, -INF , !P0 ;  /* 0xff8000001f5d7808 */ /* 0x000fe20004000000 */
[----:B------:R-:W-:Y:S01]  /*4330*/  FFMA.FTZ R22, R7, -UR5, R95 ;  /* 0x8000000507167c23 */ /* 0x000fe2000801005f */
[----:B------:R-:W-:Y:S01]  /*4340*/  I2FP.F32.S32 R7, R6 ;  /* 0x0000000600077245 */ /* 0x000fe20000201400 */
[----:B-1----:R-:W-:Y:S01]  /*4350*/  FFMA.FTZ R21, R10, -UR5, R46 ;  /* 0x800000050a157c23 */ /* 0x002fe2000801002e */
[----:B------:R-:W-:Y:S01]  /*4360*/  I2FP.F32.S32 R6, R8 ;  /* 0x0000000800067245 */ /* 0x000fe20000201400 */
[--C-:B------:R-:W-:Y:S01]  /*4370*/  IMAD.IADD R8, R3, 0x1, -R28.reuse ;  /* 0x0000000103087824 */ /* 0x100fe200078e0a1c */
        /* <DEDUP_REMOVED lines=9> */
[----:B------:R-:W-:Y:S01]  /*4410*/  IABS R9, R6 ;  /* 0x0000000600097213 */ /* 0x000fe20000000000 */
[----:B------:R-:W-:Y:S01]  /*4420*/  VIADD R11, R20, 0x39 ;  /* 0x00000039140b7836 */ /* 0x000fe20000000000 */
[----:B------:R-:W-:-:S02]  /*4430*/  IABS R5, R5 ;  /* 0x0000000500057213 */ /* 0x000fc40000000000 */
[----:B------:R-:W-:Y:S01]  /*4440*/  IABS R6, R8 ;  /* 0x0000000800067213 */ /* 0x000fe20000000000 */
[----:B------:R-:W-:Y:S01]  /*4450*/  IMAD.IADD R40, R3, 0x1, -R11 ;  /* 0x0000000103287824 */ /* 0x000fe200078e0a0b */
[----:B------:R-:W-:Y:S01]  /*4460*/  IABS R8, R10 ;  /* 0x0000000a00087213 */ /* 0x000fe20000000000 */
[----:B------:R-:W-:Y:S01]  /*4470*/  IMAD.MOV.U32 R10, RZ, RZ, R9 ;  /* 0x000000ffff0a7224 */ /* 0x000fe200078e0009 */
[----:B------:R-:W-:Y:S01]  /*4480*/  IABS R7, R7 ;  /* 0x0000000700077213 */ /* 0x000fe20000000000 */
        /* <DEDUP_REMOVED lines=11> */
[----:B------:R-:W-:Y:S01]  /*4540*/  ISETP.GE.U32.AND P0, PT, R28, UR28, PT ;  /* 0x0000001c1c007c0c */ /* 0x000fe2000bf06070 */
[----:B------:R-:W-:Y:S01]  /*4550*/  FFMA.FTZ R12, R5, -UR5, R110 ;  /* 0x80000005050c7c23 */ /* 0x000fe2000801006e */
[----:B------:R-:W-:Y:S01]  /*4560*/  FSEL R88, R42, -INF , !P1 ;  /* 0xff8000002a587808 */ /* 0x000fe20004800000 */
[C---:B------:R-:W-:Y:S01]  /*4570*/  VIADD R9, R20.reuse, 0x21 ;  /* 0x0000002114097836 */ /* 0x040fe20000000000 */
[----:B------:R-:W-:Y:S01]  /*4580*/  FSEL R94, R39, -INF , !P1 ;  /* 0xff800000275e7808 */ /* 0x000fe20004800000 */
[----:B------:R-:W-:Y:S01]  /*4590*/  VIADD R7, R20, 0x29 ;  /* 0x0000002914077836 */ /* 0x000fe20000000000 */
[----:B------:R-:W-:Y:S01]  /*45a0*/  FSEL R98, R32, -INF , !P1 ;  /* 0xff80000020627808 */ /* 0x000fe20004800000 */
[----:B------:R-:W-:Y:S01]  /*45b0*/  VIADD R6, R20, 0x30 ;  /* 0x0000003014067836 */ /* 0x000fe20000000000 */
[----:B------:R-:W-:Y:S01]  /*45c0*/  ISETP.GE.U32.AND P1, PT, R16, UR28, PT ;  /* 0x0000001c10007c0c */ /* 0x000fe2000bf26070 */
[----:B------:R-:W-:Y:S01]  /*45d0*/  FFMA.FTZ R16, R10, -UR5, R89 ;  /* 0x800000050a107c23 */ /* 0x000fe20008010059 */
[----:B------:R-:W-:Y:S01]  /*45e0*/  FSEL R82, R12, -INF , !P0 ;  /* 0xff8000000c527808 */ /* 0x000fe20004000000 */
[C---:B------:R-:W-:Y:S01]  /*45f0*/  VIADD R5, R20.reuse, 0x31 ;  /* 0x0000003114057836 */ /* 0x040fe20000000000 */
        /* <DEDUP_REMOVED lines=9> */
[C---:B------:R-:W-:Y:S01]  /*4690*/  IMAD.IADD R16, R0.reuse, 0x1, -R5 ;  /* 0x0000000100107824 */ /* 0x040fe200078e0a05 */
[----:B------:R-:W-:Y:S01]  /*46a0*/  FSEL R84, R15, -INF , !P1 ;  /* 0xff8000000f547808 */ /* 0x000fe20004800000 */
[----:B------:R-:W-:Y:S01]  /*46b0*/  IMAD.IADD R15, R0, 0x1, -R6 ;  /* 0x00000001000f7824 */ /* 0x000fe200078e0a06 */
[----:B------:R-:W-:Y:S01]  /*46c0*/  FSEL R85, R26, -INF , !P4 ;  /* 0xff8000001a557808 */ /* 0x000fe20006000000 */
[----:B------:R-:W-:Y:S01]  /*46d0*/  IMAD.IADD R18, R0, 0x1, -R10 ;  /* 0x0000000100127824 */ /* 0x000fe200078e0a0a */
[----:B------:R-:W-:Y:S01]  /*46e0*/  FSEL R74, R24, -INF , !P3 ;  /* 0xff800000184a7808 */ /* 0x000fe20005800000 */
[----:B------:R-:W-:Y:S01]  /*46f0*/  IMAD.IADD R17, R0, 0x1, -R11 ;  /* 0x0000000100117824 */ /* 0x000fe200078e0a0b */
[----:B------:R-:W-:Y:S01]  /*4700*/  IABS R0, R12 ;  /* 0x0000000c00007213 */ /* 0x000fe20000000000 */
[C---:B------:R-:W-:Y:S01]  /*4710*/  IMAD.IADD R24, R3.reuse, 0x1, -R7 ;  /* 0x0000000103187824 */ /* 0x040fe200078e0a07 */
[----:B------:R-:W-:Y:S01]  /*4720*/  IABS R12, R13 ;  /* 0x0000000d000c7213 */ /* 0x000fe20000000000 */
[C---:B------:R-:W-:Y:S01]  /*4730*/  IMAD.IADD R26, R3.reuse, 0x1, -R6 ;  /* 0x00000001031a7824 */ /* 0x040fe200078e0a06 */
[----:B------:R-:W-:Y:S01]  /*4740*/  IABS R13, R14 ;  /* 0x0000000e000d7213 */ /* 0x000fe20000000000 */
[----:B------:R-:W-:Y:S01]  /*4750*/  IMAD.IADD R32, R3, 0x1, -R5 ;  /* 0x0000000103207824 */ /* 0x000fe200078e0a05 */
[----:B------:R-:W-:Y:S01]  /*4760*/  FSEL R70, R21, -INF , !P2 ;  /* 0xff80000015467808 */ /* 0x000fe20005000000 */
[----:B------:R-:W-:Y:S01]  /*4770*/  IMAD.IADD R21, R3, 0x1, -R8 ;  /* 0x0000000103157824 */ /* 0x000fe200078e0a08 */
[----:B------:R-:W-:Y:S01]  /*4780*/  FSEL R80, R19, -INF , !P2 ;  /* 0xff80000013507808 */ /* 0x000fe20005000000 */
[--C-:B------:R-:W-:Y:S01]  /*4790*/  IMAD.IADD R19, R3, 0x1, -R9.reuse ;  /* 0x0000000103137824 */ /* 0x100fe200078e0a09 */
[----:B------:R-:W-:Y:S01]  /*47a0*/  FSEL R61, R41, -INF , !P0 ;  /* 0xff800000293d7808 */ /* 0x000fe20004000000 */
[----:B------:R-:W-:Y:S01]  /*47b0*/  IMAD.IADD R41, R3, 0x1, -R10 ;  /* 0x0000000103297824 */ /* 0x000fe200078e0a0a */
[----:B------:R-:W-:Y:S01]  /*47c0*/  FSEL R92, R34, -INF , !P5 ;  /* 0xff800000225c7808 */ /* 0x000fe20006800000 */
[----:B------:R-:W-:Y:S01]  /*47d0*/  IMAD.MOV.U32 R3, RZ, RZ, R0 ;  /* 0x000000ffff037224 */ /* 0x000fe200078e0000 */
[----:B------:R-:W-:Y:S01]  /*47e0*/  FSEL R91, R25, -INF , !P4 ;  /* 0xff800000195b7808 */ /* 0x000fe20006000000 */
[----:B------:R-:W-:Y:S01]  /*47f0*/  IMAD.IADD R14, R4, 0x1, -R9 ;  /* 0x00000001040e7824 */ /* 0x000fe200078e0a09 */
[----:B------:R-:W-:Y:S01]  /*4800*/  FSEL R90, R22, -INF , !P3 ;  /* 0xff800000165a7808 */ /* 0x000fe20005800000 */
[C---:B------:R-:W-:Y:S01]  /*4810*/  IMAD.IADD R20, R4.reuse, 0x1, -R8 ;  /* 0x0000000104147824 */ /* 0x040fe200078e0a08 */
[----:B------:R-:W-:Y:S01]  /*4820*/  ISETP.GE.U32.AND P2, PT, R5, UR28, PT ;  /* 0x0000001c05007c0c */ /* 0x000fe2000bf46070 */
[----:B------:R-:W-:Y:S01]  /*4830*/  IMAD.IADD R22, R4, 0x1, -R7 ;  /* 0x0000000104167824 */ /* 0x000fe200078e0a07 */
        /* <DEDUP_REMOVED lines=9> */
[----:B------:R-:W-:Y:S01]  /*48d0*/  IMAD.MOV.U32 R0, RZ, RZ, R12 ;  /* 0x000000ffff007224 */ /* 0x000fe200078e000c */
[----:B------:R-:W-:Y:S01]  /*48e0*/  ISETP.GE.U32.AND P6, PT, R9, UR28, PT ;  /* 0x0000001c09007c0c */ /* 0x000fe2000bfc6070 */
[----:B------:R-:W-:Y:S01]  /*48f0*/  IMAD.MOV.U32 R4, RZ, RZ, R13 ;  /* 0x000000ffff047224 */ /* 0x000fe200078e000d */
[----:B------:R-:W-:Y:S01]  /*4900*/  ISETP.GE.U32.AND P5, PT, R8, UR28, PT ;  /* 0x0000001c08007c0c */ /* 0x000fe2000bfa6070 */
[C---:B------:R-:W-:Y:S01]  /*4910*/  IMAD.IADD R31, R2.reuse, 0x1, -R5 ;  /* 0x00000001021f7824 */ /* 0x040fe200078e0a05 */
[----:B------:R-:W-:Y:S01]  /*4920*/  I2FP.F32.S32 R5, R3 ;  /* 0x0000000300057245 */ /* 0x000fe20000201400 */
[C---:B------:R-:W-:Y:S01]  /*4930*/  IMAD.IADD R9, R2.reuse, 0x1, -R9 ;  /* 0x0000000102097824 */ /* 0x040fe200078e0a09 */
[----:B------:R-:W-:Y:S01]  /*4940*/  I2FP.F32.S32 R3, R0 ;  /* 0x0000000000037245 */ /* 0x000fe20000201400 */
[C---:B------:R-:W-:Y:S01]  /*4950*/  IMAD.IADD R8, R2.reuse, 0x1, -R8 ;  /* 0x0000000102087824 */ /* 0x040fe200078e0a08 */
[----:B------:R-:W-:Y:S01]  /*4960*/  I2FP.F32.S32 R0, R4 ;  /* 0x0000000400007245 */ /* 0x000fe20000201400 */
[C---:B------:R-:W-:Y:S01]  /*4970*/  IMAD.IADD R28, R2.reuse, 0x1, -R6 ;  /* 0x00000001021c7824 */ /* 0x040fe200078e0a06 */
[----:B------:R-:W-:Y:S01]  /*4980*/  FSEL R83, R23, -INF , !P3 ;  /* 0xff80000017537808 */ /* 0x000fe20005800000 */
[C---:B------:R-:W-:Y:S01]  /*4990*/  IMAD.IADD R23, R2.reuse, 0x1, -R7 ;  /* 0x0000000102177824 */ /* 0x040fe200078e0a07 */
[----:B------:R-:W-:Y:S01]  /*49a0*/  IABS R4, R17 ;  /* 0x0000001100047213 */ /* 0x000fe20000000000 */
[----:B------:R-:W-:-:S02]  /*49b0*/  IMAD.IADD R38, R2, 0x1, -R10 ;  /* 0x0000000102267824 */ /* 0x000fc400078e0a0a */
[----:B------:R-:W-:Y:S01]  /*49c0*/  FFMA.FTZ R42, R0, -UR5, R105 ;  /* 0x80000005002a7c23 */ /* 0x000fe20008010069 */
[----:B------:R-:W-:Y:S01]  /*49d0*/  IMAD.IADD R37, R2, 0x1, -R11 ;  /* 0x0000000102257824 */ /* 0x000fe200078e0a0b */
[----:B------:R-:W-:Y:S01]  /*49e0*/  IABS R2, R15 ;  /* 0x0000000f00027213 */ /* 0x000fe20000000000 */
[----:B------:R-:W-:Y:S01]  /*49f0*/  FFMA.FTZ R44, R5, -UR5, R73 ;  /* 0x80000005052c7c23 */ /* 0x000fe20008010049 */
[----:B------:R-:W-:Y:S02]  /*4a00*/  IABS R0, R16 ;  /* 0x0000001000007213 */ /* 0x000fe40000000000 */
[----:B------:R-:W-:Y:S01]  /*4a10*/  FSEL R64, R48, -INF , !P3 ;  /* 0xff80000030407808 */ /* 0x000fe20005800000 */
[----:B------:R-:W-:Y:S01]  /*4a20*/  BAR.SYNC.DEFER_BLOCKING 0x0 ;  /* 0x0000000000007b1d */ /* 0x000fe20000010000 */
[----:B------:R-:W-:Y:S01]  /*4a30*/  ISETP.GE.U32.AND P3, PT, R6, UR28, PT ;  /* 0x0000001c06007c0c */ /* 0x000fe2000bf66070 */
[----:B------:R-:W-:Y:S01]  /*4a40*/  IMAD.MOV.U32 R6, RZ, RZ, R2 ;  /* 0x000000ffff067224 */ /* 0x000fe200078e0002 */
[----:B------:R-:W-:Y:S01]  /*4a50*/  FSEL R62, R43, -INF , !P1 ;  /* 0xff8000002b3e7808 */ /* 0x000fe20004800000 */
[----:B------:R-:W-:-:S02]  /*4a60*/  IMAD.MOV.U32 R2, RZ, RZ, R4 ;  /* 0x000000ffff027224 */ /* 0x000fc400078e0004 */
[----:B------:R-:W-:Y:S01]  /*4a70*/  FFMA.FTZ R43, R3, -UR5, R104 ;  /* 0x80000005032b7c23 */ /* 0x000fe20008010068 */
[----:B------:R-:W-:Y:S01]  /*4a80*/  IMAD.MOV.U32 R5, RZ, RZ, R0 ;  /* 0x000000ffff057224 */ /* 0x000fe200078e0000 */
        /* <DEDUP_REMOVED lines=8> */
[----:B------:R-:W-:Y:S01]  /*4b10*/  FSEL R77, R27, -INF , !P4 ;  /* 0xff8000001b4d7808 */ /* 0x000fe20006000000 */
[----:B------:R-:W-:Y:S01]  /*4b20*/  FFMA.FTZ R27, R0, -UR5, R75 ;  /* 0x80000005001b7c23 */ /* 0x000fe2000801004b */
[----:B------:R-:W-:Y:S01]  /*4b30*/  I2FP.F32.S32 R5, R5 ;  /* 0x0000000500057245 */ /* 0x000fe20000201400 */
[----:B------:R-:W-:Y:S01]  /*4b40*/  FFMA.FTZ R36, R6, -UR5, R112 ;  /* 0x8000000506247c23 */ /* 0x000fe20008010070 */
[----:B------:R-:W-:-:S02]  /*4b50*/  IABS R2, R19 ;  /* 0x0000001300027213 */ /* 0x000fc40000000000 */
[----:B------:R-:W-:Y:S01]  /*4b60*/  IABS R0, R9 ;  /* 0x0000000900007213 */ /* 0x000fe20000000000 */
[----:B------:R-:W-:Y:S01]  /*4b70*/  FFMA.FTZ R35, R5, -UR5, R113 ;  /* 0x8000000505237c23 */ /* 0x000fe20008010071 */
[----:B------:R-:W-:Y:S02]  /*4b80*/  IABS R3, R20 ;  /* 0x0000001400037213 */ /* 0x000fe40000000000 */
[----:B------:R-:W-:Y:S01]  /*4b90*/  IABS R4, R21 ;  /* 0x0000001500047213 */ /* 0x000fe20000000000 */
[----:B------:R-:W-:Y:S01]  /*4ba0*/  IMAD.MOV.U32 R5, RZ, RZ, R0 ;  /* 0x000000ffff057224 */ /* 0x000fe200078e0000 */
[----:B------:R-:W-:Y:S02]  /*4bb0*/  FSEL R66, R49, -INF , !P4 ;  /* 0xff80000031427808 */ /* 0x000fe40006000000 */
[----:B------:R-:W-:Y:S01]  /*4bc0*/  ISETP.GE.U32.AND P4, PT, R7, UR28, PT ;  /* 0x0000001c07007c0c */ /* 0x000fe2000bf86070 */
        /* <DEDUP_REMOVED lines=13> */
[----:B------:R-:W-:Y:S01]  /*4ca0*/  IABS R3, R22 ;  /* 0x0000001600037213 */ /* 0x000fe20000000000 */
[----:B------:R-:W-:Y:S01]  /*4cb0*/  FFMA.FTZ R18, R2, -UR5, R120 ;  /* 0x8000000502127c23 */ /* 0x000fe20008010078 */
[----:B------:R-:W-:Y:S01]  /*4cc0*/  IABS R6, R26 ;  /* 0x0000001a00067213 */ /* 0x000fe20000000000 */
[----:B------:R-:W-:Y:S01]  /*4cd0*/  FFMA.FTZ R17, R0, -UR5, R122 ;  /* 0x8000000500117c23 */ /* 0x000fe2000801007a */
[----:B------:R-:W-:Y:S01]  /*4ce0*/  IABS R2, R24 ;  /* 0x0000001800027213 */ /* 0x000fe20000000000 */
[----:B------:R-:W-:Y:S01]  /*4cf0*/  IMAD.MOV.U32 R7, RZ, RZ, R3 ;  /* 0x000000ffff077224 */ /* 0x000fe200078e0003 */
[----:B------:R-:W-:Y:S01]  /*4d00*/  IABS R4, R25 ;  /* 0x0000001900047213 */ /* 0x000fe20000000000 */
[----:B------:R-:W-:Y:S01]  /*4d10*/  IMAD.MOV.U32 R3, RZ, RZ, R6 ;  /* 0x000000ffff037224 */ /* 0x000fe200078e0006 */
[----:B------:R-:W-:Y:S01]  /*4d20*/  IABS R0, R23 ;  /* 0x0000001700007213 */ /* 0x000fe20000000000 */
        /* <DEDUP_REMOVED lines=12> */
[----:B------:R-:W-:Y:S02]  /*4df0*/  I2FP.F32.S32 R2, R2 ;  /* 0x0000000200027245 */ /* 0x000fe40000201400 */
[----:B------:R-:W-:Y:S01]  /*4e00*/  IABS R3, R30 ;  /* 0x0000001e00037213 */ /* 0x000fe20000000000 */
[----:B------:R-:W-:Y:S01]  /*4e10*/  IMAD.MOV.U32 R7, RZ, RZ, R0 ;  /* 0x000000ffff077224 */ /* 0x000fe200078e0000 */
[----:B------:R-:W-:Y:S01]  /*4e20*/  IABS R6, R34 ;  /* 0x0000002200067213 */ /* 0x000fe20000000000 */
[----:B------:R-:W-:-:S02]  /*4e30*/  IMAD.MOV.U32 R0, RZ, RZ, R4 ;  /* 0x000000ffff007224 */ /* 0x000fc400078e0004 */
[----:B------:R-:W-:Y:S01]  /*4e40*/  FFMA.FTZ R13, R2, -UR5, R114 ;  /* 0x80000005020d7c23 */ /* 0x000fe20008010072 */
[----:B------:R-:W-:Y:S01]  /*4e50*/  IMAD.MOV.U32 R5, RZ, RZ, R3 ;  /* 0x000000ffff057224 */ /* 0x000fe200078e0003 */
[----:B------:R-:W-:Y:S01]  /*4e60*/  IABS R2, R32 ;  /* 0x0000002000027213 */ /* 0x000fe20000000000 */
[----:B------:R-:W-:Y:S01]  /*4e70*/  IMAD.MOV.U32 R3, RZ, RZ, R6 ;  /* 0x000000ffff037224 */ /* 0x000fe200078e0006 */
[----:B------:R-:W-:Y:S02]  /*4e80*/  I2FP.F32.S32 R0, R0 ;  /* 0x0000000000007245 */ /* 0x000fe40000201400 */
[----:B------:R-:W-:Y:S02]  /*4e90*/  I2FP.F32.S32 R7, R7 ;  /* 0x0000000700077245 */ /* 0x000fe40000201400 */
[----:B------:R-:W-:Y:S01]  /*4ea0*/  I2FP.F32.S32 R4, R2 ;  /* 0x0000000200047245 */ /* 0x000fe20000201400 */
[----:B------:R-:W-:Y:S01]  /*4eb0*/  FFMA.FTZ R8, R0, -UR5, R127 ;  /* 0x8000000500087c23 */ /* 0x000fe2000801007f */
[----:B------:R-:W-:-:S02]  /*4ec0*/  I2FP.F32.S32 R2, R3 ;  /* 0x0000000300027245 */ /* 0x000fc40000201400 */
[----:B------:R-:W-:Y:S01]  /*4ed0*/  IABS R0, R39 ;  /* 0x0000002700007213 */ /* 0x000fe20000000000 */
[----:B------:R-:W-:Y:S01]  /*4ee0*/  FFMA.FTZ R9, R4, -UR5, R125 ;  /* 0x8000000504097c23 */ /* 0x000fe2000801007d */
[----:B------:R-:W-:Y:S02]  /*4ef0*/  I2FP.F32.S32 R5, R5 ;  /* 0x0000000500057245 */ /* 0x000fe40000201400 */
[----:B------:R-:W-:Y:S01]  /*4f00*/  ISETP.GE.U32.AND P0, PT, R11, UR28, PT ;  /* 0x0000001c0b007c0c */ /* 0x000fe2000bf06070 */
[----:B------:R-:W-:Y:S01]  /*4f10*/  FFMA.FTZ R11, R7, -UR5, R126 ;  /* 0x80000005070b7c23 */ /* 0x000fe2000801007e */
[----:B------:R-:W-:Y:S01]  /*4f20*/  FFMA.FTZ R7, R2, -UR5, R54 ;  /* 0x8000000502077c23 */ /* 0x000fe20008010036 */
[----:B------:R-:W-:Y:S01]  /*4f30*/  ISETP.GE.U32.AND P1, PT, R10, UR28, PT ;  /* 0x0000001c0a007c0c */ /* 0x000fe2000bf26070 */
[----:B------:R-:W-:Y:S02]  /*4f40*/  IMAD.MOV.U32 R2, RZ, RZ, R0 ;  /* 0x000000ffff027224 */ /* 0x000fe400078e0000 */
[----:B------:R-:W-:Y:S01]  /*4f50*/  FFMA.FTZ R10, R5, -UR5, R115 ;  /* 0x80000005050a7c23 */ /* 0x000fe20008010073 */
[----:B------:R-:W-:-:S02]  /*4f60*/  IABS R0, R38 ;  /* 0x0000002600007213 */ /* 0x000fc40000000000 */
[----:B------:R-:W-:Y:S02]  /*4f70*/  IABS R5, R37 ;  /* 0x0000002500057213 */ /* 0x000fe40000000000 */
[----:B------:R-:W-:Y:S01]  /*4f80*/  I2FP.F32.S32 R6, R2 ;  /* 0x0000000200067245 */ /* 0x000fe20000201400 */
[----:B------:R-:W-:Y:S01]  /*4f90*/  IMAD.MOV.U32 R2, RZ, RZ, R0 ;  /* 0x000000ffff027224 */ /* 0x000fe200078e0000 */
[----:B------:R-:W-:Y:S01]  /*4fa0*/  IABS R4, R41 ;  /* 0x0000002900047213 */ /* 0x000fe20000000000 */
[----:B------:R-:W-:Y:S01]  /*4fb0*/  IMAD.MOV.U32 R0, RZ, RZ, R5 ;  /* 0x000000ffff007224 */ /* 0x000fe200078e0005 */
[----:B------:R-:W-:Y:S01]  /*4fc0*/  IABS R3, R40 ;  /* 0x0000002800037213 */ /* 0x000fe20000000000 */
[----:B------:R-:W-:Y:S01]  /*4fd0*/  FFMA.FTZ R6, R6, -UR5, R55 ;  /* 0x8000000506067c23 */ /* 0x000fe20008010037 */
[----:B------:R-:W-:Y:S02]  /*4fe0*/  I2FP.F32.S32 R4, R4 ;  /* 0x0000000400047245 */ /* 0x000fe40000201400 */
[----:B------:R-:W-:-:S02]  /*4ff0*/  I2FP.F32.S32 R3, R3 ;  /* 0x0000000300037245 */ /* 0x000fc40000201400 */
[----:B------:R-:W-:Y:S01]  /*5000*/  I2FP.F32.S32 R2, R2 ;  /* 0x0000000200027245 */ /* 0x000fe20000201400 */
[----:B------:R-:W-:Y:S01]  /*5010*/  FFMA.FTZ R4, R4, -UR5, R128 ;  /* 0x8000000504047c23 */ /* 0x000fe20008010080 */
[----:B------:R-:W-:Y:S01]  /*5020*/  I2FP.F32.S32 R0, R0 ;  /* 0x0000000000007245 */ /* 0x000fe20000201400 */
[----:B------:R-:W-:Y:S01]  /*5030*/  FFMA.FTZ R3, R3, -UR5, R129 ;  /* 0x8000000503037c23 */ /* 0x000fe20008010081 */
[----:B------:R-:W-:Y:S01]  /*5040*/  SHF.R.U32.HI R22, RZ, 0x5, R214 ;  /* 0x00000005ff167819 */ /* 0x000fe200000116d6 */
[----:B------:R-:W-:Y:S01]  /*5050*/  FFMA.FTZ R2, R2, -UR5, R130 ;  /* 0x8000000502027c23 */ /* 0x000fe20008010082 */
[----:B------:R-:W-:Y:S01]  /*5060*/  FSEL R44, R44, -INF , !P6 ;  /* 0xff8000002c2c7808 */ /* 0x000fe20007000000 */
[----:B------:R-:W-:Y:S01]  /*5070*/  FFMA.FTZ R0, R0, -UR5, R131 ;  /* 0x8000000500007c23 */ /* 0x000fe20008010083 */
        /* <DEDUP_REMOVED lines=26> */
[----:B------:R-:W-:Y:S01]  /*5220*/  FSEL R46, R0, -INF , !P0 ;  /* 0xff800000002e7808 */ /* 0x000fe20004000000 */
        /* <DEDUP_REMOVED lines=52> */
.L_x_823:
[----:B------:R3:W-:Y:S02]  /*5570*/  STS.128 [R217+0x8800], RZ ;  /* 0x008800ffd9007388 */ /* 0x0007e40000000c00 */
.L_x_824:
[----:B------:R-:W-:Y:S05]  /*5580*/  BSYNC.RECONVERGENT B0 ;  /* 0x0000000000007941 */ /* 0x000fea0003800200 */
.L_x_822:
[----:B------:R-:W0:Y:S02]  /*5590*/  LDGDEPBAR ;  /* 0x00000000000079af */ /* 0x000e240000000000 */
.L_x_821:
[----:B------:R-:W4:Y:S01]  /*55a0*/  S2R R8, SR_CTAID.X ;  /* 0x0000000000087919 */ /* 0x000f220000002500 */
[----:B------:R-:W-:Y:S01]  /*55b0*/  USHF.L.U32 UR4, UR8, 0x10, URZ ;  /* 0x0000001008047899 */ /* 0x000fe200080006ff */
[----:B-12---:R-:W-:Y:S01]  /*55c0*/  IMAD.U32 R2, RZ, RZ, UR8 ;  /* 0x00000008ff027e24 */ /* 0x006fe2000f8e00ff */
[----:B------:R-:W-:Y:S01]  /*55d0*/  FMNMX3.FTZ R4, R88, R72, R65, !PT ;  /* 0x0000004858047276 */ /* 0x000fe20007810041 */
[----:B------:R-:W-:Y:S01]  /*55e0*/  USHF.L.U32 UR30, UR30, 0x5, URZ ;  /* 0x000000051e1e7899 */ /* 0x000fe200080006ff */
[----:B------:R-:W-:Y:S01]  /*55f0*/  FMNMX3.FTZ R3, R94, R93, R71, !PT ;  /* 0x0000005d5e037276 */ /* 0x000fe20007810047 */
[----:B------:R-:W-:Y:S01]  /*5600*/  USHF.L.U32 UR22, UR22, 0x1, URZ ;  /* 0x0000000116167899 */ /* 0x000fe200080006ff */
[----:B------:R-:W-:Y:S01]  /*5610*/  IMAD.U32 R0, RZ, RZ, UR4 ;  /* 0x00000004ff007e24 */ /* 0x000fe2000f8e00ff */
[----:B------:R-:W-:Y:S01]  /*5620*/  FMNMX3.FTZ R5, R98, R97, R89, !PT ;  /* 0x0000006162057276 */ /* 0x000fe20007810059 */
[----:B------:R-:W-:Y:S01]  /*5630*/  UIADD3 UR4, UPT, UPT, UR35, -0x4498517b, URZ ;  /* 0xbb67ae8523047890 */ /* 0x000fe2000fffe0ff */
[----:B------:R-:W-:Y:S01]  /*5640*/  FMNMX3.FTZ R6, R4, R68, R66, !PT ;  /* 0x0000004404067276 */ /* 0x000fe20007810042 */
[----:B------:R-:W-:Y:S01]  /*5650*/  UIADD3 UR9, UPT, UPT, UR22, 0x1, URZ ;  /* 0x0000000116097890 */ /* 0x000fe2000fffe0ff */
[----:B------:R-:W-:Y:S01]  /*5660*/  LOP3.LUT R0, R2, 0xff0000, R0, 0xf8, !PT ;  /* 0x00ff000002007812 */ /* 0x000fe200078ef800 */
[----:B------:R-:W-:Y:S01]  /*5670*/  IMAD.U32 R11, RZ, RZ, UR22 ;  /* 0x00000016ff0b7e24 */ /* 0x000fe2000f8e00ff */
[----:B------:R-:W-:Y:S01]  /*5680*/  FMNMX3.FTZ R2, R96, R95, R81, !PT ;  /* 0x0000005f60027276 */ /* 0x000fe20007810051 */
[----:B------:R-:W-:Y:S01]  /*5690*/  UIADD3 UR11, UPT, UPT, UR34, -0x61c88647, URZ ;  /* 0x9e3779b9220b7890 */ /* 0x000fe2000fffe0ff */
[----:B------:R-:W-:Y:S01]  /*56a0*/  FMNMX3.FTZ R4, R3, R79, R77, !PT ;  /* 0x0000004f03047276 */ /* 0x000fe2000781004d */
[----:B------:R-:W-:Y:S01]  /*56b0*/  UIADD3 UR13, UPT, UPT, UR35, 0x76cf5d0a, URZ ;  /* 0x76cf5d0a230d7890 */ /* 0x000fe2000fffe0ff */
[----:B------:R-:W-:Y:S01]  /*56c0*/  FMNMX3.FTZ R3, R2, R87, R85, !PT ;  /* 0x0000005702037276 */ /* 0x000fe20007810055 */
[----:B------:R-:W-:Y:S01]  /*56d0*/  UIADD3 UR12, UPT, UPT, UR35, 0x32370b8f, URZ ;  /* 0x32370b8f230c7890 */ /* 0x000fe2000fffe0ff */
[----:B------:R-:W-:Y:S01]  /*56e0*/  FMNMX3.FTZ R2, R5, R92, R91, !PT ;  /* 0x0000005c05027276 */ /* 0x000fe2000781005b */
[----:B------:R-:W1:Y:S01]  /*56f0*/  LDCU UR15, c[0x0][0x45c] ;  /* 0x00008b80ff0f77ac */ /* 0x000e620008000800 */
[----:B------:R-:W-:Y:S01]  /*5700*/  FMNMX3.FTZ R5, R4, R74, R70, !PT ;  /* 0x0000004a04057276 */ /* 0x000fe20007810046 */
[----:B------:R-:W-:Y:S01]  /*5710*/  IMAD.IADD R118, R152, 0x1, R150 ;  /* 0x0000000198767824 */ /* 0x000fe200078e0296 */
[----:B------:R-:W-:Y:S01]  /*5720*/  IADD3 R7, P1, P0, R148, UR30, R153 ;  /* 0x0000001e94077c10 */ /* 0x000fe2000f83e099 */
[----:B------:R-:W-:Y:S01]  /*5730*/  USHF.R.S32.HI UR30, URZ, 0x1f, UR30 ;  /* 0x0000001fff1e7899 */ /* 0x000fe2000801141e */
[----:B------:R-:W-:Y:S01]  /*5740*/  FMNMX3.FTZ R5, R5, R69, R67, !PT ;  /* 0x0000004505057276 */ /* 0x000fe20007810043 */
[----:B------:R-:W-:Y:S01]  /*5750*/  UIADD3 UR14, UPT, UPT, UR34, 0x78dde6e4, URZ ;  /* 0x78dde6e4220e7890 */ /* 0x000fe2000fffe0ff */
[----:B------:R-:W-:Y:S01]  /*5760*/  FMNMX3.FTZ R4, R3, R83, R80, !PT ;  /* 0x0000005303047276 */ /* 0x000fe20007810050 */
[----:B------:R-:W-:Y:S01]  /*5770*/  IMAD.WIDE.U32 R12, R7, -0x2daee0ad, RZ ;  /* 0xd2511f53070c7825 */ /* 0x000fe200078e00ff */
[----:B------:R-:W-:-:S02]  /*5780*/  FMNMX3.FTZ R3, R2, R90, R86, !PT ;  /* 0x0000005a02037276 */ /* 0x000fc40007810056 */
[----:B------:R-:W-:Y:S01]  /*5790*/  FMNMX3.FTZ R5, R5, R53, R51, !PT ;  /* 0x0000003505057276 */ /* 0x000fe20007810033 */
[----:B----4-:R-:W-:Y:S01]  /*57a0*/  IMAD R8, R8, 0x8, R22 ;  /* 0x0000000808087824 */ /* 0x010fe200078e0216 */
[----:B------:R-:W-:Y:S01]  /*57b0*/  FMNMX3.FTZ R4, R4, R78, R76, !PT ;  /* 0x0000004e04047276 */ /* 0x000fe2000781004c */
[----:B------:R-:W-:Y:S01]  /*57c0*/  STL.64 [R1+0x8], R12 ;  /* 0x0000080c01007387 */ /* 0x000fe20000100a00 */
[----:B------:R-:W-:Y:S01]  /*57d0*/  FMNMX3.FTZ R6, R6, R64, R63, !PT ;  /* 0x0000004006067276 */ /* 0x000fe2000781003f */
[C---:B------:R-:W-:Y:S01]  /*57e0*/  VIADD R7, R8.reuse, 0x4 ;  /* 0x0000000408077836 */ /* 0x040fe20000000000 */
[----:B------:R-:W-:Y:S01]  /*57f0*/  FMNMX3.FTZ R3, R3, R84, R82, !PT ;  /* 0x0000005403037276 */ /* 0x000fe20007810052 */
[----:B------:R-:W-:Y:S01]  /*5800*/  IMAD.WIDE.U32 R248, R8, -0x326172a9, RZ ;  /* 0xcd9e8d5708f87825 */ /* 0x000fe200078e00ff */
[----:B------:R-:W-:Y:S02]  /*5810*/  FMNMX3.FTZ R5, R5, R47, R41, !PT ;  /* 0x0000002f05057276 */ /* 0x000fe40007810029 */
[----:B------:R-:W-:Y:S01]  /*5820*/  FMNMX3.FTZ R4, R4, R58, R54, !PT ;  /* 0x0000003a04047276 */ /* 0x000fe20007810036 */
[----:B------:R-:W-:Y:S01]  /*5830*/  IMAD.WIDE.U32 R234, R7, -0x326172a9, RZ ;  /* 0xcd9e8d5707ea7825 */ /* 0x000fe200078e00ff */
[----:B------:R-:W-:-:S02]  /*5840*/  FMNMX3.FTZ R9, R6, R62, R61, !PT ;  /* 0x0000003e06097276 */ /* 0x000fc4000781003d */
[----:B------:R-:W-:Y:S02]  /*5850*/  IADD3.X R2, PT, PT, R149, UR30, RZ, P1, P0 ;  /* 0x0000001e95027c10 */ /* 0x000fe40008fe04ff */
[----:B------:R-:W-:Y:S02]  /*5860*/  FMNMX3.FTZ R3, R3, R60, R59, !PT ;  /* 0x0000003c03037276 */ /* 0x000fe4000781003b */
[----:B------:R-:W-:Y:S02]  /*5870*/  FMNMX3.FTZ R5, R5, R40, R37, !PT ;  /* 0x0000002805057276 */ /* 0x000fe40007810025 */
[----:B------:R-:W-:Y:S02]  /*5880*/  FMNMX3.FTZ R4, R4, R52, R50, !PT ;  /* 0x0000003404047276 */ /* 0x000fe40007810032 */
[----:B------:R-:W-:Y:S02]  /*5890*/  FMNMX3.FTZ R9, R9, R44, R43, !PT ;  /* 0x0000002c09097276 */ /* 0x000fe4000781002b */
[----:B------:R-:W-:-:S02]  /*58a0*/  LOP3.LUT R6, R2, UR34, R249, 0x96, !PT ;  /* 0x0000002202067c12 */ /* 0x000fc4000f8e96f9 */
[----:B------:R-:W-:Y:S02]  /*58b0*/  LOP3.LUT R10, R2, UR34, R235, 0x96, !PT ;  /* 0x00000022020a7c12 */ /* 0x000fe4000f8e96eb */
[----:B------:R-:W-:Y:S01]  /*58c0*/  FMNMX3.FTZ R2, R3, R57, R56, !PT ;  /* 0x0000003903027276 */ /* 0x000fe20007810038 */
[----:B------:R-:W-:Y:S01]  /*58d0*/  IMAD.WIDE.U32 R24, R6, -0x2daee0ad, RZ ;  /* 0xd2511f5306187825 */ /* 0x000fe200078e00ff */
[----:B------:R-:W-:Y:S02]  /*58e0*/  FMNMX.FTZ R8, R34, R5, !PT ;  /* 0x0000000522087209 */ /* 0x000fe40007810000 */
[----:B------:R-:W-:Y:S01]  /*58f0*/  FMNMX3.FTZ R3, R4, R48, R45, !PT ;  /* 0x0000003004037276 */ /* 0x000fe2000781002d */
[----:B------:R-:W-:Y:S01]  /*5900*/  IMAD.WIDE.U32 R26, R10, -0x2daee0ad, RZ ;  /* 0xd2511f530a1a7825 */ /* 0x000fe200078e00ff */
[----:B------:R-:W-:Y:S01]  /*5910*/  FMNMX3.FTZ R9, R9, R42, R36, !PT ;  /* 0x0000002a09097276 */ /* 0x000fe20007810024 */
[----:B------:R-:W2:Y:S01]  /*5920*/  SHFL.BFLY PT, R102, R8, 0x2, 0x1f ;  /* 0x0c401f0008667f89 */ /* 0x000ea200000e0000 */
[----:B------:R-:W-:-:S02]  /*5930*/  FMNMX.FTZ R7, R39, R3, !PT ;  /* 0x0000000327077209 */ /* 0x000fc40007810000 */
[----:B------:R-:W-:Y:S01]  /*5940*/  FMNMX3.FTZ R9, R9, R35, R33, !PT ;  /* 0x0000002309097276 */ /* 0x000fe20007810021 */
[----:B------:R-:W-:Y:S01]  /*5950*/  STL.64 [R1+0x128], R24 ;  /* 0x0001281801007387 */ /* 0x000fe20000100a00 */
[----:B------:R-:W-:Y:S02]  /*5960*/  FMNMX3.FTZ R2, R2, R55, R49, !PT ;  /* 0x0000003702027276 */ /* 0x000fe40007810031 */
[----:B------:R-:W-:Y:S01]  /*5970*/  FMNMX.FTZ R9, R32, R9, !PT ;  /* 0x0000000920097209 */ /* 0x000fe20007810000 */
[----:B------:R-:W4:Y:S01]  /*5980*/  SHFL.BFLY PT, R101, R7, 0x2, 0x1f ;  /* 0x0c401f0007657f89 */ /* 0x000f2200000e0000 */
[----:B------:R-:W-:Y:S01]  /*5990*/  FMNMX.FTZ R6, R46, R2, !PT ;  /* 0x000000022e067209 */ /* 0x000fe20007810000 */
[----:B------:R-:W-:Y:S01]  /*59a0*/  IMAD.U32 R2, RZ, RZ, UR9 ;  /* 0x00000009ff027e24 */ /* 0x000fe2000f8e00ff */
[----:B------:R-:W-:Y:S01]  /*59b0*/  LOP3.LUT R4, R11, UR35, R13, 0x96, !PT ;  /* 0x000000230b047c12 */ /* 0x000fe2000f8e960d */
[----:B------:R-:W5:Y:S01]  /*59c0*/  SHFL.BFLY PT, R103, R9, 0x2, 0x1f ;  /* 0x0c401f0009677f89 */ /* 0x000f6200000e0000 */
[C---:B------:R-:W-:Y:S01]  /*59d0*/  LOP3.LUT R10, R12.reuse, UR4, R25, 0x96, !PT ;  /* 0x000000040c0a7c12 */ /* 0x040fe2000f8e9619 */
[----:B------:R-:W-:Y:S01]  /*59e0*/  UIADD3 UR9, UPT, UPT, UR34, -0x255992d5, URZ ;  /* 0xdaa66d2b22097890 */ /* 0x000fe2000fffe0ff */
[----:B------:R-:W-:Y:S01]  /*59f0*/  LOP3.LUT R3, R12, UR4, R27, 0x96, !PT ;  /* 0x000000040c037c12 */ /* 0x000fe2000f8e961b */
[----:B------:R-:W3:Y:S01]  /*5a00*/  SHFL.BFLY PT, R100, R6, 0x2, 0x1f ;  /* 0x0c401f0006647f89 */ /* 0x000ee200000e0000 */
[----:B------:R-:W-:Y:S01]  /*5a10*/  LOP3.LUT R2, R2, UR35, R13, 0x96, !PT ;  /* 0x0000002302027c12 */ /* 0x000fe2000f8e960d */
[----:B------:R-:W-:Y:S01]  /*5a20*/  IMAD.WIDE.U32 R4, R4, -0x326172a9, RZ ;  /* 0xcd9e8d5704047825 */ /* 0x000fe200078e00ff */
[----:B------:R-:W-:Y:S01]  /*5a30*/  UIADD3 UR4, UPT, UPT, UR34, 0x3c6ef372, URZ ;  /* 0x3c6ef37222047890 */ /* 0x000fe2000fffe0ff */
[----:B------:R-:W-:Y:S02]  /*5a40*/  STL.64 [R1+0x120], R26 ;  /* 0x0001201a01007387 */ /* 0x000fe40000100a00 */
[----:B------:R-:W-:Y:S01]  /*5a50*/  IMAD.WIDE.U32 R114, R10, -0x326172a9, RZ ;  /* 0xcd9e8d570a727825 */ /* 0x000fe200078e00ff */
[----:B------:R-:W-:-:S02]  /*5a60*/  LOP3.LUT R10, R248, UR11, R5, 0x96, !PT ;  /* 0x0000000bf80a7c12 */ /* 0x000fc4000f8e9605 */
[----:B--2---:R-:W-:Y:S01]  /*5a70*/  FMNMX.FTZ R102, R8, R102, !PT ;  /* 0x0000006608667209 */ /* 0x004fe20007810000 */
[----:B------:R-:W-:Y:S01]  /*5a80*/  IMAD.WIDE.U32 R22, R3, -0x326172a9, RZ ;  /* 0xcd9e8d5703167825 */ /* 0x000fe200078e00ff */
[----:B------:R-:W-:Y:S01]  /*5a90*/  LOP3.LUT R11, R234, UR11, R5, 0x96, !PT ;  /* 0x0000000bea0b7c12 */ /* 0x000fe2000f8e9605 */
[----:B------:R-:W-:Y:S01]  /*5aa0*/  STL.64 [R1+0xc8], R114 ;  /* 0x0000c87201007387 */ /* 0x000fe20000100a00 */
[----:B------:R-:W-:Y:S01]  /*5ab0*/  LOP3.LUT R5, R4, UR4, R115, 0x96, !PT ;  /* 0x0000000404057c12 */ /* 0x000fe2000f8e9673 */
[----:B------:R-:W-:Y:S01]  /*5ac0*/  IMAD.WIDE.U32 R2, R2, -0x326172a9, RZ ;  /* 0xcd9e8d5702027825 */ /* 0x000fe200078e00ff */
[----:B------:R-:W-:Y:S01]  /*5ad0*/  LOP3.LUT R21, R4, UR4, R23, 0x96, !PT ;  /* 0x0000000404157c12 */ /* 0x000fe2000f8e9617 */
[----:B------:R-:W2:Y:S01]  /*5ae0*/  SHFL.BFLY PT, R16, R102, 0x1, 0x1f ;  /* 0x0c201f0066107f89 */ /* 0x000ea200000e0000 */
[----:B----4-:R-:W-:Y:S02]  /*5af0*/  FMNMX.FTZ R101, R7, R101, !PT ;  /* 0x0000006507657209 */ /* 0x010fe40007810000 */
[----:B------:R-:W-:-:S02]  /*5b00*/  LOP3.LUT R4, R234, UR11, R3, 0x96, !PT ;  /* 0x0000000bea047c12 */ /* 0x000fc4000f8e9603 */
[----:B-----5:R-:W-:Y:S01]  /*5b10*/  FMNMX.FTZ R103, R9, R103, !PT ;  /* 0x0000006709677209 */ /* 0x020fe20007810000 */
[----:B------:R-:W4:Y:S01]  /*5b20*/  SHFL.BFLY PT, R17, R101, 0x1, 0x1f ;  /* 0x0c201f0065117f89 */ /* 0x000f2200000e0000 */
[----:B------:R-:W-:Y:S01]  /*5b30*/  LOP3.LUT R14, R248, UR11, R3, 0x96, !PT ;  /* 0x0000000bf80e7c12 */ /* 0x000fe2000f8e9603 */
[----:B------:R-:W-:Y:S01]  /*5b40*/  IMAD.WIDE.U32 R8, R5, -0x2daee0ad, RZ ;  /* 0xd2511f5305087825 */ /* 0x000fe200078e00ff */
[C---:B------:R-:W-:Y:S01]  /*5b50*/  LOP3.LUT R15, R2.reuse, UR4, R115, 0x96, !PT ;  /* 0x00000004020f7c12 */ /* 0x040fe2000f8e9673 */
[----:B------:R-:W5:Y:S01]  /*5b60*/  SHFL.BFLY PT, R13, R103, 0x1, 0x1f ;  /* 0x0c201f00670d7f89 */ /* 0x000f6200000e0000 */
[----:B------:R-:W-:Y:S01]  /*5b70*/  LOP3.LUT R20, R2, UR4, R23, 0x96, !PT ;  /* 0x0000000402147c12 */ /* 0x000fe2000f8e9617 */
[----:B------:R-:W-:Y:S01]  /*5b80*/  IMAD.WIDE.U32 R2, R10, -0x2daee0ad, RZ ;  /* 0xd2511f530a027825 */ /* 0x000fe200078e00ff */
[----:B---3--:R-:W-:-:S03]  /*5b90*/  FMNMX.FTZ R100, R6, R100, !PT ;  /* 0x0000006406647209 */ /* 0x008fc60007810000 */
[----:B------:R-:W-:Y:S01]  /*5ba0*/  IMAD.WIDE.U32 R4, R4, -0x2daee0ad, RZ ;  /* 0xd2511f5304047825 */ /* 0x000fe200078e00ff */
[----:B------:R-:W-:Y:S01]  /*5bb0*/  LOP3.LUT R12, R24, UR13, R3, 0x96, !PT ;  /* 0x0000000d180c7c12 */ /* 0x000fe2000f8e9603 */
[----:B------:R-:W3:Y:S01]  /*5bc0*/  SHFL.BFLY PT, R19, R100, 0x1, 0x1f ;  /* 0x0c201f0064137f89 */ /* 0x000ee200000e0000 */
[----:B------:R-:W-:Y:S01]  /*5bd0*/  LOP3.LUT R18, R2, UR12, R9, 0x96, !PT ;  /* 0x0000000c02127c12 */ /* 0x000fe2000f8e9609 */
[----:B------:R-:W-:Y:S01]  /*5be0*/  IMAD.WIDE.U32 R6, R11, -0x2daee0ad, RZ ;  /* 0xd2511f530b067825 */ /* 0x000fe200078e00ff */
[----:B------:R-:W-:-:S03]  /*5bf0*/  LOP3.LUT R5, R26, UR13, R5, 0x96, !PT ;  /* 0x0000000d1a057c12 */ /* 0x000fc6000f8e9605 */
[----:B------:R-:W-:Y:S01]  /*5c00*/  IMAD.WIDE.U32 R2, R14, -0x2daee0ad, RZ ;  /* 0xd2511f530e027825 */ /* 0x000fe200078e00ff */
[----:B------:R-:W-:Y:S02]  /*5c10*/  LOP3.LUT R7, R26, UR13, R7, 0x96, !PT ;  /* 0x0000000d1a077c12 */ /* 0x000fe4000f8e9607 */
[----:B--2---:R-:W-:Y:S01]  /*5c20*/  FMNMX.FTZ R102, R102, R16, !PT ;  /* 0x0000001066667209 */ /* 0x004fe20007810000 */
[----:B------:R-:W-:Y:S01]  /*5c30*/  IMAD.WIDE.U32 R10, R15, -0x2daee0ad, RZ ;  /* 0xd2511f530f0a7825 */ /* 0x000fe200078e00ff */
[----:B------:R-:W-:Y:S01]  /*5c40*/  LOP3.LUT R9, R24, UR13, R3, 0x96, !PT ;  /* 0x0000000d18097c12 */ /* 0x000fe2000f8e9603 */
[----:B------:R-:W-:Y:S01]  /*5c50*/  UIADD3 UR13, UPT, UPT, UR35, -0x126145ec, URZ ;  /* 0xed9eba14230d7890 */ /* 0x000fe2000fffe0ff */
[----:B----4-:R-:W-:Y:S01]  /*5c60*/  FMNMX.FTZ R101, R101, R17, !PT ;  /* 0x0000001165657209 */ /* 0x010fe20007810000 */
[----:B------:R-:W-:Y:S01]  /*5c70*/  IMAD.WIDE.U32 R26, R5, -0x326172a9, RZ ;  /* 0xcd9e8d57051a7825 */ /* 0x000fe200078e00ff */
[----:B------:R-:W-:Y:S02]  /*5c80*/  LOP3.LUT R5, R2, UR12, R11, 0x96, !PT ;  /* 0x0000000c02057c12 */ /* 0x000fe4000f8e960b */
[----:B-----5:R-:W-:Y:S01]  /*5c90*/  FMNMX.FTZ R103, R103, R13, !PT ;  /* 0x0000000d67677209 */ /* 0x020fe20007810000 */
[----:B------:R-:W-:Y:S01]  /*5ca0*/  IMAD.WIDE.U32 R2, R21, -0x2daee0ad, RZ ;  /* 0xd2511f5315027825 */ /* 0x000fe200078e00ff */
[----:B------:R-:W-:-:S02]  /*5cb0*/  LOP3.LUT R23, R22, UR9, R27, 0x96, !PT ;  /* 0x0000000916177c12 */ /* 0x000fc4000f8e961b */
[----:B------:R-:W-:Y:S01]  /*5cc0*/  FSETP.NEU.FTZ.AND P0, PT, R103, -INF , PT ;  /* 0xff8000006700780b */ /* 0x000fe20003f1d000 */
[----:B------:R-:W-:Y:S01]  /*5cd0*/  IMAD.WIDE.U32 R14, R20, -0x2daee0ad, RZ ;  /* 0xd2511f53140e7825 */ /* 0x000fe200078e00ff */
[----:B------:R-:W-:Y:S02]  /*5ce0*/  LOP3.LUT R3, R6, UR12, R3, 0x96, !PT ;  /* 0x0000000c06037c12 */ /* 0x000fe4000f8e9603 */
[----:B---3--:R-:W-:Y:S01]  /*5cf0*/  FMNMX.FTZ R100, R100, R19, !PT ;  /* 0x0000001364647209 */ /* 0x008fe20007810000 */
[----:B------:R-:W-:Y:S01]  /*5d00*/  IMAD.WIDE.U32 R20, R12, -0x326172a9, RZ ;  /* 0xcd9e8d570c147825 */ /* 0x000fe200078e00ff */
[----:B------:R-:W-:Y:S01]  /*5d10*/  LOP3.LUT R4, R4, UR12, R15, 0x96, !PT ;  /* 0x0000000c04047c12 */ /* 0x000fe2000f8e960f */
[----:B------:R-:W-:Y:S01]  /*5d20*/  UIADD3 UR12, UPT, UPT, UR34, 0x1715609d, URZ ;  /* 0x1715609d220c7890 */ /* 0x000fe2000fffe0ff */
[----:B------:R-:W-:Y:S01]  /*5d30*/  FSETP.NEU.FTZ.AND P1, PT, R101, -INF , PT ;  /* 0xff8000006500780b */ /* 0x000fe20003f3d000 */
[----:B------:R-:W-:Y:S01]  /*5d40*/  IMAD.WIDE.U32 R30, R7, -0x326172a9, RZ ;  /* 0xcd9e8d57071e7825 */ /* 0x000fe200078e00ff */
[----:B------:R-:W-:-:S03]  /*5d50*/  LOP3.LUT R16, R114, UR9, R21, 0x96, !PT ;  /* 0x0000000972107c12 */ /* 0x000fc6000f8e9615 */
[----:B------:R-:W-:Y:S01]  /*5d60*/  IMAD.WIDE.U32 R24, R9, -0x326172a9, RZ ;  /* 0xcd9e8d5709187825 */ /* 0x000fe200078e00ff */
[----:B------:R-:W-:-:S03]  /*5d70*/  LOP3.LUT R28, R22, UR9, R31, 0x96, !PT ;  /* 0x00000009161c7c12 */ /* 0x000fc6000f8e961f */
[----:B------:R-:W-:Y:S01]  /*5d80*/  IMAD.WIDE.U32 R16, R16, -0x2daee0ad, RZ ;  /* 0xd2511f5310107825 */ /* 0x000fe200078e00ff */
[----:B------:R-:W-:Y:S01]  /*5d90*/  LOP3.LUT R12, R114, UR9, R25, 0x96, !PT ;  /* 0x00000009720c7c12 */ /* 0x000fe2000f8e9619 */
[----:B------:R-:W-:Y:S02]  /*5da0*/  UIADD3 UR9, UPT, UPT, UR35, -0x56f99767, URZ ;  /* 0xa906689923097890 */ /* 0x000fe4000fffe0ff */
        /* <DEDUP_REMOVED lines=12> */
[----:B-1----:R-:W-:Y:S01]  /*5e70*/  FMUL.FTZ R3, R103, UR15 ;  /* 0x0000000f67037c20 */ /* 0x002fe20008410000 */
[----:B------:R-:W-:Y:S01]  /*5e80*/  IMAD.WIDE.U32 R18, R18, -0x326172a9, RZ ;  /* 0xcd9e8d5712127825 */ /* 0x000fe200078e00ff */
[----:B------:R-:W-:Y:S01]  /*5e90*/  LOP3.LUT R7, R14, UR13, R25, 0x96, !PT ;  /* 0x0000000d0e077c12 */ /* 0x000fe2000f8e9619 */
[----:B------:R-:W-:Y:S02]  /*5ea0*/  UIADD3 UR13, UPT, UPT, UR35, 0x646e171e, URZ ;  /* 0x646e171e230d7890 */ /* 0x000fe4000fffe0ff */
[----:B------:R-:W-:Y:S01]  /*5eb0*/  IMAD.WIDE.U32 R4, R4, -0x326172a9, RZ ;  /* 0xcd9e8d5704047825 */ /* 0x000fe200078e00ff */
[----:B------:R-:W-:-:S03]  /*5ec0*/  LOP3.LUT R30, R6, UR12, R19, 0x96, !PT ;  /* 0x0000000c061e7c12 */ /* 0x000fc6000f8e9613 */
[----:B------:R-:W-:Y:S01]  /*5ed0*/  IMAD.WIDE.U32 R22, R22, -0x326172a9, RZ ;  /* 0xcd9e8d5716167825 */ /* 0x000fe200078e00ff */
[----:B------:R-:W-:-:S03]  /*5ee0*/  LOP3.LUT R29, R26, UR14, R5, 0x96, !PT ;  /* 0x0000000e1a1d7c12 */ /* 0x000fc6000f8e9605 */
[----:B------:R-:W-:Y:S01]  /*5ef0*/  FMUL.FTZ R5, R102, UR15 ;  /* 0x0000000f66057c20 */ /* 0x000fe20008410000 */
[----:B------:R-:W-:Y:S01]  /*5f00*/  IMAD.WIDE.U32 R20, R20, -0x2daee0ad, RZ ;  /* 0xd2511f5314147825 */ /* 0x000fe200078e00ff */
[----:B------:R-:W-:Y:S02]  /*5f10*/  LOP3.LUT R19, R2, UR12, R23, 0x96, !PT ;  /* 0x0000000c02137c12 */ /* 0x000fe4000f8e9617 */
[----:B------:R-:W-:Y:S01]  /*5f20*/  FSEL R2, R3, RZ, P0 ;  /* 0x000000ff03027208 */ /* 0x000fe20000000000 */
[----:B------:R-:W-:Y:S01]  /*5f30*/  IMAD.WIDE.U32 R26, R7, -0x326172a9, RZ ;  /* 0xcd9e8d57071a7825 */ /* 0x000fe200078e00ff */
[----:B------:R-:W-:Y:S02]  /*5f40*/  LOP3.LUT R21, R16, UR9, R21, 0x96, !PT ;  /* 0x0000000910157c12 */ /* 0x000fe4000f8e9615 */
[----:B------:R-:W-:Y:S01]  /*5f50*/  FSETP.NEU.FTZ.AND P0, PT, R102, -INF , PT ;  /* 0xff8000006600780b */ /* 0x000fe20003f1d000 */
        /* <DEDUP_REMOVED lines=9> */
[----:B------:R-:W-:Y:S01]  /*5ff0*/  LOP3.LUT R23, R8, UR12, R15, 0x96, !PT ;  /* 0x0000000c08177c12 */ /* 0x000fe2000f8e960f */
        /* <DEDUP_REMOVED lines=12> */
[----:B------:R-:W-:Y:S01]  /*60c0*/  FSEL R2, R5, RZ, P0 ;  /* 0x000000ff05027208 */ /* 0x000fe20000000000 */
[----:B------:R-:W-:Y:S01]  /*60d0*/  UIADD3 UR12, UPT, UPT, UR34, -0x4ab325aa, URZ ;  /* 0xb54cda56220c7890 */ /* 0x000fe2000fffe0ff */
[----:B------:R-:W-:-:S03]  /*60e0*/  FSETP.NEU.FTZ.AND P0, PT, R100, -INF , PT ;  /* 0xff8000006400780b */ /* 0x000fc60003f1d000 */
[--C-:B------:R-:W-:Y:S01]  /*60f0*/  FFMA.FTZ R17, R71, UR15, -R2.reuse ;  /* 0x0000000f47117c23 */ /* 0x100fe20008010802 */
        /* <DEDUP_REMOVED lines=10> */
[----:B-1----:R-:W-:Y:S01]  /*61a0*/  FMUL.FTZ R3, R101, UR15 ;  /* 0x0000000f65037c20 */ /* 0x002fe20008410000 */
[--C-:B------:R-:W-:Y:S01]  /*61b0*/  FFMA.FTZ R124, R51, UR15, -R2.reuse ;  /* 0x0000000f337c7c23 */ /* 0x100fe20008010802 */
[--C-:B------:R-:W-:Y:S01]  /*61c0*/  FFMA.FTZ R131, R47, UR15, -R2.reuse ;  /* 0x0000000f2f837c23 */ /* 0x100fe20008010802 */
[--C-:B------:R-:W-:Y:S01]  /*61d0*/  FFMA.FTZ R138, R41, UR15, -R2.reuse ;  /* 0x0000000f298a7c23 */ /* 0x100fe20008010802 */
[--C-:B------:R-:W-:Y:S01]  /*61e0*/  FFMA.FTZ R139, R40, UR15, -R2.reuse ;  /* 0x0000000f288b7c23 */ /* 0x100fe20008010802 */
[----:B------:R-:W-:Y:S01]  /*61f0*/  FSEL R3, R3, RZ, P1 ;  /* 0x000000ff03037208 */ /* 0x000fe20000800000 */
[--C-:B------:R-:W-:Y:S01]  /*6200*/  FFMA.FTZ R176, R37, UR15, -R2.reuse ;  /* 0x0000000f25b07c23 */ /* 0x100fe20008010802 */
[----:B------:R-:W-:Y:S01]  /*6210*/  FFMA.FTZ R177, R34, UR15, -R2 ;  /* 0x0000000f22b17c23 */ /* 0x000fe20008010802 */
[----:B--2---:R-:W-:Y:S01]  /*6220*/  FMUL.FTZ R4, R100, UR15 ;  /* 0x0000000f64047c20 */ /* 0x004fe20008410000 */
[----:B------:R-:W-:Y:S01]  /*6230*/  MUFU.EX2 R117, R10 ;  /* 0x0000000a00757308 */ /* 0x000fe20000000800 */
[--C-:B------:R-:W-:Y:S01]  /*6240*/  FFMA.FTZ R33, R96, UR15, -R3.reuse ;  /* 0x0000000f60217c23 */ /* 0x100fe20008010803 */
[--C-:B------:R-:W-:Y:S01]  /*6250*/  FFMA.FTZ R69, R54, UR15, -R3.reuse ;  /* 0x0000000f36457c23 */ /* 0x100fe20008010803 */
[--C-:B------:R-:W-:Y:S01]  /*6260*/  FFMA.FTZ R70, R52, UR15, -R3.reuse ;  /* 0x0000000f34467c23 */ /* 0x100fe20008010803 */
[----:B------:R-:W-:Y:S01]  /*6270*/  FSEL R2, R4, RZ, P0 ;  /* 0x000000ff04027208 */ /* 0x000fe20000000000 */
        /* <DEDUP_REMOVED lines=12> */
[--C-:B------:R-:W-:Y:S01]  /*6340*/  FFMA.FTZ R156, R48, UR15, -R3.reuse ;  /* 0x0000000f309c7c23 */ /* 0x100fe20008010803 */
[----:B------:R-:W-:Y:S01]  /*6350*/  FFMA.FTZ R174, R39, UR15, -R3 ;  /* 0x0000000f27ae7c23 */ /* 0x000fe20008010803 */
        /* <DEDUP_REMOVED lines=16> */
[----:B------:R-:W2:Y:S01]  /*6460*/  MUFU.EX2 R116, R6 ;  /* 0x0000000600747308 */ /* 0x000ea20000000800 */
[----:B------:R-:W-:-:S04]  /*6470*/  IMAD.WIDE.U32 R2, R13, -0x2daee0ad, RZ ;  /* 0xd2511f530d027825 */ /* 0x000fc800078e00ff */
[----:B-1----:R-:W-:Y:S01]  /*6480*/  IMAD.WIDE.U32 R10, R19, -0x2daee0ad, RZ ;  /* 0xd2511f53130a7825 */ /* 0x002fe200078e00ff */
[----:B------:R-:W-:Y:S02]  /*6490*/  LOP3.LUT R28, R28, UR9, R3, 0x96, !PT ;  /* 0x000000091c1c7c12 */ /* 0x000fe4000f8e9603 */
[----:B------:R-:W-:Y:S01]  /*64a0*/  MUFU.EX2 R152, R9 ;  /* 0x0000000900987308 */ /* 0x000fe20000000800 */
[----:B------:R-:W-:Y:S01]  /*64b0*/  IMAD.WIDE.U32 R38, R38, -0x2daee0ad, RZ ;  /* 0xd2511f5326267825 */ /* 0x000fe200078e00ff */
[----:B------:R-:W-:-:S06]  /*64c0*/  PRMT R19, R10, 0x7772, RZ ;  /* 0x000077720a137816 */ /* 0x000fcc00000000ff */
[----:B------:R1:W-:Y:S08]  /*64d0*/  MUFU.EX2 R168, R8 ;  /* 0x0000000800a87308 */ /* 0x0003f00000000800 */
[----:B------:R3:W-:Y:S08]  /*64e0*/  MUFU.EX2 R132, R7 ;  /* 0x0000000700847308 */ /* 0x0007f00000000800 */
[----:B------:R4:W-:Y:S01]  /*64f0*/  MUFU.EX2 R55, R5 ;  /* 0x0000000500377308 */ /* 0x0009e20000000800 */
[----:B-1----:R-:W-:Y:S01]  /*6500*/  IMAD.WIDE.U32 R8, R23, -0x2daee0ad, RZ ;  /* 0xd2511f5317087825 */ /* 0x002fe200078e00ff */
[----:B------:R-:W-:-:S03]  /*6510*/  PRMT R23, R10, 0x7771, RZ ;  /* 0x000077710a177816 */ /* 0x000fc600000000ff */
[----:B------:R-:W-:Y:S01]  /*6520*/  IMAD.MOV.U32 R160, RZ, RZ, R8 ;  /* 0x000000ffffa07224 */ /* 0x000fe200078e0008 */
[----:B------:R-:W-:Y:S02]  /*6530*/  LOP3.LUT R49, R16, UR13, R9, 0x96, !PT ;  /* 0x0000000d10317c12 */ /* 0x000fe4000f8e9609 */
[----:B------:R1:W-:Y:S01]  /*6540*/  MUFU.EX2 R119, R12 ;  /* 0x0000000c00777308 */ /* 0x0003e20000000800 */
[----:B---3--:R-:W-:Y:S01]  /*6550*/  IMAD.WIDE.U32 R6, R30, -0x2daee0ad, RZ ;  /* 0xd2511f531e067825 */ /* 0x008fe200078e00ff */
[C---:B------:R-:W-:Y:S02]  /*6560*/  PRMT R98, R8.reuse, 0x7771, RZ ;  /* 0x0000777108627816 */ /* 0x040fe400000000ff */
[----:B------:R-:W-:Y:S01]  /*6570*/  PRMT R73, R8, 0x7772, RZ ;  /* 0x0000777208497816 */ /* 0x000fe200000000ff */
[----:B------:R-:W-:Y:S01]  /*6580*/  IMAD.MOV.U32 R30, RZ, RZ, R10 ;  /* 0x000000ffff1e7224 */ /* 0x000fe200078e000a */
[----:B------:R-:W-:Y:S02]  /*6590*/  PRMT R16, R6, 0x7771, RZ ;  /* 0x0000777106107816 */ /* 0x000fe400000000ff */
[----:B------:R-:W3:Y:S01]  /*65a0*/  MUFU.EX2 R43, R15 ;  /* 0x0000000f002b7308 */ /* 0x000ee20000000800 */
[----:B----4-:R-:W-:Y:S01]  /*65b0*/  IMAD.WIDE.U32 R4, R21, -0x326172a9, RZ ;  /* 0xcd9e8d5715047825 */ /* 0x010fe200078e00ff */
[----:B------:R-:W-:-:S02]  /*65c0*/  LOP3.LUT R21, R20, UR13, R7, 0x96, !PT ;  /* 0x0000000d14157c12 */ /* 0x000fc4000f8e9607 */
[----:B------:R-:W-:Y:S02]  /*65d0*/  PRMT R74, R8, 0x7773, RZ ;  /* 0x00007773084a7816 */ /* 0x000fe400000000ff */
[----:B------:R-:W-:Y:S02]  /*65e0*/  LOP3.LUT R18, R18, UR12, R5, 0x96, !PT ;  /* 0x0000000c12127c12 */ /* 0x000fe4000f8e9605 */
[----:B------:R4:W-:Y:S01]  /*65f0*/  MUFU.EX2 R92, R17 ;  /* 0x00000011005c7308 */ /* 0x0009e20000000800 */
[----:B-1----:R-:W-:Y:S01]  /*6600*/  IMAD.WIDE.U32 R12, R29, -0x2daee0ad, RZ ;  /* 0xd2511f531d0c7825 */ /* 0x002fe200078e00ff */
[----:B------:R-:W-:Y:S02]  /*6610*/  LOP3.LUT R29, R2, UR13, R11, 0x96, !PT ;  /* 0x0000000d021d7c12 */ /* 0x000fe4000f8e960b */
[C---:B------:R-:W-:Y:S01]  /*6620*/  PRMT R5, R4.reuse, 0x7770, RZ ;  /* 0x0000777004057816 */ /* 0x040fe200000000ff */
[----:B------:R-:W-:Y:S01]  /*6630*/  IMAD.WIDE.U32 R2, R31, -0x326172a9, RZ ;  /* 0xcd9e8d571f027825 */ /* 0x000fe200078e00ff */
[----:B------:R-:W-:-:S02]  /*6640*/  PRMT R9, R4, 0x7772, RZ ;  /* 0x0000777204097816 */ /* 0x000fc400000000ff */
[----:B------:R-:W-:Y:S01]  /*6650*/  PRMT R20, R4, 0x7771, RZ ;  /* 0x0000777104147816 */ /* 0x000fe200000000ff */
[----:B------:R-:W-:Y:S01]  /*6660*/  IMAD.MOV.U32 R31, RZ, RZ, R4 ;  /* 0x000000ffff1f7224 */ /* 0x000fe200078e0004 */
[----:B------:R-:W-:Y:S01]  /*6670*/  LOP3.LUT R24, R24, UR9, R13, 0x96, !PT ;  /* 0x0000000918187c12 */ /* 0x000fe2000f8e960d */
[----:B------:R-:W1:Y:S01]  /*6680*/  MUFU.EX2 R97, R25 ;  /* 0x0000001900617308 */ /* 0x000e620000000800 */
[----:B------:R-:W-:Y:S01]  /*6690*/  ISETP.LE.U32.AND P4, PT, R5, UR8, PT ;  /* 0x0000000805007c0c */ /* 0x000fe2000bf83070 */
[----:B------:R-:W-:Y:S01]  /*66a0*/  IMAD.MOV.U32 R161, RZ, RZ, R2 ;  /* 0x000000ffffa17224 */ /* 0x000fe200078e0002 */
[----:B------:R-:W-:Y:S02]  /*66b0*/  LOP3.LUT R46, R14, UR12, R3, 0x96, !PT ;  /* 0x0000000c0e2e7c12 */ /* 0x000fe4000f8e9603 */
[----:B------:R-:W-:Y:S02]  /*66c0*/  PRMT R7, R2, 0x7770, RZ ;  /* 0x0000777002077816 */ /* 0x000fe400000000ff */
[----:B----4-:R-:W-:Y:S01]  /*66d0*/  PRMT R17, R10, 0x7773, RZ ;  /* 0x000077730a117816 */ /* 0x010fe200000000ff */
[----:B------:R-:W-:Y:S01]  /*66e0*/  MUFU.EX2 R114, R36 ;  /* 0x0000002400727308 */ /* 0x000fe20000000800 */
[----:B------:R-:W-:-:S02]  /*66f0*/  PRMT R10, R4, 0x7773, RZ ;  /* 0x00007773040a7816 */ /* 0x000fc400000000ff */
[----:B------:R-:W-:Y:S02]  /*6700*/  PRMT R4, R6, 0x7770, RZ ;  /* 0x0000777006047816 */ /* 0x000fe400000000ff */
[----:B------:R-:W-:Y:S02]  /*6710*/  PRMT R99, R2, 0x7771, RZ ;  /* 0x0000777102637816 */ /* 0x000fe400000000ff */
[----:B------:R-:W-:Y:S01]  /*6720*/  ISETP.LE.U32.AND P3, PT, R4, UR8, PT ;  /* 0x0000000804007c0c */ /* 0x000fe2000bf63070 */
[----:B------:R-:W-:Y:S01]  /*6730*/  IMAD.WIDE.U32 R4, R24, -0x326172a9, RZ ;  /* 0xcd9e8d5718047825 */ /* 0x000fe200078e00ff */
[C---:B------:R-:W-:Y:S01]  /*6740*/  PRMT R75, R2.reuse, 0x7772, RZ ;  /* 0x00007772024b7816 */ /* 0x040fe200000000ff */
[----:B------:R-:W-:Y:S01]  /*6750*/  MUFU.EX2 R36, R35 ;  /* 0x0000002300247308 */ /* 0x000fe20000000800 */
[----:B------:R-:W-:Y:S01]  /*6760*/  PRMT R76, R2, 0x7773, RZ ;  /* 0x00007773024c7816 */ /* 0x000fe200000000ff */
[----:B------:R-:W-:Y:S01]  /*6770*/  IMAD.WIDE.U32 R2, R28, -0x326172a9, RZ ;  /* 0xcd9e8d571c027825 */ /* 0x000fe200078e00ff */
[----:B------:R-:W-:-:S02]  /*6780*/  PRMT R120, R4, 0x7771, RZ ;  /* 0x0000777104787816 */ /* 0x000fc400000000ff */
[C---:B------:R-:W-:Y:S01]  /*6790*/  PRMT R81, R4.reuse, 0x7772, RZ ;  /* 0x0000777204517816 */ /* 0x040fe200000000ff */
[----:B------:R-:W-:Y:S01]  /*67a0*/  IMAD.MOV.U32 R121, RZ, RZ, R4 ;  /* 0x000000ffff797224 */ /* 0x000fe200078e0004 */
[----:B------:R-:W-:Y:S01]  /*67b0*/  PRMT R79, R4, 0x7773, RZ ;  /* 0x00007773044f7816 */ /* 0x000fe200000000ff */
[----:B------:R-:W4:Y:S01]  /*67c0*/  MUFU.EX2 R40, R40 ;  /* 0x0000002800287308 */ /* 0x000f220000000800 */
[----:B------:R-:W-:Y:S02]  /*67d0*/  LOP3.LUT R15, R22, UR12, R3, 0x96, !PT ;  /* 0x0000000c160f7c12 */ /* 0x000fe4000f8e9603 */
[----:B--2---:R-:W-:Y:S02]  /*67e0*/  F2FP.F16.F32.PACK_AB R4, R117, R116 ;  /* 0x000000747504723e */ /* 0x004fe400000000ff */
[----:B---3--:R-:W-:Y:S02]  /*67f0*/  F2FP.F16.F32.PACK_AB R3, R43, R55 ;  /* 0x000000372b03723e */ /* 0x008fe400000000ff */
[----:B------:R-:W-:Y:S01]  /*6800*/  PRMT R232, R4, 0x7610, R232 ;  /* 0x0000761004e87816 */ /* 0x000fe200000000e8 */
[----:B------:R2:W-:Y:S01]  /*6810*/  MUFU.EX2 R150, R27 ;  /* 0x0000001b00967308 */ /* 0x0005e20000000800 */
[----:B------:R-:W-:-:S02]  /*6820*/  PRMT R68, R3, 0x7632, R68 ;  /* 0x0000763203447816 */ /* 0x000fc40000000044 */
[----:B------:R-:W-:Y:S01]  /*6830*/  PRMT R67, R3, 0x7610, R67 ;  /* 0x0000761003437816 */ /* 0x000fe20000000043 */
[----:B------:R-:W-:Y:S01]  /*6840*/  @!P4 HADD2 R58, -R232.H0_H0, -RZ.H0_H0 ;  /* 0xa00000ffe83ac230 */ /* 0x000fe20000000900 */
[----:B-1----:R-:W-:Y:S02]  /*6850*/  F2FP.F16.F32.PACK_AB R3, R97, R92 ;  /* 0x0000005c6103723e */ /* 0x002fe400000000ff */
[----:B------:R-:W-:Y:S01]  /*6860*/  LOP3.LUT R25, R18, 0xff, RZ, 0xc0, !PT ;  /* 0x000000ff12197812 */ /* 0x000fe200078ec0ff */
[----:B------:R1:W-:Y:S01]  /*6870*/  MUFU.EX2 R154, R32 ;  /* 0x00000020009a7308 */ /* 0x0003e20000000800 */
[----:B------:R-:W-:Y:S02]  /*6880*/  SHF.R.U32.HI R22, RZ, 0x18, R18 ;  /* 0x00000018ff167819 */ /* 0x000fe40000011612 */
[----:B------:R-:W-:Y:S02]  /*6890*/  PRMT R231, R4, 0x7632, R231 ;  /* 0x0000763204e77816 */ /* 0x000fe400000000e7 */
[----:B------:R-:W-:-:S02]  /*68a0*/  PRMT R230, R3, 0x7632, R230 ;  /* 0x0000763203e67816 */ /* 0x000fc400000000e6 */
[----:B------:R-:W-:Y:S01]  /*68b0*/  PRMT R229, R3, 0x7610, R229 ;  /* 0x0000761003e57816 */ /* 0x000fe200000000e5 */
[----:B------:R-:W-:Y:S01]  /*68c0*/  MUFU.EX2 R37, R37 ;  /* 0x0000002500257308 */ /* 0x000fe20000000800 */
[----:B------:R-:W-:Y:S01]  /*68d0*/  ISETP.LE.U32.AND P2, PT, R25, UR8, PT ;  /* 0x0000000819007c0c */ /* 0x000fe2000bf43070 */
[----:B--2---:R-:W-:Y:S01]  /*68e0*/  IMAD.MOV.U32 R27, RZ, RZ, R6 ;  /* 0x000000ffff1b7224 */ /* 0x004fe200078e0006 */
[----:B------:R-:W-:Y:S02]  /*68f0*/  PRMT R3, R2, 0x7770, RZ ;  /* 0x0000777002037816 */ /* 0x000fe400000000ff */
[----:B------:R-:W-:Y:S02]  /*6900*/  LOP3.LUT R48, R12, UR13, R39, 0x96, !PT ;  /* 0x0000000d0c307c12 */ /* 0x000fe4000f8e9627 */
[----:B------:R-:W-:Y:S01]  /*6910*/  ISETP.LE.U32.AND P1, PT, R22, UR8, PT ;  /* 0x0000000816007c0c */ /* 0x000fe2000bf23070 */
[----:B------:R-:W-:Y:S01]  /*6920*/  MUFU.EX2 R169, R44 ;  /* 0x0000002c00a97308 */ /* 0x000fe20000000800 */
[----:B------:R-:W-:Y:S01]  /*6930*/  ISETP.GT.U32.AND P5, PT, R9, UR8, PT ;  /* 0x0000000809007c0c */ /* 0x000fe2000bfa4070 */
[----:B-1----:R-:W-:Y:S01]  /*6940*/  FADD.FTZ R32, R55, R43 ;  /* 0x0000002b37207221 */ /* 0x002fe20000010000 */
[----:B------:R-:W-:-:S02]  /*6950*/  PRMT R35, R232, 0x5410, R231 ;  /* 0x00005410e8237816 */ /* 0x000fc400000000e7 */
[C---:B------:R-:W-:Y:S02]  /*6960*/  PRMT R13, R6.reuse, 0x7772, RZ ;  /* 0x00007772060d7816 */ /* 0x040fe400000000ff */
[----:B------:R-:W-:Y:S01]  /*6970*/  PRMT R12, R6, 0x7773, RZ ;  /* 0x00007773060c7816 */ /* 0x000fe200000000ff */
[----:B------:R-:W-:Y:S01]  /*6980*/  MUFU.EX2 R166, R47 ;  /* 0x0000002f00a67308 */ /* 0x000fe20000000800 */
[----:B------:R-:W-:Y:S02]  /*6990*/  @!P4 PRMT R232, R58, 0x5410, RZ ;  /* 0x000054103ae8c816 */ /* 0x000fe400000000ff */
[----:B------:R-:W-:Y:S01]  /*69a0*/  F2FP.F16.F32.PACK_AB R6, R65, R66 ;  /* 0x000000424106723e */ /* 0x000fe200000000ff */
[----:B------:R-:W-:Y:S01]  /*69b0*/  @!P1 HADD2 R57, -R68.H0_H0, -RZ.H0_H0 ;  /* 0xa00000ff44399230 */ /* 0x000fe20000000900 */
[----:B------:R-:W-:Y:S01]  /*69c0*/  LOP3.LUT R43, R26, UR12, R5, 0x96, !PT ;  /* 0x0000000c1a2b7c12 */ /* 0x000fe2000f8e9605 */
[----:B------:R-:W-:Y:S01]  /*69d0*/  @P5 HADD2 R60, -R229.H0_H0, -RZ.H0_H0 ;  /* 0xa00000ffe53c5230 */ /* 0x000fe20000000900 */
[----:B------:R-:W-:Y:S01]  /*69e0*/  ISETP.LE.U32.AND P4, PT, R3, UR8, PT ;  /* 0x0000000803007c0c */ /* 0x000fe2000bf83070 */
[----:B------:R1:W2:Y:S01]  /*69f0*/  MUFU.EX2 R26, R34 ;  /* 0x00000022001a7308 */ /* 0x0002a20000000800 */
[----:B------:R-:W-:Y:S01]  /*6a00*/  PRMT R11, R8, 0x7770, RZ ;  /* 0x00007770080b7816 */ /* 0x000fe200000000ff */
[----:B------:R-:W-:Y:S01]  /*6a10*/  FADD.FTZ R8, R66, R65 ;  /* 0x0000004142087221 */ /* 0x000fe20000010000 */
[----:B------:R-:W-:-:S02]  /*6a20*/  PRMT R66, R6, 0x7610, R66 ;  /* 0x0000761006427816 */ /* 0x000fc40000000042 */
[----:B----4-:R-:W-:Y:S01]  /*6a30*/  F2FP.F16.F32.PACK_AB R3, R40, R36 ;  /* 0x000000242803723e */ /* 0x010fe200000000ff */
[----:B------:R-:W-:Y:S01]  /*6a40*/  FADD.FTZ R8, R116, R8 ;  /* 0x0000000874087221 */ /* 0x000fe20000010000 */
[----:B------:R-:W-:Y:S01]  /*6a50*/  ISETP.GT.U32.AND P6, PT, R20, UR8, PT ;  /* 0x0000000814007c0c */ /* 0x000fe2000bfc4070 */
[----:B------:R-:W-:Y:S01]  /*6a60*/  @!P2 HADD2 R56, -R66.H0_H0, -RZ.H0_H0 ;  /* 0xa00000ff4238a230 */ /* 0x000fe20000000900 */
[C---:B------:R-:W-:Y:S01]  /*6a70*/  PRMT R228, R3.reuse, 0x7610, R228 ;  /* 0x0000761003e47816 */ /* 0x040fe200000000e4 */
[----:B------:R-:W-:Y:S01]  /*6a80*/  MUFU.EX2 R171, R50 ;  /* 0x0000003200ab7308 */ /* 0x000fe20000000800 */
[----:B------:R-:W-:Y:S02]  /*6a90*/  PRMT R65, R6, 0x7632, R65 ;  /* 0x0000763206417816 */ /* 0x000fe40000000041 */
[----:B------:R-:W-:Y:S01]  /*6aa0*/  PRMT R227, R3, 0x7632, R227 ;  /* 0x0000763203e37816 */ /* 0x000fe200000000e3 */
[----:B------:R-:W-:Y:S01]  /*6ab0*/  @!P4 HADD2 R78, -R228.H0_H0, -RZ.H0_H0 ;  /* 0xa00000ffe44ec230 */ /* 0x000fe20000000900 */
[----:B------:R-:W-:-:S02]  /*6ac0*/  PRMT R55, R66, 0x5410, R65 ;  /* 0x0000541042377816 */ /* 0x000fc40000000041 */
[----:B------:R-:W-:Y:S01]  /*6ad0*/  PRMT R6, R2, 0x7772, RZ ;  /* 0x0000777202067816 */ /* 0x000fe200000000ff */
[----:B------:R-:W-:Y:S01]  /*6ae0*/  MUFU.EX2 R153, R51 ;  /* 0x0000003300997308 */ /* 0x000fe20000000800 */
[----:B------:R-:W-:Y:S01]  /*6af0*/  @!P2 PRMT R66, R56, 0x5410, RZ ;  /* 0x000054103842a816 */ /* 0x000fe200000000ff */
[----:B------:R-:W-:Y:S01]  /*6b00*/  @P6 HADD2 R77, -R231.H0_H0, -RZ.H0_H0 ;  /* 0xa00000ffe74d6230 */ /* 0x000fe20000000900 */
[----:B------:R-:W-:Y:S02]  /*6b10*/  PRMT R56, R67, 0x5410, R68 ;  /* 0x0000541043387816 */ /* 0x000fe40000000044 */
[----:B-1----:R-:W-:Y:S02]  /*6b20*/  PRMT R34, R229, 0x5410, R230 ;  /* 0x00005410e5227816 */ /* 0x002fe400000000e6 */
[----:B------:R-:W-:Y:S01]  /*6b30*/  LOP3.LUT R39, R21, 0xff, RZ, 0xc0, !PT ;  /* 0x000000ff15277812 */ /* 0x000fe200078ec0ff */
[----:B------:R-:W1:Y:S01]  /*6b40*/  MUFU.EX2 R115, R33 ;  /* 0x0000002100737308 */ /* 0x000e620000000800 */
[----:B------:R-:W-:-:S02]  /*6b50*/  @!P1 PRMT R68, R57, 0x5410, RZ ;  /* 0x0000541039449816 */ /* 0x000fc400000000ff */
[----:B------:R-:W-:Y:S02]  /*6b60*/  @P5 PRMT R229, R60, 0x5410, RZ ;  /* 0x000054103ce55816 */ /* 0x000fe400000000ff */
[----:B------:R-:W-:Y:S02]  /*6b70*/  ISETP.GT.U32.AND P5, PT, R6, UR8, PT ;  /* 0x0000000806007c0c */ /* 0x000fe4000bfa4070 */
[----:B------:R-:W-:Y:S01]  /*6b80*/  PRMT R57, R228, 0x5410, R227 ;  /* 0x00005410e4397816 */ /* 0x000fe200000000e3 */
[----:B------:R-:W-:Y:S01]  /*6b90*/  MUFU.EX2 R149, R41 ;  /* 0x0000002900957308 */ /* 0x000fe20000000800 */
[----:B--2---:R-:W-:Y:S02]  /*6ba0*/  F2FP.F16.F32.PACK_AB R3, R37, R26 ;  /* 0x0000001a2503723e */ /* 0x004fe400000000ff */
[----:B------:R-:W-:Y:S01]  /*6bb0*/  @!P4 PRMT R228, R78, 0x5410, RZ ;  /* 0x000054104ee4c816 */ /* 0x000fe200000000ff */
[----:B------:R-:W-:Y:S01]  /*6bc0*/  FADD.FTZ R78, R117, R8 ;  /* 0x00000008754e7221 */ /* 0x000fe20000010000 */
[----:B------:R-:W-:-:S02]  /*6bd0*/  ISETP.LE.U32.AND P4, PT, R39, UR8, PT ;  /* 0x0000000827007c0c */ /* 0x000fc4000bf83070 */
[C---:B------:R-:W-:Y:S01]  /*6be0*/  PRMT R226, R3.reuse, 0x7610, R226 ;  /* 0x0000761003e27816 */ /* 0x040fe200000000e2 */
[----:B------:R-:W-:Y:S01]  /*6bf0*/  MUFU.EX2 R41, R45 ;  /* 0x0000002d00297308 */ /* 0x000fe20000000800 */
[----:B------:R-:W-:Y:S02]  /*6c00*/  PRMT R225, R3, 0x7632, R225 ;  /* 0x0000763203e17816 */ /* 0x000fe400000000e1 */
[----:B------:R-:W-:Y:S01]  /*6c10*/  ISETP.GT.U32.AND P1, PT, R10, UR8, PT ;  /* 0x000000080a007c0c */ /* 0x000fe2000bf24070 */
[----:B------:R-:W-:Y:S01]  /*6c20*/  @P5 HADD2 R80, -R226.H0_H0, -RZ.H0_H0 ;  /* 0xa00000ffe2505230 */ /* 0x000fe20000000900 */
[----:B------:R-:W-:Y:S02]  /*6c30*/  PRMT R14, R2, 0x7771, RZ ;  /* 0x00007771020e7816 */ /* 0x000fe400000000ff */
[----:B------:R-:W-:Y:S01]  /*6c40*/  F2FP.F16.F32.PACK_AB R3, R119, R152 ;  /* 0x000000987703723e */ /* 0x000fe200000000ff */
[----:B------:R-:W-:Y:S01]  /*6c50*/  MUFU.EX2 R52, R52 ;  /* 0x0000003400347308 */ /* 0x000fe20000000800 */
[----:B------:R-:W-:-:S02]  /*6c60*/  @P6 PRMT R231, R77, 0x5410, RZ ;  /* 0x000054104de76816 */ /* 0x000fc400000000ff */
[----:B------:R-:W-:Y:S02]  /*6c70*/  ISETP.GT.U32.AND P6, PT, R14, UR8, PT ;  /* 0x000000080e007c0c */ /* 0x000fe4000bfc4070 */
[C---:B------:R-:W-:Y:S02]  /*6c80*/  PRMT R224, R3.reuse, 0x7610, R224 ;  /* 0x0000761003e07816 */ /* 0x040fe400000000e0 */
[----:B------:R-:W-:Y:S01]  /*6c90*/  PRMT R223, R3, 0x7632, R223 ;  /* 0x0000763203df7816 */ /* 0x000fe200000000df */
[----:B------:R-:W-:Y:S01]  /*6ca0*/  @P1 HADD2 R59, -R230.H0_H0, -RZ.H0_H0 ;  /* 0xa00000ffe63b1230 */ /* 0x000fe20000000900 */
[----:B------:R-:W-:Y:S01]  /*6cb0*/  LOP3.LUT R3, R30, 0xff, RZ, 0xc0, !PT ;  /* 0x000000ff1e037812 */ /* 0x000fe200078ec0ff */
[----:B------:R-:W-:Y:S01]  /*6cc0*/  @!P4 HADD2 R84, -R224.H0_H0, -RZ.H0_H0 ;  /* 0xa00000ffe054c230 */ /* 0x000fe20000000900 */
[----:B------:R-:W-:Y:S01]  /*6cd0*/  PRMT R47, R226, 0x5410, R225 ;  /* 0x00005410e22f7816 */ /* 0x000fe200000000e1 */
[----:B------:R-:W-:Y:S01]  /*6ce0*/  MUFU.EX2 R155, R42 ;  /* 0x0000002a009b7308 */ /* 0x000fe20000000800 */
[----:B------:R-:W-:-:S02]  /*6cf0*/  @P5 PRMT R226, R80, 0x5410, RZ ;  /* 0x0000541050e25816 */ /* 0x000fc400000000ff */
[----:B------:R-:W-:Y:S01]  /*6d00*/  F2FP.F16.F32.PACK_AB R4, R154, R150 ;  /* 0x000000969a04723e */ /* 0x000fe200000000ff */
[----:B------:R-:W-:Y:S01]  /*6d10*/  @P6 HADD2 R82, -R227.H0_H0, -RZ.H0_H0 ;  /* 0xa00000ffe3526230 */ /* 0x000fe20000000900 */
[----:B------:R-:W-:Y:S02]  /*6d20*/  PRMT R60, R224, 0x5410, R223 ;  /* 0x00005410e03c7816 */ /* 0x000fe400000000df */
[----:B------:R-:W-:Y:S01]  /*6d30*/  ISETP.LE.U32.AND P5, PT, R3, UR8, PT ;  /* 0x0000000803007c0c */ /* 0x000fe2000bfa3070 */
[----:B------:R-:W2:Y:S01]  /*6d40*/  MUFU.EX2 R133, R61 ;  /* 0x0000003d00857308 */ /* 0x000ea20000000800 */
[----:B------:R-:W-:Y:S02]  /*6d50*/  @!P4 PRMT R224, R84, 0x5410, RZ ;  /* 0x0000541054e0c816 */ /* 0x000fe400000000ff */
[----:B------:R-:W-:Y:S02]  /*6d60*/  PRMT R5, R2, 0x7773, RZ ;  /* 0x0000777302057816 */ /* 0x000fe400000000ff */
[----:B------:R-:W-:-:S02]  /*6d70*/  ISETP.GT.U32.AND P4, PT, R23, UR8, PT ;  /* 0x0000000817007c0c */ /* 0x000fc4000bf84070 */
[C---:B------:R-:W-:Y:S01]  /*6d80*/  PRMT R221, R4.reuse, 0x7632, R221 ;  /* 0x0000763204dd7816 */ /* 0x040fe200000000dd */
[----:B------:R2:W-:Y:S01]  /*6d90*/  MUFU.EX2 R165, R62 ;  /* 0x0000003e00a57308 */ /* 0x0005e20000000800 */
[----:B------:R-:W-:Y:S02]  /*6da0*/  PRMT R219, R4, 0x7610, R219 ;  /* 0x0000761004db7816 */ /* 0x000fe400000000db */
[----:B------:R-:W-:Y:S02]  /*6db0*/  F2FP.F16.F32.PACK_AB R4, R166, R169 ;  /* 0x000000a9a604723e */ /* 0x000fe400000000ff */
[----:B------:R-:W-:Y:S02]  /*6dc0*/  @P1 PRMT R230, R59, 0x5410, RZ ;  /* 0x000054103be61816 */ /* 0x000fe400000000ff */
[----:B------:R-:W-:Y:S01]  /*6dd0*/  PRMT R28, R9, 0x5410, R10 ;  /* 0x00005410091c7816 */ /* 0x000fe2000000000a */
[----:B-1----:R-:W-:Y:S01]  /*6de0*/  FADD.FTZ R10, R115, R114 ;  /* 0x00000072730a7221 */ /* 0x002fe20000010000 */
[----:B------:R-:W-:Y:S01]  /*6df0*/  ISETP.GT.U32.AND P1, PT, R5, UR8, PT ;  /* 0x0000000805007c0c */ /* 0x000fe2000bf24070 */
[----:B------:R1:W-:Y:S01]  /*6e00*/  MUFU.EX2 R164, R63 ;  /* 0x0000003f00a47308 */ /* 0x0003e20000000800 */
[----:B------:R-:W-:-:S02]  /*6e10*/  SHF.R.U32.HI R9, RZ, 0x18, R21 ;  /* 0x00000018ff097819 */ /* 0x000fc40000011615 */
[----:B------:R-:W-:Y:S02]  /*6e20*/  PRMT R222, R4, 0x7610, R222 ;  /* 0x0000761004de7816 */ /* 0x000fe400000000de */
[----:B------:R-:W-:Y:S02]  /*6e30*/  @P6 PRMT R227, R82, 0x5410, RZ ;  /* 0x0000541052e36816 */ /* 0x000fe400000000ff */
[----:B------:R-:W-:Y:S01]  /*6e40*/  ISETP.LE.U32.AND P6, PT, R9, UR8, PT ;  /* 0x0000000809007c0c */ /* 0x000fe2000bfc3070 */
[----:B------:R-:W-:Y:S01]  /*6e50*/  @!P5 HADD2 R88, -R222.H0_H0, -RZ.H0_H0 ;  /* 0xa00000ffde58d230 */ /* 0x000fe20000000900 */
[----:B------:R-:W-:Y:S01]  /*6e60*/  PRMT R218, R4, 0x7632, R218 ;  /* 0x0000763204da7816 */ /* 0x000fe200000000da */
[----:B------:R-:W-:Y:S01]  /*6e70*/  MUFU.EX2 R82, R53 ;  /* 0x0000003500527308 */ /* 0x000fe20000000800 */
[----:B------:R-:W-:Y:S01]  /*6e80*/  F2FP.F16.F32.PACK_AB R4, R153, R171 ;  /* 0x000000ab9904723e */ /* 0x000fe200000000ff */
[----:B------:R-:W-:Y:S01]  /*6e90*/  @P1 HADD2 R83, -R225.H0_H0, -RZ.H0_H0 ;  /* 0xa00000ffe1531230 */ /* 0x000fe20000000900 */
[----:B------:R-:W-:Y:S01]  /*6ea0*/  PRMT R30, R222, 0x5410, R218 ;  /* 0x00005410de1e7816 */ /* 0x000fe200000000da */
[----:B------:R-:W-:Y:S01]  /*6eb0*/  @P4 HADD2 R87, -R218.H0_H0, -RZ.H0_H0 ;  /* 0xa00000ffda574230 */ /* 0x000fe20000000900 */
[----:B------:R-:W-:Y:S01]  /*6ec0*/  @!P5 PRMT R222, R88, 0x5410, RZ ;  /* 0x0000541058ded816 */ /* 0x000fe200000000ff */
[----:B--2---:R-:W-:Y:S01]  /*6ed0*/  IMAD.MOV.U32 R62, RZ, RZ, R133 ;  /* 0x000000ffff3e7224 */ /* 0x004fe200078e0085 */
[----:B------:R-:W-:Y:S01]  /*6ee0*/  ISETP.GT.U32.AND P5, PT, R17, UR8, PT ;  /* 0x0000000811007c0c */ /* 0x000fe2000bfa4070 */
[----:B------:R-:W-:Y:S01]  /*6ef0*/  MUFU.EX2 R88, R104 ;  /* 0x0000006800587308 */ /* 0x000fe20000000800 */
[----:B------:R-:W-:Y:S01]  /*6f00*/  @P4 PRMT R218, R87, 0x5410, RZ ;  /* 0x0000541057da4816 */ /* 0x000fe200000000ff */
[----:B------:R-:W-:Y:S01]  /*6f10*/  @!P6 HADD2 R85, -R221.H0_H0, -RZ.H0_H0 ;  /* 0xa00000ffdd55e230 */ /* 0x000fe20000000900 */
[----:B------:R-:W-:-:S02]  /*6f20*/  ISETP.GT.U32.AND P4, PT, R19, UR8, PT ;  /* 0x0000000813007c0c */ /* 0x000fc4000bf84070 */
[----:B------:R-:W-:Y:S02]  /*6f30*/  @P1 PRMT R225, R83, 0x5410, RZ ;  /* 0x0000541053e11816 */ /* 0x000fe400000000ff */
[----:B------:R-:W-:Y:S01]  /*6f40*/  PRMT R59, R219, 0x5410, R221 ;  /* 0x00005410db3b7816 */ /* 0x000fe200000000dd */
[----:B------:R-:W2:Y:S01]  /*6f50*/  MUFU.EX2 R83, R54 ;  /* 0x0000003600537308 */ /* 0x000ea20000000800 */
[----:B------:R-:W-:Y:S02]  /*6f60*/  PRMT R213, R4, 0x7632, R213 ;  /* 0x0000763204d57816 */ /* 0x000fe400000000d5 */
[----:B------:R-:W-:Y:S02]  /*6f70*/  @!P6 PRMT R221, R85, 0x5410, RZ ;  /* 0x0000541055dde816 */ /* 0x000fe400000000ff */
[----:B------:R-:W-:Y:S01]  /*6f80*/  ISETP.LE.U32.AND P2, PT, R11, UR8, PT ;  /* 0x000000080b007c0c */ /* 0x000fe2000bf43070 */
[----:B------:R-:W-:Y:S01]  /*6f90*/  FADD.FTZ R11, R41, R52 ;  /* 0x00000034290b7221 */ /* 0x000fe20000010000 */
[----:B------:R-:W-:Y:S01]  /*6fa0*/  ISETP.GT.U32.AND P6, PT, R12, UR8, PT ;  /* 0x000000080c007c0c */ /* 0x000fe2000bfc4070 */
[----:B------:R-:W-:Y:S01]  /*6fb0*/  @P5 HADD2 R90, -R213.H0_H0, -RZ.H0_H0 ;  /* 0xa00000ffd55a5230 */ /* 0x000fe20000000900 */
[----:B------:R-:W-:Y:S01]  /*6fc0*/  PRMT R24, R13, 0x5410, R12 ;  /* 0x000054100d187816 */ /* 0x000fe2000000000c */
[----:B------:R-:W-:Y:S01]  /*6fd0*/  IMAD.MOV.U32 R12, RZ, RZ, R2 ;  /* 0x000000ffff0c7224 */ /* 0x000fe200078e0002 */
[----:B------:R-:W-:Y:S01]  /*6fe0*/  PRMT R215, R4, 0x7610, R215 ;  /* 0x0000761004d77816 */ /* 0x000fe200000000d7 */
[----:B------:R-:W-:Y:S01]  /*6ff0*/  FADD.FTZ R4, R36, R10 ;  /* 0x0000000a24047221 */ /* 0x000fe20000010000 */
[----:B------:R-:W-:Y:S01]  /*7000*/  LOP3.LUT R2, R31, 0xff, RZ, 0xc0, !PT ;  /* 0x000000ff1f027812 */ /* 0x000fe200078ec0ff */
[----:B------:R-:W-:Y:S01]  /*7010*/  FADD.FTZ R11, R26, R11 ;  /* 0x0000000b1a0b7221 */ /* 0x000fe20000010000 */
[----:B------:R-:W-:Y:S01]  /*7020*/  LOP3.LUT R33, R29, 0xff, RZ, 0xc0, !PT ;  /* 0x000000ff1d217812 */ /* 0x000fe200078ec0ff */
[----:B------:R-:W-:Y:S01]  /*7030*/  @P4 HADD2 R89, -R215.H0_H0, -RZ.H0_H0 ;  /* 0xa00000ffd7594230 */ /* 0x000fe20000000900 */
[----:B------:R-:W-:Y:S01]  /*7040*/  SHF.R.U32.HI R10, RZ, 0x18, R29 ;  /* 0x00000018ff0a7819 */ /* 0x000fe2000001161d */
[----:B------:R3:W4:Y:S01]  /*7050*/  MUFU.EX2 R85, R72 ;  /* 0x0000004800557308 */ /* 0x0007220000000800 */
[----:B------:R-:W-:Y:S01]  /*7060*/  PRMT R26, R2, 0x5410, R20 ;  /* 0x00005410021a7816 */ /* 0x000fe20000000014 */
[----:B-1----:R-:W-:Y:S01]  /*7070*/  FADD.FTZ R63, R40, R4 ;  /* 0x00000004283f7221 */ /* 0x002fe20000010000 */
[----:B------:R-:W-:Y:S01]  /*7080*/  LOP3.LUT R2, R27, 0xff, RZ, 0xc0, !PT ;  /* 0x000000ff1b027812 */ /* 0x000fe200078ec0ff */
[----:B------:R-:W-:Y:S01]  /*7090*/  FADD.FTZ R61, R37, R11 ;  /* 0x0000000b253d7221 */ /* 0x000fe20000010000 */
[----:B------:R-:W-:-:S02]  /*70a0*/  PRMT R45, R215, 0x5410, R213 ;  /* 0x00005410d72d7816 */ /* 0x000fc400000000d5 */
[----:B------:R-:W-:Y:S01]  /*70b0*/  @P5 PRMT R213, R90, 0x5410, RZ ;  /* 0x000054105ad55816 */ /* 0x000fe200000000ff */
[----:B------:R1:W-:Y:S01]  /*70c0*/  MUFU.EX2 R87, R71 ;  /* 0x0000004700577308 */ /* 0x0003e20000000800 */
[----:B------:R-:W-:Y:S02]  /*70d0*/  ISETP.LE.U32.AND P1, PT, R33, UR8, PT ;  /* 0x0000000821007c0c */ /* 0x000fe4000bf23070 */
[----:B------:R-:W-:Y:S02]  /*70e0*/  ISETP.LE.U32.AND P5, PT, R10, UR8, PT ;  /* 0x000000080a007c0c */ /* 0x000fe4000bfa3070 */
[----:B------:R-:W-:Y:S02]  /*70f0*/  PRMT R44, R19, 0x5410, R17 ;  /* 0x00005410132c7816 */ /* 0x000fe40000000011 */
[----:B------:R-:W-:Y:S01]  /*7100*/  @P4 PRMT R215, R89, 0x5410, RZ ;  /* 0x0000541059d74816 */ /* 0x000fe200000000ff */
[----:B------:R-:W-:Y:S01]  /*7110*/  MUFU.EX2 R84, R69 ;  /* 0x0000004500547308 */ /* 0x000fe20000000800 */
[----:B------:R-:W-:Y:S01]  /*7120*/  ISETP.GT.U32.AND P4, PT, R16, UR8, PT ;  /* 0x0000000810007c0c */ /* 0x000fe2000bf84070 */
[----:B---3--:R-:W-:Y:S01]  /*7130*/  IMAD.MOV.U32 R72, RZ, RZ, R171 ;  /* 0x000000ffff487224 */ /* 0x008fe200078e00ab */
[----:B------:R-:W-:-:S02]  /*7140*/  PRMT R17, R2, 0x5410, R16 ;  /* 0x0000541002117816 */ /* 0x000fc40000000010 */
[----:B------:R-:W-:Y:S02]  /*7150*/  ISETP.LE.U32.AND P0, PT, R7, UR8, PT ;  /* 0x0000000807007c0c */ /* 0x000fe4000bf03070 */
[----:B------:R-:W-:Y:S01]  /*7160*/  PRMT R16, R3, 0x5410, R23 ;  /* 0x0000541003107816 */ /* 0x000fe20000000017 */
[----:B------:R-:W-:Y:S01]  /*7170*/  MUFU.EX2 R69, R70 ;  /* 0x0000004600457308 */ /* 0x000fe20000000800 */
[----:B------:R-:W-:Y:S01]  /*7180*/  F2FP.F16.F32.PACK_AB R7, R155, R149 ;  /* 0x000000959b07723e */ /* 0x000fe200000000ff */
[----:B-1----:R-:W-:Y:S01]  /*7190*/  IMAD.MOV.U32 R71, RZ, RZ, R169 ;  /* 0x000000ffff477224 */ /* 0x002fe200078e00a9 */
[----:B--2---:R-:W-:Y:S02]  /*71a0*/  F2FP.F16.F32.PACK_AB R3, R83, R82 ;  /* 0x000000525303723e */ /* 0x004fe400000000ff */
[----:B------:R-:W-:Y:S02]  /*71b0*/  F2FP.F16.F32.PACK_AB R2, R168, R167 ;  /* 0x000000a7a802723e */ /* 0x000fe400000000ff */
[----:B------:R-:W-:Y:S01]  /*71c0*/  PRMT R220, R7, 0x7610, R220 ;  /* 0x0000761007dc7816 */ /* 0x000fe200000000dc */
[----:B------:R1:W-:Y:S01]  /*71d0*/  MUFU.EX2 R31, R96 ;  /* 0x00000060001f7308 */ /* 0x0003e20000000800 */
[----:B------:R-:W-:-:S02]  /*71e0*/  PRMT R207, R3, 0x7632, R207 ;  /* 0x0000763203cf7816 */ /* 0x000fc400000000cf */
[C---:B------:R-:W-:Y:S01]  /*71f0*/  PRMT R212, R2.reuse, 0x7610, R212 ;  /* 0x0000761002d47816 */ /* 0x040fe200000000d4 */
[----:B------:R-:W-:Y:S01]  /*7200*/  @!P1 HADD2 R86, -R220.H0_H0, -RZ.H0_H0 ;  /* 0xa00000ffdc569230 */ /* 0x000fe20000000900 */
[----:B------:R-:W-:Y:S01]  /*7210*/  PRMT R208, R2, 0x7632, R208 ;  /* 0x0000763202d07816 */ /* 0x000fe200000000d0 */
[----:B------:R-:W-:Y:S01]  /*7220*/  @!P5 HADD2 R91, -R207.H0_H0, -RZ.H0_H0 ;  /* 0xa00000ffcf5bd230 */ /* 0x000fe20000000900 */
[----:B------:R-:W-:Y:S01]  /*7230*/  PRMT R2, R18, 0x7632, R2 ;  /* 0x0000763212027816 */ /* 0x000fe20000000002 */
[----:B------:R-:W-:Y:S01]  /*7240*/  @!P3 HADD2 R93, -R212.H0_H0, -RZ.H0_H0 ;  /* 0xa00000ffd45db230 */ /* 0x000fe20000000900 */
[----:B------:R-:W-:Y:S01]  /*7250*/  PRMT R216, R7, 0x7632, R216 ;  /* 0x0000763207d87816 */ /* 0x000fe200000000d8 */
[----:B------:R-:W-:Y:S01]  /*7260*/  @P4 HADD2 R94, -R208.H0_H0, -RZ.H0_H0 ;  /* 0xa00000ffd05e4230 */ /* 0x000fe20000000900 */
[----:B------:R-:W-:Y:S01]  /*7270*/  PRMT R206, R3, 0x7610, R206 ;  /* 0x0000761003ce7816 */ /* 0x000fe200000000ce */
[----:B------:R-:W-:Y:S01]  /*7280*/  FADD.FTZ R7, R92, R32 ;  /* 0x000000205c077221 */ /* 0x000fe20000010000 */
[----:B------:R-:W-:Y:S01]  /*7290*/  LOP3.LUT R2, R2, 0xff, RZ, 0xc0, !PT ;  /* 0x000000ff02027812 */ /* 0x000fe200078ec0ff */
[----:B------:R-:W-:Y:S01]  /*72a0*/  IMAD.MOV.U32 R92, RZ, RZ, R119 ;  /* 0x000000ffff5c7224 */ /* 0x000fe200078e0077 */
[----:B------:R-:W-:Y:S01]  /*72b0*/  PRMT R58, R220, 0x5410, R216 ;  /* 0x00005410dc3a7816 */ /* 0x000fe200000000d8 */
[----:B------:R-:W-:Y:S01]  /*72c0*/  FADD.FTZ R77, R97, R7 ;  /* 0x00000007614d7221 */ /* 0x000fe20000010000 */
[----:B------:R-:W-:Y:S01]  /*72d0*/  PRMT R42, R206, 0x5410, R207 ;  /* 0x00005410ce2a7816 */ /* 0x000fe200000000cf */
[----:B------:R-:W-:Y:S01]  /*72e0*/  MUFU.EX2 R124, R124 ;  /* 0x0000007c007c7308 */ /* 0x000fe20000000800 */
[----:B------:R-:W-:Y:S01]  /*72f0*/  @!P1 PRMT R220, R86, 0x5410, RZ ;  /* 0x0000541056dc9816 */ /* 0x000fe200000000ff */
[----:B-1----:R-:W-:Y:S01]  /*7300*/  IMAD.MOV.U32 R96, RZ, RZ, R154 ;  /* 0x000000ffff607224 */ /* 0x002fe200078e009a */
[----:B------:R-:W-:Y:S01]  /*7310*/  @!P5 PRMT R207, R91, 0x5410, RZ ;  /* 0x000054105bcfd816 */ /* 0x000fe200000000ff */
[----:B------:R-:W-:Y:S01]  /*7320*/  IMAD.MOV.U32 R97, RZ, RZ, R153 ;  /* 0x000000ffff617224 */ /* 0x000fe200078e0099 */
[----:B------:R-:W-:Y:S01]  /*7330*/  ISETP.LE.U32.AND P5, PT, R2, UR8, PT ;  /* 0x0000000802007c0c */ /* 0x000fe2000bfa3070 */
[----:B------:R-:W-:Y:S01]  /*7340*/  IMAD.MOV.U32 R70, RZ, RZ, R166 ;  /* 0x000000ffff467224 */ /* 0x000fe200078e00a6 */
[----:B------:R-:W-:Y:S01]  /*7350*/  SHF.R.U32.HI R2, RZ, 0x10, R18 ;  /* 0x00000010ff027819 */ /* 0x000fe20000011612 */
[----:B------:R1:W2:Y:S01]  /*7360*/  MUFU.EX2 R86, R64 ;  /* 0x0000004000567308 */ /* 0x0002a20000000800 */
[----:B------:R-:W-:-:S02]  /*7370*/  ISETP.GT.U32.AND P1, PT, R13, UR8, PT ;  /* 0x000000080d007c0c */ /* 0x000fc4000bf24070 */
[----:B------:R-:W-:Y:S02]  /*7380*/  LOP3.LUT R4, R2, 0xff, RZ, 0xc0, !PT ;  /* 0x000000ff02047812 */ /* 0x000fe400078ec0ff */
[----:B------:R-:W-:Y:S02]  /*7390*/  F2FP.F16.F32.PACK_AB R2, R165, R62 ;  /* 0x0000003ea502723e */ /* 0x000fe400000000ff */
[----:B------:R-:W-:Y:S01]  /*73a0*/  PRMT R19, R6, 0x5410, R5 ;  /* 0x0000541006137816 */ /* 0x000fe20000000005 */
[----:B------:R-:W-:Y:S01]  /*73b0*/  MUFU.EX2 R122, R122 ;  /* 0x0000007a007a7308 */ /* 0x000fe20000000800 */
[----:B------:R-:W-:Y:S01]  /*73c0*/  PRMT R3, R21, 0x7632, R3 ;  /* 0x0000763215037816 */ /* 0x000fe20000000003 */
[----:B------:R-:W-:Y:S01]  /*73d0*/  @!P5 HADD2 R112, -R67.H0_H0, -RZ.H0_H0 ;  /* 0xa00000ff4370d230 */ /* 0x000fe20000000900 */
[----:B------:R-:W-:Y:S02]  /*73e0*/  SHF.R.U32.HI R5, RZ, 0x10, R21 ;  /* 0x00000010ff057819 */ /* 0x000fe40000011615 */
[----:B------:R-:W-:-:S02]  /*73f0*/  PRMT R205, R2, 0x7610, R205 ;  /* 0x0000761002cd7816 */ /* 0x000fc400000000cd */
[----:B------:R-:W-:Y:S01]  /*7400*/  PRMT R200, R2, 0x7632, R200 ;  /* 0x0000763202c87816 */ /* 0x000fe200000000c8 */
[----:B------:R-:W-:Y:S01]  /*7410*/  MUFU.EX2 R125, R125 ;  /* 0x0000007d007d7308 */ /* 0x000fe20000000800 */
[----:B------:R-:W-:Y:S01]  /*7420*/  LOP3.LUT R6, R3, 0xff, RZ, 0xc0, !PT ;  /* 0x000000ff03067812 */ /* 0x000fe200078ec0ff */
[----:B------:R-:W-:Y:S01]  /*7430*/  @P1 HADD2 R95, -R205.H0_H0, -RZ.H0_H0 ;  /* 0xa00000ffcd5f1230 */ /* 0x000fe20000000900 */
[----:B------:R-:W-:Y:S01]  /*7440*/  LOP3.LUT R2, R12, 0xff, RZ, 0xc0, !PT ;  /* 0x000000ff0c027812 */ /* 0x000fe200078ec0ff */
[----:B-1----:R-:W-:Y:S01]  /*7450*/  IMAD.MOV.U32 R64, RZ, RZ, R132 ;  /* 0x000000ffff407224 */ /* 0x002fe200078e0084 */
[----:B------:R-:W-:Y:S01]  /*7460*/  LOP3.LUT R3, R5, 0xff, RZ, 0xc0, !PT ;  /* 0x000000ff05037812 */ /* 0x000fe200078ec0ff */
[----:B------:R-:W-:Y:S01]  /*7470*/  @P6 HADD2 R105, -R200.H0_H0, -RZ.H0_H0 ;  /* 0xa00000ffc8696230 */ /* 0x000fe20000000900 */
[----:B------:R-:W-:Y:S01]  /*7480*/  PRMT R11, R2, 0x5410, R14 ;  /* 0x00005410020b7816 */ /* 0x000fe2000000000e */
[----:B------:R-:W-:Y:S01]  /*7490*/  MUFU.EX2 R123, R123 ;  /* 0x0000007b007b7308 */ /* 0x000fe20000000800 */
[----:B------:R-:W-:-:S02]  /*74a0*/  PRMT R20, R3, 0x5410, R9 ;  /* 0x0000541003147816 */ /* 0x000fc40000000009 */
[----:B----4-:R-:W-:Y:S02]  /*74b0*/  F2FP.F16.F32.PACK_AB R2, R88, R85 ;  /* 0x000000555802723e */ /* 0x010fe400000000ff */
[----:B--2---:R-:W-:Y:S02]  /*74c0*/  F2FP.F16.F32.PACK_AB R3, R87, R86 ;  /* 0x000000565703723e */ /* 0x004fe400000000ff */
[----:B------:R-:W-:Y:S01]  /*74d0*/  LOP3.LUT R51, R46, 0xff, RZ, 0xc0, !PT ;  /* 0x000000ff2e337812 */ /* 0x000fe200078ec0ff */
[----:B------:R-:W-:Y:S01]  /*74e0*/  MUFU.EX2 R126, R126 ;  /* 0x0000007e007e7308 */ /* 0x000fe20000000800 */
[----:B------:R-:W-:Y:S02]  /*74f0*/  SHF.R.U32.HI R50, RZ, 0x18, R46 ;  /* 0x00000018ff327819 */ /* 0x000fe4000001162e */
[----:B------:R-:W-:Y:S02]  /*7500*/  PRMT R13, R212, 0x5410, R208 ;  /* 0x00005410d40d7816 */ /* 0x000fe400000000d0 */
[----:B------:R-:W-:-:S02]  /*7510*/  PRMT R203, R2, 0x7610, R203 ;  /* 0x0000761002cb7816 */ /* 0x000fc400000000cb */
[----:B------:R-:W-:Y:S01]  /*7520*/  @!P3 PRMT R212, R93, 0x5410, RZ ;  /* 0x000054105dd4b816 */ /* 0x000fe200000000ff */
[----:B------:R-:W-:Y:S01]  /*7530*/  IMAD.MOV.U32 R93, RZ, RZ, R170 ;  /* 0x000000ffff5d7224 */ /* 0x000fe200078e00aa */
[----:B------:R-:W-:Y:S01]  /*7540*/  PRMT R8, R205, 0x5410, R200 ;  /* 0x00005410cd087816 */ /* 0x000fe200000000c8 */
[----:B------:R-:W-:Y:S01]  /*7550*/  @!P0 HADD2 R108, -R203.H0_H0, -RZ.H0_H0 ;  /* 0xa00000ffcb6c8230 */ /* 0x000fe20000000900 */
[C---:B------:R-:W-:Y:S02]  /*7560*/  PRMT R198, R3.reuse, 0x7632, R198 ;  /* 0x0000763203c67816 */ /* 0x040fe400000000c6 */
[----:B------:R-:W-:Y:S02]  /*7570*/  PRMT R196, R3, 0x7610, R196 ;  /* 0x0000761003c47816 */ /* 0x000fe400000000c4 */
[----:B------:R-:W-:Y:S02]  /*7580*/  ISETP.LE.U32.AND P3, PT, R6, UR8, PT ;  /* 0x0000000806007c0c */ /* 0x000fe4000bf63070 */
[----:B------:R-:W-:Y:S01]  /*7590*/  @P4 PRMT R208, R94, 0x5410, RZ ;  /* 0x000054105ed04816 */ /* 0x000fe200000000ff */
[----:B------:R-:W-:Y:S01]  /*75a0*/  IMAD.MOV.U32 R94, RZ, RZ, R168 ;  /* 0x000000ffff5e7224 */ /* 0x000fe200078e00a8 */
[----:B------:R-:W-:Y:S01]  /*75b0*/  @P1 PRMT R205, R95, 0x5410, RZ ;  /* 0x000054105fcd1816 */ /* 0x000fe200000000ff */
[----:B------:R-:W-:Y:S01]  /*75c0*/  IMAD.MOV.U32 R95, RZ, RZ, R167 ;  /* 0x000000ffff5f7224 */ /* 0x000fe200078e00a7 */
[----:B------:R-:W-:-:S02]  /*75d0*/  PRMT R201, R2, 0x7632, R201 ;  /* 0x0000763202c97816 */ /* 0x000fc400000000c9 */
[----:B------:R-:W-:Y:S02]  /*75e0*/  F2FP.F16.F32.PACK_AB R3, R114, R115 ;  /* 0x000000737203723e */ /* 0x000fe400000000ff */
[----:B------:R-:W-:Y:S02]  /*75f0*/  PRMT R6, R4, 0x5410, R22 ;  /* 0x0000541004067816 */ /* 0x000fe40000000016 */
[----:B------:R-:W-:Y:S01]  /*7600*/  ISETP.LE.U32.AND P4, PT, R51, UR8, PT ;  /* 0x0000000833007c0c */ /* 0x000fe2000bf83070 */
[----:B------:R-:W-:Y:S01]  /*7610*/  @!P3 HADD2 R137, -R219.H0_H0, -RZ.H0_H0 ;  /* 0xa00000ffdb89b230 */ /* 0x000fe20000000900 */
[----:B------:R-:W-:Y:S02]  /*7620*/  ISETP.LE.U32.AND P1, PT, R50, UR8, PT ;  /* 0x0000000832007c0c */ /* 0x000fe4000bf23070 */
[----:B------:R-:W-:Y:S02]  /*7630*/  PRMT R2, R29, 0x7632, R2 ;  /* 0x000076321d027816 */ /* 0x000fe40000000002 */
[----:B------:R-:W-:-:S02]  /*7640*/  F2FP.F16.F32.PACK_AB R4, R164, R64 ;  /* 0x00000040a404723e */ /* 0x000fc400000000ff */
[----:B------:R-:W-:Y:S02]  /*7650*/  LOP3.LUT R7, R15, 0xff, RZ, 0xc0, !PT ;  /* 0x000000ff0f077812 */ /* 0x000fe400078ec0ff */
[C---:B------:R-:W-:Y:S02]  /*7660*/  PRMT R53, R3.reuse, 0x7610, R53 ;  /* 0x0000761003357816 */ /* 0x040fe40000000035 */
[----:B------:R-:W-:Y:S02]  /*7670*/  PRMT R54, R3, 0x7632, R54 ;  /* 0x0000763203367816 */ /* 0x000fe40000000036 */
[----:B------:R-:W-:Y:S01]  /*7680*/  @P6 PRMT R200, R105, 0x5410, RZ ;  /* 0x0000541069c86816 */ /* 0x000fe200000000ff */
[----:B------:R-:W-:Y:S01]  /*7690*/  @!P1 HADD2 R107, -R198.H0_H0, -RZ.H0_H0 ;  /* 0xa00000ffc66b9230 */ /* 0x000fe20000000900 */
[----:B------:R-:W-:Y:S02]  /*76a0*/  LOP3.LUT R2, R2, 0xff, RZ, 0xc0, !PT ;  /* 0x000000ff02027812 */ /* 0x000fe400078ec0ff */
[----:B------:R-:W-:-:S02]  /*76b0*/  LOP3.LUT R3, R18, 0xffff, RZ, 0xc0, !PT ;  /* 0x0000ffff12037812 */ /* 0x000fc400078ec0ff */
[C---:B------:R-:W-:Y:S02]  /*76c0*/  PRMT R204, R4.reuse, 0x7610, R204 ;  /* 0x0000761004cc7816 */ /* 0x040fe400000000cc */
[----:B------:R-:W-:Y:S02]  /*76d0*/  PRMT R199, R4, 0x7632, R199 ;  /* 0x0000763204c77816 */ /* 0x000fe400000000c7 */
[----:B------:R-:W-:Y:S01]  /*76e0*/  ISETP.LE.U32.AND P6, PT, R7, UR8, PT ;  /* 0x0000000807007c0c */ /* 0x000fe2000bfc3070 */
[----:B------:R-:W-:Y:S01]  /*76f0*/  @!P4 HADD2 R106, -R204.H0_H0, -RZ.H0_H0 ;  /* 0xa00000ffcc6ac230 */ /* 0x000fe20000000900 */
[----:B------:R-:W-:Y:S02]  /*7700*/  PRMT R133, R203, 0x5410, R201 ;  /* 0x00005410cb857816 */ /* 0x000fe400000000c9 */
[----:B------:R-:W-:Y:S02]  /*7710*/  F2FP.F16.F32.PACK_AB R4, R69, R84 ;  /* 0x000000544504723e */ /* 0x000fe400000000ff */
[----:B------:R-:W-:-:S02]  /*7720*/  @!P0 PRMT R203, R108, 0x5410, RZ ;  /* 0x000054106ccb8816 */ /* 0x000fc400000000ff */
[C---:B------:R-:W-:Y:S02]  /*7730*/  ISETP.LE.U32.AND P0, PT, R2.reuse, UR8, PT ;  /* 0x0000000802007c0c */ /* 0x040fe4000bf03070 */
[----:B------:R-:W-:Y:S02]  /*7740*/  PRMT R40, R2, 0x5410, R10 ;  /* 0x0000541002287816 */ /* 0x000fe4000000000a */
[----:B------:R-:W-:Y:S01]  /*7750*/  SHF.R.U32.HI R32, RZ, 0x8, R3 ;  /* 0x00000008ff207819 */ /* 0x000fe20000011603 */
[----:B------:R-:W-:Y:S01]  /*7760*/  @!P6 HADD2 R113, -R53.H0_H0, -RZ.H0_H0 ;  /* 0xa00000ff3571e230 */ /* 0x000fe20000000900 */
[----:B------:R-:W-:Y:S01]  /*7770*/  F2FP.F16.F32.PACK_AB R2, R52, R41 ;  /* 0x000000293402723e */ /* 0x000fe200000000ff */
[----:B------:R-:W-:Y:S01]  /*7780*/  IMAD.MOV.U32 R52, RZ, RZ, R164 ;  /* 0x000000ffff347224 */ /* 0x000fe200078e00a4 */
[----:B------:R-:W-:Y:S02]  /*7790*/  LEA R80, R118, UR6, 0x1 ;  /* 0x0000000676507c11 */ /* 0x000fe4000f8e08ff */
[----:B------:R-:W-:-:S02]  /*77a0*/  LOP3.LUT R3, R24, 0xff00ff, RZ, 0xc0, !PT ;  /* 0x00ff00ff18037812 */ /* 0x000fc400078ec0ff */
[C---:B------:R-:W-:Y:S01]  /*77b0*/  PRMT R202, R4.reuse, 0x7632, R202 ;  /* 0x0000763204ca7816 */ /* 0x040fe200000000ca */
[----:B------:R-:W-:Y:S01]  /*77c0*/  IMAD.IADD R36, R151, 0x1, R80 ;  /* 0x0000000197247824 */ /* 0x000fe200078e0250 */
[----:B------:R-:W-:Y:S01]  /*77d0*/  PRMT R197, R4, 0x7610, R197 ;  /* 0x0000761004c57816 */ /* 0x000fe200000000c5 */
[----:B------:R-:W1:Y:S01]  /*77e0*/  LDSM.16.MT88.4 R116, [R80+0x9000] ;  /* 0x009000005074783b */ /* 0x000e620000004200 */
[--C-:B------:R-:W-:Y:S01]  /*77f0*/  HSET2.LE.AND R4, R16, R0.reuse, PT ;  /* 0x0000000010047233 */ /* 0x100fe20003803000 */
[----:B------:R-:W-:Y:S01]  /*7800*/  IMAD.MOV.U32 R151, RZ, RZ, R87 ;  /* 0x000000ffff977224 */ /* 0x000fe200078e0057 */
[C---:B------:R-:W-:Y:S01]  /*7810*/  PRMT R195, R2.reuse, 0x7610, R195 ;  /* 0x0000761002c37816 */ /* 0x040fe200000000c3 */
[----:B------:R-:W-:Y:S01]  /*7820*/  @!P0 HADD2 R134, -R206.H0_H0, -RZ.H0_H0 ;  /* 0xa00000ffce868230 */ /* 0x000fe20000000900 */
[----:B------:R-:W-:Y:S02]  /*7830*/  PRMT R194, R2, 0x7632, R194 ;  /* 0x0000763202c27816 */ /* 0x000fe400000000c2 */
[----:B------:R-:W-:-:S02]  /*7840*/  HSET2.LE.AND R2, R17, R0, PT ;  /* 0x0000000011027233 */ /* 0x000fc40003803000 */
[----:B------:R-:W-:Y:S02]  /*7850*/  HSET2.LE.AND R3, R3, R0, PT ;  /* 0x0000000003037233 */ /* 0x000fe40003803000 */
[----:B------:R-:W-:Y:S02]  /*7860*/  LOP3.LUT R14, R30, R4, RZ, 0xc0, !PT ;  /* 0x000000041e0e7212 */ /* 0x000fe400078ec0ff */
[----:B------:R-:W-:Y:S02]  /*7870*/  PRMT R142, R204, 0x5410, R199 ;  /* 0x00005410cc8e7816 */ /* 0x000fe400000000c7 */
[----:B------:R-:W-:Y:S02]  /*7880*/  PRMT R140, R196, 0x5410, R198 ;  /* 0x00005410c48c7816 */ /* 0x000fe400000000c6 */
[----:B------:R-:W-:Y:S02]  /*7890*/  PRMT R4, R15, 0x7632, R4 ;  /* 0x000076320f047816 */ /* 0x000fe40000000004 */
[----:B------:R-:W-:-:S02]  /*78a0*/  @!P4 PRMT R204, R106, 0x5410, RZ ;  /* 0x000054106accc816 */ /* 0x000fc400000000ff */
[----:B------:R-:W-:Y:S02]  /*78b0*/  @!P1 PRMT R198, R107, 0x5410, RZ ;  /* 0x000054106bc69816 */ /* 0x000fe400000000ff */
[----:B------:R-:W-:Y:S01]  /*78c0*/  LOP3.LUT R22, R13, R2, RZ, 0xc0, !PT ;  /* 0x000000020d167212 */ /* 0x000fe200078ec0ff */
[----:B------:R-:W2:Y:S01]  /*78d0*/  LDSM.16.MT88.4 R104, [R36+0x9000] ;  /* 0x009000002468783b */ /* 0x000ea20000004200 */
[----:B------:R-:W-:Y:S02]  /*78e0*/  LOP3.LUT R23, R8, R3, RZ, 0xc0, !PT ;  /* 0x0000000308177212 */ /* 0x000fe400078ec0ff */
[----:B------:R-:W-:Y:S02]  /*78f0*/  LOP3.LUT R3, R15, 0xffff, RZ, 0xc0, !PT ;  /* 0x0000ffff0f037812 */ /* 0x000fe400078ec0ff */
[----:B------:R-:W-:Y:S02]  /*7900*/  SHF.R.U32.HI R2, RZ, 0x18, R15 ;  /* 0x00000018ff027819 */ /* 0x000fe4000001160f */
[----:B------:R-:W-:-:S02]  /*7910*/  ISETP.GT.U32.AND P4, PT, R99, UR8, PT ;  /* 0x0000000863007c0c */ /* 0x000fc4000bf84070 */
[----:B------:R-:W-:Y:S02]  /*7920*/  ISETP.GT.U32.AND P1, PT, R120, UR8, PT ;  /* 0x0000000878007c0c */ /* 0x000fe4000bf24070 */
[----:B------:R-:W-:Y:S02]  /*7930*/  LOP3.LUT R37, R4, 0xff, RZ, 0xc0, !PT ;  /* 0x000000ff04257812 */ /* 0x000fe400078ec0ff */
[----:B------:R-:W-:Y:S02]  /*7940*/  PRMT R9, R53, 0x5410, R54 ;  /* 0x0000541035097816 */ /* 0x000fe40000000036 */
[----:B------:R-:W-:Y:S02]  /*7950*/  @!P6 PRMT R53, R113, 0x5410, RZ ;  /* 0x000054107135e816 */ /* 0x000fe400000000ff */
[----:B------:R-:W-:Y:S02]  /*7960*/  SHF.R.U32.HI R41, RZ, 0x8, R3 ;  /* 0x00000008ff297819 */ /* 0x000fe40000011603 */
[----:B------:R-:W-:Y:S01]  /*7970*/  ISETP.LE.U32.AND P6, PT, R2, UR8, PT ;  /* 0x0000000802007c0c */ /* 0x000fe2000bfc3070 */
[----:B------:R-:W-:Y:S01]  /*7980*/  @P4 HADD2 R111, -R201.H0_H0, -RZ.H0_H0 ;  /* 0xa00000ffc96f4230 */ /* 0x000fe20000000900 */
[----:B------:R-:W-:Y:S01]  /*7990*/  PRMT R5, R25, 0x5410, R32 ;  /* 0x0000541019057816 */ /* 0x000fe20000000020 */
[----:B------:R-:W-:Y:S01]  /*79a0*/  @P1 HADD2 R110, -R202.H0_H0, -RZ.H0_H0 ;  /* 0xa00000ffca6e1230 */ /* 0x000fe20000000900 */
[----:B------:R-:W-:-:S02]  /*79b0*/  HSET2.LE.AND R3, R11, R0, PT ;  /* 0x000000000b037233 */ /* 0x000fc40003803000 */
[----:B------:R-:W-:Y:S02]  /*79c0*/  PRMT R2, R37, 0x5410, R2 ;  /* 0x0000541025027816 */ /* 0x000fe40000000002 */
[----:B------:R-:W-:Y:S02]  /*79d0*/  LOP3.LUT R27, R28, 0xff00ff, RZ, 0xc0, !PT ;  /* 0x00ff00ff1c1b7812 */ /* 0x000fe400078ec0ff */
[--C-:B------:R-:W-:Y:S02]  /*79e0*/  HSET2.LE.AND R6, R6, R0.reuse, PT ;  /* 0x0000000006067233 */ /* 0x100fe40003803000 */
[--C-:B------:R-:W-:Y:S01]  /*79f0*/  HSET2.LE.AND R5, R5, R0.reuse, PT ;  /* 0x0000000005057233 */ /* 0x100fe20003803000 */
[----:B------:R-:W-:Y:S01]  /*7a00*/  @!P6 HADD2 R130, -R194.H0_H0, -RZ.H0_H0 ;  /* 0xa00000ffc282e230 */ /* 0x000fe20000000900 */
[----:B------:R-:W-:Y:S02]  /*7a10*/  HSET2.LE.AND R2, R2, R0, PT ;  /* 0x0000000002027233 */ /* 0x000fe40003803000 */
[----:B------:R-:W-:Y:S01]  /*7a20*/  LOP3.LUT R18, R57, R3, RZ, 0xc0, !PT ;  /* 0x0000000339127212 */ /* 0x000fe200078ec0ff */
[----:B------:R-:W-:Y:S01]  /*7a30*/  IMAD.MOV.U32 R57, RZ, RZ, R31 ;  /* 0x000000ffff397224 */ /* 0x000fe200078e001f */
[----:B------:R-:W-:-:S02]  /*7a40*/  PRMT R3, R195, 0x5410, R194 ;  /* 0x00005410c3037816 */ /* 0x000fc400000000c2 */
[----:B------:R-:W-:Y:S02]  /*7a50*/  HSET2.LE.AND R27, R27, R0, PT ;  /* 0x000000001b1b7233 */ /* 0x000fe40003803000 */
[----:B------:R-:W-:Y:S01]  /*7a60*/  LOP3.LUT R25, R56, R6, RZ, 0xc0, !PT ;  /* 0x0000000638197212 */ /* 0x000fe200078ec0ff */
[----:B------:R-:W-:Y:S01]  /*7a70*/  IMAD.MOV.U32 R56, RZ, RZ, R88 ;  /* 0x000000ffff387224 */ /* 0x000fe200078e0058 */
[----:B------:R-:W-:Y:S01]  /*7a80*/  LOP3.LUT R24, R55, R5, RZ, 0xc0, !PT ;  /* 0x0000000537187212 */ /* 0x000fe200078ec0ff */
[----:B------:R-:W3:Y:S01]  /*7a90*/  LDSM.16.MT88.4 R88, [R36+0x9400] ;  /* 0x009400002458783b */ /* 0x000ee20000004200 */
[----:B------:R-:W-:Y:S01]  /*7aa0*/  LOP3.LUT R6, R19, 0xff00ff, RZ, 0xc0, !PT ;  /* 0x00ff00ff13067812 */ /* 0x000fe200078ec0ff */
[----:B------:R-:W-:Y:S01]  /*7ab0*/  IMAD.MOV.U32 R55, RZ, RZ, R84 ;  /* 0x000000ffff377224 */ /* 0x000fe200078e0054 */
[----:B------:R-:W-:Y:S02]  /*7ac0*/  LOP3.LUT R17, R3, R2, RZ, 0xc0, !PT ;  /* 0x0000000203117212 */ /* 0x000fe400078ec0ff */
[----:B------:R-:W-:-:S02]  /*7ad0*/  PRMT R5, R7, 0x5410, R41 ;  /* 0x0000541007057816 */ /* 0x000fc40000000029 */
[----:B------:R-:W-:Y:S01]  /*7ae0*/  LOP3.LUT R2, R29, 0xffff, RZ, 0xc0, !PT ;  /* 0x0000ffff1d027812 */ /* 0x000fe200078ec0ff */
[----:B------:R4:W-:Y:S01]  /*7af0*/  MUFU.EX2 R7, R109 ;  /* 0x0000006d00077308 */ /* 0x0009e20000000800 */
[----:B------:R-:W-:Y:S02]  /*7b00*/  PRMT R132, R197, 0x5410, R202 ;  /* 0x00005410c5847816 */ /* 0x000fe400000000ca */
[----:B------:R-:W-:Y:S02]  /*7b10*/  @P4 PRMT R201, R111, 0x5410, RZ ;  /* 0x000054106fc94816 */ /* 0x000fe400000000ff */
[----:B------:R-:W-:Y:S02]  /*7b20*/  @P1 PRMT R202, R110, 0x5410, RZ ;  /* 0x000054106eca1816 */ /* 0x000fe400000000ff */
[----:B------:R-:W-:Y:S02]  /*7b30*/  LOP3.LUT R27, R34, R27, RZ, 0xc0, !PT ;  /* 0x0000001b221b7212 */ /* 0x000fe400078ec0ff */
[----:B------:R-:W-:-:S02]  /*7b40*/  HSET2.LE.AND R4, R6, R0, PT ;  /* 0x0000000006047233 */ /* 0x000fc40003803000 */
[----:B------:R-:W-:Y:S01]  /*7b50*/  SHF.R.U32.HI R34, RZ, 0x8, R2 ;  /* 0x00000008ff227819 */ /* 0x000fe20000011602 */
[----:B------:R5:W2:Y:S01]  /*7b60*/  MUFU.EX2 R6, R127 ;  /* 0x0000007f00067308 */ /* 0x000aa20000000800 */
[--C-:B------:R-:W-:Y:S02]  /*7b70*/  HSET2.LE.AND R5, R5, R0.reuse, PT ;  /* 0x0000000005057233 */ /* 0x100fe40003803000 */
[----:B------:R-:W-:Y:S01]  /*7b80*/  LOP3.LUT R2, R44, 0xff00ff, RZ, 0xc0, !PT ;  /* 0x00ff00ff2c027812 */ /* 0x000fe200078ec0ff */
[----:B------:R-:W-:Y:S01]  /*7b90*/  FADD.FTZ R44, R149, R63 ;  /* 0x0000003f952c7221 */ /* 0x000fe20000010000 */
[----:B----4-:R-:W4:Y:S01]  /*7ba0*/  LDSM.16.MT88.4 R108, [R80+0xa000] ;  /* 0x00a00000506c783b */ /* 0x010f220000004200 */
[----:B------:R-:W-:Y:S02]  /*7bb0*/  LOP3.LUT R16, R9, R5, RZ, 0xc0, !PT ;  /* 0x0000000509107212 */ /* 0x000fe400078ec0ff */
[--C-:B------:R-:W-:Y:S01]  /*7bc0*/  HSET2.LE.AND R2, R2, R0.reuse, PT ;  /* 0x0000000002027233 */ /* 0x100fe20003803000 */
[----:B------:R-:W-:Y:S01]  /*7bd0*/  MUFU.EX2 R63, R148 ;  /* 0x00000094003f7308 */ /* 0x000fe20000000800 */
[----:B------:R-:W-:-:S02]  /*7be0*/  HSET2.LE.AND R26, R26, R0, PT ;  /* 0x000000001a1a7233 */ /* 0x000fc40003803000 */
[----:B------:R-:W-:Y:S01]  /*7bf0*/  LOP3.LUT R19, R47, R4, RZ, 0xc0, !PT ;  /* 0x000000042f137212 */ /* 0x000fe200078ec0ff */
[----:B------:R-:W-:Y:S01]  /*7c00*/  FADD.FTZ R47, R82, R61 ;  /* 0x0000003d522f7221 */ /* 0x000fe20000010000 */
[----:B------:R-:W-:Y:S01]  /*7c10*/  PRMT R5, R33, 0x5410, R34 ;  /* 0x0000541021057816 */ /* 0x000fe20000000022 */
[----:B------:R-:W-:Y:S01]  /*7c20*/  IMAD.MOV.U32 R33, RZ, RZ, R155 ;  /* 0x000000ffff217224 */ /* 0x000fe200078e009b */
[--C-:B------:R-:W-:Y:S01]  /*7c30*/  HSET2.LE.AND R4, R20, R0.reuse, PT ;  /* 0x0000000014047233 */ /* 0x100fe20003803000 */
[----:B-----5:R-:W-:Y:S01]  /*7c40*/  IMAD.MOV.U32 R127, RZ, RZ, R86 ;  /* 0x000000ffff7f7224 */ /* 0x020fe200078e0056 */
[----:B------:R-:W-:Y:S01]  /*7c50*/  LOP3.LUT R3, R21, 0xffff, RZ, 0xc0, !PT ;  /* 0x0000ffff15037812 */ /* 0x000fe200078ec0ff */
[-C--:B-1----:R-:W-:Y:S01]  /*7c60*/  HMMA.16816.F32 R8, R16, R116.reuse, RZ ;  /* 0x000000741008723c */ /* 0x082fe200000018ff */
[----:B------:R-:W-:Y:S01]  /*7c70*/  @!P5 PRMT R67, R112, 0x5410, RZ ;  /* 0x000054107043d816 */ /* 0x000fe200000000ff */
[----:B------:R-:W-:Y:S01]  /*7c80*/  IMAD.MOV.U32 R82, RZ, RZ, R151 ;  /* 0x000000ffff527224 */ /* 0x000fe200078e0097 */
[----:B------:R-:W-:Y:S01]  /*7c90*/  LOP3.LUT R15, R45, R2, RZ, 0xc0, !PT ;  /* 0x000000022d0f7212 */ /* 0x000fe200078ec0ff */
[----:B------:R-:W1:Y:S01]  /*7ca0*/  LDSM.16.MT88.4 R112, [R80+0x9400] ;  /* 0x009400005070783b */ /* 0x000e620000004200 */
[----:B------:R-:W-:Y:S01]  /*7cb0*/  LOP3.LUT R26, R35, R26, RZ, 0xc0, !PT ;  /* 0x0000001a231a7212 */ /* 0x000fe200078ec0ff */
[----:B------:R-:W-:Y:S01]  /*7cc0*/  FADD.FTZ R45, R150, R77 ;  /* 0x0000004d962d7221 */ /* 0x000fe20000010000 */
[--C-:B------:R-:W-:Y:S01]  /*7cd0*/  HSET2.LE.AND R5, R5, R0.reuse, PT ;  /* 0x0000000005057233 */ /* 0x100fe20003803000 */
[----:B------:R-:W-:Y:S01]  /*7ce0*/  MUFU.EX2 R61, R139 ;  /* 0x0000008b003d7308 */ /* 0x000fe20000000800 */
[--C-:B------:R-:W-:Y:S01]  /*7cf0*/  HSET2.LE.AND R2, R40, R0.reuse, PT ;  /* 0x0000000028027233 */ /* 0x100fe20003803000 */
[----:B--2---:R-:W-:Y:S01]  /*7d00*/  IMAD.MOV.U32 R40, RZ, RZ, R6 ;  /* 0x000000ffff287224 */ /* 0x004fe200078e0006 */
[----:B------:R-:W-:Y:S01]  /*7d10*/  SHF.R.U32.HI R35, RZ, 0x8, R3 ;  /* 0x00000008ff237819 */ /* 0x000fe20000011603 */
[C---:B------:R-:W-:Y:S01]  /*7d20*/  HMMA.16816.F32 R28, R24.reuse, R116, RZ ;  /* 0x00000074181c723c */ /* 0x040fe200000018ff */
[----:B------:R-:W-:Y:S01]  /*7d30*/  LOP3.LUT R21, R59, R4, RZ, 0xc0, !PT ;  /* 0x000000043b157212 */ /* 0x000fe200078ec0ff */
[----:B------:R-:W-:Y:S01]  /*7d40*/  IMAD.MOV.U32 R77, RZ, RZ, R127 ;  /* 0x000000ffff4d7224 */ /* 0x000fe200078e007f */
[----:B------:R-:W-:Y:S01]  /*7d50*/  PRMT R4, R46, 0x7632, R4 ;  /* 0x000076322e047816 */ /* 0x000fe20000000004 */
[----:B------:R2:W5:Y:S01]  /*7d60*/  MUFU.EX2 R59, R131 ;  /* 0x00000083003b7308 */ /* 0x0005620000000800 */
[----:B------:R-:W-:Y:S01]  /*7d70*/  PRMT R3, R39, 0x5410, R35 ;  /* 0x0000541027037816 */ /* 0x000fe20000000023 */
[----:B------:R-:W-:Y:S01]  /*7d80*/  IMAD.MOV.U32 R39, RZ, RZ, R85 ;  /* 0x000000ffff277224 */ /* 0x000fe200078e0055 */
[----:B------:R-:W-:Y:S01]  /*7d90*/  LOP3.LUT R12, R58, R5, RZ, 0xc0, !PT ;  /* 0x000000053a0c7212 */ /* 0x000fe200078ec0ff */
[----:B------:R-:W-:Y:S01]  /*7da0*/  IMAD.MOV.U32 R58, RZ, RZ, R7 ;  /* 0x000000ffff3a7224 */ /* 0x000fe200078e0007 */
[----:B------:R-:W-:Y:S01]  /*7db0*/  LOP3.LUT R13, R42, R2, RZ, 0xc0, !PT ;  /* 0x000000022a0d7212 */ /* 0x000fe200078ec0ff */
[----:B------:R-:W1:Y:S01]  /*7dc0*/  LDSM.16.MT88.4 R84, [R80+0xa400] ;  /* 0x00a400005054783b */ /* 0x000e620000004200 */
[----:B------:R-:W-:Y:S01]  /*7dd0*/  LOP3.LUT R2, R4, 0xff, RZ, 0xc0, !PT ;  /* 0x000000ff04027812 */ /* 0x000fe200078ec0ff */
[----:B------:R-:W-:Y:S01]  /*7de0*/  FADD.FTZ R42, R152, R78 ;  /* 0x0000004e982a7221 */ /* 0x000fe20000010000 */
[----:B------:R-:W-:Y:S01]  /*7df0*/  HMMA.16816.F32 R4, R24, R104, RZ ;  /* 0x000000681804723c */ /* 0x000fe200000018ff */
[----:B------:R-:W-:Y:S01]  /*7e00*/  HSET2.LE.AND R3, R3, R0, PT ;  /* 0x0000000003037233 */ /* 0x000fe20003803000 */
[----:B------:R-:W-:Y:S01]  /*7e10*/  IMAD.MOV.U32 R78, RZ, RZ, R39 ;  /* 0x000000ffff4e7224 */ /* 0x000fe200078e0027 */
[----:B------:R-:W-:-:S02]  /*7e20*/  ISETP.GT.U32.AND P5, PT, R79, UR8, PT ;  /* 0x000000084f007c0c */ /* 0x000fc4000bfa4070 */
[----:B------:R-:W-:Y:S02]  /*7e30*/  ISETP.LE.U32.AND P1, PT, R2, UR8, PT ;  /* 0x0000000802007c0c */ /* 0x000fe4000bf23070 */
[----:B------:R-:W-:Y:S01]  /*7e40*/  LOP3.LUT R20, R60, R3, RZ, 0xc0, !PT ;  /* 0x000000033c147212 */ /* 0x000fe200078ec0ff */
[----:B------:R-:W-:Y:S01]  /*7e50*/  IMAD.MOV.U32 R60, RZ, RZ, R165 ;  /* 0x000000ffff3c7224 */ /* 0x000fe200078e00a5 */
[----:B------:R-:W-:Y:S01]  /*7e60*/  F2FP.F16.F32.PACK_AB R3, R58, R57 ;  /* 0x000000393a03723e */ /* 0x000fe200000000ff */
[----:B--2---:R-:W-:Y:S01]  /*7e70*/  IMAD.MOV.U32 R131, RZ, RZ, R57 ;  /* 0x000000ffff837224 */ /* 0x004fe200078e0039 */
[----:B------:R-:W-:Y:S01]  /*7e80*/  PRMT R2, R49, 0x7632, R2 ;  /* 0x0000763231027816 */ /* 0x000fe20000000002 */
[----:B------:R-:W-:Y:S01]  /*7e90*/  IMAD.MOV.U32 R57, RZ, RZ, R56 ;  /* 0x000000ffff397224 */ /* 0x000fe200078e0038 */
[C---:B------:R-:W-:Y:S01]  /*7ea0*/  PRMT R192, R3.reuse, 0x7632, R192 ;  /* 0x0000763203c07816 */ /* 0x040fe200000000c0 */
[----:B------:R2:W-:Y:S01]  /*7eb0*/  MUFU.EX2 R56, R138 ;  /* 0x0000008a00387308 */ /* 0x0005e20000000800 */
[----:B------:R-:W-:-:S02]  /*7ec0*/  PRMT R193, R3, 0x7610, R193 ;  /* 0x0000761003c17816 */ /* 0x000fc400000000c1 */
[----:B------:R-:W-:Y:S01]  /*7ed0*/  LOP3.LUT R3, R2, 0xff, RZ, 0xc0, !PT ;  /* 0x000000ff02037812 */ /* 0x000fe200078ec0ff */
[----:B------:R-:W-:Y:S01]  /*7ee0*/  @P5 HADD2 R129, -R192.H0_H0, -RZ.H0_H0 ;  /* 0xa00000ffc0815230 */ /* 0x000fe20000000900 */
[----:B------:R-:W-:Y:S01]  /*7ef0*/  PRMT R2, R48, 0x7632, R2 ;  /* 0x0000763230027816 */ /* 0x000fe20000000002 */
[----:B---3--:R-:W-:Y:S01]  /*7f00*/  HMMA.16816.F32 R152, R20, R88, R4 ;  /* 0x000000581498723c */ /* 0x008fe20000001804 */
[----:B------:R-:W-:Y:S01]  /*7f10*/  PRMT R117, R193, 0x5410, R192 ;  /* 0x00005410c1757816 */ /* 0x000fe200000000c0 */
[----:B------:R-:W-:Y:S01]  /*7f20*/  @!P1 HADD2 R135, -R196.H0_H0, -RZ.H0_H0 ;  /* 0xa00000ffc4879230 */ /* 0x000fe20000000900 */
[----:B------:R-:W-:Y:S02]  /*7f30*/  @P5 PRMT R192, R129, 0x5410, RZ ;  /* 0x0000541081c05816 */ /* 0x000fe400000000ff */
[----:B------:R-:W-:Y:S02]  /*7f40*/  LOP3.LUT R2, R2, 0xff, RZ, 0xc0, !PT ;  /* 0x000000ff02027812 */ /* 0x000fe400078ec0ff */
[----:B------:R-:W-:Y:S01]  /*7f50*/  ISETP.GT.U32.AND P5, PT, R75, UR8, PT ;  /* 0x000000084b007c0c */ /* 0x000fe2000bfa4070 */
[----:B----4-:R-:W-:Y:S01]  /*7f60*/  HMMA.16816.F32 R4, R16, R108, RZ ;  /* 0x0000006c1004723c */ /* 0x010fe200000018ff */
[----:B------:R-:W-:-:S02]  /*7f70*/  @!P6 PRMT R194, R130, 0x5410, RZ ;  /* 0x0000541082c2e816 */ /* 0x000fc400000000ff */
[----:B------:R-:W-:Y:S02]  /*7f80*/  ISETP.LE.U32.AND P6, PT, R2, UR8, PT ;  /* 0x0000000802007c0c */ /* 0x000fe4000bfc3070 */
[----:B-----5:R-:W-:Y:S02]  /*7f90*/  F2FP.F16.F32.PACK_AB R2, R59, R124 ;  /* 0x0000007c3b02723e */ /* 0x020fe400000000ff */
[----:B------:R-:W-:Y:S01]  /*7fa0*/  SHF.R.U32.HI R39, RZ, 0x18, R43 ;  /* 0x00000018ff277819 */ /* 0x000fe2000001162b */
[----:B-1----:R-:W-:Y:S01]  /*7fb0*/  HMMA.16816.F32 R164, R12, R112, R8 ;  /* 0x000000700ca4723c */ /* 0x002fe20000001808 */
[C---:B------:R-:W-:Y:S02]  /*7fc0*/  PRMT R191, R2.reuse, 0x7610, R191 ;  /* 0x0000761002bf7816 */ /* 0x040fe400000000bf */
[----:B------:R-:W-:Y:S02]  /*7fd0*/  PRMT R190, R2, 0x7632, R190 ;  /* 0x0000763202be7816 */ /* 0x000fe400000000be */
[----:B------:R-:W-:Y:S01]  /*7fe0*/  ISETP.GT.U32.AND P4, PT, R81, UR8, PT ;  /* 0x0000000851007c0c */ /* 0x000fe2000bf84070 */
[----:B------:R-:W-:Y:S01]  /*7ff0*/  @P5 HADD2 R136, -R191.H0_H0, -RZ.H0_H0 ;  /* 0xa00000ffbf885230 */ /* 0x000fe20000000900 */
[----:B------:R-:W-:Y:S01]  /*8000*/  @!P1 PRMT R196, R135, 0x5410, RZ ;  /* 0x0000541087c49816 */ /* 0x000fe200000000ff */
[----:B------:R-:W-:Y:S01]  /*8010*/  HMMA.16816.F32 R8, R16, R104, RZ ;  /* 0x000000681008723c */ /* 0x000fe200000018ff */
[----:B------:R-:W-:Y:S01]  /*8020*/  LOP3.LUT R2, R32, 0xffff, RZ, 0xc0, !PT ;  /* 0x0000ffff20027812 */ /* 0x000fe200078ec0ff */
[----:B------:R-:W-:Y:S01]  /*8030*/  IMAD.MOV.U32 R135, RZ, RZ, R40 ;  /* 0x000000ffff877224 */ /* 0x000fe200078e0028 */
[----:B------:R-:W-:Y:S01]  /*8040*/  @!P0 PRMT R206, R134, 0x5410, RZ ;  /* 0x0000541086ce8816 */ /* 0x000fe200000000ff */
[----:B------:R-:W-:Y:S01]  /*8050*/  IMAD.MOV.U32 R134, RZ, RZ, R82 ;  /* 0x000000ffff867224 */ /* 0x000fe200078e0052 */
[----:B------:R-:W-:Y:S01]  /*8060*/  ISETP.LE.U32.AND P1, PT, R39, UR8, PT ;  /* 0x0000000827007c0c */ /* 0x000fe2000bf23070 */
[----:B------:R-:W-:Y:S01]  /*8070*/  IMAD.MOV.U32 R82, RZ, RZ, R78 ;  /* 0x000000ffff527224 */ /* 0x000fe200078e004e */
[----:B------:R-:W-:Y:S01]  /*8080*/  PRMT R116, R191, 0x5410, R190 ;  /* 0x00005410bf747816 */ /* 0x000fe200000000be */
[----:B------:R-:W-:Y:S01]  /*8090*/  HMMA.16816.F32 R4, R12, R84, R4 ;  /* 0x000000540c04723c */ /* 0x000fe20000001804 */
[----:B------:R-:W-:Y:S01]  /*80a0*/  ISETP.GT.U32.AND P0, PT, R76, UR8, PT ;  /* 0x000000084c007c0c */ /* 0x000fe2000bf04070 */
[----:B------:R-:W-:Y:S01]  /*80b0*/  @P4 HADD2 R128, -R193.H0_H0, -RZ.H0_H0 ;  /* 0xa00000ffc1804230 */ /* 0x000fe20000000900 */
[----:B------:R-:W-:Y:S01]  /*80c0*/  @P5 PRMT R191, R136, 0x5410, RZ ;  /* 0x0000541088bf5816 */ /* 0x000fe200000000ff */
[----:B------:R-:W-:Y:S01]  /*80d0*/  IMAD.MOV.U32 R78, RZ, RZ, R55 ;  /* 0x000000ffff4e7224 */ /* 0x000fe200078e0037 */
[----:B------:R-:W-:Y:S01]  /*80e0*/  ISETP.LE.U32.AND P5, PT, R2, UR8, PT ;  /* 0x0000000802007c0c */ /* 0x000fe2000bfa3070 */
[----:B------:R-:W-:Y:S01]  /*80f0*/  MUFU.EX2 R55, R147 ;  /* 0x0000009300377308 */ /* 0x000fe20000000800 */
[----:B------:R-:W-:Y:S01]  /*8100*/  F2FP.F16.F32.PACK_AB R2, R125, R122 ;  /* 0x0000007a7d02723e */ /* 0x000fe200000000ff */
[----:B------:R-:W-:Y:S01]  /*8110*/  HMMA.16816.F32 R168, R20, R112, R28 ;  /* 0x0000007014a8723c */ /* 0x000fe2000000181c */
[----:B------:R-:W-:-:S02]  /*8120*/  LOP3.LUT R40, R43, 0xff, RZ, 0xc0, !PT ;  /* 0x000000ff2b287812 */ /* 0x000fc400078ec0ff */
[C---:B------:R-:W-:Y:S02]  /*8130*/  PRMT R188, R2.reuse, 0x7632, R188 ;  /* 0x0000763202bc7816 */ /* 0x040fe400000000bc */
[----:B------:R-:W-:Y:S01]  /*8140*/  PRMT R186, R2, 0x7610, R186 ;  /* 0x0000761002ba7816 */ /* 0x000fe200000000ba */
[----:B------:R-:W-:Y:S01]  /*8150*/  @P0 HADD2 R144, -R190.H0_H0, -RZ.H0_H0 ;  /* 0xa00000ffbe900230 */ /* 0x000fe20000000900 */
[----:B------:R-:W-:Y:S01]  /*8160*/  @!P3 PRMT R219, R137, 0x5410, RZ ;  /* 0x0000541089dbb816 */ /* 0x000fe200000000ff */
[----:B------:R-:W-:Y:S01]  /*8170*/  @!P1 HADD2 R146, -R188.H0_H0, -RZ.H0_H0 ;  /* 0xa00000ffbc929230 */ /* 0x000fe20000000900 */
[----:B------:R-:W-:Y:S01]  /*8180*/  HMMA.16816.F32 R28, R24, R108, RZ ;  /* 0x0000006c181c723c */ /* 0x000fe200000018ff */
[----:B------:R-:W-:Y:S01]  /*8190*/  ISETP.LE.U32.AND P3, PT, R40, UR8, PT ;  /* 0x0000000828007c0c */ /* 0x000fe2000bf63070 */
[----:B------:R-:W-:Y:S01]  /*81a0*/  IMAD.MOV.U32 R130, RZ, RZ, R4 ;  /* 0x000000ffff827224 */ /* 0x000fe200078e0004 */
[----:B------:R-:W-:Y:S01]  /*81b0*/  @P4 PRMT R193, R128, 0x5410, RZ ;  /* 0x0000541080c14816 */ /* 0x000fe200000000ff */
[----:B------:R-:W1:Y:S01]  /*81c0*/  MUFU.EX2 R4, R156 ;  /* 0x0000009c00047308 */ /* 0x000e620000000800 */
[----:B------:R-:W-:Y:S01]  /*81d0*/  ISETP.LE.U32.AND P4, PT, R3, UR8, PT ;  /* 0x0000000803007c0c */ /* 0x000fe2000bf83070 */
[----:B------:R-:W-:Y:S01]  /*81e0*/  IMAD.MOV.U32 R108, RZ, RZ, R96 ;  /* 0x000000ffff6c7224 */ /* 0x000fe200078e0060 */
[----:B------:R-:W-:Y:S01]  /*81f0*/  PRMT R113, R186, 0x5410, R188 ;  /* 0x00005410ba717816 */ /* 0x000fe200000000bc */
[----:B------:R-:W-:Y:S01]  /*8200*/  HMMA.16816.F32 R148, R12, R88, R8 ;  /* 0x000000580c94723c */ /* 0x000fe20000001808 */
[----:B------:R-:W-:Y:S01]  /*8210*/  IMAD.MOV.U32 R10, RZ, RZ, R33 ;  /* 0x000000ffff0a7224 */ /* 0x000fe200078e0021 */
[----:B------:R-:W-:Y:S01]  /*8220*/  LOP3.LUT R9, R49, 0xff, RZ, 0xc0, !PT ;  /* 0x000000ff31097812 */ /* 0x000fe200078ec0ff */
[----:B------:R-:W-:Y:S01]  /*8230*/  IMAD.MOV.U32 R109, RZ, RZ, R77 ;  /* 0x000000ffff6d7224 */ /* 0x000fe200078e004d */
[----:B------:R-:W-:Y:S01]  /*8240*/  LOP3.LUT R33, R121, 0xff, RZ, 0xc0, !PT ;  /* 0x000000ff79217812 */ /* 0x000fe200078ec0ff */
[----:B------:R-:W3:Y:S01]  /*8250*/  MUFU.EX2 R8, R175 ;  /* 0x000000af00087308 */ /* 0x000ee20000000800 */
[----:B------:R-:W-:Y:S01]  /*8260*/  F2FP.F16.F32.PACK_AB R3, R126, R123 ;  /* 0x0000007b7e03723e */ /* 0x000fe200000000ff */
[----:B------:R-:W-:Y:S01]  /*8270*/  IMAD.MOV.U32 R77, RZ, RZ, R97 ;  /* 0x000000ffff4d7224 */ /* 0x000fe200078e0061 */
[----:B------:R-:W-:Y:S01]  /*8280*/  @!P1 PRMT R188, R146, 0x5410, RZ ;  /* 0x0000541092bc9816 */ /* 0x000fe200000000ff */
[----:B------:R-:W-:Y:S01]  /*8290*/  IMAD.MOV.U32 R89, RZ, RZ, R95 ;  /* 0x000000ffff597224 */ /* 0x000fe200078e005f */
[----:B------:R-:W-:Y:S01]  /*82a0*/  @P0 PRMT R190, R144, 0x5410, RZ ;  /* 0x0000541090be0816 */ /* 0x000fe200000000ff */
[----:B------:R-:W-:Y:S01]  /*82b0*/  IMAD.MOV.U32 R144, RZ, RZ, R10 ;  /* 0x000000ffff907224 */ /* 0x000fe200078e000a */
[----:B------:R-:W-:Y:S01]  /*82c0*/  ISETP.LE.U32.AND P1, PT, R9, UR8, PT ;  /* 0x0000000809007c0c */ /* 0x000fe2000bf23070 */
[----:B--2---:R-:W-:Y:S01]  /*82d0*/  HMMA.16816.F32 R136, R20, R84, R28 ;  /* 0x000000541488723c */ /* 0x004fe2000000181c */
[----:B------:R-:W-:Y:S01]  /*82e0*/  ISETP.LE.U32.AND P0, PT, R33, UR8, PT ;  /* 0x0000000821007c0c */ /* 0x000fe2000bf03070 */
[----:B------:R-:W-:Y:S01]  /*82f0*/  MUFU.EX2 R11, R141 ;  /* 0x0000008d000b7308 */ /* 0x000fe20000000800 */
[C---:B------:R-:W-:Y:S01]  /*8300*/  PRMT R189, R3.reuse, 0x7610, R189 ;  /* 0x0000761003bd7816 */ /* 0x040fe200000000bd */
[----:B------:R-:W-:Y:S01]  /*8310*/  IMAD.MOV.U32 R10, RZ, RZ, R109 ;  /* 0x000000ffff0a7224 */ /* 0x000fe200078e006d */
[----:B------:R-:W-:Y:S01]  /*8320*/  PRMT R187, R3, 0x7632, R187 ;  /* 0x0000763203bb7816 */ /* 0x000fe200000000bb */
[----:B------:R-:W-:Y:S01]  /*8330*/  IMAD.MOV.U32 R95, RZ, RZ, R93 ;  /* 0x000000ffff5f7224 */ /* 0x000fe200078e005d */
[----:B------:R-:W-:Y:S01]  /*8340*/  F2FP.F16.F32.PACK_AB R3, R63, R135 ;  /* 0x000000873f03723e */ /* 0x000fe200000000ff */
[----:B------:R-:W-:Y:S01]  /*8350*/  @!P3 HADD2 R145, -R189.H0_H0, -RZ.H0_H0 ;  /* 0xa00000ffbd91b230 */ /* 0x000fe20000000900 */
[----:B------:R-:W-:Y:S01]  /*8360*/  SHF.R.U32.HI R32, RZ, 0x18, R49 ;  /* 0x00000018ff207819 */ /* 0x000fe20000011631 */
[----:B------:R3:W2:Y:S01]  /*8370*/  MUFU.EX2 R147, R143 ;  /* 0x0000008f00937308 */ /* 0x0006a20000000800 */
[----:B------:R-:W-:Y:S01]  /*8380*/  PRMT R185, R3, 0x7610, R185 ;  /* 0x0000761003b97816 */ /* 0x000fe200000000b9 */
[----:B------:R-:W-:Y:S01]  /*8390*/  IMAD.MOV.U32 R88, RZ, RZ, R92 ;  /* 0x000000ffff587224 */ /* 0x000fe200078e005c */
[----:B------:R-:W-:Y:S01]  /*83a0*/  PRMT R112, R189, 0x5410, R187 ;  /* 0x00005410bd707816 */ /* 0x000fe200000000bb */
[----:B------:R-:W-:Y:S01]  /*83b0*/  @!P0 HADD2 R158, -R197.H0_H0, -RZ.H0_H0 ;  /* 0xa00000ffc59e8230 */ /* 0x000fe20000000900 */
[----:B------:R-:W-:Y:S01]  /*83c0*/  PRMT R183, R3, 0x7632, R183 ;  /* 0x0000763203b77816 */ /* 0x000fe200000000b7 */
[----:B------:R-:W-:Y:S01]  /*83d0*/  @!P1 HADD2 R157, -R185.H0_H0, -RZ.H0_H0 ;  /* 0xa00000ffb99d9230 */ /* 0x000fe20000000900 */
[----:B------:R-:W-:Y:S01]  /*83e0*/  @!P3 PRMT R189, R145, 0x5410, RZ ;  /* 0x0000541091bdb816 */ /* 0x000fe200000000ff */
[----:B------:R-:W-:Y:S01]  /*83f0*/  MUFU.EX2 R141, R176 ;  /* 0x000000b0008d7308 */ /* 0x000fe20000000800 */
[----:B------:R-:W-:Y:S01]  /*8400*/  ISETP.LE.U32.AND P3, PT, R32, UR8, PT ;  /* 0x0000000820007c0c */ /* 0x000fe2000bf63070 */
[----:B------:R-:W-:Y:S01]  /*8410*/  IMAD.MOV.U32 R145, RZ, RZ, R108 ;  /* 0x000000ffff917224 */ /* 0x000fe200078e006c */
[----:B------:R-:W-:Y:S01]  /*8420*/  LOP3.LUT R31, R48, 0xff, RZ, 0xc0, !PT ;  /* 0x000000ff301f7812 */ /* 0x000fe200078ec0ff */
[----:B------:R-:W-:Y:S01]  /*8430*/  IMAD.MOV.U32 R128, RZ, RZ, R6 ;  /* 0x000000ffff807224 */ /* 0x000fe200078e0006 */
[----:B------:R-:W-:Y:S01]  /*8440*/  PRMT R96, R185, 0x5410, R183 ;  /* 0x00005410b9607816 */ /* 0x000fe200000000b7 */
[----:B------:R-:W-:Y:S01]  /*8450*/  FADD.FTZ R6, R88, R42 ;  /* 0x0000002a58067221 */ /* 0x000fe20000010000 */
[----:B------:R-:W-:Y:S01]  /*8460*/  @!P1 PRMT R185, R157, 0x5410, RZ ;  /* 0x000054109db99816 */ /* 0x000fe200000000ff */
[----:B-1----:R-:W-:Y:S01]  /*8470*/  IMAD.MOV.U32 R157, RZ, RZ, R4 ;  /* 0x000000ffff9d7224 */ /* 0x002fe200078e0004 */
[----:B------:R-:W-:Y:S01]  /*8480*/  F2FP.F16.F32.PACK_AB R2, R61, R56 ;  /* 0x000000383d02723e */ /* 0x000fe200000000ff */
[----:B---3--:R-:W-:Y:S01]  /*8490*/  IMAD.MOV.U32 R143, RZ, RZ, R8 ;  /* 0x000000ffff8f7224 */ /* 0x008fe200078e0008 */
[----:B------:R-:W-:Y:S01]  /*84a0*/  @!P0 PRMT R197, R158, 0x5410, RZ ;  /* 0x000054109ec58816 */ /* 0x000fe200000000ff */
[----:B------:R-:W-:Y:S01]  /*84b0*/  MUFU.EX2 R156, R177 ;  /* 0x000000b1009c7308 */ /* 0x000fe20000000800 */
[----:B------:R-:W-:Y:S01]  /*84c0*/  ISETP.LE.U32.AND P0, PT, R31, UR8, PT ;  /* 0x000000081f007c0c */ /* 0x000fe2000bf03070 */
[----:B------:R-:W-:Y:S01]  /*84d0*/  IMAD.MOV.U32 R8, RZ, RZ, R134 ;  /* 0x000000ffff087224 */ /* 0x000fe200078e0086 */
[C---:B------:R-:W-:Y:S01]  /*84e0*/  PRMT R184, R2.reuse, 0x7632, R184 ;  /* 0x0000763202b87816 */ /* 0x040fe200000000b8 */
[----:B------:R-:W-:Y:S01]  /*84f0*/  IMAD.MOV.U32 R134, RZ, RZ, R58 ;  /* 0x000000ffff867224 */ /* 0x000fe200078e003a */
[----:B------:R-:W-:Y:S01]  /*8500*/  PRMT R182, R2, 0x7610, R182 ;  /* 0x0000761002b67816 */ /* 0x000fe200000000b6 */
[----:B------:R-:W-:Y:S01]  /*8510*/  IMAD.MOV.U32 R58, RZ, RZ, R57 ;  /* 0x000000ffff3a7224 */ /* 0x000fe200078e0039 */
[----:B------:R-:W-:Y:S01]  /*8520*/  F2FP.F16.F32.PACK_AB R2, R157, R55 ;  /* 0x000000379d02723e */ /* 0x000fe200000000ff */
[----:B------:R1:W3:Y:S01]  /*8530*/  MUFU.EX2 R158, R178 ;  /* 0x000000b2009e7308 */ /* 0x0002e20000000800 */
[----:B------:R-:W-:Y:S01]  /*8540*/  @!P3 HADD2 R159, -R184.H0_H0, -RZ.H0_H0 ;  /* 0xa00000ffb89fb230 */ /* 0x000fe20000000900 */
[----:B------:R-:W-:Y:S01]  /*8550*/  SHF.R.U32.HI R30, RZ, 0x18, R48 ;  /* 0x00000018ff1e7819 */ /* 0x000fe20000011630 */
[----:B------:R-:W-:Y:S01]  /*8560*/  @!P4 HADD2 R239, -R182.H0_H0, -RZ.H0_H0 ;  /* 0xa00000ffb6efc230 */ /* 0x000fe20000000900 */
[----:B------:R-:W-:Y:S01]  /*8570*/  PRMT R181, R2, 0x7610, R181 ;  /* 0x0000761002b57816 */ /* 0x000fe200000000b5 */
[----:B------:R-:W-:Y:S01]  /*8580*/  IMAD.MOV.U32 R57, RZ, RZ, R69 ;  /* 0x000000ffff397224 */ /* 0x000fe200078e0045 */
[----:B------:R-:W-:Y:S01]  /*8590*/  PRMT R97, R182, 0x5410, R184 ;  /* 0x00005410b6617816 */ /* 0x000fe200000000b8 */
[----:B------:R-:W-:Y:S01]  /*85a0*/  IMAD.MOV.U32 R69, RZ, RZ, R94 ;  /* 0x000000ffff457224 */ /* 0x000fe200078e005e */
[----:B------:R-:W-:Y:S01]  /*85b0*/  @!P3 PRMT R184, R159, 0x5410, RZ ;  /* 0x000054109fb8b816 */ /* 0x000fe200000000ff */
[----:B------:R-:W-:Y:S01]  /*85c0*/  @!P0 HADD2 R162, -R181.H0_H0, -RZ.H0_H0 ;  /* 0xa00000ffb5a28230 */ /* 0x000fe20000000900 */
[----:B------:R-:W-:Y:S01]  /*85d0*/  PRMT R180, R2, 0x7632, R180 ;  /* 0x0000763202b47816 */ /* 0x000fe200000000b4 */
[----:B------:R-:W-:Y:S01]  /*85e0*/  MUFU.EX2 R121, R173 ;  /* 0x000000ad00797308 */ /* 0x000fe20000000800 */
[----:B------:R-:W-:Y:S01]  /*85f0*/  ISETP.LE.U32.AND P3, PT, R30, UR8, PT ;  /* 0x000000081e007c0c */ /* 0x000fe2000bf63070 */
[----:B------:R-:W-:Y:S01]  /*8600*/  IMAD.MOV.U32 R28, RZ, RZ, R89 ;  /* 0x000000ffff1c7224 */ /* 0x000fe200078e0059 */
[----:B------:R-:W-:Y:S01]  /*8610*/  PRMT R109, R181, 0x5410, R180 ;  /* 0x00005410b56d7816 */ /* 0x000fe200000000b4 */
[----:B------:R-:W-:Y:S01]  /*8620*/  IMAD.MOV.U32 R29, RZ, RZ, R8 ;  /* 0x000000ffff1d7224 */ /* 0x000fe200078e0008 */
[----:B--2---:R-:W-:Y:S01]  /*8630*/  F2FP.F16.F32.PACK_AB R3, R147, R11 ;  /* 0x0000000b9303723e */ /* 0x004fe200000000ff */
[----:B------:R-:W-:Y:S01]  /*8640*/  IMAD.MOV.U32 R8, RZ, RZ, R10 ;  /* 0x000000ffff087224 */ /* 0x000fe200078e000a */
[----:B------:R-:W-:Y:S01]  /*8650*/  @!P0 PRMT R181, R162, 0x5410, RZ ;  /* 0x00005410a2b58816 */ /* 0x000fe200000000ff */
[----:B------:R2:W4:Y:S01]  /*8660*/  MUFU.EX2 R146, R174 ;  /* 0x000000ae00927308 */ /* 0x0005220000000800 */
[----:B------:R-:W-:Y:S01]  /*8670*/  ISETP.GT.U32.AND P0, PT, R98, UR8, PT ;  /* 0x0000000862007c0c */ /* 0x000fe2000bf04070 */
[----:B------:R-:W-:Y:S01]  /*8680*/  IMAD.MOV.U32 R10, RZ, RZ, R38 ;  /* 0x000000ffff0a7224 */ /* 0x000fe200078e0026 */
[C---:B-1----:R-:W-:Y:S01]  /*8690*/  PRMT R178, R3.reuse, 0x7632, R178 ;  /* 0x0000763203b27816 */ /* 0x042fe200000000b2 */
[----:B------:R-:W-:Y:S01]  /*86a0*/  IMAD.MOV.U32 R129, RZ, RZ, R5 ;  /* 0x000000ffff817224 */ /* 0x000fe200078e0005 */
[----:B---3--:R-:W-:Y:S01]  /*86b0*/  F2FP.F16.F32.PACK_AB R2, R158, R143 ;  /* 0x0000008f9e02723e */ /* 0x008fe200000000ff */
[----:B------:R-:W-:Y:S01]  /*86c0*/  IMAD.MOV.U32 R127, RZ, RZ, R7 ;  /* 0x000000ffff7f7224 */ /* 0x000fe200078e0007 */
[----:B------:R-:W-:Y:S01]  /*86d0*/  PRMT R176, R3, 0x7610, R176 ;  /* 0x0000761003b07816 */ /* 0x000fe200000000b0 */
[----:B------:R-:W-:Y:S01]  /*86e0*/  @!P3 HADD2 R163, -R178.H0_H0, -RZ.H0_H0 ;  /* 0xa00000ffb2a3b230 */ /* 0x000fe20000000900 */
[----:B------:R-:W-:Y:S01]  /*86f0*/  PRMT R177, R2, 0x7632, R177 ;  /* 0x0000763202b17816 */ /* 0x000fe200000000b1 */
[----:B------:R-:W-:Y:S01]  /*8700*/  @!P5 HADD2 R247, -R65.H0_H0, -RZ.H0_H0 ;  /* 0xa00000ff41f7d230 */ /* 0x000fe20000000900 */
[----:B------:R-:W-:Y:S01]  /*8710*/  PRMT R108, R176, 0x5410, R178 ;  /* 0x00005410b06c7816 */ /* 0x000fe200000000b2 */
[----:B------:R-:W-:Y:S01]  /*8720*/  @!P6 HADD2 R243, -R176.H0_H0, -RZ.H0_H0 ;  /* 0xa00000ffb0f3e230 */ /* 0x000fe20000000900 */
[----:B------:R-:W-:Y:S01]  /*8730*/  PRMT R179, R2, 0x7610, R179 ;  /* 0x0000761002b37816 */ /* 0x000fe200000000b3 */
[----:B------:R-:W-:Y:S01]  /*8740*/  @P0 HADD2 R233, -R177.H0_H0, -RZ.H0_H0 ;  /* 0xa00000ffb1e90230 */ /* 0x000fe20000000900 */
[----:B------:R-:W-:Y:S01]  /*8750*/  @!P3 PRMT R178, R163, 0x5410, RZ ;  /* 0x00005410a3b2b816 */ /* 0x000fe200000000ff */
[----:B------:R-:W-:Y:S01]  /*8760*/  IMAD.MOV.U32 R162, RZ, RZ, R11 ;  /* 0x000000ffffa27224 */ /* 0x000fe200078e000b */
[----:B------:R-:W-:Y:S01]  /*8770*/  ISETP.GT.U32.AND P3, PT, R73, UR8, PT ;  /* 0x0000000849007c0c */ /* 0x000fe2000bf64070 */
[----:B------:R-:W-:Y:S01]  /*8780*/  @!P2 HADD2 R172, -R179.H0_H0, -RZ.H0_H0 ;  /* 0xa00000ffb3aca230 */ /* 0x000fe20000000900 */
[----:B------:R-:W-:Y:S01]  /*8790*/  PRMT R93, R179, 0x5410, R177 ;  /* 0x00005410b35d7816 */ /* 0x000fe200000000b1 */
[----:B------:R-:W-:Y:S01]  /*87a0*/  IMAD.MOV.U32 R42, RZ, RZ, R60 ;  /* 0x000000ffff2a7224 */ /* 0x000fe200078e003c */
[----:B------:R-:W-:Y:S01]  /*87b0*/  F2FP.F16.F32.PACK_AB R3, R156, R141 ;  /* 0x0000008d9c03723e */ /* 0x000fe200000000ff */
[----:B------:R-:W-:Y:S01]  /*87c0*/  IMAD.MOV.U32 R163, RZ, RZ, R64 ;  /* 0x000000ffffa37224 */ /* 0x000fe200078e0040 */
[----:B------:R-:W-:Y:S01]  /*87d0*/  @P0 PRMT R177, R233, 0x5410, RZ ;  /* 0x00005410e9b10816 */ /* 0x000fe200000000ff */
[----:B------:R-:W-:Y:S01]  /*87e0*/  IMAD.MOV.U32 R233, RZ, RZ, R63 ;  /* 0x000000ffffe97224 */ /* 0x000fe200078e003f */
[----:B------:R-:W-:Y:S01]  /*87f0*/  ISETP.GT.U32.AND P0, PT, R74, UR8, PT ;  /* 0x000000084a007c0c */ /* 0x000fe2000bf04070 */
[----:B------:R-:W-:Y:S01]  /*8800*/  IMAD.MOV.U32 R159, RZ, RZ, R61 ;  /* 0x000000ffff9f7224 */ /* 0x000fe200078e003d */
[----:B------:R-:W-:-:S02]  /*8810*/  PRMT R175, R3, 0x7610, R175 ;  /* 0x0000761003af7816 */ /* 0x000fc400000000af */
[----:B------:R-:W-:Y:S02]  /*8820*/  PRMT R2, R38, 0x7770, RZ ;  /* 0x0000777026027816 */ /* 0x000fe400000000ff */
[----:B------:R-:W-:Y:S01]  /*8830*/  @!P2 PRMT R179, R172, 0x5410, RZ ;  /* 0x00005410acb3a816 */ /* 0x000fe200000000ff */
[----:B------:R-:W-:Y:S01]  /*8840*/  @P3 HADD2 R236, -R175.H0_H0, -RZ.H0_H0 ;  /* 0xa00000ffafec3230 */ /* 0x000fe20000000900 */
[----:B--2---:R-:W-:Y:S02]  /*8850*/  PRMT R174, R3, 0x7632, R174 ;  /* 0x0000763203ae7816 */ /* 0x004fe400000000ae */
[----:B------:R-:W-:Y:S02]  /*8860*/  ISETP.LE.U32.AND P2, PT, R2, UR8, PT ;  /* 0x0000000802007c0c */ /* 0x000fe4000bf43070 */
[----:B------:R-:W-:Y:S01]  /*8870*/  LOP3.LUT R2, R35, 0xffff, RZ, 0xc0, !PT ;  /* 0x0000ffff23027812 */ /* 0x000fe200078ec0ff */
[----:B------:R-:W-:Y:S01]  /*8880*/  @P0 HADD2 R237, -R174.H0_H0, -RZ.H0_H0 ;  /* 0xa00000ffaeed0230 */ /* 0x000fe20000000900 */
[----:B------:R-:W-:Y:S01]  /*8890*/  PRMT R92, R175, 0x5410, R174 ;  /* 0x00005410af5c7816 */ /* 0x000fe200000000ae */
[----:B------:R-:W-:Y:S01]  /*88a0*/  FADD.FTZ R35, R144, R44 ;  /* 0x0000002c90237221 */ /* 0x000fe20000010000 */
[----:B------:R-:W-:Y:S01]  /*88b0*/  @P3 PRMT R175, R236, 0x5410, RZ ;  /* 0x00005410ecaf3816 */ /* 0x000fe200000000ff */
[----:B------:R-:W-:Y:S01]  /*88c0*/  MUFU.EX2 R44, R240 ;  /* 0x000000f0002c7308 */ /* 0x000fe20000000800 */
[----:B------:R-:W-:Y:S01]  /*88d0*/  ISETP.LE.U32.AND P3, PT, R2, UR8, PT ;  /* 0x0000000802007c0c */ /* 0x000fe2000bf63070 */
[----:B------:R-:W-:Y:S01]  /*88e0*/  IMAD.MOV.U32 R144, RZ, RZ, R82 ;  /* 0x000000ffff907224 */ /* 0x000fe200078e0052 */
[----:B------:R-:W-:Y:S01]  /*88f0*/  LOP3.LUT R2, R34, 0xffff, RZ, 0xc0, !PT ;  /* 0x0000ffff22027812 */ /* 0x000fe200078ec0ff */
[----:B------:R-:W-:Y:S01]  /*8900*/  FADD.FTZ R34, R145, R45 ;  /* 0x0000002d91227221 */ /* 0x000fe20000010000 */
[----:B----4-:R-:W-:Y:S01]  /*8910*/  F2FP.F16.F32.PACK_AB R3, R146, R121 ;  /* 0x000000799203723e */ /* 0x010fe200000000ff */
[----:B------:R-:W-:Y:S01]  /*8920*/  IMAD.MOV.U32 R145, RZ, RZ, R78 ;  /* 0x000000ffff917224 */ /* 0x000fe200078e004e */
[----:B------:R-:W-:Y:S01]  /*8930*/  @P0 PRMT R174, R237, 0x5410, RZ ;  /* 0x00005410edae0816 */ /* 0x000fe200000000ff */
[----:B------:R-:W-:Y:S01]  /*8940*/  IMAD.MOV.U32 R237, RZ, RZ, R29 ;  /* 0x000000ffffed7224 */ /* 0x000fe200078e001d */
[----:B------:R-:W-:Y:S01]  /*8950*/  ISETP.LE.U32.AND P0, PT, R2, UR8, PT ;  /* 0x0000000802007c0c */ /* 0x000fe2000bf03070 */
[----:B------:R-:W-:Y:S01]  /*8960*/  IMAD.MOV.U32 R45, RZ, RZ, R70 ;  /* 0x000000ffff2d7224 */ /* 0x000fe200078e0046 */
[----:B------:R-:W-:Y:S01]  /*8970*/  PRMT R2, R38, 0x7771, RZ ;  /* 0x0000777126027816 */ /* 0x000fe200000000ff */
[----:B------:R-:W-:Y:S01]  /*8980*/  IMAD.MOV.U32 R236, RZ, RZ, R55 ;  /* 0x000000ffffec7224 */ /* 0x000fe200078e0037 */
[----:B------:R-:W-:Y:S01]  /*8990*/  PRMT R173, R3, 0x7610, R173 ;  /* 0x0000761003ad7816 */ /* 0x000fe200000000ad */
[----:B------:R-:W-:Y:S01]  /*89a0*/  @!P3 HADD2 R246, -R223.H0_H0, -RZ.H0_H0 ;  /* 0xa00000ffdff6b230 */ /* 0x000fe20000000900 */
[----:B------:R-:W-:Y:S01]  /*89b0*/  @!P4 PRMT R182, R239, 0x5410, RZ ;  /* 0x00005410efb6c816 */ /* 0x000fe200000000ff */
[----:B------:R-:W-:Y:S01]  /*89c0*/  IMAD.MOV.U32 R239, RZ, RZ, R77 ;  /* 0x000000ffffef7224 */ /* 0x000fe200078e004d */
[----:B------:R-:W-:Y:S01]  /*89d0*/  PRMT R172, R3, 0x7632, R172 ;  /* 0x0000763203ac7816 */ /* 0x000fe200000000ac */
[----:B------:R-:W-:Y:S01]  /*89e0*/  @!P2 HADD2 R238, -R173.H0_H0, -RZ.H0_H0 ;  /* 0xa00000ffadeea230 */ /* 0x000fe20000000900 */
[----:B------:R-:W-:-:S02]  /*89f0*/  ISETP.GT.U32.AND P4, PT, R2, UR8, PT ;  /* 0x0000000802007c0c */ /* 0x000fc4000bf84070 */
[----:B------:R-:W-:Y:S01]  /*8a00*/  PRMT R3, R43, 0x7632, R3 ;  /* 0x000076322b037816 */ /* 0x000fe20000000003 */
[----:B------:R-:W-:Y:S01]  /*8a10*/  @!P0 HADD2 R244, -R216.H0_H0, -RZ.H0_H0 ;  /* 0xa00000ffd8f48230 */ /* 0x000fe20000000900 */
[----:B------:R-:W-:Y:S02]  /*8a20*/  PRMT R94, R173, 0x5410, R172 ;  /* 0x00005410ad5e7816 */ /* 0x000fe400000000ac */
[----:B------:R-:W-:Y:S02]  /*8a30*/  LOP3.LUT R3, R3, 0xff, RZ, 0xc0, !PT ;  /* 0x000000ff03037812 */ /* 0x000fe400078ec0ff */
[----:B------:R-:W-:Y:S01]  /*8a40*/  @!P2 PRMT R173, R238, 0x5410, RZ ;  /* 0x00005410eeada816 */ /* 0x000fe200000000ff */
[----:B------:R-:W-:Y:S01]  /*8a50*/  IMAD.MOV.U32 R238, RZ, RZ, R8 ;  /* 0x000000ffffee7224 */ /* 0x000fe200078e0008 */
[----:B------:R-:W-:Y:S02]  /*8a60*/  ISETP.LE.U32.AND P2, PT, R3, UR8, PT ;  /* 0x0000000803007c0c */ /* 0x000fe4000bf43070 */
[----:B------:R-:W-:Y:S01]  /*8a70*/  ISETP.LE.U32.AND P1, PT, R37, UR8, PT ;  /* 0x0000000825007c0c */ /* 0x000fe2000bf23070 */
[----:B------:R-:W-:Y:S01]  /*8a80*/  FADD.FTZ R37, R83, R47 ;  /* 0x0000002f53257221 */ /* 0x000fe20000010000 */
[C---:B------:R-:W-:Y:S01]  /*8a90*/  PRMT R3, R38.reuse, 0x7772, RZ ;  /* 0x0000777226037816 */ /* 0x040fe200000000ff */
[----:B------:R-:W-:Y:S01]  /*8aa0*/  IMAD.MOV.U32 R47, RZ, RZ, R69 ;  /* 0x000000ffff2f7224 */ /* 0x000fe200078e0045 */
[----:B------:R-:W-:Y:S01]  /*8ab0*/  PRMT R4, R38, 0x7773, RZ ;  /* 0x0000777326047816 */ /* 0x000fe200000000ff */
[----:B------:R-:W-:Y:S01]  /*8ac0*/  FADD.FTZ R38, R28, R6 ;  /* 0x000000061c267221 */ /* 0x000fe20000010000 */
[----:B------:R-:W-:Y:S01]  /*8ad0*/  LOP3.LUT R6, R46, 0xffff, RZ, 0xc0, !PT ;  /* 0x0000ffff2e067812 */ /* 0x000fe200078ec0ff */
[----:B------:R-:W-:-:S02]  /*8ae0*/  @P4 HADD2 R242, -R172.H0_H0, -RZ.H0_H0 ;  /* 0xa00000ffacf24230 */ /* 0x000fc40000000900 */
[----:B------:R-:W-:Y:S01]  /*8af0*/  IMAD.MOV.U32 R69, RZ, RZ, R95 ;  /* 0x000000ffff457224 */ /* 0x000fe200078e005f */
[----:B------:R-:W-:Y:S01]  /*8b00*/  PRMT R88, R75, 0x5410, R76 ;  /* 0x000054104b587816 */ /* 0x000fe2000000004c */
[----:B------:R-:W-:Y:S01]  /*8b10*/  IMAD.MOV.U32 R95, RZ, RZ, R72 ;  /* 0x000000ffff5f7224 */ /* 0x000fe200078e0048 */
[----:B------:R-:W-:Y:S02]  /*8b20*/  PRMT R89, R73, 0x5410, R74 ;  /* 0x0000541049597816 */ /* 0x000fe4000000004a */
[----:B------:R-:W-:Y:S01]  /*8b30*/  LOP3.LUT R5, R41, 0xffff, RZ, 0xc0, !PT ;  /* 0x0000ffff29057812 */ /* 0x000fe200078ec0ff */
[----:B------:R-:W1:Y:S01]  /*8b40*/  LDSM.16.MT88.4 R72, [R36+0xa000] ;  /* 0x00a000002448783b */ /* 0x000e620000004200 */
[----:B------:R-:W-:Y:S01]  /*8b50*/  SHF.R.U32.HI R6, RZ, 0x8, R6 ;  /* 0x00000008ff067819 */ /* 0x000fe20000011606 */
[----:B------:R-:W2:Y:S01]  /*8b60*/  MUFU.EX2 R41, R241 ;  /* 0x000000f100297308 */ /* 0x000ea20000000800 */
[----:B------:R-:W-:Y:S01]  /*8b70*/  @P4 PRMT R172, R242, 0x5410, RZ ;  /* 0x00005410f2ac4816 */ /* 0x000fe200000000ff */
[----:B------:R-:W-:Y:S01]  /*8b80*/  @!P1 HADD2 R245, -R195.H0_H0, -RZ.H0_H0 ;  /* 0xa00000ffc3f59230 */ /* 0x000fe20000000900 */
[----:B------:R-:W-:-:S02]  /*8b90*/  ISETP.LE.U32.AND P4, PT, R5, UR8, PT ;  /* 0x0000000805007c0c */ /* 0x000fc4000bf83070 */
[----:B------:R-:W-:Y:S02]  /*8ba0*/  LOP3.LUT R5, R6, 0xffff, RZ, 0xc0, !PT ;  /* 0x0000ffff06057812 */ /* 0x000fe400078ec0ff */
[----:B------:R-:W-:Y:S02]  /*8bb0*/  @!P6 PRMT R176, R243, 0x5410, RZ ;  /* 0x00005410f3b0e816 */ /* 0x000fe400000000ff */
[----:B------:R-:W-:Y:S02]  /*8bc0*/  LOP3.LUT R7, R48, 0xffff, RZ, 0xc0, !PT ;  /* 0x0000ffff30077812 */ /* 0x000fe400078ec0ff */
[----:B------:R-:W-:Y:S02]  /*8bd0*/  ISETP.LE.U32.AND P6, PT, R5, UR8, PT ;  /* 0x0000000805007c0c */ /* 0x000fe4000bfc3070 */
[----:B------:R-:W-:Y:S02]  /*8be0*/  LOP3.LUT R5, R49, 0xffff, RZ, 0xc0, !PT ;  /* 0x0000ffff31057812 */ /* 0x000fe400078ec0ff */
[----:B------:R-:W-:-:S02]  /*8bf0*/  SHF.R.U32.HI R29, RZ, 0x8, R7 ;  /* 0x00000008ff1d7819 */ /* 0x000fc40000011607 */
[----:B------:R-:W-:Y:S02]  /*8c00*/  SHF.R.U32.HI R5, RZ, 0x8, R5 ;  /* 0x00000008ff057819 */ /* 0x000fe40000011605 */
[----:B------:R-:W-:Y:S02]  /*8c10*/  LOP3.LUT R7, R29, 0xffff, RZ, 0xc0, !PT ;  /* 0x0000ffff1d077812 */ /* 0x000fe400078ec0ff */
[----:B------:R-:W-:Y:S02]  /*8c20*/  @!P0 PRMT R216, R244, 0x5410, RZ ;  /* 0x00005410f4d88816 */ /* 0x000fe400000000ff */
[----:B------:R-:W-:Y:S02]  /*8c30*/  LOP3.LUT R8, R5, 0xffff, RZ, 0xc0, !PT ;  /* 0x0000ffff05087812 */ /* 0x000fe400078ec0ff */
[----:B------:R-:W-:Y:S02]  /*8c40*/  @!P1 PRMT R195, R245, 0x5410, RZ ;  /* 0x00005410f5c39816 */ /* 0x000fe400000000ff */
[----:B------:R-:W-:-:S02]  /*8c50*/  ISETP.GT.U32.AND P0, PT, R3, UR8, PT ;  /* 0x0000000803007c0c */ /* 0x000fc4000bf04070 */
[----:B------:R-:W-:Y:S02]  /*8c60*/  PRMT R85, R81, 0x5410, R79 ;  /* 0x0000541051557816 */ /* 0x000fe4000000004f */
[----:B------:R-:W-:Y:S01]  /*8c70*/  ISETP.LE.U32.AND P1, PT, R7, UR8, PT ;  /* 0x0000000807007c0c */ /* 0x000fe2000bf23070 */
[----:B------:R-:W3:Y:S01]  /*8c80*/  LDSM.16.MT88.4 R76, [R36+0xa400] ;  /* 0x00a40000244c783b */ /* 0x000ee20000004200 */
[----:B------:R-:W-:Y:S02]  /*8c90*/  @!P5 PRMT R65, R247, 0x5410, RZ ;  /* 0x00005410f741d816 */ /* 0x000fe400000000ff */
[----:B------:R-:W-:Y:S02]  /*8ca0*/  LOP3.LUT R7, R43, 0xffff, RZ, 0xc0, !PT ;  /* 0x0000ffff2b077812 */ /* 0x000fe400078ec0ff */
[----:B------:R-:W-:Y:S02]  /*8cb0*/  ISETP.LE.U32.AND P5, PT, R8, UR8, PT ;  /* 0x0000000808007c0c */ /* 0x000fe4000bfa3070 */
[----:B--2---:R-:W-:-:S02]  /*8cc0*/  F2FP.F16.F32.PACK_AB R8, R44, R41 ;  /* 0x000000292c08723e */ /* 0x004fc400000000ff */
[----:B------:R-:W-:Y:S02]  /*8cd0*/  SHF.R.U32.HI R28, RZ, 0x8, R7 ;  /* 0x00000008ff1c7819 */ /* 0x000fe40000011607 */
[----:B------:R-:W-:Y:S02]  /*8ce0*/  PRMT R105, R8, 0x7610, R105 ;  /* 0x0000761008697816 */ /* 0x000fe40000000069 */
[----:B------:R-:W-:Y:S02]  /*8cf0*/  LOP3.LUT R7, R28, 0xffff, RZ, 0xc0, !PT ;  /* 0x0000ffff1c077812 */ /* 0x000fe400078ec0ff */
[----:B------:R-:W-:Y:S01]  /*8d00*/  @!P3 PRMT R223, R246, 0x5410, RZ ;  /* 0x00005410f6dfb816 */ /* 0x000fe200000000ff */
[----:B------:R-:W-:Y:S01]  /*8d10*/  @P0 HADD2 R250, -R105.H0_H0, -RZ.H0_H0 ;  /* 0xa00000ff69fa0230 */ /* 0x000fe20000000900 */
[----:B------:R-:W-:Y:S02]  /*8d20*/  PRMT R104, R8, 0x7632, R104 ;  /* 0x0000763208687816 */ /* 0x000fe40000000068 */
[----:B------:R-:W-:-:S02]  /*8d30*/  ISETP.LE.U32.AND P3, PT, R7, UR8, PT ;  /* 0x0000000807007c0c */ /* 0x000fc4000bf63070 */
[----:B------:R-:W-:Y:S01]  /*8d40*/  LOP3.LUT R7, R160, 0xff, RZ, 0xc0, !PT ;  /* 0x000000ffa0077812 */ /* 0x000fe200078ec0ff */
[----:B------:R-:W-:Y:S01]  /*8d50*/  IMAD.MOV.U32 R160, RZ, RZ, R95 ;  /* 0x000000ffffa07224 */ /* 0x000fe200078e005f */
[----:B------:R-:W-:Y:S01]  /*8d60*/  LOP3.LUT R8, R161, 0xff, RZ, 0xc0, !PT ;  /* 0x000000ffa1087812 */ /* 0x000fe200078ec0ff */
[----:B------:R-:W-:Y:S01]  /*8d70*/  IMAD.MOV.U32 R161, RZ, RZ, R69 ;  /* 0x000000ffffa17224 */ /* 0x000fe200078e0045 */
[----:B------:R-:W-:Y:S02]  /*8d80*/  PRMT R95, R105, 0x5410, R104 ;  /* 0x00005410695f7816 */ /* 0x000fe40000000068 */
[----:B------:R-:W-:Y:S01]  /*8d90*/  @P0 PRMT R105, R250, 0x5410, RZ ;  /* 0x00005410fa690816 */ /* 0x000fe200000000ff */
[----:B------:R-:W-:Y:S01]  /*8da0*/  IMAD.MOV.U32 R250, RZ, RZ, R71 ;  /* 0x000000fffffa7224 */ /* 0x000fe200078e0047 */
[----:B------:R-:W-:Y:S01]  /*8db0*/  ISETP.GT.U32.AND P0, PT, R4, UR8, PT ;  /* 0x0000000804007c0c */ /* 0x000fe2000bf04070 */
[----:B------:R-:W2:Y:S01]  /*8dc0*/  LDCU.64 UR8, c[0x0][0x418] ;  /* 0x00008300ff0877ac */ /* 0x000ea20008000a00 */
[----:B------:R-:W-:-:S02]  /*8dd0*/  PRMT R83, R3, 0x5410, R4 ;  /* 0x0000541003537816 */ /* 0x000fc40000000004 */
[----:B------:R-:W-:Y:S01]  /*8de0*/  PRMT R71, R8, 0x5410, R99 ;  /* 0x0000541008477816 */ /* 0x000fe20000000063 */
[----:B------:R-:W-:Y:S01]  /*8df0*/  IMAD.MOV.U32 R99, RZ, RZ, R62 ;  /* 0x000000ffff637224 */ /* 0x000fe200078e003e */
[----:B------:R-:W-:Y:S02]  /*8e00*/  LOP3.LUT R4, R10, 0xff, RZ, 0xc0, !PT ;  /* 0x000000ff0a047812 */ /* 0x000fe400078ec0ff */
[----:B------:R-:W-:Y:S02]  /*8e10*/  PRMT R70, R9, 0x5410, R5 ;  /* 0x0000541009467816 */ /* 0x000fe40000000005 */
[----:B-1----:R-:W-:Y:S01]  /*8e20*/  HMMA.16816.F32 R8, R24, R72, RZ ;  /* 0x000000481808723c */ /* 0x002fe200000018ff */
[----:B------:R-:W-:Y:S02]  /*8e30*/  SHF.R.U32.HI R3, RZ, 0x10, R46 ;  /* 0x00000010ff037819 */ /* 0x000fe4000001162e */
[----:B------:R-:W-:Y:S01]  /*8e40*/  PRMT R69, R4, 0x5410, R2 ;  /* 0x0000541004457816 */ /* 0x000fe20000000002 */
[----:B------:R-:W-:Y:S01]  /*8e50*/  @P0 HADD2 R251, -R104.H0_H0, -RZ.H0_H0 ;  /* 0xa00000ff68fb0230 */ /* 0x000fe20000000900 */
[----:B------:R-:W-:-:S02]  /*8e60*/  LOP3.LUT R3, R3, 0xff, RZ, 0xc0, !PT ;  /* 0x000000ff03037812 */ /* 0x000fc400078ec0ff */
[----:B------:R-:W-:Y:S02]  /*8e70*/  SHF.R.U32.HI R2, RZ, 0x10, R49 ;  /* 0x00000010ff027819 */ /* 0x000fe40000011631 */
[----:B------:R-:W-:Y:S02]  /*8e80*/  PRMT R81, R3, 0x5410, R50 ;  /* 0x0000541003517816 */ /* 0x000fe40000000032 */
[----:B------:R-:W-:Y:S02]  /*8e90*/  LOP3.LUT R3, R2, 0xff, RZ, 0xc0, !PT ;  /* 0x000000ff02037812 */ /* 0x000fe400078ec0ff */
[----:B------:R-:W-:Y:S02]  /*8ea0*/  PRMT R82, R51, 0x5410, R6 ;  /* 0x0000541033527816 */ /* 0x000fe40000000006 */
[----:B------:R-:W-:Y:S02]  /*8eb0*/  SHF.R.U32.HI R2, RZ, 0x10, R48 ;  /* 0x00000010ff027819 */ /* 0x000fe40000011630 */
[----:B------:R-:W1:Y:S01]  /*8ec0*/  LDSM.16.MT88.4 R48, [R80+0xb000] ;  /* 0x00b000005030783b */ /* 0x000e620000004200 */
[----:B------:R-:W-:-:S02]  /*8ed0*/  PRMT R84, R7, 0x5410, R98 ;  /* 0x0000541007547816 */ /* 0x000fc40000000062 */
[----:B---3--:R-:W-:Y:S01]  /*8ee0*/  HMMA.16816.F32 R240, R20, R76, R8 ;  /* 0x0000004c14f0723c */ /* 0x008fe20000001808 */
[----:B------:R3:W4:Y:S01]  /*8ef0*/  LDL.LU.S16 R8, [R1+0x20] ;  /* 0x0000200001087983 */ /* 0x0007220000300600 */
[----:B------:R-:W-:Y:S01]  /*8f00*/  PRMT R64, R3, 0x5410, R32 ;  /* 0x0000541003407816 */ /* 0x000fe20000000020 */
[----:B------:R-:W-:Y:S02]  /*8f10*/  IMAD.MOV.U32 R46, RZ, RZ, R160 ;  /* 0x000000ffff2e7224 */ /* 0x000fe400078e00a0 */
[----:B------:R-:W-:Y:S01]  /*8f20*/  FADD.FTZ R3, R99, R34 ;  /* 0x0000002263037221 */ /* 0x000fe20000010000 */
[----:B------:R-:W-:Y:S01]  /*8f30*/  IMAD.MOV.U32 R98, RZ, RZ, R161 ;  /* 0x000000ffff627224 */ /* 0x000fe200078e00a1 */
[----:B------:R-:W-:Y:S01]  /*8f40*/  PRMT R63, R33, 0x5410, R120 ;  /* 0x00005410213f7816 */ /* 0x000fe20000000078 */
[----:B------:R-:W-:Y:S01]  /*8f50*/  IMAD.MOV.U32 R160, RZ, RZ, R42 ;  /* 0x000000ffffa07224 */ /* 0x000fe200078e002a */
[----:B------:R-:W-:Y:S01]  /*8f60*/  HMMA.16816.F32 R4, R16, R72, RZ ;  /* 0x000000481004723c */ /* 0x000fe200000018ff */
[----:B------:R-:W-:Y:S01]  /*8f70*/  IMAD.MOV.U32 R73, RZ, RZ, R250 ;  /* 0x000000ffff497224 */ /* 0x000fe200078e00fa */
[----:B------:R-:W-:Y:S01]  /*8f80*/  PRMT R62, R31, 0x5410, R29 ;  /* 0x000054101f3e7816 */ /* 0x000fe2000000001d */
[----:B------:R-:W-:Y:S01]  /*8f90*/  IMAD.MOV.U32 R99, RZ, RZ, R47 ;  /* 0x000000ffff637224 */ /* 0x000fe200078e002f */
[----:B------:R-:W-:Y:S01]  /*8fa0*/  LOP3.LUT R2, R2, 0xff, RZ, 0xc0, !PT ;  /* 0x000000ff02027812 */ /* 0x000fe200078ec0ff */
[----:B------:R-:W-:Y:S01]  /*8fb0*/  IMAD.MOV.U32 R250, RZ, RZ, R45 ;  /* 0x000000fffffa7224 */ /* 0x000fe200078e002d */
[----:B------:R-:W-:Y:S01]  /*8fc0*/  PRMT R60, R40, 0x5410, R28 ;  /* 0x00005410283c7816 */ /* 0x000fe2000000001c */
[----:B------:R-:W-:Y:S01]  /*8fd0*/  IMAD.MOV.U32 R161, RZ, RZ, R239 ;  /* 0x000000ffffa17224 */ /* 0x000fe200078e00ef */
[----:B------:R-:W-:Y:S01]  /*8fe0*/  @P0 PRMT R104, R251, 0x5410, RZ ;  /* 0x00005410fb680816 */ /* 0x000fe200000000ff */
[----:B------:R-:W-:-:S11]  /*8ff0*/  IMAD.MOV.U32 R42, RZ, RZ, R238 ;  /* 0x000000ffff2a7224 */ /* 0x000fd600078e00ee */
[----:B------:R-:W-:Y:S01]  /*9000*/  HMMA.16816.F32 R244, R12, R76, R4 ;  /* 0x0000004c0cf4723c */ /* 0x000fe20000001804 */
[----:B------:R-:W-:Y:S01]  /*9010*/  IMAD.MOV.U32 R47, RZ, RZ, R237 ;  /* 0x000000ffff2f7224 */ /* 0x000fe200078e00ed */
[----:B------:R3:W5:Y:S01]  /*9020*/  LDL.LU.S16 R7, [R1] ;  /* 0x0000000001077983 */ /* 0x0007620000300600 */
[----:B------:R-:W-:Y:S02]  /*9030*/  IMAD.MOV.U32 R45, RZ, RZ, R143 ;  /* 0x000000ffff2d7224 */ /* 0x000fe400078e008f */
[----:B------:R-:W-:Y:S01]  /*9040*/  FADD.FTZ R29, R46, R37 ;  /* 0x000000252e1d7221 */ /* 0x000fe20000010000 */
[----:B------:R-:W-:Y:S01]  /*9050*/  IMAD.MOV.U32 R239, RZ, RZ, R141 ;  /* 0x000000ffffef7224 */ /* 0x000fe200078e008d */
[----:B------:R3:W2:Y:S01]  /*9060*/  LDL.LU.S16 R6, [R1+0x4] ;  /* 0x0000040001067983 */ /* 0x0006a20000300600 */
[----:B------:R-:W-:Y:S01]  /*9070*/  IMAD.MOV.U32 R238, RZ, RZ, R121 ;  /* 0x000000ffffee7224 */ /* 0x000fe200078e0079 */
[----:B------:R-:W-:Y:S01]  /*9080*/  PRMT R61, R2, 0x5410, R30 ;  /* 0x00005410023d7816 */ /* 0x000fe2000000001e */
[----:B------:R-:W-:Y:S01]  /*9090*/  IMAD.MOV.U32 R121, RZ, RZ, R58 ;  /* 0x000000ffff797224 */ /* 0x000fe200078e003a */
[----:B------:R-:W-:Y:S01]  /*90a0*/  SHF.R.U32.HI R2, RZ, 0x10, R43 ;  /* 0x00000010ff027819 */ /* 0x000fe2000001162b */
[----:B------:R-:W-:-:S02]  /*90b0*/  IMAD.MOV.U32 R141, RZ, RZ, R59 ;  /* 0x000000ffff8d7224 */ /* 0x000fc400078e003b */
[----:B------:R-:W-:Y:S01]  /*90c0*/  IMAD.MOV.U32 R143, RZ, RZ, R57 ;  /* 0x000000ffff8f7224 */ /* 0x000fe200078e0039 */
[----:B------:R-:W-:Y:S01]  /*90d0*/  LOP3.LUT R2, R2, 0xff, RZ, 0xc0, !PT ;  /* 0x000000ff02027812 */ /* 0x000fe200078ec0ff */
[----:B------:R-:W-:Y:S02]  /*90e0*/  IMAD.MOV.U32 R237, RZ, RZ, R56 ;  /* 0x000000ffffed7224 */ /* 0x000fe400078e0038 */
[----:B------:R-:W3:Y:S01]  /*90f0*/  LDSM.16.MT88.4 R56, [R80+0xb400] ;  /* 0x00b400005038783b */ /* 0x000ee20000004200 */
[----:B------:R-:W-:Y:S01]  /*9100*/  IMAD.MOV.U32 R120, RZ, RZ, R99 ;  /* 0x000000ffff787224 */ /* 0x000fe200078e0063 */
[----:B------:R-:W-:Y:S01]  /*9110*/  PRMT R55, R2, 0x5410, R39 ;  /* 0x0000541002377816 */ /* 0x000fe20000000027 */
[----:B------:R-:W-:Y:S02]  /*9120*/  IMAD.MOV.U32 R99, RZ, RZ, R45 ;  /* 0x000000ffff637224 */ /* 0x000fe400078e002d */
[----:B------:R-:W-:Y:S02]  /*9130*/  IMAD.MOV.U32 R46, RZ, RZ, R44 ;  /* 0x000000ffff2e7224 */ /* 0x000fe400078e002c */
[----:B------:R-:W-:-:S02]  /*9140*/  IMAD.MOV.U32 R32, RZ, RZ, R160 ;  /* 0x000000ffff207224 */ /* 0x000fc400078e00a0 */
[----:B------:R-:W-:Y:S02]  /*9150*/  IMAD.MOV.U32 R77, RZ, RZ, R161 ;  /* 0x000000ffff4d7224 */ /* 0x000fe400078e00a1 */
[----:B------:R-:W-:Y:S02]  /*9160*/  IMAD.MOV.U32 R45, RZ, RZ, R163 ;  /* 0x000000ffff2d7224 */ /* 0x000fe400078e00a3 */
[----:B------:R-:W-:Y:S02]  /*9170*/  IMAD.MOV.U32 R44, RZ, RZ, R162 ;  /* 0x000000ffff2c7224 */ /* 0x000fe400078e00a2 */
[----:B----4-:R-:W-:-:S05]  /*9180*/  @!P6 HADD2 R8, -R199.H0_H0, -RZ.H0_H0 ;  /* 0xa00000ffc708e230 */ /* 0x010fca0000000900 */
[----:B------:R-:W-:Y:S02]  /*9190*/  PRMT R5, R8, 0x7610, R5 ;  /* 0x0000761008057816 */ /* 0x000fe40000000005 */
[----:B-1----:R-:W-:-:S15]  /*91a0*/  HMMA.16816.F32 R8, R24, R48, RZ ;  /* 0x000000301808723c */ /* 0x002fde00000018ff */
[----:B------:R-:W-:-:S05]  /*91b0*/  NOP ;  /* 0x0000000000007918 */ /* 0x000fca0000000000 */
[----:B---3--:R-:W-:Y:S01]  /*91c0*/  HMMA.16816.F32 R160, R20, R56, R8 ;  /* 0x0000003814a0723c */ /* 0x008fe20000001808 */
[----:B------:R1:W3:Y:S04]  /*91d0*/  LDL.LU.S16 R11, [R1+0x28] ;  /* 0x00002800010b7983 */ /* 0x0002e80000300600 */
[----:B------:R1:W4:Y:S01]  /*91e0*/  LDL.LU.S16 R10, [R1+0x24] ;  /* 0x00002400010a7983 */ /* 0x0003220000300600 */
[----:B-----5:R-:W-:Y:S02]  /*91f0*/  @!P2 HADD2 R7, -R186.H0_H0, -RZ.H0_H0 ;  /* 0xa00000ffba07a230 */ /* 0x020fe40000000900 */
[----:B--2---:R-:W-:-:S03]  /*9200*/  @!P5 HADD2 R6, -R183.H0_H0, -RZ.H0_H0 ;  /* 0xa00000ffb706d230 */ /* 0x004fc60000000900 */
[----:B------:R-:W-:Y:S02]  /*9210*/  PRMT R4, R7, 0x7610, R4 ;  /* 0x0000761007047816 */ /* 0x000fe40000000004 */
[----:B------:R-:W-:Y:S02]  /*9220*/  PRMT R2, R6, 0x7610, R2 ;  /* 0x0000761006027816 */ /* 0x000fe40000000002 */
[----:B------:R-:W-:Y:S02]  /*9230*/  @!P6 PRMT R199, R5, 0x5410, RZ ;  /* 0x0000541005c7e816 */ /* 0x000fe400000000ff */
[----:B------:R-:W-:Y:S02]  /*9240*/  @!P2 PRMT R186, R4, 0x5410, RZ ;  /* 0x0000541004baa816 */ /* 0x000fe400000000ff */
[----:B------:R-:W-:Y:S01]  /*9250*/  HMMA.16816.F32 R4, R16, R48, RZ ;  /* 0x000000301004723c */ /* 0x000fe200000018ff */
[----:B------:R-:W-:Y:S02]  /*9260*/  IMAD.SHL.U32 R31, R214, 0x2, RZ ;  /* 0x00000002d61f7824 */ /* 0x000fe400078e00ff */
[----:B------:R-:W-:Y:S01]  /*9270*/  FADD.FTZ R28, R73, R35 ;  /* 0x00000023491c7221 */ /* 0x000fe20000010000 */
[----:B------:R-:W-:-:S02]  /*9280*/  IMAD.MOV.U32 R33, RZ, RZ, R98 ;  /* 0x000000ffff217224 */ /* 0x000fc400078e0062 */
[----:B------:R-:W-:Y:S02]  /*9290*/  IMAD.MOV.U32 R76, RZ, RZ, R250 ;  /* 0x000000ffff4c7224 */ /* 0x000fe400078e00fa */
[----:B------:R-:W-:Y:S02]  /*92a0*/  IMAD.MOV.U32 R72, RZ, RZ, R47 ;  /* 0x000000ffff487224 */ /* 0x000fe400078e002f */
[----:B------:R-:W-:Y:S02]  /*92b0*/  IMAD.MOV.U32 R98, RZ, RZ, R239 ;  /* 0x000000ffff627224 */ /* 0x000fe400078e00ef */
[----:B------:R-:W-:Y:S02]  /*92c0*/  IMAD.MOV.U32 R73, RZ, RZ, R238 ;  /* 0x000000ffff497224 */ /* 0x000fe400078e00ee */
[----:B------:R-:W-:Y:S02]  /*92d0*/  IMAD.MOV.U32 R250, RZ, RZ, R237 ;  /* 0x000000fffffa7224 */ /* 0x000fe400078e00ed */
[----:B------:R-:W-:Y:S01]  /*92e0*/  IMAD.MOV.U32 R47, RZ, RZ, R236 ;  /* 0x000000ffff2f7224 */ /* 0x000fe200078e00ec */
[----:B------:R-:W-:-:S03]  /*92f0*/  LOP3.LUT R31, R31, 0x6, RZ, 0xc0, !PT ;  /* 0x000000061f1f7812 */ /* 0x000fc600078ec0ff */
[----:B------:R-:W-:Y:S01]  /*9300*/  HMMA.16816.F32 R236, R12, R56, R4 ;  /* 0x000000380cec723c */ /* 0x000fe20000001804 */
[----:B------:R-:W-:Y:S01]  /*9310*/  FADD.FTZ R6, R32, R3 ;  /* 0x0000000320067221 */ /* 0x000fe20000010000 */
[----:B------:R-:W-:Y:S01]  /*9320*/  FADD.FTZ R5, R76, R28 ;  /* 0x0000001c4c057221 */ /* 0x000fe20000010000 */
[----:B------:R-:W-:Y:S01]  /*9330*/  IMAD.MOV.U32 R76, RZ, RZ, R41 ;  /* 0x000000ffff4c7224 */ /* 0x000fe200078e0029 */
[----:B------:R-:W-:Y:S01]  /*9340*/  @!P5 PRMT R183, R2, 0x5410, RZ ;  /* 0x0000541002b7d816 */ /* 0x000fe200000000ff */
[----:B------:R-:W-:-:S05]  /*9350*/  IMAD R2, R33, UR24, R31 ;  /* 0x0000001821027c24 */ /* 0x000fca000f8e021f */
[----:B------:R-:W-:Y:S02]  /*9360*/  SHF.R.S32.HI R4, RZ, 0x1f, R2 ;  /* 0x0000001fff047819 */ /* 0x000fe40000011402 */
[----:B------:R-:W-:Y:S01]  /*9370*/  IADD3 R3, P0, PT, R2, UR20, RZ ;  /* 0x0000001402037c10 */ /* 0x000fe2000ff1e0ff */
[----:B------:R-:W-:Y:S02]  /*9380*/  IMAD.U32 R2, RZ, RZ, UR20 ;  /* 0x00000014ff027e24 */ /* 0x000fe4000f8e00ff */
[----:B------:R-:W-:-:S03]  /*9390*/  FADD.FTZ R7, R120, R38 ;  /* 0x0000002678077221 */ /* 0x000fc60000010000 */
[----:B------:R-:W-:Y:S02]  /*93a0*/  LEA.HI.X.SX32 R4, R2, R4, 0x1, P0 ;  /* 0x0000000402047211 */ /* 0x000fe400000f0eff */
[C---:B------:R-:W-:Y:S01]  /*93b0*/  LEA R2, P0, R3.reuse, UR8, 0x1 ;  /* 0x0000000803027c11 */ /* 0x040fe2000f8008ff */
[----:B------:R-:W-:Y:S02]  /*93c0*/  IMAD.MOV.U32 R120, RZ, RZ, R72 ;  /* 0x000000ffff787224 */ /* 0x000fe400078e0048 */
[----:B------:R-:W-:Y:S01]  /*93d0*/  IMAD.MOV.U32 R32, RZ, RZ, R73 ;  /* 0x000000ffff207224 */ /* 0x000fe200078e0049 */
[----:B------:R-:W-:Y:S01]  /*93e0*/  LEA.HI.X R3, R3, UR9, R4, 0x1, P0 ;  /* 0x0000000903037c11 */ /* 0x000fe200080f0c04 */
[----:B------:R-:W-:Y:S01]  /*93f0*/  FADD.FTZ R4, R77, R29 ;  /* 0x0000001d4d047221 */ /* 0x000fe20000010000 */
[----:B------:R-:W-:Y:S02]  /*9400*/  IMAD.MOV.U32 R72, RZ, RZ, R250 ;  /* 0x000000ffff487224 */ /* 0x000fe400078e00fa */
[----:B------:R-:W-:-:S02]  /*9410*/  IMAD.MOV.U32 R73, RZ, RZ, R46 ;  /* 0x000000ffff497224 */ /* 0x000fc400078e002e */
[----:B------:R-:W-:Y:S02]  /*9420*/  IMAD.MOV.U32 R77, RZ, RZ, R47 ;  /* 0x000000ffff4d7224 */ /* 0x000fe400078e002f */
[----:B------:R-:W-:Y:S01]  /*9430*/  IMAD.MOV.U32 R250, RZ, RZ, R44 ;  /* 0x000000fffffa7224 */ /* 0x000fe200078e002c */
[----:B------:R-:W-:Y:S01]  /*9440*/  USHF.L.U32 UR8, UR24, 0x3, URZ ;  /* 0x0000000318087899 */ /* 0x000fe200080006ff */
[----:B------:R2:W-:Y:S04]  /*9450*/  STG.E.U16 desc[UR26][R2.64+0x2], R65 ;  /* 0x0000024102007986 */ /* 0x0005e8000c10151a */
[----:B------:R5:W-:Y:S01]  /*9460*/  STG.E.U16 desc[UR26][R2.64], R66 ;  /* 0x0000004202007986 */ /* 0x000be2000c10151a */
[----:B------:R-:W-:Y:S02]  /*9470*/  @!P1 HADD2 R252, -R180.H0_H0, -RZ.H0_H0 ;  /* 0xa00000ffb4fc9230 */ /* 0x000fe40000000900 */
[----:B--2---:R-:W-:-:S02]  /*9480*/  IMAD.MOV.U32 R65, RZ, RZ, R76 ;  /* 0x000000ffff417224 */ /* 0x004fc400078e004c */
[----:B------:R-:W-:Y:S01]  /*9490*/  IMAD.MOV.U32 R76, RZ, RZ, R250 ;  /* 0x000000ffff4c7224 */ /* 0x000fe200078e00fa */
[----:B------:R-:W-:Y:S01]  /*94a0*/  @!P1 PRMT R180, R252, 0x5410, RZ ;  /* 0x00005410fcb49816 */ /* 0x000fe200000000ff */
[----:B------:R-:W-:Y:S02]  /*94b0*/  IMAD.MOV.U32 R251, RZ, RZ, R159 ;  /* 0x000000fffffb7224 */ /* 0x000fe400078e009f */
[----:B------:R-:W-:Y:S02]  /*94c0*/  IMAD.MOV.U32 R57, RZ, RZ, R157 ;  /* 0x000000ffff397224 */ /* 0x000fe400078e009d */
[----:B------:R-:W-:Y:S02]  /*94d0*/  IMAD.MOV.U32 R56, RZ, RZ, R147 ;  /* 0x000000ffff387224 */ /* 0x000fe400078e0093 */
[----:B------:R-:W-:Y:S01]  /*94e0*/  IMAD.MOV.U32 R252, RZ, RZ, R146 ;  /* 0x000000fffffc7224 */ /* 0x000fe200078e0092 */
[--C-:B------:R-:W-:Y:S01]  /*94f0*/  HSET2.LE.AND R28, R82, R0.reuse, PT ;  /* 0x00000000521c7233 */ /* 0x100fe20003803000 */
[----:B-----5:R-:W-:Y:S01]  /*9500*/  IMAD.MOV.U32 R66, RZ, RZ, R32 ;  /* 0x000000ffff427224 */ /* 0x020fe200078e0020 */
[----:B------:R-:W-:-:S02]  /*9510*/  HSET2.LE.AND R32, R70, R0, PT ;  /* 0x0000000046207233 */ /* 0x000fc40003803000 */
[--C-:B------:R-:W-:Y:S02]  /*9520*/  HSET2.LE.AND R29, R81, R0.reuse, PT ;  /* 0x00000000511d7233 */ /* 0x100fe40003803000 */
[--C-:B------:R-:W-:Y:S02]  /*9530*/  HSET2.LE.AND R33, R64, R0.reuse, PT ;  /* 0x0000000040217233 */ /* 0x100fe40003803000 */
[--C-:B------:R-:W-:Y:S02]  /*9540*/  HSET2.LE.AND R34, R63, R0.reuse, PT ;  /* 0x000000003f227233 */ /* 0x100fe40003803000 */
[----:B------:R-:W-:Y:S01]  /*9550*/  LOP3.LUT R96, R96, R32, RZ, 0xc0, !PT ;  /* 0x0000002060607212 */ /* 0x000fe200078ec0ff */
[----:B------:R-:W-:Y:S01]  /*9560*/  IMAD.U32 R32, RZ, RZ, UR24 ;  /* 0x00000018ff207e24 */ /* 0x000fe2000f8e00ff */
[--C-:B------:R-:W-:Y:S01]  /*9570*/  HSET2.LE.AND R37, R62, R0.reuse, PT ;  /* 0x000000003e257233 */ /* 0x100fe20003803000 */
[----:B------:R-:W-:Y:S01]  /*9580*/  IMAD.MOV.U32 R81, RZ, RZ, R98 ;  /* 0x000000ffff517224 */ /* 0x000fe200078e0062 */
[----:B------:R-:W-:-:S02]  /*9590*/  HSET2.LE.AND R38, R61, R0, PT ;  /* 0x000000003d267233 */ /* 0x000fc40003803000 */
[----:B------:R-:W-:Y:S02]  /*95a0*/  HSET2.LE.AND R39, R60, R0, PT ;  /* 0x000000003c277233 */ /* 0x000fe40003803000 */
[----:B------:R-:W-:Y:S01]  /*95b0*/  LOP3.LUT R97, R97, R33, RZ, 0xc0, !PT ;  /* 0x0000002161617212 */ /* 0x000fe200078ec0ff */
[----:B------:R-:W-:Y:S01]  /*95c0*/  HMMA.16816.F32 R60, R16, R110, RZ ;  /* 0x0000006e103c723c */ /* 0x000fe200000018ff */
[----:B------:R-:W-:Y:S02]  /*95d0*/  IMAD.MOV.U32 R82, RZ, RZ, R143 ;  /* 0x000000ffff527224 */ /* 0x000fe400078e008f */
[----:B----4-:R-:W-:-:S05]  /*95e0*/  @!P3 HADD2 R10, -R187.H0_H0, -RZ.H0_H0 ;  /* 0xa00000ffbb0ab230 */ /* 0x010fca0000000900 */
[----:B------:R-:W-:-:S04]  /*95f0*/  PRMT R8, R10, 0x7610, R8 ;  /* 0x000076100a087816 */ /* 0x000fc80000000008 */
[----:B------:R-:W-:Y:S01]  /*9600*/  @!P3 PRMT R187, R8, 0x5410, RZ ;  /* 0x0000541008bbb816 */ /* 0x000fe200000000ff */
[----:B------:R-:W-:Y:S02]  /*9610*/  FADD.FTZ R8, R42, R6 ;  /* 0x000000062a087221 */ /* 0x000fe40000010000 */
[----:B------:R-:W2:Y:S01]  /*9620*/  LDSM.16.MT88.4 R40, [R36+0xb000] ;  /* 0x00b000002428783b */ /* 0x000ea20000004200 */
[----:B---3--:R-:W-:-:S05]  /*9630*/  @!P4 HADD2 R11, -R54.H0_H0, -RZ.H0_H0 ;  /* 0xa00000ff360bc230 */ /* 0x008fca0000000900 */
[----:B------:R-:W-:-:S04]  /*9640*/  PRMT R9, R11, 0x7610, R9 ;  /* 0x000076100b097816 */ /* 0x000fc80000000009 */
[----:B------:R-:W-:Y:S01]  /*9650*/  @!P4 PRMT R54, R9, 0x5410, RZ ;  /* 0x000054100936c816 */ /* 0x000fe200000000ff */
[----:B------:R-:W-:Y:S02]  /*9660*/  FADD.FTZ R9, R45, R7 ;  /* 0x000000072d097221 */ /* 0x000fe40000010000 */
[----:B------:R-:W3:Y:S01]  /*9670*/  LDSM.16.MT88.4 R44, [R36+0xb400] ;  /* 0x00b40000242c783b */ /* 0x000ee20000004200 */
[----:B------:R-:W-:Y:S01]  /*9680*/  FADD.FTZ R6, R122, R4 ;  /* 0x000000047a067221 */ /* 0x000fe20000010000 */
[----:B------:R-:W-:Y:S02]  /*9690*/  IMAD.U32 R4, RZ, RZ, UR8 ;  /* 0x00000008ff047e24 */ /* 0x000fe4000f8e00ff */
[----:B------:R-:W-:Y:S01]  /*96a0*/  FADD.FTZ R7, R123, R5 ;  /* 0x000000057b077221 */ /* 0x000fe20000010000 */
[----:B------:R-:W-:Y:S01]  /*96b0*/  FADD.FTZ R250, R125, R6 ;  /* 0x000000067dfa7221 */ /* 0x000fe20000010000 */
[----:B------:R-:W-:-:S04]  /*96c0*/  IMAD.WIDE R4, R4, 0x2, R2 ;  /* 0x0000000204047825 */ /* 0x000fc800078e0202 */
[----:B------:R-:W-:Y:S01]  /*96d0*/  IMAD.U32 R6, RZ, RZ, UR24 ;  /* 0x00000018ff067e24 */ /* 0x000fe2000f8e00ff */
[----:B------:R-:W-:Y:S01]  /*96e0*/  STG.E.U16 desc[UR26][R4.64], R67 ;  /* 0x0000004304007986 */ /* 0x000fe2000c10151a */
[----:B------:R-:W-:Y:S01]  /*96f0*/  FADD.FTZ R52, R52, R9 ;  /* 0x0000000934347221 */ /* 0x000fe20000010000 */
[----:B------:R-:W-:Y:S01]  /*9700*/  FADD.FTZ R49, R120, R8 ;  /* 0x0000000878317221 */ /* 0x000fe20000010000 */
[----:B------:R-:W-:Y:S01]  /*9710*/  FADD.FTZ R48, R126, R7 ;  /* 0x000000077e307221 */ /* 0x000fe20000010000 */
[----:B------:R4:W-:Y:S01]  /*9720*/  STG.E.U16 desc[UR26][R4.64+0x2], R68 ;  /* 0x0000024404007986 */ /* 0x0009e2000c10151a */
[----:B------:R-:W-:Y:S01]  /*9730*/  IMAD.WIDE R30, R6, 0x70, R4 ;  /* 0x00000070061e7825 */ /* 0x000fe200078e0204 */
[-C--:B--2---:R-:W-:Y:S08]  /*9740*/  HMMA.16816.F32 R8, R24, R40.reuse, RZ ;  /* 0x000000281808723c */ /* 0x084ff000000018ff */
[----:B----4-:R-:W-:Y:S01]  /*9750*/  HMMA.16816.F32 R4, R16, R40, RZ ;  /* 0x000000281004723c */ /* 0x010fe200000018ff */
[----:B------:R-:W-:-:S02]  /*9760*/  IMAD.MOV.U32 R120, RZ, RZ, R233 ;  /* 0x000000ffff787224 */ /* 0x000fc400078e00e9 */
[----:B------:R-:W-:Y:S02]  /*9770*/  IMAD.MOV.U32 R123, RZ, RZ, R158 ;  /* 0x000000ffff7b7224 */ /* 0x000fe400078e009e */
[----:B------:R-:W-:Y:S02]  /*9780*/  IMAD.MOV.U32 R122, RZ, RZ, R156 ;  /* 0x000000ffff7a7224 */ /* 0x000fe400078e009c */
[----:B------:R-:W-:Y:S02]  /*9790*/  IMAD.MOV.U32 R67, RZ, RZ, R145 ;  /* 0x000000ffff437224 */ /* 0x000fe400078e0091 */
[----:B------:R-:W-:-:S03]  /*97a0*/  IMAD.MOV.U32 R233, RZ, RZ, R144 ;  /* 0x000000ffffe97224 */ /* 0x000fc600078e0090 */
[----:B---3--:R-:W-:Y:S01]  /*97b0*/  HMMA.16816.F32 R144, R20, R44, R8 ;  /* 0x0000002c1490723c */ /* 0x008fe20000001808 */
[----:B------:R-:W-:Y:S02]  /*97c0*/  LOP3.LUT R9, R83, 0xff00ff, RZ, 0xc0, !PT ;  /* 0x00ff00ff53097812 */ /* 0x000fe400078ec0ff */
[----:B------:R-:W-:Y:S02]  /*97d0*/  HSET2.LE.AND R8, R69, R0, PT ;  /* 0x0000000045087233 */ /* 0x000fe40003803000 */
[----:B------:R-:W-:-:S03]  /*97e0*/  LOP3.LUT R10, R85, 0xff00ff, RZ, 0xc0, !PT ;  /* 0x00ff00ff550a7812 */ /* 0x000fc600078ec0ff */
[----:B------:R-:W-:Y:S01]  /*97f0*/  HMMA.16816.F32 R156, R12, R44, R4 ;  /* 0x0000002c0c9c723c */ /* 0x000fe20000001804 */
[----:B------:R-:W-:Y:S02]  /*9800*/  LOP3.LUT R5, R88, 0xff00ff, RZ, 0xc0, !PT ;  /* 0x00ff00ff58057812 */ /* 0x000fe400078ec0ff */
[----:B------:R-:W-:Y:S02]  /*9810*/  LOP3.LUT R7, R89, 0xff00ff, RZ, 0xc0, !PT ;  /* 0x00ff00ff59077812 */ /* 0x000fe400078ec0ff */
[--C-:B------:R-:W-:Y:S02]  /*9820*/  HSET2.LE.AND R9, R9, R0.reuse, PT ;  /* 0x0000000009097233 */ /* 0x100fe40003803000 */
[--C-:B------:R-:W-:Y:S02]  /*9830*/  HSET2.LE.AND R5, R5, R0.reuse, PT ;  /* 0x0000000005057233 */ /* 0x100fe40003803000 */
[----:B------:R-:W-:Y:S02]  /*9840*/  LOP3.LUT R94, R94, R8, RZ, 0xc0, !PT ;  /* 0x000000085e5e7212 */ /* 0x000fe400078ec0ff */
[----:B------:R-:W-:-:S02]  /*9850*/  HSET2.LE.AND R6, R84, R0, PT ;  /* 0x0000000054067233 */ /* 0x000fc40003803000 */
[--C-:B------:R-:W-:Y:S02]  /*9860*/  HSET2.LE.AND R7, R7, R0.reuse, PT ;  /* 0x0000000007077233 */ /* 0x100fe40003803000 */
[----:B------:R-:W-:Y:S01]  /*9870*/  LOP3.LUT R8, R142, R28, RZ, 0xc0, !PT ;  /* 0x0000001c8e087212 */ /* 0x000fe200078ec0ff */
[----:B------:R-:W-:Y:S01]  /*9880*/  IMAD.U32 R28, RZ, RZ, UR8 ;  /* 0x00000008ff1c7e24 */ /* 0x000fe2000f8e00ff */
[--C-:B------:R-:W-:Y:S02]  /*9890*/  HSET2.LE.AND R35, R10, R0.reuse, PT ;  /* 0x000000000a237233 */ /* 0x100fe40003803000 */
[----:B------:R-:W-:Y:S01]  /*98a0*/  LOP3.LUT R11, R116, R5, RZ, 0xc0, !PT ;  /* 0x00000005740b7212 */ /* 0x000fe200078ec0ff */
[----:B------:R-:W-:Y:S01]  /*98b0*/  IMAD.MOV.U32 R116, RZ, RZ, R99 ;  /* 0x000000ffff747224 */ /* 0x000fe200078e0063 */
[----:B------:R-:W-:Y:S01]  /*98c0*/  LOP3.LUT R95, R95, R9, RZ, 0xc0, !PT ;  /* 0x000000095f5f7212 */ /* 0x000fe200078ec0ff */
[----:B------:R-:W-:Y:S01]  /*98d0*/  STG.E.U16 desc[UR26][R30.64], R53 ;  /* 0x000000351e007986 */ /* 0x000fe2000c10151a */
[----:B------:R-:W-:Y:S01]  /*98e0*/  LOP3.LUT R9, R140, R29, RZ, 0xc0, !PT ;  /* 0x0000001d8c097212 */ /* 0x000fe200078ec0ff */
[----:B------:R-:W-:Y:S01]  /*98f0*/  IMAD.WIDE R28, R28, 0x2, R30 ;  /* 0x000000021c1c7825 */ /* 0x000fe200078e021e */
[--C-:B------:R-:W-:Y:S01]  /*9900*/  HSET2.LE.AND R4, R71, R0.reuse, PT ;  /* 0x0000000047047233 */ /* 0x100fe20003803000 */
[----:B------:R2:W-:Y:S01]  /*9910*/  STG.E.U16 desc[UR26][R30.64+0x2], R54 ;  /* 0x000002361e007986 */ /* 0x0005e2000c10151a */
[----:B------:R-:W-:Y:S01]  /*9920*/  LOP3.LUT R98, R93, R6, RZ, 0xc0, !PT ;  /* 0x000000065d627212 */ /* 0x000fe200078ec0ff */
[----:B------:R-:W-:Y:S01]  /*9930*/  FADD.FTZ R233, R233, R52 ;  /* 0x00000034e9e97221 */ /* 0x000fe20000010000 */
[----:B------:R-:W-:Y:S01]  /*9940*/  LOP3.LUT R99, R92, R7, RZ, 0xc0, !PT ;  /* 0x000000075c637212 */ /* 0x000fe200078ec0ff */
[----:B------:R-:W-:Y:S01]  /*9950*/  FADD.FTZ R48, R67, R48 ;  /* 0x0000003043307221 */ /* 0x000fe20000010000 */
[----:B------:R-:W-:Y:S01]  /*9960*/  HSET2.LE.AND R0, R55, R0, PT ;  /* 0x0000000037007233 */ /* 0x000fe20003803000 */
[----:B------:R-:W-:Y:S01]  /*9970*/  IMAD.MOV.U32 R84, RZ, RZ, R65 ;  /* 0x000000ffff547224 */ /* 0x000fe200078e0041 */
[----:B------:R-:W-:Y:S01]  /*9980*/  LOP3.LUT R6, R132, R34, RZ, 0xc0, !PT ;  /* 0x0000002284067212 */ /* 0x000fe200078ec0ff */
[----:B------:R-:W-:Y:S01]  /*9990*/  IMAD.MOV.U32 R85, RZ, RZ, R66 ;  /* 0x000000ffff557224 */ /* 0x000fe200078e0042 */
[----:B------:R-:W-:Y:S01]  /*99a0*/  LOP3.LUT R7, R117, R35, RZ, 0xc0, !PT ;  /* 0x0000002375077212 */ /* 0x000fe200078ec0ff */
[C---:B------:R-:W-:Y:S08]  /*99b0*/  HMMA.16816.F32 R68, R16.reuse, R118, RZ ;  /* 0x000000761044723c */ /* 0x040ff000000018ff */
[----:B------:R-:W-:Y:S01]  /*99c0*/  HMMA.16816.F32 R64, R16, R106, RZ ;  /* 0x0000006a1040723c */ /* 0x000fe200000018ff */
[----:B--2---:R-:W-:-:S07]  /*99d0*/  IMAD.WIDE R30, R32, -0x70, R30 ;  /* 0xffffff90201e7825 */ /* 0x004fce00078e021e */
[C---:B------:R-:W-:Y:S08]  /*99e0*/  HMMA.16816.F32 R52, R16.reuse, R74, RZ ;  /* 0x0000004a1034723c */ /* 0x040ff000000018ff */
[C---:B------:R-:W-:Y:S08]  /*99f0*/  HMMA.16816.F32 R32, R16.reuse, R50, RZ ;  /* 0x000000321020723c */ /* 0x040ff000000018ff */
[----:B------:R-:W-:Y:S01]  /*9a00*/  HMMA.16816.F32 R16, R16, R42, RZ ;  /* 0x0000002a1010723c */ /* 0x000fe200000018ff */
[----:B------:R-:W-:-:S02]  /*9a10*/  LOP3.LUT R10, R133, R4, RZ, 0xc0, !PT ;  /* 0x00000004850a7212 */ /* 0x000fc400078ec0ff */
[----:B------:R-:W-:Y:S01]  /*9a20*/  LOP3.LUT R92, R109, R37, RZ, 0xc0, !PT ;  /* 0x000000256d5c7212 */ /* 0x000fe200078ec0ff */
[----:B------:R-:W-:Y:S01]  /*9a30*/  IMAD.MOV.U32 R109, RZ, RZ, R251 ;  /* 0x000000ffff6d7224 */ /* 0x000fe200078e00fb */
[----:B------:R-:W-:Y:S01]  /*9a40*/  LOP3.LUT R4, R112, R39, RZ, 0xc0, !PT ;  /* 0x0000002770047212 */ /* 0x000fe200078ec0ff */
[----:B------:R-:W-:Y:S01]  /*9a50*/  IMAD.MOV.U32 R112, RZ, RZ, R72 ;  /* 0x000000ffff707224 */ /* 0x000fe200078e0048 */
[----:B------:R-:W-:Y:S01]  /*9a60*/  LOP3.LUT R93, R108, R38, RZ, 0xc0, !PT ;  /* 0x000000266c5d7212 */ /* 0x000fe200078ec0ff */
[----:B------:R-:W-:Y:S02]  /*9a70*/  IMAD.MOV.U32 R251, RZ, RZ, R73 ;  /* 0x000000fffffb7224 */ /* 0x000fe400078e0049 */
[----:B------:R-:W-:Y:S01]  /*9a80*/  FADD.FTZ R49, R124, R49 ;  /* 0x000000317c317221 */ /* 0x000fe20000010000 */
        /* <DEDUP_REMOVED lines=12> */
[----:B------:R-:W-:Y:S01]  /*9b50*/  HMMA.16816.F32 R120, R12, R86, R60 ;  /* 0x000000560c78723c */ /* 0x000fe2000000183c */
[----:B------:R-:W-:Y:S02]  /*9b60*/  IMAD.MOV.U32 R134, RZ, RZ, R128 ;  /* 0x000000ffff867224 */ /* 0x000fe400078e0080 */
[----:B------:R-:W-:-:S05]  /*9b70*/  IMAD.MOV.U32 R135, RZ, RZ, R127 ;  /* 0x000000ffff877224 */ /* 0x000fca00078e007f */
        /* <DEDUP_REMOVED lines=11> */
[----:B------:R-:W-:Y:S01]  /*9c30*/  HMMA.16816.F32 R24, R24, R42, RZ ;  /* 0x0000002a1818723c */ /* 0x000fe200000018ff */
[----:B------:R-:W-:-:S02]  /*9c40*/  IMAD.MOV.U32 R117, RZ, RZ, R56 ;  /* 0x000000ffff757224 */ /* 0x000fc400078e0038 */
[----:B------:R-:W-:Y:S02]  /*9c50*/  IMAD.MOV.U32 R37, RZ, RZ, R57 ;  /* 0x000000ffff257224 */ /* 0x000fe400078e0039 */
[----:B------:R-:W-:Y:S02]  /*9c60*/  IMAD.MOV.U32 R108, RZ, RZ, R76 ;  /* 0x000000ffff6c7224 */ /* 0x000fe400078e004c */
[----:B------:R-:W-:Y:S02]  /*9c70*/  IMAD.MOV.U32 R39, RZ, RZ, R77 ;  /* 0x000000ffff277224 */ /* 0x000fe400078e004d */
[C---:B------:R-:W-:Y:S01]  /*9c80*/  HMMA.16816.F32 R76, R20.reuse, R78, R16 ;  /* 0x0000004e144c723c */ /* 0x040fe20000001810 */
[----:B------:R-:W2:Y:S07]  /*9c90*/  LDSM.16.MT88.4 R16, [R36+0x9800] ;  /* 0x009800002410783b */ /* 0x000eae0000004200 */
[C---:B------:R-:W-:Y:S01]  /*9ca0*/  HMMA.16816.F32 R56, R20.reuse, R58, R12 ;  /* 0x0000003a1438723c */ /* 0x040fe2000000180c */
[----:B------:R-:W-:Y:S07]  /*9cb0*/  LDSM.16.MT88.4 R12, [R80+0xa800] ;  /* 0x00a80000500c783b */ /* 0x000fee0000004200 */
[----:B------:R-:W-:Y:S01]  /*9cc0*/  HMMA.16816.F32 R24, R20, R46, R24 ;  /* 0x0000002e1418723c */ /* 0x000fe20000001818 */
[----:B------:R-:W3:Y:S01]  /*9cd0*/  LDSM.16.MT88.4 R20, [R80+0x9800] ;  /* 0x009800005014783b */ /* 0x000ee20000004200 */
[----:B------:R-:W-:Y:S01]  /*9ce0*/  LOP3.LUT R5, R113, R0, RZ, 0xc0, !PT ;  /* 0x0000000071057212 */ /* 0x000fe200078ec0ff */
[----:B------:R-:W-:-:S02]  /*9cf0*/  IMAD.MOV.U32 R90, RZ, RZ, R112 ;  /* 0x000000ffff5a7224 */ /* 0x000fc400078e0070 */
[----:B------:R-:W-:Y:S02]  /*9d00*/  IMAD.MOV.U32 R115, RZ, RZ, R37 ;  /* 0x000000ffff737224 */ /* 0x000fe400078e0025 */
[----:B------:R-:W-:Y:S02]  /*9d10*/  IMAD.MOV.U32 R112, RZ, RZ, R81 ;  /* 0x000000ffff707224 */ /* 0x000fe400078e0051 */
[----:B------:R-:W-:Y:S02]  /*9d20*/  IMAD.MOV.U32 R37, RZ, RZ, R40 ;  /* 0x000000ffff257224 */ /* 0x000fe400078e0028 */
[----:B------:R-:W-:Y:S01]  /*9d30*/  IMAD.MOV.U32 R81, RZ, RZ, R41 ;  /* 0x000000ffff517224 */ /* 0x000fe200078e0029 */
[-C--:B--2---:R-:W-:Y:S08]  /*9d40*/  HMMA.16816.F32 R152, R8, R16.reuse, R152 ;  /* 0x000000100898723c */ /* 0x084ff00000001898 */
[----:B------:R-:W-:Y:S08]  /*9d50*/  HMMA.16816.F32 R148, R4, R16, R148 ;  /* 0x000000100494723c */ /* 0x000ff00000001894 */
[-C--:B---3--:R-:W-:Y:S08]  /*9d60*/  HMMA.16816.F32 R168, R8, R20.reuse, R168 ;  /* 0x0000001408a8723c */ /* 0x088ff000000018a8 */
[----:B------:R-:W-:Y:S08]  /*9d70*/  HMMA.16816.F32 R164, R4, R20, R164 ;  /* 0x0000001404a4723c */ /* 0x000ff000000018a4 */
[-C--:B------:R-:W-:Y:S08]  /*9d80*/  HMMA.16816.F32 R60, R8, R22.reuse, R60 ;  /* 0x00000016083c723c */ /* 0x080ff0000000183c */
[----:B------:R-:W-:Y:S01]  /*9d90*/  HMMA.16816.F32 R44, R4, R22, R68 ;  /* 0x00000016042c723c */ /* 0x000fe20000001844 */
[----:B------:R-:W2:Y:S07]  /*9da0*/  LDSM.16.MT88.4 R20, [R36+0xa800] ;  /* 0x00a800002414783b */ /* 0x000eae0000004200 */
[-C--:B------:R-:W-:Y:S08]  /*9db0*/  HMMA.16816.F32 R52, R8, R18.reuse, R52 ;  /* 0x000000120834723c */ /* 0x080ff00000001834 */
[----:B------:R-:W-:Y:S01]  /*9dc0*/  HMMA.16816.F32 R64, R4, R18, R64 ;  /* 0x000000120440723c */ /* 0x000fe20000001840 */
[----:B------:R-:W3:Y:S07]  /*9dd0*/  LDSM.16.MT88.4 R16, [R80+0xb800] ;  /* 0x00b800005010783b */ /* 0x000eee0000004200 */
[-C--:B------:R-:W-:Y:S08]  /*9de0*/  HMMA.16816.F32 R136, R8, R12.reuse, R136 ;  /* 0x0000000c0888723c */ /* 0x080ff00000001888 */
[----:B------:R-:W-:Y:S08]  /*9df0*/  HMMA.16816.F32 R132, R4, R12, R132 ;  /* 0x0000000c0484723c */ /* 0x000ff00000001884 */
[-C--:B------:R-:W-:Y:S08]  /*9e00*/  HMMA.16816.F32 R32, R8, R14.reuse, R32 ;  /* 0x0000000e0820723c */ /* 0x080ff00000001820 */
[----:B------:R-:W-:Y:S01]  /*9e10*/  HMMA.16816.F32 R40, R4, R14, R120 ;  /* 0x0000000e0428723c */ /* 0x000fe20000001878 */
[----:B------:R-:W4:Y:S01]  /*9e20*/  LDSM.16.MT88.4 R12, [R36+0xb800] ;  /* 0x00b80000240c783b */ /* 0x000f220000004200 */
[----:B------:R-:W-:-:S02]  /*9e30*/  IMAD.MOV.U32 R91, RZ, RZ, R39 ;  /* 0x000000ffff5b7224 */ /* 0x000fc400078e0027 */
[----:B------:R-:W-:Y:S02]  /*9e40*/  IMAD.MOV.U32 R107, RZ, RZ, R38 ;  /* 0x000000ffff6b7224 */ /* 0x000fe400078e0026 */
[----:B------:R-:W-:Y:S02]  /*9e50*/  IMAD.MOV.U32 R0, RZ, RZ, R116 ;  /* 0x000000ffff007224 */ /* 0x000fe400078e0074 */
[----:B------:R-:W-:Y:S01]  /*9e60*/  IMAD.MOV.U32 R106, RZ, RZ, R108 ;  /* 0x000000ffff6a7224 */ /* 0x000fe200078e006c */
[----:B--2---:R-:W-:Y:S01]  /*9e70*/  HMMA.16816.F32 R120, R8, R20, R240 ;  /* 0x000000140878723c */ /* 0x004fe200000018f0 */
[----:B------:R-:W-:Y:S02]  /*9e80*/  IMAD.MOV.U32 R114, RZ, RZ, R109 ;  /* 0x000000ffff727224 */ /* 0x000fe400078e006d */
[----:B------:R-:W-:Y:S02]  /*9e90*/  IMAD.MOV.U32 R39, RZ, RZ, R85 ;  /* 0x000000ffff277224 */ /* 0x000fe400078e0055 */
[----:B------:R-:W-:-:S02]  /*9ea0*/  IMAD.MOV.U32 R38, RZ, RZ, R84 ;  /* 0x000000ffff267224 */ /* 0x000fc400078e0054 */
[----:B------:R-:W-:Y:S01]  /*9eb0*/  IMAD.MOV.U32 R113, RZ, RZ, R117 ;  /* 0x000000ffff717224 */ /* 0x000fe200078e0075 */
[----:B---3--:R-:W-:Y:S01]  /*9ec0*/  HMMA.16816.F32 R68, R8, R16, R160 ;  /* 0x000000100844723c */ /* 0x008fe200000018a0 */
[----:B------:R-:W-:Y:S01]  /*9ed0*/  IMAD.MOV.U32 R242, RZ, RZ, R0 ;  /* 0x000000fffff27224 */ /* 0x000fe200078e0000 */
[----:B------:R-:W2:Y:S01]  /*9ee0*/  LDSM.16.MT88.4 R160, [R80+0x9c00] ;  /* 0x009c000050a0783b */ /* 0x000ea20000004200 */
[----:B------:R-:W-:-:S05]  /*9ef0*/  IMAD.MOV.U32 R0, RZ, RZ, R88 ;  /* 0x000000ffff007224 */ /* 0x000fca00078e0058 */
[----:B------:R-:W-:Y:S01]  /*9f00*/  HMMA.16816.F32 R108, R8, R22, R76 ;  /* 0x00000016086c723c */ /* 0x000fe2000000184c */
[----:B------:R-:W-:Y:S01]  /*9f10*/  IMAD.MOV.U32 R240, RZ, RZ, R115 ;  /* 0x000000fffff07224 */ /* 0x000fe200078e0073 */
[----:B------:R-:W-:Y:S01]  /*9f20*/  LDSM.16.MT88.4 R76, [R80+0xbc00] ;  /* 0x00bc0000504c783b */ /* 0x000fe20000004200 */
[----:B------:R-:W-:-:S05]  /*9f30*/  IMAD.MOV.U32 R241, RZ, RZ, R113 ;  /* 0x000000fffff17224 */ /* 0x000fca00078e0071 */
[----:B------:R-:W-:Y:S01]  /*9f40*/  HMMA.16816.F32 R56, R8, R18, R56 ;  /* 0x000000120838723c */ /* 0x000fe20000001838 */
[----:B------:R-:W-:-:S07]  /*9f50*/  IMAD.MOV.U32 R243, RZ, RZ, R112 ;  /* 0x000000fffff37224 */ /* 0x000fce00078e0070 */
[C---:B----4-:R-:W-:Y:S01]  /*9f60*/  HMMA.16816.F32 R84, R8.reuse, R12, R144 ;  /* 0x0000000c0854723c */ /* 0x050fe20000001890 */
[----:B------:R-:W-:Y:S01]  /*9f70*/  IMAD.MOV.U32 R50, RZ, RZ, R39 ;  /* 0x000000ffff327224 */ /* 0x000fe200078e0027 */
[----:B------:R-:W3:Y:S06]  /*9f80*/  LDSM.16.MT88.4 R144, [R36+0x9c00] ;  /* 0x009c00002490783b */ /* 0x000eec0000004200 */
[----:B------:R-:W-:Y:S01]  /*9f90*/  HMMA.16816.F32 R24, R8, R14, R24 ;  /* 0x0000000e0818723c */ /* 0x000fe20000001818 */
[----:B------:R-:W-:Y:S02]  /*9fa0*/  IMAD.MOV.U32 R9, RZ, RZ, R72 ;  /* 0x000000ffff097224 */ /* 0x000fe400078e0048 */
[----:B------:R-:W-:-:S02]  /*9fb0*/  IMAD.MOV.U32 R8, RZ, RZ, R73 ;  /* 0x000000ffff087224 */ /* 0x000fc400078e0049 */
[----:B------:R-:W-:-:S03]  /*9fc0*/  IMAD.MOV.U32 R10, RZ, RZ, R89 ;  /* 0x000000ffff0a7224 */ /* 0x000fc600078e0059 */
[----:B------:R-:W-:Y:S01]  /*9fd0*/  HMMA.16816.F32 R116, R4, R20, R244 ;  /* 0x000000140474723c */ /* 0x000fe200000018f4 */
[----:B------:R-:W-:Y:S02]  /*9fe0*/  IMAD.MOV.U32 R244, RZ, RZ, R91 ;  /* 0x000000fffff47224 */ /* 0x000fe400078e005b */
[----:B------:R-:W-:Y:S02]  /*9ff0*/  IMAD.MOV.U32 R245, RZ, RZ, R106 ;  /* 0x000000fffff57224 */ /* 0x000fe400078e006a */
[----:B------:R-:W-:-:S03]  /*a000*/  IMAD.MOV.U32 R247, RZ, RZ, R114 ;  /* 0x000000fffff77224 */ /* 0x000fc600078e0072 */
[C---:B------:R-:W-:Y:S01]  /*a010*/  HMMA.16816.F32 R72, R4.reuse, R16, R236 ;  /* 0x000000100448723c */ /* 0x040fe200000018ec */
[----:B------:R-:W-:Y:S01]  /*a020*/  IMAD.MOV.U32 R239, RZ, RZ, R90 ;  /* 0x000000ffffef7224 */ /* 0x000fe200078e005a */
[----:B------:R-:W-:Y:S01]  /*a030*/  LDSM.16.MT88.4 R112, [R36+0xac00] ;  /* 0x00ac00002470783b */ /* 0x000fe20000004200 */
[----:B------:R-:W-:Y:S02]  /*a040*/  IMAD.MOV.U32 R51, RZ, RZ, R38 ;  /* 0x000000ffff337224 */ /* 0x000fe400078e0026 */
[----:B------:R-:W-:Y:S02]  /*a050*/  IMAD.MOV.U32 R106, RZ, RZ, R37 ;  /* 0x000000ffff6a7224 */ /* 0x000fe400078e0025 */
[----:B------:R-:W-:Y:S01]  /*a060*/  LDSM.16.MT88.4 R36, [R36+0xbc00] ;  /* 0x00bc00002424783b */ /* 0x000fe20000004200 */
[C---:B------:R-:W-:Y:S08]  /*a070*/  HMMA.16816.F32 R20, R4.reuse, R22, R124 ;  /* 0x000000160414723c */ /* 0x040ff0000000187c */
[C---:B------:R-:W-:Y:S08]  /*a080*/  HMMA.16816.F32 R16, R4.reuse, R18, R140 ;  /* 0x000000120410723c */ /* 0x040ff0000000188c */
[C---:B------:R-:W-:Y:S08]  /*a090*/  HMMA.16816.F32 R88, R4.reuse, R12, R156 ;  /* 0x0000000c0458723c */ /* 0x040ff0000000189c */
[----:B------:R-:W-:Y:S01]  /*a0a0*/  HMMA.16816.F32 R4, R4, R14, R128 ;  /* 0x0000000e0404723c */ /* 0x000fe20000001880 */
[----:B------:R-:W4:Y:S01]  /*a0b0*/  LDSM.16.MT88.4 R128, [R80+0xac00] ;  /* 0x00ac00005080783b */ /* 0x000f220000004200 */
[----:B------:R-:W-:-:S02]  /*a0c0*/  IMAD.MOV.U32 R246, RZ, RZ, R107 ;  /* 0x000000fffff67224 */ /* 0x000fc400078e006b */
[----:B------:R-:W-:Y:S02]  /*a0d0*/  IMAD.MOV.U32 R107, RZ, RZ, R81 ;  /* 0x000000ffff6b7224 */ /* 0x000fe400078e0051 */
[----:B------:R-:W-:Y:S02]  /*a0e0*/  IMAD.MOV.U32 R238, RZ, RZ, R82 ;  /* 0x000000ffffee7224 */ /* 0x000fe400078e0052 */
[----:B------:R-:W-:Y:S01]  /*a0f0*/  IMAD.MOV.U32 R11, RZ, RZ, R83 ;  /* 0x000000ffff0b7224 */ /* 0x000fe200078e0053 */
[-C--:B--2---:R-:W-:Y:S08]  /*a100*/  HMMA.16816.F32 R168, R96, R160.reuse, R168 ;  /* 0x000000a060a8723c */ /* 0x084ff000000018a8 */
[----:B------:R-:W-:Y:S08]  /*a110*/  HMMA.16816.F32 R164, R92, R160, R164 ;  /* 0x000000a05ca4723c */ /* 0x000ff000000018a4 */
[C---:B------:R-:W-:Y:S08]  /*a120*/  HMMA.16816.F32 R156, R96.reuse, R162, R60 ;  /* 0x000000a2609c723c */ /* 0x040ff0000000183c */
[C---:B---3--:R-:W-:Y:S08]  /*a130*/  HMMA.16816.F32 R152, R96.reuse, R144, R152 ;  /* 0x000000906098723c */ /* 0x048ff00000001898 */
[C---:B------:R-:W-:Y:S08]  /*a140*/  HMMA.16816.F32 R140, R96.reuse, R146, R52 ;  /* 0x00000092608c723c */ /* 0x040ff00000001834 */
[C---:B----4-:R-:W-:Y:S08]  /*a150*/  HMMA.16816.F32 R136, R96.reuse, R128, R136 ;  /* 0x000000806088723c */ /* 0x050ff00000001888 */
        /* <DEDUP_REMOVED lines=16> */
[----:B------:R-:W-:-:S02]  /*a260*/  IMAD.U32 R4, RZ, RZ, UR24 ;  /* 0x00000018ff047e24 */ /* 0x000fc4000f8e00ff */
[----:B------:R-:W-:Y:S02]  /*a270*/  IMAD.U32 R6, RZ, RZ, UR24 ;  /* 0x00000018ff067e24 */ /* 0x000fe4000f8e00ff */
[----:B------:R-:W-:-:S04]  /*a280*/  IMAD.WIDE R4, R4, 0x70, R30 ;  /* 0x0000007004047825 */ /* 0x000fc800078e021e */
[----:B------:R-:W-:Y:S01]  /*a290*/  FADD.FTZ R12, R238, R48 ;  /* 0x00000030ee0c7221 */ /* 0x000fe20000010000 */
[----:B------:R-:W-:Y:S01]  /*a2a0*/  STG.E.U16 desc[UR26][R28.64], R195 ;  /* 0x000000c31c007986 */ /* 0x000fe2000c10151a */
[----:B------:R-:W-:Y:S02]  /*a2b0*/  IMAD.MOV.U32 R238, RZ, RZ, R8 ;  /* 0x000000ffffee7224 */ /* 0x000fe400078e0008 */
[----:B------:R-:W-:Y:S01]  /*a2c0*/  IMAD.WIDE R6, R6, -0x70, R4 ;  /* 0xffffff9006067825 */ /* 0x000fe200078e0204 */
[----:B------:R-:W-:Y:S03]  /*a2d0*/  STG.E.U16 desc[UR26][R28.64+0x2], R194 ;  /* 0x000002c21c007986 */ /* 0x000fe6000c10151a */
[----:B------:R-:W-:Y:S01]  /*a2e0*/  IMAD.U32 R8, RZ, RZ, UR24 ;  /* 0x00000018ff087e24 */ /* 0x000fe2000f8e00ff */
        /* <DEDUP_REMOVED lines=10> */
[----:B------:R-:W-:Y:S01]  /*a390*/  STG.E.U16 desc[UR26][R6.64+0x20], R219 ;  /* 0x000020db06007986 */ /* 0x000fe2000c10151a */
[----:B--2---:R-:W-:-:S03]  /*a3a0*/  IMAD.WIDE R4, R8, 0x70, R6 ;  /* 0x0000007008047825 */ /* 0x004fc600078e0206 */
[----:B------:R2:W-:Y:S04]  /*a3b0*/  STG.E.U16 desc[UR26][R6.64+0x22], R221 ;  /* 0x000022dd06007986 */ /* 0x0005e8000c10151a */
[----:B------:R-:W-:Y:S04]  /*a3c0*/  STG.E.U16 desc[UR26][R4.64+0x20], R220 ;  /* 0x000020dc04007986 */ /* 0x000fe8000c10151a */
[----:B------:R3:W-:Y:S04]  /*a3d0*/  STG.E.U16 desc[UR26][R4.64+0x22], R216 ;  /* 0x000022d804007986 */ /* 0x0007e8000c10151a */
[----:B------:R-:W-:Y:S04]  /*a3e0*/  STG.E.U16 desc[UR26][R28.64+0x20], R206 ;  /* 0x000020ce1c007986 */ /* 0x000fe8000c10151a */
[----:B------:R-:W-:Y:S01]  /*a3f0*/  STG.E.U16 desc[UR26][R28.64+0x22], R207 ;  /* 0x000022cf1c007986 */ /* 0x000fe2000c10151a */
[----:B--2---:R-:W-:-:S03]  /*a400*/  IMAD.WIDE R6, R8, -0x70, R4 ;  /* 0xffffff9008067825 */ /* 0x004fc600078e0204 */
[----:B------:R-:W-:Y:S01]  /*a410*/  STG.E.U16 desc[UR26][R2.64+0x30], R212 ;  /* 0x000030d402007986 */ /* 0x000fe2000c10151a */
[----:B---3--:R-:W-:-:S03]  /*a420*/  IMAD.WIDE R4, R8, 0x70, R6 ;  /* 0x0000007008047825 */ /* 0x008fc600078e0206 */
[----:B------:R-:W-:Y:S04]  /*a430*/  STG.E.U16 desc[UR26][R2.64+0x32], R208 ;  /* 0x000032d002007986 */ /* 0x000fe8000c10151a */
[----:B------:R-:W-:Y:S04]  /*a440*/  STG.E.U16 desc[UR26][R6.64+0x30], R205 ;  /* 0x000030cd06007986 */ /* 0x000fe8000c10151a */
        /* <DEDUP_REMOVED lines=12> */
[----:B------:R3:W-:Y:S01]  /*a510*/  STG.E.U16 desc[UR26][R4.64+0x42], R187 ;  /* 0x000042bb04007986 */ /* 0x0007e2000c10151a */
[----:B------:R-:W-:-:S03]  /*a520*/  IMAD.MOV.U32 R237, RZ, RZ, R9 ;  /* 0x000000ffffed7224 */ /* 0x000fc600078e0009 */
[----:B------:R-:W-:Y:S04]  /*a530*/  STG.E.U16 desc[UR26][R28.64+0x40], R186 ;  /* 0x000040ba1c007986 */ /* 0x000fe8000c10151a */
[----:B------:R-:W-:Y:S01]  /*a540*/  STG.E.U16 desc[UR26][R28.64+0x42], R188 ;  /* 0x000042bc1c007986 */ /* 0x000fe2000c10151a */
[----:B--2---:R-:W-:-:S03]  /*a550*/  IMAD.WIDE R6, R8, -0x70, R4 ;  /* 0xffffff9008067825 */ /* 0x004fc600078e0204 */
[----:B------:R-:W-:Y:S01]  /*a560*/  STG.E.U16 desc[UR26][R2.64+0x50], R203 ;  /* 0x000050cb02007986 */ /* 0x000fe2000c10151a */
[----:B---3--:R-:W-:-:S03]  /*a570*/  IMAD.WIDE R4, R8, 0x70, R6 ;  /* 0x0000007008047825 */ /* 0x008fc600078e0206 */
[----:B------:R-:W-:Y:S04]  /*a580*/  STG.E.U16 desc[UR26][R2.64+0x52], R201 ;  /* 0x000052c902007986 */ /* 0x000fe8000c10151a */
[----:B------:R-:W-:Y:S01]  /*a590*/  STG.E.U16 desc[UR26][R6.64+0x50], R191 ;  /* 0x000050bf06007986 */ /* 0x000fe2000c10151a */
[----:B------:R-:W-:-:S03]  /*a5a0*/  IMAD.WIDE R8, R8, -0x70, R4 ;  /* 0xffffff9008087825 */ /* 0x000fc600078e0204 */
[----:B------:R2:W-:Y:S04]  /*a5b0*/  STG.E.U16 desc[UR26][R6.64+0x52], R190 ;  /* 0x000052be06007986 */ /* 0x0005e8000c10151a */
[----:B------:R-:W-:Y:S04]  /*a5c0*/  STG.E.U16 desc[UR26][R4.64+0x50], R197 ;  /* 0x000050c504007986 */ /* 0x000fe8000c10151a */
[----:B------:R3:W-:Y:S04]  /*a5d0*/  STG.E.U16 desc[UR26][R4.64+0x52], R202 ;  /* 0x000052ca04007986 */ /* 0x0007e8000c10151a */
[----:B------:R-:W-:Y:S04]  /*a5e0*/  STG.E.U16 desc[UR26][R28.64+0x50], R193 ;  /* 0x000050c11c007986 */ /* 0x000fe8000c10151a */
[----:B------:R-:W-:Y:S01]  /*a5f0*/  STG.E.U16 desc[UR26][R28.64+0x52], R192 ;  /* 0x000052c01c007986 */ /* 0x000fe2000c10151a */
[----:B--2---:R-:W-:-:S04]  /*a600*/  IMAD.U32 R6, RZ, RZ, UR24 ;  /* 0x00000018ff067e24 */ /* 0x004fc8000f8e00ff */
[----:B------:R-:W-:-:S04]  /*a610*/  IMAD.WIDE R6, R6, 0x70, R8 ;  /* 0x0000007006067825 */ /* 0x000fc800078e0208 */
[----:B---3--:R-:W-:Y:S01]  /*a620*/  IMAD.U32 R4, RZ, RZ, UR24 ;  /* 0x00000018ff047e24 */ /* 0x008fe2000f8e00ff */
[----:B------:R-:W-:Y:S03]  /*a630*/  STG.E.U16 desc[UR26][R2.64+0x60], R185 ;  /* 0x000060b902007986 */ /* 0x000fe6000c10151a */
[----:B------:R-:W-:Y:S01]  /*a640*/  IMAD.WIDE R4, R4, -0x70, R6 ;  /* 0xffffff9004047825 */ /* 0x000fe200078e0206 */
[----:B------:R-:W-:Y:S04]  /*a650*/  STG.E.U16 desc[UR26][R2.64+0x62], R183 ;  /* 0x000062b702007986 */ /* 0x000fe8000c10151a */
[----:B------:R-:W-:Y:S04]  /*a660*/  STG.E.U16 desc[UR26][R8.64+0x60], R182 ;  /* 0x000060b608007986 */ /* 0x000fe8000c10151a */
[----:B------:R2:W-:Y:S01]  /*a670*/  STG.E.U16 desc[UR26][R8.64+0x62], R184 ;  /* 0x000062b808007986 */ /* 0x0005e2000c10151a */
[----:B------:R-:W-:Y:S01]  /*a680*/  FADD.FTZ R10, R10, R233 ;  /* 0x000000e90a0a7221 */ /* 0x000fe20000010000 */
[----:B------:R-:W-:-:S02]  /*a690*/  FADD.FTZ R11, R11, R49 ;  /* 0x000000310b0b7221 */ /* 0x000fc40000010000 */
[----:B------:R-:W-:Y:S04]  /*a6a0*/  STG.E.U16 desc[UR26][R6.64+0x60], R181 ;  /* 0x000060b506007986 */ /* 0x000fe8000c10151a */
[----:B------:R3:W-:Y:S04]  /*a6b0*/  STG.E.U16 desc[UR26][R6.64+0x62], R180 ;  /* 0x000062b406007986 */ /* 0x0007e8000c10151a */
[----:B------:R-:W-:Y:S04]  /*a6c0*/  STG.E.U16 desc[UR26][R28.64+0x60], R176 ;  /* 0x000060b01c007986 */ /* 0x000fe8000c10151a */
[----:B------:R-:W-:Y:S04]  /*a6d0*/  STG.E.U16 desc[UR26][R28.64+0x62], R178 ;  /* 0x000062b21c007986 */ /* 0x000fe8000c10151a */
[----:B------:R-:W-:Y:S01]  /*a6e0*/  STG.E.U16 desc[UR26][R2.64+0x70], R179 ;  /* 0x000070b302007986 */ /* 0x000fe2000c10151a */
[----:B--2---:R-:W-:-:S03]  /*a6f0*/  IMAD.U32 R8, RZ, RZ, UR24 ;  /* 0x00000018ff087e24 */ /* 0x004fc6000f8e00ff */
[----:B------:R-:W-:Y:S04]  /*a700*/  STG.E.U16 desc[UR26][R2.64+0x72], R177 ;  /* 0x000072b102007986 */ /* 0x000fe8000c10151a */
[----:B------:R-:W-:Y:S01]  /*a710*/  STG.E.U16 desc[UR26][R4.64+0x70], R175 ;  /* 0x000070af04007986 */ /* 0x000fe2000c10151a */
[----:B---3--:R-:W-:-:S03]  /*a720*/  IMAD.WIDE R6, R8, 0x70, R4 ;  /* 0x0000007008067825 */ /* 0x008fc600078e0204 */
[----:B------:R2:W-:Y:S04]  /*a730*/  STG.E.U16 desc[UR26][R4.64+0x72], R174 ;  /* 0x000072ae04007986 */ /* 0x0005e8000c10151a */
[----:B------:R-:W-:Y:S04]  /*a740*/  STG.E.U16 desc[UR26][R6.64+0x70], R173 ;  /* 0x000070ad06007986 */ /* 0x000fe8000c10151a */
[----:B------:R3:W-:Y:S01]  /*a750*/  STG.E.U16 desc[UR26][R6.64+0x72], R172 ;  /* 0x000072ac06007986 */ /* 0x0007e2000c10151a */
[----:B------:R-:W-:Y:S01]  /*a760*/  FADD.FTZ R0, R0, R250 ;  /* 0x000000fa00007221 */ /* 0x000fe20000010000 */
[----:B--2---:R-:W-:Y:S01]  /*a770*/  FADD.FTZ R5, R238, R10 ;  /* 0x0000000aee057221 */ /* 0x004fe20000010000 */
[----:B------:R-:W-:Y:S01]  /*a780*/  FADD.FTZ R4, R239, R11 ;  /* 0x0000000bef047221 */ /* 0x000fe20000010000 */
[----:B---3--:R-:W-:-:S02]  /*a790*/  FADD.FTZ R6, R244, R12 ;  /* 0x0000000cf4067221 */ /* 0x008fc40000010000 */
[----:B------:R-:W-:Y:S01]  /*a7a0*/  FADD.FTZ R7, R246, R5 ;  /* 0x00000005f6077221 */ /* 0x000fe20000010000 */
[----:B------:R-:W-:Y:S01]  /*a7b0*/  FADD.FTZ R5, R247, R4 ;  /* 0x00000004f7057221 */ /* 0x000fe20000010000 */
[----:B------:R-:W-:Y:S02]  /*a7c0*/  FADD.FTZ R4, R240, R6 ;  /* 0x00000006f0047221 */ /* 0x000fe40000010000 */
[----:B------:R-:W-:Y:S01]  /*a7d0*/  FADD.FTZ R6, R242, R7 ;  /* 0x00000007f2067221 */ /* 0x000fe20000010000 */
[----:B------:R-:W-:-:S03]  /*a7e0*/  FADD.FTZ R5, R243, R5 ;  /* 0x00000005f3057221 */ /* 0x000fc60000010000 */
[----:B------:R-:W-:Y:S01]  /*a7f0*/  FADD.FTZ R6, R106, R6 ;  /* 0x000000066a067221 */ /* 0x000fe20000010000 */
[----:B------:R-:W-:Y:S01]  /*a800*/  FADD.FTZ R5, R107, R5 ;  /* 0x000000056b057221 */ /* 0x000fe20000010000 */
[----:B------:R1:W-:Y:S01]  /*a810*/  STG.E.U16 desc[UR26][R28.64+0x70], R105 ;  /* 0x000070691c007986 */ /* 0x0003e2000c10151a */
[C---:B------:R-:W-:Y:S03]  /*a820*/  HMMA.16816.F32 R84, R96.reuse, R36, R84 ;  /* 0x000000246054723c */ /* 0x040fe60000001854 */
[----:B------:R1:W-:Y:S04]  /*a830*/  STL [R1+0x11c], R6 ;  /* 0x00011c0601007387 */ /* 0x0003e80000100800 */
[----:B------:R1:W-:Y:S01]  /*a840*/  STG.E.U16 desc[UR26][R28.64+0x72], R104 ;  /* 0x000072681c007986 */ /* 0x0003e2000c10151a */
[----:B------:R-:W-:Y:S03]  /*a850*/  HMMA.16816.F32 R96, R96, R38, R24 ;  /* 0x000000266060723c */ /* 0x000fe60000001818 */
[----:B------:R1:W-:Y:S01]  /*a860*/  STL [R1+0x10], R5 ;  /* 0x0000100501007387 */ /* 0x0003e20000100800 */
[----:B------:R-:W-:-:S04]  /*a870*/  FADD.FTZ R0, R237, R0 ;  /* 0x00000000ed007221 */ /* 0x000fc80000010000 */
[----:B------:R-:W-:-:S04]  /*a880*/  FADD.FTZ R0, R245, R0 ;  /* 0x00000000f5007221 */ /* 0x000fc80000010000 */
[----:B------:R-:W-:Y:S01]  /*a890*/  FADD.FTZ R0, R241, R0 ;  /* 0x00000000f1007221 */ /* 0x000fe20000010000 */
[----:B------:R-:W-:-:S03]  /*a8a0*/  FADD.FTZ R4, R50, R4 ;  /* 0x0000000432047221 */ /* 0x000fc60000010000 */
[----:B------:R-:W-:Y:S01]  /*a8b0*/  FADD.FTZ R0, R51, R0 ;  /* 0x0000000033007221 */ /* 0x000fe20000010000 */
[----:B------:R-:W-:-:S03]  /*a8c0*/  FADD.FTZ R231, R252, R4 ;  /* 0x00000004fce77221 */ /* 0x000fc60000010000 */
[----:B------:R-:W-:Y:S01]  /*a8d0*/  FADD.FTZ R230, R251, R0 ;  /* 0x00000000fbe67221 */ /* 0x000fe20000010000 */
[----:B------:R-:W-:Y:S06]  /*a8e0*/  BRA.U !UP1, `(.L_x_825) ;  /* 0x0000007509d07547 */ /* 0x000fec000b800000 */
[----:B------:R-:W2:Y:S01]  /*a8f0*/  LDL.LU.64 R106, [R1+0xc8] ;  /* 0x0000c800016a7983 */ /* 0x000ea20000300a00 */
[----:B-1----:R-:W-:Y:S01]  /*a900*/  LOP3.LUT R5, R248, UR11, RZ, 0x3c, !PT ;  /* 0x0000000bf8057c12 */ /* 0x002fe2000f8e3cff */
[----:B------:R-:W-:Y:S01]  /*a910*/  IMAD.SHL.U32 R251, R214, 0x20, RZ ;  /* 0x00000020d6fb7824 */ /* 0x000fe200078e00ff */
[----:B------:R-:W1:Y:S01]  /*a920*/  LDCU UR8, c[0x0][0x440] ;  /* 0x00008800ff0877ac */ /* 0x000e620008000800 */
[----:B------:R-:W3:Y:S01]  /*a930*/  LDL.LU R252, [R1+0x70] ;  /* 0x0000700001fc7983 */ /* 0x000ee20000300800 */
[----:B------:R-:W-:Y:S01]  /*a940*/  SHF.R.U32.HI R208, RZ, 0x1, R214 ;  /* 0x00000001ffd07819 */ /* 0x000fe200000116d6 */
[----:B------:R-:W4:Y:S01]  /*a950*/  LDC R216, c[0x0][0x4f8] ;  /* 0x00013e00ffd87b82 */ /* 0x000f220000000800 */
[----:B------:R-:W-:Y:S01]  /*a960*/  LOP3.LUT R251, R251, 0xc0, RZ, 0xc0, !PT ;  /* 0x000000c0fbfb7812 */ /* 0x000fe200078ec0ff */
[----:B------:R-:W-:Y:S01]  /*a970*/  STL [R1+0x130], R5 ;  /* 0x0001300501007387 */ /* 0x000fe20000100800 */
[----:B------:R-:W-:Y:S01]  /*a980*/  LOP3.LUT R0, R234, UR11, RZ, 0x3c, !PT ;  /* 0x0000000bea007c12 */ /* 0x000fe2000f8e3cff */
[----:B------:R-:W5:Y:S01]  /*a990*/  LDCU UR21, c[0x0][0x448] ;  /* 0x00008900ff1577ac */ /* 0x000f620008000800 */
[----:B------:R-:W-:Y:S01]  /*a9a0*/  LOP3.LUT R210, R251, 0x18, R210, 0xf8, !PT ;  /* 0x00000018fbd27812 */ /* 0x000fe200078ef8d2 */
[C---:B------:R-:W-:Y:S01]  /*a9b0*/  IMAD.SHL.U32 R251, R214.reuse, 0x20, RZ ;  /* 0x00000020d6fb7824 */ /* 0x040fe200078e00ff */
[----:B------:R-:W-:Y:S01]  /*a9c0*/  LOP3.LUT P0, RZ, R214, 0x4, RZ, 0xc0, !PT ;  /* 0x00000004d6ff7812 */ /* 0x000fe2000780c0ff */
[----:B------:R-:W-:Y:S01]  /*a9d0*/  IMAD.MOV.U32 R213, RZ, RZ, 0x20 ;  /* 0x00000020ffd57424 */ /* 0x000fe200078e00ff */
[----:B------:R-:W-:Y:S01]  /*a9e0*/  LOP3.LUT R208, R210, 0x8, R208, 0x78, !PT ;  /* 0x00000008d2d07812 */ /* 0x000fe200078e78d0 */
[----:B------:R-:W-:Y:S01]  /*a9f0*/  IMAD.SHL.U32 R215, R214, 0x20, RZ ;  /* 0x00000020d6d77824 */ /* 0x000fe200078e00ff */
[----:B------:R-:W-:Y:S01]  /*aa00*/  MOV R104, R100 ;  /* 0x0000006400687202 */ /* 0x000fe20000000f00 */
[----:B------:R-:W-:Y:S01]  /*aa10*/  IMAD.MOV.U32 R105, RZ, RZ, R102 ;  /* 0x000000ffff697224 */ /* 0x000fe200078e0066 */
[----:B------:R-:W-:Y:S01]  /*aa20*/  LOP3.LUT R208, R208, 0x120, R251, 0xf8, !PT ;  /* 0x00000120d0d07812 */ /* 0x000fe200078ef8fb */
[----:B------:R-:W-:Y:S01]  /*aa30*/  IMAD.MOV.U32 R251, RZ, RZ, R3 ;  /* 0x000000fffffb7224 */ /* 0x000fe200078e0003 */
[----:B------:R-:W-:Y:S01]  /*aa40*/  SEL R213, R213, 0xffffffe0, !P0 ;  /* 0xffffffe0d5d57807 */ /* 0x000fe20004000000 */
[----:B------:R-:W-:Y:S01]  /*aa50*/  ULEA.HI UR23, UR23, 0xfffffffe, URZ, 0x1a ;  /* 0xfffffffe17177891 */ /* 0x000fe2000f8fd0ff */
[----:B------:R-:W-:Y:S01]  /*aa60*/  LEA R208, R208, UR6, 0x1 ;  /* 0x00000006d0d07c11 */ /* 0x000fe2000f8e08ff */
[----:B------:R-:W1:Y:S04]  /*aa70*/  LDCU.U8 UR18, c[0x0][0x4f8] ;  /* 0x00009f00ff1277ac */ /* 0x000e680008000000 */
[----:B------:R-:W-:Y:S01]  /*aa80*/  VIADD R3, R208, 0x9000 ;  /* 0x00009000d0037836 */ /* 0x000fe20000000000 */
[----:B-----5:R-:W-:Y:S01]  /*aa90*/  USHF.L.U32 UR21, UR21, 0x3, URZ ;  /* 0x0000000315157899 */ /* 0x020fe200080006ff */
[----:B----4-:R-:W-:-:S05]  /*aaa0*/  LOP3.LUT R216, R216, 0xff, RZ, 0xc0, !PT ;  /* 0x000000ffd8d87812 */ /* 0x010fca00078ec0ff */
[----:B------:R-:W-:Y:S02]  /*aab0*/  IMAD R216, R216, 0x10000, R216 ;  /* 0x00010000d8d87824 */ /* 0x000fe400078e02d8 */
[----:B--2---:R-:W-:Y:S02]  /*aac0*/  IMAD.MOV.U32 R51, RZ, RZ, R107 ;  /* 0x000000ffff337224 */ /* 0x004fe400078e006b */
[----:B------:R-:W-:Y:S01]  /*aad0*/  IMAD.MOV.U32 R50, RZ, RZ, R106 ;  /* 0x000000ffff327224 */ /* 0x000fe200078e006a */
[C---:B------:R-:W-:Y:S01]  /*aae0*/  SHF.L.U32 R106, R214.reuse, 0x1, RZ ;  /* 0x00000001d66a7819 */ /* 0x040fe200000006ff */
[----:B---3--:R-:W-:Y:S01]  /*aaf0*/  IMAD.MOV.U32 R107, RZ, RZ, R252 ;  /* 0x000000ffff6b7224 */ /* 0x008fe200078e00fc */
[----:B------:R-:W-:Y:S01]  /*ab00*/  LOP3.LUT R4, R51, UR4, RZ, 0x3c, !PT ;  /* 0x0000000433047c12 */ /* 0x000fe2000f8e3cff */
[----:B------:R-:W-:Y:S01]  /*ab10*/  IMAD.SHL.U32 R252, R214, 0x8, RZ ;  /* 0x00000008d6fc7824 */ /* 0x000fe200078e00ff */
[----:B------:R-:W-:Y:S01]  /*ab20*/  LOP3.LUT R106, R106, 0x6, RZ, 0xc0, !PT ;  /* 0x000000066a6a7812 */ /* 0x000fe200078ec0ff */
[----:B------:R-:W2:Y:S02]  /*ab30*/  LDCU UR4, c[0x0][0x45c] ;  /* 0x00008b80ff0477ac */ /* 0x000ea40008000800 */
[----:B------:R3:W-:Y:S01]  /*ab40*/  STL [R1+0x138], R4 ;  /* 0x0001380401007387 */ /* 0x0007e20000100800 */
[----:B------:R-:W-:-:S03]  /*ab50*/  LOP3.LUT R252, R252, 0x18, RZ, 0xc0, !PT ;  /* 0x00000018fcfc7812 */ /* 0x000fc600078ec0ff */
[----:B------:R4:W-:Y:S01]  /*ab60*/  STL [R1+0x134], R0 ;  /* 0x0001340001007387 */ /* 0x0009e20000100800 */
[----:B-1----:R-:W-:Y:S01]  /*ab70*/  ISETP.GE.AND P3, PT, R252, UR8, PT ;  /* 0x00000008fc007c0c */ /* 0x002fe2000bf66270 */
[----:B------:R-:W-:Y:S01]  /*ab80*/  IMAD.MOV.U32 R252, RZ, RZ, R2 ;  /* 0x000000fffffc7224 */ /* 0x000fe200078e0002 */
[----:B------:R-:W1:Y:S01]  /*ab90*/  LDCU UR8, c[0x0][0x440] ;  /* 0x00008800ff0877ac */ /* 0x000e620008000800 */
[----:B------:R-:W-:-:S05]  /*aba0*/  VIADD R2, R106, UR29 ;  /* 0x0000001d6a027c36 */ /* 0x000fca0008000000 */
[----:B------:R5:W-:Y:S01]  /*abb0*/  STL [R1+0x15c], R2 ;  /* 0x00015c0201007387 */ /* 0x000be20000100800 */
[----:B---3--:R-:W3:Y:S01]  /*abc0*/  LDC.64 R4, c[0x0][0x3c0] ;  /* 0x0000f000ff047b82 */ /* 0x008ee20000000a00 */
[----:B----4-:R-:W-:-:S05]  /*abd0*/  VIADD R0, R107, UR28 ;  /* 0x0000001c6b007c36 */ /* 0x010fca0008000000 */
[----:B------:R4:W-:Y:S01]  /*abe0*/  STL [R1+0x158], R0 ;  /* 0x0001580001007387 */ /* 0x0009e20000100800 */
[----:B-----5:R-:W-:-:S03]  /*abf0*/  IMAD.MOV.U32 R2, RZ, RZ, R101 ;  /* 0x000000ffff027224 */ /* 0x020fc600078e0065 */
[----:B---3--:R3:W-:Y:S04]  /*ac00*/  STL.64 [R1+0xa0], R4 ;  /* 0x0000a00401007387 */ /* 0x0087e80000100a00 */
[----:B------:R1:W-:Y:S01]  /*ac10*/  STL [R1+0x154], R3 ;  /* 0x0001540301007387 */ /* 0x0003e20000100800 */
[----:B----4-:R-:W-:Y:S01]  /*ac20*/  IMAD.MOV.U32 R0, RZ, RZ, R103 ;  /* 0x000000ffff007224 */ /* 0x010fe200078e0067 */
[----:B---3--:R-:W-:-:S04]  /*ac30*/  SHF.L.U32 R4, R214, 0x4, RZ ;  /* 0x00000004d6047819 */ /* 0x008fc800000006ff */
[----:B------:R-:W-:-:S04]  /*ac40*/  LOP3.LUT R212, R4, 0x100, RZ, 0xc0, !PT ;  /* 0x0000010004d47812 */ /* 0x000fc800078ec0ff */
[----:B------:R-:W-:Y:S01]  /*ac50*/  LOP3.LUT R212, R212, 0x20, R215, 0xf8, !PT ;  /* 0x00000020d4d47812 */ /* 0x000fe200078ef8d7 */
[----:B-12---:R-:W-:Y:S06]  /*ac60*/  BRA `(.L_x_826) ;  /* 0x0000000000b87947 */ /* 0x006fec0003800000 */
.L_x_828:
        /* <DEDUP_REMOVED lines=10> */
[CC--:B--2---:R-:W-:Y:S04]  /*ad10*/  LEA R102, P4, R100.reuse, R201.reuse, 0x7 ;  /* 0x000000c964667211 */ /* 0x0c4fe800078838ff */
[-C--:B---3--:R-:W-:Y:S02]  /*ad20*/  LEA.HI.X R103, R100, R200.reuse, R101, 0x7, P4 ;  /* 0x000000c864677211 */ /* 0x088fe400020f3c65 */
        /* <DEDUP_REMOVED lines=34> */
.L_x_826:
[----:B--2---:R-:W2:Y:S01]  /*af50*/  LDL R10, [R1+0xa0] ;  /* 0x0000a000010a7983 */ /* 0x004ea20000100800 */
[----:B------:R-:W-:Y:S04]  /*af60*/  DEPBAR.LE SB0, 0x0 ;  /* 0x000080000000791a */ /* 0x000fe80000000000 */
[----:B------:R-:W3:Y:S01]  /*af70*/  LDL R14, [R1+0xa4] ;  /* 0x0000a400010e7983 */ /* 0x000ee20000100800 */
[C---:B------:R-:W-:Y:S01]  /*af80*/  IMAD.SHL.U32 R12, R214.reuse, 0x8, RZ ;  /* 0x00000008d60c7824 */ /* 0x040fe200078e00ff */
[----:B------:R-:W-:Y:S01]  /*af90*/  SHF.R.U32.HI R209, RZ, 0x1, R214 ;  /* 0x00000001ffd17819 */ /* 0x000fe200000116d6 */
[C---:B------:R-:W-:Y:S01]  /*afa0*/  IMAD.SHL.U32 R210, R214.reuse, 0x4, RZ ;  /* 0x00000004d6d27824 */ /* 0x040fe200078e00ff */
[----:B------:R-:W4:Y:S01]  /*afb0*/  LDL R13, [R1+0x150] ;  /* 0x00015000010d7983 */ /* 0x000f220000100800 */
[----:B------:R-:W-:Y:S01]  /*afc0*/  IMAD.SHL.U32 R17, R214, 0x10, RZ ;  /* 0x00000010d6117824 */ /* 0x000fe200078e00ff */
[----:B------:R-:W-:Y:S01]  /*afd0*/  LOP3.LUT R12, R12, 0x18, RZ, 0xc0, !PT ;  /* 0x000000180c0c7812 */ /* 0x000fe200078ec0ff */
[----:B------:R-:W-:Y:S01]  /*afe0*/  UIADD3 UR14, UPT, UPT, UR35, 0x76cf5d0a, URZ ;  /* 0x76cf5d0a230e7890 */ /* 0x000fe2000fffe0ff */
[----:B------:R-:W5:Y:S01]  /*aff0*/  LDL R11, [R1+0x14c] ;  /* 0x00014c00010b7983 */ /* 0x000f620000100800 */
[----:B------:R-:W-:Y:S01]  /*b000*/  UIADD3 UR12, UPT, UPT, UR35, 0x32370b8f, URZ ;  /* 0x32370b8f230c7890 */ /* 0x000fe2000fffe0ff */
[C---:B------:R-:W-:Y:S01]  /*b010*/  LOP3.LUT R16, R12.reuse, 0x20, RZ, 0xfc, !PT ;  /* 0x000000200c107812 */ /* 0x040fe200078efcff */
[----:B------:R-:W-:Y:S01]  /*b020*/  UIADD3 UR13, UPT, UPT, UR35, 0x32370b8f, URZ ;  /* 0x32370b8f230d7890 */ /* 0x000fe2000fffe0ff */
[----:B------:R-:W-:Y:S01]  /*b030*/  BAR.SYNC.DEFER_BLOCKING 0x0 ;  /* 0x0000000000007b1d */ /* 0x000fe20000010000 */
[----:B------:R-:W-:Y:S01]  /*b040*/  LOP3.LUT R15, R12, 0x40, RZ, 0xfc, !PT ;  /* 0x000000400c0f7812 */ /* 0x000fe200078efcff */
[----:B------:R-:W-:Y:S01]  /*b050*/  USHF.L.U32 UR9, UR23, 0x1, URZ ;  /* 0x0000000117097899 */ /* 0x000fe200080006ff */
[----:B------:R-:W-:Y:S01]  /*b060*/  ISETP.GE.AND P2, PT, R16, UR8, PT ;  /* 0x0000000810007c0c */ /* 0x000fe2000bf46270 */
[----:B------:R-:W-:Y:S01]  /*b070*/  UIADD3 UR11, UPT, UPT, UR35, -0x4498517b, URZ ;  /* 0xbb67ae85230b7890 */ /* 0x000fe2000fffe0ff */
[----:B------:R-:W-:Y:S01]  /*b080*/  LOP3.LUT R211, R17, 0x3e00, RZ, 0xc0, !PT ;  /* 0x00003e0011d37812 */ /* 0x000fe200078ec0ff */
[----:B------:R-:W-:Y:S01]  /*b090*/  UIADD3 UR17, UPT, UPT, UR34, 0x78dde6e4, URZ ;  /* 0x78dde6e422117890 */ /* 0x000fe2000fffe0ff */
[----:B------:R-:W-:Y:S01]  /*b0a0*/  STL [R1+0x13c], R16 ;  /* 0x00013c1001007387 */ /* 0x000fe20000100800 */
[----:B------:R-:W-:Y:S02]  /*b0b0*/  UIADD3 UR15, UPT, UPT, UR34, -0x255992d5, URZ ;  /* 0xdaa66d2b220f7890 */ /* 0x000fe4000fffe0ff */
[----:B------:R-:W-:Y:S01]  /*b0c0*/  UISETP.NE.AND UP0, UPT, UR23, URZ, UPT ;  /* 0x000000ff1700728c */ /* 0x000fe2000bf05270 */
[----:B------:R-:W-:Y:S04]  /*b0d0*/  STL [R1+0x140], R15 ;  /* 0x0001400f01007387 */ /* 0x000fe80000100800 */
[----:B------:R-:W5:Y:S06]  /*b0e0*/  LDL.64 R222, [R1+0x8] ;  /* 0x0000080001de7983 */ /* 0x000f6c0000100a00 */
[----:B------:R-:W5:Y:S06]  /*b0f0*/  LDL.64 R220, [R1+0x120] ;  /* 0x0001200001dc7983 */ /* 0x000f6c0000100a00 */
[----:B------:R-:W5:Y:S04]  /*b100*/  LDL R225, [R1+0x130] ;  /* 0x0001300001e17983 */ /* 0x000f680000100800 */
[----:B------:R-:W5:Y:S04]  /*b110*/  LDL R240, [R1+0x138] ;  /* 0x0001380001f07983 */ /* 0x000f680000100800 */
[----:B------:R-:W5:Y:S04]  /*b120*/  LDL R233, [R1+0x134] ;  /* 0x0001340001e97983 */ /* 0x000f680000100800 */
[----:B------:R-:W5:Y:S06]  /*b130*/  LDL.64 R218, [R1+0x128] ;  /* 0x0001280001da7983 */ /* 0x000f6c0000100a00 */
[----:B------:R-:W5:Y:S04]  /*b140*/  LDL R228, [R1+0x15c] ;  /* 0x00015c0001e47983 */ /* 0x000f680000100800 */
[----:B------:R-:W5:Y:S01]  /*b150*/  LDL R224, [R1+0x158] ;  /* 0x0001580001e07983 */ /* 0x000f620000100800 */
[----:B--2---:R-:W-:Y:S04]  /*b160*/  IMAD.WIDE.U32 R4, R10, UR23, RZ ;  /* 0x000000170a047c25 */ /* 0x004fe8000f8e00ff */
[----:B------:R-:W-:Y:S02]  /*b170*/  IMAD.SHL.U32 R9, R4, 0x40, RZ ;  /* 0x0000004004097824 */ /* 0x000fe400078e00ff */
[----:B---3--:R-:W-:Y:S01]  /*b180*/  IMAD R3, R14, UR23, R5 ;  /* 0x000000170e037c24 */ /* 0x008fe2000f8e0205 */
[----:B------:R-:W-:Y:S02]  /*b190*/  LOP3.LUT R5, R211, 0x120, R215, 0xf8, !PT ;  /* 0x00000120d3057812 */ /* 0x000fe400078ef8d7 */
[C---:B----4-:R-:W-:Y:S02]  /*b1a0*/  LEA R6, P1, R4.reuse, R13, 0x7 ;  /* 0x0000000d04067211 */ /* 0x050fe400078238ff */
[C-C-:B------:R-:W-:Y:S02]  /*b1b0*/  SHF.L.U64.HI R8, R4.reuse, 0x6, R3.reuse ;  /* 0x0000000604087819 */ /* 0x140fe40000010203 */
[----:B-----5:R-:W-:Y:S02]  /*b1c0*/  LEA.HI.X R7, R4, R11, R3, 0x7, P1 ;  /* 0x0000000b04077211 */ /* 0x020fe400008f3c03 */
[----:B------:R-:W-:Y:S02]  /*b1d0*/  ISETP.GE.AND P1, PT, R15, UR8, PT ;  /* 0x000000080f007c0c */ /* 0x000fe4000bf26270 */
[----:B------:R-:W-:Y:S01]  /*b1e0*/  LEA R9, P4, R10, R9, 0x5 ;  /* 0x000000090a097211 */ /* 0x000fe200078828ff */
        /* <DEDUP_REMOVED lines=11> */
[----:B------:R-:W-:Y:S02]  /*b2a0*/  LOP3.LUT R4, R209, 0x8, RZ, 0xc0, !PT ;  /* 0x00000008d1047812 */ /* 0x000fe400078ec0ff */
[----:B------:R-:W-:Y:S01]  /*b2b0*/  LOP3.LUT R204, R3, 0x8, R214, 0x78, !PT ;  /* 0x0000000803cc7812 */ /* 0x000fe200078e78d6 */
[----:B------:R-:W-:Y:S01]  /*b2c0*/  @!PT LDS RZ, [RZ] ;  /* 0x00000000fffff984 */ /* 0x000fe20000000800 */
[----:B------:R-:W-:Y:S01]  /*b2d0*/  @!PT LDS RZ, [RZ] ;  /* 0x00000000fffff984 */ /* 0x000fe20000000800 */
[----:B------:R-:W-:Y:S01]  /*b2e0*/  @!PT LDS RZ, [RZ] ;  /* 0x00000000fffff984 */ /* 0x000fe20000000800 */
[----:B------:R-:W-:Y:S01]  /*b2f0*/  @!P2 LDGSTS.E.BYPASS.LTC128B.128 [R217+0xa000], desc[UR26][R6.64+0x40] ;  /* 0x0a00004006d9afae */ /* 0x000fe2000b981a1a */
[----:B------:R-:W-:Y:S02]  /*b300*/  LOP3.LUT R3, R5, R3, R4, 0xf6, !PT ;  /* 0x0000000305037212 */ /* 0x000fe400078ef604 */
[----:B------:R-:W-:Y:S02]  /*b310*/  LOP3.LUT R204, R212, R204, RZ, 0xfc, !PT ;  /* 0x000000ccd4cc7212 */ /* 0x000fe400078efcff */
[----:B------:R-:W-:Y:S02]  /*b320*/  LEA R106, R3, UR6, 0x1 ;  /* 0x00000006036a7c11 */ /* 0x000fe4000f8e08ff */
[----:B------:R-:W-:Y:S01]  /*b330*/  LEA R204, R204, UR6, 0x1 ;  /* 0x00000006cccc7c11 */ /* 0x000fe2000f8e08ff */
[----:B------:R-:W-:Y:S02]  /*b340*/  @P2 STS.128 [R217+0xa000], RZ ;  /* 0x00a000ffd9002388 */ /* 0x000fe40000000c00 */
[C---:B------:R-:W-:Y:S02]  /*b350*/  IMAD.IADD R107, R213.reuse, 0x1, R106 ;  /* 0x00000001d56b7824 */ /* 0x040fe400078e026a */
[----:B------:R-:W-:Y:S04]  /*b360*/  IMAD.IADD R3, R213, 0x1, R204 ;  /* 0x00000001d5037824 */ /* 0x000fe800078e02cc */
        /* <DEDUP_REMOVED lines=95> */
[-C--:B------:R-:W-:Y:S01]  /*b960*/  HMMA.16816.F32 R4, R184, R188.reuse, R4 ;  /* 0x000000bcb804723c */ /* 0x080fe20000001804 */
[----:B------:R-:W5:Y:S07]  /*b970*/  LDSM.16.M88.4 R180, [R204+0x8000] ;  /* 0x00800000ccb4783b */ /* 0x000f6e0000000200 */
[C---:B---3--:R-:W-:Y:S08]  /*b980*/  HMMA.16816.F32 R8, R192.reuse, R188, R8 ;  /* 0x000000bcc008723c */ /* 0x048ff00000001808 */
[-C--:B------:R-:W-:Y:S08]  /*b990*/  HMMA.16816.F32 R12, R192, R190.reuse, R12 ;  /* 0x000000bec00c723c */ /* 0x080ff0000000180c */
[C---:B------:R-:W-:Y:S01]  /*b9a0*/  HMMA.16816.F32 R16, R184.reuse, R190, R16 ;  /* 0x000000beb810723c */ /* 0x040fe20000001810 */
[----:B------:R3:W5:Y:S07]  /*b9b0*/  LDSM.16.M88.4 R188, [R106+0x5000] ;  /* 0x005000006abc783b */ /* 0x00076e0000000200 */
[-C--:B----4-:R-:W-:Y:S08]  /*b9c0*/  HMMA.16816.F32 R20, R184, R196.reuse, R20 ;  /* 0x000000c4b814723c */ /* 0x090ff00000001814 */
[C---:B------:R-:W-:Y:S08]  /*b9d0*/  HMMA.16816.F32 R24, R192.reuse, R196, R24 ;  /* 0x000000c4c018723c */ /* 0x040ff00000001818 */
[-C--:B------:R-:W-:Y:S03]  /*b9e0*/  HMMA.16816.F32 R28, R192, R198.reuse, R28 ;  /* 0x000000c6c01c723c */ /* 0x080fe6000000181c */
[----:B---3--:R-:W-:Y:S05]  /*b9f0*/  LOP3.LUT R106, R222, UR11, R221, 0x96, !PT ;  /* 0x0000000bde6a7c12 */ /* 0x008fea000f8e96dd */
[C---:B------:R-:W-:Y:S01]  /*ba00*/  HMMA.16816.F32 R32, R184.reuse, R198, R32 ;  /* 0x000000c6b820723c */ /* 0x040fe20000001820 */
[----:B------:R-:W3:Y:S03]  /*ba10*/  LDSM.16.M88.4 R196, [R204+0x8400] ;  /* 0x00840000ccc4783b */ /* 0x000ee60000000200 */
[----:B------:R-:W-:Y:S04]  /*ba20*/  IMAD.WIDE.U32 R226, R106, -0x326172a9, RZ ;  /* 0xcd9e8d576ae27825 */ /* 0x000fe800078e00ff */
        /* <DEDUP_REMOVED lines=9> */
[----:B------:R-:W-:Y:S01]  /*bac0*/  HMMA.16816.F32 R64, R184, R102, R64 ;  /* 0x00000066b840723c */ /* 0x000fe20000001840 */
[----:B------:R-:W2:Y:S01]  /*bad0*/  LDSM.16.M88.4 R100, [R107+0x4000] ;  /* 0x004000006b64783b */ /* 0x000ea20000000200 */
[----:B------:R-:W-:Y:S06]  /*bae0*/  IMAD.U32 R184, RZ, RZ, UR35 ;  /* 0x00000023ffb87e24 */ /* 0x000fec000f8e00ff */
[-C--:B-----5:R-:W-:Y:S08]  /*baf0*/  HMMA.16816.F32 R4, R172, R180.reuse, R4 ;  /* 0x000000b4ac04723c */ /* 0x0a0ff00000001804 */
[C---:B------:R-:W-:Y:S08]  /*bb00*/  HMMA.16816.F32 R8, R188.reuse, R180, R8 ;  /* 0x000000b4bc08723c */ /* 0x040ff00000001808 */
[-C--:B------:R-:W-:Y:S08]  /*bb10*/  HMMA.16816.F32 R12, R188, R182.reuse, R12 ;  /* 0x000000b6bc0c723c */ /* 0x080ff0000000180c */
[C---:B------:R-:W-:Y:S01]  /*bb20*/  HMMA.16816.F32 R16, R172.reuse, R182, R16 ;  /* 0x000000b6ac10723c */ /* 0x040fe20000001810 */
[----:B------:R4:W5:Y:S07]  /*bb30*/  LDSM.16.M88.4 R180, [R107+0x5000] ;  /* 0x005000006bb4783b */ /* 0x00096e0000000200 */
[-C--:B---3--:R-:W-:Y:S08]  /*bb40*/  HMMA.16816.F32 R20, R172, R196.reuse, R20 ;  /* 0x000000c4ac14723c */ /* 0x088ff00000001814 */
[C---:B------:R-:W-:Y:S08]  /*bb50*/  HMMA.16816.F32 R24, R188.reuse, R196, R24 ;  /* 0x000000c4bc18723c */ /* 0x040ff00000001818 */
[-C--:B------:R-:W-:Y:S03]  /*bb60*/  HMMA.16816.F32 R28, R188, R198.reuse, R28 ;  /* 0x000000c6bc1c723c */ /* 0x080fe6000000181c */
[----:B----4-:R-:W-:Y:S01]  /*bb70*/  LOP3.LUT R107, R223, UR9, R184, 0x96, !PT ;  /* 0x00000009df6b7c12 */ /* 0x010fe2000f8e96b8 */
[----:B------:R-:W-:Y:S04]  /*bb80*/  UIADD3 UR9, UPT, UPT, UR34, 0x3c6ef372, URZ ;  /* 0x3c6ef37222097890 */ /* 0x000fe8000fffe0ff */
[C---:B------:R-:W-:Y:S04]  /*bb90*/  HMMA.16816.F32 R32, R172.reuse, R198, R32 ;  /* 0x000000c6ac20723c */ /* 0x040fe80000001820 */
[----:B------:R-:W-:Y:S01]  /*bba0*/  LOP3.LUT R237, R227, UR9, RZ, 0x3c, !PT ;  /* 0x00000009e3ed7c12 */ /* 0x000fe2000f8e3cff */
[----:B------:R-:W-:Y:S01]  /*bbb0*/  IMAD.WIDE.U32 R184, R107, -0x326172a9, RZ ;  /* 0xcd9e8d576bb87825 */ /* 0x000fe200078e00ff */
[----:B------:R-:W-:Y:S02]  /*bbc0*/  UIADD3 UR9, UPT, UPT, UR35, 0x76cf5d0a, URZ ;  /* 0x76cf5d0a23097890 */ /* 0x000fe4000fffe0ff */
[-C--:B------:R-:W-:Y:S03]  /*bbd0*/  HMMA.16816.F32 R36, R172, R200.reuse, R36 ;  /* 0x000000c8ac24723c */ /* 0x080fe60000001824 */
[C---:B------:R-:W-:Y:S02]  /*bbe0*/  LOP3.LUT R107, R185.reuse, R225, RZ, 0x3c, !PT ;  /* 0x000000e1b96b7212 */ /* 0x040fe400078e3cff */
[C---:B------:R-:W-:Y:S02]  /*bbf0*/  LOP3.LUT R106, R184.reuse, R240, RZ, 0x3c, !PT ;  /* 0x000000f0b86a7212 */ /* 0x040fe400078e3cff */
[----:B------:R-:W-:Y:S01]  /*bc00*/  LOP3.LUT R185, R185, R233, RZ, 0x3c, !PT ;  /* 0x000000e9b9b97212 */ /* 0x000fe200078e3cff */
[C---:B------:R-:W-:Y:S04]  /*bc10*/  HMMA.16816.F32 R40, R188.reuse, R200, R40 ;  /* 0x000000c8bc28723c */ /* 0x040fe80000001828 */
[----:B------:R-:W-:Y:S01]  /*bc20*/  LOP3.LUT R184, R184, R237, RZ, 0x3c, !PT ;  /* 0x000000edb8b87212 */ /* 0x000fe200078e3cff */
[----:B------:R-:W-:Y:S03]  /*bc30*/  IMAD.WIDE.U32 R192, R106, -0x2daee0ad, RZ ;  /* 0xd2511f536ac07825 */ /* 0x000fe600078e00ff */
[-C--:B------:R-:W-:Y:S01]  /*bc40*/  HMMA.16816.F32 R44, R188, R202.reuse, R44 ;  /* 0x000000cabc2c723c */ /* 0x080fe2000000182c */
[----:B------:R-:W-:Y:S02]  /*bc50*/  IMAD.U32 R106, RZ, RZ, UR23 ;  /* 0x00000017ff6a7e24 */ /* 0x000fe4000f8e00ff */
[----:B------:R-:W-:Y:S04]  /*bc60*/  IMAD.WIDE.U32 R194, R184, -0x2daee0ad, RZ ;  /* 0xd2511f53b8c27825 */ /* 0x000fe800078e00ff */
[----:B------:R-:W-:Y:S01]  /*bc70*/  IMAD R106, R106, 0x40, R228 ;  /* 0x000000406a6a7824 */ /* 0x000fe200078e02e4 */
[C---:B------:R-:W-:Y:S08]  /*bc80*/  HMMA.16816.F32 R48, R172.reuse, R202, R48 ;  /* 0x000000caac30723c */ /* 0x040ff00000001830 */
[-C--:B-1----:R-:W-:Y:S08]  /*bc90*/  HMMA.16816.F32 R52, R172, R204.reuse, R52 ;  /* 0x000000ccac34723c */ /* 0x082ff00000001834 */
[C---:B------:R-:W-:Y:S08]  /*bca0*/  HMMA.16816.F32 R56, R188.reuse, R204, R56 ;  /* 0x000000ccbc38723c */ /* 0x040ff00000001838 */
[-C--:B------:R-:W-:Y:S03]  /*bcb0*/  HMMA.16816.F32 R60, R188, R206.reuse, R60 ;  /* 0x000000cebc3c723c */ /* 0x080fe6000000183c */
[----:B------:R-:W-:Y:S04]  /*bcc0*/  IMAD.IADD R188, R224, 0x1, -R106 ;  /* 0x00000001e0bc7824 */ /* 0x000fe800078e0a6a */
[----:B------:R-:W-:Y:S01]  /*bcd0*/  VIADD R106, R188, 0x7 ;  /* 0x00000007bc6a7836 */ /* 0x000fe20000000000 */
[----:B------:R-:W-:Y:S04]  /*bce0*/  HMMA.16816.F32 R64, R172, R206, R64 ;  /* 0x000000ceac40723c */ /* 0x000fe80000001840 */
[----:B------:R-:W-:Y:S01]  /*bcf0*/  IABS R106, R106 ;  /* 0x0000006a006a7213 */ /* 0x000fe20000000000 */
[----:B------:R-:W-:Y:S01]  /*bd00*/  IMAD.WIDE.U32 R172, R107, -0x2daee0ad, RZ ;  /* 0xd2511f536bac7825 */ /* 0x000fe200078e00ff */
[----:B------:R-:W-:Y:S01]  /*bd10*/  LOP3.LUT R107, R222, UR11, R219, 0x96, !PT ;  /* 0x0000000bde6b7c12 */ /* 0x000fe2000f8e96db */
[----:B------:R-:W-:Y:S01]  /*bd20*/  UIADD3 UR11, UPT, UPT, UR35, -0x126145ec, URZ ;  /* 0xed9eba14230b7890 */ /* 0x000fe2000fffe0ff */
[----:B------:R-:W-:Y:S01]  /*bd30*/  I2FP.F32.S32 R186, R106 ;  /* 0x0000006a00ba7245 */ /* 0x000fe20000201400 */
[----:B------:R-:W-:Y:S01]  /*bd40*/  IMAD.WIDE.U32 R174, R185, -0x2daee0ad, RZ ;  /* 0xd2511f53b9ae7825 */ /* 0x000fe200078e00ff */
[----:B------:R-:W-:Y:S01]  /*bd50*/  LOP3.LUT R173, R218, UR14, R173, 0x96, !PT ;  /* 0x0000000edaad7c12 */ /* 0x000fe2000f8e96ad */
[-C--:B--2---:R-:W-:Y:S05]  /*bd60*/  HMMA.16816.F32 R4, R100, R176.reuse, R4 ;  /* 0x000000b06404723c */ /* 0x084fea0000001804 */
[----:B------:R-:W-:Y:S01]  /*bd70*/  LOP3.LUT R172, R172, UR12, R193, 0x96, !PT ;  /* 0x0000000cacac7c12 */ /* 0x000fe2000f8e96c1 */
[----:B------:R-:W-:Y:S01]  /*bd80*/  IMAD.WIDE.U32 R184, R173, -0x326172a9, RZ ;  /* 0xcd9e8d57adb87825 */ /* 0x000fe200078e00ff */
[----:B------:R-:W-:Y:S01]  /*bd90*/  LOP3.LUT R196, R220, UR9, R175, 0x96, !PT ;  /* 0x00000009dcc47c12 */ /* 0x000fe2000f8e96af */
[C---:B-----5:R-:W-:Y:S04]  /*bda0*/  HMMA.16816.F32 R8, R180.reuse, R176, R8 ;  /* 0x000000b0b408723c */ /* 0x060fe80000001808 */
[----:B------:R-:W-:Y:S01]  /*bdb0*/  LOP3.LUT R197, R174, UR13, R195, 0x96, !PT ;  /* 0x0000000daec57c12 */ /* 0x000fe2000f8e96c3 */
[----:B------:R-:W-:Y:S01]  /*bdc0*/  IMAD.WIDE.U32 R190, R172, -0x326172a9, RZ ;  /* 0xcd9e8d57acbe7825 */ /* 0x000fe200078e00ff */
[----:B------:R-:W-:Y:S01]  /*bdd0*/  IABS R177, R188 ;  /* 0x000000bc00b17213 */ /* 0x000fe20000000000 */
[----:B------:R-:W1:Y:S01]  /*bde0*/  LDSM.16.M88.4 R172, [R3+0x8400] ;  /* 0x0084000003ac783b */ /* 0x000e620000000200 */
[-C--:B------:R-:W-:Y:S03]  /*bdf0*/  HMMA.16816.F32 R12, R180, R178.reuse, R12 ;  /* 0x000000b2b40c723c */ /* 0x080fe6000000180c */
[----:B------:R-:W-:Y:S01]  /*be00*/  I2FP.F32.S32 R177, R177 ;  /* 0x000000b100b17245 */ /* 0x000fe20000201400 */
[----:B------:R-:W-:Y:S01]  /*be10*/  VIADD R176, R188, 0x48 ;  /* 0x00000048bcb07836 */ /* 0x000fe20000000000 */
[----:B------:R-:W-:Y:S01]  /*be20*/  LOP3.LUT R198, R184, UR17, R191, 0x96, !PT ;  /* 0x00000011b8c67c12 */ /* 0x000fe2000f8e96bf */
[----:B------:R-:W-:Y:S02]  /*be30*/  VIADD R184, R188, 0x37 ;  /* 0x00000037bcb87836 */ /* 0x000fe40000000000 */
[----:B------:R-:W-:Y:S01]  /*be40*/  FFMA.FTZ R7, R186, -UR5, R7 ;  /* 0x80000005ba077c23 */ /* 0x000fe20008010007 */
[----:B------:R-:W-:Y:S01]  /*be50*/  FFMA.FTZ R4, R177, -UR5, R4 ;  /* 0x80000005b1047c23 */ /* 0x000fe20008010004 */
[----:B------:R-:W-:Y:S01]  /*be60*/  IABS R176, R176 ;  /* 0x000000b000b07213 */ /* 0x000fe20000000000 */
[C---:B------:R-:W-:Y:S04]  /*be70*/  HMMA.16816.F32 R16, R100.reuse, R178, R16 ;  /* 0x000000b26410723c */ /* 0x040fe80000001810 */
[----:B------:R-:W-:Y:S01]  /*be80*/  I2FP.F32.S32 R106, R176 ;  /* 0x000000b0006a7245 */ /* 0x000fe20000201400 */
[----:B------:R-:W-:Y:S01]  /*be90*/  IMAD R236, R107, -0x326172a9, RZ ;  /* 0xcd9e8d576bec7824 */ /* 0x000fe200078e02ff */
[----:B------:R-:W-:Y:S01]  /*bea0*/  IABS R184, R184 ;  /* 0x000000b800b87213 */ /* 0x000fe20000000000 */
[C---:B------:R-:W-:Y:S02]  /*beb0*/  VIADD R107, R188.reuse, 0x8 ;  /* 0x00000008bc6b7836 */ /* 0x040fe40000000000 */
[----:B------:R-:W-:Y:S01]  /*bec0*/  VIADD R176, R188, 0x40 ;  /* 0x00000040bcb07836 */ /* 0x000fe20000000000 */
[----:B------:R-:W-:Y:S01]  /*bed0*/  I2FP.F32.S32 R184, R184 ;  /* 0x000000b800b87245 */ /* 0x000fe20000201400 */
[----:B------:R-:W-:Y:S01]  /*bee0*/  FFMA.FTZ R10, R106, -UR5, R10 ;  /* 0x800000056a0a7c23 */ /* 0x000fe2000801000a */
[----:B------:R-:W-:Y:S01]  /*bef0*/  IABS R107, R107 ;  /* 0x0000006b006b7213 */ /* 0x000fe20000000000 */
[----:B------:R-:W-:Y:S01]  /*bf00*/  VIADD R106, R188, 0x47 ;  /* 0x00000047bc6a7836 */ /* 0x000fe20000000000 */
[----:B------:R-:W-:Y:S01]  /*bf10*/  IABS R176, R176 ;  /* 0x000000b000b07213 */ /* 0x000fe20000000000 */
[----:B------:R-:W-:Y:S01]  /*bf20*/  FFMA.FTZ R13, R184, -UR5, R13 ;  /* 0x80000005b80d7c23 */ /* 0x000fe2000801000d */
[----:B------:R-:W-:Y:S01]  /*bf30*/  I2FP.F32.S32 R187, R107 ;  /* 0x0000006b00bb7245 */ /* 0x000fe20000201400 */
[C---:B------:R-:W-:Y:S01]  /*bf40*/  VIADD R107, R188.reuse, 0x3f ;  /* 0x0000003fbc6b7836 */ /* 0x040fe20000000000 */
[----:B------:R-:W-:Y:S01]  /*bf50*/  I2FP.F32.S32 R176, R176 ;  /* 0x000000b000b07245 */ /* 0x000fe20000201400 */
[----:B------:R-:W-:Y:S01]  /*bf60*/  FFMA.FTZ R18, R177, -UR5, R18 ;  /* 0x80000005b1127c23 */ /* 0x000fe20008010012 */
[----:B------:R-:W-:Y:S01]  /*bf70*/  IABS R178, R106 ;  /* 0x0000006a00b27213 */ /* 0x000fe20000000000 */
[----:B------:R-:W-:Y:S01]  /*bf80*/  VIADD R106, R188, 0x38 ;  /* 0x00000038bc6a7836 */ /* 0x000fe20000000000 */
[----:B------:R-:W-:Y:S01]  /*bf90*/  IABS R107, R107 ;  /* 0x0000006b006b7213 */ /* 0x000fe20000000000 */
[C---:B------:R-:W-:Y:S01]  /*bfa0*/  FFMA.FTZ R8, R176.reuse, -UR5, R8 ;  /* 0x80000005b0087c23 */ /* 0x040fe20008010008 */
[----:B------:R-:W-:Y:S01]  /*bfb0*/  I2FP.F32.S32 R178, R178 ;  /* 0x000000b200b27245 */ /* 0x000fe20000201400 */
[----:B------:R-:W-:Y:S01]  /*bfc0*/  FFMA.FTZ R14, R176, -UR5, R14 ;  /* 0x80000005b00e7c23 */ /* 0x000fe2000801000e */
[----:B------:R-:W-:Y:S01]  /*bfd0*/  I2FP.F32.S32 R107, R107 ;  /* 0x0000006b006b7245 */ /* 0x000fe20000201400 */
[----:B------:R-:W-:Y:S01]  /*bfe0*/  VIADD R176, R188, 0xfffffff7 ;  /* 0xfffffff7bcb07836 */ /* 0x000fe20000000000 */
[----:B------:R-:W-:Y:S01]  /*bff0*/  IABS R106, R106 ;  /* 0x0000006a006a7213 */ /* 0x000fe20000000000 */
[-C--:B-1----:R-:W-:Y:S03]  /*c000*/  HMMA.16816.F32 R20, R100, R172.reuse, R20 ;  /* 0x000000ac6414723c */ /* 0x082fe60000001814 */
[----:B------:R-:W-:Y:S01]  /*c010*/  I2FP.F32.S32 R106, R106 ;  /* 0x0000006a006a7245 */ /* 0x000fe20000201400 */
[C---:B------:R-:W-:Y:S01]  /*c020*/  FFMA.FTZ R9, R107.reuse, -UR5, R9 ;  /* 0x800000056b097c23 */ /* 0x040fe20008010009 */
[----:B------:R-:W-:Y:S01]  /*c030*/  LOP3.LUT R199, R236, UR15, R185, 0x96, !PT ;  /* 0x0000000fecc77c12 */ /* 0x000fe2000f8e96b9 */
[----:B------:R-:W-:Y:S01]  /*c040*/  FFMA.FTZ R15, R107, -UR5, R15 ;  /* 0x800000056b0f7c23 */ /* 0x000fe2000801000f */
[----:B------:R-:W-:Y:S01]  /*c050*/  VIADD R107, R188, 0xfffffff8 ;  /* 0xfffffff8bc6b7836 */ /* 0x000fe20000000000 */
[C---:B------:R-:W-:Y:S04]  /*c060*/  HMMA.16816.F32 R24, R180.reuse, R172, R24 ;  /* 0x000000acb418723c */ /* 0x040fe80000001818 */
[----:B------:R-:W-:Y:S01]  /*c070*/  IABS R172, R107 ;  /* 0x0000006b00ac7213 */ /* 0x000fe20000000000 */
[----:B------:R-:W-:Y:S01]  /*c080*/  FFMA.FTZ R11, R178, -UR5, R11 ;  /* 0x80000005b20b7c23 */ /* 0x000fe2000801000b */
[----:B------:R-:W-:Y:S01]  /*c090*/  IABS R107, R176 ;  /* 0x000000b0006b7213 */ /* 0x000fe20000000000 */
[----:B------:R-:W-:Y:S01]  /*c0a0*/  VIADD R173, R188, 0xfffffff0 ;  /* 0xfffffff0bcad7836 */ /* 0x000fe20000000000 */
[----:B------:R-:W-:Y:S01]  /*c0b0*/  I2FP.F32.S32 R172, R172 ;  /* 0x000000ac00ac7245 */ /* 0x000fe20000201400 */
[----:B------:R-:W1:Y:S01]  /*c0c0*/  LDSM.16.M88.4 R176, [R3+0x8800] ;  /* 0x0088000003b0783b */ /* 0x000e620000000200 */
[----:B------:R-:W-:Y:S01]  /*c0d0*/  I2FP.F32.S32 R107, R107 ;  /* 0x0000006b006b7245 */ /* 0x000fe20000201400 */
[-C--:B------:R-:W-:Y:S03]  /*c0e0*/  HMMA.16816.F32 R28, R180, R174.reuse, R28 ;  /* 0x000000aeb41c723c */ /* 0x080fe6000000181c */
[----:B------:R-:W-:Y:S01]  /*c0f0*/  IABS R173, R173 ;  /* 0x000000ad00ad7213 */ /* 0x000fe20000000000 */
[C---:B------:R-:W-:Y:S01]  /*c100*/  FFMA.FTZ R16, R172.reuse, -UR5, R16 ;  /* 0x80000005ac107c23 */ /* 0x040fe20008010010 */
[----:B------:R-:W-:Y:S01]  /*c110*/  FFMA.FTZ R22, R172, -UR5, R22 ;  /* 0x80000005ac167c23 */ /* 0x000fe20008010016 */
[----:B------:R-:W-:Y:S01]  /*c120*/  VIADD R172, R188, 0x2f ;  /* 0x0000002fbcac7836 */ /* 0x000fe20000000000 */
[----:B------:R-:W-:Y:S01]  /*c130*/  I2FP.F32.S32 R173, R173 ;  /* 0x000000ad00ad7245 */ /* 0x000fe20000201400 */
[C---:B------:R-:W-:Y:S04]  /*c140*/  HMMA.16816.F32 R32, R100.reuse, R174, R32 ;  /* 0x000000ae6420723c */ /* 0x040fe80000001820 */
[----:B------:R-:W-:Y:S01]  /*c150*/  FFMA.FTZ R20, R173, -UR5, R20 ;  /* 0x80000005ad147c23 */ /* 0x000fe20008010014 */
[----:B------:R-:W-:Y:S01]  /*c160*/  FFMA.FTZ R27, R184, -UR5, R27 ;  /* 0x80000005b81b7c23 */ /* 0x000fe2000801001b */
[C---:B------:R-:W-:Y:S01]  /*c170*/  FFMA.FTZ R17, R107.reuse, -UR5, R17 ;  /* 0x800000056b117c23 */ /* 0x040fe20008010011 */
[----:B------:R-:W-:Y:S01]  /*c180*/  FFMA.FTZ R23, R107, -UR5, R23 ;  /* 0x800000056b177c23 */ /* 0x000fe20008010017 */
[----:B------:R-:W-:Y:S02]  /*c190*/  VIADD R107, R188, 0x30 ;  /* 0x00000030bc6b7836 */ /* 0x000fe40000000000 */
[C---:B------:R-:W-:Y:S01]  /*c1a0*/  FFMA.FTZ R12, R106.reuse, -UR5, R12 ;  /* 0x800000056a0c7c23 */ /* 0x040fe2000801000c */
[----:B------:R-:W-:Y:S01]  /*c1b0*/  FFMA.FTZ R26, R106, -UR5, R26 ;  /* 0x800000056a1a7c23 */ /* 0x000fe2000801001a */
[C---:B------:R-:W-:Y:S02]  /*c1c0*/  VIADD R185, R188.reuse, 0xffffffff ;  /* 0xffffffffbcb97836 */ /* 0x040fe40000000000 */
[----:B------:R-:W-:Y:S01]  /*c1d0*/  FFMA.FTZ R6, R187, -UR5, R6 ;  /* 0x80000005bb067c23 */ /* 0x000fe20008010006 */
[----:B------:R-:W-:Y:S01]  /*c1e0*/  IABS R106, R107 ;  /* 0x0000006b006a7213 */ /* 0x000fe20000000000 */
[C---:B------:R-:W-:Y:S01]  /*c1f0*/  VIADD R189, R188.reuse, 0xffffffef ;  /* 0xffffffefbcbd7836 */ /* 0x040fe20000000000 */
[----:B------:R-:W-:Y:S01]  /*c200*/  IABS R107, R172 ;  /* 0x000000ac006b7213 */ /* 0x000fe20000000000 */
[----:B------:R-:W-:Y:S01]  /*c210*/  VIADD R172, R188, 0x28 ;  /* 0x00000028bcac7836 */ /* 0x000fe20000000000 */
[----:B------:R-:W-:Y:S02]  /*c220*/  I2FP.F32.S32 R106, R106 ;  /* 0x0000006a006a7245 */ /* 0x000fe40000201400 */
[----:B------:R-:W-:Y:S01]  /*c230*/  I2FP.F32.S32 R107, R107 ;  /* 0x0000006b006b7245 */ /* 0x000fe20000201400 */
[----:B------:R-:W-:Y:S01]  /*c240*/  FFMA.FTZ R34, R173, -UR5, R34 ;  /* 0x80000005ad227c23 */ /* 0x000fe20008010022 */
[----:B------:R-:W-:Y:S01]  /*c250*/  IABS R172, R172 ;  /* 0x000000ac00ac7213 */ /* 0x000fe20000000000 */
[----:B------:R-:W-:Y:S01]  /*c260*/  FFMA.FTZ R24, R106, -UR5, R24 ;  /* 0x800000056a187c23 */ /* 0x000fe20008010018 */
[----:B------:R-:W-:Y:S01]  /*c270*/  IABS R185, R185 ;  /* 0x000000b900b97213 */ /* 0x000fe20000000000 */
[C---:B------:R-:W-:Y:S01]  /*c280*/  FFMA.FTZ R25, R107.reuse, -UR5, R25 ;  /* 0x800000056b197c23 */ /* 0x040fe20008010019 */
[----:B------:R-:W-:Y:S01]  /*c290*/  IABS R189, R189 ;  /* 0x000000bd00bd7213 */ /* 0x000fe20000000000 */
[----:B------:R-:W-:Y:S01]  /*c2a0*/  IMAD.MOV.U32 R184, RZ, RZ, R172 ;  /* 0x000000ffffb87224 */ /* 0x000fe200078e00ac */
[----:B------:R-:W-:Y:S01]  /*c2b0*/  I2FP.F32.S32 R185, R185 ;  /* 0x000000b900b97245 */ /* 0x000fe20000201400 */
[----:B------:R2:W3:Y:S01]  /*c2c0*/  LDSM.16.M88.4 R172, [R3+0x8c00] ;  /* 0x008c000003ac783b */ /* 0x0004e20000000200 */
[----:B------:R-:W-:Y:S01]  /*c2d0*/  I2FP.F32.S32 R189, R189 ;  /* 0x000000bd00bd7245 */ /* 0x000fe20000201400 */
[----:B------:R-:W-:Y:S04]  /*c2e0*/  DEPBAR.LE SB0, 0x0 ;  /* 0x000080000000791a */ /* 0x000fe80000000000 */
[----:B------:R-:W-:Y:S01]  /*c2f0*/  I2FP.F32.S32 R184, R184 ;  /* 0x000000b800b87245 */ /* 0x000fe20000201400 */
[-C--:B-1----:R-:W-:Y:S01]  /*c300*/  HMMA.16816.F32 R36, R100, R176.reuse, R36 ;  /* 0x000000b06424723c */ /* 0x082fe20000001824 */
[----:B------:R-:W-:Y:S04]  /*c310*/  BAR.SYNC.DEFER_BLOCKING 0x0 ;  /* 0x0000000000007b1d */ /* 0x000fe80000010000 */
[----:B------:R-:W-:Y:S01]  /*c320*/  FFMA.FTZ R31, R107, -UR5, R31 ;  /* 0x800000056b1f7c23 */ /* 0x000fe2000801001f */
[----:B------:R-:W-:Y:S02]  /*c330*/  VIADD R107, R188, 0xffffffe7 ;  /* 0xffffffe7bc6b7836 */ /* 0x000fe40000000000 */
[----:B------:R-:W-:Y:S01]  /*c340*/  FFMA.FTZ R30, R106, -UR5, R30 ;  /* 0x800000056a1e7c23 */ /* 0x000fe2000801001e */
[C---:B------:R-:W-:Y:S04]  /*c350*/  HMMA.16816.F32 R40, R180.reuse, R176, R40 ;  /* 0x000000b0b428723c */ /* 0x040fe80000001828 */
[----:B------:R-:W-:Y:S01]  /*c360*/  IABS R107, R107 ;  /* 0x0000006b006b7213 */ /* 0x000fe20000000000 */
[C---:B------:R-:W-:Y:S02]  /*c370*/  VIADD R106, R188.reuse, 0xffffffe8 ;  /* 0xffffffe8bc6a7836 */ /* 0x040fe40000000000 */
[----:B------:R-:W-:Y:S01]  /*c380*/  FFMA.FTZ R5, R185, -UR5, R5 ;  /* 0x80000005b9057c23 */ /* 0x000fe20008010005 */
[C---:B------:R-:W-:Y:S01]  /*c390*/  VIADD R176, R188.reuse, 0xffffffdf ;  /* 0xffffffdfbcb07836 */ /* 0x040fe20000000000 */
[-C--:B------:R-:W-:Y:S03]  /*c3a0*/  HMMA.16816.F32 R44, R180, R178.reuse, R44 ;  /* 0x000000b2b42c723c */ /* 0x080fe6000000182c */
[----:B------:R-:W-:Y:S01]  /*c3b0*/  IABS R106, R106 ;  /* 0x0000006a006a7213 */ /* 0x000fe20000000000 */
[----:B--2---:R-:W-:Y:S01]  /*c3c0*/  IMAD.MOV.U32 R3, RZ, RZ, R107 ;  /* 0x000000ffff037224 */ /* 0x004fe200078e006b */
[----:B------:R-:W-:Y:S01]  /*c3d0*/  IABS R107, R176 ;  /* 0x000000b0006b7213 */ /* 0x000fe20000000000 */
[----:B------:R-:W-:Y:S01]  /*c3e0*/  VIADD R177, R188, 0xffffffe0 ;  /* 0xffffffe0bcb17836 */ /* 0x000fe20000000000 */
[----:B------:R-:W-:Y:S01]  /*c3f0*/  I2FP.F32.S32 R106, R106 ;  /* 0x0000006a006a7245 */ /* 0x000fe20000201400 */
[C---:B------:R-:W-:Y:S04]  /*c400*/  HMMA.16816.F32 R48, R100.reuse, R178, R48 ;  /* 0x000000b26430723c */ /* 0x040fe80000001830 */
[----:B------:R-:W-:Y:S01]  /*c410*/  I2FP.F32.S32 R3, R3 ;  /* 0x0000000300037245 */ /* 0x000fe20000201400 */
[C---:B------:R-:W-:Y:S01]  /*c420*/  FFMA.FTZ R32, R106.reuse, -UR5, R32 ;  /* 0x800000056a207c23 */ /* 0x040fe20008010020 */
[----:B------:R-:W-:Y:S01]  /*c430*/  IABS R177, R177 ;  /* 0x000000b100b17213 */ /* 0x000fe20000000000 */
[----:B------:R-:W-:Y:S01]  /*c440*/  FFMA.FTZ R38, R106, -UR5, R38 ;  /* 0x800000056a267c23 */ /* 0x000fe20008010026 */
[C---:B------:R-:W-:Y:S02]  /*c450*/  VIADD R106, R188.reuse, 0x1f ;  /* 0x0000001fbc6a7836 */ /* 0x040fe40000000000 */
[C---:B------:R-:W-:Y:S01]  /*c460*/  FFMA.FTZ R33, R3.reuse, -UR5, R33 ;  /* 0x8000000503217c23 */ /* 0x040fe20008010021 */
[----:B------:R-:W-:Y:S01]  /*c470*/  I2FP.F32.S32 R177, R177 ;  /* 0x000000b100b17245 */ /* 0x000fe20000201400 */
[----:B------:R-:W-:Y:S01]  /*c480*/  FFMA.FTZ R39, R3, -UR5, R39 ;  /* 0x8000000503277c23 */ /* 0x000fe20008010027 */
[C---:B------:R-:W-:Y:S01]  /*c490*/  VIADD R3, R188.reuse, 0x20 ;  /* 0x00000020bc037836 */ /* 0x040fe20000000000 */
[----:B------:R-:W-:Y:S01]  /*c4a0*/  IABS R106, R106 ;  /* 0x0000006a006a7213 */ /* 0x000fe20000000000 */
[-C--:B---3--:R-:W-:Y:S03]  /*c4b0*/  HMMA.16816.F32 R52, R100, R172.reuse, R52 ;  /* 0x000000ac6434723c */ /* 0x088fe60000001834 */
[----:B------:R-:W-:Y:S01]  /*c4c0*/  IABS R3, R3 ;  /* 0x0000000300037213 */ /* 0x000fe20000000000 */
[C---:B------:R-:W-:Y:S01]  /*c4d0*/  VIADD R176, R188.reuse, 0x17 ;  /* 0x00000017bcb07836 */ /* 0x040fe20000000000 */
[----:B------:R-:W-:Y:S01]  /*c4e0*/  I2FP.F32.S32 R106, R106 ;  /* 0x0000006a006a7245 */ /* 0x000fe20000201400 */
[----:B------:R-:W-:Y:S01]  /*c4f0*/  FFMA.FTZ R21, R189, -UR5, R21 ;  /* 0x80000005bd157c23 */ /* 0x000fe20008010015 */
[----:B------:R-:W-:Y:S01]  /*c500*/  I2FP.F32.S32 R3, R3 ;  /* 0x0000000300037245 */ /* 0x000fe20000201400 */
[C---:B------:R-:W-:Y:S04]  /*c510*/  HMMA.16816.F32 R56, R180.reuse, R172, R56 ;  /* 0x000000acb438723c */ /* 0x040fe80000001838 */
[----:B------:R-:W-:Y:S01]  /*c520*/  IABS R176, R176 ;  /* 0x000000b000b07213 */ /* 0x000fe20000000000 */
[C---:B------:R-:W-:Y:S01]  /*c530*/  FFMA.FTZ R40, R3.reuse, -UR5, R40 ;  /* 0x8000000503287c23 */ /* 0x040fe20008010028 */
[----:B------:R-:W-:Y:S01]  /*c540*/  FFMA.FTZ R46, R3, -UR5, R46 ;  /* 0x80000005032e7c23 */ /* 0x000fe2000801002e */
[----:B------:R-:W-:Y:S01]  /*c550*/  VIADD R3, R188, 0xffffffd8 ;  /* 0xffffffd8bc037836 */ /* 0x000fe20000000000 */
[----:B------:R-:W-:Y:S01]  /*c560*/  I2FP.F32.S32 R176, R176 ;  /* 0x000000b000b07245 */ /* 0x000fe20000201400 */
[C---:B------:R-:W-:Y:S01]  /*c570*/  FFMA.FTZ R41, R106.reuse, -UR5, R41 ;  /* 0x800000056a297c23 */ /* 0x040fe20008010029 */
[----:B------:R-:W-:Y:S01]  /*c580*/  FFMA.FTZ R47, R106, -UR5, R47 ;  /* 0x800000056a2f7c23 */ /* 0x000fe2000801002f */
[C---:B------:R-:W-:Y:S01]  /*c590*/  VIADD R106, R188.reuse, 0xffffffd7 ;  /* 0xffffffd7bc6a7836 */ /* 0x040fe20000000000 */
[----:B------:R-:W-:Y:S01]  /*c5a0*/  IABS R3, R3 ;  /* 0x0000000300037213 */ /* 0x000fe20000000000 */
[-C--:B------:R-:W-:Y:S03]  /*c5b0*/  HMMA.16816.F32 R60, R180, R174.reuse, R60 ;  /* 0x000000aeb43c723c */ /* 0x080fe6000000183c */
[----:B------:R-:W-:Y:S01]  /*c5c0*/  I2FP.F32.S32 R3, R3 ;  /* 0x0000000300037245 */ /* 0x000fe20000201400 */
[----:B------:R-:W-:Y:S01]  /*c5d0*/  FFMA.FTZ R35, R189, -UR5, R35 ;  /* 0x80000005bd237c23 */ /* 0x000fe20008010023 */
[----:B------:R-:W-:Y:S01]  /*c5e0*/  IABS R106, R106 ;  /* 0x0000006a006a7213 */ /* 0x000fe20000000000 */
[----:B------:R-:W-:Y:S02]  /*c5f0*/  IMAD.MOV.U32 R189, RZ, RZ, R107 ;  /* 0x000000ffffbd7224 */ /* 0x000fe400078e006b */
[----:B------:R-:W-:Y:S01]  /*c600*/  FFMA.FTZ R19, R185, -UR5, R19 ;  /* 0x80000005b9137c23 */ /* 0x000fe20008010013 */
[C---:B------:R-:W-:Y:S01]  /*c610*/  FFMA.FTZ R48, R3.reuse, -UR5, R48 ;  /* 0x8000000503307c23 */ /* 0x040fe20008010030 */
[----:B------:R-:W-:Y:S01]  /*c620*/  I2FP.F32.S32 R106, R106 ;  /* 0x0000006a006a7245 */ /* 0x000fe20000201400 */
[----:B------:R-:W-:Y:S01]  /*c630*/  FFMA.FTZ R54, R3, -UR5, R54 ;  /* 0x8000000503367c23 */ /* 0x000fe20008010036 */
[----:B------:R-:W-:Y:S01]  /*c640*/  I2FP.F32.S32 R189, R189 ;  /* 0x000000bd00bd7245 */ /* 0x000fe20000201400 */
[C---:B------:R-:W-:Y:S01]  /*c650*/  VIADD R3, R188.reuse, 0x10 ;  /* 0x00000010bc037836 */ /* 0x040fe20000000000 */
[----:B------:R-:W-:Y:S04]  /*c660*/  HMMA.16816.F32 R64, R100, R174, R64 ;  /* 0x000000ae6440723c */ /* 0x000fe80000001840 */
[----:B------:R-:W-:Y:S01]  /*c670*/  IABS R3, R3 ;  /* 0x0000000300037213 */ /* 0x000fe20000000000 */
[----:B------:R-:W-:Y:S02]  /*c680*/  VIADD R101, R188, 0xffffffc8 ;  /* 0xffffffc8bc657836 */ /* 0x000fe40000000000 */
[C---:B------:R-:W-:Y:S01]  /*c690*/  FFMA.FTZ R49, R106.reuse, -UR5, R49 ;  /* 0x800000056a317c23 */ /* 0x040fe20008010031 */
[----:B------:R-:W-:Y:S01]  /*c6a0*/  FFMA.FTZ R55, R106, -UR5, R55 ;  /* 0x800000056a377c23 */ /* 0x000fe20008010037 */
[----:B------:R-:W-:Y:S01]  /*c6b0*/  I2FP.F32.S32 R3, R3 ;  /* 0x0000000300037245 */ /* 0x000fe20000201400 */
[C---:B------:R-:W-:Y:S01]  /*c6c0*/  VIADD R106, R188.reuse, 0xf ;  /* 0x0000000fbc6a7836 */ /* 0x040fe20000000000 */
[----:B------:R-:W-:Y:S01]  /*c6d0*/  IABS R101, R101 ;  /* 0x0000006500657213 */ /* 0x000fe20000000000 */
[----:B------:R-:W-:Y:S02]  /*c6e0*/  VIADD R102, R188, 0xffffffc7 ;  /* 0xffffffc7bc667836 */ /* 0x000fe40000000000 */
[----:B------:R-:W-:Y:S01]  /*c6f0*/  FFMA.FTZ R36, R177, -UR5, R36 ;  /* 0x80000005b1247c23 */ /* 0x000fe20008010024 */
[C---:B------:R-:W-:Y:S01]  /*c700*/  FFMA.FTZ R56, R3.reuse, -UR5, R56 ;  /* 0x8000000503387c23 */ /* 0x040fe20008010038 */
[----:B------:R-:W-:Y:S01]  /*c710*/  IABS R100, R106 ;  /* 0x0000006a00647213 */ /* 0x000fe20000000000 */
[----:B------:R-:W-:Y:S01]  /*c720*/  FFMA.FTZ R62, R3, -UR5, R62 ;  /* 0x80000005033e7c23 */ /* 0x000fe2000801003e */
[----:B------:R-:W-:Y:S01]  /*c730*/  FMNMX3.FTZ R3, R0, R4, R5, !PT ;  /* 0x0000000400037276 */ /* 0x000fe20007810005 */
[C---:B------:R-:W-:Y:S01]  /*c740*/  VIADD R185, R188.reuse, 0x27 ;  /* 0x00000027bcb97836 */ /* 0x040fe20000000000 */
[----:B------:R-:W-:Y:S01]  /*c750*/  IABS R102, R102 ;  /* 0x0000006600667213 */ /* 0x000fe20000000000 */
[C---:B------:R-:W-:Y:S01]  /*c760*/  VIADD R172, R188.reuse, 0xffffffd0 ;  /* 0xffffffd0bcac7836 */ /* 0x040fe20000000000 */
[----:B------:R-:W-:Y:S01]  /*c770*/  I2FP.F32.S32 R101, R101 ;  /* 0x0000006500657245 */ /* 0x000fe20000201400 */
[----:B------:R-:W-:Y:S01]  /*c780*/  VIADD R173, R188, 0xffffffcf ;  /* 0xffffffcfbcad7836 */ /* 0x000fe20000000000 */
[----:B------:R-:W-:Y:S01]  /*c790*/  I2FP.F32.S32 R100, R100 ;  /* 0x0000006400647245 */ /* 0x000fe20000201400 */
[----:B------:R-:W-:Y:S01]  /*c7a0*/  FFMA.FTZ R37, R189, -UR5, R37 ;  /* 0x80000005bd257c23 */ /* 0x000fe20008010025 */
[----:B------:R-:W-:Y:S01]  /*c7b0*/  FMNMX3.FTZ R3, R3, R16, R17, !PT ;  /* 0x0000001003037276 */ /* 0x000fe20007810011 */
[----:B------:R-:W-:Y:S01]  /*c7c0*/  FFMA.FTZ R64, R101, -UR5, R64 ;  /* 0x8000000565407c23 */ /* 0x000fe20008010040 */
[----:B------:R-:W-:Y:S01]  /*c7d0*/  I2FP.F32.S32 R102, R102 ;  /* 0x0000006600667245 */ /* 0x000fe20000201400 */
[C---:B------:R-:W-:Y:S01]  /*c7e0*/  FFMA.FTZ R57, R100.reuse, -UR5, R57 ;  /* 0x8000000564397c23 */ /* 0x040fe20008010039 */
[----:B------:R-:W-:Y:S01]  /*c7f0*/  FMNMX3.FTZ R101, R3, R20, R21, !PT ;  /* 0x0000001403657276 */ /* 0x000fe20007810015 */
[----:B------:R-:W-:Y:S01]  /*c800*/  FFMA.FTZ R63, R100, -UR5, R63 ;  /* 0x80000005643f7c23 */ /* 0x000fe2000801003f */
[----:B------:R-:W-:Y:S01]  /*c810*/  IABS R185, R185 ;  /* 0x000000b900b97213 */ /* 0x000fe20000000000 */
[C---:B------:R-:W-:Y:S01]  /*c820*/  FFMA.FTZ R45, R176.reuse, -UR5, R45 ;  /* 0x80000005b02d7c23 */ /* 0x040fe2000801002d */
[----:B------:R-:W-:Y:S01]  /*c830*/  IABS R172, R172 ;  /* 0x000000ac00ac7213 */ /* 0x000fe20000000000 */
[----:B------:R-:W-:Y:S01]  /*c840*/  FFMA.FTZ R59, R176, -UR5, R59 ;  /* 0x80000005b03b7c23 */ /* 0x000fe2000801003b */
[----:B------:R-:W-:Y:S01]  /*c850*/  IABS R173, R173 ;  /* 0x000000ad00ad7213 */ /* 0x000fe20000000000 */
[----:B------:R-:W-:Y:S01]  /*c860*/  FFMA.FTZ R65, R102, -UR5, R65 ;  /* 0x8000000566417c23 */ /* 0x000fe20008010041 */
[----:B------:R-:W-:Y:S01]  /*c870*/  FMNMX3.FTZ R100, R105, R6, R7, !PT ;  /* 0x0000000669647276 */ /* 0x000fe20007810007 */
[----:B------:R-:W-:Y:S01]  /*c880*/  VIADD R107, R188, 0x18 ;  /* 0x00000018bc6b7836 */ /* 0x000fe20000000000 */
[----:B------:R-:W-:Y:S01]  /*c890*/  FMNMX3.FTZ R3, R2, R8, R9, !PT ;  /* 0x0000000802037276 */ /* 0x000fe20007810009 */
[----:B------:R-:W-:Y:S01]  /*c8a0*/  FFMA.FTZ R28, R184, -UR5, R28 ;  /* 0x80000005b81c7c23 */ /* 0x000fe2000801001c */
[----:B------:R-:W-:Y:S01]  /*c8b0*/  FMNMX3.FTZ R102, R104, R10, R11, !PT ;  /* 0x0000000a68667276 */ /* 0x000fe2000781000b */
[----:B------:R-:W-:Y:S01]  /*c8c0*/  FFMA.FTZ R42, R184, -UR5, R42 ;  /* 0x80000005b82a7c23 */ /* 0x000fe2000801002a */
[----:B------:R-:W-:Y:S01]  /*c8d0*/  FMNMX3.FTZ R176, R101, R32, R33, !PT ;  /* 0x0000002065b07276 */ /* 0x000fe20007810021 */
[----:B------:R-:W-:Y:S01]  /*c8e0*/  FFMA.FTZ R50, R177, -UR5, R50 ;  /* 0x80000005b1327c23 */ /* 0x000fe20008010032 */
[----:B------:R-:W-:Y:S01]  /*c8f0*/  I2FP.F32.S32 R185, R185 ;  /* 0x000000b900b97245 */ /* 0x000fe20000201400 */
[----:B------:R-:W-:Y:S01]  /*c900*/  FFMA.FTZ R51, R189, -UR5, R51 ;  /* 0x80000005bd337c23 */ /* 0x000fe20008010033 */
[----:B------:R-:W-:Y:S01]  /*c910*/  I2FP.F32.S32 R172, R172 ;  /* 0x000000ac00ac7245 */ /* 0x000fe20000201400 */
[----:B------:R-:W-:Y:S01]  /*c920*/  FFMA.FTZ R60, R187, -UR5, R60 ;  /* 0x80000005bb3c7c23 */ /* 0x000fe2000801003c */
[----:B------:R-:W-:Y:S01]  /*c930*/  I2FP.F32.S32 R173, R173 ;  /* 0x000000ad00ad7245 */ /* 0x000fe20000201400 */
[----:B------:R-:W-:Y:S01]  /*c940*/  FFMA.FTZ R29, R185, -UR5, R29 ;  /* 0x80000005b91d7c23 */ /* 0x000fe2000801001d */
[----:B------:R-:W-:Y:S01]  /*c950*/  FMNMX3.FTZ R101, R100, R18, R19, !PT ;  /* 0x0000001264657276 */ /* 0x000fe20007810013 */
[----:B------:R-:W-:Y:S01]  /*c960*/  FFMA.FTZ R52, R172, -UR5, R52 ;  /* 0x80000005ac347c23 */ /* 0x000fe20008010034 */
[----:B------:R-:W-:Y:S01]  /*c970*/  FMNMX3.FTZ R100, R3, R12, R13, !PT ;  /* 0x0000000c03647276 */ /* 0x000fe2000781000d */
[----:B------:R-:W-:Y:S01]  /*c980*/  FFMA.FTZ R53, R173, -UR5, R53 ;  /* 0x80000005ad357c23 */ /* 0x000fe20008010035 */
[----:B------:R-:W-:Y:S01]  /*c990*/  FMNMX3.FTZ R3, R102, R14, R15, !PT ;  /* 0x0000000e66037276 */ /* 0x000fe2000781000f */
[----:B------:R-:W-:Y:S01]  /*c9a0*/  FFMA.FTZ R43, R185, -UR5, R43 ;  /* 0x80000005b92b7c23 */ /* 0x000fe2000801002b */
[----:B------:R-:W-:Y:S01]  /*c9b0*/  FMNMX3.FTZ R176, R176, R36, R37, !PT ;  /* 0x00000024b0b07276 */ /* 0x000fe20007810025 */
[----:B------:R-:W-:Y:S01]  /*c9c0*/  FFMA.FTZ R66, R172, -UR5, R66 ;  /* 0x80000005ac427c23 */ /* 0x000fe20008010042 */
[----:B------:R-:W-:Y:S01]  /*c9d0*/  IABS R107, R107 ;  /* 0x0000006b006b7213 */ /* 0x000fe20000000000 */
[----:B------:R-:W-:Y:S01]  /*c9e0*/  FFMA.FTZ R67, R173, -UR5, R67 ;  /* 0x80000005ad437c23 */ /* 0x000fe20008010043 */
[----:B------:R-:W-:Y:S01]  /*c9f0*/  FMNMX3.FTZ R101, R101, R22, R23, !PT ;  /* 0x0000001665657276 */ /* 0x000fe20007810017 */
[----:B------:R-:W-:Y:S01]  /*ca00*/  FFMA.FTZ R61, R186, -UR5, R61 ;  /* 0x80000005ba3d7c23 */ /* 0x000fe2000801003d */
[----:B------:R-:W-:Y:S02]  /*ca10*/  FMNMX3.FTZ R100, R100, R24, R25, !PT ;  /* 0x0000001864647276 */ /* 0x000fe40007810019 */
[----:B------:R-:W-:Y:S02]  /*ca20*/  FMNMX3.FTZ R3, R3, R26, R27, !PT ;  /* 0x0000001a03037276 */ /* 0x000fe4000781001b */
[----:B------:R-:W-:Y:S02]  /*ca30*/  FMNMX3.FTZ R176, R176, R48, R49, !PT ;  /* 0x00000030b0b07276 */ /* 0x000fe40007810031 */
[----:B------:R-:W-:Y:S02]  /*ca40*/  I2FP.F32.S32 R107, R107 ;  /* 0x0000006b006b7245 */ /* 0x000fe40000201400 */
[----:B------:R-:W-:Y:S02]  /*ca50*/  FMNMX3.FTZ R101, R101, R34, R35, !PT ;  /* 0x0000002265657276 */ /* 0x000fe40007810023 */
[----:B------:R-:W-:Y:S01]  /*ca60*/  FMNMX3.FTZ R100, R100, R28, R29, !PT ;  /* 0x0000001c64647276 */ /* 0x000fe2000781001d */
[----:B------:R-:W-:Y:S01]  /*ca70*/  FFMA.FTZ R44, R107, -UR5, R44 ;  /* 0x800000056b2c7c23 */ /* 0x000fe2000801002c */
[----:B------:R-:W-:Y:S01]  /*ca80*/  FMNMX3.FTZ R3, R3, R30, R31, !PT ;  /* 0x0000001e03037276 */ /* 0x000fe2000781001f */
[----:B------:R-:W-:Y:S01]  /*ca90*/  FFMA.FTZ R58, R107, -UR5, R58 ;  /* 0x800000056b3a7c23 */ /* 0x000fe2000801003a */
[----:B------:R-:W-:Y:S02]  /*caa0*/  FMNMX3.FTZ R176, R176, R52, R53, !PT ;  /* 0x00000034b0b07276 */ /* 0x000fe40007810035 */
[----:B------:R-:W-:Y:S02]  /*cab0*/  FMNMX3.FTZ R173, R101, R38, R39, !PT ;  /* 0x0000002665ad7276 */ /* 0x000fe40007810027 */
[----:B------:R-:W-:Y:S02]  /*cac0*/  FMNMX3.FTZ R172, R100, R40, R41, !PT ;  /* 0x0000002864ac7276 */ /* 0x000fe40007810029 */
[----:B------:R-:W-:Y:S02]  /*cad0*/  FMNMX3.FTZ R107, R3, R42, R43, !PT ;  /* 0x0000002a036b7276 */ /* 0x000fe4000781002b */
[----:B------:R-:W-:Y:S01]  /*cae0*/  FMNMX3.FTZ R176, R176, R64, R65, !PT ;  /* 0x00000040b0b07276 */ /* 0x000fe20007810041 */
[----:B------:R-:W-:Y:S06]  /*caf0*/  BRA.U.ANY UP0, `(.L_x_828) ;  /* 0xffffffe1005c7547 */ /* 0x000fec000b93ffff */
.L_x_827:
[----:B-1----:R-:W-:Y:S01]  /*cb00*/  FMNMX3.FTZ R103, R173, R50, R51, !PT ;  /* 0x00000032ad677276 */ /* 0x002fe20007810033 */
[----:B------:R-:W-:Y:S01]  /*cb10*/  UIADD3 UR16, UPT, UPT, UR34, 0x1715609d, URZ ;  /* 0x1715609d22107890 */ /* 0x000fe2000fffe0ff */
[----:B------:R-:W-:Y:S01]  /*cb20*/  FMNMX3.FTZ R102, R172, R44, R45, !PT ;  /* 0x0000002cac667276 */ /* 0x000fe2000781002d */
[----:B------:R-:W1:Y:S01]  /*cb30*/  SHFL.BFLY PT, R181, R176, 0x2, 0x1f ;  /* 0x0c401f00b0b57f89 */ /* 0x000e6200000e0000 */
[----:B------:R-:W-:Y:S01]  /*cb40*/  FMNMX3.FTZ R3, R107, R46, R47, !PT ;  /* 0x0000002e6b037276 */ /* 0x000fe2000781002f */
[----:B------:R-:W-:Y:S01]  /*cb50*/  UIADD3 UR19, UPT, UPT, UR35, 0x646e171e, URZ ;  /* 0x646e171e23137890 */ /* 0x000fe2000fffe0ff */
[----:B------:R-:W-:Y:S01]  /*cb60*/  FMNMX3.FTZ R103, R103, R54, R55, !PT ;  /* 0x0000003667677276 */ /* 0x000fe20007810037 */
[----:B------:R-:W-:Y:S01]  /*cb70*/  UIADD3 UR20, UPT, UPT, UR35, -0x56f99767, URZ ;  /* 0xa906689923147890 */ /* 0x000fe2000fffe0ff */
[----:B------:R-:W-:Y:S01]  /*cb80*/  FMNMX3.FTZ R102, R102, R56, R57, !PT ;  /* 0x0000003866667276 */ /* 0x000fe20007810039 */
[----:B------:R-:W-:Y:S01]  /*cb90*/  IMAD.WIDE.U32 R106, R197, -0x326172a9, RZ ;  /* 0xcd9e8d57c56a7825 */ /* 0x000fe200078e00ff */
[----:B------:R-:W-:Y:S01]  /*cba0*/  FMNMX3.FTZ R175, R3, R58, R59, !PT ;  /* 0x0000003a03af7276 */ /* 0x000fe2000781003b */
[----:B------:R-:W-:Y:S01]  /*cbb0*/  UIADD3 UR12, UPT, UPT, UR35, -0x126145ec, URZ ;  /* 0xed9eba14230c7890 */ /* 0x000fe2000fffe0ff */
[----:B------:R-:W-:Y:S01]  /*cbc0*/  FMNMX3.FTZ R3, R103, R66, R67, !PT ;  /* 0x0000004267037276 */ /* 0x000fe20007810043 */
[----:B------:R-:W-:Y:S01]  /*cbd0*/  IMAD.WIDE.U32 R172, R198, -0x2daee0ad, RZ ;  /* 0xd2511f53c6ac7825 */ /* 0x000fe200078e00ff */
[----:B------:R-:W-:Y:S01]  /*cbe0*/  FMNMX3.FTZ R174, R102, R60, R61, !PT ;  /* 0x0000003c66ae7276 */ /* 0x000fe2000781003d */
[----:B------:R-:W-:Y:S01]  /*cbf0*/  USHF.L.U32 UR14, UR23, 0x1, URZ ;  /* 0x00000001170e7899 */ /* 0x000fe200080006ff */
[----:B------:R-:W-:Y:S01]  /*cc00*/  FMNMX3.FTZ R175, R175, R62, R63, !PT ;  /* 0x0000003eafaf7276 */ /* 0x000fe2000781003f */
[----:B------:R-:W2:Y:S01]  /*cc10*/  SHFL.BFLY PT, R178, R3, 0x2, 0x1f ;  /* 0x0c401f0003b27f89 */ /* 0x000ea200000e0000 */
[----:B------:R-:W-:Y:S01]  /*cc20*/  IMAD.WIDE.U32 R100, R196, -0x326172a9, RZ ;  /* 0xcd9e8d57c4647825 */ /* 0x000fe200078e00ff */
[----:B------:R-:W-:Y:S06]  /*cc30*/  UIADD3 UR14, UPT, UPT, UR14, 0x1, URZ ;  /* 0x000000010e0e7890 */ /* 0x000fec000fffe0ff */
[----:B------:R-:W3:Y:S01]  /*cc40*/  SHFL.BFLY PT, R179, R174, 0x2, 0x1f ;  /* 0x0c401f00aeb37f89 */ /* 0x000ee200000e0000 */
[----:B------:R-:W-:Y:S01]  /*cc50*/  IMAD.WIDE.U32 R102, R199, -0x2daee0ad, RZ ;  /* 0xd2511f53c7667825 */ /* 0x000fe200078e00ff */
[----:B------:R-:W-:Y:S01]  /*cc60*/  LOP3.LUT R177, R226, UR15, R101, 0x96, !PT ;  /* 0x0000000fe2b17c12 */ /* 0x000fe2000f8e9665 */
[----:B------:R-:W-:Y:S01]  /*cc70*/  UISETP.GT.AND UP0, UPT, UR23, URZ, UPT ;  /* 0x000000ff1700728c */ /* 0x000fe2000bf04270 */
[----:B------:R-:W-:Y:S04]  /*cc80*/  LOP3.LUT R100, R100, UR17, R107, 0x96, !PT ;  /* 0x0000001164647c12 */ /* 0x000fe8000f8e966b */
[----:B------:R-:W4:Y:S01]  /*cc90*/  SHFL.BFLY PT, R180, R175, 0x2, 0x1f ;  /* 0x0c401f00afb47f89 */ /* 0x000f2200000e0000 */
[----:B------:R-:W-:Y:S01]  /*cca0*/  LOP3.LUT R101, R192, UR11, R103, 0x96, !PT ;  /* 0x0000000bc0657c12 */ /* 0x000fe2000f8e9667 */
[----:B------:R-:W-:Y:S01]  /*ccb0*/  UIADD3 UR11, UPT, UPT, UR34, -0x4ab325aa, URZ ;  /* 0xb54cda56220b7890 */ /* 0x000fe2000fffe0ff */
[----:B-1----:R-:W-:Y:S01]  /*ccc0*/  FMNMX.FTZ R103, R176, R181, !PT ;  /* 0x000000b5b0677209 */ /* 0x002fe20007810000 */
[----:B------:R-:W-:Y:S01]  /*ccd0*/  IMAD.WIDE.U32 R244, R100, -0x2daee0ad, RZ ;  /* 0xd2511f5364f47825 */ /* 0x000fe200078e00ff */
[----:B------:R-:W-:Y:S03]  /*cce0*/  LOP3.LUT R102, R102, UR20, R173, 0x96, !PT ;  /* 0x0000001466667c12 */ /* 0x000fe6000f8e96ad */
[----:B------:R-:W1:Y:S01]  /*ccf0*/  SHFL.BFLY PT, R181, R103, 0x1, 0x1f ;  /* 0x0c201f0067b57f89 */ /* 0x000e6200000e0000 */
[----:B------:R-:W-:Y:S04]  /*cd00*/  IMAD.WIDE.U32 R182, R177, -0x2daee0ad, RZ ;  /* 0xd2511f53b1b67825 */ /* 0x000fe800078e00ff */
[----:B------:R-:W-:Y:S01]  /*cd10*/  IMAD.WIDE.U32 R184, R101, -0x326172a9, RZ ;  /* 0xcd9e8d5765b87825 */ /* 0x000fe200078e00ff */
[----:B------:R-:W-:Y:S02]  /*cd20*/  LOP3.LUT R176, R194, UR12, R183, 0x96, !PT ;  /* 0x0000000cc2b07c12 */ /* 0x000fe4000f8e96b7 */
[----:B------:R-:W-:Y:S01]  /*cd30*/  LOP3.LUT R177, R182, UR20, R245, 0x96, !PT ;  /* 0x00000014b6b17c12 */ /* 0x000fe2000f8e96f5 */
[----:B------:R-:W-:Y:S01]  /*cd40*/  IMAD.WIDE.U32 R100, R102, -0x326172a9, RZ ;  /* 0xcd9e8d5766647825 */ /* 0x000fe200078e00ff */
[----:B--2---:R-:W-:Y:S02]  /*cd50*/  FMNMX.FTZ R102, R3, R178, !PT ;  /* 0x000000b203667209 */ /* 0x004fe40007810000 */
[----:B---3--:R-:W-:Y:S01]  /*cd60*/  FMNMX.FTZ R173, R174, R179, !PT ;  /* 0x000000b3aead7209 */ /* 0x008fe20007810000 */
[----:B------:R-:W-:Y:S01]  /*cd70*/  IMAD.WIDE.U32 R178, R176, -0x326172a9, RZ ;  /* 0xcd9e8d57b0b27825 */ /* 0x000fe200078e00ff */
[----:B------:R-:W-:Y:S02]  /*cd80*/  LOP3.LUT R107, R184, UR11, R101, 0x96, !PT ;  /* 0x0000000bb86b7c12 */ /* 0x000fe4000f8e9665 */
[----:B----4-:R-:W-:Y:S01]  /*cd90*/  FMNMX.FTZ R174, R175, R180, !PT ;  /* 0x000000b4afae7209 */ /* 0x010fe20007810000 */
[----:B------:R-:W-:Y:S01]  /*cda0*/  SHFL.BFLY PT, R176, R173, 0x1, 0x1f ;  /* 0x0c201f00adb07f89 */ /* 0x000fe200000e0000 */
[C---:B------:R-:W-:Y:S01]  /*cdb0*/  PRMT R203, R100.reuse, 0x7771, RZ ;  /* 0x0000777164cb7816 */ /* 0x040fe200000000ff */
[----:B------:R-:W-:Y:S01]  /*cdc0*/  IMAD.MOV.U32 R207, RZ, RZ, R100 ;  /* 0x000000ffffcf7224 */ /* 0x000fe200078e0064 */
[C---:B------:R-:W-:Y:S05]  /*cdd0*/  PRMT R202, R100.reuse, 0x7772, RZ ;  /* 0x0000777264ca7816 */ /* 0x040fea00000000ff */
[----:B------:R-:W2:Y:S01]  /*cde0*/  SHFL.BFLY PT, R175, R102, 0x1, 0x1f ;  /* 0x0c201f0066af7f89 */ /* 0x000ea200000e0000 */
[----:B------:R-:W-:Y:S01]  /*cdf0*/  PRMT R201, R100, 0x7773, RZ ;  /* 0x0000777364c97816 */ /* 0x000fe200000000ff */
[----:B------:R-:W-:Y:S01]  /*ce00*/  IMAD.WIDE.U32 R100, R177, -0x326172a9, RZ ;  /* 0xcd9e8d57b1647825 */ /* 0x000fe200078e00ff */
[----:B-1----:R-:W-:Y:S05]  /*ce10*/  FMNMX.FTZ R103, R103, R181, !PT ;  /* 0x000000b567677209 */ /* 0x002fea0007810000 */
[----:B------:R-:W1:Y:S01]  /*ce20*/  SHFL.BFLY PT, R177, R174, 0x1, 0x1f ;  /* 0x0c201f00aeb17f89 */ /* 0x000e6200000e0000 */
[----:B------:R-:W-:Y:S01]  /*ce30*/  LOP3.LUT R182, R190, UR16, R185, 0x96, !PT ;  /* 0x00000010beb67c12 */ /* 0x000fe2000f8e96b9 */
[----:B------:R-:W-:Y:S01]  /*ce40*/  IMAD.MOV.U32 R235, RZ, RZ, R100 ;  /* 0x000000ffffeb7224 */ /* 0x000fe200078e0064 */
[----:B------:R-:W-:Y:S01]  /*ce50*/  LOP3.LUT R180, R178, UR11, R101, 0x96, !PT ;  /* 0x0000000bb2b47c12 */ /* 0x000fe2000f8e9665 */
[----:B------:R-:W-:Y:S01]  /*ce60*/  IMAD.MOV.U32 R186, RZ, RZ, R222 ;  /* 0x000000ffffba7224 */ /* 0x000fe200078e00de */
[----:B------:R-:W-:Y:S01]  /*ce70*/  LOP3.LUT R101, R107, 0xffff, RZ, 0xc0, !PT ;  /* 0x0000ffff6b657812 */ /* 0x000fe200078ec0ff */
[----:B------:R-:W-:Y:S01]  /*ce80*/  IMAD.WIDE.U32 R228, R182, -0x2daee0ad, RZ ;  /* 0xd2511f53b6e47825 */ /* 0x000fe200078e00ff */
[----:B------:R-:W-:Y:S02]  /*ce90*/  LOP3.LUT R3, R180, 0xffff, RZ, 0xc0, !PT ;  /* 0x0000ffffb4037812 */ /* 0x000fe400078ec0ff */
[----:B------:R-:W-:Y:S01]  /*cea0*/  SHF.R.U32.HI R197, RZ, 0x8, R101 ;  /* 0x00000008ffc57819 */ /* 0x000fe20000011665 */
[----:B------:R-:W-:Y:S01]  /*ceb0*/  FADD.FTZ R0, -R103, R0 ;  /* 0x0000000067007221 */ /* 0x000fe20000010100 */
[----:B------:R-:W-:Y:S01]  /*cec0*/  SHF.R.U32.HI R196, RZ, 0x8, R3 ;  /* 0x00000008ffc47819 */ /* 0x000fe20000011603 */
[----:B------:R-:W-:Y:S01]  /*ced0*/  IMAD.MOV.U32 R188, RZ, RZ, R220 ;  /* 0x000000ffffbc7224 */ /* 0x000fe200078e00dc */
[C---:B------:R-:W-:Y:S01]  /*cee0*/  PRMT R224, R100.reuse, 0x7772, RZ ;  /* 0x0000777264e07816 */ /* 0x040fe200000000ff */
[----:B------:R-:W-:Y:S01]  /*cef0*/  IMAD.MOV.U32 R189, RZ, RZ, R221 ;  /* 0x000000ffffbd7224 */ /* 0x000fe200078e00dd */
[C---:B------:R-:W-:Y:S01]  /*cf00*/  PRMT R243, R100.reuse, 0x7773, RZ ;  /* 0x0000777364f37816 */ /* 0x040fe200000000ff */
[----:B------:R-:W-:Y:S01]  /*cf10*/  IMAD.MOV.U32 R192, RZ, RZ, R218 ;  /* 0x000000ffffc07224 */ /* 0x000fe200078e00da */
[----:B------:R-:W-:Y:S01]  /*cf20*/  PRMT R222, R100, 0x7771, RZ ;  /* 0x0000777164de7816 */ /* 0x000fe200000000ff */
[----:B------:R-:W-:Y:S01]  /*cf30*/  IMAD.MOV.U32 R193, RZ, RZ, R219 ;  /* 0x000000ffffc17224 */ /* 0x000fe200078e00db */
[----:B------:R-:W-:Y:S01]  /*cf40*/  LOP3.LUT R3, R197, 0xffff, RZ, 0xc0, !PT ;  /* 0x0000ffffc5037812 */ /* 0x000fe200078ec0ff */
[C---:B------:R-:W-:Y:S01]  /*cf50*/  FMUL.FTZ R100, R103.reuse, UR4 ;  /* 0x0000000467647c20 */ /* 0x040fe20008410000 */
[----:B------:R-:W-:Y:S01]  /*cf60*/  FSETP.NEU.FTZ.AND P1, PT, R103, -INF , PT ;  /* 0xff8000006700780b */ /* 0x000fe20003f3d000 */
[----:B------:R-:W-:Y:S01]  /*cf70*/  IMAD.MOV.U32 R187, RZ, RZ, R223 ;  /* 0x000000ffffbb7224 */ /* 0x000fe200078e00df */
[----:B------:R-:W-:Y:S02]  /*cf80*/  LOP3.LUT R101, R196, 0xffff, RZ, 0xc0, !PT ;  /* 0x0000ffffc4657812 */ /* 0x000fe400078ec0ff */
[----:B------:R-:W-:Y:S02]  /*cf90*/  ISETP.LE.U32.AND P5, PT, R3, UR18, PT ;  /* 0x0000001203007c0c */ /* 0x000fe4000bfa3070 */
[----:B------:R-:W-:Y:S02]  /*cfa0*/  FSEL R3, R100, RZ, P1 ;  /* 0x000000ff64037208 */ /* 0x000fe40000800000 */
[----:B------:R-:W-:Y:S02]  /*cfb0*/  ISETP.LE.U32.AND P4, PT, R101, UR18, PT ;  /* 0x0000001265007c0c */ /* 0x000fe4000bf83070 */
[----:B--2---:R-:W-:Y:S01]  /*cfc0*/  FMNMX.FTZ R102, R102, R175, !PT ;  /* 0x000000af66667209 */ /* 0x004fe20007810000 */
[--C-:B------:R-:W-:Y:S01]  /*cfd0*/  FFMA.FTZ R195, R17, UR4, -R3.reuse ;  /* 0x0000000411c37c23 */ /* 0x100fe20008010803 */
[----:B------:R-:W-:Y:S01]  /*cfe0*/  FMNMX.FTZ R101, R173, R176, !PT ;  /* 0x000000b0ad657209 */ /* 0x000fe20007810000 */
[----:B------:R-:W-:Y:S01]  /*cff0*/  FFMA.FTZ R218, R20, UR4, -R3 ;  /* 0x0000000414da7c23 */ /* 0x000fe20008010803 */
[----:B------:R-:W-:Y:S01]  /*d000*/  LOP3.LUT R204, R172, UR19, R229, 0x96, !PT ;  /* 0x00000013accc7c12 */ /* 0x000fe2000f8e96e5 */
[--C-:B------:R-:W-:Y:S01]  /*d010*/  FFMA.FTZ R194, R16, UR4, -R3.reuse ;  /* 0x0000000410c27c23 */ /* 0x100fe20008010803 */
[C---:B------:R-:W-:Y:S01]  /*d020*/  FSETP.NEU.FTZ.AND P1, PT, R102.reuse, -INF , PT ;  /* 0xff8000006600780b */ /* 0x040fe20003f3d000 */
[----:B------:R-:W-:Y:S01]  /*d030*/  FFMA.FTZ R172, R5, UR4, -R3 ;  /* 0x0000000405ac7c23 */ /* 0x000fe20008010803 */
[C---:B------:R-:W-:Y:S01]  /*d040*/  FSETP.NEU.FTZ.AND P2, PT, R101.reuse, -INF , PT ;  /* 0xff8000006500780b */ /* 0x040fe20003f5d000 */
[----:B------:R-:W-:Y:S01]  /*d050*/  FMUL.FTZ R16, R102, UR4 ;  /* 0x0000000466107c20 */ /* 0x000fe20008410000 */
[----:B------:R-:W-:Y:S01]  /*d060*/  LOP3.LUT R227, R106, UR16, R179, 0x96, !PT ;  /* 0x000000106ae37c12 */ /* 0x000fe2000f8e96b3 */
[----:B------:R-:W-:Y:S01]  /*d070*/  FMUL.FTZ R5, R101, UR4 ;  /* 0x0000000465057c20 */ /* 0x000fe20008410000 */
[----:B-1----:R-:W-:Y:S01]  /*d080*/  FMNMX.FTZ R100, R174, R177, !PT ;  /* 0x000000b1ae647209 */ /* 0x002fe20007810000 */
[--C-:B------:R-:W-:Y:S01]  /*d090*/  FFMA.FTZ R219, R21, UR4, -R3.reuse ;  /* 0x0000000415db7c23 */ /* 0x100fe20008010803 */
[----:B------:R-:W-:Y:S01]  /*d0a0*/  FSEL R16, R16, RZ, P1 ;  /* 0x000000ff10107208 */ /* 0x000fe20000800000 */
[--C-:B------:R-:W-:Y:S01]  /*d0b0*/  FFMA.FTZ R220, R32, UR4, -R3.reuse ;  /* 0x0000000420dc7c23 */ /* 0x100fe20008010803 */
[----:B------:R-:W-:Y:S01]  /*d0c0*/  FSEL R5, R5, RZ, P2 ;  /* 0x000000ff05057208 */ /* 0x000fe20001000000 */
[--C-:B------:R-:W-:Y:S01]  /*d0d0*/  FFMA.FTZ R221, R33, UR4, -R3.reuse ;  /* 0x0000000421dd7c23 */ /* 0x100fe20008010803 */
[----:B------:R-:W-:Y:S01]  /*d0e0*/  FSETP.NEU.FTZ.AND P1, PT, R100, -INF , PT ;  /* 0xff8000006400780b */ /* 0x000fe20003f3d000 */
[--C-:B------:R-:W-:Y:S01]  /*d0f0*/  FFMA.FTZ R198, R18, UR4, -R16.reuse ;  /* 0x0000000412c67c23 */ /* 0x100fe20008010810 */
[----:B------:R-:W-:Y:S01]  /*d100*/  FFMA.FTZ R232, R36, UR4, -R3 ;  /* 0x0000000424e87c23 */ /* 0x000fe20008010803 */
[----:B------:R-:W-:Y:S01]  /*d110*/  FFMA.FTZ R18, R9, UR4, -R5 ;  /* 0x0000000409127c23 */ /* 0x000fe20008010805 */
[--C-:B------:R-:W-:Y:S01]  /*d120*/  FFMA.FTZ R234, R37, UR4, -R3.reuse ;  /* 0x0000000425ea7c23 */ /* 0x100fe20008010803 */
[----:B------:R-:W2:Y:S01]  /*d130*/  LDL.LU R9, [R1+0x11c] ;  /* 0x00011c0001097983 */ /* 0x000ea20000300800 */
        /* <DEDUP_REMOVED lines=8> */
[--C-:B------:R-:W-:Y:S01]  /*d1c0*/  FFMA.FTZ R215, R66, UR4, -R16.reuse ;  /* 0x0000000442d77c23 */ /* 0x100fe20008010810 */
[----:B------:R-:W-:Y:S01]  /*d1d0*/  FFMA.FTZ R205, R22, UR4, -R16 ;  /* 0x0000000416cd7c23 */ /* 0x000fe20008010810 */
[----:B------:R-:W-:Y:S01]  /*d1e0*/  IMAD.MOV.U32 R66, RZ, RZ, R240 ;  /* 0x000000ffff427224 */ /* 0x000fe200078e00f0 */
[----:B------:R-:W-:Y:S01]  /*d1f0*/  MUFU.EX2 R22, R106 ;  /* 0x0000006a00167308 */ /* 0x000fe20000000800 */
[----:B------:R-:W-:Y:S01]  /*d200*/  FMUL.FTZ R4, R100, UR4 ;  /* 0x0000000464047c20 */ /* 0x000fe20008410000 */
[--C-:B------:R-:W-:Y:S01]  /*d210*/  FFMA.FTZ R223, R34, UR4, -R16.reuse ;  /* 0x0000000422df7c23 */ /* 0x100fe20008010810 */
[----:B------:R-:W-:Y:S02]  /*d220*/  IMAD.MOV.U32 R34, RZ, RZ, R225 ;  /* 0x000000ffff227224 */ /* 0x000fe400078e00e1 */
[--C-:B------:R-:W-:Y:S01]  /*d230*/  FFMA.FTZ R182, R44, UR4, -R5.reuse ;  /* 0x000000042cb67c23 */ /* 0x100fe20008010805 */
[----:B------:R-:W-:Y:S01]  /*d240*/  FFMA.FTZ R184, R45, UR4, -R5 ;  /* 0x000000042db87c23 */ /* 0x000fe20008010805 */
[----:B------:R-:W-:Y:S01]  /*d250*/  FSEL R4, R4, RZ, P1 ;  /* 0x000000ff04047208 */ /* 0x000fe20000800000 */
[--C-:B------:R-:W-:Y:S02]  /*d260*/  FFMA.FTZ R225, R35, UR4, -R16.reuse ;  /* 0x0000000423e17c23 */ /* 0x100fe40008010810 */
[----:B------:R-:W1:Y:S01]  /*d270*/  MUFU.EX2 R3, R3 ;  /* 0x0000000300037308 */ /* 0x000e620000000800 */
[----:B------:R-:W-:Y:S02]  /*d280*/  IMAD.MOV.U32 R35, RZ, RZ, R233 ;  /* 0x000000ffff237224 */ /* 0x000fe400078e00e9 */
[--C-:B------:R-:W-:Y:S01]  /*d290*/  FFMA.FTZ R233, R39, UR4, -R16.reuse ;  /* 0x0000000427e97c23 */ /* 0x100fe20008010810 */
[--C-:B------:R-:W-:Y:S01]  /*d2a0*/  FFMA.FTZ R241, R51, UR4, -R16.reuse ;  /* 0x0000000433f17c23 */ /* 0x100fe20008010810 */
[--C-:B------:R-:W-:Y:S01]  /*d2b0*/  FFMA.FTZ R39, R12, UR4, -R5.reuse ;  /* 0x000000040c277c23 */ /* 0x100fe20008010805 */
[--C-:B------:R-:W-:Y:S01]  /*d2c0*/  FFMA.FTZ R51, R24, UR4, -R5.reuse ;  /* 0x0000000418337c23 */ /* 0x100fe20008010805 */
[--C-:B------:R-:W-:Y:S01]  /*d2d0*/  FFMA.FTZ R200, R25, UR4, -R5.reuse ;  /* 0x0000000419c87c23 */ /* 0x100fe20008010805 */
[--C-:B------:R-:W-:Y:S02]  /*d2e0*/  FFMA.FTZ R175, R28, UR4, -R5.reuse ;  /* 0x000000041caf7c23 */ /* 0x100fe40008010805 */
[----:B------:R3:W-:Y:S01]  /*d2f0*/  MUFU.EX2 R240, R172 ;  /* 0x000000ac00f07308 */ /* 0x0007e20000000800 */
[----:B------:R-:W-:Y:S01]  /*d300*/  FFMA.FTZ R174, R29, UR4, -R5 ;  /* 0x000000041dae7c23 */ /* 0x000fe20008010805 */
[--C-:B------:R-:W-:Y:S01]  /*d310*/  FFMA.FTZ R206, R23, UR4, -R16.reuse ;  /* 0x0000000417ce7c23 */ /* 0x100fe20008010810 */
[--C-:B------:R-:W-:Y:S01]  /*d320*/  FFMA.FTZ R229, R38, UR4, -R16.reuse ;  /* 0x0000000426e57c23 */ /* 0x100fe20008010810 */
[----:B------:R-:W-:Y:S01]  /*d330*/  FFMA.FTZ R238, R50, UR4, -R16 ;  /* 0x0000000432ee7c23 */ /* 0x000fe20008010810 */
[----:B------:R-:W-:Y:S02]  /*d340*/  IMAD.MOV.U32 R24, RZ, RZ, R188 ;  /* 0x000000ffff187224 */ /* 0x000fe400078e00bc */
[----:B------:R-:W-:Y:S01]  /*d350*/  FADD.FTZ R0, -R100, R104 ;  /* 0x0000006864007221 */ /* 0x000fe20000010100 */
[----:B------:R-:W-:Y:S02]  /*d360*/  IMAD.MOV.U32 R25, RZ, RZ, R189 ;  /* 0x000000ffff197224 */ /* 0x000fe400078e00bd */
[----:B------:R-:W-:Y:S01]  /*d370*/  FFMA.FTZ R190, R61, UR4, -R5 ;  /* 0x000000043dbe7c23 */ /* 0x000fe20008010805 */
[----:B------:R-:W-:Y:S02]  /*d380*/  IMAD.MOV.U32 R28, RZ, RZ, R186 ;  /* 0x000000ffff1c7224 */ /* 0x000fe400078e00ba */
[----:B------:R-:W-:Y:S01]  /*d390*/  FFMA.FTZ R181, R46, UR4, -R4 ;  /* 0x000000042eb57c23 */ /* 0x000fe20008010804 */
[----:B------:R-:W-:Y:S02]  /*d3a0*/  IMAD.MOV.U32 R12, RZ, RZ, R192 ;  /* 0x000000ffff0c7224 */ /* 0x000fe400078e00c0 */
[----:B------:R-:W-:Y:S01]  /*d3b0*/  FFMA.FTZ R191, R63, UR4, -R4 ;  /* 0x000000043fbf7c23 */ /* 0x000fe20008010804 */
[----:B------:R-:W-:Y:S02]  /*d3c0*/  IMAD.MOV.U32 R29, RZ, RZ, R187 ;  /* 0x000000ffff1d7224 */ /* 0x000fe400078e00bb */
[----:B-1----:R-:W-:Y:S01]  /*d3d0*/  FMUL.FTZ R36, R3, R136 ;  /* 0x0000008803247220 */ /* 0x002fe20000410000 */
        /* <DEDUP_REMOVED lines=17> */
[--C-:B---3--:R-:W-:Y:S01]  /*d4f0*/  FFMA.FTZ R172, R26, UR4, -R4.reuse ;  /* 0x000000041aac7c23 */ /* 0x108fe20008010804 */
        /* <DEDUP_REMOVED lines=20> */
[----:B------:R-:W-:Y:S01]  /*d640*/  SHF.R.U32.HI R125, RZ, 0x18, R107 ;  /* 0x00000018ff7d7819 */ /* 0x000fe2000001166b */
[C---:B------:R-:W-:Y:S01]  /*d650*/  FMUL.FTZ R52, R3.reuse, R120 ;  /* 0x0000007803347220 */ /* 0x040fe20000410000 */
        /* <DEDUP_REMOVED lines=12> */
[----:B------:R-:W-:Y:S01]  /*d720*/  FADD.FTZ R2, -R101, R2 ;  /* 0x0000000265027221 */ /* 0x000fe20000010100 */
[----:B------:R-:W-:Y:S01]  /*d730*/  IMAD.MOV.U32 R13, RZ, RZ, R193 ;  /* 0x000000ffff0d7224 */ /* 0x000fe200078e00c1 */
[----:B------:R-:W-:Y:S01]  /*d740*/  LOP3.LUT R193, R107, 0xff, RZ, 0xc0, !PT ;  /* 0x000000ff6bc17812 */ /* 0x000fe200078ec0ff */
[----:B------:R-:W1:Y:S01]  /*d750*/  LDC R137, c[0x0][0x448] ;  /* 0x00011200ff897b82 */ /* 0x000e620000000800 */
[----:B------:R-:W-:Y:S01]  /*d760*/  FMUL.FTZ R2, R2, UR4 ;  /* 0x0000000402027c20 */ /* 0x000fe20008410000 */
[----:B------:R-:W-:Y:S01]  /*d770*/  IMAD.MOV.U32 R156, RZ, RZ, R252 ;  /* 0x000000ffff9c7224 */ /* 0x000fe200078e00fc */
[----:B------:R-:W-:Y:S01]  /*d780*/  ISETP.LE.U32.AND P1, PT, R193, UR18, PT ;  /* 0x00000012c1007c0c */ /* 0x000fe2000bf23070 */
[----:B------:R-:W-:Y:S01]  /*d790*/  IMAD.MOV.U32 R27, RZ, RZ, R25 ;  /* 0x000000ffff1b7224 */ /* 0x000fe200078e0019 */
[----:B------:R-:W-:Y:S01]  /*d7a0*/  PRMT R252, R228, 0x7773, RZ ;  /* 0x00007773e4fc7816 */ /* 0x000fe200000000ff */
[----:B------:R-:W-:Y:S01]  /*d7b0*/  IMAD.MOV.U32 R26, RZ, RZ, R24 ;  /* 0x000000ffff1a7224 */ /* 0x000fe200078e0018 */
[----:B------:R-:W3:Y:S01]  /*d7c0*/  MUFU.EX2 R2, R2 ;  /* 0x0000000200027308 */ /* 0x000ee20000000800 */
[----:B------:R-:W-:Y:S02]  /*d7d0*/  IMAD.MOV.U32 R14, RZ, RZ, R28 ;  /* 0x000000ffff0e7224 */ /* 0x000fe400078e001c */
[----:B------:R-:W-:Y:S01]  /*d7e0*/  FMUL.FTZ R0, R0, UR4 ;  /* 0x0000000400007c20 */ /* 0x000fe20008410000 */
[----:B------:R-:W-:Y:S02]  /*d7f0*/  IMAD.MOV.U32 R15, RZ, RZ, R29 ;  /* 0x000000ffff0f7224 */ /* 0x000fe400078e001d */
[----:B------:R-:W-:Y:S02]  /*d800*/  IMAD.MOV.U32 R30, RZ, RZ, R12 ;  /* 0x000000ffff1e7224 */ /* 0x000fe400078e000c */
[----:B------:R-:W-:Y:S02]  /*d810*/  IMAD.MOV.U32 R31, RZ, RZ, R13 ;  /* 0x000000ffff1f7224 */ /* 0x000fe400078e000d */
[----:B------:R4:W5:Y:S01]  /*d820*/  MUFU.EX2 R54, R8 ;  /* 0x0000000800367308 */ /* 0x0009620000000800 */
[----:B------:R-:W-:Y:S02]  /*d830*/  IMAD.MOV.U32 R42, RZ, RZ, R34 ;  /* 0x000000ffff2a7224 */ /* 0x000fe400078e0022 */
[----:B------:R-:W-:Y:S02]  /*d840*/  IMAD.U32 R34, RZ, RZ, UR21 ;  /* 0x00000015ff227e24 */ /* 0x000fe4000f8e00ff */
[----:B------:R-:W-:Y:S01]  /*d850*/  IMAD.MOV.U32 R157, RZ, RZ, R251 ;  /* 0x000000ffff9d7224 */ /* 0x000fe200078e00fb */
[----:B------:R-:W-:Y:S01]  /*d860*/  PRMT R251, R228, 0x7772, RZ ;  /* 0x00007772e4fb7816 */ /* 0x000fe200000000ff */
[----:B------:R-:W-:Y:S03]  /*d870*/  IMAD.MOV.U32 R67, RZ, RZ, R35 ;  /* 0x000000ffff437224 */ /* 0x000fe600078e0023 */
[----:B------:R-:W-:Y:S01]  /*d880*/  MUFU.EX2 R55, R6 ;  /* 0x0000000600377308 */ /* 0x000fe20000000800 */
[C---:B---3--:R-:W-:Y:S01]  /*d890*/  FMUL.FTZ R25, R2.reuse, R149 ;  /* 0x0000009502197220 */ /* 0x048fe20000410000 */
[C---:B------:R-:W-:Y:S01]  /*d8a0*/  FMUL.FTZ R24, R2.reuse, R148 ;  /* 0x0000009402187220 */ /* 0x040fe20000410000 */
[C---:B------:R-:W-:Y:S01]  /*d8b0*/  FMUL.FTZ R28, R2.reuse, R144 ;  /* 0x00000090021c7220 */ /* 0x040fe20000410000 */
[C---:B------:R-:W-:Y:S01]  /*d8c0*/  FMUL.FTZ R41, R2.reuse, R133 ;  /* 0x0000008502297220 */ /* 0x040fe20000410000 */
[C---:B------:R-:W-:Y:S01]  /*d8d0*/  FMUL.FTZ R12, R2.reuse, R160 ;  /* 0x000000a0020c7220 */ /* 0x040fe20000410000 */
[C---:B------:R-:W-:Y:S01]  /*d8e0*/  FMUL.FTZ R13, R2.reuse, R161 ;  /* 0x000000a1020d7220 */ /* 0x040fe20000410000 */
[C---:B------:R-:W-:Y:S01]  /*d8f0*/  FMUL.FTZ R29, R2.reuse, R145 ;  /* 0x00000091021d7220 */ /* 0x040fe20000410000 */
[C---:B------:R-:W-:Y:S01]  /*d900*/  FMUL.FTZ R40, R2.reuse, R132 ;  /* 0x0000008402287220 */ /* 0x040fe20000410000 */
[C---:B----4-:R-:W-:Y:S01]  /*d910*/  FMUL.FTZ R8, R2.reuse, R164 ;  /* 0x000000a402087220 */ /* 0x050fe20000410000 */
        /* <DEDUP_REMOVED lines=14> */
[----:B-----5:R-:W-:Y:S01]  /*da00*/  FFMA.FTZ R124, R2, R231, R54 ;  /* 0x000000e7027c7223 */ /* 0x020fe20000010036 */
[----:B------:R-:W-:Y:S01]  /*da10*/  MUFU.EX2 R141, R7 ;  /* 0x00000007008d7308 */ /* 0x000fe20000000800 */
[----:B------:R-:W-:Y:S01]  /*da20*/  LEA R34, P2, R34, R156, 0x1 ;  /* 0x0000009c22227211 */ /* 0x000fe200078408ff */
[----:B------:R-:W-:Y:S01]  /*da30*/  IMAD.MOV.U32 R152, RZ, RZ, R42 ;  /* 0x000000ffff987224 */ /* 0x000fe200078e002a */
[----:B------:R-:W-:Y:S01]  /*da40*/  PRMT R117, R180, 0x7632, R117 ;  /* 0x00007632b4757816 */ /* 0x000fe20000000075 */
[----:B------:R-:W-:Y:S01]  /*da50*/  IMAD.MOV.U32 R108, RZ, RZ, R30 ;  /* 0x000000ffff6c7224 */ /* 0x000fe200078e001e */
[----:B------:R-:W-:Y:S01]  /*da60*/  SHF.R.U32.HI R180, RZ, 0x18, R180 ;  /* 0x00000018ffb47819 */ /* 0x000fe200000116b4 */
[----:B------:R-:W-:Y:S01]  /*da70*/  IMAD.MOV.U32 R164, RZ, RZ, R26 ;  /* 0x000000ffffa47224 */ /* 0x000fe200078e001a */
[----:B------:R-:W-:Y:S03]  /*da80*/  LOP3.LUT R117, R117, 0xff, RZ, 0xc0, !PT ;  /* 0x000000ff75757812 */ /* 0x000fe600078ec0ff */
[----:B------:R-:W3:Y:S01]  /*da90*/  MUFU.EX2 R0, R0 ;  /* 0x0000000000007308 */ /* 0x000ee20000000800 */
[----:B------:R-:W-:Y:S02]  /*daa0*/  IMAD.MOV.U32 R161, RZ, RZ, R15 ;  /* 0x000000ffffa17224 */ /* 0x000fe400078e000f */
[----:B------:R-:W-:Y:S02]  /*dab0*/  IMAD.MOV.U32 R109, RZ, RZ, R31 ;  /* 0x000000ffff6d7224 */ /* 0x000fe400078e001f */
[----:B------:R-:W-:Y:S05]  /*dac0*/  IMAD.MOV.U32 R160, RZ, RZ, R14 ;  /* 0x000000ffffa07224 */ /* 0x000fea00078e000e */
[----:B------:R4:W5:Y:S10]  /*dad0*/  MUFU.EX2 R6, R10 ;  /* 0x0000000a00067308 */ /* 0x0009740000000800 */
[----:B------:R1:W5:Y:S01]  /*dae0*/  MUFU.EX2 R129, R11 ;  /* 0x0000000b00817308 */ /* 0x0003620000000800 */
[C---:B---3--:R-:W-:Y:S01]  /*daf0*/  FMUL.FTZ R59, R0.reuse, R119 ;  /* 0x00000077003b7220 */ /* 0x048fe20000410000 */
[C---:B------:R-:W-:Y:S01]  /*db00*/  FMUL.FTZ R42, R0.reuse, R134 ;  /* 0x00000086002a7220 */ /* 0x040fe20000410000 */
[C---:B------:R-:W-:Y:S01]  /*db10*/  FMUL.FTZ R14, R0.reuse, R162 ;  /* 0x000000a2000e7220 */ /* 0x040fe20000410000 */
[C---:B------:R-:W-:Y:S01]  /*db20*/  FMUL.FTZ R15, R0.reuse, R163 ;  /* 0x000000a3000f7220 */ /* 0x040fe20000410000 */
[C---:B------:R-:W-:Y:S01]  /*db30*/  FMUL.FTZ R26, R0.reuse, R150 ;  /* 0x00000096001a7220 */ /* 0x040fe20000410000 */
[C---:B------:R-:W-:Y:S01]  /*db40*/  FMUL.FTZ R30, R0.reuse, R146 ;  /* 0x00000092001e7220 */ /* 0x040fe20000410000 */
[C---:B------:R-:W-:Y:S03]  /*db50*/  FMUL.FTZ R31, R0.reuse, R147 ;  /* 0x00000093001f7220 */ /* 0x040fe60000410000 */
[----:B------:R3:W2:Y:S01]  /*db60*/  MUFU.EX2 R128, R18 ;  /* 0x0000001200807308 */ /* 0x0006a20000000800 */
        /* <DEDUP_REMOVED lines=15> */
[----:B-----5:R-:W-:Y:S01]  /*dc60*/  FFMA.FTZ R119, R0, R230, R6 ;  /* 0x000000e600777223 */ /* 0x020fe20000010006 */
[----:B------:R-:W-:Y:S01]  /*dc70*/  LOP3.LUT R118, R207, 0xff, RZ, 0xc0, !PT ;  /* 0x000000ffcf767812 */ /* 0x000fe200078ec0ff */
[----:B------:R-:W-:Y:S01]  /*dc80*/  MUFU.EX2 R199, R199 ;  /* 0x000000c700c77308 */ /* 0x000fe20000000800 */
[----:B------:R-:W-:Y:S01]  /*dc90*/  F2FP.F16.F32.PACK_AB R6, R129, R6 ;  /* 0x000000068106723e */ /* 0x000fe200000000ff */
[----:B------:R-:W-:Y:S02]  /*dca0*/  IMAD.MOV.U32 R167, RZ, RZ, R161 ;  /* 0x000000ffffa77224 */ /* 0x000fe400078e00a1 */
[----:B------:R-:W-:Y:S01]  /*dcb0*/  IMAD.MOV.U32 R166, RZ, RZ, R160 ;  /* 0x000000ffffa67224 */ /* 0x000fe200078e00a0 */
[----:B---3--:R-:W-:Y:S01]  /*dcc0*/  PRMT R18, R6, 0x7632, R18 ;  /* 0x0000763206127816 */ /* 0x008fe20000000012 */
[----:B------:R-:W-:Y:S04]  /*dcd0*/  IMAD.MOV.U32 R163, RZ, RZ, R167 ;  /* 0x000000ffffa37224 */ /* 0x000fe800078e00a7 */
[----:B------:R-:W-:Y:S01]  /*dce0*/  MUFU.EX2 R146, R51 ;  /* 0x0000003300927308 */ /* 0x000fe20000000800 */
[----:B------:R-:W-:Y:S02]  /*dcf0*/  IMAD.MOV.U32 R162, RZ, RZ, R166 ;  /* 0x000000ffffa27224 */ /* 0x000fe400078e00a6 */
[----:B------:R-:W-:Y:S02]  /*dd00*/  IMAD.MOV.U32 R166, RZ, RZ, R108 ;  /* 0x000000ffffa67224 */ /* 0x000fe400078e006c */
[----:B------:R-:W-:Y:S02]  /*dd10*/  IMAD.MOV.U32 R108, RZ, RZ, R152 ;  /* 0x000000ffff6c7224 */ /* 0x000fe400078e0098 */
[----:B------:R-:W-:Y:S03]  /*dd20*/  IMAD.MOV.U32 R167, RZ, RZ, R109 ;  /* 0x000000ffffa77224 */ /* 0x000fe600078e006d */
[----:B------:R-:W-:Y:S01]  /*dd30*/  MUFU.EX2 R219, R219 ;  /* 0x000000db00db7308 */ /* 0x000fe20000000800 */
[----:B------:R-:W-:Y:S02]  /*dd40*/  IMAD.MOV.U32 R160, RZ, RZ, R67 ;  /* 0x000000ffffa07224 */ /* 0x000fe400078e0043 */
[----:B------:R-:W-:Y:S07]  /*dd50*/  IMAD.MOV.U32 R162, RZ, RZ, R164 ;  /* 0x000000ffffa27224 */ /* 0x000fee00078e00a4 */
[----:B------:R-:W-:Y:S10]  /*dd60*/  MUFU.EX2 R205, R205 ;  /* 0x000000cd00cd7308 */ /* 0x000ff40000000800 */
        /* <DEDUP_REMOVED lines=9> */
[----:B--2---:R-:W-:Y:S01]  /*de00*/  FFMA.FTZ R136, R3, R9, R22 ;  /* 0x0000000903887223 */ /* 0x004fe20000010016 */
[----:B------:R-:W-:Y:S01]  /*de10*/  F2FP.F16.F32.PACK_AB R22, R240, R22 ;  /* 0x00000016f016723e */ /* 0x000fe200000000ff */
[----:B------:R2:W3:Y:S01]  /*de20*/  LDL.S16 R3, [R1+0xbc] ;  /* 0x0000bc0001037983 */ /* 0x0004e20000100600 */
[----:B------:R-:W-:Y:S01]  /*de30*/  FMUL.FTZ R9, R2, R165 ;  /* 0x000000a502097220 */ /* 0x000fe20000410000 */
[----:B------:R-:W-:Y:S01]  /*de40*/  PRMT R2, R107, 0x7632, R2 ;  /* 0x000076326b027816 */ /* 0x000fe20000000002 */
[----:B------:R-:W-:Y:S01]  /*de50*/  IMAD.MOV.U32 R165, RZ, RZ, R27 ;  /* 0x000000ffffa57224 */ /* 0x000fe200078e001b */
[----:B------:R-:W-:Y:S01]  /*de60*/  PRMT R19, R22, 0x7632, R19 ;  /* 0x0000763216137816 */ /* 0x000fe20000000013 */
[----:B------:R-:W-:Y:S01]  /*de70*/  FMUL.FTZ R27, R0, R151 ;  /* 0x00000097001b7220 */ /* 0x000fe20000410000 */
[----:B------:R-:W-:Y:S01]  /*de80*/  LOP3.LUT R120, R2, 0xff, RZ, 0xc0, !PT ;  /* 0x000000ff02787812 */ /* 0x000fe200078ec0ff */
[----:B------:R-:W-:Y:S01]  /*de90*/  MUFU.EX2 R229, R229 ;  /* 0x000000e500e57308 */ /* 0x000fe20000000800 */
[----:B------:R-:W-:Y:S02]  /*dea0*/  PRMT R113, R22, 0x5410, R19 ;  /* 0x0000541016717816 */ /* 0x000fe40000000013 */
[----:B------:R-:W-:Y:S07]  /*deb0*/  ISETP.LE.U32.AND P6, PT, R120, UR18, PT ;  /* 0x0000001278007c0c */ /* 0x000fee000bfc3070 */
[----:B------:R-:W-:Y:S10]  /*dec0*/  MUFU.EX2 R177, R177 ;  /* 0x000000b100b17308 */ /* 0x000ff40000000800 */
[----:B------:R-:W-:Y:S01]  /*ded0*/  MUFU.EX2 R178, R178 ;  /* 0x000000b200b27308 */ /* 0x000fe20000000800 */
[----:B---3--:R-:W-:Y:S05]  /*dee0*/  @!P1 HADD2 R3, -R22.H0_H0, -RZ.H0_H0 ;  /* 0xa00000ff16039230 */ /* 0x008fea0000000900 */
[----:B------:R1:W-:Y:S01]  /*def0*/  @!P1 STL.S16 [R1+0xbc], R3 ;  /* 0x0000bc0301009387 */ /* 0x0003e20000100600 */
[----:B------:R-:W-:Y:S03]  /*df00*/  PRMT R43, R3, 0x7610, R43 ;  /* 0x00007610032b7816 */ /* 0x000fe6000000002b */
[----:B------:R2:W3:Y:S01]  /*df10*/  LDL.S16 R149, [R1+0xe4] ;  /* 0x0000e40001957983 */ /* 0x0004e20000100600 */
[----:B------:R-:W-:Y:S01]  /*df20*/  @!P1 PRMT R22, R43, 0x5410, RZ ;  /* 0x000054102b169816 */ /* 0x000fe200000000ff */
[----:B------:R-:W-:Y:S01]  /*df30*/  FMUL.FTZ R43, R0, R135 ;  /* 0x00000087002b7220 */ /* 0x000fe20000410000 */
[C---:B------:R-:W-:Y:S01]  /*df40*/  ISETP.LE.U32.AND P1, PT, R121.reuse, UR18, PT ;  /* 0x0000001279007c0c */ /* 0x040fe2000bf23070 */
[----:B------:R2:W4:Y:S01]  /*df50*/  LDL.S16 R148, [R1+0xe0] ;  /* 0x0000e00001947983 */ /* 0x0005220000100600 */
[----:B------:R-:W-:Y:S01]  /*df60*/  MUFU.EX2 R135, R198 ;  /* 0x000000c600877308 */ /* 0x000fe20000000800 */
[----:B------:R-:W-:Y:S02]  /*df70*/  F2FP.F16.F32.PACK_AB R0, R128, R54 ;  /* 0x000000368000723e */ /* 0x000fe400000000ff */
[----:B------:R2:W5:Y:S01]  /*df80*/  LDL.S16 R144, [R1+0xdc] ;  /* 0x0000dc0001907983 */ /* 0x0005620000100600 */
[----:B------:R-:W-:Y:S02]  /*df90*/  PRMT R121, R121, 0x5410, R196 ;  /* 0x0000541079797816 */ /* 0x000fe400000000c4 */
[----:B------:R-:W-:Y:S01]  /*dfa0*/  PRMT R7, R0, 0x7632, R7 ;  /* 0x0000763200077816 */ /* 0x000fe20000000007 */
[----:B------:R2:W2:Y:S04]  /*dfb0*/  LDL.S16 R140, [R1+0xd8] ;  /* 0x0000d800018c7983 */ /* 0x0004a80000100600 */
[----:B------:R2:W2:Y:S04]  /*dfc0*/  LDL.S16 R133, [R1+0xd4] ;  /* 0x0000d40001857983 */ /* 0x0004a80000100600 */
[----:B------:R-:W-:Y:S01]  /*dfd0*/  STG.E.U16 desc[UR26][R156.64+-0x80], R22 ;  /* 0xffff80169c007986 */ /* 0x000fe2000c10151a */
[----:B-1----:R-:W-:Y:S05]  /*dfe0*/  IMAD.U32 R3, RZ, RZ, UR21 ;  /* 0x00000015ff037e24 */ /* 0x002fea000f8e00ff */
[----:B------:R-:W-:Y:S02]  /*dff0*/  LEA.HI.X.SX32 R35, R3, R157, 0x1, P2 ;  /* 0x0000009d03237211 */ /* 0x000fe400010f0eff */
[----:B------:R-:W-:Y:S02]  /*e000*/  ISETP.LE.U32.AND P2, PT, R125, UR18, PT ;  /* 0x000000127d007c0c */ /* 0x000fe4000bf43070 */
[----:B------:R-:W-:Y:S01]  /*e010*/  F2FP.F16.F32.PACK_AB R3, R141, R55 ;  /* 0x000000378d03723e */ /* 0x000fe200000000ff */
[----:B------:R-:W-:Y:S03]  /*e020*/  IMAD.WIDE R230, R137, 0x70, R34 ;  /* 0x0000007089e67825 */ /* 0x000fe600078e0222 */
[----:B------:R-:W-:Y:S01]  /*e030*/  PRMT R2, R3, 0x7632, R2 ;  /* 0x0000763203027816 */ /* 0x000fe20000000002 */
[----:B---3--:R-:W-:Y:S02]  /*e040*/  @!P5 HADD2 R149, -R19.H0_H0, -RZ.H0_H0 ;  /* 0xa00000ff1395d230 */ /* 0x008fe40000000900 */
[----:B----4-:R-:W-:Y:S03]  /*e050*/  @!P6 HADD2 R148, -R3.H0_H0, -RZ.H0_H0 ;  /* 0xa00000ff0394e230 */ /* 0x010fe60000000900 */
[----:B------:R1:W-:Y:S01]  /*e060*/  @!P5 STL.S16 [R1+0xe4], R149 ;  /* 0x0000e4950100d387 */ /* 0x0003e20000100600 */
[----:B------:R-:W-:Y:S01]  /*e070*/  PRMT R112, R149, 0x7610, R112 ;  /* 0x0000761095707816 */ /* 0x000fe20000000070 */
[----:B-----5:R-:W-:Y:S02]  /*e080*/  @!P2 HADD2 R144, -R2.H0_H0, -RZ.H0_H0 ;  /* 0xa00000ff0290a230 */ /* 0x020fe40000000900 */
[----:B------:R3:W-:Y:S01]  /*e090*/  @!P6 STL.S16 [R1+0xe0], R148 ;  /* 0x0000e0940100e387 */ /* 0x0007e20000100600 */
[----:B------:R-:W-:Y:S01]  /*e0a0*/  @!P5 PRMT R19, R112, 0x5410, RZ ;  /* 0x000054107013d816 */ /* 0x000fe200000000ff */
[----:B--2---:R-:W-:Y:S02]  /*e0b0*/  @!P1 HADD2 R140, -R0.H0_H0, -RZ.H0_H0 ;  /* 0xa00000ff008c9230 */ /* 0x004fe40000000900 */
[----:B------:R2:W-:Y:S01]  /*e0c0*/  @!P2 STL.S16 [R1+0xdc], R144 ;  /* 0x0000dc900100a387 */ /* 0x0005e20000100600 */
[----:B------:R-:W-:Y:S01]  /*e0d0*/  PRMT R115, R144, 0x7610, R115 ;  /* 0x0000761090737816 */ /* 0x000fe20000000073 */
[----:B------:R-:W-:Y:S02]  /*e0e0*/  @!P4 HADD2 R133, -R7.H0_H0, -RZ.H0_H0 ;  /* 0xa00000ff0785c230 */ /* 0x000fe40000000900 */
[----:B------:R4:W-:Y:S01]  /*e0f0*/  @!P1 STL.S16 [R1+0xd8], R140 ;  /* 0x0000d88c01009387 */ /* 0x0009e20000100600 */
[----:B------:R-:W-:Y:S02]  /*e100*/  PRMT R131, R140, 0x7610, R131 ;  /* 0x000076108c837816 */ /* 0x000fe40000000083 */
[----:B------:R-:W-:Y:S01]  /*e110*/  PRMT R112, R3, 0x5410, R2 ;  /* 0x0000541003707816 */ /* 0x000fe20000000002 */
[----:B------:R5:W-:Y:S01]  /*e120*/  @!P4 STL.S16 [R1+0xd4], R133 ;  /* 0x0000d4850100c387 */ /* 0x000be20000100600 */
[----:B------:R-:W-:Y:S02]  /*e130*/  @!P2 PRMT R2, R115, 0x5410, RZ ;  /* 0x000054107302a816 */ /* 0x000fe400000000ff */
[----:B------:R-:W-:Y:S01]  /*e140*/  PRMT R130, R133, 0x7610, R130 ;  /* 0x0000761085827816 */ /* 0x000fe20000000082 */
[----:B------:R5:W5:Y:S01]  /*e150*/  LDL.S16 R137, [R1+0xf4] ;  /* 0x0000f40001897983 */ /* 0x000b620000100600 */
[C---:B------:R-:W-:Y:S02]  /*e160*/  ISETP.LE.U32.AND P2, PT, R117.reuse, UR18, PT ;  /* 0x0000001275007c0c */ /* 0x040fe4000bf43070 */
[----:B------:R-:W-:Y:S01]  /*e170*/  PRMT R117, R117, 0x5410, R180 ;  /* 0x0000541075757816 */ /* 0x000fe200000000b4 */
[----:B------:R5:W5:Y:S01]  /*e180*/  LDL.S16 R134, [R1+0x108] ;  /* 0x0001080001867983 */ /* 0x000b620000100600 */
[----:B-1----:R-:W-:Y:S01]  /*e190*/  IMAD.MOV.U32 R149, RZ, RZ, R66 ;  /* 0x000000ffff957224 */ /* 0x002fe200078e0042 */
[----:B------:R-:W-:Y:S02]  /*e1a0*/  PRMT R116, R148, 0x7610, R116 ;  /* 0x0000761094747816 */ /* 0x000fe40000000074 */
[----:B------:R1:W5:Y:S01]  /*e1b0*/  LDL.S16 R115, [R1+0x104] ;  /* 0x0001040001737983 */ /* 0x0003620000100600 */
[----:B---3--:R-:W-:Y:S01]  /*e1c0*/  MUFU.EX2 R148, R195 ;  /* 0x000000c300947308 */ /* 0x008fe20000000800 */
[----:B------:R-:W-:Y:S02]  /*e1d0*/  @!P6 PRMT R3, R116, 0x5410, RZ ;  /* 0x000054107403e816 */ /* 0x000fe400000000ff */
[----:B------:R3:W-:Y:S01]  /*e1e0*/  STG.E.U16 desc[UR26][R156.64+-0x7e], R19 ;  /* 0xffff82139c007986 */ /* 0x0007e2000c10151a */
[----:B------:R-:W-:Y:S02]  /*e1f0*/  ISETP.LE.U32.AND P6, PT, R118, UR18, PT ;  /* 0x0000001276007c0c */ /* 0x000fe4000bfc3070 */
[----:B------:R-:W-:Y:S01]  /*e200*/  PRMT R116, R0, 0x5410, R7 ;  /* 0x0000541000747816 */ /* 0x000fe20000000007 */
[----:B------:R1:W-:Y:S01]  /*e210*/  STG.E.U16 desc[UR26][R34.64+-0x80], R3 ;  /* 0xffff800322007986 */ /* 0x0003e2000c10151a */
[----:B------:R-:W-:Y:S02]  /*e220*/  @!P1 PRMT R0, R131, 0x5410, RZ ;  /* 0x0000541083009816 */ /* 0x000fe400000000ff */
[----:B--2---:R-:W-:Y:S01]  /*e230*/  MUFU.EX2 R144, R38 ;  /* 0x0000002600907308 */ /* 0x004fe20000000800 */
[----:B------:R-:W-:Y:S01]  /*e240*/  @!P4 PRMT R7, R130, 0x5410, RZ ;  /* 0x000054108207c816 */ /* 0x000fe200000000ff */
[----:B----4-:R2:W4:Y:S01]  /*e250*/  LDL.S16 R140, [R1+0xf8] ;  /* 0x0000f800018c7983 */ /* 0x0105220000100600 */
[----:B------:R-:W-:Y:S01]  /*e260*/  ISETP.LE.U32.AND P1, PT, R180, UR18, PT ;  /* 0x00000012b4007c0c */ /* 0x000fe2000bf23070 */
[----:B------:R-:W-:Y:S02]  /*e270*/  VIADD R180, R208, 0x9020 ;  /* 0x00009020d0b47836 */ /* 0x000fe40000000000 */
[----:B------:R2:W2:Y:S04]  /*e280*/  LDL.S16 R131, [R1+0x100] ;  /* 0x0001000001837983 */ /* 0x0004a80000100600 */
[----:B-----5:R5:W5:Y:S01]  /*e290*/  MUFU.EX2 R133, R194 ;  /* 0x000000c200857308 */ /* 0x020b620000000800 */
[----:B------:R2:W2:Y:S04]  /*e2a0*/  LDL.S16 R130, [R1+0xfc] ;  /* 0x0000fc0001827983 */ /* 0x0004a80000100600 */
[----:B------:R5:W-:Y:S04]  /*e2b0*/  STG.E.U16 desc[UR26][R34.64+-0x7e], R2 ;  /* 0xffff820222007986 */ /* 0x000be8000c10151a */
[----:B------:R5:W-:Y:S01]  /*e2c0*/  STG.E.U16 desc[UR26][R230.64+-0x80], R0 ;  /* 0xffff8000e6007986 */ /* 0x000be2000c10151a */
[----:B---3--:R-:W-:Y:S03]  /*e2d0*/  IMAD.U32 R19, RZ, RZ, UR21 ;  /* 0x00000015ff137e24 */ /* 0x008fe6000f8e00ff */
[----:B------:R-:W-:Y:S01]  /*e2e0*/  STG.E.U16 desc[UR26][R230.64+-0x7e], R7 ;  /* 0xffff8207e6007986 */ /* 0x000fe2000c10151a */
[----:B-1----:R-:W-:Y:S01]  /*e2f0*/  LOP3.LUT R3, R204, 0xffff, RZ, 0xc0, !PT ;  /* 0x0000ffffcc037812 */ /* 0x002fe200078ec0ff */
[----:B-----5:R-:W-:Y:S03]  /*e300*/  IMAD.U32 R194, RZ, RZ, UR21 ;  /* 0x00000015ffc27e24 */ /* 0x020fe6000f8e00ff */
[----:B------:R-:W-:Y:S02]  /*e310*/  SHF.R.U32.HI R207, RZ, 0x8, R3 ;  /* 0x00000008ffcf7819 */ /* 0x000fe40000011603 */
[----:B------:R-:W-:Y:S02]  /*e320*/  LEA R194, P5, R194, R230, 0x1 ;  /* 0x000000e6c2c27211 */ /* 0x000fe400078a08ff */
[----:B------:R-:W-:Y:S02]  /*e330*/  F2FP.F16.F32.PACK_AB R3, R148, R133 ;  /* 0x000000859403723e */ /* 0x000fe400000000ff */
[----:B------:R-:W-:Y:S02]  /*e340*/  LEA.HI.X.SX32 R195, R19, R231, 0x1, P5 ;  /* 0x000000e713c37211 */ /* 0x000fe400028f0eff */
[----:B------:R-:W-:Y:S02]  /*e350*/  ISETP.GT.U32.AND P5, PT, R203, UR18, PT ;  /* 0x00000012cb007c0c */ /* 0x000fe4000bfa4070 */
[C---:B------:R-:W-:Y:S02]  /*e360*/  PRMT R19, R3.reuse, 0x7632, R19 ;  /* 0x0000763203137816 */ /* 0x040fe40000000013 */
[----:B------:R-:W-:Y:S02]  /*e370*/  PRMT R2, R3, 0x7610, R2 ;  /* 0x0000761003027816 */ /* 0x000fe40000000002 */
[----:B------:R-:W-:Y:S02]  /*e380*/  F2FP.F16.F32.PACK_AB R3, R199, R135 ;  /* 0x00000087c703723e */ /* 0x000fe400000000ff */
[----:B------:R-:W-:Y:S04]  /*e390*/  LOP3.LUT R0, R207, 0xffff, RZ, 0xc0, !PT ;  /* 0x0000ffffcf007812 */ /* 0x000fe800078ec0ff */
[----:B------:R-:W-:Y:S01]  /*e3a0*/  ISETP.LE.U32.AND P4, PT, R0, UR18, PT ;  /* 0x0000001200007c0c */ /* 0x000fe2000bf83070 */
[----:B------:R-:W-:Y:S02]  /*e3b0*/  @!P1 HADD2 R137, -R18.H0_H0, -RZ.H0_H0 ;  /* 0xa00000ff12899230 */ /* 0x000fe40000000900 */
[----:B------:R-:W-:Y:S03]  /*e3c0*/  @!P6 HADD2 R134, -R2.H0_H0, -RZ.H0_H0 ;  /* 0xa00000ff0286e230 */ /* 0x000fe60000000900 */
[----:B------:R-:W-:Y:S01]  /*e3d0*/  PRMT R107, R137, 0x7610, R107 ;  /* 0x00007610896b7816 */ /* 0x000fe2000000006b */
[----:B------:R-:W-:Y:S01]  /*e3e0*/  @P5 HADD2 R115, -R19.H0_H0, -RZ.H0_H0 ;  /* 0xa00000ff13735230 */ /* 0x000fe20000000900 */
[----:B------:R-:W-:Y:S04]  /*e3f0*/  PRMT R132, R134, 0x7610, R132 ;  /* 0x0000761086847816 */ /* 0x000fe80000000084 */
[----:B------:R-:W-:Y:S01]  /*e400*/  PRMT R114, R115, 0x7610, R114 ;  /* 0x0000761073727816 */ /* 0x000fe20000000072 */
[----:B----4-:R-:W-:Y:S05]  /*e410*/  @!P2 HADD2 R140, -R6.H0_H0, -RZ.H0_H0 ;  /* 0xa00000ff068ca230 */ /* 0x010fea0000000900 */
[----:B------:R1:W-:Y:S01]  /*e420*/  @!P2 STL.S16 [R1+0xf8], R140 ;  /* 0x0000f88c0100a387 */ /* 0x0003e20000100600 */
[----:B------:R-:W-:Y:S03]  /*e430*/  PRMT R0, R140, 0x7610, R0 ;  /* 0x000076108c007816 */ /* 0x000fe60000000000 */
[----:B------:R-:W-:Y:S04]  /*e440*/  @!P1 STL.S16 [R1+0xf4], R137 ;  /* 0x0000f48901009387 */ /* 0x000fe80000100600 */
[----:B------:R3:W-:Y:S04]  /*e450*/  @!P6 STL.S16 [R1+0x108], R134 ;  /* 0x000108860100e387 */ /* 0x0007e80000100600 */
[----:B------:R4:W-:Y:S01]  /*e460*/  @P5 STL.S16 [R1+0x104], R115 ;  /* 0x0001047301005387 */ /* 0x0009e20000100600 */
[----:B-1----:R-:W-:Y:S10]  /*e470*/  MUFU.EX2 R140, R23 ;  /* 0x00000017008c7308 */ /* 0x002ff40000000800 */
[----:B---3--:R-:W-:Y:S01]  /*e480*/  MUFU.EX2 R134, R50 ;  /* 0x0000003200867308 */ /* 0x008fe20000000800 */
[----:B----4-:R-:W-:Y:S02]  /*e490*/  PRMT R115, R6, 0x5410, R18 ;  /* 0x0000541006737816 */ /* 0x010fe40000000012 */
[----:B------:R-:W-:Y:S01]  /*e4a0*/  @!P2 PRMT R6, R0, 0x5410, RZ ;  /* 0x000054100006a816 */ /* 0x000fe200000000ff */
[----:B------:R-:W-:Y:S01]  /*e4b0*/  FADD.FTZ R0, -R102, R105 ;  /* 0x0000006966007221 */ /* 0x000fe20000010100 */
[----:B------:R-:W-:Y:S01]  /*e4c0*/  @!P1 PRMT R18, R107, 0x5410, RZ ;  /* 0x000054106b129816 */ /* 0x000fe200000000ff */
[----:B------:R-:W-:Y:S01]  /*e4d0*/  FADD.FTZ R105, R240, R136 ;  /* 0x00000088f0697221 */ /* 0x000fe20000010000 */
[----:B------:R-:W-:Y:S01]  /*e4e0*/  PRMT R107, R2, 0x5410, R19 ;  /* 0x00005410026b7816 */ /* 0x000fe20000000013 */
[----:B------:R1:W-:Y:S01]  /*e4f0*/  STG.E.U16 desc[UR26][R194.64+-0x80], R6 ;  /* 0xffff8006c2007986 */ /* 0x0003e2000c10151a */
[----:B------:R-:W-:Y:S01]  /*e500*/  @!P6 PRMT R2, R132, 0x5410, RZ ;  /* 0x000054108402e816 */ /* 0x000fe200000000ff */
[----:B------:R-:W-:Y:S01]  /*e510*/  MUFU.EX2 R136, R218 ;  /* 0x000000da00887308 */ /* 0x000fe20000000800 */
[----:B------:R-:W-:Y:S01]  /*e520*/  ISETP.GT.U32.AND P2, PT, R202, UR18, PT ;  /* 0x00000012ca007c0c */ /* 0x000fe2000bf44070 */
[----:B------:R-:W-:Y:S01]  /*e530*/  STG.E.U16 desc[UR26][R194.64+-0x7e], R18 ;  /* 0xffff8212c2007986 */ /* 0x000fe2000c10151a */
[----:B------:R-:W-:Y:S01]  /*e540*/  ISETP.GT.U32.AND P1, PT, R201, UR18, PT ;  /* 0x00000012c9007c0c */ /* 0x000fe2000bf24070 */
[----:B------:R-:W-:Y:S01]  /*e550*/  FMUL.FTZ R0, R0, UR4 ;  /* 0x0000000400007c20 */ /* 0x000fe20008410000 */
[----:B------:R-:W-:Y:S01]  /*e560*/  @P5 PRMT R19, R114, 0x5410, RZ ;  /* 0x0000541072135816 */ /* 0x000fe200000000ff */
[----:B------:R3:W-:Y:S01]  /*e570*/  STG.E.U16 desc[UR26][R156.64+-0x70], R2 ;  /* 0xffff90029c007986 */ /* 0x0007e2000c10151a */
[----:B------:R-:W-:Y:S03]  /*e580*/  IMAD.MOV.U32 R132, RZ, RZ, R108 ;  /* 0x000000ffff847224 */ /* 0x000fe600078e006c */
[----:B------:R4:W-:Y:S01]  /*e590*/  STG.E.U16 desc[UR26][R156.64+-0x6e], R19 ;  /* 0xffff92139c007986 */ /* 0x0009e2000c10151a */
[----:B------:R-:W5:Y:S03]  /*e5a0*/  MUFU.EX2 R0, R0 ;  /* 0x0000000000007308 */ /* 0x000f660000000800 */
[----:B--2---:R-:W-:Y:S05]  /*e5b0*/  @P2 HADD2 R131, -R3.H0_H0, -RZ.H0_H0 ;  /* 0xa00000ff03832230 */ /* 0x004fea0000000900 */
[----:B------:R-:W-:Y:S01]  /*e5c0*/  PRMT R54, R131, 0x7610, R54 ;  /* 0x0000761083367816 */ /* 0x000fe20000000036 */
[----:B------:R2:W-:Y:S01]  /*e5d0*/  @P2 STL.S16 [R1+0x100], R131 ;  /* 0x0001008301002387 */ /* 0x0005e20000100600 */
[----:B-1----:R-:W-:Y:S01]  /*e5e0*/  IMAD.WIDE.U32 R6, R227, -0x2daee0ad, RZ ;  /* 0xd2511f53e3067825 */ /* 0x002fe200078e00ff */
[----:B------:R-:W-:Y:S03]  /*e5f0*/  PRMT R227, R228, 0x7771, RZ ;  /* 0x00007771e4e37816 */ /* 0x000fe600000000ff */
[C---:B-----5:R-:W-:Y:S01]  /*e600*/  FMUL.FTZ R23, R0.reuse, R155 ;  /* 0x0000009b00177220 */ /* 0x060fe20000410000 */
[----:B------:R-:W-:Y:S01]  /*e610*/  FMUL.FTZ R38, R0, R138 ;  /* 0x0000008a00267220 */ /* 0x000fe20000410000 */
[----:B------:R-:W-:Y:S01]  /*e620*/  LOP3.LUT R161, R244, UR19, R7, 0x96, !PT ;  /* 0x00000013f4a17c12 */ /* 0x000fe2000f8e9607 */
[----:B------:R-:W-:Y:S01]  /*e630*/  FMUL.FTZ R7, R0, R171 ;  /* 0x000000ab00077220 */ /* 0x000fe20000410000 */
[----:B------:R-:W-:Y:S01]  /*e640*/  PRMT R152, R6, 0x7771, RZ ;  /* 0x0000777106987816 */ /* 0x000fe200000000ff */
[C---:B------:R-:W-:Y:S01]  /*e650*/  FMUL.FTZ R50, R0.reuse, R126 ;  /* 0x0000007e00327220 */ /* 0x040fe20000410000 */
[C---:B---3--:R-:W-:Y:S01]  /*e660*/  PRMT R2, R3.reuse, 0x7632, R2 ;  /* 0x0000763203027816 */ /* 0x048fe20000000002 */
[----:B------:R-:W-:Y:S01]  /*e670*/  FMUL.FTZ R51, R0, R127 ;  /* 0x0000007f00337220 */ /* 0x000fe20000410000 */
[----:B------:R-:W-:Y:S01]  /*e680*/  PRMT R150, R6, 0x7772, RZ ;  /* 0x0000777206967816 */ /* 0x000fe200000000ff */
[----:B----4-:R-:W-:Y:S01]  /*e690*/  FMUL.FTZ R19, R0, R159 ;  /* 0x0000009f00137220 */ /* 0x010fe20000410000 */
[----:B------:R-:W-:Y:S01]  /*e6a0*/  PRMT R114, R3, 0x5410, R2 ;  /* 0x0000541003727816 */ /* 0x000fe20000000002 */
[----:B------:R-:W-:Y:S01]  /*e6b0*/  @P1 HADD2 R130, -R2.H0_H0, -RZ.H0_H0 ;  /* 0xa00000ff02821230 */ /* 0x000fe20000000900 */
[----:B------:R-:W-:Y:S01]  /*e6c0*/  @P2 PRMT R3, R54, 0x5410, RZ ;  /* 0x0000541036032816 */ /* 0x000fe200000000ff */
[----:B------:R-:W-:Y:S01]  /*e6d0*/  IMAD.MOV.U32 R244, RZ, RZ, R228 ;  /* 0x000000fffff47224 */ /* 0x000fe200078e00e4 */
[----:B------:R-:W-:Y:S01]  /*e6e0*/  PRMT R137, R6, 0x7773, RZ ;  /* 0x0000777306897816 */ /* 0x000fe200000000ff */
[----:B------:R-:W1:Y:S01]  /*e6f0*/  LDC R228, c[0x0][0x448] ;  /* 0x00011200ffe47b82 */ /* 0x000e620000000800 */
[----:B------:R3:W-:Y:S01]  /*e700*/  @P1 STL.S16 [R1+0xfc], R130 ;  /* 0x0000fc8201001387 */ /* 0x0007e20000100600 */
[----:B------:R-:W-:Y:S01]  /*e710*/  PRMT R22, R130, 0x7610, R22 ;  /* 0x0000761082167816 */ /* 0x000fe20000000016 */
[C---:B------:R-:W-:Y:S01]  /*e720*/  FMUL.FTZ R54, R0.reuse, R122 ;  /* 0x0000007a00367220 */ /* 0x040fe20000410000 */
[----:B------:R-:W-:Y:S01]  /*e730*/  FMUL.FTZ R66, R0, R110 ;  /* 0x0000006e00427220 */ /* 0x000fe20000410000 */
[----:B------:R-:W4:Y:S01]  /*e740*/  LDL.LU R18, [R1+0x10] ;  /* 0x0000100001127983 */ /* 0x000f220000300800 */
[----:B------:R-:W-:Y:S01]  /*e750*/  @P1 PRMT R2, R22, 0x5410, RZ ;  /* 0x0000541016021816 */ /* 0x000fe200000000ff */
[C---:B------:R-:W-:Y:S01]  /*e760*/  FMUL.FTZ R22, R0.reuse, R154 ;  /* 0x0000009a00167220 */ /* 0x040fe20000410000 */
[C---:B------:R-:W-:Y:S01]  /*e770*/  FMUL.FTZ R67, R0.reuse, R111 ;  /* 0x0000006f00437220 */ /* 0x040fe20000410000 */
[----:B------:R5:W-:Y:S01]  /*e780*/  STG.E.U16 desc[UR26][R34.64+-0x70], R3 ;  /* 0xffff900322007986 */ /* 0x000be2000c10151a */
[C---:B------:R-:W-:Y:S01]  /*e790*/  FMUL.FTZ R70, R0.reuse, R70 ;  /* 0x0000004600467220 */ /* 0x040fe20000410000 */
[C---:B------:R-:W-:Y:S01]  /*e7a0*/  FMUL.FTZ R71, R0.reuse, R71 ;  /* 0x0000004700477220 */ /* 0x040fe20000410000 */
[C---:B------:R-:W-:Y:S01]  /*e7b0*/  FMUL.FTZ R82, R0.reuse, R82 ;  /* 0x0000005200527220 */ /* 0x040fe20000410000 */
[----:B------:R5:W-:Y:S01]  /*e7c0*/  STG.E.U16 desc[UR26][R34.64+-0x6e], R2 ;  /* 0xffff920222007986 */ /* 0x000be2000c10151a */
[----:B--2---:R2:W2:Y:S01]  /*e7d0*/  MUFU.EX2 R131, R39 ;  /* 0x0000002700837308 */ /* 0x0044a20000000800 */
[C---:B------:R-:W-:Y:S01]  /*e7e0*/  FMUL.FTZ R83, R0.reuse, R83 ;  /* 0x0000005300537220 */ /* 0x040fe20000410000 */
[C---:B------:R-:W-:Y:S01]  /*e7f0*/  FMUL.FTZ R86, R0.reuse, R86 ;  /* 0x0000005600567220 */ /* 0x040fe20000410000 */
[C---:B------:R-:W-:Y:S01]  /*e800*/  FMUL.FTZ R87, R0.reuse, R87 ;  /* 0x0000005700577220 */ /* 0x040fe20000410000 */
[C---:B------:R-:W-:Y:S01]  /*e810*/  FMUL.FTZ R98, R0.reuse, R98 ;  /* 0x0000006200627220 */ /* 0x040fe20000410000 */
[----:B------:R-:W-:Y:S01]  /*e820*/  FMUL.FTZ R99, R0, R99 ;  /* 0x0000006300637220 */ /* 0x000fe20000410000 */
[----:B------:R-:W-:Y:S01]  /*e830*/  FADD.FTZ R127, R129, R119 ;  /* 0x00000077817f7221 */ /* 0x000fe20000010000 */
[----:B------:R-:W-:Y:S01]  /*e840*/  FADD.FTZ R122, R128, R124 ;  /* 0x0000007c807a7221 */ /* 0x000fe20000010000 */
[----:B------:R-:W-:Y:S02]  /*e850*/  PRMT R119, R202, 0x5410, R201 ;  /* 0x00005410ca777816 */ /* 0x000fe400000000c9 */
[----:B------:R-:W1:Y:S01]  /*e860*/  MUFU.EX2 R124, R172 ;  /* 0x000000ac007c7308 */ /* 0x000e620000000800 */
[----:B---3--:R-:W-:Y:S02]  /*e870*/  IMAD.MOV.U32 R130, RZ, RZ, R6 ;  /* 0x000000ffff827224 */ /* 0x008fe400078e0006 */
[C---:B------:R-:W-:Y:S01]  /*e880*/  FMUL.FTZ R6, R0.reuse, R170 ;  /* 0x000000aa00067220 */ /* 0x040fe20000410000 */
[----:B--2---:R-:W-:Y:S01]  /*e890*/  FMUL.FTZ R39, R0, R139 ;  /* 0x0000008b00277220 */ /* 0x004fe20000410000 */
[----:B------:R-:W-:Y:S02]  /*e8a0*/  F2FP.F16.F32.PACK_AB R138, R134, R131 ;  /* 0x00000083868a723e */ /* 0x000fe400000000ff */
[----:B-----5:R-:W-:Y:S02]  /*e8b0*/  LOP3.LUT R3, R161, 0xffff, RZ, 0xc0, !PT ;  /* 0x0000ffffa1037812 */ /* 0x020fe400078ec0ff */
[----:B------:R-:W-:Y:S02]  /*e8c0*/  PRMT R139, R138, 0x7632, R139 ;  /* 0x000076328a8b7816 */ /* 0x000fe4000000008b */
[----:B------:R-:W-:Y:S01]  /*e8d0*/  SHF.R.U32.HI R198, RZ, 0x8, R3 ;  /* 0x00000008ffc67819 */ /* 0x000fe20000011603 */
[C---:B------:R-:W-:Y:S01]  /*e8e0*/  FMUL.FTZ R35, R0.reuse, R143 ;  /* 0x0000008f00237220 */ /* 0x040fe20000410000 */
[----:B------:R-:W-:Y:S01]  /*e8f0*/  FMUL.FTZ R34, R0, R142 ;  /* 0x0000008e00227220 */ /* 0x000fe20000410000 */
[----:B------:R-:W2:Y:S01]  /*e900*/  LDL R143, [R1+0x154] ;  /* 0x00015400018f7983 */ /* 0x000ea20000100800 */
[----:B------:R-:W-:Y:S04]  /*e910*/  LOP3.LUT R2, R198, 0xffff, RZ, 0xc0, !PT ;  /* 0x0000ffffc6027812 */ /* 0x000fe800078ec0ff */
[----:B------:R-:W-:Y:S01]  /*e920*/  ISETP.LE.U32.AND P1, PT, R2, UR18, PT ;  /* 0x0000001202007c0c */ /* 0x000fe2000bf23070 */
[----:B------:R-:W-:Y:S05]  /*e930*/  IMAD.U32 R2, RZ, RZ, UR14 ;  /* 0x0000000eff027e24 */ /* 0x000fea000f8e00ff */
[----:B------:R-:W-:Y:S01]  /*e940*/  LOP3.LUT R2, R163, UR35, R2, 0x96, !PT ;  /* 0x00000023a3027c12 */ /* 0x000fe2000f8e9602 */
[----:B------:R-:W-:Y:S02]  /*e950*/  IMAD.MOV.U32 R163, RZ, RZ, R165 ;  /* 0x000000ffffa37224 */ /* 0x000fe400078e00a5 */
[----:B------:R-:W-:Y:S02]  /*e960*/  MUFU.EX2 R165, R238 ;  /* 0x000000ee00a57308 */ /* 0x000fe40000000800 */
[----:B------:R-:W-:Y:S05]  /*e970*/  IMAD.WIDE.U32 R108, R2, -0x326172a9, RZ ;  /* 0xcd9e8d57026c7825 */ /* 0x000fea00078e00ff */
[C---:B------:R-:W-:Y:S02]  /*e980*/  LOP3.LUT R2, R109.reuse, R132, RZ, 0x3c, !PT ;  /* 0x000000846d027212 */ /* 0x040fe400078e3cff */
[----:B------:R-:W-:Y:S02]  /*e990*/  LOP3.LUT R142, R108, R237, RZ, 0x3c, !PT ;  /* 0x000000ed6c8e7212 */ /* 0x000fe400078e3cff */
[----:B------:R-:W-:Y:S02]  /*e9a0*/  LOP3.LUT R132, R109, R160, RZ, 0x3c, !PT ;  /* 0x000000a06d847212 */ /* 0x000fe400078e3cff */
[----:B------:R-:W-:Y:S01]  /*e9b0*/  MUFU.EX2 R160, R233 ;  /* 0x000000e900a07308 */ /* 0x000fe20000000800 */
[C---:B----4-:R-:W-:Y:S01]  /*e9c0*/  FFMA.FTZ R3, R0.reuse, R18, R55 ;  /* 0x0000001200037223 */ /* 0x050fe20000010037 */
[C---:B------:R-:W-:Y:S01]  /*e9d0*/  FMUL.FTZ R18, R0.reuse, R158 ;  /* 0x0000009e00127220 */ /* 0x040fe20000410000 */
[----:B------:R-:W-:Y:S01]  /*e9e0*/  FMUL.FTZ R55, R0, R123 ;  /* 0x0000007b00377220 */ /* 0x000fe20000410000 */
[----:B------:R-:W-:Y:S01]  /*e9f0*/  LOP3.LUT R0, R108, R149, RZ, 0x3c, !PT ;  /* 0x000000956c007212 */ /* 0x000fe200078e3cff */
[----:B------:R-:W-:Y:S01]  /*ea00*/  FADD.FTZ R126, R141, R3 ;  /* 0x000000038d7e7221 */ /* 0x000fe20000010000 */
[----:B------:R3:W4:Y:S01]  /*ea10*/  LDL.S16 R149, [R1+0xf0] ;  /* 0x0000f00001957983 */ /* 0x0007220000100600 */
[----:B------:R-:W-:Y:S04]  /*ea20*/  IMAD.WIDE.U32 R2, R2, -0x2daee0ad, RZ ;  /* 0xd2511f5302027825 */ /* 0x000fe800078e00ff */
[----:B------:R-:W-:Y:S01]  /*ea30*/  FADD.FTZ R123, R133, R105 ;  /* 0x00000069857b7221 */ /* 0x000fe20000010000 */
[----:B------:R-:W-:Y:S01]  /*ea40*/  MUFU.EX2 R141, R223 ;  /* 0x000000df008d7308 */ /* 0x000fe20000000800 */
[----:B------:R-:W-:Y:S01]  /*ea50*/  FADD.FTZ R126, R135, R126 ;  /* 0x0000007e877e7221 */ /* 0x000fe20000010000 */
[----:B------:R-:W-:Y:S01]  /*ea60*/  IMAD.WIDE.U32 R108, R0, -0x2daee0ad, RZ ;  /* 0xd2511f53006c7825 */ /* 0x000fe200078e00ff */
[----:B------:R3:W5:Y:S02]  /*ea70*/  LDL.S16 R135, [R1+0xec] ;  /* 0x0000ec0001877983 */ /* 0x0007640000100600 */
[----:B------:R-:W-:Y:S01]  /*ea80*/  LOP3.LUT R0, R166, UR9, R3, 0x96, !PT ;  /* 0x00000009a6007c12 */ /* 0x000fe2000f8e9603 */
[----:B------:R-:W-:Y:S01]  /*ea90*/  FADD.FTZ R123, R148, R123 ;  /* 0x0000007b947b7221 */ /* 0x000fe20000010000 */
[----:B------:R3:W3:Y:S01]  /*eaa0*/  LDL.S16 R166, [R1+0x114] ;  /* 0x0001140001a67983 */ /* 0x0006e20000100600 */
[----:B------:R-:W-:Y:S02]  /*eab0*/  LOP3.LUT R110, R2, UR13, R109, 0x96, !PT ;  /* 0x0000000d026e7c12 */ /* 0x000fe4000f8e966d */
[----:B------:R-:W-:Y:S01]  /*eac0*/  MUFU.EX2 R3, R175 ;  /* 0x000000af00037308 */ /* 0x000fe20000000800 */
[----:B------:R-:W-:Y:S01]  /*ead0*/  IMAD.WIDE.U32 R128, R0, -0x326172a9, RZ ;  /* 0xcd9e8d5700807825 */ /* 0x000fe200078e00ff */
[----:B------:R-:W-:Y:S02]  /*eae0*/  PRMT R105, R120, 0x5410, R125 ;  /* 0x0000541078697816 */ /* 0x000fe4000000007d */
[----:B------:R-:W-:Y:S01]  /*eaf0*/  LOP3.LUT R125, R235, 0xff, RZ, 0xc0, !PT ;  /* 0x000000ffeb7d7812 */ /* 0x000fe200078ec0ff */
[----:B------:R-:W-:Y:S01]  /*eb00*/  IMAD.WIDE.U32 R110, R110, -0x326172a9, RZ ;  /* 0xcd9e8d576e6e7825 */ /* 0x000fe200078e00ff */
[----:B------:R-:W-:Y:S04]  /*eb10*/  LOP3.LUT R0, R236, UR15, R129, 0x96, !PT ;  /* 0x0000000fec007c12 */ /* 0x000fe8000f8e9681 */
[----:B------:R1:W-:Y:S01]  /*eb20*/  MUFU.EX2 R120, R104 ;  /* 0x0000006800787308 */ /* 0x0003e20000000800 */
[--C-:B------:R-:W-:Y:S01]  /*eb30*/  HSET2.LE.AND R105, R105, R216.reuse, PT ;  /* 0x000000d869697233 */ /* 0x100fe20003803000 */
[----:B------:R-:W-:Y:S04]  /*eb40*/  IMAD.WIDE.U32 R132, R132, -0x2daee0ad, RZ ;  /* 0xd2511f5384847825 */ /* 0x000fe800078e00ff */
[----:B------:R-:W-:Y:S01]  /*eb50*/  IMAD.WIDE.U32 R158, R0, -0x2daee0ad, RZ ;  /* 0xd2511f53009e7825 */ /* 0x000fe200078e00ff */
[----:B------:R-:W-:Y:S03]  /*eb60*/  LOP3.LUT R0, R128, UR17, R111, 0x96, !PT ;  /* 0x0000001180007c12 */ /* 0x000fe6000f8e966f */
[----:B------:R2:W2:Y:S01]  /*eb70*/  MUFU.EX2 R2, R106 ;  /* 0x0000006a00027308 */ /* 0x0004a20000000800 */
[----:B------:R-:W-:Y:S02]  /*eb80*/  LOP3.LUT R105, R112, R105, RZ, 0xc0, !PT ;  /* 0x0000006970697212 */ /* 0x000fe400078ec0ff */
[----:B------:R-:W-:Y:S01]  /*eb90*/  LOP3.LUT R108, R108, UR12, R159, 0x96, !PT ;  /* 0x0000000c6c6c7c12 */ /* 0x000fe2000f8e969f */
[----:B------:R-:W-:Y:S01]  /*eba0*/  IMAD.WIDE.U32 R236, R0, -0x2daee0ad, RZ ;  /* 0xd2511f5300ec7825 */ /* 0x000fe200078e00ff */
[----:B------:R-:W-:Y:S02]  /*ebb0*/  PRMT R0, R193, 0x5410, R197 ;  /* 0x00005410c1007816 */ /* 0x000fe400000000c5 */
[--C-:B------:R-:W-:Y:S01]  /*ebc0*/  HSET2.LE.AND R112, R121, R216.reuse, PT ;  /* 0x000000d879707233 */ /* 0x100fe20003803000 */
[----:B------:R-:W-:Y:S04]  /*ebd0*/  IMAD.WIDE.U32 R108, R108, -0x326172a9, RZ ;  /* 0xcd9e8d576c6c7825 */ /* 0x000fe800078e00ff */
[----:B-1----:R-:W-:Y:S01]  /*ebe0*/  FADD.FTZ R104, R131, R122 ;  /* 0x0000007a83687221 */ /* 0x002fe20000010000 */
[----:B------:R-:W-:Y:S01]  /*ebf0*/  MUFU.EX2 R148, R176 ;  /* 0x000000b000947308 */ /* 0x000fe20000000800 */
[----:B------:R-:W-:Y:S01]  /*ec00*/  LOP3.LUT R158, R158, UR20, R237, 0x96, !PT ;  /* 0x000000149e9e7c12 */ /* 0x000fe2000f8e96ed */
[----:B------:R-:W-:Y:S01]  /*ec10*/  FADD.FTZ R122, R144, R127 ;  /* 0x0000007f907a7221 */ /* 0x000fe20000010000 */
[----:B------:R-:W-:Y:S01]  /*ec20*/  LOP3.LUT R218, R110, UR16, R109, 0x96, !PT ;  /* 0x000000106eda7c12 */ /* 0x000fe2000f8e966d */
[----:B------:R-:W-:Y:S01]  /*ec30*/  FADD.FTZ R121, R199, R126 ;  /* 0x0000007ec7797221 */ /* 0x000fe20000010000 */
[----:B------:R-:W-:Y:S01]  /*ec40*/  F2FP.F16.F32.PACK_AB R144, R140, R144 ;  /* 0x000000908c90723e */ /* 0x000fe200000000ff */
[----:B------:R-:W-:Y:S01]  /*ec50*/  IMAD.WIDE.U32 R158, R158, -0x326172a9, RZ ;  /* 0xcd9e8d579e9e7825 */ /* 0x000fe200078e00ff */
[----:B--2---:R-:W-:Y:S03]  /*ec60*/  PRMT R106, R118, 0x5410, R203 ;  /* 0x00005410766a7816 */ /* 0x004fe600000000cb */
[----:B------:R-:W-:Y:S01]  /*ec70*/  MUFU.EX2 R176, R239 ;  /* 0x000000ef00b07308 */ /* 0x000fe20000000800 */
[----:B------:R-:W-:Y:S01]  /*ec80*/  FADD.FTZ R118, R134, R104 ;  /* 0x0000006886767221 */ /* 0x000fe20000010000 */
[--C-:B------:R-:W-:Y:S01]  /*ec90*/  HSET2.LE.AND R104, R0, R216.reuse, PT ;  /* 0x000000d800687233 */ /* 0x100fe20003803000 */
[----:B------:R-:W-:Y:S01]  /*eca0*/  FADD.FTZ R122, R140, R122 ;  /* 0x0000007a8c7a7221 */ /* 0x000fe20000010000 */
[--C-:B------:R-:W-:Y:S01]  /*ecb0*/  HSET2.LE.AND R106, R106, R216.reuse, PT ;  /* 0x000000d86a6a7233 */ /* 0x100fe20003803000 */
[----:B------:R-:W-:Y:S01]  /*ecc0*/  @P0 VIADD R180, R143, 0xffffffe0 ;  /* 0xffffffe08fb40836 */ /* 0x000fe20000000000 */
[----:B------:R-:W-:Y:S01]  /*ecd0*/  LOP3.LUT R0, R119, 0xff00ff, RZ, 0xc0, !PT ;  /* 0x00ff00ff77007812 */ /* 0x000fe200078ec0ff */
[----:B------:R-:W-:Y:S01]  /*ece0*/  IMAD.WIDE.U32 R142, R142, -0x2daee0ad, RZ ;  /* 0xd2511f538e8e7825 */ /* 0x000fe200078e00ff */
[----:B------:R-:W-:Y:S02]  /*ecf0*/  LOP3.LUT R164, R108, UR11, R159, 0x96, !PT ;  /* 0x0000000b6ca47c12 */ /* 0x000fe4000f8e969f */
[----:B------:R-:W1:Y:S01]  /*ed00*/  LDSM.16.MT88.4 R108, [R208+0x9000] ;  /* 0x00900000d06c783b */ /* 0x000e620000004200 */
[----:B------:R-:W-:Y:S02]  /*ed10*/  LOP3.LUT R106, R107, R106, RZ, 0xc0, !PT ;  /* 0x0000006a6b6a7212 */ /* 0x000fe400078ec0ff */
[--C-:B------:R-:W-:Y:S02]  /*ed20*/  HSET2.LE.AND R107, R0, R216.reuse, PT ;  /* 0x000000d8006b7233 */ /* 0x100fe40003803000 */
[----:B------:R-:W-:Y:S02]  /*ed30*/  LOP3.LUT R104, R113, R104, RZ, 0xc0, !PT ;  /* 0x0000006871687212 */ /* 0x000fe400078ec0ff */
[--C-:B------:R-:W-:Y:S01]  /*ed40*/  HSET2.LE.AND R113, R117, R216.reuse, PT ;  /* 0x000000d875717233 */ /* 0x100fe20003803000 */
[----:B------:R2:W2:Y:S01]  /*ed50*/  LDL.S16 R159, [R1+0x110] ;  /* 0x00011000019f7983 */ /* 0x0004a20000100600 */
[----:B------:R-:W-:Y:S02]  /*ed60*/  LOP3.LUT R107, R114, R107, RZ, 0xc0, !PT ;  /* 0x0000006b726b7212 */ /* 0x000fe400078ec0ff */
[----:B------:R-:W-:Y:S02]  /*ed70*/  PRMT R114, R125, 0x5410, R222 ;  /* 0x000054107d727816 */ /* 0x000fe400000000de */
[----:B------:R-:W-:Y:S02]  /*ed80*/  PRMT R0, R224, 0x5410, R243 ;  /* 0x00005410e0007816 */ /* 0x000fe400000000f3 */
[----:B------:R-:W-:Y:S02]  /*ed90*/  LOP3.LUT R113, R115, R113, RZ, 0xc0, !PT ;  /* 0x0000007173717212 */ /* 0x000fe400078ec0ff */
[--C-:B------:R-:W-:Y:S02]  /*eda0*/  HSET2.LE.AND R114, R114, R216.reuse, PT ;  /* 0x000000d872727233 */ /* 0x100fe40003803000 */
[----:B------:R-:W-:Y:S02]  /*edb0*/  LOP3.LUT R115, R0, 0xff00ff, RZ, 0xc0, !PT ;  /* 0x00ff00ff00737812 */ /* 0x000fe400078ec0ff */
[----:B------:R-:W-:Y:S02]  /*edc0*/  PRMT R0, R138, 0x5410, R139 ;  /* 0x000054108a007816 */ /* 0x000fe4000000008b */
[----:B------:R-:W-:Y:S02]  /*edd0*/  PRMT R145, R144, 0x7632, R145 ;  /* 0x0000763290917816 */ /* 0x000fe40000000091 */
[----:B------:R-:W-:Y:S02]  /*ede0*/  LOP3.LUT R114, R0, R114, RZ, 0xc0, !PT ;  /* 0x0000007200727212 */ /* 0x000fe400078ec0ff */
[----:B------:R-:W-:Y:S02]  /*edf0*/  LOP3.LUT R0, R164, 0xffff, RZ, 0xc0, !PT ;  /* 0x0000ffffa4007812 */ /* 0x000fe400078ec0ff */
[--C-:B------:R-:W-:Y:S02]  /*ee00*/  HSET2.LE.AND R115, R115, R216.reuse, PT ;  /* 0x000000d873737233 */ /* 0x100fe40003803000 */
[----:B------:R-:W-:Y:S02]  /*ee10*/  SHF.R.U32.HI R175, RZ, 0x8, R0 ;  /* 0x00000008ffaf7819 */ /* 0x000fe40000011600 */
[----:B------:R-:W-:Y:S02]  /*ee20*/  PRMT R0, R144, 0x5410, R145 ;  /* 0x0000541090007816 */ /* 0x000fe40000000091 */
[----:B------:R-:W-:Y:S01]  /*ee30*/  LOP3.LUT R112, R116, R112, RZ, 0xc0, !PT ;  /* 0x0000007074707212 */ /* 0x000fe200078ec0ff */
[----:B------:R-:W-:Y:S01]  /*ee40*/  FADD.FTZ R116, R146, R118 ;  /* 0x0000007692747221 */ /* 0x000fe20000010000 */
[----:B------:R-:W-:Y:S02]  /*ee50*/  LOP3.LUT R115, R0, R115, RZ, 0xc0, !PT ;  /* 0x0000007300737212 */ /* 0x000fe400078ec0ff */
[----:B------:R-:W-:Y:S01]  /*ee60*/  LOP3.LUT R0, R175, 0xffff, RZ, 0xc0, !PT ;  /* 0x0000ffffaf007812 */ /* 0x000fe200078ec0ff */
[-C--:B-1----:R-:W-:Y:S05]  /*ee70*/  HMMA.16816.F32 R4, R104, R108.reuse, R4 ;  /* 0x0000006c6804723c */ /* 0x082fea0000001804 */
[----:B------:R-:W-:Y:S01]  /*ee80*/  ISETP.LE.U32.AND P2, PT, R0, UR18, PT ;  /* 0x0000001200007c0c */ /* 0x000fe2000bf43070 */
[----:B------:R-:W-:Y:S01]  /*ee90*/  FADD.FTZ R0, R136, R123 ;  /* 0x0000007b88007221 */ /* 0x000fe20000010000 */
[----:B------:R-:W-:Y:S01]  /*eea0*/  LOP3.LUT R126, R130, 0xff, RZ, 0xc0, !PT ;  /* 0x000000ff827e7812 */ /* 0x000fe200078ec0ff */
[C---:B------:R-:W-:Y:S04]  /*eeb0*/  HMMA.16816.F32 R8, R112.reuse, R108, R8 ;  /* 0x0000006c7008723c */ /* 0x040fe80000001808 */
[--C-:B------:R-:W-:Y:S01]  /*eec0*/  FADD.FTZ R123, R219, R0.reuse ;  /* 0x00000000db7b7221 */ /* 0x100fe20000010000 */
[----:B------:R-:W-:Y:S01]  /*eed0*/  PRMT R0, R161, 0x7632, R0 ;  /* 0x00007632a1007816 */ /* 0x000fe20000000000 */
[----:B------:R-:W-:Y:S01]  /*eee0*/  FADD.FTZ R108, R124, R122 ;  /* 0x0000007a7c6c7221 */ /* 0x000fe20000010000 */
[----:B------:R-:W-:Y:S01]  /*eef0*/  F2FP.F16.F32.PACK_AB R124, R2, R124 ;  /* 0x0000007c027c723e */ /* 0x000fe200000000ff */
[----:B------:R-:W-:Y:S01]  /*ef00*/  FADD.FTZ R109, R200, R116 ;  /* 0x00000074c86d7221 */ /* 0x000fe20000010000 */
[----:B------:R-:W-:Y:S01]  /*ef10*/  LOP3.LUT R167, R0, 0xff, RZ, 0xc0, !PT ;  /* 0x000000ff00a77812 */ /* 0x000fe200078ec0ff */
[----:B------:R-:W1:Y:S01]  /*ef20*/  LDSM.16.MT88.4 R116, [R180] ;  /* 0x00000000b474783b */ /* 0x000e620000004200 */
[----:B------:R-:W-:Y:S01]  /*ef30*/  ISETP.LE.U32.AND P5, PT, R126, UR18, PT ;  /* 0x000000127e007c0c */ /* 0x000fe2000bfa3070 */
[----:B------:R-:W-:Y:S01]  /*ef40*/  FADD.FTZ R128, R2, R108 ;  /* 0x0000006c02807221 */ /* 0x000fe20000010000 */
[----:B------:R-:W-:Y:S01]  /*ef50*/  ISETP.LE.U32.AND P6, PT, R167, UR18, PT ;  /* 0x00000012a7007c0c */ /* 0x000fe2000bfc3070 */
[----:B------:R-:W-:Y:S01]  /*ef60*/  FADD.FTZ R2, R205, R121 ;  /* 0x00000079cd027221 */ /* 0x000fe20000010000 */
[-C--:B------:R-:W-:Y:S03]  /*ef70*/  HMMA.16816.F32 R12, R112, R110.reuse, R12 ;  /* 0x0000006e700c723c */ /* 0x080fe6000000180c */
[----:B------:R-:W-:Y:S01]  /*ef80*/  FADD.FTZ R129, R206, R2 ;  /* 0x00000002ce817221 */ /* 0x000fe20000010000 */
[----:B------:R-:W-:Y:S01]  /*ef90*/  F2FP.F16.F32.PACK_AB R2, R174, R3 ;  /* 0x00000003ae02723e */ /* 0x000fe200000000ff */
[----:B------:R-:W-:Y:S01]  /*efa0*/  FADD.FTZ R130, R3, R109 ;  /* 0x0000006d03827221 */ /* 0x000fe20000010000 */
[----:B------:R-:W-:Y:S01]  /*efb0*/  LOP3.LUT R122, R132, UR13, R143, 0x96, !PT ;  /* 0x0000000d847a7c12 */ /* 0x000fe2000f8e968f */
[----:B------:R-:W-:Y:S01]  /*efc0*/  FADD.FTZ R128, R120, R128 ;  /* 0x0000008078807221 */ /* 0x000fe20000010000 */
[----:B------:R-:W-:Y:S01]  /*efd0*/  PRMT R168, R124, 0x7610, R168 ;  /* 0x000076107ca87816 */ /* 0x000fe200000000a8 */
[C---:B------:R-:W-:Y:S01]  /*efe0*/  HMMA.16816.F32 R16, R104.reuse, R110, R16 ;  /* 0x0000006e6810723c */ /* 0x040fe20000001810 */
[----:B------:R-:W1:Y:S03]  /*eff0*/  LDSM.16.MT88.4 R108, [R208+0xa000] ;  /* 0x00a00000d06c783b */ /* 0x000e660000004200 */
[----:B------:R-:W-:Y:S01]  /*f000*/  LOP3.LUT R0, R162, UR9, R133, 0x96, !PT ;  /* 0x00000009a2007c12 */ /* 0x000fe2000f8e9685 */
[----:B------:R-:W-:Y:S01]  /*f010*/  FADD.FTZ R3, R141, R129 ;  /* 0x000000818d037221 */ /* 0x000fe20000010000 */
[----:B------:R-:W-:Y:S01]  /*f020*/  PRMT R172, R2, 0x7610, R172 ;  /* 0x0000761002ac7816 */ /* 0x000fe200000000ac */
[----:B------:R-:W-:Y:S01]  /*f030*/  FADD.FTZ R130, R174, R130 ;  /* 0x00000082ae827221 */ /* 0x000fe20000010000 */
[----:B------:R-:W-:Y:S01]  /*f040*/  PRMT R171, R2, 0x7632, R171 ;  /* 0x0000763202ab7816 */ /* 0x000fe200000000ab */
[----:B------:R-:W-:Y:S04]  /*f050*/  IMAD.WIDE.U32 R154, R0, -0x326172a9, RZ ;  /* 0xcd9e8d57009a7825 */ /* 0x000fe800078e00ff */
[----:B------:R-:W-:Y:S01]  /*f060*/  FADD.FTZ R0, R220, R123 ;  /* 0x0000007bdc007221 */ /* 0x000fe20000010000 */
[----:B------:R-:W-:Y:S01]  /*f070*/  MUFU.EX2 R174, R246 ;  /* 0x000000f600ae7308 */ /* 0x000fe20000000800 */
[----:B------:R-:W-:Y:S01]  /*f080*/  F2FP.F16.F32.PACK_AB R131, R200, R146 ;  /* 0x00000092c883723e */ /* 0x000fe200000000ff */
[----:B------:R-:W-:Y:S01]  /*f090*/  FADD.FTZ R129, R147, R3 ;  /* 0x0000000393817221 */ /* 0x000fe20000010000 */
[----:B------:R-:W-:Y:S01]  /*f0a0*/  LOP3.LUT R121, R226, UR15, R155, 0x96, !PT ;  /* 0x0000000fe2797c12 */ /* 0x000fe2000f8e969b */
[----:B------:R-:W-:Y:S01]  /*f0b0*/  FADD.FTZ R128, R173, R128 ;  /* 0x00000080ad807221 */ /* 0x000fe20000010000 */
[----:B------:R-:W-:Y:S01]  /*f0c0*/  F2FP.F16.F32.PACK_AB R141, R147, R141 ;  /* 0x0000008d938d723e */ /* 0x000fe200000000ff */
[----:B------:R-:W-:Y:S01]  /*f0d0*/  UIADD3 UR9, UPT, UPT, UR23, -0x1, URZ ;  /* 0xffffffff17097890 */ /* 0x000fe2000fffe0ff */
[----:B------:R-:W-:Y:S01]  /*f0e0*/  PRMT R126, R126, 0x5410, R152 ;  /* 0x000054107e7e7816 */ /* 0x000fe20000000098 */
[----:B------:R-:W-:Y:S02]  /*f0f0*/  IMAD.WIDE.U32 R162, R121, -0x2daee0ad, RZ ;  /* 0xd2511f5379a27825 */ /* 0x000fe400078e00ff */
[----:B------:R2:W-:Y:S01]  /*f100*/  MUFU.EX2 R146, R179 ;  /* 0x000000b300927308 */ /* 0x0005e20000000800 */
[----:B------:R-:W-:Y:S02]  /*f110*/  F2FP.F16.F32.PACK_AB R136, R219, R136 ;  /* 0x00000088db88723e */ /* 0x000fe400000000ff */
[--C-:B------:R-:W-:Y:S01]  /*f120*/  HSET2.LE.AND R126, R126, R216.reuse, PT ;  /* 0x000000d87e7e7233 */ /* 0x100fe20003803000 */
[----:B------:R-:W-:Y:S01]  /*f130*/  UMOV UR23, UR9 ;  /* 0x0000000900177c82 */ /* 0x000fe20008000000 */
[-C--:B-1----:R-:W-:Y:S05]  /*f140*/  HMMA.16816.F32 R20, R104, R116.reuse, R20 ;  /* 0x000000746814723c */ /* 0x082fea0000001814 */
[----:B------:R-:W-:Y:S01]  /*f150*/  MUFU.EX2 R147, R182 ;  /* 0x000000b600937308 */ /* 0x000fe20000000800 */
[----:B------:R-:W-:Y:S02]  /*f160*/  LOP3.LUT R126, R2, R126, RZ, 0xc0, !PT ;  /* 0x0000007e027e7212 */ /* 0x000fe400078ec0ff */
[----:B------:R-:W-:Y:S02]  /*f170*/  F2FP.F16.F32.PACK_AB R134, R206, R205 ;  /* 0x000000cdce86723e */ /* 0x000fe400000000ff */
[----:B------:R-:W-:Y:S01]  /*f180*/  F2FP.F16.F32.PACK_AB R140, R221, R220 ;  /* 0x000000dcdd8c723e */ /* 0x000fe200000000ff */
[C---:B------:R-:W-:Y:S04]  /*f190*/  HMMA.16816.F32 R24, R112.reuse, R116, R24 ;  /* 0x000000747018723c */ /* 0x040fe80000001818 */
[----:B------:R-:W-:Y:S02]  /*f1a0*/  PRMT R143, R141, 0x7632, R143 ;  /* 0x000076328d8f7816 */ /* 0x000fe4000000008f */
[----:B------:R-:W-:Y:S02]  /*f1b0*/  F2FP.F16.F32.PACK_AB R3, R234, R232 ;  /* 0x000000e8ea03723e */ /* 0x000fe400000000ff */
[-C--:B------:R-:W-:Y:S08]  /*f1c0*/  HMMA.16816.F32 R28, R112, R118.reuse, R28 ;  /* 0x00000076701c723c */ /* 0x080ff0000000181c */
[C---:B------:R-:W-:Y:S08]  /*f1d0*/  HMMA.16816.F32 R32, R104.reuse, R118, R32 ;  /* 0x000000766820723c */ /* 0x040ff00000001820 */
[-C--:B------:R-:W-:Y:S08]  /*f1e0*/  HMMA.16816.F32 R36, R104, R108.reuse, R36 ;  /* 0x0000006c6824723c */ /* 0x080ff00000001824 */
[C---:B------:R-:W-:Y:S08]  /*f1f0*/  HMMA.16816.F32 R40, R112.reuse, R108, R40 ;  /* 0x0000006c7028723c */ /* 0x040ff00000001828 */
[-C--:B------:R-:W-:Y:S08]  /*f200*/  HMMA.16816.F32 R44, R112, R110.reuse, R44 ;  /* 0x0000006e702c723c */ /* 0x080ff0000000182c */
[C---:B------:R-:W-:Y:S04]  /*f210*/  HMMA.16816.F32 R48, R104.reuse, R110, R48 ;  /* 0x0000006e6830723c */ /* 0x040fe80000001830 */
[----:B----4-:R-:W-:Y:S05]  /*f220*/  @!P6 HADD2 R149, -R124.H0_H0, -RZ.H0_H0 ;  /* 0xa00000ff7c95e230 */ /* 0x010fea0000000900 */
[----:B------:R1:W-:Y:S01]  /*f230*/  @!P6 STL.S16 [R1+0xf0], R149 ;  /* 0x0000f0950100e387 */ /* 0x0003e20000100600 */
[C---:B-----5:R-:W-:Y:S01]  /*f240*/  @!P5 HADD2 R135, -R2.reuse.H0_H0, -RZ.H0_H0 ;  /* 0xa00000ff0287d230 */ /* 0x060fe20000000900 */
[----:B------:R-:W-:Y:S04]  /*f250*/  PRMT R127, R149, 0x7610, R127 ;  /* 0x00007610957f7816 */ /* 0x000fe8000000007f */
[----:B------:R4:W-:Y:S01]  /*f260*/  @!P5 STL.S16 [R1+0xec], R135 ;  /* 0x0000ec870100d387 */ /* 0x0009e20000100600 */
[----:B------:R-:W-:Y:S02]  /*f270*/  @!P6 PRMT R168, R127, 0x5410, RZ ;  /* 0x000054107fa8e816 */ /* 0x000fe400000000ff */
[----:B------:R-:W-:Y:S01]  /*f280*/  ISETP.GT.U32.AND P6, PT, R152, UR18, PT ;  /* 0x0000001298007c0c */ /* 0x000fe2000bfc4070 */
[----:B------:R2:W5:Y:S01]  /*f290*/  LDL.S16 R151, [R1+0x10c] ;  /* 0x00010c0001977983 */ /* 0x0005620000100600 */
[----:B------:R-:W-:Y:S01]  /*f2a0*/  PRMT R132, R135, 0x7610, R132 ;  /* 0x0000761087847816 */ /* 0x000fe20000000084 */
[----:B------:R-:W-:Y:S01]  /*f2b0*/  MUFU.EX2 R152, R185 ;  /* 0x000000b900987308 */ /* 0x000fe20000000800 */
[----:B------:R-:W-:Y:S02]  /*f2c0*/  LOP3.LUT R127, R142, UR12, R163, 0x96, !PT ;  /* 0x0000000c8e7f7c12 */ /* 0x000fe4000f8e96a3 */
[----:B------:R-:W-:Y:S01]  /*f2d0*/  @!P5 PRMT R172, R132, 0x5410, RZ ;  /* 0x0000541084acd816 */ /* 0x000fe200000000ff */
[----:B------:R-:W-:Y:S01]  /*f2e0*/  IMAD.WIDE.U32 R132, R122, -0x326172a9, RZ ;  /* 0xcd9e8d577a847825 */ /* 0x000fe200078e00ff */
[----:B------:R-:W-:Y:S02]  /*f2f0*/  ISETP.GT.U32.AND P5, PT, R150, UR18, PT ;  /* 0x0000001296007c0c */ /* 0x000fe4000bfa4070 */
[----:B------:R-:W-:Y:S03]  /*f300*/  PRMT R142, R140, 0x7632, R142 ;  /* 0x000076328c8e7816 */ /* 0x000fe6000000008e */
[----:B------:R-:W-:Y:S01]  /*f310*/  MUFU.EX2 R163, R242 ;  /* 0x000000f200a37308 */ /* 0x000fe20000000800 */
[--C-:B------:R-:W-:Y:S01]  /*f320*/  LOP3.LUT R116, R154, UR17, R133.reuse, 0x96, !PT ;  /* 0x000000119a747c12 */ /* 0x100fe2000f8e9685 */
[----:B---3--:R-:W-:Y:S01]  /*f330*/  @P6 HADD2 R166, -R2.H1_H1, -RZ.H0_H0 ;  /* 0xa00000ff02a66230 */ /* 0x008fe20000000d00 */
[----:B------:R-:W-:Y:S01]  /*f340*/  PRMT R133, R134, 0x7632, R133 ;  /* 0x0000763286857816 */ /* 0x000fe20000000085 */
[----:B-1----:R3:W3:Y:S02]  /*f350*/  LDL.S16 R149, [R1+0x118] ;  /* 0x0001180001957983 */ /* 0x0026e40000100600 */
[----:B------:R-:W-:Y:S01]  /*f360*/  IMAD.WIDE.U32 R196, R116, -0x2daee0ad, RZ ;  /* 0xd2511f5374c47825 */ /* 0x000fe200078e00ff */
[----:B------:R-:W-:Y:S01]  /*f370*/  PRMT R153, R166, 0x7610, R153 ;  /* 0x00007610a6997816 */ /* 0x000fe20000000099 */
[----:B------:R1:W-:Y:S02]  /*f380*/  @P6 STL.S16 [R1+0x114], R166 ;  /* 0x000114a601006387 */ /* 0x0003e40000100600 */
[----:B----4-:R-:W-:Y:S01]  /*f390*/  FADD.FTZ R135, R221, R0 ;  /* 0x00000000dd877221 */ /* 0x010fe20000010000 */
[----:B------:R-:W-:Y:S02]  /*f3a0*/  F2FP.F16.F32.PACK_AB R0, R173, R120 ;  /* 0x00000078ad00723e */ /* 0x000fe400000000ff */
[----:B------:R-:W4:Y:S01]  /*f3b0*/  LDSM.16.MT88.4 R120, [R180+0x1000] ;  /* 0x00100000b478783b */ /* 0x000f220000004200 */
[----:B------:R-:W-:Y:S01]  /*f3c0*/  @P6 PRMT R171, R153, 0x5410, RZ ;  /* 0x0000541099ab6816 */ /* 0x000fe200000000ff */
[----:B------:R-:W-:Y:S01]  /*f3d0*/  MUFU.EX2 R173, R248 ;  /* 0x000000f800ad7308 */ /* 0x000fe20000000800 */
[----:B------:R-:W-:Y:S02]  /*f3e0*/  ISETP.GT.U32.AND P6, PT, R137, UR18, PT ;  /* 0x0000001289007c0c */ /* 0x000fe4000bfc4070 */
[----:B------:R-:W-:Y:S02]  /*f3f0*/  PRMT R170, R0, 0x7610, R170 ;  /* 0x0000761000aa7816 */ /* 0x000fe400000000aa */
[----:B------:R-:W-:Y:S02]  /*f400*/  LOP3.LUT R154, R162, UR20, R197, 0x96, !PT ;  /* 0x00000014a29a7c12 */ /* 0x000fe4000f8e96c5 */
[----:B------:R-:W-:Y:S03]  /*f410*/  PRMT R169, R0, 0x7632, R169 ;  /* 0x0000763200a97816 */ /* 0x000fe600000000a9 */
[----:B------:R-:W-:Y:S01]  /*f420*/  MUFU.EX2 R153, R181 ;  /* 0x000000b500997308 */ /* 0x000fe20000000800 */
[----:B------:R-:W-:Y:S09]  /*f430*/  IMAD.WIDE.U32 R154, R154, -0x326172a9, RZ ;  /* 0xcd9e8d579a9a7825 */ /* 0x000ff200078e00ff */
[----:B------:R-:W-:Y:S01]  /*f440*/  MUFU.EX2 R162, R245 ;  /* 0x000000f500a27308 */ /* 0x000fe20000000800 */
[C---:B--2---:R-:W-:Y:S09]  /*f450*/  @P5 HADD2 R159, -R0.reuse.H0_H0, -RZ.H0_H0 ;  /* 0xa00000ff009f5230 */ /* 0x044ff20000000900 */
[----:B-1----:R-:W1:Y:S01]  /*f460*/  MUFU.EX2 R166, R241 ;  /* 0x000000f100a67308 */ /* 0x002e620000000800 */
[----:B------:R2:W-:Y:S01]  /*f470*/  @P5 STL.S16 [R1+0x110], R159 ;  /* 0x0001109f01005387 */ /* 0x0005e20000100600 */
[----:B------:R-:W-:Y:S04]  /*f480*/  PRMT R117, R159, 0x7610, R117 ;  /* 0x000076109f757816 */ /* 0x000fe80000000075 */
[----:B------:R-:W-:Y:S01]  /*f490*/  @P5 PRMT R170, R117, 0x5410, RZ ;  /* 0x0000541075aa5816 */ /* 0x000fe200000000ff */
[----:B------:R-:W-:Y:S01]  /*f4a0*/  IMAD.WIDE.U32 R116, R127, -0x326172a9, RZ ;  /* 0xcd9e8d577f747825 */ /* 0x000fe200078e00ff */
[----:B------:R-:W-:Y:S02]  /*f4b0*/  ISETP.LE.U32.AND P5, PT, R125, UR18, PT ;  /* 0x000000127d007c0c */ /* 0x000fe4000bfa3070 */
[----:B------:R-:W-:Y:S01]  /*f4c0*/  PRMT R127, R150, 0x5410, R137 ;  /* 0x00005410967f7816 */ /* 0x000fe20000000089 */
[-C--:B----4-:R-:W-:Y:S03]  /*f4d0*/  HMMA.16816.F32 R52, R104, R120.reuse, R52 ;  /* 0x000000786834723c */ /* 0x090fe60000001834 */
[----:B------:R-:W-:Y:S02]  /*f4e0*/  LOP3.LUT R179, R132, UR16, R117, 0x96, !PT ;  /* 0x0000001084b37c12 */ /* 0x000fe4000f8e9675 */
[----:B------:R-:W-:Y:S02]  /*f4f0*/  LOP3.LUT R127, R127, 0xff00ff, RZ, 0xc0, !PT ;  /* 0x00ff00ff7f7f7812 */ /* 0x000fe400078ec0ff */
[----:B-1----:R-:W-:Y:S01]  /*f500*/  F2FP.F16.F32.PACK_AB R132, R166, R165 ;  /* 0x000000a5a684723e */ /* 0x002fe200000000ff */
[C---:B------:R-:W-:Y:S04]  /*f510*/  HMMA.16816.F32 R56, R112.reuse, R120, R56 ;  /* 0x000000787038723c */ /* 0x040fe80000001838 */
[--C-:B------:R-:W-:Y:S02]  /*f520*/  HSET2.LE.AND R127, R127, R216.reuse, PT ;  /* 0x000000d87f7f7233 */ /* 0x100fe40003803000 */
[----:B------:R-:W-:Y:S02]  /*f530*/  PRMT R137, R124, 0x7632, R137 ;  /* 0x000076327c897816 */ /* 0x000fe40000000089 */
[----:B--2---:R-:W-:Y:S01]  /*f540*/  LOP3.LUT R159, R116, UR11, R155, 0x96, !PT ;  /* 0x0000000b749f7c12 */ /* 0x004fe2000f8e969b */
[----:B------:R-:W-:Y:S01]  /*f550*/  FADD.FTZ R116, R232, R135 ;  /* 0x00000087e8747221 */ /* 0x000fe20000010000 */
[-C--:B------:R-:W-:Y:S03]  /*f560*/  HMMA.16816.F32 R60, R112, R122.reuse, R60 ;  /* 0x0000007a703c723c */ /* 0x080fe6000000183c */
[----:B------:R-:W-:Y:S01]  /*f570*/  FADD.FTZ R117, R234, R116 ;  /* 0x00000074ea757221 */ /* 0x000fe20000010000 */
[----:B------:R-:W-:Y:S01]  /*f580*/  FADD.FTZ R116, R229, R129 ;  /* 0x00000081e5747221 */ /* 0x000fe20000010000 */
[----:B------:R-:W-:Y:S02]  /*f590*/  F2FP.F16.F32.PACK_AB R129, R160, R229 ;  /* 0x000000e5a081723e */ /* 0x000fe400000000ff */
[----:B------:R-:W-:Y:S01]  /*f5a0*/  LOP3.LUT R127, R0, R127, RZ, 0xc0, !PT ;  /* 0x0000007f007f7212 */ /* 0x000fe200078ec0ff */
[----:B------:R-:W-:Y:S01]  /*f5b0*/  FADD.FTZ R118, R160, R116 ;  /* 0x00000074a0767221 */ /* 0x000fe20000010000 */
[----:B------:R-:W-:Y:S01]  /*f5c0*/  FADD.FTZ R116, R146, R130 ;  /* 0x0000008292747221 */ /* 0x000fe20000010000 */
[C---:B------:R-:W-:Y:S01]  /*f5d0*/  F2FP.F16.F32.PACK_AB R146, R177.reuse, R146 ;  /* 0x00000092b192723e */ /* 0x040fe200000000ff */
[C---:B------:R-:W-:Y:S01]  /*f5e0*/  HMMA.16816.F32 R64, R104.reuse, R122, R64 ;  /* 0x0000007a6840723c */ /* 0x040fe20000001840 */
[----:B------:R-:W-:Y:S03]  /*f5f0*/  MUFU.EX2 R160, R247 ;  /* 0x000000f700a07308 */ /* 0x000fe60000000800 */
[----:B------:R-:W-:Y:S01]  /*f600*/  FADD.FTZ R177, R177, R116 ;  /* 0x00000074b1b17221 */ /* 0x000fe20000010000 */
[----:B------:R-:W-:Y:S01]  /*f610*/  FADD.FTZ R116, R148, R128 ;  /* 0x0000008094747221 */ /* 0x000fe20000010000 */
[C---:B------:R-:W-:Y:S01]  /*f620*/  F2FP.F16.F32.PACK_AB R148, R178.reuse, R148 ;  /* 0x00000094b294723e */ /* 0x040fe200000000ff */
[----:B------:R-:W-:Y:S01]  /*f630*/  FADD.FTZ R120, R165, R118 ;  /* 0x00000076a5787221 */ /* 0x000fe20000010000 */
[----:B------:R-:W-:Y:S01]  /*f640*/  F2FP.F16.F32.PACK_AB R130, R163, R176 ;  /* 0x000000b0a382723e */ /* 0x000fe200000000ff */
[----:B------:R-:W-:Y:S01]  /*f650*/  FADD.FTZ R178, R178, R116 ;  /* 0x00000074b2b27221 */ /* 0x000fe20000010000 */
[----:B------:R-:W-:Y:S01]  /*f660*/  FADD.FTZ R116, R176, R117 ;  /* 0x00000075b0747221 */ /* 0x000fe20000010000 */
[----:B------:R-:W-:Y:S01]  /*f670*/  PRMT R135, R136, 0x7632, R135 ;  /* 0x0000763288877816 */ /* 0x000fe20000000087 */
[----:B------:R-:W-:Y:S01]  /*f680*/  FADD.FTZ R166, R166, R120 ;  /* 0x00000078a6a67221 */ /* 0x000fe20000010000 */
[----:B------:R-:W-:Y:S01]  /*f690*/  FADD.FTZ R2, R153, R178 ;  /* 0x000000b299027221 */ /* 0x000fe20000010000 */
[----:B------:R-:W-:Y:S01]  /*f6a0*/  FADD.FTZ R121, R163, R116 ;  /* 0x00000074a3797221 */ /* 0x000fe20000010000 */
[----:B------:R-:W-:Y:S01]  /*f6b0*/  PRMT R150, R124, 0x5410, R137 ;  /* 0x000054107c967816 */ /* 0x000fe20000000089 */
[----:B------:R-:W-:Y:S01]  /*f6c0*/  LDSM.16.MT88.4 R116, [R180+0x2000] ;  /* 0x00200000b474783b */ /* 0x000fe20000004200 */
[----:B------:R-:W-:Y:S01]  /*f6d0*/  LOP3.LUT R163, R204, 0xff, RZ, 0xc0, !PT ;  /* 0x000000ffcca37812 */ /* 0x000fe200078ec0ff */
[----:B------:R-:W-:Y:S01]  /*f6e0*/  MUFU.EX2 R124, R188 ;  /* 0x000000bc007c7308 */ /* 0x000fe20000000800 */
[----:B------:R-:W-:Y:S02]  /*f6f0*/  SHF.R.U32.HI R165, RZ, 0x18, R204 ;  /* 0x00000018ffa57819 */ /* 0x000fe400000116cc */
[----:B------:R-:W-:Y:S01]  /*f700*/  PRMT R128, R131, 0x7632, R128 ;  /* 0x0000763283807816 */ /* 0x000fe20000000080 */
[----:B-----5:R-:W-:Y:S02]  /*f710*/  @P6 HADD2 R151, -R0.H1_H1, -RZ.H0_H0 ;  /* 0xa00000ff00976230 */ /* 0x020fe40000000d00 */
[----:B------:R-:W-:Y:S01]  /*f720*/  FADD.FTZ R0, R147, R177 ;  /* 0x000000b193007221 */ /* 0x000fe20000010000 */
[----:B------:R-:W-:Y:S02]  /*f730*/  F2FP.F16.F32.PACK_AB R177, R173, R174 ;  /* 0x000000aeadb1723e */ /* 0x000fe400000000ff */
[----:B------:R1:W-:Y:S01]  /*f740*/  @P6 STL.S16 [R1+0x10c], R151 ;  /* 0x00010c9701006387 */ /* 0x0003e20000100600 */
[----:B------:R-:W-:Y:S04]  /*f750*/  PRMT R109, R151, 0x7610, R109 ;  /* 0x00007610976d7816 */ /* 0x000fe8000000006d */
[----:B------:R-:W-:Y:S02]  /*f760*/  @P6 PRMT R169, R109, 0x5410, RZ ;  /* 0x000054106da96816 */ /* 0x000fe400000000ff */
[----:B------:R-:W-:Y:S01]  /*f770*/  ISETP.GT.U32.AND P6, PT, R222, UR18, PT ;  /* 0x00000012de007c0c */ /* 0x000fe2000bfc4070 */
[----:B---3--:R-:W-:Y:S05]  /*f780*/  @!P5 HADD2 R149, -R138.H0_H0, -RZ.H0_H0 ;  /* 0xa00000ff8a95d230 */ /* 0x008fea0000000900 */
[----:B------:R2:W-:Y:S01]  /*f790*/  @!P5 STL.S16 [R1+0x118], R149 ;  /* 0x000118950100d387 */ /* 0x0005e20000100600 */
[----:B------:R-:W-:Y:S03]  /*f7a0*/  PRMT R108, R149, 0x7610, R108 ;  /* 0x00007610956c7816 */ /* 0x000fe6000000006c */
[----:B------:R3:W4:Y:S01]  /*f7b0*/  LDL.S16 R125, [R1+0xe8] ;  /* 0x0000e800017d7983 */ /* 0x0007220000100600 */
[----:B------:R-:W-:Y:S02]  /*f7c0*/  @!P5 PRMT R138, R108, 0x5410, RZ ;  /* 0x000054106c8ad816 */ /* 0x000fe400000000ff */
[----:B------:R-:W-:Y:S01]  /*f7d0*/  ISETP.GT.U32.AND P5, PT, R224, UR18, PT ;  /* 0x00000012e0007c0c */ /* 0x000fe2000bfa4070 */
[----:B------:R-:W5:Y:S01]  /*f7e0*/  LDSM.16.MT88.4 R108, [R208+0xb000] ;  /* 0x00b00000d06c783b */ /* 0x000f620000004200 */
[----:B-1----:R-:W-:Y:S07]  /*f7f0*/  MUFU.EX2 R151, R183 ;  /* 0x000000b700977308 */ /* 0x002fee0000000800 */
[----:B------:R3:W3:Y:S04]  /*f800*/  LDL.S16 R182, [R1+0xd0] ;  /* 0x0000d00001b67983 */ /* 0x0006e80000100600 */
[----:B------:R1:W-:Y:S01]  /*f810*/  STG.E.U16 desc[UR26][R230.64+-0x70], R138 ;  /* 0xffff908ae6007986 */ /* 0x0003e2000c10151a */
[----:B--2---:R2:W2:Y:S03]  /*f820*/  MUFU.EX2 R149, R184 ;  /* 0x000000b800957308 */ /* 0x0044a60000000800 */
[----:B--2---:R2:W2:Y:S01]  /*f830*/  LDL.S16 R184, [R1+0xc8] ;  /* 0x0000c80001b87983 */ /* 0x0044a20000100600 */
[C---:B------:R-:W-:Y:S01]  /*f840*/  F2FP.F16.F32.PACK_AB R147, R149.reuse, R147 ;  /* 0x000000939593723e */ /* 0x040fe200000000ff */
[----:B------:R-:W-:Y:S01]  /*f850*/  FADD.FTZ R155, R149, R0 ;  /* 0x00000000959b7221 */ /* 0x000fe20000010000 */
[C---:B------:R-:W-:Y:S01]  /*f860*/  F2FP.F16.F32.PACK_AB R149, R151.reuse, R153 ;  /* 0x000000999795723e */ /* 0x040fe200000000ff */
[----:B------:R-:W-:Y:S01]  /*f870*/  FADD.FTZ R153, R151, R2 ;  /* 0x0000000297997221 */ /* 0x000fe20000010000 */
[----:B------:R-:W-:Y:S01]  /*f880*/  FADD.FTZ R2, R162, R121 ;  /* 0x00000079a2027221 */ /* 0x000fe20000010000 */
[-C--:B-----5:R-:W-:Y:S01]  /*f890*/  HMMA.16816.F32 R68, R104, R108.reuse, R68 ;  /* 0x0000006c6844723c */ /* 0x0a0fe20000001844 */
[----:B------:R-:W5:Y:S01]  /*f8a0*/  LDSM.16.MT88.4 R120, [R208+0x9400] ;  /* 0x00940000d078783b */ /* 0x000f620000004200 */
[----:B------:R-:W5:Y:S01]  /*f8b0*/  MUFU.EX2 R151, R186 ;  /* 0x000000ba00977308 */ /* 0x000f620000000800 */
[C---:B------:R-:W-:Y:S01]  /*f8c0*/  F2FP.F16.F32.PACK_AB R0, R160.reuse, R162 ;  /* 0x000000a2a000723e */ /* 0x040fe200000000ff */
[--C-:B------:R-:W-:Y:S01]  /*f8d0*/  FADD.FTZ R160, R160, R2.reuse ;  /* 0x00000002a0a07221 */ /* 0x100fe20000010000 */
[----:B------:R-:W-:Y:S02]  /*f8e0*/  PRMT R2, R204, 0x7632, R2 ;  /* 0x00007632cc027816 */ /* 0x000fe40000000002 */
[----:B-1----:R-:W-:Y:S01]  /*f8f0*/  PRMT R138, R146, 0x7632, R138 ;  /* 0x00007632928a7816 */ /* 0x002fe2000000008a */
[C---:B------:R-:W-:Y:S04]  /*f900*/  HMMA.16816.F32 R72, R112.reuse, R108, R72 ;  /* 0x0000006c7048723c */ /* 0x040fe80000001848 */
[----:B------:R-:W-:Y:S02]  /*f910*/  PRMT R108, R163, 0x5410, R207 ;  /* 0x00005410a36c7816 */ /* 0x000fe400000000cf */
[----:B------:R-:W-:Y:S02]  /*f920*/  LOP3.LUT R162, R2, 0xff, RZ, 0xc0, !PT ;  /* 0x000000ff02a27812 */ /* 0x000fe400078ec0ff */
[-C--:B------:R-:W-:Y:S03]  /*f930*/  HMMA.16816.F32 R76, R112, R110.reuse, R76 ;  /* 0x0000006e704c723c */ /* 0x080fe6000000184c */
[--C-:B------:R-:W-:Y:S02]  /*f940*/  HSET2.LE.AND R108, R108, R216.reuse, PT ;  /* 0x000000d86c6c7233 */ /* 0x100fe40003803000 */
[----:B------:R-:W-:Y:S02]  /*f950*/  PRMT R2, R136, 0x5410, R135 ;  /* 0x0000541088027816 */ /* 0x000fe40000000087 */
[----:B------:R-:W-:Y:S01]  /*f960*/  PRMT R109, R162, 0x5410, R165 ;  /* 0x00005410a26d7816 */ /* 0x000fe200000000a5 */
[C---:B------:R-:W-:Y:S04]  /*f970*/  HMMA.16816.F32 R80, R104.reuse, R110, R80 ;  /* 0x0000006e6850723c */ /* 0x040fe80000001850 */
[----:B------:R-:W-:Y:S01]  /*f980*/  LOP3.LUT R108, R2, R108, RZ, 0xc0, !PT ;  /* 0x0000006c026c7212 */ /* 0x000fe200078ec0ff */
[----:B------:R-:W-:Y:S01]  /*f990*/  FADD.FTZ R2, R174, R166 ;  /* 0x000000a6ae027221 */ /* 0x000fe20000010000 */
[--C-:B------:R-:W-:Y:S01]  /*f9a0*/  HSET2.LE.AND R109, R109, R216.reuse, PT ;  /* 0x000000d86d6d7233 */ /* 0x100fe20003803000 */
[----:B------:R-:W1:Y:S01]  /*f9b0*/  MUFU.EX2 R166, R249 ;  /* 0x000000f900a67308 */ /* 0x000e620000000800 */
[-C--:B------:R-:W-:Y:S03]  /*f9c0*/  HMMA.16816.F32 R84, R104, R116.reuse, R84 ;  /* 0x000000746854723c */ /* 0x080fe60000001854 */
[----:B------:R-:W-:Y:S01]  /*f9d0*/  FADD.FTZ R174, R173, R2 ;  /* 0x00000002adae7221 */ /* 0x000fe20000010000 */
[----:B------:R-:W-:Y:S02]  /*f9e0*/  PRMT R2, R134, 0x5410, R133 ;  /* 0x0000541086027816 */ /* 0x000fe40000000085 */
[----:B------:R-:W-:Y:S02]  /*f9f0*/  LOP3.LUT R173, R244, 0xff, RZ, 0xc0, !PT ;  /* 0x000000fff4ad7812 */ /* 0x000fe400078ec0ff */
[C---:B------:R-:W-:Y:S01]  /*fa00*/  HMMA.16816.F32 R88, R112.reuse, R116, R88 ;  /* 0x000000747058723c */ /* 0x040fe20000001858 */
[----:B------:R-:W1:Y:S03]  /*fa10*/  MUFU.EX2 R117, R250 ;  /* 0x000000fa00757308 */ /* 0x000e660000000800 */
[----:B-----5:R-:W-:Y:S01]  /*fa20*/  FADD.FTZ R116, R151, R153 ;  /* 0x0000009997747221 */ /* 0x020fe20000010000 */
[----:B------:R-:W-:Y:S01]  /*fa30*/  LOP3.LUT R109, R2, R109, RZ, 0xc0, !PT ;  /* 0x0000006d026d7212 */ /* 0x000fe200078ec0ff */
[----:B------:R-:W-:Y:S01]  /*fa40*/  FADD.FTZ R2, R152, R155 ;  /* 0x0000009b98027221 */ /* 0x000fe20000010000 */
[----:B------:R-:W-:Y:S01]  /*fa50*/  PRMT R110, R173, 0x5410, R227 ;  /* 0x00005410ad6e7816 */ /* 0x000fe200000000e3 */
[-C--:B------:R-:W-:Y:S03]  /*fa60*/  HMMA.16816.F32 R92, R112, R118.reuse, R92 ;  /* 0x00000076705c723c */ /* 0x080fe6000000185c */
[----:B-1----:R-:W-:Y:S01]  /*fa70*/  FADD.FTZ R112, R166, R160 ;  /* 0x000000a0a6707221 */ /* 0x002fe20000010000 */
[C---:B------:R-:W-:Y:S01]  /*fa80*/  FADD.FTZ R186, R124.reuse, R116 ;  /* 0x000000747cba7221 */ /* 0x040fe20000010000 */
[----:B------:R-:W-:Y:S02]  /*fa90*/  PRMT R111, R251, 0x5410, R252 ;  /* 0x00005410fb6f7816 */ /* 0x000fe400000000fc */
[--C-:B------:R-:W-:Y:S01]  /*faa0*/  HSET2.LE.AND R110, R110, R216.reuse, PT ;  /* 0x000000d86e6e7233 */ /* 0x100fe20003803000 */
[----:B------:R-:W-:Y:S04]  /*fab0*/  HMMA.16816.F32 R96, R104, R118, R96 ;  /* 0x000000766860723c */ /* 0x000fe80000001860 */
[----:B------:R-:W-:Y:S01]  /*fac0*/  FADD.FTZ R116, R117, R112 ;  /* 0x0000007075747221 */ /* 0x000fe20000010000 */
[----:B------:R-:W-:Y:S01]  /*fad0*/  LOP3.LUT R111, R111, 0xff00ff, RZ, 0xc0, !PT ;  /* 0x00ff00ff6f6f7812 */ /* 0x000fe200078ec0ff */
[----:B------:R-:W1:Y:S01]  /*fae0*/  LDSM.16.MT88.4 R112, [R180+0x400] ;  /* 0x00040000b470783b */ /* 0x000e620000004200 */
[----:B------:R-:W-:Y:S02]  /*faf0*/  LOP3.LUT R155, R161, 0xff, RZ, 0xc0, !PT ;  /* 0x000000ffa19b7812 */ /* 0x000fe400078ec0ff */
[----:B------:R-:W-:Y:S02]  /*fb00*/  SHF.R.U32.HI R153, RZ, 0x18, R161 ;  /* 0x00000018ff997819 */ /* 0x000fe400000116a1 */
[--C-:B------:R-:W-:Y:S02]  /*fb10*/  HSET2.LE.AND R111, R111, R216.reuse, PT ;  /* 0x000000d86f6f7233 */ /* 0x100fe40003803000 */
[----:B------:R-:W-:Y:S02]  /*fb20*/  LOP3.LUT R160, R159, 0xff, RZ, 0xc0, !PT ;  /* 0x000000ff9fa07812 */ /* 0x000fe400078ec0ff */
[----:B------:R-:W-:Y:S02]  /*fb30*/  F2FP.F16.F32.PACK_AB R151, R124, R151 ;  /* 0x000000977c97723e */ /* 0x000fe400000000ff */
[----:B------:R-:W-:Y:S02]  /*fb40*/  PRMT R124, R155, 0x5410, R198 ;  /* 0x000054109b7c7816 */ /* 0x000fe400000000c6 */
[----:B------:R-:W-:Y:S03]  /*fb50*/  PRMT R104, R131, 0x5410, R128 ;  /* 0x0000541083687816 */ /* 0x000fe60000000080 */
[--C-:B------:R-:W-:Y:S05]  /*fb60*/  HSET2.LE.AND R124, R124, R216.reuse, PT ;  /* 0x000000d87c7c7233 */ /* 0x100fea0003803000 */
[----:B------:R-:W-:Y:S02]  /*fb70*/  LOP3.LUT R124, R104, R124, RZ, 0xc0, !PT ;  /* 0x0000007c687c7212 */ /* 0x000fe400078ec0ff */
[----:B------:R-:W5:Y:S01]  /*fb80*/  LDSM.16.MT88.4 R104, [R208+0xa400] ;  /* 0x00a40000d068783b */ /* 0x000f620000004200 */
[----:B----4-:R-:W-:Y:S07]  /*fb90*/  @P6 HADD2 R125, -R139.H0_H0, -RZ.H0_H0 ;  /* 0xa00000ff8b7d6230 */ /* 0x010fee0000000900 */
[----:B------:R4:W-:Y:S01]  /*fba0*/  @P6 STL.S16 [R1+0xe8], R125 ;  /* 0x0000e87d01006387 */ /* 0x0009e20000100600 */
[----:B------:R-:W-:Y:S03]  /*fbb0*/  PRMT R176, R125, 0x7610, R176 ;  /* 0x000076107db07816 */ /* 0x000fe600000000b0 */
[----:B------:R1:W-:Y:S01]  /*fbc0*/  STL [R1+0x11c], R116 ;  /* 0x00011c7401007387 */ /* 0x0003e20000100800 */
[----:B------:R-:W-:Y:S02]  /*fbd0*/  @P6 PRMT R139, R176, 0x5410, RZ ;  /* 0x00005410b08b6816 */ /* 0x000fe400000000ff */
[----:B------:R-:W-:Y:S01]  /*fbe0*/  ISETP.LE.U32.AND P6, PT, R160, UR18, PT ;  /* 0x00000012a0007c0c */ /* 0x000fe2000bfc3070 */
[----:B------:R5:W5:Y:S01]  /*fbf0*/  LDL.S16 R181, [R1+0xcc] ;  /* 0x0000cc0001b57983 */ /* 0x000b620000100600 */
[----:B---3--:R-:W-:Y:S03]  /*fc00*/  @P5 HADD2 R182, -R144.H0_H0, -RZ.H0_H0 ;  /* 0xa00000ff90b65230 */ /* 0x008fe60000000900 */
[----:B------:R3:W3:Y:S02]  /*fc10*/  LDL.S16 R176, [R1+0xb8] ;  /* 0x0000b80001b07983 */ /* 0x0006e40000100600 */
[----:B------:R-:W-:Y:S02]  /*fc20*/  PRMT R118, R182, 0x7610, R118 ;  /* 0x00007610b6767816 */ /* 0x000fe40000000076 */
[----:B------:R3:W3:Y:S02]  /*fc30*/  LDL.S16 R161, [R1+0xb4] ;  /* 0x0000b40001a17983 */ /* 0x0006e40000100600 */
[----:B------:R-:W-:Y:S02]  /*fc40*/  @P5 PRMT R144, R118, 0x5410, RZ ;  /* 0x0000541076905816 */ /* 0x000fe400000000ff */
[----:B------:R2:W-:Y:S04]  /*fc50*/  STG.E.U16 desc[UR26][R230.64+-0x6e], R139 ;  /* 0xffff928be6007986 */ /* 0x0005e8000c10151a */
[----:B------:R2:W-:Y:S01]  /*fc60*/  STG.E.U16 desc[UR26][R194.64+-0x70], R144 ;  /* 0xffff9090c2007986 */ /* 0x0005e2000c10151a */
[----:B----4-:R-:W4:Y:S03]  /*fc70*/  MUFU.EX2 R125, R187 ;  /* 0x000000bb007d7308 */ /* 0x010f260000000800 */
[----:B-1----:R1:W3:Y:S01]  /*fc80*/  LDL.S16 R116, [R1+0xc4] ;  /* 0x0000c40001747983 */ /* 0x0022e20000100600 */
[----:B--2---:R-:W-:Y:S05]  /*fc90*/  @!P6 HADD2 R184, -R146.H0_H0, -RZ.H0_H0 ;  /* 0xa00000ff92b8e230 */ /* 0x004fea0000000900 */
[----:B------:R-:W-:Y:S01]  /*fca0*/  PRMT R119, R184, 0x7610, R119 ;  /* 0x00007610b8777816 */ /* 0x000fe20000000077 */
[C---:B----4-:R-:W-:Y:S01]  /*fcb0*/  FADD.FTZ R178, R125.reuse, R2 ;  /* 0x000000027db27221 */ /* 0x050fe20000010000 */
[----:B------:R-:W-:Y:S02]  /*fcc0*/  PRMT R2, R140, 0x5410, R142 ;  /* 0x000054108c027816 */ /* 0x000fe4000000008e */
[----:B------:R-:W-:Y:S02]  /*fcd0*/  F2FP.F16.F32.PACK_AB R152, R125, R152 ;  /* 0x000000987d98723e */ /* 0x000fe400000000ff */
[----:B------:R-:W-:Y:S02]  /*fce0*/  LOP3.LUT R110, R2, R110, RZ, 0xc0, !PT ;  /* 0x0000006e026e7212 */ /* 0x000fe400078ec0ff */
[----:B------:R-:W-:Y:S02]  /*fcf0*/  PRMT R2, R141, 0x5410, R143 ;  /* 0x000054108d027816 */ /* 0x000fe4000000008f */
[----:B------:R-:W-:Y:S02]  /*fd00*/  PRMT R125, R167, 0x5410, R153 ;  /* 0x00005410a77d7816 */ /* 0x000fe40000000099 */
[----:B------:R-:W-:Y:S02]  /*fd10*/  LOP3.LUT R111, R2, R111, RZ, 0xc0, !PT ;  /* 0x0000006f026f7212 */ /* 0x000fe400078ec0ff */
[----:B------:R-:W-:Y:S02]  /*fd20*/  F2FP.F16.F32.PACK_AB R2, R117, R166 ;  /* 0x000000a67502723e */ /* 0x000fe400000000ff */
[----:B------:R1:W2:Y:S01]  /*fd30*/  LDL.S16 R117, [R1+0xc0] ;  /* 0x0000c00001757983 */ /* 0x0002a20000100600 */
[--C-:B------:R-:W-:Y:S02]  /*fd40*/  HSET2.LE.AND R125, R125, R216.reuse, PT ;  /* 0x000000d87d7d7233 */ /* 0x100fe40003803000 */
[-C--:B------:R-:W-:Y:S01]  /*fd50*/  HMMA.16816.F32 R4, R108, R120.reuse, R4 ;  /* 0x000000786c04723c */ /* 0x080fe20000001804 */
[----:B------:R-:W-:Y:S04]  /*fd60*/  @!P6 STL.S16 [R1+0xc8], R184 ;  /* 0x0000c8b80100e387 */ /* 0x000fe80000100600 */
[----:B------:R4:W-:Y:S01]  /*fd70*/  @P5 STL.S16 [R1+0xd0], R182 ;  /* 0x0000d0b601005387 */ /* 0x0009e20000100600 */
[----:B------:R-:W-:Y:S02]  /*fd80*/  LOP3.LUT R125, R150, R125, RZ, 0xc0, !PT ;  /* 0x0000007d967d7212 */ /* 0x000fe400078ec0ff */
[----:B------:R-:W-:Y:S01]  /*fd90*/  PRMT R166, R146, 0x7610, R166 ;  /* 0x0000761092a67816 */ /* 0x000fe200000000a6 */
[----:B------:R1:W2:Y:S01]  /*fda0*/  LDL.S16 R150, [R1+0xb0] ;  /* 0x0000b00001967983 */ /* 0x0002a20000100600 */
[----:B------:R-:W-:Y:S02]  /*fdb0*/  @!P6 PRMT R166, R119, 0x5410, RZ ;  /* 0x0000541077a6e816 */ /* 0x000fe400000000ff */
[----:B------:R-:W-:Y:S01]  /*fdc0*/  ISETP.GT.U32.AND P6, PT, R243, UR18, PT ;  /* 0x00000012f3007c0c */ /* 0x000fe2000bfc4070 */
[----:B------:R1:W2:Y:S01]  /*fdd0*/  LDL.S16 R139, [R1+0xac] ;  /* 0x0000ac00018b7983 */ /* 0x0002a20000100600 */
[C---:B------:R-:W-:Y:S04]  /*fde0*/  HMMA.16816.F32 R8, R124.reuse, R120, R8 ;  /* 0x000000787c08723c */ /* 0x040fe80000001808 */
[----:B------:R-:W-:Y:S02]  /*fdf0*/  ISETP.LE.U32.AND P5, PT, R163, UR18, PT ;  /* 0x00000012a3007c0c */ /* 0x000fe4000bfa3070 */
[----:B------:R-:W-:Y:S02]  /*fe00*/  PRMT R144, R158, 0x7773, RZ ;  /* 0x000077739e907816 */ /* 0x000fe400000000ff */
[-C--:B------:R-:W-:Y:S08]  /*fe10*/  HMMA.16816.F32 R12, R124, R122.reuse, R12 ;  /* 0x0000007a7c0c723c */ /* 0x080ff0000000180c */
[C---:B------:R-:W-:Y:S01]  /*fe20*/  HMMA.16816.F32 R16, R108.reuse, R122, R16 ;  /* 0x0000007a6c10723c */ /* 0x040fe20000001810 */
[----:B----4-:R-:W-:Y:S03]  /*fe30*/  MUFU.EX2 R182, R189 ;  /* 0x000000bd00b67308 */ /* 0x010fe60000000800 */
[----:B------:R-:W-:Y:S04]  /*fe40*/  PRMT R122, R3, 0x7632, R122 ;  /* 0x00007632037a7816 */ /* 0x000fe8000000007a */
[-C--:B------:R-:W-:Y:S08]  /*fe50*/  HMMA.16816.F32 R20, R108, R112.reuse, R20 ;  /* 0x000000706c14723c */ /* 0x080ff00000001814 */
[C---:B------:R-:W-:Y:S08]  /*fe60*/  HMMA.16816.F32 R24, R124.reuse, R112, R24 ;  /* 0x000000707c18723c */ /* 0x040ff00000001818 */
[-C--:B------:R-:W-:Y:S08]  /*fe70*/  HMMA.16816.F32 R28, R124, R114.reuse, R28 ;  /* 0x000000727c1c723c */ /* 0x080ff0000000181c */
[C---:B------:R-:W-:Y:S08]  /*fe80*/  HMMA.16816.F32 R32, R108.reuse, R114, R32 ;  /* 0x000000726c20723c */ /* 0x040ff00000001820 */
[-C--:B-----5:R-:W-:Y:S08]  /*fe90*/  HMMA.16816.F32 R36, R108, R104.reuse, R36 ;  /* 0x000000686c24723c */ /* 0x0a0ff00000001824 */
[C---:B------:R-:W-:Y:S08]  /*fea0*/  HMMA.16816.F32 R40, R124.reuse, R104, R40 ;  /* 0x000000687c28723c */ /* 0x040ff00000001828 */
[-C--:B------:R-:W-:Y:S08]  /*feb0*/  HMMA.16816.F32 R44, R124, R106.reuse, R44 ;  /* 0x0000006a7c2c723c */ /* 0x080ff0000000182c */
[C---:B------:R-:W-:Y:S04]  /*fec0*/  HMMA.16816.F32 R48, R108.reuse, R106, R48 ;  /* 0x0000006a6c30723c */ /* 0x040fe80000001830 */
[----:B------:R-:W-:Y:S02]  /*fed0*/  @!P4 HADD2 R181, -R135.H0_H0, -RZ.H0_H0 ;  /* 0xa00000ff87b5c230 */ /* 0x000fe40000000900 */
[----:B---3--:R-:W-:Y:S05]  /*fee0*/  @!P5 HADD2 R116, -R136.H0_H0, -RZ.H0_H0 ;  /* 0xa00000ff8874d230 */ /* 0x008fea0000000900 */
[----:B------:R-:W-:Y:S04]  /*fef0*/  PRMT R167, R116, 0x7610, R167 ;  /* 0x0000761074a77816 */ /* 0x000fe800000000a7 */
[----:B------:R-:W-:Y:S01]  /*ff00*/  @!P5 PRMT R136, R167, 0x5410, RZ ;  /* 0x00005410a788d816 */ /* 0x000fe200000000ff */
[----:B--2---:R-:W-:Y:S05]  /*ff10*/  @P6 HADD2 R117, -R145.H0_H0, -RZ.H0_H0 ;  /* 0xa00000ff91756230 */ /* 0x004fea0000000900 */
[----:B------:R-:W-:Y:S01]  /*ff20*/  @P6 STL.S16 [R1+0xc0], R117 ;  /* 0x0000c07501006387 */ /* 0x000fe20000100600 */
[----:B------:R-:W-:Y:S03]  /*ff30*/  PRMT R113, R117, 0x7610, R113 ;  /* 0x0000761075717816 */ /* 0x000fe60000000071 */
[----:B------:R-:W-:Y:S01]  /*ff40*/  @!P5 STL.S16 [R1+0xc4], R116 ;  /* 0x0000c4740100d387 */ /* 0x000fe20000100600 */
[----:B------:R-:W-:Y:S02]  /*ff50*/  @P6 PRMT R145, R113, 0x5410, RZ ;  /* 0x0000541071916816 */ /* 0x000fe400000000ff */
[----:B------:R-:W-:Y:S01]  /*ff60*/  ISETP.LE.U32.AND P6, PT, R162, UR18, PT ;  /* 0x00000012a2007c0c */ /* 0x000fe2000bfc3070 */
[----:B------:R1:W2:Y:S01]  /*ff70*/  LDL.S16 R123, [R1+0x9c] ;  /* 0x00009c00017b7983 */ /* 0x0002a20000100600 */
[----:B------:R-:W-:Y:S02]  /*ff80*/  PRMT R162, R181, 0x7610, R162 ;  /* 0x00007610b5a27816 */ /* 0x000fe400000000a2 */
[----:B------:R-:W-:Y:S01]  /*ff90*/  ISETP.LE.U32.AND P5, PT, R165, UR18, PT ;  /* 0x00000012a5007c0c */ /* 0x000fe2000bfa3070 */
[----:B------:R1:W3:Y:S01]  /*ffa0*/  LDL.S16 R113, [R1+0xa8] ;  /* 0x0000a80001717983 */ /* 0x0002e20000100600 */
[----:B------:R-:W-:Y:S01]  /*ffb0*/  @!P4 PRMT R135, R162, 0x5410, RZ ;  /* 0x00005410a287c816 */ /* 0x000fe200000000ff */
[----:B------:R-:W-:Y:S02]  /*ffc0*/  @!P1 HADD2 R139, -R128.H0_H0, -RZ.H0_H0 ;  /* 0xa00000ff808b9230 */ /* 0x000fe40000000900 */
[----:B------:R-:W4:Y:S03]  /*ffd0*/  LDSM.16.MT88.4 R116, [R180+0x1400] ;  /* 0x00140000b474783b */ /* 0x000f260000004200 */
[----:B------:R-:W-:Y:S01]  /*ffe0*/  PRMT R104, R139, 0x7610, R104 ;  /* 0x000076108b687816 */ /* 0x000fe20000000068 */
[----:B------:R-:W-:Y:S03]  /*fff0*/  @!P6 HADD2 R176, -R134.H0_H0, -RZ.H0_H0 ;  /* 0xa00000ff86b0e230 */ /* 0x000fe60000000900 */
[----:B------:R-:W-:Y:S01]  /*10000*/  @!P1 PRMT R128, R104, 0x5410, RZ ;  /* 0x0000541068809816 */ /* 0x000fe200000000ff */
[----:B------:R5:W-:Y:S01]  /*10010*/  @!P4 STL.S16 [R1+0xcc], R181 ;  /* 0x0000ccb50100c387 */ /* 0x000be20000100600 */
[----:B------:R-:W-:Y:S01]  /*10020*/  ISETP.LE.U32.AND P4, PT, R155, UR18, PT ;  /* 0x000000129b007c0c */ /* 0x000fe2000bf83070 */
[----:B------:R-:W-:Y:S01]  /*10030*/  @!P5 HADD2 R161, -R133.H0_H0, -RZ.H0_H0 ;  /* 0xa00000ff85a1d230 */ /* 0x000fe20000000900 */
[----:B------:R-:W-:Y:S01]  /*10040*/  PRMT R114, R176, 0x7610, R114 ;  /* 0x00007610b0727816 */ /* 0x000fe20000000072 */
[----:B------:R-:W-:Y:S01]  /*10050*/  @!P6 STL.S16 [R1+0xb8], R176 ;  /* 0x0000b8b00100e387 */ /* 0x000fe20000100600 */
[----:B------:R-:W-:Y:S02]  /*10060*/  PRMT R155, R154, 0x7773, RZ ;  /* 0x000077739a9b7816 */ /* 0x000fe400000000ff */
[----:B------:R-:W-:Y:S01]  /*10070*/  @!P6 PRMT R134, R114, 0x5410, RZ ;  /* 0x000054107286e816 */ /* 0x000fe200000000ff */
[----:B------:R1:W-:Y:S01]  /*10080*/  @!P5 STL.S16 [R1+0xb4], R161 ;  /* 0x0000b4a10100d387 */ /* 0x0003e20000100600 */
[----:B------:R-:W-:Y:S02]  /*10090*/  PRMT R112, R161, 0x7610, R112 ;  /* 0x00007610a1707816 */ /* 0x000fe40000000070 */
[----:B------:R-:W-:Y:S01]  /*100a0*/  ISETP.LE.U32.AND P6, PT, R153, UR18, PT ;  /* 0x0000001299007c0c */ /* 0x000fe2000bfc3070 */
[----:B------:R1:W-:Y:S01]  /*100b0*/  STG.E.U16 desc[UR26][R194.64+-0x6e], R145 ;  /* 0xffff9291c2007986 */ /* 0x0003e2000c10151a */
[----:B------:R-:W-:Y:S01]  /*100c0*/  @!P5 PRMT R133, R112, 0x5410, RZ ;  /* 0x000054107085d816 */ /* 0x000fe200000000ff */
[----:B------:R-:W-:Y:S01]  /*100d0*/  @!P4 HADD2 R150, -R131.H0_H0, -RZ.H0_H0 ;  /* 0xa00000ff8396c230 */ /* 0x000fe20000000900 */
[----:B------:R-:W-:Y:S01]  /*100e0*/  ISETP.LE.U32.AND P5, PT, R173, UR18, PT ;  /* 0x00000012ad007c0c */ /* 0x000fe2000bfa3070 */
[----:B------:R1:W-:Y:S01]  /*100f0*/  STG.E.U16 desc[UR26][R156.64+-0x60], R136 ;  /* 0xffffa0889c007986 */ /* 0x0003e2000c10151a */
[----:B------:R-:W-:Y:S02]  /*10100*/  LOP3.LUT R112, R159, 0xffff, RZ, 0xc0, !PT ;  /* 0x0000ffff9f707812 */ /* 0x000fe400078ec0ff */
[----:B------:R-:W-:Y:S01]  /*10110*/  PRMT R105, R150, 0x7610, R105 ;  /* 0x0000761096697816 */ /* 0x000fe20000000069 */
[----:B------:R1:W-:Y:S01]  /*10120*/  @!P4 STL.S16 [R1+0xb0], R150 ;  /* 0x0000b0960100c387 */ /* 0x0003e20000100600 */
[----:B------:R-:W-:Y:S02]  /*10130*/  SHF.R.U32.HI R112, RZ, 0x8, R112 ;  /* 0x00000008ff707819 */ /* 0x000fe40000011670 */
[----:B------:R-:W-:Y:S01]  /*10140*/  @!P4 PRMT R131, R105, 0x5410, RZ ;  /* 0x000054106983c816 */ /* 0x000fe200000000ff */
[----:B------:R1:W-:Y:S01]  /*10150*/  @!P1 STL.S16 [R1+0xac], R139 ;  /* 0x0000ac8b01009387 */ /* 0x0003e20000100600 */
[----:B------:R-:W-:Y:S01]  /*10160*/  ISETP.GT.U32.AND P4, PT, R227, UR18, PT ;  /* 0x00000012e3007c0c */ /* 0x000fe2000bf84070 */
[----:B-----5:R-:W-:Y:S01]  /*10170*/  MUFU.EX2 R181, R192 ;  /* 0x000000c000b57308 */ /* 0x020fe20000000800 */
[----:B------:R-:W-:Y:S01]  /*10180*/  ISETP.GT.U32.AND P1, PT, R251, UR18, PT ;  /* 0x00000012fb007c0c */ /* 0x000fe2000bf24070 */
[----:B------:R2:W5:Y:S01]  /*10190*/  LDL.S16 R153, [R1+0x98] ;  /* 0x0000980001997983 */ /* 0x0005620000100600 */
[----:B------:R-:W-:Y:S03]  /*101a0*/  PRMT R160, R160, 0x5410, R112 ;  /* 0x00005410a0a07816 */ /* 0x000fe60000000070 */
[----:B------:R2:W5:Y:S01]  /*101b0*/  LDL.S16 R115, [R1+0x94] ;  /* 0x0000940001737983 */ /* 0x0005620000100600 */
[-C--:B----4-:R-:W-:Y:S03]  /*101c0*/  HMMA.16816.F32 R52, R108, R116.reuse, R52 ;  /* 0x000000746c34723c */ /* 0x090fe60000001834 */
[----:B------:R4:W4:Y:S01]  /*101d0*/  LDL.S16 R114, [R1+0x90] ;  /* 0x0000900001727983 */ /* 0x0009220000100600 */
[----:B-1----:R-:W-:Y:S01]  /*101e0*/  IMAD.MOV.U32 R161, RZ, RZ, R158 ;  /* 0x000000ffffa17224 */ /* 0x002fe200078e009e */
[C---:B------:R-:W-:Y:S02]  /*101f0*/  PRMT R145, R154.reuse, 0x7771, RZ ;  /* 0x000077719a917816 */ /* 0x040fe400000000ff */
[----:B------:R-:W1:Y:S01]  /*10200*/  LDSM.16.MT88.4 R104, [R208+0xb400] ;  /* 0x00b40000d068783b */ /* 0x000e620000004200 */
[C---:B------:R-:W-:Y:S04]  /*10210*/  HMMA.16816.F32 R56, R124.reuse, R116, R56 ;  /* 0x000000747c38723c */ /* 0x040fe80000001838 */
[----:B------:R-:W-:Y:S02]  /*10220*/  SHF.R.U32.HI R136, RZ, 0x18, R159 ;  /* 0x00000018ff887819 */ /* 0x000fe4000001169f */
[----:B------:R-:W-:Y:S01]  /*10230*/  PRMT R150, R154, 0x7772, RZ ;  /* 0x000077729a967816 */ /* 0x000fe200000000ff */
[----:B------:R-:W-:Y:S01]  /*10240*/  STG.E.U16 desc[UR26][R156.64+-0x5e], R135 ;  /* 0xffffa2879c007986 */ /* 0x000fe2000c10151a */
[-C--:B------:R-:W-:Y:S03]  /*10250*/  HMMA.16816.F32 R60, R124, R118.reuse, R60 ;  /* 0x000000767c3c723c */ /* 0x080fe6000000183c */
[----:B------:R-:W-:Y:S02]  /*10260*/  PRMT R117, R164, 0x7632, R117 ;  /* 0x00007632a4757816 */ /* 0x000fe40000000075 */
[----:B------:R-:W-:Y:S02]  /*10270*/  SHF.R.U32.HI R116, RZ, 0x18, R164 ;  /* 0x00000018ff747819 */ /* 0x000fe400000116a4 */
[----:B------:R-:W-:Y:S01]  /*10280*/  LOP3.LUT R117, R117, 0xff, RZ, 0xc0, !PT ;  /* 0x000000ff75757812 */ /* 0x000fe200078ec0ff */
[C---:B------:R-:W-:Y:S04]  /*10290*/  HMMA.16816.F32 R64, R108.reuse, R118, R64 ;  /* 0x000000766c40723c */ /* 0x040fe80000001840 */
[----:B------:R-:W-:Y:S04]  /*102a0*/  PRMT R139, R158, 0x7772, RZ ;  /* 0x000077729e8b7816 */ /* 0x000fe800000000ff */
[-C--:B-1----:R-:W-:Y:S08]  /*102b0*/  HMMA.16816.F32 R68, R108, R104.reuse, R68 ;  /* 0x000000686c44723c */ /* 0x082ff00000001844 */
[C---:B------:R-:W-:Y:S08]  /*102c0*/  HMMA.16816.F32 R72, R124.reuse, R104, R72 ;  /* 0x000000687c48723c */ /* 0x040ff00000001848 */
[-C--:B------:R-:W-:Y:S08]  /*102d0*/  HMMA.16816.F32 R76, R124, R106.reuse, R76 ;  /* 0x0000006a7c4c723c */ /* 0x080ff0000000184c */
[C---:B------:R-:W-:Y:S04]  /*102e0*/  HMMA.16816.F32 R80, R108.reuse, R106, R80 ;  /* 0x0000006a6c50723c */ /* 0x040fe80000001850 */
[----:B--2---:R-:W-:Y:S02]  /*102f0*/  @!P6 HADD2 R123, -R137.H0_H0, -RZ.H0_H0 ;  /* 0xa00000ff897be230 */ /* 0x004fe40000000900 */
[----:B---3--:R-:W-:Y:S03]  /*10300*/  @!P5 HADD2 R113, -R140.H0_H0, -RZ.H0_H0 ;  /* 0xa00000ff8c71d230 */ /* 0x008fe60000000900 */
[----:B------:R1:W-:Y:S01]  /*10310*/  @!P6 STL.S16 [R1+0x9c], R123 ;  /* 0x00009c7b0100e387 */ /* 0x0003e20000100600 */
[----:B------:R-:W-:Y:S03]  /*10320*/  PRMT R121, R123, 0x7610, R121 ;  /* 0x000076107b797816 */ /* 0x000fe60000000079 */
[----:B------:R2:W-:Y:S01]  /*10330*/  @!P5 STL.S16 [R1+0xa8], R113 ;  /* 0x0000a8710100d387 */ /* 0x0005e20000100600 */
[----:B------:R-:W-:Y:S02]  /*10340*/  @!P6 PRMT R137, R121, 0x5410, RZ ;  /* 0x000054107989e816 */ /* 0x000fe400000000ff */
[----:B------:R-:W-:Y:S01]  /*10350*/  ISETP.GT.U32.AND P6, PT, R252, UR18, PT ;  /* 0x00000012fc007c0c */ /* 0x000fe2000bfc4070 */
[----:B------:R3:W3:Y:S01]  /*10360*/  LDL.S16 R162, [R1+0x8c] ;  /* 0x00008c0001a27983 */ /* 0x0006e20000100600 */
[----:B------:R-:W-:Y:S04]  /*10370*/  PRMT R120, R113, 0x7610, R120 ;  /* 0x0000761071787816 */ /* 0x000fe80000000078 */
[----:B------:R-:W-:Y:S01]  /*10380*/  @!P5 PRMT R140, R120, 0x5410, RZ ;  /* 0x00005410788cd816 */ /* 0x000fe200000000ff */
[----:B------:R-:W-:Y:S05]  /*10390*/  IMAD.WIDE R120, R228, -0x70, R230 ;  /* 0xffffff90e4787825 */ /* 0x000fea00078e02e6 */
[----:B------:R-:W-:Y:S04]  /*103a0*/  STG.E.U16 desc[UR26][R120.64+-0x60], R134 ;  /* 0xffffa08678007986 */ /* 0x000fe8000c10151a */
[----:B------:R4:W-:Y:S01]  /*103b0*/  STG.E.U16 desc[UR26][R120.64+-0x5e], R133 ;  /* 0xffffa28578007986 */ /* 0x0009e2000c10151a */
[----:B-1----:R-:W-:Y:S01]  /*103c0*/  PRMT R123, R158, 0x7771, RZ ;  /* 0x000077719e7b7816 */ /* 0x002fe200000000ff */
[----:B------:R-:W-:Y:S01]  /*103d0*/  IMAD.MOV.U32 R158, RZ, RZ, R154 ;  /* 0x000000ffff9e7224 */ /* 0x000fe200078e009a */
[----:B------:R-:W-:Y:S02]  /*103e0*/  PRMT R154, R117, 0x5410, R116 ;  /* 0x00005410759a7816 */ /* 0x000fe40000000074 */
[----:B--2---:R-:W-:Y:S02]  /*103f0*/  LOP3.LUT R113, R112, 0xffff, RZ, 0xc0, !PT ;  /* 0x0000ffff70717812 */ /* 0x004fe400078ec0ff */
[----:B------:R-:W-:Y:S02]  /*10400*/  LOP3.LUT R112, R164, 0xff, RZ, 0xc0, !PT ;  /* 0x000000ffa4707812 */ /* 0x000fe400078ec0ff */
[----:B------:R-:W-:Y:S01]  /*10410*/  ISETP.LE.U32.AND P5, PT, R113, UR18, PT ;  /* 0x0000001271007c0c */ /* 0x000fe2000bfa3070 */
[----:B-----5:R-:W-:Y:S02]  /*10420*/  @P4 HADD2 R153, -R142.H0_H0, -RZ.H0_H0 ;  /* 0xa00000ff8e994230 */ /* 0x020fe40000000900 */
[----:B------:R-:W-:Y:S03]  /*10430*/  @P1 HADD2 R115, -R141.H0_H0, -RZ.H0_H0 ;  /* 0xa00000ff8d731230 */ /* 0x000fe60000000900 */
[----:B------:R1:W-:Y:S01]  /*10440*/  @P4 STL.S16 [R1+0x98], R153 ;  /* 0x0000989901004387 */ /* 0x0003e20000100600 */
[----:B------:R-:W-:Y:S01]  /*10450*/  PRMT R113, R153, 0x7610, R113 ;  /* 0x0000761099717816 */ /* 0x000fe20000000071 */
[----:B----4-:R-:W-:Y:S02]  /*10460*/  @P6 HADD2 R114, -R143.H0_H0, -RZ.H0_H0 ;  /* 0xa00000ff8f726230 */ /* 0x010fe40000000900 */
[----:B------:R-:W-:Y:S01]  /*10470*/  @P1 STL.S16 [R1+0x94], R115 ;  /* 0x0000947301001387 */ /* 0x000fe20000100600 */
[----:B------:R-:W-:Y:S01]  /*10480*/  @P4 PRMT R142, R113, 0x5410, RZ ;  /* 0x00005410718e4816 */ /* 0x000fe200000000ff */
[----:B------:R-:W-:Y:S01]  /*10490*/  IMAD.WIDE R120, R228, 0x70, R120 ;  /* 0x00000070e4787825 */ /* 0x000fe200078e0278 */
[----:B------:R-:W-:Y:S01]  /*104a0*/  PRMT R135, R115, 0x7610, R135 ;  /* 0x0000761073877816 */ /* 0x000fe20000000087 */
[----:B------:R-:W-:Y:S01]  /*104b0*/  @P6 STL.S16 [R1+0x90], R114 ;  /* 0x0000907201006387 */ /* 0x000fe20000100600 */
[----:B------:R-:W-:Y:S02]  /*104c0*/  PRMT R134, R114, 0x7610, R134 ;  /* 0x0000761072867816 */ /* 0x000fe40000000086 */
[----:B------:R-:W-:Y:S01]  /*104d0*/  ISETP.LE.U32.AND P4, PT, R112, UR18, PT ;  /* 0x0000001270007c0c */ /* 0x000fe2000bf83070 */
[----:B------:R2:W4:Y:S01]  /*104e0*/  LDL.S16 R118, [R1+0x84] ;  /* 0x0000840001767983 */ /* 0x0005220000100600 */
[----:B------:R-:W-:Y:S01]  /*104f0*/  @P1 PRMT R141, R135, 0x5410, RZ ;  /* 0x00005410878d1816 */ /* 0x000fe200000000ff */
[----:B------:R-:W-:Y:S01]  /*10500*/  IMAD.WIDE R104, R228, -0x70, R120 ;  /* 0xffffff90e4687825 */ /* 0x000fe200078e0278 */
[----:B------:R-:W-:Y:S01]  /*10510*/  @P6 PRMT R143, R134, 0x5410, RZ ;  /* 0x00005410868f6816 */ /* 0x000fe200000000ff */
[----:B------:R5:W-:Y:S01]  /*10520*/  STG.E.U16 desc[UR26][R120.64+-0x60], R131 ;  /* 0xffffa08378007986 */ /* 0x000be2000c10151a */
[----:B------:R-:W-:Y:S02]  /*10530*/  ISETP.LE.U32.AND P6, PT, R117, UR18, PT ;  /* 0x0000001275007c0c */ /* 0x000fe4000bfc3070 */
[----:B------:R-:W-:Y:S01]  /*10540*/  ISETP.LE.U32.AND P1, PT, R116, UR18, PT ;  /* 0x0000001274007c0c */ /* 0x000fe2000bf23070 */
[----:B------:R2:W-:Y:S01]  /*10550*/  STG.E.U16 desc[UR26][R120.64+-0x5e], R128 ;  /* 0xffffa28078007986 */ /* 0x0005e2000c10151a */
[----:B------:R-:W-:Y:S01]  /*10560*/  IMAD.WIDE R134, R228, 0x70, R104 ;  /* 0x00000070e4867825 */ /* 0x000fe200078e0268 */
[----:B------:R-:W-:Y:S02]  /*10570*/  PRMT R133, R130, 0x7632, R133 ;  /* 0x0000763282857816 */ /* 0x000fe40000000085 */
[----:B------:R-:W-:Y:S01]  /*10580*/  STG.E.U16 desc[UR26][R194.64+-0x60], R168 ;  /* 0xffffa0a8c2007986 */ /* 0x000fe2000c10151a */
[----:B-1----:R-:W-:Y:S03]  /*10590*/  PRMT R153, R112, 0x5410, R175 ;  /* 0x0000541070997816 */ /* 0x002fe600000000af */
[----:B------:R-:W1:Y:S08]  /*105a0*/  LDSM.16.MT88.4 R112, [R180+0x2400] ;  /* 0x00240000b470783b */ /* 0x000e700000004200 */
[----:B------:R1:W-:Y:S04]  /*105b0*/  STG.E.U16 desc[UR26][R194.64+-0x5e], R137 ;  /* 0xffffa289c2007986 */ /* 0x0003e8000c10151a */
[----:B------:R-:W-:Y:S01]  /*105c0*/  STG.E.U16 desc[UR26][R156.64+-0x50], R140 ;  /* 0xffffb08c9c007986 */ /* 0x000fe2000c10151a */
[----:B-----5:R-:W-:Y:S03]  /*105d0*/  PRMT R131, R132, 0x7632, R131 ;  /* 0x0000763284837816 */ /* 0x020fe60000000083 */
[----:B------:R-:W-:Y:S01]  /*105e0*/  STG.E.U16 desc[UR26][R156.64+-0x4e], R142 ;  /* 0xffffb28e9c007986 */ /* 0x000fe2000c10151a */
[--C-:B--2---:R-:W-:Y:S03]  /*105f0*/  HSET2.LE.AND R120, R160, R216.reuse, PT ;  /* 0x000000d8a0787233 */ /* 0x104fe60003803000 */
[----:B------:R-:W-:Y:S01]  /*10600*/  STG.E.U16 desc[UR26][R104.64+-0x50], R141 ;  /* 0xffffb08d68007986 */ /* 0x000fe2000c10151a */
[C---:B------:R-:W-:Y:S03]  /*10610*/  PRMT R128, R129.reuse, 0x7632, R128 ;  /* 0x0000763281807816 */ /* 0x040fe60000000080 */
[----:B------:R2:W-:Y:S01]  /*10620*/  STG.E.U16 desc[UR26][R104.64+-0x4e], R143 ;  /* 0xffffb28f68007986 */ /* 0x0005e2000c10151a */
[----:B------:R-:W-:Y:S02]  /*10630*/  PRMT R107, R129, 0x5410, R128 ;  /* 0x00005410816b7816 */ /* 0x000fe40000000080 */
[----:B------:R-:W-:Y:S01]  /*10640*/  LOP3.LUT R120, R146, R120, RZ, 0xc0, !PT ;  /* 0x0000007892787212 */ /* 0x000fe200078ec0ff */
[----:B------:R-:W-:Y:S04]  /*10650*/  STG.E.U16 desc[UR26][R134.64+-0x50], R172 ;  /* 0xffffb0ac86007986 */ /* 0x000fe8000c10151a */
[----:B------:R-:W-:Y:S01]  /*10660*/  STG.E.U16 desc[UR26][R134.64+-0x4e], R171 ;  /* 0xffffb2ab86007986 */ /* 0x000fe2000c10151a */
[----:B-1----:R-:W-:Y:S03]  /*10670*/  LOP3.LUT R137, R161, 0xff, RZ, 0xc0, !PT ;  /* 0x000000ffa1897812 */ /* 0x002fe600078ec0ff */
[----:B------:R-:W-:Y:S04]  /*10680*/  STG.E.U16 desc[UR26][R194.64+-0x50], R170 ;  /* 0xffffb0aac2007986 */ /* 0x000fe8000c10151a */
[----:B------:R-:W-:Y:S01]  /*10690*/  STG.E.U16 desc[UR26][R194.64+-0x4e], R169 ;  /* 0xffffb2a9c2007986 */ /* 0x000fe2000c10151a */
[-C--:B------:R-:W-:Y:S08]  /*106a0*/  HMMA.16816.F32 R84, R108, R112.reuse, R84 ;  /* 0x000000706c54723c */ /* 0x080ff00000001854 */
[C---:B------:R-:W-:Y:S04]  /*106b0*/  HMMA.16816.F32 R88, R124.reuse, R112, R88 ;  /* 0x000000707c58723c */ /* 0x040fe80000001858 */
[----:B--2---:R-:W-:Y:S02]  /*106c0*/  PRMT R104, R159, 0x7632, R104 ;  /* 0x000076329f687816 */ /* 0x004fe40000000068 */
[----:B------:R-:W-:Y:S02]  /*106d0*/  PRMT R105, R3, 0x5410, R122 ;  /* 0x0000541003697816 */ /* 0x000fe4000000007a */
[----:B------:R-:W-:Y:S01]  /*106e0*/  LOP3.LUT R104, R104, 0xff, RZ, 0xc0, !PT ;  /* 0x000000ff68687812 */ /* 0x000fe200078ec0ff */
[-C--:B------:R-:W-:Y:S03]  /*106f0*/  HMMA.16816.F32 R92, R124, R114.reuse, R92 ;  /* 0x000000727c5c723c */ /* 0x080fe6000000185c */
[----:B------:R-:W-:Y:S02]  /*10700*/  PRMT R121, R104, 0x5410, R136 ;  /* 0x0000541068797816 */ /* 0x000fe40000000088 */
[----:B------:R-:W-:Y:S02]  /*10710*/  PRMT R112, R139, 0x5410, R144 ;  /* 0x000054108b707816 */ /* 0x000fe40000000090 */
[----:B------:R-:W-:Y:S01]  /*10720*/  LOP3.LUT R124, R158, 0xff, RZ, 0xc0, !PT ;  /* 0x000000ff9e7c7812 */ /* 0x000fe200078ec0ff */
[----:B------:R-:W-:Y:S01]  /*10730*/  HMMA.16816.F32 R96, R108, R114, R96 ;  /* 0x000000726c60723c */ /* 0x000fe20000001860 */
[----:B------:R-:W-:Y:S03]  /*10740*/  LDSM.16.MT88.4 R108, [R180+0x800] ;  /* 0x00080000b46c783b */ /* 0x000fe60000004200 */
[----:B------:R-:W-:Y:S02]  /*10750*/  LOP3.LUT R112, R112, 0xff00ff, RZ, 0xc0, !PT ;  /* 0x00ff00ff70707812 */ /* 0x000fe400078ec0ff */
[--C-:B------:R-:W-:Y:S02]  /*10760*/  HSET2.LE.AND R121, R121, R216.reuse, PT ;  /* 0x000000d879797233 */ /* 0x100fe40003803000 */
[----:B------:R-:W-:Y:S03]  /*10770*/  PRMT R125, R147, 0x7610, R125 ;  /* 0x00007610937d7816 */ /* 0x000fe6000000007d */
[----:B------:R-:W-:Y:S01]  /*10780*/  LOP3.LUT R121, R148, R121, RZ, 0xc0, !PT ;  /* 0x0000007994797212 */ /* 0x000fe200078ec0ff */
[----:B---3--:R-:W-:Y:S05]  /*10790*/  @!P5 HADD2 R162, -R146.H1_H1, -RZ.H0_H0 ;  /* 0xa00000ff92a2d230 */ /* 0x008fea0000000d00 */
[----:B------:R1:W-:Y:S01]  /*107a0*/  @!P5 STL.S16 [R1+0x8c], R162 ;  /* 0x00008ca20100d387 */ /* 0x0003e20000100600 */
[----:B------:R-:W-:Y:S04]  /*107b0*/  PRMT R163, R162, 0x7610, R163 ;  /* 0x00007610a2a37816 */ /* 0x000fe800000000a3 */
[----:B------:R-:W-:Y:S02]  /*107c0*/  @!P5 PRMT R138, R163, 0x5410, RZ ;  /* 0x00005410a38ad816 */ /* 0x000fe400000000ff */
[----:B------:R-:W-:Y:S01]  /*107d0*/  ISETP.LE.U32.AND P5, PT, R136, UR18, PT ;  /* 0x0000001288007c0c */ /* 0x000fe2000bfa3070 */
[----:B-1----:R2:W3:Y:S01]  /*107e0*/  LDL.S16 R162, [R1+0x88] ;  /* 0x0000880001a27983 */ /* 0x0024e20000100600 */
[----:B----4-:R-:W-:Y:S05]  /*107f0*/  @!P4 HADD2 R118, -R3.H0_H0, -RZ.H0_H0 ;  /* 0xa00000ff0376c230 */ /* 0x010fea0000000900 */
        /* <DEDUP_REMOVED lines=12> */
[----:B---3--:R-:W-:Y:S05]  /*108c0*/  @!P2 HADD2 R162, -R122.H0_H0, -RZ.H0_H0 ;  /* 0xa00000ff7aa2a230 */ /* 0x008fea0000000900 */
[----:B------:R3:W-:Y:S01]  /*108d0*/  @!P2 STL.S16 [R1+0x88], R162 ;  /* 0x000088a20100a387 */ /* 0x0007e20000100600 */
[----:B------:R-:W-:Y:S03]  /*108e0*/  PRMT R106, R162, 0x7610, R106 ;  /* 0x00007610a26a7816 */ /* 0x000fe6000000006a */
[----:B------:R2:W4:Y:S01]  /*108f0*/  LDL.S16 R113, [R1+0x7c] ;  /* 0x00007c0001717983 */ /* 0x0005220000100600 */
[----:B------:R-:W-:Y:S02]  /*10900*/  @!P2 PRMT R122, R106, 0x5410, RZ ;  /* 0x000054106a7aa816 */ /* 0x000fe400000000ff */
[----:B------:R-:W-:Y:S01]  /*10910*/  ISETP.GT.U32.AND P2, PT, R123, UR18, PT ;  /* 0x000000127b007c0c */ /* 0x000fe2000bf44070 */
[----:B------:R2:W5:Y:S01]  /*10920*/  LDL.S16 R161, [R1+0x78] ;  /* 0x0000780001a17983 */ /* 0x0005620000100600 */
[----:B------:R-:W-:Y:S03]  /*10930*/  PRMT R106, R137, 0x5410, R123 ;  /* 0x00005410896a7816 */ /* 0x000fe6000000007b */
[----:B------:R2:W2:Y:S02]  /*10940*/  LDL.S16 R159, [R1+0x6c] ;  /* 0x00006c00019f7983 */ /* 0x0004a40000100600 */
[--C-:B------:R-:W-:Y:S02]  /*10950*/  HSET2.LE.AND R106, R106, R216.reuse, PT ;  /* 0x000000d86a6a7233 */ /* 0x100fe40003803000 */
[----:B------:R2:W2:Y:S03]  /*10960*/  LDL.S16 R160, [R1+0x68] ;  /* 0x0000680001a07983 */ /* 0x0004a60000100600 */
[----:B------:R-:W-:Y:S01]  /*10970*/  LOP3.LUT R106, R107, R106, RZ, 0xc0, !PT ;  /* 0x0000006a6b6a7212 */ /* 0x000fe200078ec0ff */
[----:B------:R1:W-:Y:S01]  /*10980*/  STG.E.U16 desc[UR26][R156.64+-0x3e], R122 ;  /* 0xffffc27a9c007986 */ /* 0x0003e2000c10151a */
[--C-:B------:R-:W-:Y:S02]  /*10990*/  HSET2.LE.AND R107, R112, R216.reuse, PT ;  /* 0x000000d8706b7233 */ /* 0x100fe40003803000 */
[----:B------:R-:W-:Y:S01]  /*109a0*/  PRMT R112, R150, 0x5410, R155 ;  /* 0x0000541096707816 */ /* 0x000fe2000000009b */
[----:B---3--:R3:W3:Y:S02]  /*109b0*/  LDL.S16 R162, [R1+0x80] ;  /* 0x0000800001a27983 */ /* 0x0086e40000100600 */
[----:B------:R-:W-:Y:S02]  /*109c0*/  LOP3.LUT R107, R3, R107, RZ, 0xc0, !PT ;  /* 0x0000006b036b7212 */ /* 0x000fe400078ec0ff */
[----:B------:R-:W-:Y:S02]  /*109d0*/  LOP3.LUT R112, R112, 0xff00ff, RZ, 0xc0, !PT ;  /* 0x00ff00ff70707812 */ /* 0x000fe400078ec0ff */
[----:B------:R-:W-:Y:S03]  /*109e0*/  PRMT R3, R124, 0x5410, R145 ;  /* 0x000054107c037816 */ /* 0x000fe60000000091 */
[--C-:B------:R-:W-:Y:S01]  /*109f0*/  HSET2.LE.AND R123, R112, R216.reuse, PT ;  /* 0x000000d8707b7233 */ /* 0x100fe20003803000 */
[-C--:B-1----:R-:W-:Y:S05]  /*10a00*/  HMMA.16816.F32 R4, R104, R116.reuse, R4 ;  /* 0x000000746804723c */ /* 0x082fea0000001804 */
[--C-:B------:R-:W-:Y:S02]  /*10a10*/  HSET2.LE.AND R3, R3, R216.reuse, PT ;  /* 0x000000d803037233 */ /* 0x100fe40003803000 */
[----:B------:R-:W-:Y:S03]  /*10a20*/  LOP3.LUT R123, R149, R123, RZ, 0xc0, !PT ;  /* 0x0000007b957b7212 */ /* 0x000fe600078ec0ff */
[----:B------:R-:W-:Y:S02]  /*10a30*/  LOP3.LUT R122, R147, R3, RZ, 0xc0, !PT ;  /* 0x00000003937a7212 */ /* 0x000fe400078ec0ff */
[----:B------:R-:W-:Y:S05]  /*10a40*/  PRMT R3, R148, 0x7632, R3 ;  /* 0x0000763294037816 */ /* 0x000fea0000000003 */
[C---:B------:R-:W-:Y:S08]  /*10a50*/  HMMA.16816.F32 R8, R120.reuse, R116, R8 ;  /* 0x000000747808723c */ /* 0x040ff00000001808 */
[-C--:B------:R-:W-:Y:S08]  /*10a60*/  HMMA.16816.F32 R12, R120, R118.reuse, R12 ;  /* 0x00000076780c723c */ /* 0x080ff0000000180c */
[C---:B------:R-:W-:Y:S04]  /*10a70*/  HMMA.16816.F32 R16, R104.reuse, R118, R16 ;  /* 0x000000766810723c */ /* 0x040fe80000001810 */
[----:B------:R-:W-:Y:S04]  /*10a80*/  PRMT R119, R149, 0x7610, R119 ;  /* 0x0000761095777816 */ /* 0x000fe80000000077 */
[-C--:B------:R-:W-:Y:S08]  /*10a90*/  HMMA.16816.F32 R20, R104, R108.reuse, R20 ;  /* 0x0000006c6814723c */ /* 0x080ff00000001814 */
[C---:B------:R-:W-:Y:S08]  /*10aa0*/  HMMA.16816.F32 R24, R120.reuse, R108, R24 ;  /* 0x0000006c7818723c */ /* 0x040ff00000001818 */
[-C--:B------:R-:W-:Y:S08]  /*10ab0*/  HMMA.16816.F32 R28, R120, R110.reuse, R28 ;  /* 0x0000006e781c723c */ /* 0x080ff0000000181c */
[C---:B------:R-:W-:Y:S04]  /*10ac0*/  HMMA.16816.F32 R32, R104.reuse, R110, R32 ;  /* 0x0000006e6820723c */ /* 0x040fe80000001820 */
[----:B----4-:R-:W-:Y:S02]  /*10ad0*/  @!P6 HADD2 R113, -R129.H0_H0, -RZ.H0_H0 ;  /* 0xa00000ff8171e230 */ /* 0x010fe40000000900 */
[C---:B-----5:R-:W-:Y:S03]  /*10ae0*/  @!P4 HADD2 R161, -R148.reuse.H0_H0, -RZ.H0_H0 ;  /* 0xa00000ff94a1c230 */ /* 0x060fe60000000900 */
[----:B------:R1:W-:Y:S01]  /*10af0*/  @!P6 STL.S16 [R1+0x7c], R113 ;  /* 0x00007c710100e387 */ /* 0x0003e20000100600 */
[----:B------:R-:W-:Y:S01]  /*10b00*/  PRMT R126, R113, 0x7610, R126 ;  /* 0x00007610717e7816 */ /* 0x000fe2000000007e */
[----:B--2---:R-:W-:Y:S01]  /*10b10*/  @!P5 HADD2 R159, -R148.H1_H1, -RZ.H0_H0 ;  /* 0xa00000ff949fd230 */ /* 0x004fe20000000d00 */
[----:B------:R-:W-:Y:S02]  /*10b20*/  PRMT R115, R161, 0x7610, R115 ;  /* 0x00007610a1737816 */ /* 0x000fe40000000073 */
[----:B------:R-:W-:Y:S01]  /*10b30*/  @!P6 PRMT R129, R126, 0x5410, RZ ;  /* 0x000054107e81e816 */ /* 0x000fe200000000ff */
[----:B------:R-:W-:Y:S01]  /*10b40*/  IMAD.WIDE.U32 R126, R218, -0x2daee0ad, RZ ;  /* 0xd2511f53da7e7825 */ /* 0x000fe200078e00ff */
[----:B------:R-:W-:Y:S02]  /*10b50*/  @!P4 PRMT R148, R115, 0x5410, RZ ;  /* 0x000054107394c816 */ /* 0x000fe400000000ff */
[----:B------:R-:W-:Y:S02]  /*10b60*/  PRMT R114, R159, 0x7610, R114 ;  /* 0x000076109f727816 */ /* 0x000fe40000000072 */
[----:B------:R-:W-:Y:S02]  /*10b70*/  ISETP.GT.U32.AND P6, PT, R139, UR18, PT ;  /* 0x000000128b007c0c */ /* 0x000fe4000bfc4070 */
[----:B------:R-:W-:Y:S01]  /*10b80*/  @!P5 PRMT R3, R114, 0x5410, RZ ;  /* 0x000054107203d816 */ /* 0x000fe200000000ff */
[----:B---3--:R-:W-:Y:S01]  /*10b90*/  @!P1 HADD2 R162, -R128.H0_H0, -RZ.H0_H0 ;  /* 0xa00000ff80a29230 */ /* 0x008fe20000000900 */
[----:B------:R-:W-:Y:S04]  /*10ba0*/  PRMT R183, R126, 0x7773, RZ ;  /* 0x000077737eb77816 */ /* 0x000fe800000000ff */
[----:B------:R-:W-:Y:S04]  /*10bb0*/  @!P1 STL.S16 [R1+0x80], R162 ;  /* 0x000080a201009387 */ /* 0x000fe80000100600 */
[----:B------:R2:W3:Y:S01]  /*10bc0*/  LDL.S16 R154, [R1+0x74] ;  /* 0x00007400019a7983 */ /* 0x0004e20000100600 */
[----:B-1----:R-:W-:Y:S01]  /*10bd0*/  IMAD.WIDE R112, R228, -0x70, R134 ;  /* 0xffffff90e4707825 */ /* 0x002fe200078e0286 */
[----:B------:R-:W-:Y:S02]  /*10be0*/  PRMT R134, R162, 0x7610, R134 ;  /* 0x00007610a2867816 */ /* 0x000fe40000000086 */
[----:B------:R2:W4:Y:S02]  /*10bf0*/  LDL.S16 R136, [R1+0x70] ;  /* 0x0000700001887983 */ /* 0x0005240000100600 */
[----:B------:R-:W-:Y:S02]  /*10c00*/  @!P1 PRMT R128, R134, 0x5410, RZ ;  /* 0x0000541086809816 */ /* 0x000fe400000000ff */
[----:B------:R2:W5:Y:S01]  /*10c10*/  LDL.S16 R134, [R1+0x64] ;  /* 0x0000640001867983 */ /* 0x0005620000100600 */
[----:B------:R-:W-:Y:S02]  /*10c20*/  ISETP.LE.U32.AND P1, PT, R124, UR18, PT ;  /* 0x000000127c007c0c */ /* 0x000fe4000bf23070 */
[----:B------:R-:W-:Y:S01]  /*10c30*/  LOP3.LUT R124, R236, UR19, R127, 0x96, !PT ;  /* 0x00000013ec7c7c12 */ /* 0x000fe2000f8e967f */
[----:B------:R-:W-:Y:S01]  /*10c40*/  @!P4 STL.S16 [R1+0x78], R161 ;  /* 0x000078a10100c387 */ /* 0x000fe20000100600 */
[----:B------:R-:W-:Y:S03]  /*10c50*/  ISETP.LE.U32.AND P4, PT, R137, UR18, PT ;  /* 0x0000001289007c0c */ /* 0x000fe6000bf83070 */
[----:B------:R1:W-:Y:S01]  /*10c60*/  @!P5 STL.S16 [R1+0x6c], R159 ;  /* 0x00006c9f0100d387 */ /* 0x0003e20000100600 */
[----:B------:R-:W-:Y:S03]  /*10c70*/  ISETP.GT.U32.AND P5, PT, R144, UR18, PT ;  /* 0x0000001290007c0c */ /* 0x000fe6000bfa4070 */
[----:B------:R-:W-:Y:S02]  /*10c80*/  STG.E.U16 desc[UR26][R112.64+-0x40], R129 ;  /* 0xffffc08170007986 */ /* 0x000fe4000c10151a */
[----:B------:R-:W-:Y:S02]  /*10c90*/  @!P1 HADD2 R160, -R147.H0_H0, -RZ.H0_H0 ;  /* 0xa00000ff93a09230 */ /* 0x000fe40000000900 */
[----:B------:R2:W-:Y:S03]  /*10ca0*/  STG.E.U16 desc[UR26][R112.64+-0x3e], R128 ;  /* 0xffffc28070007986 */ /* 0x0005e6000c10151a */
[----:B------:R-:W-:Y:S04]  /*10cb0*/  PRMT R117, R160, 0x7610, R117 ;  /* 0x00007610a0757816 */ /* 0x000fe80000000075 */
[----:B------:R-:W-:Y:S01]  /*10cc0*/  @!P1 PRMT R125, R117, 0x5410, RZ ;  /* 0x00005410757d9816 */ /* 0x000fe200000000ff */
[----:B-1----:R1:W5:Y:S04]  /*10cd0*/  LDL.S16 R159, [R1+0x60] ;  /* 0x00006000019f7983 */ /* 0x0023680000100600 */
[----:B------:R-:W-:Y:S01]  /*10ce0*/  @!P1 STL.S16 [R1+0x68], R160 ;  /* 0x000068a001009387 */ /* 0x000fe20000100600 */
[----:B--2---:R-:W-:Y:S01]  /*10cf0*/  IMAD.WIDE R128, R228, 0x70, R112 ;  /* 0x00000070e4807825 */ /* 0x004fe200078e0270 */
[----:B------:R-:W-:Y:S04]  /*10d00*/  LOP3.LUT R112, R124, 0xffff, RZ, 0xc0, !PT ;  /* 0x0000ffff7c707812 */ /* 0x000fe800078ec0ff */
[----:B------:R-:W-:Y:S01]  /*10d10*/  STG.E.U16 desc[UR26][R128.64+-0x3e], R138 ;  /* 0xffffc28a80007986 */ /* 0x000fe2000c10151a */
[----:B------:R-:W-:Y:S03]  /*10d20*/  SHF.R.U32.HI R172, RZ, 0x8, R112 ;  /* 0x00000008ffac7819 */ /* 0x000fe60000011670 */
[----:B------:R-:W2:Y:S01]  /*10d30*/  LDSM.16.MT88.4 R112, [R208+0xa800] ;  /* 0x00a80000d070783b */ /* 0x000ea20000004200 */
[----:B------:R-:W-:Y:S04]  /*10d40*/  LOP3.LUT R116, R172, 0xffff, RZ, 0xc0, !PT ;  /* 0x0000ffffac747812 */ /* 0x000fe800078ec0ff */
[----:B------:R-:W-:Y:S01]  /*10d50*/  ISETP.LE.U32.AND P1, PT, R116, UR18, PT ;  /* 0x0000001274007c0c */ /* 0x000fe2000bf23070 */
[----:B------:R-:W-:Y:S02]  /*10d60*/  IMAD.WIDE.U32 R116, R179, -0x2daee0ad, RZ ;  /* 0xd2511f53b3747825 */ /* 0x000fe400078e00ff */
[----:B------:R-:W-:Y:S02]  /*10d70*/  STG.E.U16 desc[UR26][R128.64+-0x40], R166 ;  /* 0xffffc0a680007986 */ /* 0x000fe4000c10151a */
[----:B------:R-:W-:Y:S02]  /*10d80*/  IMAD.MOV.U32 R137, RZ, RZ, R116 ;  /* 0x000000ffff897224 */ /* 0x000fe400078e0074 */
[----:B------:R-:W-:Y:S04]  /*10d90*/  STG.E.U16 desc[UR26][R194.64+-0x40], R148 ;  /* 0xffffc094c2007986 */ /* 0x000fe8000c10151a */
[----:B------:R1:W-:Y:S01]  /*10da0*/  STG.E.U16 desc[UR26][R194.64+-0x3e], R3 ;  /* 0xffffc203c2007986 */ /* 0x0003e2000c10151a */
[-C--:B--2---:R-:W-:Y:S08]  /*10db0*/  HMMA.16816.F32 R36, R104, R112.reuse, R36 ;  /* 0x000000706824723c */ /* 0x084ff00000001824 */
[C---:B------:R-:W-:Y:S08]  /*10dc0*/  HMMA.16816.F32 R40, R120.reuse, R112, R40 ;  /* 0x000000707828723c */ /* 0x040ff00000001828 */
[-C--:B------:R-:W-:Y:S08]  /*10dd0*/  HMMA.16816.F32 R44, R120, R114.reuse, R44 ;  /* 0x00000072782c723c */ /* 0x080ff0000000182c */
[C---:B------:R-:W-:Y:S04]  /*10de0*/  HMMA.16816.F32 R48, R104.reuse, R114, R48 ;  /* 0x000000726830723c */ /* 0x040fe80000001830 */
[----:B---3--:R-:W-:Y:S02]  /*10df0*/  @!P4 HADD2 R154, -R130.H0_H0, -RZ.H0_H0 ;  /* 0xa00000ff829ac230 */ /* 0x008fe40000000900 */
[----:B----4-:R-:W-:Y:S03]  /*10e00*/  @P2 HADD2 R136, -R133.H0_H0, -RZ.H0_H0 ;  /* 0xa00000ff85882230 */ /* 0x010fe60000000900 */
[----:B------:R2:W-:Y:S01]  /*10e10*/  @!P4 STL.S16 [R1+0x74], R154 ;  /* 0x0000749a0100c387 */ /* 0x0005e20000100600 */
[----:B------:R-:W-:Y:S01]  /*10e20*/  PRMT R135, R154, 0x7610, R135 ;  /* 0x000076109a877816 */ /* 0x000fe20000000087 */
[----:B-----5:R-:W-:Y:S02]  /*10e30*/  @P6 HADD2 R134, -R132.H0_H0, -RZ.H0_H0 ;  /* 0xa00000ff84866230 */ /* 0x020fe40000000900 */
[----:B------:R3:W-:Y:S01]  /*10e40*/  @P2 STL.S16 [R1+0x70], R136 ;  /* 0x0000708801002387 */ /* 0x0007e20000100600 */
[----:B------:R-:W-:Y:S02]  /*10e50*/  @!P4 PRMT R130, R135, 0x5410, RZ ;  /* 0x000054108782c816 */ /* 0x000fe400000000ff */
[----:B------:R-:W-:Y:S01]  /*10e60*/  ISETP.GT.U32.AND P4, PT, R145, UR18, PT ;  /* 0x0000001291007c0c */ /* 0x000fe2000bf84070 */
[----:B------:R4:W5:Y:S01]  /*10e70*/  LDL.S16 R158, [R1+0x3c] ;  /* 0x00003c00019e7983 */ /* 0x0009620000100600 */
[----:B------:R-:W-:Y:S02]  /*10e80*/  PRMT R118, R136, 0x7610, R118 ;  /* 0x0000761088767816 */ /* 0x000fe40000000076 */
[----:B------:R-:W-:Y:S01]  /*10e90*/  PRMT R138, R134, 0x7610, R138 ;  /* 0x00007610868a7816 */ /* 0x000fe2000000008a */
[----:B------:R4:W4:Y:S01]  /*10ea0*/  LDL.S16 R127, [R1+0x34] ;  /* 0x00003400017f7983 */ /* 0x0009220000100600 */
[----:B------:R-:W-:Y:S02]  /*10eb0*/  @P2 PRMT R133, R118, 0x5410, RZ ;  /* 0x0000541076852816 */ /* 0x000fe400000000ff */
[----:B------:R-:W-:Y:S01]  /*10ec0*/  ISETP.GT.U32.AND P2, PT, R150, UR18, PT ;  /* 0x0000001296007c0c */ /* 0x000fe2000bf44070 */
[----:B------:R-:W-:Y:S01]  /*10ed0*/  STG.E.U16 desc[UR26][R156.64+-0x30], R130 ;  /* 0xffffd0829c007986 */ /* 0x000fe2000c10151a */
[----:B------:R-:W-:Y:S02]  /*10ee0*/  @P6 PRMT R132, R138, 0x5410, RZ ;  /* 0x000054108a846816 */ /* 0x000fe400000000ff */
[----:B------:R-:W-:Y:S01]  /*10ef0*/  LOP3.LUT R118, R196, UR19, R117, 0x96, !PT ;  /* 0x00000013c4767c12 */ /* 0x000fe2000f8e9675 */
[----:B------:R3:W-:Y:S01]  /*10f00*/  STG.E.U16 desc[UR26][R156.64+-0x2e], R133 ;  /* 0xffffd2859c007986 */ /* 0x0007e2000c10151a */
[----:B------:R-:W-:Y:S01]  /*10f10*/  PRMT R135, R116, 0x7772, RZ ;  /* 0x0000777274877816 */ /* 0x000fe200000000ff */
[----:B------:R3:W3:Y:S01]  /*10f20*/  MUFU.EX2 R138, R215 ;  /* 0x000000d7008a7308 */ /* 0x0006e20000000800 */
[----:B-1----:R-:W-:Y:S01]  /*10f30*/  LOP3.LUT R3, R118, 0xffff, RZ, 0xc0, !PT ;  /* 0x0000ffff76037812 */ /* 0x002fe200078ec0ff */
[----:B--2---:R2:W2:Y:S03]  /*10f40*/  LDL.S16 R154, [R1+0x38] ;  /* 0x00003800019a7983 */ /* 0x0044a60000100600 */
[----:B------:R-:W-:Y:S01]  /*10f50*/  SHF.R.U32.HI R176, RZ, 0x8, R3 ;  /* 0x00000008ffb07819 */ /* 0x000fe20000011603 */
[----:B------:R1:W-:Y:S01]  /*10f60*/  @P6 STL.S16 [R1+0x64], R134 ;  /* 0x0000648601006387 */ /* 0x0003e20000100600 */
[----:B------:R-:W-:Y:S02]  /*10f70*/  ISETP.GT.U32.AND P6, PT, R155, UR18, PT ;  /* 0x000000129b007c0c */ /* 0x000fe4000bfc4070 */
[----:B------:R-:W-:Y:S02]  /*10f80*/  LOP3.LUT R3, R176, 0xffff, RZ, 0xc0, !PT ;  /* 0x0000ffffb0037812 */ /* 0x000fe400078ec0ff */
[----:B---3--:R-:W-:Y:S01]  /*10f90*/  PRMT R136, R116, 0x7771, RZ ;  /* 0x0000777174887816 */ /* 0x008fe200000000ff */
[----:B------:R-:W-:Y:S01]  /*10fa0*/  @P5 HADD2 R159, -R131.H0_H0, -RZ.H0_H0 ;  /* 0xa00000ff839f5230 */ /* 0x000fe20000000900 */
[----:B------:R-:W3:Y:S04]  /*10fb0*/  S2R R215, SR_TID.X ;  /* 0x0000000000d77919 */ /* 0x000ee80000002100 */
[----:B------:R-:W-:Y:S01]  /*10fc0*/  PRMT R108, R159, 0x7610, R108 ;  /* 0x000076109f6c7816 */ /* 0x000fe2000000006c */
[----:B------:R-:W-:Y:S03]  /*10fd0*/  @P5 STL.S16 [R1+0x60], R159 ;  /* 0x0000609f01005387 */ /* 0x000fe60000100600 */
[----:B------:R-:W-:Y:S02]  /*10fe0*/  @P5 PRMT R131, R108, 0x5410, RZ ;  /* 0x000054106c835816 */ /* 0x000fe400000000ff */
[----:B------:R-:W3:Y:S01]  /*10ff0*/  LDSM.16.MT88.4 R108, [R180+0x1800] ;  /* 0x00180000b46c783b */ /* 0x000ee20000004200 */
[----:B------:R-:W-:Y:S02]  /*11000*/  ISETP.LE.U32.AND P5, PT, R3, UR18, PT ;  /* 0x0000001203007c0c */ /* 0x000fe4000bfa3070 */
[----:B------:R-:W-:Y:S04]  /*11010*/  PRMT R3, R124, 0x7632, R3 ;  /* 0x000076327c037816 */ /* 0x000fe80000000003 */
[----:B------:R-:W-:Y:S01]  /*11020*/  LOP3.LUT R133, R3, 0xff, RZ, 0xc0, !PT ;  /* 0x000000ff03857812 */ /* 0x000fe200078ec0ff */
[----:B------:R-:W-:Y:S01]  /*11030*/  FADD.FTZ R3, R138, R174 ;  /* 0x000000ae8a037221 */ /* 0x000fe20000010000 */
[----:B-1----:R-:W-:Y:S01]  /*11040*/  PRMT R134, R116, 0x7773, RZ ;  /* 0x0000777374867816 */ /* 0x002fe200000000ff */
[C---:B------:R-:W-:Y:S03]  /*11050*/  IMAD.WIDE R116, R228.reuse, -0x70, R128 ;  /* 0xffffff90e4747825 */ /* 0x040fe600078e0280 */
[----:B------:R-:W-:Y:S02]  /*11060*/  PRMT R179, R135, 0x5410, R134 ;  /* 0x0000541087b37816 */ /* 0x000fe40000000086 */
[----:B------:R1:W-:Y:S01]  /*11070*/  STG.E.U16 desc[UR26][R116.64+-0x30], R132 ;  /* 0xffffd08474007986 */ /* 0x0003e2000c10151a */
[--C-:B------:R-:W-:Y:S01]  /*11080*/  IMAD.WIDE R128, R228, 0x70, R116.reuse ;  /* 0x00000070e4807825 */ /* 0x100fe200078e0274 */
[----:B------:R-:W-:Y:S02]  /*11090*/  LOP3.LUT R179, R179, 0xff00ff, RZ, 0xc0, !PT ;  /* 0x00ff00ffb3b37812 */ /* 0x000fe400078ec0ff */
[----:B------:R1:W-:Y:S03]  /*110a0*/  STG.E.U16 desc[UR26][R116.64+-0x2e], R131 ;  /* 0xffffd28374007986 */ /* 0x0003e6000c10151a */
[--C-:B------:R-:W-:Y:S01]  /*110b0*/  HSET2.LE.AND R179, R179, R216.reuse, PT ;  /* 0x000000d8b3b37233 */ /* 0x100fe20003803000 */
[----:B------:R1:W-:Y:S01]  /*110c0*/  STG.E.U16 desc[UR26][R128.64+-0x30], R125 ;  /* 0xffffd07d80007986 */ /* 0x0003e2000c10151a */
[----:B---3--:R-:W-:Y:S01]  /*110d0*/  IMAD.SHL.U32 R215, R215, 0x20, RZ ;  /* 0x00000020d7d77824 */ /* 0x008fe200078e00ff */
[-C--:B------:R-:W-:Y:S03]  /*110e0*/  HMMA.16816.F32 R52, R104, R108.reuse, R52 ;  /* 0x0000006c6834723c */ /* 0x080fe60000001834 */
[----:B-1----:R-:W-:Y:S02]  /*110f0*/  LOP3.LUT R132, R124, 0xff, RZ, 0xc0, !PT ;  /* 0x000000ff7c847812 */ /* 0x002fe400078ec0ff */
[C---:B------:R-:W-:Y:S02]  /*11100*/  PRMT R117, R177.reuse, 0x7610, R117 ;  /* 0x00007610b1757816 */ /* 0x040fe40000000075 */
[----:B------:R-:W-:Y:S01]  /*11110*/  PRMT R116, R177, 0x7632, R116 ;  /* 0x00007632b1747816 */ /* 0x000fe20000000074 */
[C---:B------:R-:W-:Y:S04]  /*11120*/  HMMA.16816.F32 R56, R120.reuse, R108, R56 ;  /* 0x0000006c7838723c */ /* 0x040fe80000001838 */
[----:B------:R-:W-:Y:S01]  /*11130*/  PRMT R125, R118, 0x7632, R125 ;  /* 0x00007632767d7816 */ /* 0x000fe2000000007d */
[C---:B------:R-:W-:Y:S01]  /*11140*/  IMAD.WIDE R108, R228.reuse, -0x70, R128 ;  /* 0xffffff90e46c7825 */ /* 0x040fe200078e0280 */
[----:B------:R-:W-:Y:S02]  /*11150*/  SHF.R.U32.HI R131, RZ, 0x18, R124 ;  /* 0x00000018ff837819 */ /* 0x000fe4000001167c */
[----:B------:R-:W-:Y:S01]  /*11160*/  LOP3.LUT R125, R125, 0xff, RZ, 0xc0, !PT ;  /* 0x000000ff7d7d7812 */ /* 0x000fe200078ec0ff */
[-C--:B------:R-:W-:Y:S03]  /*11170*/  HMMA.16816.F32 R60, R120, R110.reuse, R60 ;  /* 0x0000006e783c723c */ /* 0x080fe6000000183c */
[----:B------:R-:W-:Y:S01]  /*11180*/  IMAD.WIDE R184, R228, 0x70, R108 ;  /* 0x00000070e4b87825 */ /* 0x000fe200078e026c */
[----:B------:R-:W-:Y:S02]  /*11190*/  PRMT R172, R132, 0x5410, R172 ;  /* 0x0000541084ac7816 */ /* 0x000fe400000000ac */
[----:B------:R-:W-:Y:S01]  /*111a0*/  PRMT R173, R133, 0x5410, R131 ;  /* 0x0000541085ad7816 */ /* 0x000fe20000000083 */
[----:B------:R-:W-:Y:S01]  /*111b0*/  IMAD.MOV.U32 R124, RZ, RZ, R126 ;  /* 0x000000ffff7c7224 */ /* 0x000fe200078e007e */
[C---:B------:R-:W-:Y:S04]  /*111c0*/  HMMA.16816.F32 R64, R104.reuse, R110, R64 ;  /* 0x0000006e6840723c */ /* 0x040fe80000001840 */
[----:B------:R-:W-:Y:S02]  /*111d0*/  PRMT R110, R152, 0x7610, R110 ;  /* 0x00007610986e7816 */ /* 0x000fe4000000006e */
[----:B------:R-:W-:Y:S02]  /*111e0*/  LOP3.LUT R124, R124, 0xff, RZ, 0xc0, !PT ;  /* 0x000000ff7c7c7812 */ /* 0x000fe400078ec0ff */
[--C-:B------:R-:W-:Y:S02]  /*111f0*/  HSET2.LE.AND R172, R172, R216.reuse, PT ;  /* 0x000000d8acac7233 */ /* 0x100fe40003803000 */
[--C-:B------:R-:W-:Y:S01]  /*11200*/  HSET2.LE.AND R173, R173, R216.reuse, PT ;  /* 0x000000d8adad7233 */ /* 0x100fe20003803000 */
        /* <DEDUP_REMOVED lines=8> */
[----:B------:R-:W-:Y:S01]  /*11290*/  STG.E.U16 desc[UR26][R128.64+-0x2e], R147 ;  /* 0xffffd29380007986 */ /* 0x000fe2000c10151a */
[----:B--2---:R-:W-:Y:S01]  /*112a0*/  @P2 HADD2 R154, -R149.H0_H0, -RZ.H0_H0 ;  /* 0xa00000ff959a2230 */ /* 0x004fe20000000900 */
[----:B------:R-:W-:Y:S02]  /*112b0*/  PRMT R149, R149, 0x7632, R149 ;  /* 0x0000763295957816 */ /* 0x000fe40000000095 */
[----:B------:R-:W-:Y:S02]  /*112c0*/  @P6 PRMT R149, R130, 0x5410, RZ ;  /* 0x0000541082956816 */ /* 0x000fe400000000ff */
[----:B------:R2:W-:Y:S01]  /*112d0*/  @P2 STL.S16 [R1+0x38], R154 ;  /* 0x0000389a01002387 */ /* 0x0005e20000100600 */
[----:B------:R-:W-:Y:S02]  /*112e0*/  PRMT R141, R154, 0x7610, R141 ;  /* 0x000076109a8d7816 */ /* 0x000fe4000000008d */
[----:B------:R-:W-:Y:S01]  /*112f0*/  LOP3.LUT R130, R118, 0xff, RZ, 0xc0, !PT ;  /* 0x000000ff76827812 */ /* 0x000fe200078ec0ff */
[----:B------:R3:W-:Y:S01]  /*11300*/  @P6 STL.S16 [R1+0x34], R127 ;  /* 0x0000347f01006387 */ /* 0x0007e20000100600 */
[----:B------:R-:W-:Y:S02]  /*11310*/  @P2 PRMT R119, R141, 0x5410, RZ ;  /* 0x000054108d772816 */ /* 0x000fe400000000ff */
[----:B------:R-:W-:Y:S01]  /*11320*/  ISETP.LE.U32.AND P2, PT, R133, UR18, PT ;  /* 0x0000001285007c0c */ /* 0x000fe2000bf43070 */
[----:B-1----:R4:W5:Y:S01]  /*11330*/  LDL.S16 R158, [R1+0x4c] ;  /* 0x00004c00019e7983 */ /* 0x0029620000100600 */
[C---:B------:R-:W-:Y:S02]  /*11340*/  ISETP.LE.U32.AND P6, PT, R130.reuse, UR18, PT ;  /* 0x0000001282007c0c */ /* 0x040fe4000bfc3070 */
[----:B------:R-:W-:Y:S01]  /*11350*/  PRMT R176, R130, 0x5410, R176 ;  /* 0x0000541082b07816 */ /* 0x000fe200000000b0 */
[----:B------:R4:W4:Y:S04]  /*11360*/  LDL.S16 R155, [R1+0x48] ;  /* 0x00004800019b7983 */ /* 0x0009280000100600 */
[----:B------:R1:W4:Y:S01]  /*11370*/  LDL.S16 R150, [R1+0x54] ;  /* 0x0000540001967983 */ /* 0x0003220000100600 */
[--C-:B------:R-:W-:Y:S03]  /*11380*/  HSET2.LE.AND R176, R176, R216.reuse, PT ;  /* 0x000000d8b0b07233 */ /* 0x100fe60003803000 */
[----:B------:R1:W4:Y:S02]  /*11390*/  LDL.S16 R148, [R1+0x50] ;  /* 0x0000500001947983 */ /* 0x0003240000100600 */
[----:B------:R-:W-:Y:S02]  /*113a0*/  LOP3.LUT R176, R152, R176, RZ, 0xc0, !PT ;  /* 0x000000b098b07212 */ /* 0x000fe400078ec0ff */
[----:B------:R1:W-:Y:S04]  /*113b0*/  STG.E.U16 desc[UR26][R194.64+-0x30], R119 ;  /* 0xffffd077c2007986 */ /* 0x0003e8000c10151a */
[----:B--2---:R2:W2:Y:S01]  /*113c0*/  LDL.S16 R154, [R1+0x44] ;  /* 0x00004400019a7983 */ /* 0x0044a20000100600 */
[----:B---3--:R-:W3:Y:S03]  /*113d0*/  MUFU.EX2 R127, R214 ;  /* 0x000000d6007f7308 */ /* 0x008ee60000000800 */
[----:B------:R-:W-:Y:S01]  /*113e0*/  STG.E.U16 desc[UR26][R194.64+-0x2e], R149 ;  /* 0xffffd295c2007986 */ /* 0x000fe2000c10151a */
[C---:B---3--:R-:W-:Y:S01]  /*113f0*/  F2FP.F16.F32.PACK_AB R138, R127.reuse, R138 ;  /* 0x0000008a7f8a723e */ /* 0x048fe200000000ff */
[--C-:B------:R-:W-:Y:S01]  /*11400*/  FADD.FTZ R127, R127, R3.reuse ;  /* 0x000000037f7f7221 */ /* 0x100fe20000010000 */
[C---:B------:R-:W-:Y:S01]  /*11410*/  PRMT R3, R0.reuse, 0x7632, R3 ;  /* 0x0000763200037816 */ /* 0x040fe20000000003 */
[----:B------:R-:W3:Y:S03]  /*11420*/  S2R R214, SR_TID.X ;  /* 0x0000000000d67919 */ /* 0x000ee60000002100 */
[----:B-1----:R-:W-:Y:S01]  /*11430*/  PRMT R119, R0, 0x5410, R3 ;  /* 0x0000541000777816 */ /* 0x002fe20000000003 */
[----:B------:R1:W-:Y:S03]  /*11440*/  STL [R1+0x10], R127 ;  /* 0x0000107f01007387 */ /* 0x0003e60000100800 */
[----:B------:R-:W-:Y:S01]  /*11450*/  LOP3.LUT R172, R119, R172, RZ, 0xc0, !PT ;  /* 0x000000ac77ac7212 */ /* 0x000fe200078ec0ff */
[----:B------:R2:W3:Y:S04]  /*11460*/  LDL.S16 R144, [R1+0x30] ;  /* 0x0000300001907983 */ /* 0x0004e80000100600 */
[----:B------:R2:W3:Y:S01]  /*11470*/  LDL.S16 R141, [R1+0x2c] ;  /* 0x00002c00018d7983 */ /* 0x0004e20000100600 */
[----:B-1----:R-:W-:Y:S02]  /*11480*/  SHF.R.U32.HI R127, RZ, 0x18, R118 ;  /* 0x00000018ff7f7819 */ /* 0x002fe40000011676 */
[----:B------:R-:W-:Y:S02]  /*11490*/  PRMT R118, R117, 0x5410, R116 ;  /* 0x0000541075767816 */ /* 0x000fe40000000074 */
[----:B------:R-:W-:Y:S02]  /*114a0*/  PRMT R177, R125, 0x5410, R127 ;  /* 0x000054107db17816 */ /* 0x000fe4000000007f */
[----:B------:R-:W-:Y:S03]  /*114b0*/  LOP3.LUT R173, R118, R173, RZ, 0xc0, !PT ;  /* 0x000000ad76ad7212 */ /* 0x000fe600078ec0ff */
[--C-:B------:R-:W-:Y:S05]  /*114c0*/  HSET2.LE.AND R177, R177, R216.reuse, PT ;  /* 0x000000d8b1b17233 */ /* 0x100fea0003803000 */
[----:B------:R-:W-:Y:S01]  /*114d0*/  LOP3.LUT R177, R151, R177, RZ, 0xc0, !PT ;  /* 0x000000b197b17212 */ /* 0x000fe200078ec0ff */
[----:B-----5:R-:W-:Y:S02]  /*114e0*/  @!P4 HADD2 R158, -R0.H0_H0, -RZ.H0_H0 ;  /* 0xa00000ff009ec230 */ /* 0x020fe40000000900 */
[----:B----4-:R-:W-:Y:S03]  /*114f0*/  @!P1 HADD2 R155, -R3.H0_H0, -RZ.H0_H0 ;  /* 0xa00000ff039b9230 */ /* 0x010fe60000000900 */
[----:B------:R-:W-:Y:S01]  /*11500*/  @!P4 STL.S16 [R1+0x4c], R158 ;  /* 0x00004c9e0100c387 */ /* 0x000fe20000100600 */
[----:B------:R-:W-:Y:S01]  /*11510*/  PRMT R113, R158, 0x7610, R113 ;  /* 0x000076109e717816 */ /* 0x000fe20000000071 */
[C---:B------:R-:W-:Y:S02]  /*11520*/  @!P6 HADD2 R150, -R152.reuse.H0_H0, -RZ.H0_H0 ;  /* 0xa00000ff9896e230 */ /* 0x040fe40000000900 */
[----:B------:R-:W-:Y:S01]  /*11530*/  @!P1 STL.S16 [R1+0x48], R155 ;  /* 0x0000489b01009387 */ /* 0x000fe20000100600 */
[----:B------:R-:W-:Y:S01]  /*11540*/  PRMT R112, R155, 0x7610, R112 ;  /* 0x000076109b707816 */ /* 0x000fe20000000070 */
[----:B------:R-:W-:Y:S01]  /*11550*/  @!P5 HADD2 R148, -R152.H1_H1, -RZ.H0_H0 ;  /* 0xa00000ff9894d230 */ /* 0x000fe20000000d00 */
[----:B------:R-:W-:Y:S02]  /*11560*/  @!P4 PRMT R0, R113, 0x5410, RZ ;  /* 0x000054107100c816 */ /* 0x000fe400000000ff */
[----:B------:R-:W-:Y:S02]  /*11570*/  @!P1 PRMT R3, R112, 0x5410, RZ ;  /* 0x0000541070039816 */ /* 0x000fe400000000ff */
[----:B------:R-:W-:Y:S01]  /*11580*/  ISETP.LE.U32.AND P1, PT, R125, UR18, PT ;  /* 0x000000127d007c0c */ /* 0x000fe2000bf23070 */
[----:B------:R1:W-:Y:S01]  /*11590*/  STG.E.U16 desc[UR26][R156.64+-0x20], R0 ;  /* 0xffffe0009c007986 */ /* 0x0003e2000c10151a */
[----:B------:R-:W-:Y:S01]  /*115a0*/  ISETP.LE.U32.AND P4, PT, R127, UR18, PT ;  /* 0x000000127f007c0c */ /* 0x000fe2000bf83070 */
[----:B--2---:R-:W-:Y:S01]  /*115b0*/  @!P2 HADD2 R154, -R117.H0_H0, -RZ.H0_H0 ;  /* 0xa00000ff759aa230 */ /* 0x004fe20000000900 */
[----:B------:R-:W-:Y:S01]  /*115c0*/  PRMT R143, R148, 0x7610, R143 ;  /* 0x00007610948f7816 */ /* 0x000fe2000000008f */
[----:B------:R2:W-:Y:S01]  /*115d0*/  STG.E.U16 desc[UR26][R156.64+-0x1e], R3 ;  /* 0xffffe2039c007986 */ /* 0x0005e2000c10151a */
[----:B------:R-:W-:Y:S02]  /*115e0*/  PRMT R145, R150, 0x7610, R145 ;  /* 0x0000761096917816 */ /* 0x000fe40000000091 */
[----:B------:R-:W-:Y:S01]  /*115f0*/  PRMT R153, R154, 0x7610, R153 ;  /* 0x000076109a997816 */ /* 0x000fe20000000099 */
[----:B------:R-:W-:Y:S01]  /*11600*/  @!P2 STL.S16 [R1+0x44], R154 ;  /* 0x0000449a0100a387 */ /* 0x000fe20000100600 */
[----:B------:R-:W-:Y:S02]  /*11610*/  @!P6 PRMT R110, R145, 0x5410, RZ ;  /* 0x00005410916ee816 */ /* 0x000fe400000000ff */
[----:B------:R-:W-:Y:S01]  /*11620*/  @!P2 PRMT R117, R153, 0x5410, RZ ;  /* 0x000054109975a816 */ /* 0x000fe200000000ff */
[----:B------:R4:W5:Y:S01]  /*11630*/  LDL.S16 R147, [R1+0x40] ;  /* 0x0000400001937983 */ /* 0x0009620000100600 */
[----:B------:R-:W-:Y:S03]  /*11640*/  ISETP.LE.U32.AND P2, PT, R131, UR18, PT ;  /* 0x0000001283007c0c */ /* 0x000fe6000bf43070 */
[----:B------:R-:W-:Y:S04]  /*11650*/  @!P6 STL.S16 [R1+0x54], R150 ;  /* 0x000054960100e387 */ /* 0x000fe80000100600 */
[----:B------:R-:W-:Y:S04]  /*11660*/  @!P5 STL.S16 [R1+0x50], R148 ;  /* 0x000050940100d387 */ /* 0x000fe80000100600 */
[----:B------:R4:W-:Y:S01]  /*11670*/  STG.E.U16 desc[UR26][R108.64+-0x20], R117 ;  /* 0xffffe0756c007986 */ /* 0x0009e2000c10151a */
[----:B-1----:R-:W-:Y:S03]  /*11680*/  PRMT R0, R2, 0x7632, R0 ;  /* 0x0000763202007816 */ /* 0x002fe60000000000 */
[----:B------:R-:W1:Y:S01]  /*11690*/  LDSM.16.MT88.4 R112, [R208+0xb800] ;  /* 0x00b80000d070783b */ /* 0x000e620000004200 */
[C---:B---3--:R-:W-:Y:S01]  /*116a0*/  @!P1 HADD2 R144, -R151.reuse.H0_H0, -RZ.H0_H0 ;  /* 0xa00000ff97909230 */ /* 0x048fe20000000900 */
[----:B--2---:R-:W-:Y:S01]  /*116b0*/  MUFU.EX2 R3, R190 ;  /* 0x000000be00037308 */ /* 0x004fe20000000800 */
[----:B------:R-:W-:Y:S05]  /*116c0*/  @!P4 HADD2 R141, -R151.H1_H1, -RZ.H0_H0 ;  /* 0xa00000ff978dc230 */ /* 0x000fea0000000d00 */
[----:B------:R2:W-:Y:S01]  /*116d0*/  @!P1 STL.S16 [R1+0x30], R144 ;  /* 0x0000309001009387 */ /* 0x0005e20000100600 */
[----:B------:R-:W-:Y:S02]  /*116e0*/  PRMT R142, R144, 0x7610, R142 ;  /* 0x00007610908e7816 */ /* 0x000fe4000000008e */
[----:B------:R-:W-:Y:S02]  /*116f0*/  PRMT R139, R141, 0x7610, R139 ;  /* 0x000076108d8b7816 */ /* 0x000fe4000000008b */
[----:B----4-:R-:W-:Y:S04]  /*11700*/  PRMT R117, R126, 0x7771, RZ ;  /* 0x000077717e757816 */ /* 0x010fe800000000ff */
[----:B------:R-:W-:Y:S02]  /*11710*/  ISETP.GT.U32.AND P6, PT, R117, UR18, PT ;  /* 0x0000001275007c0c */ /* 0x000fe4000bfc4070 */
[----:B------:R-:W-:Y:S01]  /*11720*/  PRMT R174, R124, 0x5410, R117 ;  /* 0x000054107cae7816 */ /* 0x000fe20000000075 */
[----:B--2---:R2:W3:Y:S04]  /*11730*/  LDL.S16 R144, [R1+0x5c] ;  /* 0x00005c0001907983 */ /* 0x0044e80000100600 */
[--C-:B------:R-:W-:Y:S01]  /*11740*/  HSET2.LE.AND R174, R174, R216.reuse, PT ;  /* 0x000000d8aeae7233 */ /* 0x100fe20003803000 */
[----:B------:R4:W-:Y:S01]  /*11750*/  @!P4 STL.S16 [R1+0x2c], R141 ;  /* 0x00002c8d0100c387 */ /* 0x0009e20000100600 */
[-C--:B-1----:R-:W-:Y:S08]  /*11760*/  HMMA.16816.F32 R68, R104, R112.reuse, R68 ;  /* 0x000000706844723c */ /* 0x082ff00000001844 */
[C---:B------:R-:W-:Y:S01]  /*11770*/  HMMA.16816.F32 R72, R120.reuse, R112, R72 ;  /* 0x000000707848723c */ /* 0x040fe20000001848 */
[----:B------:R-:W1:Y:S03]  /*11780*/  MUFU.EX2 R112, R191 ;  /* 0x000000bf00707308 */ /* 0x000e660000000800 */
[----:B------:R-:W-:Y:S04]  /*11790*/  PRMT R113, R126, 0x7772, RZ ;  /* 0x000077727e717816 */ /* 0x000fe800000000ff */
[-C--:B------:R-:W-:Y:S01]  /*117a0*/  HMMA.16816.F32 R76, R120, R114.reuse, R76 ;  /* 0x00000072784c723c */ /* 0x080fe2000000184c */
[----:B----4-:R2:W4:Y:S07]  /*117b0*/  LDL.S16 R141, [R1+0x58] ;  /* 0x00005800018d7983 */ /* 0x01052e0000100600 */
[C---:B------:R-:W-:Y:S04]  /*117c0*/  HMMA.16816.F32 R80, R104.reuse, R114, R80 ;  /* 0x000000726850723c */ /* 0x040fe80000001850 */
[----:B------:R-:W-:Y:S01]  /*117d0*/  FADD.FTZ R114, R181, R186 ;  /* 0x000000bab5727221 */ /* 0x000fe20000010000 */
[C---:B-1----:R-:W-:Y:S03]  /*117e0*/  F2FP.F16.F32.PACK_AB R181, R112.reuse, R181 ;  /* 0x000000b570b5723e */ /* 0x042fe600000000ff */
[----:B------:R-:W-:Y:S01]  /*117f0*/  FADD.FTZ R230, R112, R114 ;  /* 0x0000007270e67221 */ /* 0x000fe20000010000 */
[----:B------:R-:W-:Y:S01]  /*11800*/  LOP3.LUT R179, R181, R179, RZ, 0xc0, !PT ;  /* 0x000000b3b5b37212 */ /* 0x000fe200078ec0ff */
[----:B-----5:R-:W-:Y:S05]  /*11810*/  @!P2 HADD2 R147, -R116.H0_H0, -RZ.H0_H0 ;  /* 0xa00000ff7493a230 */ /* 0x020fea0000000900 */
[----:B------:R-:W-:Y:S01]  /*11820*/  PRMT R146, R147, 0x7610, R146 ;  /* 0x0000761093927816 */ /* 0x000fe20000000092 */
[----:B------:R-:W-:Y:S03]  /*11830*/  @!P2 STL.S16 [R1+0x40], R147 ;  /* 0x000040930100a387 */ /* 0x000fe60000100600 */
[----:B------:R-:W-:Y:S02]  /*11840*/  @!P2 PRMT R116, R146, 0x5410, RZ ;  /* 0x000054109274a816 */ /* 0x000fe400000000ff */
[----:B------:R-:W-:Y:S02]  /*11850*/  ISETP.LE.U32.AND P2, PT, R124, UR18, PT ;  /* 0x000000127c007c0c */ /* 0x000fe4000bf43070 */
[----:B------:R-:W-:Y:S08]  /*11860*/  LDSM.16.MT88.4 R124, [R208+0xac00] ;  /* 0x00ac0000d07c783b */ /* 0x000ff00000004200 */
[----:B------:R1:W-:Y:S04]  /*11870*/  STG.E.U16 desc[UR26][R108.64+-0x1e], R116 ;  /* 0xffffe2746c007986 */ /* 0x0003e8000c10151a */
[----:B------:R-:W-:Y:S01]  /*11880*/  STG.E.U16 desc[UR26][R184.64+-0x20], R110 ;  /* 0xffffe06eb8007986 */ /* 0x000fe2000c10151a */
[----:B-1----:R-:W-:Y:S01]  /*11890*/  FADD.FTZ R108, R182, R178 ;  /* 0x000000b2b66c7221 */ /* 0x002fe20000010000 */
[----:B------:R-:W-:Y:S01]  /*118a0*/  F2FP.F16.F32.PACK_AB R182, R3, R182 ;  /* 0x000000b603b6723e */ /* 0x000fe200000000ff */
[----:B---3--:R-:W-:Y:S01]  /*118b0*/  @!P2 HADD2 R144, -R2.H0_H0, -RZ.H0_H0 ;  /* 0xa00000ff0290a230 */ /* 0x008fe20000000900 */
[----:B------:R-:W-:Y:S01]  /*118c0*/  PRMT R116, R151, 0x7610, R116 ;  /* 0x0000761097747816 */ /* 0x000fe20000000074 */
[----:B------:R-:W-:Y:S01]  /*118d0*/  FADD.FTZ R231, R3, R108 ;  /* 0x0000006c03e77221 */ /* 0x000fe20000010000 */
[----:B------:R-:W-:Y:S01]  /*118e0*/  PRMT R3, R152, 0x7632, R3 ;  /* 0x0000763298037816 */ /* 0x000fe20000000003 */
[----:B------:R-:W1:Y:S01]  /*118f0*/  LDSM.16.MT88.4 R108, [R180+0x2800] ;  /* 0x00280000b46c783b */ /* 0x000e620000004200 */
[----:B------:R-:W-:Y:S02]  /*11900*/  @!P5 PRMT R3, R143, 0x5410, RZ ;  /* 0x000054108f03d816 */ /* 0x000fe400000000ff */
[----:B------:R-:W-:Y:S02]  /*11910*/  @!P1 PRMT R116, R142, 0x5410, RZ ;  /* 0x000054108e749816 */ /* 0x000fe400000000ff */
[----:B------:R-:W-:Y:S02]  /*11920*/  PRMT R128, R144, 0x7610, R128 ;  /* 0x0000761090807816 */ /* 0x000fe40000000080 */
[----:B------:R-:W-:Y:S01]  /*11930*/  IADD3 R252, P1, PT, R156, -0x80, RZ ;  /* 0xffffff809cfc7810 */ /* 0x000fe20007f3e0ff */
[----:B------:R3:W-:Y:S03]  /*11940*/  STG.E.U16 desc[UR26][R184.64+-0x1e], R3 ;  /* 0xffffe203b8007986 */ /* 0x0007e6000c10151a */
[----:B------:R-:W-:Y:S01]  /*11950*/  IADD3.X R251, PT, PT, R157, -0x1, RZ, P1, !PT ;  /* 0xffffffff9dfb7810 */ /* 0x000fe20000ffe4ff */
[----:B------:R5:W-:Y:S01]  /*11960*/  STG.E.U16 desc[UR26][R194.64+-0x20], R116 ;  /* 0xffffe074c2007986 */ /* 0x000be2000c10151a */
[----:B------:R-:W-:Y:S03]  /*11970*/  ISETP.GT.U32.AND P1, PT, R134, UR18, PT ;  /* 0x0000001286007c0c */ /* 0x000fe6000bf24070 */
[----:B------:R-:W-:Y:S01]  /*11980*/  @!P2 STL.S16 [R1+0x5c], R144 ;  /* 0x00005c900100a387 */ /* 0x000fe20000100600 */
[----:B----4-:R-:W-:Y:S05]  /*11990*/  @P6 HADD2 R141, -R0.H0_H0, -RZ.H0_H0 ;  /* 0xa00000ff008d6230 */ /* 0x010fea0000000900 */
[----:B------:R-:W-:Y:S01]  /*119a0*/  @P6 STL.S16 [R1+0x58], R141 ;  /* 0x0000588d01006387 */ /* 0x000fe20000100600 */
[----:B------:R-:W-:Y:S03]  /*119b0*/  PRMT R140, R141, 0x7610, R140 ;  /* 0x000076108d8c7816 */ /* 0x000fe6000000008c */
[----:B------:R2:W4:Y:S01]  /*119c0*/  LDL.S16 R129, [R1+0x24] ;  /* 0x0000240001817983 */ /* 0x0005220000100600 */
[----:B---3--:R-:W-:Y:S02]  /*119d0*/  PRMT R3, R151, 0x7632, R3 ;  /* 0x0000763297037816 */ /* 0x008fe40000000003 */
[----:B------:R-:W-:Y:S02]  /*119e0*/  @!P4 PRMT R3, R139, 0x5410, RZ ;  /* 0x000054108b03c816 */ /* 0x000fe400000000ff */
[----:B------:R2:W3:Y:S01]  /*119f0*/  LDL.S16 R139, [R1+0x28] ;  /* 0x00002800018b7983 */ /* 0x0004e20000100600 */
[-C--:B-1----:R-:W-:Y:S03]  /*11a00*/  HMMA.16816.F32 R84, R104, R108.reuse, R84 ;  /* 0x0000006c6854723c */ /* 0x082fe60000001854 */
[----:B------:R1:W-:Y:S01]  /*11a10*/  STG.E.U16 desc[UR26][R194.64+-0x1e], R3 ;  /* 0xffffe203c2007986 */ /* 0x0003e2000c10151a */
[----:B------:R-:W-:Y:S03]  /*11a20*/  ISETP.GT.U32.AND P4, PT, R136, UR18, PT ;  /* 0x0000001288007c0c */ /* 0x000fe6000bf84070 */
[----:B-----5:R2:W5:Y:S01]  /*11a30*/  LDL.S16 R116, [R1+0x1c] ;  /* 0x00001c0001747983 */ /* 0x0205620000100600 */
[C---:B------:R-:W-:Y:S04]  /*11a40*/  HMMA.16816.F32 R88, R120.reuse, R108, R88 ;  /* 0x0000006c7858723c */ /* 0x040fe80000001858 */
[----:B------:R-:W-:Y:S04]  /*11a50*/  PRMT R108, R113, 0x5410, R183 ;  /* 0x00005410716c7816 */ /* 0x000fe800000000b7 */
[-C--:B------:R-:W-:Y:S03]  /*11a60*/  HMMA.16816.F32 R92, R120, R110.reuse, R92 ;  /* 0x0000006e785c723c */ /* 0x080fe6000000185c */
[----:B------:R-:W-:Y:S05]  /*11a70*/  LOP3.LUT R108, R108, 0xff00ff, RZ, 0xc0, !PT ;  /* 0x00ff00ff6c6c7812 */ /* 0x000fea00078ec0ff */
[----:B------:R-:W-:Y:S01]  /*11a80*/  HMMA.16816.F32 R96, R104, R110, R96 ;  /* 0x0000006e6860723c */ /* 0x000fe20000001860 */
[----:B------:R-:W-:Y:S03]  /*11a90*/  LDSM.16.MT88.4 R104, [R208+0xbc00] ;  /* 0x00bc0000d068783b */ /* 0x000fe60000004200 */
[--C-:B------:R-:W-:Y:S02]  /*11aa0*/  HSET2.LE.AND R175, R108, R216.reuse, PT ;  /* 0x000000d86caf7233 */ /* 0x100fe40003803000 */
[----:B-1----:R-:W-:Y:S02]  /*11ab0*/  PRMT R3, R2, 0x5410, R0 ;  /* 0x0000541002037816 */ /* 0x002fe40000000000 */
[----:B------:R-:W-:Y:S01]  /*11ac0*/  @!P2 PRMT R2, R128, 0x5410, RZ ;  /* 0x000054108002a816 */ /* 0x000fe200000000ff */
[----:B------:R-:W-:Y:S01]  /*11ad0*/  LDSM.16.MT88.4 R108, [R180+0x1c00] ;  /* 0x001c0000b46c783b */ /* 0x000fe20000004200 */
[----:B------:R-:W-:Y:S02]  /*11ae0*/  @P6 PRMT R0, R140, 0x5410, RZ ;  /* 0x000054108c006816 */ /* 0x000fe400000000ff */
[----:B------:R-:W-:Y:S02]  /*11af0*/  ISETP.GT.U32.AND P2, PT, R135, UR18, PT ;  /* 0x0000001287007c0c */ /* 0x000fe4000bf44070 */
[----:B------:R-:W-:Y:S02]  /*11b00*/  LOP3.LUT R174, R3, R174, RZ, 0xc0, !PT ;  /* 0x000000ae03ae7212 */ /* 0x000fe400078ec0ff */
[----:B------:R-:W-:Y:S01]  /*11b10*/  ISETP.GT.U32.AND P6, PT, R113, UR18, PT ;  /* 0x0000001271007c0c */ /* 0x000fe2000bfc4070 */
[----:B------:R2:W2:Y:S04]  /*11b20*/  LDL.S16 R128, [R1+0x20] ;  /* 0x0000200001807983 */ /* 0x0004a80000100600 */
[----:B------:R1:W-:Y:S04]  /*11b30*/  STG.E.U16 desc[UR26][R156.64+-0xe], R0 ;  /* 0xfffff2009c007986 */ /* 0x0003e8000c10151a */
[----:B------:R1:W-:Y:S04]  /*11b40*/  STG.E.U16 desc[UR26][R156.64+-0x10], R2 ;  /* 0xfffff0029c007986 */ /* 0x0003e8000c10151a */
[----:B------:R-:W1:Y:S08]  /*11b50*/  LDSM.16.MT88.4 R156, [R208+0x9c00] ;  /* 0x009c0000d09c783b */ /* 0x000e700000004200 */
[----:B------:R-:W1:Y:S02]  /*11b60*/  LDSM.16.MT88.4 R140, [R180+0xc00] ;  /* 0x000c0000b48c783b */ /* 0x000e640000004200 */
[----:B-1----:R-:W-:Y:S04]  /*11b70*/  LOP3.LUT R0, R137, 0xff, RZ, 0xc0, !PT ;  /* 0x000000ff89007812 */ /* 0x002fe800078ec0ff */
[C---:B------:R-:W-:Y:S02]  /*11b80*/  ISETP.LE.U32.AND P5, PT, R0.reuse, UR18, PT ;  /* 0x0000001200007c0c */ /* 0x040fe4000bfa3070 */
[----:B------:R-:W-:Y:S02]  /*11b90*/  PRMT R178, R0, 0x5410, R136 ;  /* 0x0000541000b27816 */ /* 0x000fe40000000088 */
[C---:B------:R-:W-:Y:S02]  /*11ba0*/  PRMT R0, R138.reuse, 0x7610, R0 ;  /* 0x000076108a007816 */ /* 0x040fe40000000000 */
[----:B------:R-:W-:Y:S02]  /*11bb0*/  PRMT R2, R138, 0x7632, R2 ;  /* 0x000076328a027816 */ /* 0x000fe40000000002 */
[----:B------:R-:W-:Y:S02]  /*11bc0*/  HSET2.LE.AND R178, R178, R216, PT ;  /* 0x000000d8b2b27233 */ /* 0x000fe40003803000 */
[----:B------:R-:W-:Y:S03]  /*11bd0*/  PRMT R3, R0, 0x5410, R2 ;  /* 0x0000541000037816 */ /* 0x000fe60000000002 */
[C---:B------:R-:W-:Y:S02]  /*11be0*/  LOP3.LUT R178, R182.reuse, R178, RZ, 0xc0, !PT ;  /* 0x000000b2b6b27212 */ /* 0x040fe400078ec0ff */
[----:B------:R-:W-:Y:S02]  /*11bf0*/  LOP3.LUT R175, R3, R175, RZ, 0xc0, !PT ;  /* 0x000000af03af7212 */ /* 0x000fe400078ec0ff */
[----:B------:R-:W-:Y:S05]  /*11c00*/  PRMT R3, R182, 0x7632, R3 ;  /* 0x00007632b6037816 */ /* 0x000fea0000000003 */
[-C--:B------:R-:W-:Y:S01]  /*11c10*/  HMMA.16816.F32 R168, R172, R156.reuse, R4 ;  /* 0x0000009caca8723c */ /* 0x080fe20000001804 */
[----:B------:R-:W1:Y:S07]  /*11c20*/  LDSM.16.MT88.4 R4, [R180+0x2c00] ;  /* 0x002c0000b404783b */ /* 0x000e6e0000004200 */
[C---:B------:R-:W-:Y:S08]  /*11c30*/  HMMA.16816.F32 R164, R176.reuse, R156, R8 ;  /* 0x0000009cb0a4723c */ /* 0x040ff00000001808 */
[-C--:B------:R-:W-:Y:S08]  /*11c40*/  HMMA.16816.F32 R160, R176, R158.reuse, R12 ;  /* 0x0000009eb0a0723c */ /* 0x080ff0000000180c */
[C---:B------:R-:W-:Y:S08]  /*11c50*/  HMMA.16816.F32 R156, R172.reuse, R158, R16 ;  /* 0x0000009eac9c723c */ /* 0x040ff00000001810 */
[-C--:B------:R-:W-:Y:S08]  /*11c60*/  HMMA.16816.F32 R152, R172, R140.reuse, R20 ;  /* 0x0000008cac98723c */ /* 0x080ff00000001814 */
[C---:B------:R-:W-:Y:S08]  /*11c70*/  HMMA.16816.F32 R148, R176.reuse, R140, R24 ;  /* 0x0000008cb094723c */ /* 0x040ff00000001818 */
[-C--:B------:R-:W-:Y:S08]  /*11c80*/  HMMA.16816.F32 R144, R176, R142.reuse, R28 ;  /* 0x0000008eb090723c */ /* 0x080ff0000000181c */
[C---:B------:R-:W-:Y:S04]  /*11c90*/  HMMA.16816.F32 R140, R172.reuse, R142, R32 ;  /* 0x0000008eac8c723c */ /* 0x040fe80000001820 */
[C---:B----4-:R-:W-:Y:S05]  /*11ca0*/  @P4 HADD2 R129, -R182.reuse.H1_H1, -RZ.H0_H0 ;  /* 0xa00000ffb6814230 */ /* 0x050fea0000000d00 */
[----:B------:R-:W-:Y:S01]  /*11cb0*/  PRMT R188, R129, 0x7610, R188 ;  /* 0x0000761081bc7816 */ /* 0x000fe200000000bc */
[----:B---3--:R-:W-:Y:S03]  /*11cc0*/  @!P5 HADD2 R139, -R182.H0_H0, -RZ.H0_H0 ;  /* 0xa00000ffb68bd230 */ /* 0x008fe60000000900 */
[----:B------:R-:W-:Y:S02]  /*11cd0*/  @P4 PRMT R3, R188, 0x5410, RZ ;  /* 0x00005410bc034816 */ /* 0x000fe400000000ff */
[----:B------:R3:W-:Y:S01]  /*11ce0*/  @!P5 STL.S16 [R1+0x28], R139 ;  /* 0x0000288b0100d387 */ /* 0x0007e20000100600 */
[----:B------:R-:W-:Y:S01]  /*11cf0*/  PRMT R189, R139, 0x7610, R189 ;  /* 0x000076108bbd7816 */ /* 0x000fe200000000bd */
[C---:B-----5:R-:W-:Y:S02]  /*11d00*/  @P1 HADD2 R116, -R181.reuse.H1_H1, -RZ.H0_H0 ;  /* 0xa00000ffb5741230 */ /* 0x060fe40000000d00 */
[----:B------:R-:W-:Y:S01]  /*11d10*/  @P4 STL.S16 [R1+0x24], R129 ;  /* 0x0000248101004387 */ /* 0x000fe20000100600 */
[----:B------:R-:W-:Y:S02]  /*11d20*/  @!P5 PRMT R182, R189, 0x5410, RZ ;  /* 0x00005410bdb6d816 */ /* 0x000fe400000000ff */
[----:B------:R-:W-:Y:S01]  /*11d30*/  PRMT R186, R116, 0x7610, R186 ;  /* 0x0000761074ba7816 */ /* 0x000fe200000000ba */
[-C--:B---3--:R-:W-:Y:S08]  /*11d40*/  HMMA.16816.F32 R136, R172, R124.reuse, R36 ;  /* 0x0000007cac88723c */ /* 0x088ff00000001824 */
[C---:B------:R-:W-:Y:S04]  /*11d50*/  HMMA.16816.F32 R132, R176.reuse, R124, R40 ;  /* 0x0000007cb084723c */ /* 0x040fe80000001828 */
[----:B--2---:R-:W-:Y:S05]  /*11d60*/  @P2 HADD2 R128, -R181.H0_H0, -RZ.H0_H0 ;  /* 0xa00000ffb5802230 */ /* 0x004fea0000000900 */
[----:B------:R2:W-:Y:S01]  /*11d70*/  @P2 STL.S16 [R1+0x20], R128 ;  /* 0x0000208001002387 */ /* 0x0005e20000100600 */
[----:B------:R-:W-:Y:S03]  /*11d80*/  PRMT R187, R128, 0x7610, R187 ;  /* 0x0000761080bb7816 */ /* 0x000fe600000000bb */
[----:B------:R3:W-:Y:S04]  /*11d90*/  @P1 STL.S16 [R1+0x1c], R116 ;  /* 0x00001c7401001387 */ /* 0x0007e80000100600 */
[----:B------:R4:W5:Y:S04]  /*11da0*/  LDL.S16 R191, [R1+0x18] ;  /* 0x0000180001bf7983 */ /* 0x0009680000100600 */
[----:B------:R4:W4:Y:S01]  /*11db0*/  LDL.S16 R190, [R1+0x14] ;  /* 0x0000140001be7983 */ /* 0x0009220000100600 */
[-C--:B--2---:R-:W-:Y:S08]  /*11dc0*/  HMMA.16816.F32 R128, R176, R126.reuse, R44 ;  /* 0x0000007eb080723c */ /* 0x084ff0000000182c */
[C---:B------:R-:W-:Y:S08]  /*11dd0*/  HMMA.16816.F32 R124, R172.reuse, R126, R48 ;  /* 0x0000007eac7c723c */ /* 0x040ff00000001830 */
[-C--:B------:R-:W-:Y:S08]  /*11de0*/  HMMA.16816.F32 R120, R172, R108.reuse, R52 ;  /* 0x0000006cac78723c */ /* 0x080ff00000001834 */
[C---:B---3--:R-:W-:Y:S08]  /*11df0*/  HMMA.16816.F32 R116, R176.reuse, R108, R56 ;  /* 0x0000006cb074723c */ /* 0x048ff00000001838 */
[-C--:B------:R-:W-:Y:S08]  /*11e00*/  HMMA.16816.F32 R112, R176, R110.reuse, R60 ;  /* 0x0000006eb070723c */ /* 0x080ff0000000183c */
[C---:B------:R-:W-:Y:S08]  /*11e10*/  HMMA.16816.F32 R108, R172.reuse, R110, R64 ;  /* 0x0000006eac6c723c */ /* 0x040ff00000001840 */
[-C--:B------:R-:W-:Y:S08]  /*11e20*/  HMMA.16816.F32 R68, R172, R104.reuse, R68 ;  /* 0x00000068ac44723c */ /* 0x080ff00000001844 */
[C---:B------:R-:W-:Y:S04]  /*11e30*/  HMMA.16816.F32 R72, R176.reuse, R104, R72 ;  /* 0x00000068b048723c */ /* 0x040fe80000001848 */
[----:B------:R-:W-:Y:S02]  /*11e40*/  IMAD.MOV.U32 R104, RZ, RZ, R100 ;  /* 0x000000ffff687224 */ /* 0x000fe400078e0064 */
[----:B------:R-:W-:Y:S02]  /*11e50*/  IMAD.MOV.U32 R105, RZ, RZ, R102 ;  /* 0x000000ffff697224 */ /* 0x000fe400078e0066 */
[-C--:B------:R-:W-:Y:S08]  /*11e60*/  HMMA.16816.F32 R76, R176, R106.reuse, R76 ;  /* 0x0000006ab04c723c */ /* 0x080ff0000000184c */
[C---:B------:R-:W-:Y:S08]  /*11e70*/  HMMA.16816.F32 R80, R172.reuse, R106, R80 ;  /* 0x0000006aac50723c */ /* 0x040ff00000001850 */
[-C--:B-1----:R-:W-:Y:S08]  /*11e80*/  HMMA.16816.F32 R84, R172, R4.reuse, R84 ;  /* 0x00000004ac54723c */ /* 0x082ff00000001854 */
[C---:B------:R-:W-:Y:S08]  /*11e90*/  HMMA.16816.F32 R88, R176.reuse, R4, R88 ;  /* 0x00000004b058723c */ /* 0x040ff00000001858 */
[-C--:B------:R-:W-:Y:S08]  /*11ea0*/  HMMA.16816.F32 R92, R176, R6.reuse, R92 ;  /* 0x00000006b05c723c */ /* 0x080ff0000000185c */
[----:B------:R-:W-:Y:S04]  /*11eb0*/  HMMA.16816.F32 R96, R172, R6, R96 ;  /* 0x00000006ac60723c */ /* 0x000fe80000001860 */
[----:B-----5:R-:W-:Y:S05]  /*11ec0*/  @P6 HADD2 R191, -R0.H0_H0, -RZ.H0_H0 ;  /* 0xa00000ff00bf6230 */ /* 0x020fea0000000900 */
        /* <DEDUP_REMOVED lines=14> */
[----:B--2---:R-:W-:Y:S04]  /*11fb0*/  IMAD.WIDE R8, R228, 0x70, R8 ;  /* 0x00000070e4087825 */ /* 0x004fe800078e0208 */
[----:B------:R-:W-:Y:S01]  /*11fc0*/  IMAD.MOV.U32 R2, RZ, RZ, R101 ;  /* 0x000000ffff027224 */ /* 0x000fe200078e0065 */
[----:B------:R-:W-:Y:S04]  /*11fd0*/  STG.E.U16 desc[UR26][R8.64+-0x10], R182 ;  /* 0xfffff0b608007986 */ /* 0x000fe8000c10151a */
[----:B------:R-:W-:Y:S04]  /*11fe0*/  STG.E.U16 desc[UR26][R8.64+-0xe], R3 ;  /* 0xfffff20308007986 */ /* 0x000fe8000c10151a */
[----:B------:R1:W-:Y:S04]  /*11ff0*/  STG.E.U16 desc[UR26][R194.64+-0xe], R0 ;  /* 0xfffff200c2007986 */ /* 0x0003e8000c10151a */
[----:B------:R2:W-:Y:S01]  /*12000*/  STG.E.U16 desc[UR26][R194.64+-0x10], R181 ;  /* 0xfffff0b5c2007986 */ /* 0x0005e2000c10151a */
[----:B-1----:R-:W-:Y:S01]  /*12010*/  IMAD.MOV.U32 R0, RZ, RZ, R103 ;  /* 0x000000ffff007224 */ /* 0x002fe200078e0067 */
[----:B------:R-:W-:Y:S06]  /*12020*/  BRA.U UP0, `(.L_x_826) ;  /* 0xffffff8d00c87547 */ /* 0x000fec000b83ffff */
.L_x_825:
[----:B------:R-:W3:Y:S01]  /*12030*/  LDL.LU R3, [R1+0x10] ;  /* 0x0000100001037983 */ /* 0x000ee20000300800 */
[----:B------:R-:W4:Y:S03]  /*12040*/  LDCU UR4, c[0x0][0x4fc] ;  /* 0x00009f80ff0477ac */ /* 0x000f260008000800 */
[----:B-1----:R-:W5:Y:S01]  /*12050*/  LDL.LU R6, [R1+0x11c] ;  /* 0x00011c0001067983 */ /* 0x002f620000300800 */
[----:B------:R-:W1:Y:S01]  /*12060*/  S2UR UR6, SR_CgaCtaId ;  /* 0x00000000000679c3 */ /* 0x000e620000008800 */
[----:B------:R-:W-:Y:S02]  /*12070*/  UISETP.NE.AND UP3, UPT, UR7, -0x1, UPT ;  /* 0xffffffff0700788c */ /* 0x000fe4000bf65270 */
[----:B------:R-:W2:Y:S01]  /*12080*/  SHFL.BFLY PT, R2, R231, 0x2, 0x1f ;  /* 0x0c401f00e7027f89 */ /* 0x000ea200000e0000 */
[----:B------:R-:W4:Y:S03]  /*12090*/  LDCU.U8 UR9, c[0x0][0x549] ;  /* 0x0000a920ff0977ac */ /* 0x000f260008000000 */
[----:B------:R-:W1:Y:S01]  /*120a0*/  SHFL.BFLY PT, R0, R230, 0x2, 0x1f ;  /* 0x0c401f00e6007f89 */ /* 0x000e6200000e0000 */
[----:B------:R-:W5:Y:S01]  /*120b0*/  S2UR UR8, SR_CTAID.Y ;  /* 0x00000000000879c3 */ /* 0x000f620000002600 */
[----:B------:R-:W1:Y:S01]  /*120c0*/  LDCU UR11, c[0x0][0x434] ;  /* 0x00008680ff0b77ac */ /* 0x000e620008000800 */
[----:B------:R-:W1:Y:S01]  /*120d0*/  S2R R53, SR_TID.X ;  /* 0x0000000000357919 */ /* 0x000e620000002100 */
[----:B------:R-:W1:Y:S05]  /*120e0*/  LDCU.U8 UR12, c[0x0][0x548] ;  /* 0x0000a900ff0c77ac */ /* 0x000e6a0008000000 */
[----:B------:R-:W3:Y:S01]  /*120f0*/  S2UR UR15, SR_CTAID.Z ;  /* 0x00000000000f79c3 */ /* 0x000ee20000002700 */
[----:B------:R-:W-:Y:S01]  /*12100*/  UISETP.NE.AND UP2, UPT, UR7, -0x1, UPT ;  /* 0xffffffff0700788c */ /* 0x000fe2000bf45270 */
[----:B------:R-:W1:Y:S01]  /*12110*/  LDCU UR14, c[0x0][0x434] ;  /* 0x00008680ff0e77ac */ /* 0x000e620008000800 */
[----:B----4-:R-:W-:Y:S01]  /*12120*/  UISETP.NE.AND UP1, UPT, UR9, URZ, UPT ;  /* 0x000000ff0900728c */ /* 0x010fe2000bf25270 */
[----:B--2---:R-:W-:Y:S01]  /*12130*/  FADD.FTZ R2, R2, R231 ;  /* 0x000000e702027221 */ /* 0x004fe20000010000 */
[----:B-1----:R-:W-:-:S04]  /*12140*/  FADD.FTZ R0, R0, R230 ;  /* 0x000000e600007221 */ /* 0x002fc80000010000 */
[----:B------:R-:W1:Y:S01]  /*12150*/  SHFL.BFLY PT, R48, R2, 0x1, 0x1f ;  /* 0x0c201f0002307f89 */ /* 0x000e6200000e0000 */
[----:B------:R-:W-:-:S04]  /*12160*/  UISETP.NE.AND UP0, UPT, UR12, URZ, !UP1 ;  /* 0x000000ff0c00728c */ /* 0x000fc8000cf05270 */
[----:B------:R-:W2:Y:S01]  /*12170*/  @UP1 LDCU UR9, c[0x0][0x430] ;  /* 0x00008600ff0917ac */ /* 0x000ea20008000800 */
[----:B------:R-:W4:Y:S01]  /*12180*/  SHFL.BFLY PT, R51, R0, 0x1, 0x1f ;  /* 0x0c201f0000337f89 */ /* 0x000f2200000e0000 */
[----:B------:R-:W-:Y:S01]  /*12190*/  SHF.L.U32 R52, R53, 0x3, RZ ;  /* 0x0000000335347819 */ /* 0x000fe200000006ff */
[----:B--2---:R-:W-:Y:S01]  /*121a0*/  @UP1 UIMAD UR14, UR9, UR11, URZ ;  /* 0x0000000b090e12a4 */ /* 0x004fe2000f8e02ff */
[----:B-1----:R-:W-:Y:S01]  /*121b0*/  FADD.FTZ R48, R2, R48 ;  /* 0x0000003002307221 */ /* 0x002fe20000010000 */
[----:B----4-:R-:W-:-:S04]  /*121c0*/  FADD.FTZ R51, R0, R51 ;  /* 0x0000003300337221 */ /* 0x010fc80000010000 */
[----:B------:R-:W-:Y:S01]  /*121d0*/  FSETP.NE.FTZ.AND P1, PT, R48, RZ, PT ;  /* 0x000000ff3000720b */ /* 0x000fe20003f35000 */
[----:B------:R-:W1:Y:S01]  /*121e0*/  MUFU.RCP R42, R51 ;  /* 0x00000033002a7308 */ /* 0x000e620000001000 */
[----:B------:R-:W-:-:S04]  /*121f0*/  FSETP.NE.FTZ.AND P0, PT, R51, RZ, PT ;  /* 0x000000ff3300720b */ /* 0x000fc80003f15000 */
[----:B-1----:R-:W-:-:S05]  /*12200*/  FSEL R42, R42, 1, P0 ;  /* 0x3f8000002a2a7808 */ /* 0x002fca0000000000 */
        /* <DEDUP_REMOVED lines=9> */
[----:B------:R-:W-:Y:S01]  /*122a0*/  F2FP.F16.F32.PACK_AB R166, R167, R166 ;  /* 0x000000a6a7a6723e */ /* 0x000fe200000000ff */
[C---:B------:R-:W-:Y:S01]  /*122b0*/  FMUL.FTZ R134, R42.reuse, R134 ;  /* 0x000000862a867220 */ /* 0x040fe20000410000 */
[----:B------:R-:W-:Y:S01]  /*122c0*/  F2FP.F16.F32.PACK_AB R162, R163, R162 ;  /* 0x000000a2a3a2723e */ /* 0x000fe200000000ff */
[C---:B------:R-:W-:Y:S01]  /*122d0*/  FMUL.FTZ R32, R42.reuse, R135 ;  /* 0x000000872a207220 */ /* 0x040fe20000410000 */
[C---:B------:R-:W-:Y:S01]  /*122e0*/  FMUL.FTZ R130, R42.reuse, R130 ;  /* 0x000000822a827220 */ /* 0x040fe20000410000 */
[C---:B------:R-:W-:Y:S01]  /*122f0*/  FMUL.FTZ R28, R42.reuse, R131 ;  /* 0x000000832a1c7220 */ /* 0x040fe20000410000 */
[----:B------:R-:W-:Y:S01]  /*12300*/  F2FP.F16.F32.PACK_AB R150, R151, R150 ;  /* 0x000000969796723e */ /* 0x000fe200000000ff */
[----:B------:R-:W-:Y:S01]  /*12310*/  FMUL.FTZ R118, R42, R118 ;  /* 0x000000762a767220 */ /* 0x000fe20000410000 */
[----:B------:R-:W-:Y:S01]  /*12320*/  F2FP.F16.F32.PACK_AB R36, R36, R146 ;  /* 0x000000922424723e */ /* 0x000fe200000000ff */
[C---:B------:R-:W-:Y:S01]  /*12330*/  FMUL.FTZ R24, R42.reuse, R119 ;  /* 0x000000772a187220 */ /* 0x040fe20000410000 */
[C---:B------:R-:W-:Y:S01]  /*12340*/  FMUL.FTZ R114, R42.reuse, R114 ;  /* 0x000000722a727220 */ /* 0x040fe20000410000 */
[----:B------:R-:W-:Y:S01]  /*12350*/  FMUL.FTZ R20, R42, R115 ;  /* 0x000000732a147220 */ /* 0x000fe20000410000 */
        /* <DEDUP_REMOVED lines=12> */
[----:B------:R-:W-:-:S02]  /*12420*/  F2FP.F16.F32.PACK_AB R12, R12, R78 ;  /* 0x0000004e0c0c723e */ /* 0x000fc400000000ff */
[----:B------:R-:W-:Y:S02]  /*12430*/  F2FP.F16.F32.PACK_AB R8, R8, R90 ;  /* 0x0000005a0808723e */ /* 0x000fe400000000ff */
[----:B---3--:R-:W-:Y:S01]  /*12440*/  MOV R5, R3 ;  /* 0x0000000300057202 */ /* 0x008fe20000000f00 */
[----:B-----5:R-:W1:Y:S04]  /*12450*/  SHFL.BFLY PT, R4, R6, 0x2, 0x1f ;  /* 0x0c401f0006047f89 */ /* 0x020e6800000e0000 */
[----:B------:R-:W2:Y:S01]  /*12460*/  SHFL.BFLY PT, R3, R5, 0x2, 0x1f ;  /* 0x0c401f0005037f89 */ /* 0x000ea200000e0000 */
[----:B-1----:R-:W-:Y:S01]  /*12470*/  FADD.FTZ R4, R4, R6 ;  /* 0x0000000604047221 */ /* 0x002fe20000010000 */
[----:B--2---:R-:W-:-:S04]  /*12480*/  FADD.FTZ R3, R3, R5 ;  /* 0x0000000503037221 */ /* 0x004fc80000010000 */
[----:B------:R-:W1:Y:S04]  /*12490*/  SHFL.BFLY PT, R50, R4, 0x1, 0x1f ;  /* 0x0c201f0004327f89 */ /* 0x000e6800000e0000 */
[----:B------:R-:W2:Y:S01]  /*124a0*/  SHFL.BFLY PT, R49, R3, 0x1, 0x1f ;  /* 0x0c201f0003317f89 */ /* 0x000ea200000e0000 */
[----:B-1----:R-:W-:Y:S01]  /*124b0*/  FADD.FTZ R50, R4, R50 ;  /* 0x0000003204327221 */ /* 0x002fe20000010000 */
[----:B--2---:R-:W-:Y:S01]  /*124c0*/  FADD.FTZ R49, R3, R49 ;  /* 0x0000003103317221 */ /* 0x004fe20000010000 */
[----:B------:R-:W-:Y:S02]  /*124d0*/  SHF.L.U32 R3, R53, 0x1, RZ ;  /* 0x0000000135037819 */ /* 0x000fe400000006ff */
[----:B------:R-:W1:Y:S01]  /*124e0*/  MUFU.RCP R4, R50 ;  /* 0x0000003200047308 */ /* 0x000e620000001000 */
[----:B------:R-:W-:-:S02]  /*124f0*/  FSETP.NE.FTZ.AND P3, PT, R50, RZ, PT ;  /* 0x000000ff3200720b */ /* 0x000fc40003f75000 */
[----:B------:R-:W-:Y:S02]  /*12500*/  LOP3.LUT R211, R211, 0x6, R3, 0xf8, !PT ;  /* 0x00000006d3d37812 */ /* 0x000fe400078ef803 */
[----:B------:R-:W-:Y:S02]  /*12510*/  LOP3.LUT R3, R52, 0xc0, RZ, 0xc0, !PT ;  /* 0x000000c034037812 */ /* 0x000fe400078ec0ff */
[----:B------:R-:W-:Y:S01]  /*12520*/  LOP3.LUT R211, R211, 0x20, R52, 0xf8, !PT ;  /* 0x00000020d3d37812 */ /* 0x000fe200078ef834 */
[----:B------:R-:W2:Y:S01]  /*12530*/  MUFU.RCP R5, R49 ;  /* 0x0000003100057308 */ /* 0x000ea20000001000 */
[----:B------:R-:W-:Y:S02]  /*12540*/  LOP3.LUT R3, R3, 0x18, R53, 0xf8, !PT ;  /* 0x0000001803037812 */ /* 0x000fe400078ef835 */
[----:B------:R-:W-:Y:S02]  /*12550*/  FSETP.NE.FTZ.AND P2, PT, R49, RZ, PT ;  /* 0x000000ff3100720b */ /* 0x000fe40003f55000 */
[----:B------:R-:W-:-:S03]  /*12560*/  LOP3.LUT R211, R211, R3, RZ, 0xfc, !PT ;  /* 0x00000003d3d37212 */ /* 0x000fc600078efcff */
[----:B------:R-:W3:Y:S01]  /*12570*/  MUFU.RCP R3, R48 ;  /* 0x0000003000037308 */ /* 0x000ee20000001000 */
[----:B-1----:R-:W-:-:S05]  /*12580*/  FSEL R2, R4, 1, P3 ;  /* 0x3f80000004027808 */ /* 0x002fca0001800000 */
[----:B------:R-:W-:Y:S01]  /*12590*/  FMUL.FTZ R0, R2, UR4 ;  /* 0x0000000402007c20 */ /* 0x000fe20008410000 */
[----:B--2---:R-:W-:-:S03]  /*125a0*/  FSEL R4, R5, 1, P2 ;  /* 0x3f80000005047808 */ /* 0x004fc60001000000 */
        /* <DEDUP_REMOVED lines=25> */
[----:B------:R-:W-:Y:S01]  /*12740*/  FMUL.FTZ R2, R4, UR4 ;  /* 0x0000000404027c20 */ /* 0x000fe20008410000 */
[----:B------:R-:W-:-:S02]  /*12750*/  LOP3.LUT R4, R210, 0x20, RZ, 0xc0, !PT ;  /* 0x00000020d2047812 */ /* 0x000fc400078ec0ff */
[----:B------:R-:W-:Y:S01]  /*12760*/  F2FP.F16.F32.PACK_AB R45, R45, R168 ;  /* 0x000000a82d2d723e */ /* 0x000fe200000000ff */
[----:B------:R-:W-:Y:S01]  /*12770*/  FMUL.FTZ R0, R0, UR4 ;  /* 0x0000000400007c20 */ /* 0x000fe20008410000 */
[----:B------:R-:W-:Y:S01]  /*12780*/  UMOV UR4, 0x400 ;  /* 0x0000040000047882 */ /* 0x000fe20000000000 */
[C---:B------:R-:W-:Y:S01]  /*12790*/  FMUL.FTZ R170, R2.reuse, R170 ;  /* 0x000000aa02aa7220 */ /* 0x040fe20000410000 */
[----:B------:R-:W-:Y:S01]  /*127a0*/  ULEA UR6, UR6, UR4, 0x18 ;  /* 0x0000000406067291 */ /* 0x000fe2000f8ec0ff */
[C---:B------:R-:W-:Y:S01]  /*127b0*/  FMUL.FTZ R44, R2.reuse, R171 ;  /* 0x000000ab022c7220 */ /* 0x040fe20000410000 */
[C---:B------:R-:W-:Y:S01]  /*127c0*/  FMUL.FTZ R158, R2.reuse, R158 ;  /* 0x0000009e029e7220 */ /* 0x040fe20000410000 */
[----:B------:R-:W-:Y:S01]  /*127d0*/  FMUL.FTZ R159, R2, R159 ;  /* 0x0000009f029f7220 */ /* 0x000fe20000410000 */
        /* <DEDUP_REMOVED lines=50> */
[----:B------:R-:W1:Y:S01]  /*12b00*/  @!UP3 LDCU.64 UR4, c[0x0][0x400] ;  /* 0x00008000ff04b7ac */ /* 0x000e620008000a00 */
[----:B------:R-:W-:-:S02]  /*12b10*/  F2FP.F16.F32.PACK_AB R47, R47, R164 ;  /* 0x000000a42f2f723e */ /* 0x000fc400000000ff */
[----:B------:R-:W-:Y:S01]  /*12b20*/  STS [R3+0x200], R44 ;  /* 0x0002002c03007388 */ /* 0x000fe20000000800 */
        /* <DEDUP_REMOVED lines=22> */
[----:B------:R-:W-:-:S02]  /*12c90*/  F2FP.F16.F32.PACK_AB R27, R27, R120 ;  /* 0x000000781b1b723e */ /* 0x000fc400000000ff */
[----:B--2---:R-:W-:Y:S02]  /*12ca0*/  LOP3.LUT R0, R210, 0x40, RZ, 0xc0, !PT ;  /* 0x00000040d2007812 */ /* 0x004fe400078ec0ff */
[----:B------:R-:W-:Y:S02]  /*12cb0*/  F2FP.F16.F32.PACK_AB R26, R26, R122 ;  /* 0x0000007a1a1a723e */ /* 0x000fe400000000ff */
[-C--:B---3--:R-:W-:Y:S02]  /*12cc0*/  IADD3 R2, PT, PT, R3, -R0.reuse, RZ ;  /* 0x8000000003027210 */ /* 0x088fe40007ffe0ff */
[----:B------:R-:W-:Y:S02]  /*12cd0*/  IADD3 R0, PT, PT, R4, -R0, RZ ;  /* 0x8000000004007210 */ /* 0x000fe40007ffe0ff */
[----:B------:R-:W-:Y:S01]  /*12ce0*/  F2FP.F16.F32.PACK_AB R23, R23, R108 ;  /* 0x0000006c1717723e */ /* 0x000fe200000000ff */
[----:B------:R-:W-:Y:S01]  /*12cf0*/  STS [R2+0x20], R43 ;  /* 0x0000202b02007388 */ /* 0x000fe20000000800 */
[----:B------:R-:W-:-:S02]  /*12d00*/  F2FP.F16.F32.PACK_AB R22, R22, R110 ;  /* 0x0000006e1616723e */ /* 0x000fc400000000ff */
        /* <DEDUP_REMOVED lines=18> */
[----:B------:R-:W-:Y:S01]  /*12e30*/  F2FP.F16.F32.PACK_AB R10, R10, R86 ;  /* 0x000000560a0a723e */ /* 0x000fe200000000ff */
[----:B------:R-:W-:Y:S01]  /*12e40*/  @UP1 UMOV UR4, 0x1 ;  /* 0x0000000100041882 */ /* 0x000fe20000000000 */
[----:B------:R-:W-:Y:S01]  /*12e50*/  F2FP.F16.F32.PACK_AB R7, R7, R96 ;  /* 0x000000600707723e */ /* 0x000fe200000000ff */
[----:B------:R-:W-:Y:S01]  /*12e60*/  STS [R0+0x1030], R37 ;  /* 0x0010302500007388 */ /* 0x000fe20000000800 */
[----:B------:R-:W-:Y:S01]  /*12e70*/  F2FP.F16.F32.PACK_AB R6, R6, R98 ;  /* 0x000000620606723e */ /* 0x000fe200000000ff */
[----:B------:R-:W-:Y:S01]  /*12e80*/  @UP3 UMOV UR16, UR18 ;  /* 0x0000001200103c82 */ /* 0x000fe20008000000 */
[----:B------:R-:W-:Y:S01]  /*12e90*/  F2FP.F16.F32.PACK_AB R9, R9, R88 ;  /* 0x000000580909723e */ /* 0x000fe200000000ff */
[----:B------:R-:W-:Y:S01]  /*12ea0*/  STS [R0+0x1230], R36 ;  /* 0x0012302400007388 */ /* 0x000fe20000000800 */
[----:B------:R-:W-:Y:S01]  /*12eb0*/  F2FP.F16.F32.PACK_AB R5, R5, R92 ;  /* 0x0000005c0505723e */ /* 0x000fe200000000ff */
[----:B------:R-:W-:-:S02]  /*12ec0*/  USHF.R.S32.HI UR9, URZ, 0x1f, UR7 ;  /* 0x0000001fff097899 */ /* 0x000fc40008011407 */
        /* <DEDUP_REMOVED lines=47> */
.L_x_829:
        /* <DEDUP_REMOVED lines=75> */
.L_x_831:
[----:B------:R-:W-:Y:S05]  /*13670*/  BSYNC.RECONVERGENT B0 ;  /* 0x0000000000007941 */ /* 0x000fea0003800200 */
.L_x_830:
        /* <DEDUP_REMOVED lines=41> */
.L_x_833:
[----:B------:R-:W-:Y:S05]  /*13910*/  BSYNC.RECONVERGENT B0 ;  /* 0x0000000000007941 */ /* 0x000fea0003800200 */
.L_x_832:
        /* <DEDUP_REMOVED lines=24> */
.L_x_835:
[----:B------:R-:W-:Y:S05]  /*13aa0*/  BSYNC.RECONVERGENT B0 ;  /* 0x0000000000007941 */ /* 0x000fea0003800200 */
.L_x_834:
        /* <DEDUP_REMOVED lines=24> */
.L_x_837:
[----:B------:R-:W-:Y:S05]  /*13c30*/  BSYNC.RECONVERGENT B0 ;  /* 0x0000000000007941 */ /* 0x000fea0003800200 */
.L_x_836:
        /* <DEDUP_REMOVED lines=24> */
.L_x_838:
        /* <DEDUP_REMOVED lines=12> */
.L_x_1363:


//--------------------- .text._ZN5flash16flash_fwd_kernelI23Flash_fwd_kernel_traitsILi96ELi128ELi64ELi4ELb0ELb0EN7cutlass6half_tE19Flash_kernel_traitsILi96ELi128ELi64ELi4ES3_EELb0ELb0ELb0ELb1ELb0ELb0ELb1ELb0EEEvNS_16Flash_fwd_paramsE --------------------------
	.section	.text._ZN5flash16flash_fwd_kernelI23Flash_fwd_kernel_traitsILi96ELi128ELi64ELi4ELb0ELb0EN7cutlass6half_tE19Flash_kernel_traitsILi96ELi128ELi64ELi4ES3_EELb0ELb0ELb0ELb1ELb0ELb0ELb1ELb0EEEvNS_16Flash_fwd_paramsE,"ax",@progbits
	.align	128
        .global         _ZN5flash16flash_fwd_kernelI23Flash_fwd_kernel_traitsILi96ELi128ELi64ELi4ELb0ELb0EN7cutlass6half_tE19Flash_kernel_traitsILi96ELi128ELi64ELi4ES3_EELb0ELb0ELb0ELb1ELb0ELb0ELb1ELb0EEEvNS_16Flash_fwd_paramsE
        .type           _ZN5flash16flash_fwd_kernelI23Flash_fwd_kernel_traitsILi96ELi128ELi64ELi4ELb0ELb0EN7cutlass6half_tE19Flash_kernel_traitsILi96ELi128ELi64ELi4ES3_EELb0ELb0ELb0ELb1ELb0ELb0ELb1ELb0EEEvNS_16Flash_fwd_paramsE,@function
        .size           _ZN5flash16flash_fwd_kernelI23Flash_fwd_kernel_traitsILi96ELi128ELi64ELi4ELb0ELb0EN7cutlass6half_tE19Flash_kernel_traitsILi96ELi128ELi64ELi4ES3_EELb0ELb0ELb0ELb1ELb0ELb0ELb1ELb0EEEvNS_16Flash_fwd_paramsE,(.L_x_1364 - _ZN5flash16flash_fwd_kernelI23Flash_fwd_kernel_traitsILi96ELi128ELi64ELi4ELb0ELb0EN7cutlass6half_tE19Flash_kernel_traitsILi96ELi128ELi64ELi4ES3_EELb0ELb0ELb0ELb1ELb0ELb0ELb1ELb0EEEvNS_16Flash_fwd_paramsE)
        .other          _ZN5flash16flash_fwd_kernelI23Flash_fwd_kernel_traitsILi96ELi128ELi64ELi4ELb0ELb0EN7cutlass6half_tE19Flash_kernel_traitsILi96ELi128ELi64ELi4ES3_EELb0ELb0ELb0ELb1ELb0ELb0ELb1ELb0EEEvNS_16Flash_fwd_paramsE,@"STO_CUDA_ENTRY STV_DEFAULT"
_ZN5flash16flash_fwd_kernelI23Flash_fwd_kernel_traitsILi96ELi128ELi64ELi4ELb0ELb0EN7cutlass6half_tE19Flash_kernel_traitsILi96ELi128ELi64ELi4ES3_EELb0ELb0ELb0ELb1ELb0ELb0ELb1ELb0EEEvNS_16Flash_fwd_paramsE:
.text._ZN5flash16flash_fwd_kernelI23Flash_fwd_kernel_traitsILi96ELi128ELi64ELi4ELb0ELb0EN7cutlass6half_tE19Flash_kernel_traitsILi96ELi128ELi64ELi4ES3_EELb0ELb0ELb0ELb1ELb0ELb0ELb1ELb0EEEvNS_16Flash_fwd_paramsE:
        /* <DEDUP_REMOVED lines=22> */
[----:B------:R1:W3:Y:S02]  /*0160*/  @P0 LDG.E R8, desc[UR16][R2.64+0x4] ;  /* 0x0000041002080981 */ /* 0x0002e4000c1e1900 */
[----:B------:R-:W-:Y:S01]  /*0170*/  @P4 IADD3 R4, P3, PT, R11, UR6, RZ ;  /* 0x000000060b044c10 */ /* 0x000fe2000ff7e0ff */
[----:B------:R-:W-:-:S03]  /*0180*/  IMAD.MOV.U32 R10, RZ, RZ, RZ ;  /* 0x000000ffff0a7224 */ /* 0x000fc600078e00ff */
[----:B------:R-:W-:-:S05]  /*0190*/  @P4 IADD3.X R5, PT, PT, R9, UR7, RZ, P3, !PT ;  /* 0x0000000709054c10 */ /* 0x000fca0009ffe4ff */
[----:B------:R4:W3:Y:S01]  /*01a0*/  @P4 LDG.E R10, desc[UR16][R4.64] ;  /* 0x00000010040a4981 */ /* 0x0008e2000c1e1900 */
[----:B-1----:R-:W-:-:S04]  /*01b0*/  @P2 IADD3 R2, P1, PT, R11, UR4, RZ ;  /* 0x000000040b022c10 */ /* 0x002fc8000ff3e0ff */
[----:B------:R-:W-:-:S05]  /*01c0*/  @P2 IADD3.X R3, PT, PT, R9, UR5, RZ, P1, !PT ;  /* 0x0000000509032c10 */ /* 0x000fca0008ffe4ff */
[----:B------:R1:W3:Y:S01]  /*01d0*/  @P2 LDG.E R0, desc[UR16][R2.64] ;  /* 0x0000001002002981 */ /* 0x0002e2000c1e1900 */
[----:B------:R-:W1:Y:S01]  /*01e0*/  LDCU.U8 UR4, c[0x0][0x532] ;  /* 0x0000a640ff0477ac */ /* 0x000e620008000000 */
[----:B------:R-:W-:Y:S01]  /*01f0*/  ISETP.EQ.U32.AND P3, PT, R6, RZ, PT ;  /* 0x000000ff0600720c */ /* 0x000fe20003f62070 */
[----:B------:R-:W1:Y:S01]  /*0200*/  S2R R17, SR_CTAID.X ;  /* 0x0000000000117919 */ /* 0x000e620000002500 */
[----:B------:R-:W3:Y:S08]  /*0210*/  @!P0 LDC R200, c[0x0][0x434] ;  /* 0x00010d00ffc88b82 */ /* 0x000ef00000000800 */
[----:B----4-:R-:W4:Y:S01]  /*0220*/  @!P2 LDC.64 R4, c[0x0][0x488] ;  /* 0x00012200ff04ab82 */ /* 0x010f220000000a00 */
        /* <DEDUP_REMOVED lines=14> */
[----:B----4-:R-:W-:-:S04]  /*0310*/  @!P2 ISETP.NE.U32.AND P0, PT, R4, RZ, PT ;  /* 0x000000ff0400a20c */ /* 0x010fc80003f05070 */
        /* <DEDUP_REMOVED lines=9> */
.L_x_839:
        /* <DEDUP_REMOVED lines=29> */
.L_x_841:
        /* <DEDUP_REMOVED lines=40> */
.L_x_843:
[----:B------:R-:W-:Y:S05]  /*0800*/  BSYNC.RECONVERGENT B0 ;  /* 0x0000000000007941 */ /* 0x000fea0003800200 */
.L_x_842:
        /* <DEDUP_REMOVED lines=22> */
.L_x_845:
[----:B------:R-:W-:Y:S05]  /*0970*/  BSYNC.RECONVERGENT B0 ;  /* 0x0000000000007941 */ /* 0x000fea0003800200 */
.L_x_844:
        /* <DEDUP_REMOVED lines=24> */
.L_x_847:
[----:B------:R-:W-:Y:S05]  /*0b00*/  BSYNC.RECONVERGENT B0 ;  /* 0x0000000000007941 */ /* 0x000fea0003800200 */
.L_x_846:
        /* <DEDUP_REMOVED lines=32> */
.L_x_849:
[----:B------:R-:W-:Y:S05]  /*0d10*/  BSYNC.RECONVERGENT B0 ;  /* 0x0000000000007941 */ /* 0x000fea0003800200 */
.L_x_848:
        /* <DEDUP_REMOVED lines=15> */
.L_x_851:
[----:B------:R-:W-:Y:S05]  /*0e10*/  BSYNC.RECONVERGENT B0 ;  /* 0x0000000000007941 */ /* 0x000fea0003800200 */
.L_x_850:
        /* <DEDUP_REMOVED lines=10> */
.L_x_853:
[----:B------:R-:W-:Y:S05]  /*0ec0*/  BSYNC.RECONVERGENT B0 ;  /* 0x0000000000007941 */ /* 0x000fea0003800200 */
.L_x_852:
        /* <DEDUP_REMOVED lines=10> */
.L_x_855:
[----:B------:R-:W-:Y:S05]  /*0f70*/  BSYNC.RECONVERGENT B0 ;  /* 0x0000000000007941 */ /* 0x000fea0003800200 */
.L_x_854:
        /* <DEDUP_REMOVED lines=10> */
.L_x_840:
        /* <DEDUP_REMOVED lines=22> */
.L_x_856:
[----:B------:R-:W1:Y:S01]  /*1180*/  LDCU.64 UR8, c[0x0][0x3b8] ;  /* 0x00007700ff0877ac */ /* 0x000e620008000a00 */
[----:B------:R-:W-:-:S05]  /*1190*/  IADD3 R2, PT, PT, R10, R11, RZ ;  /* 0x0000000b0a027210 */ /* 0x000fca0007ffe0ff */
[C---:B-1----:R-:W-:Y:S02]  /*11a0*/  IMAD R0, R2.reuse, UR9, RZ ;  /* 0x0000000902007c24 */ /* 0x042fe4000f8e02ff */
[----:B------:R-:W-:-:S05]  /*11b0*/  IMAD.WIDE.U32 R2, R2, UR8, RZ ;  /* 0x0000000802027c25 */ /* 0x000fca000f8e00ff */
[----:B------:R-:W-:Y:S02]  /*11c0*/  IADD3 R7, PT, PT, R3, R0, RZ ;  /* 0x0000000003077210 */ /* 0x000fe40007ffe0ff */
[----:B------:R-:W-:-:S07]  /*11d0*/  MOV R5, R2 ;  /* 0x0000000200057202 */ /* 0x000fce0000000f00 */
.L_x_857:
        /* <DEDUP_REMOVED lines=39> */
.L_x_858:
[----:B------:R-:W1:Y:S01]  /*1450*/  LDC.64 R14, c[0x0][0x3c0] ;  /* 0x0000f000ff0e7b82 */ /* 0x000e620000000a00 */
[----:B------:R-:W-:-:S05]  /*1460*/  IADD3 R0, PT, PT, R10, R11, RZ ;  /* 0x0000000b0a007210 */ /* 0x000fca0007ffe0ff */
[C---:B-1----:R-:W-:Y:S02]  /*1470*/  IMAD R4, R0.reuse, R15, RZ ;  /* 0x0000000f00047224 */ /* 0x042fe400078e02ff */
[----:B------:R-:W-:-:S05]  /*1480*/  IMAD.WIDE.U32 R2, R0, R14, RZ ;  /* 0x0000000e00027225 */ /* 0x000fca00078e00ff */
[----:B------:R-:W-:-:S07]  /*1490*/  IADD3 R0, PT, PT, R3, R4, RZ ;  /* 0x0000000403007210 */ /* 0x000fce0007ffe0ff */
.L_x_859:
[----:B------:R-:W-:Y:S01]  /*14a0*/  IMAD.SHL.U32 R18, R226, 0x8, RZ ;  /* 0x00000008e2127824 */ /* 0x000fe200078e00ff */
[----:B------:R-:W1:Y:S01]  /*14b0*/  LDCU.128 UR4, c[0x0][0x3d0] ;  /* 0x00007a00ff0477ac */ /* 0x000e620008000c00 */
[----:B------:R-:W-:Y:S01]  /*14c0*/  SHF.R.U32.HI R63, RZ, 0x2, R226 ;  /* 0x00000002ff3f7819 */ /* 0x000fe200000116e2 */
[----:B------:R-:W2:Y:S01]  /*14d0*/  S2UR UR18, SR_CgaCtaId ;  /* 0x00000000001279c3 */ /* 0x000ea20000008800 */
[----:B------:R-:W-:Y:S01]  /*14e0*/  IMAD.IADD R21, R200, 0x1, -R101 ;  /* 0x00000001c8157824 */ /* 0x000fe200078e0a65 */
[C---:B------:R-:W-:Y:S01]  /*14f0*/  LOP3.LUT R251, R18.reuse, 0x18, RZ, 0xc0, !PT ;  /* 0x0000001812fb7812 */ /* 0x040fe200078ec0ff */
[----:B------:R-:W3:Y:S01]  /*1500*/  LDCU.64 UR12, c[0x0][0x390] ;  /* 0x00007200ff0c77ac */ /* 0x000ee20008000a00 */
[----:B------:R3:W-:Y:S01]  /*1510*/  STL [R1+0x2c], R18 ;  /* 0x00002c1201007387 */ /* 0x0007e20000100800 */
[----:B------:R-:W-:Y:S01]  /*1520*/  LOP3.LUT R12, R18, 0xd8, RZ, 0xc0, !PT ;  /* 0x000000d8120c7812 */ /* 0x000fe200078ec0ff */
[----:B------:R-:W-:Y:S01]  /*1530*/  IMAD.SHL.U32 R221, R226, 0x4, RZ ;  /* 0x00000004e2dd7824 */ /* 0x000fe200078e00ff */
[C---:B------:R-:W-:Y:S01]  /*1540*/  IADD3 R2, P0, PT, R251.reuse, R2, RZ ;  /* 0x00000002fb027210 */ /* 0x040fe20007f1e0ff */
[----:B------:R-:W4:Y:S01]  /*1550*/  LDCU.64 UR14, c[0x0][0x388] ;  /* 0x00007100ff0e77ac */ /* 0x000f220008000a00 */
[C---:B------:R-:W-:Y:S01]  /*1560*/  IADD3 R4, P1, PT, R251.reuse, R5, RZ ;  /* 0x00000005fb047210 */ /* 0x040fe20007f3e0ff */
[----:B------:R2:W-:Y:S01]  /*1570*/  STL [R1+0x8], R251 ;  /* 0x000008fb01007387 */ /* 0x0005e20000100800 */
[C---:B------:R-:W-:Y:S01]  /*1580*/  LOP3.LUT R151, R251.reuse, 0x40, RZ, 0xfc, !PT ;  /* 0x00000040fb977812 */ /* 0x040fe200078efcff */
[----:B------:R-:W-:Y:S01]  /*1590*/  IMAD.X R3, RZ, RZ, R0, P0 ;  /* 0x000000ffff037224 */ /* 0x000fe200000e0600 */
[----:B------:R-:W-:Y:S01]  /*15a0*/  SHF.R.S32.HI R0, RZ, 0x1f, R6 ;  /* 0x0000001fff007819 */ /* 0x000fe20000011406 */
[----:B------:R-:W-:Y:S01]  /*15b0*/  IMAD.X R5, RZ, RZ, R7, P1 ;  /* 0x000000ffff057224 */ /* 0x000fe200008e0607 */
[----:B------:R-:W-:Y:S01]  /*15c0*/  IADD3 R8, P0, PT, R251, R8, RZ ;  /* 0x00000008fb087210 */ /* 0x000fe20007f1e0ff */
[----:B------:R-:W-:Y:S01]  /*15d0*/  IMAD.WIDE.U32 R2, R63, R14, R2 ;  /* 0x0000000e3f027225 */ /* 0x000fe200078e0002 */
[----:B------:R-:W5:Y:S01]  /*15e0*/  LDCU.64 UR10, c[0x0][0x3c8] ;  /* 0x00007900ff0a77ac */ /* 0x000f620008000a00 */
[----:B------:R-:W-:Y:S01]  /*15f0*/  LOP3.LUT R155, R251, 0x20, RZ, 0xfc, !PT ;  /* 0x00000020fb9b7812 */ /* 0x000fe200078efcff */
[----:B------:R-:W-:Y:S01]  /*1600*/  BSSY.RECONVERGENT B0, `(.L_x_860) ;  /* 0x0000048000007945 */ /* 0x000fe20003800200 */
[----:B------:R-:W-:Y:S01]  /*1610*/  IMAD.WIDE.U32 R4, R63, UR8, R4 ;  /* 0x000000083f047c25 */ /* 0x000fe2000f8e0004 */
[----:B------:R-:W-:-:S03]  /*1620*/  SHF.R.U32.HI R222, RZ, 0x1, R226 ;  /* 0x00000001ffde7819 */ /* 0x000fc600000116e2 */
[C---:B-1----:R-:W-:Y:S02]  /*1630*/  IMAD R7, R0.reuse, UR4, RZ ;  /* 0x0000000400077c24 */ /* 0x042fe4000f8e02ff */
[C---:B------:R-:W-:Y:S02]  /*1640*/  IMAD R3, R63.reuse, R15, R3 ;  /* 0x0000000f3f037224 */ /* 0x040fe400078e0203 */
[----:B------:R-:W-:Y:S02]  /*1650*/  IMAD R0, R0, UR6, RZ ;  /* 0x0000000600007c24 */ /* 0x000fe4000f8e02ff */
[----:B------:R-:W-:Y:S02]  /*1660*/  IMAD R5, R63, UR9, R5 ;  /* 0x000000093f057c24 */ /* 0x000fe4000f8e0205 */
[C---:B------:R-:W-:Y:S02]  /*1670*/  IMAD R10, R6.reuse, UR7, R0 ;  /* 0x00000007060a7c24 */ /* 0x040fe4000f8e0200 */
[----:B------:R-:W-:-:S04]  /*1680*/  IMAD.WIDE.U32 R2, R6, UR6, R2 ;  /* 0x0000000606027c25 */ /* 0x000fc8000f8e0002 */
[----:B------:R-:W-:Y:S01]  /*1690*/  IMAD R11, R6, UR5, R7 ;  /* 0x00000005060b7c24 */ /* 0x000fe2000f8e0207 */
[----:B------:R-:W-:Y:S01]  /*16a0*/  LOP3.LUT R7, R18, 0x1f20, RZ, 0xc0, !PT ;  /* 0x00001f2012077812 */ /* 0x000fe200078ec0ff */
[----:B------:R-:W-:Y:S01]  /*16b0*/  IMAD.WIDE.U32 R4, R6, UR4, R4 ;  /* 0x0000000406047c25 */ /* 0x000fe2000f8e0004 */
[----:B------:R-:W-:Y:S01]  /*16c0*/  LOP3.LUT R6, R12, 0x18, R226, 0x78, !PT ;  /* 0x000000180c067812 */ /* 0x000fe200078e78e2 */
[----:B------:R-:W-:Y:S02]  /*16d0*/  UMOV UR5, 0x400 ;  /* 0x0000040000057882 */ /* 0x000fe40000000000 */
[----:B------:R-:W-:Y:S01]  /*16e0*/  IMAD.X R9, RZ, RZ, R13, P0 ;  /* 0x000000ffff097224 */ /* 0x000fe200000e060d */
[----:B---3--:R-:W-:Y:S01]  /*16f0*/  LEA R18, P0, R2, UR12, 0x1 ;  /* 0x0000000c02127c11 */ /* 0x008fe2000f8008ff */
[----:B------:R-:W-:Y:S01]  /*1700*/  IMAD.IADD R3, R3, 0x1, R10 ;  /* 0x0000000103037824 */ /* 0x000fe200078e020a */
[----:B----4-:R-:W-:Y:S01]  /*1710*/  LEA R150, P1, R4, UR14, 0x1 ;  /* 0x0000000e04967c11 */ /* 0x010fe2000f8208ff */
[----:B------:R-:W-:Y:S01]  /*1720*/  IMAD.IADD R0, R5, 0x1, R11 ;  /* 0x0000000105007824 */ /* 0x000fe200078e020b */
[----:B--2---:R-:W-:Y:S01]  /*1730*/  ULEA UR5, UR18, UR5, 0x18 ;  /* 0x0000000512057291 */ /* 0x004fe2000f8ec0ff */
[----:B-----5:R-:W-:Y:S01]  /*1740*/  IMAD.WIDE.U32 R8, R16, UR10, R8 ;  /* 0x0000000a10087c25 */ /* 0x020fe2000f8e0008 */
[----:B------:R-:W-:Y:S01]  /*1750*/  LEA.HI.X R13, R2, UR13, R3, 0x1, P0 ;  /* 0x0000000d020d7c11 */ /* 0x000fe200080f0c03 */
[----:B------:R1:W-:Y:S01]  /*1760*/  STL [R1+0x4], R150 ;  /* 0x0000049601007387 */ /* 0x0003e20000100800 */
[----:B------:R-:W-:Y:S01]  /*1770*/  LEA.HI.X R103, R4, UR15, R0, 0x1, P1 ;  /* 0x0000000f04677c11 */ /* 0x000fe200088f0c00 */
[----:B------:R-:W-:Y:S01]  /*1780*/  IMAD.SHL.U32 R149, R226, 0x20, RZ ;  /* 0x00000020e2957824 */ /* 0x000fe200078e00ff */
[----:B------:R-:W-:Y:S01]  /*1790*/  LEA R20, P0, R17, R63, 0x7 ;  /* 0x0000003f11147211 */ /* 0x000fe200078038ff */
[----:B------:R1:W-:Y:S01]  /*17a0*/  STL [R1+0x34], R18 ;  /* 0x0000341201007387 */ /* 0x0003e20000100800 */
[----:B------:R-:W-:Y:S01]  /*17b0*/  ISETP.GE.AND P1, PT, R63, R21, PT ;  /* 0x000000153f00720c */ /* 0x000fe20003f26270 */
[----:B------:R-:W-:Y:S01]  /*17c0*/  IMAD R3, R16, UR11, R9 ;  /* 0x0000000b10037c24 */ /* 0x000fe2000f8e0209 */
[----:B------:R-:W-:Y:S01]  /*17d0*/  LEA.HI.X R19, R17, RZ, RZ, 0x7, P0 ;  /* 0x000000ff11137211 */ /* 0x000fe200000f3cff */
[----:B------:R1:W-:Y:S01]  /*17e0*/  STL [R1], R103 ;  /* 0x0000006701007387 */ /* 0x0003e20000100800 */
[----:B------:R-:W-:-:S02]  /*17f0*/  LOP3.LUT R6, R7, R6, RZ, 0xfc, !PT ;  /* 0x0000000607067212 */ /* 0x000fc400078efcff */
[----:B------:R-:W-:Y:S01]  /*1800*/  LOP3.LUT R0, R221, 0x18, RZ, 0xc0, !PT ;  /* 0x00000018dd007812 */ /* 0x000fe200078ec0ff */
[----:B------:R1:W-:Y:S01]  /*1810*/  STL [R1+0x30], R13 ;  /* 0x0000300d01007387 */ /* 0x0003e20000100800 */
[----:B------:R-:W-:Y:S02]  /*1820*/  LEA R228, R6, UR5, 0x1 ;  /* 0x0000000506e47c11 */ /* 0x000fe4000f8e08ff */
[----:B------:R-:W-:Y:S01]  /*1830*/  LOP3.LUT R10, R0, 0xc0, R149, 0xf8, !PT ;  /* 0x000000c0000a7812 */ /* 0x000fe200078ef895 */
        /* <DEDUP_REMOVED lines=35> */
.L_x_862:
[----:B------:R3:W-:Y:S02]  /*1a70*/  STS.128 [R228+0x4000], RZ ;  /* 0x004000ffe4007388 */ /* 0x0007e40000000c00 */
.L_x_861:
[----:B------:R-:W-:Y:S05]  /*1a80*/  BSYNC.RECONVERGENT B0 ;  /* 0x0000000000007941 */ /* 0x000fea0003800200 */
.L_x_860:
        /* <DEDUP_REMOVED lines=36> */
.L_x_865:
[----:B------:R2:W-:Y:S02]  /*1cd0*/  STS.128 [R228+0x4800], RZ ;  /* 0x004800ffe4007388 */ /* 0x0005e40000000c00 */
.L_x_864:
[----:B------:R-:W-:Y:S05]  /*1ce0*/  BSYNC.RECONVERGENT B0 ;  /* 0x0000000000007941 */ /* 0x000fea0003800200 */
.L_x_863:
        /* <DEDUP_REMOVED lines=36> */
.L_x_868:
[----:B------:R2:W-:Y:S02]  /*1f30*/  STS.128 [R228+0x5000], RZ ;  /* 0x005000ffe4007388 */ /* 0x0005e40000000c00 */
.L_x_867:
[----:B------:R-:W-:Y:S05]  /*1f40*/  BSYNC.RECONVERGENT B0 ;  /* 0x0000000000007941 */ /* 0x000fea0003800200 */
.L_x_866:
        /* <DEDUP_REMOVED lines=40> */
.L_x_871:
[----:B------:R4:W-:Y:S02]  /*21d0*/  STS.128 [R228+0x5800], RZ ;  /* 0x005800ffe4007388 */ /* 0x0009e40000000c00 */
.L_x_870:
[----:B------:R-:W-:Y:S05]  /*21e0*/  BSYNC.RECONVERGENT B0 ;  /* 0x0000000000007941 */ /* 0x000fea0003800200 */
.L_x_869:
        /* <DEDUP_REMOVED lines=32> */
.L_x_874:
[----:B------:R2:W-:Y:S02]  /*23f0*/  STS.128 [R228+0x8000], RZ ;  /* 0x008000ffe4007388 */ /* 0x0005e40000000c00 */
.L_x_873:
[----:B------:R-:W-:Y:S05]  /*2400*/  BSYNC.RECONVERGENT B0 ;  /* 0x0000000000007941 */ /* 0x000fea0003800200 */
.L_x_872:
        /* <DEDUP_REMOVED lines=29> */
.L_x_877:
[----:B------:R2:W-:Y:S02]  /*25e0*/  STS.128 [R228+0x8800], RZ ;  /* 0x008800ffe4007388 */ /* 0x0005e40000000c00 */
.L_x_876:
[----:B------:R-:W-:Y:S05]  /*25f0*/  BSYNC.RECONVERGENT B0 ;  /* 0x0000000000007941 */ /* 0x000fea0003800200 */
.L_x_875:
        /* <DEDUP_REMOVED lines=47> */
.L_x_880:
[----:B------:R2:W-:Y:S01]  /*28f0*/  STS.128 [R228+0xb000], RZ ;  /* 0x00b000ffe4007388 */ /* 0x0005e20000000c00 */
[----:B------:R-:W-:Y:S05]  /*2900*/  BRA `(.L_x_881) ;  /* 0x00000000000c7947 */ /* 0x000fea0003800000 */
.L_x_879:
[----:B------:R1:W-:Y:S04]  /*2910*/  STS.128 [R228+0x9000], RZ ;  /* 0x009000ffe4007388 */ /* 0x0003e80000000c00 */
[----:B------:R1:W-:Y:S04]  /*2920*/  STS.128 [R228+0xa000], RZ ;  /* 0x00a000ffe4007388 */ /* 0x0003e80000000c00 */
[----:B------:R1:W-:Y:S02]  /*2930*/  STS.128 [R228+0xb000], RZ ;  /* 0x00b000ffe4007388 */ /* 0x0003e40000000c00 */
.L_x_881:
[----:B------:R-:W-:Y:S05]  /*2940*/  BSYNC.RECONVERGENT B0 ;  /* 0x0000000000007941 */ /* 0x000fea0003800200 */
.L_x_878:
        /* <DEDUP_REMOVED lines=35> */
.L_x_884:
[----:B------:R2:W-:Y:S02]  /*2b80*/  STS.128 [R228+0xb800], RZ ;  /* 0x00b800ffe4007388 */ /* 0x0005e40000000c00 */
.L_x_883:
[----:B------:R-:W-:Y:S05]  /*2b90*/  BSYNC.RECONVERGENT B0 ;  /* 0x0000000000007941 */ /* 0x000fea0003800200 */
.L_x_882:
[----:B------:R-:W-:Y:S01]  /*2ba0*/  LOP3.LUT R0, R6, 0x100, RZ, 0xc0, !PT ;  /* 0x0000010006007812 */ /* 0x000fe200078ec0ff */
[----:B------:R-:W-:Y:S01]  /*2bb0*/  IMAD.MOV.U32 R102, RZ, RZ, 0x20 ;  /* 0x00000020ff667424 */ /* 0x000fe200078e00ff */
[----:B-12---:R-:W-:Y:S01]  /*2bc0*/  LOP3.LUT R2, R10, R8, RZ, 0x3c, !PT ;  /* 0x000000080a027212 */ /* 0x006fe200078e3cff */
        /* <DEDUP_REMOVED lines=12> */
[----:B------:R-:W2:Y:S01]  /*2c90*/  LDSM.16.M88.4 R16, [R2+0x6000] ;  /* 0x006000000210783b */ /* 0x000ea20000000200 */
[----:B------:R-:W-:-:S03]  /*2ca0*/  IMAD.IADD R0, R2, 0x1, R102 ;  /* 0x0000000102007824 */ /* 0x000fc600078e0266 */
[----:B------:R-:W5:Y:S04]  /*2cb0*/  LDSM.16.M88.4 R4, [R62+0x1000] ;  /* 0x001000003e04783b */ /* 0x000f680000000200 */
[----:B------:R-:W3:Y:S04]  /*2cc0*/  LDSM.16.M88.4 R28, [R2+0x6400] ;  /* 0x00640000021c783b */ /* 0x000ee80000000200 */
[----:B------:R-:W4:Y:S04]  /*2cd0*/  LDSM.16.M88.4 R24, [R2+0x6800] ;  /* 0x006800000218783b */ /* 0x000f280000000200 */
[----:B------:R-:W1:Y:S04]  /*2ce0*/  LDSM.16.M88.4 R20, [R2+0x6c00] ;  /* 0x006c00000214783b */ /* 0x000e680000000200 */
[----:B------:R-:W-:Y:S04]  /*2cf0*/  LDSM.16.M88.4 R12, [R3+0x1000] ;  /* 0x00100000030c783b */ /* 0x000fe80000000200 */
[----:B------:R-:W1:Y:S04]  /*2d00*/  LDSM.16.M88.4 R44, [R0+0x6000] ;  /* 0x00600000002c783b */ /* 0x000e680000000200 */
[----:B------:R-:W1:Y:S04]  /*2d10*/  LDSM.16.M88.4 R40, [R0+0x6400] ;  /* 0x006400000028783b */ /* 0x000e680000000200 */
[----:B------:R-:W1:Y:S04]  /*2d20*/  LDSM.16.M88.4 R48, [R0+0x6800] ;  /* 0x006800000030783b */ /* 0x000e680000000200 */
[----:B------:R-:W1:Y:S01]  /*2d30*/  LDSM.16.M88.4 R56, [R0+0x6c00] ;  /* 0x006c00000038783b */ /* 0x000e620000000200 */
[-C--:B--2---:R-:W-:Y:S08]  /*2d40*/  HMMA.16816.F32 R108, R8, R16.reuse, RZ ;  /* 0x00000010086c723c */ /* 0x084ff000000018ff */
[C---:B-----5:R-:W-:Y:S08]  /*2d50*/  HMMA.16816.F32 R68, R4.reuse, R16, RZ ;  /* 0x000000100444723c */ /* 0x060ff000000018ff */
[-C--:B------:R-:W-:Y:S08]  /*2d60*/  HMMA.16816.F32 R64, R4, R18.reuse, RZ ;  /* 0x000000120440723c */ /* 0x080ff000000018ff */
[----:B------:R-:W-:Y:S01]  /*2d70*/  HMMA.16816.F32 R104, R8, R18, RZ ;  /* 0x000000120868723c */ /* 0x000fe200000018ff */
[----:B------:R-:W2:Y:S07]  /*2d80*/  LDSM.16.M88.4 R16, [R3] ;  /* 0x000000000310783b */ /* 0x000eae0000000200 */
[C---:B---3--:R-:W-:Y:S08]  /*2d90*/  HMMA.16816.F32 R52, R4.reuse, R28, RZ ;  /* 0x0000001c0434723c */ /* 0x048ff000000018ff */
[C---:B----4-:R-:W-:Y:S08]  /*2da0*/  HMMA.16816.F32 R36, R4.reuse, R24, RZ ;  /* 0x000000180424723c */ /* 0x050ff000000018ff */
[C---:B-1----:R-:W-:Y:S08]  /*2db0*/  HMMA.16816.F32 R32, R4.reuse, R20, RZ ;  /* 0x000000140420723c */ /* 0x042ff000000018ff */
[C---:B------:R-:W-:Y:S08]  /*2dc0*/  HMMA.16816.F32 R88, R4.reuse, R30, RZ ;  /* 0x0000001e0458723c */ /* 0x040ff000000018ff */
[C---:B------:R-:W-:Y:S08]  /*2dd0*/  HMMA.16816.F32 R92, R4.reuse, R26, RZ ;  /* 0x0000001a045c723c */ /* 0x040ff000000018ff */
[----:B------:R-:W-:Y:S08]  /*2de0*/  HMMA.16816.F32 R84, R4, R22, RZ ;  /* 0x000000160454723c */ /* 0x000ff000000018ff */
[C---:B------:R-:W-:Y:S08]  /*2df0*/  HMMA.16816.F32 R4, R8.reuse, R20, RZ ;  /* 0x000000140804723c */ /* 0x040ff000000018ff */
[C---:B------:R-:W-:Y:S08]  /*2e00*/  HMMA.16816.F32 R80, R8.reuse, R28, RZ ;  /* 0x0000001c0850723c */ /* 0x040ff000000018ff */
[C---:B------:R-:W-:Y:S01]  /*2e10*/  HMMA.16816.F32 R76, R8.reuse, R30, RZ ;  /* 0x0000001e084c723c */ /* 0x040fe200000018ff */
[----:B------:R-:W-:Y:S07]  /*2e20*/  LDSM.16.M88.4 R28, [R2+0x7800] ;  /* 0x00780000021c783b */ /* 0x000fee0000000200 */
[C---:B------:R-:W-:Y:S08]  /*2e30*/  HMMA.16816.F32 R72, R8.reuse, R24, RZ ;  /* 0x000000180848723c */ /* 0x040ff000000018ff */
[C---:B------:R-:W-:Y:S01]  /*2e40*/  HMMA.16816.F32 R96, R8.reuse, R26, RZ ;  /* 0x0000001a0860723c */ /* 0x040fe200000018ff */
[----:B------:R-:W-:Y:S07]  /*2e50*/  LDSM.16.M88.4 R24, [R2+0x7c00] ;  /* 0x007c00000218783b */ /* 0x000fee0000000200 */
[----:B------:R-:W-:Y:S01]  /*2e60*/  HMMA.16816.F32 R20, R8, R22, RZ ;  /* 0x000000160814723c */ /* 0x000fe200000018ff */
[----:B------:R-:W1:Y:S07]  /*2e70*/  LDSM.16.M88.4 R8, [R62+0x3000] ;  /* 0x003000003e08783b */ /* 0x000e6e0000000200 */
[C---:B------:R-:W-:Y:S08]  /*2e80*/  HMMA.16816.F32 R132, R12.reuse, R44, R68 ;  /* 0x0000002c0c84723c */ /* 0x040ff00000001844 */
[C---:B------:R-:W-:Y:S08]  /*2e90*/  HMMA.16816.F32 R128, R12.reuse, R46, R64 ;  /* 0x0000002e0c80723c */ /* 0x040ff00000001840 */
[C---:B------:R-:W-:Y:S08]  /*2ea0*/  HMMA.16816.F32 R120, R12.reuse, R40, R52 ;  /* 0x000000280c78723c */ /* 0x040ff00000001834 */
[C---:B------:R-:W-:Y:S01]  /*2eb0*/  HMMA.16816.F32 R68, R12.reuse, R48, R36 ;  /* 0x000000300c44723c */ /* 0x040fe20000001824 */
[----:B------:R-:W3:Y:S07]  /*2ec0*/  LDSM.16.M88.4 R36, [R2+0x7000] ;  /* 0x007000000224783b */ /* 0x000eee0000000200 */
[C---:B------:R-:W-:Y:S01]  /*2ed0*/  HMMA.16816.F32 R116, R12.reuse, R56, R32 ;  /* 0x000000380c74723c */ /* 0x040fe20000001820 */
[----:B------:R-:W4:Y:S07]  /*2ee0*/  LDSM.16.M88.4 R32, [R2+0x7400] ;  /* 0x007400000220783b */ /* 0x000f2e0000000200 */
[C---:B------:R-:W-:Y:S08]  /*2ef0*/  HMMA.16816.F32 R64, R12.reuse, R42, R88 ;  /* 0x0000002a0c40723c */ /* 0x040ff00000001858 */
[C---:B------:R-:W-:Y:S08]  /*2f00*/  HMMA.16816.F32 R144, R12.reuse, R50, R92 ;  /* 0x000000320c90723c */ /* 0x040ff0000000185c */
[----:B------:R-:W-:Y:S01]  /*2f10*/  HMMA.16816.F32 R112, R12, R58, R84 ;  /* 0x0000003a0c70723c */ /* 0x000fe20000001854 */
[----:B------:R-:W5:Y:S07]  /*2f20*/  LDSM.16.M88.4 R12, [R62+0x2000] ;  /* 0x002000003e0c783b */ /* 0x000f6e0000000200 */
[C---:B--2---:R-:W-:Y:S08]  /*2f30*/  HMMA.16816.F32 R124, R16.reuse, R40, R80 ;  /* 0x00000028107c723c */ /* 0x044ff00000001850 */
[C---:B------:R-:W-:Y:S01]  /*2f40*/  HMMA.16816.F32 R140, R16.reuse, R56, R4 ;  /* 0x00000038108c723c */ /* 0x040fe20000001804 */
[----:B------:R-:W-:Y:S07]  /*2f50*/  LDSM.16.M88.4 R4, [R3+0x3000] ;  /* 0x003000000304783b */ /* 0x000fee0000000200 */
[C---:B------:R-:W-:Y:S01]  /*2f60*/  HMMA.16816.F32 R52, R16.reuse, R42, R76 ;  /* 0x0000002a1034723c */ /* 0x040fe2000000184c */
[----:B------:R-:W2:Y:S07]  /*2f70*/  LDSM.16.M88.4 R40, [R0+0x7800] ;  /* 0x007800000028783b */ /* 0x000eae0000000200 */
[C---:B------:R-:W-:Y:S08]  /*2f80*/  HMMA.16816.F32 R136, R16.reuse, R48, R72 ;  /* 0x000000301088723c */ /* 0x040ff00000001848 */
[C---:B------:R-:W-:Y:S01]  /*2f90*/  HMMA.16816.F32 R96, R16.reuse, R50, R96 ;  /* 0x000000321060723c */ /* 0x040fe20000001860 */
[----:B------:R-:W-:Y:S07]  /*2fa0*/  LDSM.16.M88.4 R48, [R0+0x7000] ;  /* 0x007000000030783b */ /* 0x000fee0000000200 */
[C---:B------:R-:W-:Y:S01]  /*2fb0*/  HMMA.16816.F32 R88, R16.reuse, R58, R20 ;  /* 0x0000003a1058723c */ /* 0x040fe20000001814 */
[----:B------:R-:W2:Y:S04]  /*2fc0*/  LDSM.16.M88.4 R20, [R3+0x2000] ;  /* 0x002000000314783b */ /* 0x000ea80000000200 */
[----:B------:R-:W2:Y:S03]  /*2fd0*/  LDSM.16.M88.4 R56, [R0+0x7c00] ;  /* 0x007c00000038783b */ /* 0x000ea60000000200 */
[C---:B------:R-:W-:Y:S08]  /*2fe0*/  HMMA.16816.F32 R108, R16.reuse, R44, R108 ;  /* 0x0000002c106c723c */ /* 0x040ff0000000186c */
[----:B------:R-:W-:Y:S01]  /*2ff0*/  HMMA.16816.F32 R92, R16, R46, R104 ;  /* 0x0000002e105c723c */ /* 0x000fe20000001868 */
[----:B------:R-:W2:Y:S07]  /*3000*/  LDSM.16.M88.4 R44, [R0+0x7400] ;  /* 0x00740000002c783b */ /* 0x000eae0000000200 */
[C---:B-1----:R-:W-:Y:S08]  /*3010*/  HMMA.16816.F32 R68, R8.reuse, R28, R68 ;  /* 0x0000001c0844723c */ /* 0x042ff00000001844 */
[C---:B---3--:R-:W-:Y:S08]  /*3020*/  HMMA.16816.F32 R84, R8.reuse, R36, R132 ;  /* 0x000000240854723c */ /* 0x048ff00000001884 */
[C---:B------:R-:W-:Y:S08]  /*3030*/  HMMA.16816.F32 R80, R8.reuse, R38, R128 ;  /* 0x000000260850723c */ /* 0x040ff00000001880 */
[----:B----4-:R-:W-:Y:S08]  /*3040*/  HMMA.16816.F32 R72, R8, R34, R64 ;  /* 0x000000220848723c */ /* 0x010ff00000001840 */
[C---:B-----5:R-:W-:Y:S08]  /*3050*/  HMMA.16816.F32 R108, R12.reuse, R36, R108 ;  /* 0x000000240c6c723c */ /* 0x060ff0000000186c */
[----:B------:R-:W-:Y:S08]  /*3060*/  HMMA.16816.F32 R92, R12, R38, R92 ;  /* 0x000000260c5c723c */ /* 0x000ff0000000185c */
[C---:B------:R-:W-:Y:S08]  /*3070*/  HMMA.16816.F32 R76, R8.reuse, R32, R120 ;  /* 0x00000020084c723c */ /* 0x040ff00000001878 */
[C---:B------:R-:W-:Y:S08]  /*3080*/  HMMA.16816.F32 R16, R8.reuse, R24, R116 ;  /* 0x000000180810723c */ /* 0x040ff00000001874 */
[C---:B------:R-:W-:Y:S08]  /*3090*/  HMMA.16816.F32 R64, R8.reuse, R30, R144 ;  /* 0x0000001e0840723c */ /* 0x040ff00000001890 */
[----:B------:R-:W-:Y:S08]  /*30a0*/  HMMA.16816.F32 R104, R8, R26, R112 ;  /* 0x0000001a0868723c */ /* 0x000ff00000001870 */
        /* <DEDUP_REMOVED lines=9> */
[----:B--2---:R-:W-:Y:S08]  /*3140*/  HMMA.16816.F32 R132, R4, R40, R68 ;  /* 0x000000280484723c */ /* 0x004ff00000001844 */
[C---:B------:R-:W-:Y:S08]  /*3150*/  HMMA.16816.F32 R68, R20.reuse, R48, R108 ;  /* 0x000000301444723c */ /* 0x040ff0000000186c */
[-C--:B------:R-:W-:Y:S08]  /*3160*/  HMMA.16816.F32 R108, R20, R50.reuse, R92 ;  /* 0x00000032146c723c */ /* 0x080ff0000000185c */
[C---:B------:R-:W-:Y:S08]  /*3170*/  HMMA.16816.F32 R144, R4.reuse, R50, R80 ;  /* 0x000000320490723c */ /* 0x040ff00000001850 */
[----:B------:R-:W-:Y:S01]  /*3180*/  HMMA.16816.F32 R124, R4, R56, R16 ;  /* 0x00000038047c723c */ /* 0x000fe20000001810 */
[----:B------:R-:W2:Y:S07]  /*3190*/  LDSM.16.M88.4 R16, [R62+0x5000] ;  /* 0x005000003e10783b */ /* 0x000eae0000000200 */
[C---:B------:R-:W-:Y:S01]  /*31a0*/  HMMA.16816.F32 R92, R20.reuse, R46, R32 ;  /* 0x0000002e145c723c */ /* 0x040fe20000001820 */
[----:B------:R-:W3:Y:S07]  /*31b0*/  LDSM.16.M88.4 R32, [R2+0x8400] ;  /* 0x008400000220783b */ /* 0x000eee0000000200 */
[----:B------:R-:W-:Y:S01]  /*31c0*/  HMMA.16816.F32 R80, R20, R42, R28 ;  /* 0x0000002a1450723c */ /* 0x000fe2000000181c */
[----:B------:R-:W4:Y:S07]  /*31d0*/  LDSM.16.M88.4 R28, [R2+0x8800] ;  /* 0x00880000021c783b */ /* 0x000f2e0000000200 */
[C---:B------:R-:W-:Y:S08]  /*31e0*/  HMMA.16816.F32 R140, R4.reuse, R44, R76 ;  /* 0x0000002c048c723c */ /* 0x040ff0000000184c */
[----:B------:R-:W-:Y:S08]  /*31f0*/  HMMA.16816.F32 R120, R4, R42, R64 ;  /* 0x0000002a0478723c */ /* 0x000ff00000001840 */
[C---:B------:R-:W-:Y:S01]  /*3200*/  HMMA.16816.F32 R96, R20.reuse, R44, R36 ;  /* 0x0000002c1460723c */ /* 0x040fe20000001824 */
[----:B------:R-:W-:Y:S07]  /*3210*/  LDSM.16.M88.4 R36, [R0+0x8400] ;  /* 0x008400000024783b */ /* 0x000fee0000000200 */
[C---:B------:R-:W-:Y:S01]  /*3220*/  HMMA.16816.F32 R88, R20.reuse, R40, R8 ;  /* 0x000000281458723c */ /* 0x040fe20000001808 */
[----:B------:R-:W-:Y:S04]  /*3230*/  LDSM.16.M88.4 R8, [R3+0x4000] ;  /* 0x004000000308783b */ /* 0x000fe80000000200 */
[----:B------:R-:W-:Y:S03]  /*3240*/  LDSM.16.M88.4 R40, [R0+0x8800] ;  /* 0x008800000028783b */ /* 0x000fe60000000200 */
[C---:B------:R-:W-:Y:S08]  /*3250*/  HMMA.16816.F32 R76, R20.reuse, R56, R116 ;  /* 0x00000038144c723c */ /* 0x040ff00000001874 */
[----:B------:R-:W-:Y:S01]  /*3260*/  HMMA.16816.F32 R64, R20, R58, R112 ;  /* 0x0000003a1440723c */ /* 0x000fe20000001870 */
[----:B------:R-:W5:Y:S07]  /*3270*/  LDSM.16.M88.4 R20, [R0+0x8000] ;  /* 0x008000000014783b */ /* 0x000f6e0000000200 */
[C---:B------:R-:W-:Y:S08]  /*3280*/  HMMA.16816.F32 R84, R4.reuse, R48, R84 ;  /* 0x000000300454723c */ /* 0x040ff00000001854 */
[C---:B------:R-:W-:Y:S01]  /*3290*/  HMMA.16816.F32 R136, R4.reuse, R46, R72 ;  /* 0x0000002e0488723c */ /* 0x040fe20000001848 */
[----:B------:R5:W-:Y:S07]  /*32a0*/  LDSM.16.M88.4 R44, [R0+0x8c00] ;  /* 0x008c0000002c783b */ /* 0x000bee0000000200 */
[----:B------:R-:W-:Y:S01]  /*32b0*/  HMMA.16816.F32 R128, R4, R58, R104 ;  /* 0x0000003a0480723c */ /* 0x000fe20000001868 */
[----:B------:R-:W5:Y:S01]  /*32c0*/  LDSM.16.M88.4 R4, [R3+0x5000] ;  /* 0x005000000304783b */ /* 0x000f620000000200 */
[----:B------:R-:W-:-:S06]  /*32d0*/  DEPBAR.LE SB0, 0x0 ;  /* 0x000080000000791a */ /* 0x000fcc0000000000 */
[C---:B-1----:R-:W-:Y:S08]  /*32e0*/  HMMA.16816.F32 R48, R12.reuse, R52, R68 ;  /* 0x000000340c30723c */ /* 0x042ff00000001844 */
[----:B------:R-:W-:Y:S08]  /*32f0*/  HMMA.16816.F32 R112, R12, R54, R108 ;  /* 0x000000360c70723c */ /* 0x000ff0000000186c */
[----:B--2---:R-:W-:Y:S08]  /*3300*/  HMMA.16816.F32 R56, R16, R52, R84 ;  /* 0x000000341038723c */ /* 0x004ff00000001854 */
[----:B---3--:R-:W-:Y:S08]  /*3310*/  HMMA.16816.F32 R108, R12, R32, R96 ;  /* 0x000000200c6c723c */ /* 0x008ff00000001860 */
[C---:B------:R-:W-:Y:S08]  /*3320*/  HMMA.16816.F32 R68, R16.reuse, R54, R144 ;  /* 0x000000361044723c */ /* 0x040ff00000001890 */
[C---:B------:R-:W-:Y:S08]  /*3330*/  HMMA.16816.F32 R72, R16.reuse, R32, R140 ;  /* 0x000000201048723c */ /* 0x040ff0000000188c */
[C---:B------:R-:W-:Y:S08]  /*3340*/  HMMA.16816.F32 R84, R16.reuse, R34, R136 ;  /* 0x000000221054723c */ /* 0x040ff00000001888 */
[C---:B----4-:R-:W-:Y:S08]  /*3350*/  HMMA.16816.F32 R104, R16.reuse, R28, R132 ;  /* 0x0000001c1068723c */ /* 0x050ff00000001884 */
[C---:B------:R-:W-:Y:S08]  /*3360*/  HMMA.16816.F32 R120, R16.reuse, R30, R120 ;  /* 0x0000001e1078723c */ /* 0x040ff00000001878 */
[C---:B------:R-:W-:Y:S08]  /*3370*/  HMMA.16816.F32 R124, R16.reuse, R24, R124 ;  /* 0x00000018107c723c */ /* 0x040ff0000000187c */
[----:B------:R-:W-:Y:S08]  /*3380*/  HMMA.16816.F32 R116, R16, R26, R128 ;  /* 0x0000001a1074723c */ /* 0x000ff00000001880 */
[C---:B------:R-:W-:Y:S08]  /*3390*/  HMMA.16816.F32 R96, R12.reuse, R34, R92 ;  /* 0x000000220c60723c */ /* 0x040ff0000000185c */
[C---:B------:R-:W-:Y:S08]  /*33a0*/  HMMA.16816.F32 R16, R12.reuse, R28, R88 ;  /* 0x0000001c0c10723c */ /* 0x040ff00000001858 */
[----:B------:R-:W-:Y:S08]  /*33b0*/  HMMA.16816.F32 R92, R12, R30, R80 ;  /* 0x0000001e0c5c723c */ /* 0x000ff00000001850 */
[----:B-----5:R-:W-:Y:S08]  /*33c0*/  HMMA.16816.F32 R28, R8, R20, R48 ;  /* 0x00000014081c723c */ /* 0x020ff00000001830 */
[C---:B------:R-:W-:Y:S08]  /*33d0*/  HMMA.16816.F32 R88, R12.reuse, R24, R76 ;  /* 0x000000180c58723c */ /* 0x040ff0000000184c */
[----:B------:R-:W-:Y:S03]  /*33e0*/  HMMA.16816.F32 R80, R12, R26, R64 ;  /* 0x0000001a0c50723c */ /* 0x000fe60000001840 */
[----:B------:R-:W-:Y:S01]  /*33f0*/  FMUL.FTZ R0, R28, UR6 ;  /* 0x000000061c007c20 */ /* 0x000fe20008410000 */
[----:B------:R-:W-:-:S04]  /*3400*/  FMUL.FTZ R2, R30, UR6 ;  /* 0x000000061e027c20 */ /* 0x000fc80008410000 */
[-C--:B------:R-:W-:Y:S08]  /*3410*/  HMMA.16816.F32 R52, R4, R36.reuse, R72 ;  /* 0x000000240434723c */ /* 0x080ff00000001848 */
[----:B------:R-:W-:Y:S01]  /*3420*/  HMMA.16816.F32 R12, R8, R36, R108 ;  /* 0x00000024080c723c */ /* 0x000fe2000000186c */
[----:B------:R1:W-:Y:S07]  /*3430*/  MUFU.TANH R36, R0 ;  /* 0x0000000000247308 */ /* 0x0003ee0000002400 */
[----:B------:R-:W-:Y:S03]  /*3440*/  HMMA.16816.F32 R76, R4, R20, R56 ;  /* 0x00000014044c723c */ /* 0x000fe60000001838 */
[----:B------:R-:W-:Y:S01]  /*3450*/  FMUL.FTZ R62, R52, UR6 ;  /* 0x00000006343e7c20 */ /* 0x000fe20008410000 */
[----:B------:R-:W-:Y:S01]  /*3460*/  FMUL.FTZ R63, R53, UR6 ;  /* 0x00000006353f7c20 */ /* 0x000fe20008410000 */
[----:B------:R-:W-:-:S03]  /*3470*/  FMUL.FTZ R54, R54, UR6 ;  /* 0x0000000636367c20 */ /* 0x000fc60008410000 */
[----:B------:R-:W-:Y:S01]  /*3480*/  HMMA.16816.F32 R32, R4, R22, R68 ;  /* 0x000000160420723c */ /* 0x000fe20000001844 */
[----:B------:R-:W-:Y:S01]  /*3490*/  FMUL.FTZ R68, R55, UR6 ;  /* 0x0000000637447c20 */ /* 0x000fe20008410000 */
[----:B-1----:R-:W-:-:S04]  /*34a0*/  FMUL.FTZ R0, R29, UR6 ;  /* 0x000000061d007c20 */ /* 0x002fc80008410000 */
[----:B------:R1:W-:Y:S02]  /*34b0*/  MUFU.TANH R37, R0 ;  /* 0x0000000000257308 */ /* 0x0003e40000002400 */
[----:B------:R-:W-:Y:S03]  /*34c0*/  HMMA.16816.F32 R20, R8, R22, R112 ;  /* 0x000000160814723c */ /* 0x000fe60000001870 */
[----:B------:R-:W-:Y:S01]  /*34d0*/  FMUL.FTZ R28, R76, UR6 ;  /* 0x000000064c1c7c20 */ /* 0x000fe20008410000 */
[----:B------:R-:W-:-:S04]  /*34e0*/  FMUL.FTZ R29, R79, UR6 ;  /* 0x000000064f1d7c20 */ /* 0x000fc80008410000 */
[----:B------:R-:W-:Y:S03]  /*34f0*/  HMMA.16816.F32 R64, R4, R42, R120 ;  /* 0x0000002a0440723c */ /* 0x000fe60000001878 */
[----:B------:R-:W-:Y:S01]  /*3500*/  FMUL.FTZ R33, R33, UR6 ;  /* 0x0000000621217c20 */ /* 0x000fe20008410000 */
[----:B------:R-:W-:Y:S01]  /*3510*/  FMUL.FTZ R32, R32, UR6 ;  /* 0x0000000620207c20 */ /* 0x000fe20008410000 */
[----:B-1----:R-:W-:-:S03]  /*3520*/  LOP3.LUT R0, R222, 0x1f0, RZ, 0xc0, !PT ;  /* 0x000001f0de007812 */ /* 0x002fc600078ec0ff */
[----:B------:R-:W-:Y:S01]  /*3530*/  HMMA.16816.F32 R24, R8, R42, R92 ;  /* 0x0000002a0818723c */ /* 0x000fe2000000185c */
[----:B------:R-:W-:Y:S01]  /*3540*/  FMUL.FTZ R43, R15, UR6 ;  /* 0x000000060f2b7c20 */ /* 0x000fe20008410000 */
[----:B------:R-:W-:Y:S01]  /*3550*/  IADD3 R201, PT, PT, R201, R0, R101 ;  /* 0x00000000c9c97210 */ /* 0x000fe20007ffe065 */
[----:B------:R-:W-:Y:S01]  /*3560*/  FMUL.FTZ R0, R31, UR6 ;  /* 0x000000061f007c20 */ /* 0x000fe20008410000 */
[----:B------:R-:W-:Y:S01]  /*3570*/  FMUL.FTZ R3, R20, UR6 ;  /* 0x0000000614037c20 */ /* 0x000fe20008410000 */
[----:B------:R1:W-:Y:S01]  /*3580*/  MUFU.TANH R31, R28 ;  /* 0x0000001c001f7308 */ /* 0x0003e20000002400 */
[----:B------:R-:W-:Y:S02]  /*3590*/  FMUL.FTZ R30, R23, UR6 ;  /* 0x00000006171e7c20 */ /* 0x000fe40008410000 */
[C---:B------:R-:W-:Y:S03]  /*35a0*/  HMMA.16816.F32 R48, R4.reuse, R38, R84 ;  /* 0x000000260430723c */ /* 0x040fe60000001854 */
[----:B------:R-:W-:Y:S01]  /*35b0*/  FMUL.FTZ R84, R66, UR6 ;  /* 0x0000000642547c20 */ /* 0x000fe20008410000 */
[----:B------:R-:W-:Y:S01]  /*35c0*/  FMUL.FTZ R85, R67, UR6 ;  /* 0x0000000643557c20 */ /* 0x000fe20008410000 */
[----:B------:R2:W-:Y:S03]  /*35d0*/  MUFU.TANH R42, R0 ;  /* 0x00000000002a7308 */ /* 0x0005e60000002400 */
[C---:B------:R-:W-:Y:S03]  /*35e0*/  HMMA.16816.F32 R56, R4.reuse, R40, R104 ;  /* 0x000000280438723c */ /* 0x040fe60000001868 */
[----:B------:R-:W-:Y:S01]  /*35f0*/  FMUL.FTZ R66, R25, UR6 ;  /* 0x0000000619427c20 */ /* 0x000fe20008410000 */
[----:B------:R-:W-:Y:S01]  /*3600*/  FMUL.FTZ R67, R26, UR6 ;  /* 0x000000061a437c20 */ /* 0x000fe20008410000 */
[----:B------:R-:W-:Y:S01]  /*3610*/  FMUL.FTZ R79, R27, UR6 ;  /* 0x000000061b4f7c20 */ /* 0x000fe20008410000 */
[----:B------:R-:W-:Y:S01]  /*3620*/  MUFU.TANH R26, R29 ;  /* 0x0000001d001a7308 */ /* 0x000fe20000002400 */
[----:B-1----:R-:W-:Y:S01]  /*3630*/  IADD3 R28, PT, PT, R61, R201, -R200 ;  /* 0x000000c93d1c7210 */ /* 0x002fe20007ffe8c8 */
[C---:B------:R-:W-:Y:S03]  /*3640*/  HMMA.16816.F32 R124, R4.reuse, R44, R124 ;  /* 0x0000002c047c723c */ /* 0x040fe6000000187c */
[----:B------:R-:W-:Y:S01]  /*3650*/  FMUL.FTZ R73, R51, UR6 ;  /* 0x0000000633497c20 */ /* 0x000fe20008410000 */
[----:B------:R-:W-:Y:S01]  /*3660*/  FMUL.FTZ R69, R48, UR6 ;  /* 0x0000000630457c20 */ /* 0x000fe20008410000 */
[----:B------:R-:W-:Y:S01]  /*3670*/  FMUL.FTZ R70, R50, UR6 ;  /* 0x0000000632467c20 */ /* 0x000fe20008410000 */
[----:B------:R-:W-:Y:S01]  /*3680*/  FMUL.FTZ R71, R49, UR6 ;  /* 0x0000000631477c20 */ /* 0x000fe20008410000 */
[----:B--2---:R-:W-:Y:S01]  /*3690*/  IMAD.SHL.U32 R0, R226, 0x2, RZ ;  /* 0x00000002e2007824 */ /* 0x004fe200078e00ff */
[----:B------:R-:W-:Y:S03]  /*36a0*/  HMMA.16816.F32 R116, R4, R46, R116 ;  /* 0x0000002e0474723c */ /* 0x000fe60000001874 */
[----:B------:R-:W-:Y:S01]  /*36b0*/  FMUL.FTZ R56, R56, UR6 ;  /* 0x0000000638387c20 */ /* 0x000fe20008410000 */
[----:B------:R-:W-:Y:S01]  /*36c0*/  LOP3.LUT R250, R0, 0x6, RZ, 0xc0, !PT ;  /* 0x0000000600fa7812 */ /* 0x000fe200078ec0ff */
[----:B------:R-:W-:-:S03]  /*36d0*/  FMUL.FTZ R74, R58, UR6 ;  /* 0x000000063a4a7c20 */ /* 0x000fc60008410000 */
[----:B------:R-:W-:Y:S01]  /*36e0*/  HMMA.16816.F32 R4, R8, R38, R96 ;  /* 0x000000260804723c */ /* 0x000fe20000001860 */
[----:B------:R1:W-:Y:S01]  /*36f0*/  MUFU.TANH R39, R2 ;  /* 0x0000000200277308 */ /* 0x0003e20000002400 */
[----:B------:R-:W-:-:S06]  /*3700*/  FMUL.FTZ R38, R34, UR6 ;  /* 0x0000000622267c20 */ /* 0x000fcc0008410000 */
[C---:B------:R-:W-:Y:S01]  /*3710*/  HMMA.16816.F32 R16, R8.reuse, R40, R16 ;  /* 0x000000280810723c */ /* 0x040fe20000001810 */
[----:B------:R-:W-:Y:S01]  /*3720*/  FMUL.FTZ R41, R35, UR6 ;  /* 0x0000000623297c20 */ /* 0x000fe20008410000 */
[----:B------:R-:W-:Y:S02]  /*3730*/  FMUL.FTZ R40, R14, UR6 ;  /* 0x000000060e287c20 */ /* 0x000fe40008410000 */
[----:B------:R-:W-:Y:S04]  /*3740*/  MUFU.TANH R14, R3 ;  /* 0x00000003000e7308 */ /* 0x000fe80000002400 */
[----:B------:R-:W-:Y:S01]  /*3750*/  HMMA.16816.F32 R88, R8, R44, R88 ;  /* 0x0000002c0858723c */ /* 0x000fe20000001858 */
[----:B-1----:R-:W-:Y:S02]  /*3760*/  FMUL.FTZ R2, R22, UR6 ;  /* 0x0000000616027c20 */ /* 0x002fe40008410000 */
[----:B------:R-:W-:Y:S01]  /*3770*/  FMUL.FTZ R20, R4, UR6 ;  /* 0x0000000604147c20 */ /* 0x000fe20008410000 */
[----:B------:R-:W-:Y:S01]  /*3780*/  FMUL.FTZ R22, R5, UR6 ;  /* 0x0000000605167c20 */ /* 0x000fe20008410000 */
[----:B------:R-:W-:-:S03]  /*3790*/  FMUL.FTZ R55, R6, UR6 ;  /* 0x0000000606377c20 */ /* 0x000fc60008410000 */
[----:B------:R-:W-:Y:S01]  /*37a0*/  HMMA.16816.F32 R92, R8, R46, R80 ;  /* 0x0000002e085c723c */ /* 0x000fe20000001850 */
[----:B------:R-:W-:Y:S01]  /*37b0*/  FMUL.FTZ R10, R21, UR6 ;  /* 0x00000006150a7c20 */ /* 0x000fe20008410000 */
[----:B------:R-:W-:Y:S01]  /*37c0*/  FMUL.FTZ R21, R13, UR6 ;  /* 0x000000060d157c20 */ /* 0x000fe20008410000 */
[----:B------:R-:W-:Y:S01]  /*37d0*/  IMAD R13, R60, 0x40, R250 ;  /* 0x000000403c0d7824 */ /* 0x000fe200078e02fa */
[----:B------:R-:W1:Y:S01]  /*37e0*/  MUFU.TANH R2, R2 ;  /* 0x0000000200027308 */ /* 0x000e620000002400 */
[----:B------:R-:W-:Y:S01]  /*37f0*/  FMUL.FTZ R8, R77, UR6 ;  /* 0x000000064d087c20 */ /* 0x000fe20008410000 */
[----:B------:R-:W-:Y:S01]  /*3800*/  FMUL.FTZ R11, R78, UR6 ;  /* 0x000000064e0b7c20 */ /* 0x000fe20008410000 */
[----:B------:R-:W-:Y:S01]  /*3810*/  FMUL.FTZ R9, R12, UR6 ;  /* 0x000000060c097c20 */ /* 0x000fe20008410000 */
[C---:B------:R-:W-:Y:S01]  /*3820*/  IADD3 R0, PT, PT, -R13.reuse, R28, RZ ;  /* 0x0000001c0d007210 */ /* 0x040fe20007ffe1ff */
[C---:B------:R-:W-:Y:S02]  /*3830*/  VIADD R12, R13.reuse, 0x8 ;  /* 0x000000080d0c7836 */ /* 0x040fe40000000000 */
[----:B------:R-:W-:Y:S01]  /*3840*/  FMUL.FTZ R23, R16, UR6 ;  /* 0x0000000610177c20 */ /* 0x000fe20008410000 */
[----:B------:R-:W-:Y:S01]  /*3850*/  VIADD R15, R13, 0x10 ;  /* 0x000000100d0f7836 */ /* 0x000fe20000000000 */
[----:B------:R-:W-:Y:S01]  /*3860*/  IABS R0, R0 ;  /* 0x0000000000007213 */ /* 0x000fe20000000000 */
[----:B------:R2:W-:Y:S01]  /*3870*/  MUFU.TANH R35, R8 ;  /* 0x0000000800237308 */ /* 0x0005e20000002400 */
[----:B------:R-:W-:Y:S01]  /*3880*/  FMUL.FTZ R60, R7, UR6 ;  /* 0x00000006073c7c20 */ /* 0x000fe20008410000 */
[----:B------:R-:W-:Y:S01]  /*3890*/  IMAD.IADD R5, R28, 0x1, -R15 ;  /* 0x000000011c057824 */ /* 0x000fe200078e0a0f */
[----:B------:R-:W-:Y:S01]  /*38a0*/  I2FP.F32.S32 R0, R0 ;  /* 0x0000000000007245 */ /* 0x000fe20000201400 */
[----:B------:R-:W-:-:S02]  /*38b0*/  VIADD R16, R13, 0x11 ;  /* 0x000000110d107836 */ /* 0x000fc40000000000 */
[----:B------:R-:W-:Y:S01]  /*38c0*/  FMUL.FTZ R83, R65, UR6 ;  /* 0x0000000641537c20 */ /* 0x000fe20008410000 */
[----:B------:R-:W-:Y:S01]  /*38d0*/  FMUL.FTZ R65, R24, UR6 ;  /* 0x0000000618417c20 */ /* 0x000fe20008410000 */
[----:B------:R-:W-:Y:S01]  /*38e0*/  IABS R5, R5 ;  /* 0x0000000500057213 */ /* 0x000fe20000000000 */
[----:B------:R3:W-:Y:S01]  /*38f0*/  MUFU.TANH R34, R11 ;  /* 0x0000000b00227308 */ /* 0x0007e20000002400 */
[CC--:B-1----:R-:W-:Y:S01]  /*3900*/  FFMA.FTZ R51, R0.reuse, -R100.reuse, R2 ;  /* 0x8000006400337223 */ /* 0x0c2fe20000010002 */
[----:B------:R-:W-:Y:S01]  /*3910*/  FFMA.FTZ R45, R0, -R100, R36 ;  /* 0x80000064002d7223 */ /* 0x000fe20000010024 */
[C---:B------:R-:W-:Y:S01]  /*3920*/  IADD3 R0, PT, PT, R28.reuse, -R12, RZ ;  /* 0x8000000c1c007210 */ /* 0x040fe20007ffe0ff */
[----:B------:R-:W-:Y:S02]  /*3930*/  IMAD.IADD R6, R28, 0x1, -R16 ;  /* 0x000000011c067824 */ /* 0x000fe400078e0a10 */
[----:B------:R-:W-:Y:S01]  /*3940*/  FMUL.FTZ R77, R17, UR6 ;  /* 0x00000006114d7c20 */ /* 0x000fe20008410000 */
[----:B------:R-:W-:-:S02]  /*3950*/  VIADD R24, R13, 0x19 ;  /* 0x000000190d187836 */ /* 0x000fc40000000000 */
[----:B------:R-:W-:Y:S01]  /*3960*/  FMUL.FTZ R80, R19, UR6 ;  /* 0x0000000613507c20 */ /* 0x000fe20008410000 */
[----:B------:R-:W1:Y:S01]  /*3970*/  MUFU.TANH R10, R10 ;  /* 0x0000000a000a7308 */ /* 0x000e620000002400 */
[C---:B--2---:R-:W-:Y:S01]  /*3980*/  VIADD R8, R13.reuse, 0x1 ;  /* 0x000000010d087836 */ /* 0x044fe20000000000 */
[----:B------:R-:W-:Y:S01]  /*3990*/  IABS R6, R6 ;  /* 0x0000000600067213 */ /* 0x000fe20000000000 */
[C---:B------:R-:W-:Y:S02]  /*39a0*/  VIADD R25, R13.reuse, 0x20 ;  /* 0x000000200d197836 */ /* 0x040fe40000000000 */
[----:B------:R-:W-:Y:S01]  /*39b0*/  FMUL.FTZ R72, R18, UR6 ;  /* 0x0000000612487c20 */ /* 0x000fe20008410000 */
[----:B------:R-:W-:Y:S01]  /*39c0*/  IMAD.IADD R2, R28, 0x1, -R8 ;  /* 0x000000011c027824 */ /* 0x000fe200078e0a08 */
[-C--:B------:R-:W-:Y:S01]  /*39d0*/  ISETP.GE.AND P1, PT, R8, R61.reuse, PT ;  /* 0x0000003d0800720c */ /* 0x080fe20003f26270 */
[C---:B------:R-:W-:Y:S01]  /*39e0*/  VIADD R19, R28.reuse, 0x40 ;  /* 0x000000401c137836 */ /* 0x040fe20000000000 */
[----:B------:R-:W2:Y:S01]  /*39f0*/  MUFU.TANH R9, R9 ;  /* 0x0000000900097308 */ /* 0x000ea20000002400 */
[----:B---3--:R-:W-:Y:S01]  /*3a00*/  VIADD R11, R13, 0x9 ;  /* 0x000000090d0b7836 */ /* 0x008fe20000000000 */
[----:B------:R-:W-:Y:S01]  /*3a10*/  IABS R3, R2 ;  /* 0x0000000200037213 */ /* 0x000fe20000000000 */
[----:B------:R-:W-:Y:S01]  /*3a20*/  FMUL.FTZ R82, R59, UR6 ;  /* 0x000000063b527c20 */ /* 0x000fe20008410000 */
[----:B------:R-:W-:Y:S01]  /*3a30*/  IABS R2, R0 ;  /* 0x0000000000027213 */ /* 0x000fe20000000000 */
[----:B------:R-:W-:Y:S01]  /*3a40*/  IMAD.IADD R4, R28, 0x1, -R11 ;  /* 0x000000011c047824 */ /* 0x000fe200078e0a0b */
[-C--:B------:R-:W-:Y:S01]  /*3a50*/  ISETP.GE.AND P6, PT, R11, R61.reuse, PT ;  /* 0x0000003d0b00720c */ /* 0x080fe20003fc6270 */
[----:B------:R-:W-:Y:S01]  /*3a60*/  FMUL.FTZ R81, R64, UR6 ;  /* 0x0000000640517c20 */ /* 0x000fe20008410000 */
[----:B------:R3:W4:Y:S01]  /*3a70*/  MUFU.TANH R7, R21 ;  /* 0x0000001500077308 */ /* 0x0007220000002400 */
[-C--:B------:R-:W-:Y:S01]  /*3a80*/  ISETP.GE.AND P5, PT, R15, R61.reuse, PT ;  /* 0x0000003d0f00720c */ /* 0x080fe20003fa6270 */
[----:B------:R-:W-:Y:S01]  /*3a90*/  FMUL.FTZ R78, R57, UR6 ;  /* 0x00000006394e7c20 */ /* 0x000fe20008410000 */
[----:B------:R-:W-:Y:S01]  /*3aa0*/  IABS R0, R4 ;  /* 0x0000000400007213 */ /* 0x000fe20000000000 */
[----:B------:R-:W-:Y:S01]  /*3ab0*/  IMAD.MOV.U32 R4, RZ, RZ, R3 ;  /* 0x000000ffff047224 */ /* 0x000fe200078e0003 */
[-C--:B------:R-:W-:Y:S01]  /*3ac0*/  ISETP.GE.AND P0, PT, R12, R61.reuse, PT ;  /* 0x0000003d0c00720c */ /* 0x080fe20003f06270 */
[----:B------:R-:W-:Y:S01]  /*3ad0*/  IMAD.MOV.U32 R3, RZ, RZ, R2 ;  /* 0x000000ffff037224 */ /* 0x000fe200078e0002 */
[----:B------:R-:W-:Y:S01]  /*3ae0*/  ISETP.GE.AND P2, PT, R13, R61, PT ;  /* 0x0000003d0d00720c */ /* 0x000fe20003f46270 */
[----:B------:R-:W-:Y:S01]  /*3af0*/  IMAD.MOV.U32 R2, RZ, RZ, R0 ;  /* 0x000000ffff027224 */ /* 0x000fe200078e0000 */
[----:B------:R-:W-:Y:S01]  /*3b00*/  MOV R0, R5 ;  /* 0x0000000500007202 */ /* 0x000fe20000000f00 */
[----:B------:R-:W5:Y:S01]  /*3b10*/  MUFU.TANH R17, R20 ;  /* 0x0000001400117308 */ /* 0x000f620000002400 */
[----:B------:R-:W-:-:S02]  /*3b20*/  I2FP.F32.S32 R5, R4 ;  /* 0x0000000400057245 */ /* 0x000fc40000201400 */
[----:B------:R-:W-:Y:S02]  /*3b30*/  I2FP.F32.S32 R4, R3 ;  /* 0x0000000300047245 */ /* 0x000fe40000201400 */
[----:B------:R-:W-:Y:S01]  /*3b40*/  I2FP.F32.S32 R3, R2 ;  /* 0x0000000200037245 */ /* 0x000fe20000201400 */
[----:B------:R-:W-:Y:S01]  /*3b50*/  FFMA.FTZ R44, R5, -R100, R37 ;  /* 0x80000064052c7223 */ /* 0x000fe20000010025 */
[----:B------:R-:W-:Y:S01]  /*3b60*/  I2FP.F32.S32 R2, R0 ;  /* 0x0000000000027245 */ /* 0x000fe20000201400 */
[----:B------:R-:W-:Y:S01]  /*3b70*/  FFMA.FTZ R47, R4, -R100, R14 ;  /* 0x80000064042f7223 */ /* 0x000fe2000001000e */
[----:B------:R-:W-:Y:S01]  /*3b80*/  VIADD R14, R13, 0x18 ;  /* 0x000000180d0e7836 */ /* 0x000fe20000000000 */
[----:B------:R-:W-:Y:S01]  /*3b90*/  I2FP.F32.S32 R0, R6 ;  /* 0x0000000600007245 */ /* 0x000fe20000201400 */
[-C--:B-1----:R-:W-:Y:S01]  /*3ba0*/  FFMA.FTZ R48, R3, -R100.reuse, R10 ;  /* 0x8000006403307223 */ /* 0x082fe2000001000a */
[----:B---3--:R-:W-:Y:S02]  /*3bb0*/  VIADD R21, R28, 0x8 ;  /* 0x000000081c157836 */ /* 0x008fe40000000000 */
[----:B--2---:R-:W-:Y:S01]  /*3bc0*/  FFMA.FTZ R52, R2, -R100, R9 ;  /* 0x8000006402347223 */ /* 0x004fe20000010009 */
[----:B------:R-:W-:-:S02]  /*3bd0*/  IMAD.IADD R3, R28, 0x1, -R14 ;  /* 0x000000011c037824 */ /* 0x000fc400078e0a0e */
[----:B----4-:R-:W-:Y:S01]  /*3be0*/  FFMA.FTZ R53, R0, -R100, R7 ;  /* 0x8000006400357223 */ /* 0x010fe20000010007 */
[----:B------:R-:W1:Y:S01]  /*3bf0*/  MUFU.TANH R9, R22 ;  /* 0x0000001600097308 */ /* 0x000e620000002400 */
[C---:B------:R-:W-:Y:S01]  /*3c00*/  IADD3 R2, PT, PT, R28.reuse, -R24, RZ ;  /* 0x800000181c027210 */ /* 0x040fe20007ffe0ff */
[----:B------:R-:W-:Y:S01]  /*3c10*/  IMAD.IADD R0, R28, 0x1, -R25 ;  /* 0x000000011c007824 */ /* 0x000fe200078e0a19 */
[----:B------:R-:W-:Y:S01]  /*3c20*/  IABS R5, R3 ;  /* 0x0000000300057213 */ /* 0x000fe20000000000 */
[--C-:B------:R-:W-:Y:S01]  /*3c30*/  IMAD.IADD R6, R21, 0x1, -R13.reuse ;  /* 0x0000000115067824 */ /* 0x100fe200078e0a0d */
[----:B------:R-:W-:Y:S01]  /*3c40*/  IABS R4, R2 ;  /* 0x0000000200047213 */ /* 0x000fe20000000000 */
[----:B------:R-:W-:Y:S01]  /*3c50*/  IMAD.IADD R7, R19, 0x1, -R13 ;  /* 0x0000000113077824 */ /* 0x000fe200078e0a0d */
[----:B------:R-:W-:Y:S01]  /*3c60*/  IABS R3, R0 ;  /* 0x0000000000037213 */ /* 0x000fe20000000000 */
[----:B------:R-:W-:Y:S01]  /*3c70*/  IMAD.MOV.U32 R0, RZ, RZ, R5 ;  /* 0x000000ffff007224 */ /* 0x000fe200078e0005 */
[----:B------:R-:W-:Y:S01]  /*3c80*/  IABS R2, R6 ;  /* 0x0000000600027213 */ /* 0x000fe20000000000 */
[----:B------:R-:W2:Y:S01]  /*3c90*/  MUFU.TANH R10, R23 ;  /* 0x00000017000a7308 */ /* 0x000ea20000002400 */
[----:B------:R-:W-:Y:S01]  /*3ca0*/  IABS R7, R7 ;  /* 0x0000000700077213 */ /* 0x000fe20000000000 */
[----:B------:R-:W-:Y:S01]  /*3cb0*/  IMAD.MOV.U32 R6, RZ, RZ, R3 ;  /* 0x000000ffff067224 */ /* 0x000fe200078e0003 */
[----:B------:R-:W-:Y:S01]  /*3cc0*/  ISETP.GE.AND P3, PT, R14, R61, PT ;  /* 0x0000003d0e00720c */ /* 0x000fe20003f66270 */
[----:B------:R-:W-:Y:S01]  /*3cd0*/  IMAD.MOV.U32 R5, RZ, RZ, R2 ;  /* 0x000000ffff057224 */ /* 0x000fe200078e0002 */
[----:B------:R-:W-:-:S02]  /*3ce0*/  I2FP.F32.S32 R2, R0 ;  /* 0x0000000000027245 */ /* 0x000fc40000201400 */
[----:B------:R-:W-:Y:S01]  /*3cf0*/  I2FP.F32.S32 R0, R4 ;  /* 0x0000000400007245 */ /* 0x000fe20000201400 */
[----:B------:R3:W-:Y:S01]  /*3d00*/  MUFU.TANH R20, R33 ;  /* 0x0000002100147308 */ /* 0x0007e20000002400 */
[----:B------:R-:W-:Y:S01]  /*3d10*/  MOV R3, R7 ;  /* 0x0000000700037202 */ /* 0x000fe20000000f00 */
[-C--:B-----5:R-:W-:Y:S01]  /*3d20*/  FFMA.FTZ R46, R2, -R100.reuse, R17 ;  /* 0x80000064022e7223 */ /* 0x0a0fe20000010011 */
[----:B------:R-:W-:Y:S01]  /*3d30*/  I2FP.F32.S32 R2, R5 ;  /* 0x0000000500027245 */ /* 0x000fe20000201400 */
[----:B-1----:R-:W-:Y:S01]  /*3d40*/  FFMA.FTZ R50, R0, -R100, R9 ;  /* 0x8000006400327223 */ /* 0x002fe20000010009 */
[----:B------:R-:W-:Y:S01]  /*3d50*/  I2FP.F32.S32 R0, R3 ;  /* 0x0000000300007245 */ /* 0x000fe20000201400 */
[----:B------:R-:W-:Y:S01]  /*3d60*/  VIADD R17, R28, 0x48 ;  /* 0x000000481c117836 */ /* 0x000fe20000000000 */
[----:B------:R-:W-:Y:S01]  /*3d70*/  I2FP.F32.S32 R4, R6 ;  /* 0x0000000600047245 */ /* 0x000fe20000201400 */
[----:B------:R-:W-:Y:S01]  /*3d80*/  FFMA.FTZ R39, R2, -R100, R39 ;  /* 0x8000006402277223 */ /* 0x000fe20000010027 */
[----:B------:R-:W-:Y:S01]  /*3d90*/  IMAD.IADD R3, R19, 0x1, -R8 ;  /* 0x0000000113037824 */ /* 0x000fe200078e0a08 */
[----:B------:R-:W1:Y:S01]  /*3da0*/  MUFU.TANH R18, R32 ;  /* 0x0000002000127308 */ /* 0x000e620000002400 */
[----:B------:R-:W-:-:S02]  /*3db0*/  IMAD.IADD R2, R17, 0x1, -R13 ;  /* 0x0000000111027824 */ /* 0x000fc400078e0a0d */
[----:B--2---:R-:W-:Y:S01]  /*3dc0*/  FFMA.FTZ R49, R4, -R100, R10 ;  /* 0x8000006404317223 */ /* 0x004fe2000001000a */
[----:B------:R-:W-:Y:S01]  /*3dd0*/  IMAD.IADD R4, R17, 0x1, -R8 ;  /* 0x0000000111047824 */ /* 0x000fe200078e0a08 */
[----:B------:R-:W-:Y:S01]  /*3de0*/  FSEL R59, R45, -INF , !P2 ;  /* 0xff8000002d3b7808 */ /* 0x000fe20005000000 */
[----:B------:R-:W-:Y:S01]  /*3df0*/  IMAD.IADD R5, R19, 0x1, -R12 ;  /* 0x0000000113057824 */ /* 0x000fe200078e0a0c */
[----:B------:R-:W-:Y:S01]  /*3e00*/  IABS R6, R2 ;  /* 0x0000000200067213 */ /* 0x000fe20000000000 */
[----:B---3--:R-:W-:Y:S01]  /*3e10*/  FFMA.FTZ R33, R0, -R100, R31 ;  /* 0x8000006400217223 */ /* 0x008fe2000001001f */
[----:B------:R-:W-:Y:S01]  /*3e20*/  IMAD.IADD R0, R21, 0x1, -R8 ;  /* 0x0000000115007824 */ /* 0x000fe200078e0a08 */
[----:B------:R-:W-:Y:S01]  /*3e30*/  IABS R4, R4 ;  /* 0x0000000400047213 */ /* 0x000fe20000000000 */
[----:B------:R1:W-:Y:S01]  /*3e40*/  MUFU.TANH R22, R43 ;  /* 0x0000002b00167308 */ /* 0x0003e20000002400 */
[----:B------:R-:W-:Y:S02]  /*3e50*/  IABS R5, R5 ;  /* 0x0000000500057213 */ /* 0x000fe40000000000 */
[----:B------:R-:W-:-:S02]  /*3e60*/  IABS R2, R0 ;  /* 0x0000000000027213 */ /* 0x000fc40000000000 */
[----:B------:R-:W-:Y:S02]  /*3e70*/  IABS R0, R3 ;  /* 0x0000000300007213 */ /* 0x000fe40000000000 */
[----:B------:R-:W-:Y:S01]  /*3e80*/  MOV R3, R2 ;  /* 0x0000000200037202 */ /* 0x000fe20000000f00 */
[----:B------:R-:W-:Y:S01]  /*3e90*/  MUFU.TANH R8, R41 ;  /* 0x0000002900087308 */ /* 0x000fe20000002400 */
[----:B------:R-:W-:Y:S01]  /*3ea0*/  I2FP.F32.S32 R6, R6 ;  /* 0x0000000600067245 */ /* 0x000fe20000201400 */
[----:B------:R-:W-:Y:S01]  /*3eb0*/  IMAD.MOV.U32 R2, RZ, RZ, R0 ;  /* 0x000000ffff027224 */ /* 0x000fe200078e0000 */
[----:B------:R-:W-:Y:S01]  /*3ec0*/  FSEL R76, R39, -INF , !P2 ;  /* 0xff800000274c7808 */ /* 0x000fe20005000000 */
[----:B------:R-:W-:Y:S01]  /*3ed0*/  IMAD.MOV.U32 R0, RZ, RZ, R4 ;  /* 0x000000ffff007224 */ /* 0x000fe200078e0004 */
[----:B------:R-:W-:Y:S01]  /*3ee0*/  I2FP.F32.S32 R4, R3 ;  /* 0x0000000300047245 */ /* 0x000fe20000201400 */
[----:B------:R-:W-:Y:S01]  /*3ef0*/  FFMA.FTZ R27, R6, -R100, R34 ;  /* 0x80000064061b7223 */ /* 0x000fe20000010022 */
[----:B------:R-:W-:Y:S01]  /*3f00*/  I2FP.F32.S32 R3, R2 ;  /* 0x0000000200037245 */ /* 0x000fe20000201400 */
[----:B------:R2:W3:Y:S01]  /*3f10*/  MUFU.TANH R23, R30 ;  /* 0x0000001e00177308 */ /* 0x0004e20000002400 */
[----:B------:R-:W-:Y:S01]  /*3f20*/  I2FP.F32.S32 R0, R0 ;  /* 0x0000000000007245 */ /* 0x000fe20000201400 */
[----:B------:R-:W-:Y:S01]  /*3f30*/  IMAD.IADD R6, R21, 0x1, -R15 ;  /* 0x0000000115067824 */ /* 0x000fe200078e0a0f */
[----:B------:R-:W-:Y:S01]  /*3f40*/  I2FP.F32.S32 R2, R5 ;  /* 0x0000000500027245 */ /* 0x000fe20000201400 */
[----:B------:R-:W-:Y:S01]  /*3f50*/  FFMA.FTZ R29, R3, -R100, R35 ;  /* 0x80000064031d7223 */ /* 0x000fe20000010023 */
[----:B------:R-:W-:-:S02]  /*3f60*/  IMAD.IADD R3, R19, 0x1, -R11 ;  /* 0x0000000113037824 */ /* 0x000fc400078e0a0b */
[-C--:B------:R-:W-:Y:S01]  /*3f70*/  FFMA.FTZ R26, R0, -R100.reuse, R26 ;  /* 0x80000064001a7223 */ /* 0x080fe2000001001a */
[----:B------:R-:W-:Y:S01]  /*3f80*/  IMAD.IADD R0, R17, 0x1, -R12 ;  /* 0x0000000111007824 */ /* 0x000fe200078e0a0c */
[----:B------:R-:W-:Y:S01]  /*3f90*/  IADD3 R5, PT, PT, -R11, R17, RZ ;  /* 0x000000110b057210 */ /* 0x000fe20007ffe1ff */
[----:B-1----:R-:W-:Y:S01]  /*3fa0*/  FFMA.FTZ R43, R2, -R100, R18 ;  /* 0x80000064022b7223 */ /* 0x002fe20000010012 */
[----:B------:R-:W-:Y:S01]  /*3fb0*/  IMAD.IADD R2, R21, 0x1, -R11 ;  /* 0x0000000115027824 */ /* 0x000fe200078e0a0b */
[----:B------:R-:W-:Y:S01]  /*3fc0*/  IABS R3, R3 ;  /* 0x0000000300037213 */ /* 0x000fe20000000000 */
[----:B------:R-:W1:Y:S01]  /*3fd0*/  MUFU.TANH R7, R40 ;  /* 0x0000002800077308 */ /* 0x000e620000002400 */
[----:B------:R-:W-:Y:S02]  /*3fe0*/  IABS R0, R0 ;  /* 0x0000000000007213 */ /* 0x000fe40000000000 */
[----:B------:R-:W-:Y:S01]  /*3ff0*/  IABS R5, R5 ;  /* 0x0000000500057213 */ /* 0x000fe20000000000 */
[----:B--2---:R-:W-:-:S02]  /*4000*/  FFMA.FTZ R30, R4, -R100, R42 ;  /* 0x80000064041e7223 */ /* 0x004fc4000001002a */
[----:B------:R-:W-:Y:S01]  /*4010*/  IMAD.MOV.U32 R4, RZ, RZ, R0 ;  /* 0x000000ffff047224 */ /* 0x000fe200078e0000 */
[----:B------:R-:W-:Y:S01]  /*4020*/  IABS R2, R2 ;  /* 0x0000000200027213 */ /* 0x000fe20000000000 */
[----:B------:R-:W2:Y:S01]  /*4030*/  MUFU.TANH R9, R38 ;  /* 0x0000002600097308 */ /* 0x000ea20000002400 */
[----:B------:R-:W-:Y:S01]  /*4040*/  IMAD.MOV.U32 R0, RZ, RZ, R3 ;  /* 0x000000ffff007224 */ /* 0x000fe200078e0003 */
[----:B------:R-:W-:Y:S01]  /*4050*/  IABS R6, R6 ;  /* 0x0000000600067213 */ /* 0x000fe20000000000 */
[----:B------:R-:W-:Y:S01]  /*4060*/  IMAD.MOV.U32 R3, RZ, RZ, R5 ;  /* 0x000000ffff037224 */ /* 0x000fe200078e0005 */
[----:B------:R-:W-:Y:S02]  /*4070*/  I2FP.F32.S32 R5, R4 ;  /* 0x0000000400057245 */ /* 0x000fe40000201400 */
[----:B------:R-:W-:Y:S02]  /*4080*/  I2FP.F32.S32 R4, R2 ;  /* 0x0000000200047245 */ /* 0x000fe40000201400 */
[----:B------:R-:W-:Y:S01]  /*4090*/  I2FP.F32.S32 R2, R0 ;  /* 0x0000000000027245 */ /* 0x000fe20000201400 */
[----:B------:R4:W5:Y:S01]  /*40a0*/  MUFU.TANH R18, R62 ;  /* 0x0000003e00127308 */ /* 0x0009620000002400 */
[----:B------:R-:W-:Y:S01]  /*40b0*/  I2FP.F32.S32 R0, R3 ;  /* 0x0000000300007245 */ /* 0x000fe20000201400 */
[----:B---3--:R-:W-:Y:S01]  /*40c0*/  FFMA.FTZ R42, R4, -R100, R23 ;  /* 0x80000064042a7223 */ /* 0x008fe20000010017 */
[----:B------:R-:W-:Y:S01]  /*40d0*/  I2FP.F32.S32 R3, R6 ;  /* 0x0000000600037245 */ /* 0x000fe20000201400 */
[----:B------:R-:W-:-:S02]  /*40e0*/  IMAD.IADD R4, R21, 0x1, -R16 ;  /* 0x0000000115047824 */ /* 0x000fc400078e0a10 */
[-C--:B------:R-:W-:Y:S01]  /*40f0*/  FFMA.FTZ R41, R2, -R100.reuse, R20 ;  /* 0x8000006402297223 */ /* 0x080fe20000010014 */
[-C--:B------:R-:W-:Y:S01]  /*4100*/  FFMA.FTZ R32, R0, -R100.reuse, R8 ;  /* 0x8000006400207223 */ /* 0x080fe20000010008 */
[----:B------:R-:W-:Y:S02]  /*4110*/  IMAD.IADD R0, R19, 0x1, -R15 ;  /* 0x0000000113007824 */ /* 0x000fe400078e0a0f */
[-C--:B-1----:R-:W-:Y:S01]  /*4120*/  FFMA.FTZ R40, R3, -R100.reuse, R7 ;  /* 0x8000006403287223 */ /* 0x082fe20000010007 */
[----:B------:R-:W-:Y:S01]  /*4130*/  IADD3 R3, PT, PT, -R15, R17, RZ ;  /* 0x000000110f037210 */ /* 0x000fe20007ffe1ff */
[----:B--2---:R-:W-:Y:S01]  /*4140*/  FFMA.FTZ R38, R5, -R100, R9 ;  /* 0x8000006405267223 */ /* 0x004fe20000010009 */
[--C-:B------:R-:W-:Y:S01]  /*4150*/  IMAD.IADD R5, R19, 0x1, -R16.reuse ;  /* 0x0000000113057824 */ /* 0x100fe200078e0a10 */
[----:B------:R-:W1:Y:S01]  /*4160*/  MUFU.TANH R8, R68 ;  /* 0x0000004400087308 */ /* 0x000e620000002400 */
[----:B------:R-:W-:Y:S01]  /*4170*/  IABS R2, R0 ;  /* 0x0000000000027213 */ /* 0x000fe20000000000 */
[----:B------:R-:W-:Y:S01]  /*4180*/  IMAD.IADD R7, R17, 0x1, -R16 ;  /* 0x0000000111077824 */ /* 0x000fe200078e0a10 */
[----:B------:R-:W-:-:S02]  /*4190*/  IABS R0, R3 ;  /* 0x0000000300007213 */ /* 0x000fc40000000000 */
[----:B------:R-:W-:Y:S01]  /*41a0*/  IABS R3, R4 ;  /* 0x0000000400037213 */ /* 0x000fe20000000000 */
[----:B----4-:R-:W-:Y:S01]  /*41b0*/  FMUL.FTZ R62, R127, UR6 ;  /* 0x000000067f3e7c20 */ /* 0x010fe20008410000 */
[----:B------:R-:W-:Y:S01]  /*41c0*/  IABS R4, R5 ;  /* 0x0000000500047213 */ /* 0x000fe20000000000 */
[----:B------:R-:W2:Y:S01]  /*41d0*/  MUFU.TANH R11, R63 ;  /* 0x0000003f000b7308 */ /* 0x000ea20000002400 */
[----:B------:R-:W-:Y:S01]  /*41e0*/  IMAD.MOV.U32 R5, RZ, RZ, R2 ;  /* 0x000000ffff057224 */ /* 0x000fe200078e0002 */
[----:B------:R-:W-:Y:S01]  /*41f0*/  IABS R7, R7 ;  /* 0x0000000700077213 */ /* 0x000fe20000000000 */
[----:B------:R-:W-:Y:S01]  /*4200*/  IMAD.MOV.U32 R2, RZ, RZ, R3 ;  /* 0x000000ffff027224 */ /* 0x000fe200078e0003 */
[----:B------:R-:W-:Y:S02]  /*4210*/  FSEL R58, R33, -INF , !P2 ;  /* 0xff800000213a7808 */ /* 0x000fe40005000000 */
[----:B------:R-:W-:Y:S02]  /*4220*/  I2FP.F32.S32 R6, R5 ;  /* 0x0000000500067245 */ /* 0x000fe40000201400 */
[----:B------:R-:W3:Y:S01]  /*4230*/  MUFU.TANH R10, R54 ;  /* 0x00000036000a7308 */ /* 0x000ee20000002400 */
[----:B------:R-:W-:-:S02]  /*4240*/  I2FP.F32.S32 R5, R0 ;  /* 0x0000000000057245 */ /* 0x000fc40000201400 */
[----:B------:R-:W-:Y:S01]  /*4250*/  I2FP.F32.S32 R3, R2 ;  /* 0x0000000200037245 */ /* 0x000fe20000201400 */
[----:B-----5:R-:W-:Y:S01]  /*4260*/  FFMA.FTZ R37, R6, -R100, R18 ;  /* 0x8000006406257223 */ /* 0x020fe20000010012 */
[----:B------:R-:W-:Y:S01]  /*4270*/  I2FP.F32.S32 R0, R7 ;  /* 0x0000000700007245 */ /* 0x000fe20000201400 */
[----:B------:R-:W-:Y:S01]  /*4280*/  IMAD.IADD R7, R17, 0x1, -R25 ;  /* 0x0000000111077824 */ /* 0x000fe200078e0a19 */
[----:B------:R-:W-:Y:S01]  /*4290*/  I2FP.F32.S32 R2, R4 ;  /* 0x0000000400027245 */ /* 0x000fe20000201400 */
[-C--:B------:R-:W-:Y:S01]  /*42a0*/  FFMA.FTZ R36, R3, -R100.reuse, R22 ;  /* 0x8000006403247223 */ /* 0x080fe20000010016 */
[----:B------:R-:W-:Y:S02]  /*42b0*/  IMAD.IADD R3, R19, 0x1, -R14 ;  /* 0x0000000113037824 */ /* 0x000fe400078e0a0e */
[----:B-1----:R-:W-:Y:S01]  /*42c0*/  FFMA.FTZ R31, R0, -R100, R8 ;  /* 0x80000064001f7223 */ /* 0x002fe20000010008 */
[----:B------:R-:W-:Y:S01]  /*42d0*/  IADD3 R0, PT, PT, -R14, R21, RZ ;  /* 0x000000150e007210 */ /* 0x000fe20007ffe1ff */
[----:B------:R-:W-:-:S02]  /*42e0*/  IMAD.IADD R4, R17, 0x1, -R14 ;  /* 0x0000000111047824 */ /* 0x000fc400078e0a0e */
[----:B--2---:R-:W-:Y:S01]  /*42f0*/  FFMA.FTZ R34, R2, -R100, R11 ;  /* 0x8000006402227223 */ /* 0x004fe2000001000b */
[----:B------:R-:W1:Y:S01]  /*4300*/  MUFU.TANH R6, R70 ;  /* 0x0000004600067308 */ /* 0x000e620000002400 */
[----:B------:R-:W-:Y:S02]  /*4310*/  IABS R2, R0 ;  /* 0x0000000000027213 */ /* 0x000fe40000000000 */
[----:B------:R-:W-:Y:S01]  /*4320*/  IABS R0, R3 ;  /* 0x0000000300007213 */ /* 0x000fe20000000000 */
[----:B---3--:R-:W-:Y:S01]  /*4330*/  FFMA.FTZ R35, R5, -R100, R10 ;  /* 0x8000006405237223 */ /* 0x008fe2000001000a */
[----:B------:R-:W-:Y:S01]  /*4340*/  IABS R4, R4 ;  /* 0x0000000400047213 */ /* 0x000fe20000000000 */
[----:B------:R-:W-:Y:S01]  /*4350*/  IMAD.MOV.U32 R3, RZ, RZ, R2 ;  /* 0x000000ffff037224 */ /* 0x000fe200078e0002 */
[----:B------:R-:W-:Y:S01]  /*4360*/  IABS R7, R7 ;  /* 0x0000000700077213 */ /* 0x000fe20000000000 */
[----:B------:R-:W2:Y:S01]  /*4370*/  MUFU.TANH R9, R69 ;  /* 0x0000004500097308 */ /* 0x000ea20000002400 */
[----:B------:R-:W-:Y:S01]  /*4380*/  IMAD.MOV.U32 R2, RZ, RZ, R0 ;  /* 0x000000ffff027224 */ /* 0x000fe200078e0000 */
[----:B------:R-:W-:Y:S01]  /*4390*/  MOV R0, R4 ;  /* 0x0000000400007202 */ /* 0x000fe20000000f00 */
[----:B------:R-:W-:Y:S01]  /*43a0*/  IMAD.IADD R5, R21, 0x1, -R24 ;  /* 0x0000000115057824 */ /* 0x000fe200078e0a18 */
[----:B------:R-:W-:-:S02]  /*43b0*/  I2FP.F32.S32 R4, R3 ;  /* 0x0000000300047245 */ /* 0x000fc40000201400 */
[----:B------:R-:W-:Y:S02]  /*43c0*/  I2FP.F32.S32 R0, R0 ;  /* 0x0000000000007245 */ /* 0x000fe40000201400 */
[----:B------:R-:W3:Y:S01]  /*43d0*/  MUFU.TANH R15, R55 ;  /* 0x00000037000f7308 */ /* 0x000ee20000002400 */
[----:B------:R-:W-:Y:S02]  /*43e0*/  IABS R5, R5 ;  /* 0x0000000500057213 */ /* 0x000fe40000000000 */
[----:B------:R-:W-:Y:S01]  /*43f0*/  I2FP.F32.S32 R3, R2 ;  /* 0x0000000200037245 */ /* 0x000fe20000201400 */
[-C--:B-1----:R-:W-:Y:S01]  /*4400*/  FFMA.FTZ R20, R0, -R100.reuse, R6 ;  /* 0x8000006400147223 */ /* 0x082fe20000010006 */
[----:B------:R-:W-:Y:S01]  /*4410*/  I2FP.F32.S32 R2, R5 ;  /* 0x0000000500027245 */ /* 0x000fe20000201400 */
[--C-:B------:R-:W-:Y:S01]  /*4420*/  IMAD.IADD R0, R19, 0x1, -R24.reuse ;  /* 0x0000000113007824 */ /* 0x100fe200078e0a18 */
[----:B------:R-:W-:Y:S01]  /*4430*/  FSEL R64, R27, -INF , !P2 ;  /* 0xff8000001b407808 */ /* 0x000fe20005000000 */
[----:B------:R-:W1:Y:S01]  /*4440*/  MUFU.TANH R12, R60 ;  /* 0x0000003c000c7308 */ /* 0x000e620000002400 */
[----:B--2---:R-:W-:Y:S01]  /*4450*/  FFMA.FTZ R22, R3, -R100, R9 ;  /* 0x8000006403167223 */ /* 0x004fe20000010009 */
[----:B------:R-:W-:Y:S01]  /*4460*/  IMAD.IADD R3, R17, 0x1, -R24 ;  /* 0x0000000111037824 */ /* 0x000fe200078e0a18 */
[----:B------:R-:W-:Y:S01]  /*4470*/  ISETP.GE.AND P2, PT, R24, R61, PT ;  /* 0x0000003d1800720c */ /* 0x000fe20003f46270 */
[----:B------:R-:W-:Y:S01]  /*4480*/  IMAD.IADD R5, R19, 0x1, -R25 ;  /* 0x0000000113057824 */ /* 0x000fe200078e0a19 */
[----:B------:R-:W-:-:S02]  /*4490*/  FSEL R69, R44, -INF , !P1 ;  /* 0xff8000002c457808 */ /* 0x000fc40004800000 */
[----:B------:R-:W-:Y:S01]  /*44a0*/  FSEL R75, R30, -INF , !P1 ;  /* 0xff8000001e4b7808 */ /* 0x000fe20004800000 */
[----:B------:R-:W2:Y:S01]  /*44b0*/  MUFU.TANH R14, R71 ;  /* 0x00000047000e7308 */ /* 0x000ea20000002400 */
[-C--:B---3--:R-:W-:Y:S01]  /*44c0*/  FFMA.FTZ R23, R4, -R100.reuse, R15 ;  /* 0x8000006404177223 */ /* 0x088fe2000001000f */
[----:B------:R-:W-:Y:S01]  /*44d0*/  IMAD.IADD R4, R21, 0x1, -R25 ;  /* 0x0000000115047824 */ /* 0x000fe200078e0a19 */
[----:B------:R-:W-:Y:S02]  /*44e0*/  FSEL R57, R29, -INF , !P1 ;  /* 0xff8000001d397808 */ /* 0x000fe40004800000 */
[----:B------:R-:W-:Y:S02]  /*44f0*/  FSEL R63, R26, -INF , !P1 ;  /* 0xff8000001a3f7808 */ /* 0x000fe40004800000 */
[----:B------:R-:W-:Y:S01]  /*4500*/  ISETP.GE.AND P4, PT, R16, R61, PT ;  /* 0x0000003d1000720c */ /* 0x000fe20003f86270 */
[----:B------:R-:W3:Y:S01]  /*4510*/  MUFU.TANH R11, R73 ;  /* 0x00000049000b7308 */ /* 0x000ee20000002400 */
[----:B-1----:R-:W-:Y:S01]  /*4520*/  FFMA.FTZ R18, R2, -R100, R12 ;  /* 0x8000006402127223 */ /* 0x002fe2000001000c */
[----:B------:R-:W-:-:S02]  /*4530*/  IABS R2, R0 ;  /* 0x0000000000027213 */ /* 0x000fc40000000000 */
[----:B------:R-:W-:Y:S02]  /*4540*/  IABS R0, R3 ;  /* 0x0000000300007213 */ /* 0x000fe40000000000 */
[----:B------:R-:W-:Y:S02]  /*4550*/  IABS R3, R4 ;  /* 0x0000000400037213 */ /* 0x000fe40000000000 */
[----:B------:R-:W1:Y:S01]  /*4560*/  MUFU.TANH R9, R56 ;  /* 0x0000003800097308 */ /* 0x000e620000002400 */
[----:B------:R-:W-:Y:S02]  /*4570*/  IABS R4, R5 ;  /* 0x0000000500047213 */ /* 0x000fe40000000000 */
[----:B------:R-:W-:Y:S01]  /*4580*/  MOV R5, R2 ;  /* 0x0000000200057202 */ /* 0x000fe20000000f00 */
[----:B------:R-:W-:Y:S01]  /*4590*/  IMAD.MOV.U32 R2, RZ, RZ, R3 ;  /* 0x000000ffff027224 */ /* 0x000fe200078e0003 */
[----:B------:R-:W-:Y:S02]  /*45a0*/  ISETP.GE.AND P1, PT, R25, R61, PT ;  /* 0x0000003d1900720c */ /* 0x000fe40003f26270 */
[----:B------:R-:W-:Y:S01]  /*45b0*/  I2FP.F32.S32 R6, R5 ;  /* 0x0000000500067245 */ /* 0x000fe20000201400 */
[----:B------:R-:W4:Y:S01]  /*45c0*/  MUFU.TANH R10, R72 ;  /* 0x00000048000a7308 */ /* 0x000f220000002400 */
[----:B------:R-:W-:-:S02]  /*45d0*/  I2FP.F32.S32 R3, R2 ;  /* 0x0000000200037245 */ /* 0x000fc40000201400 */
[----:B------:R-:W-:Y:S01]  /*45e0*/  I2FP.F32.S32 R5, R0 ;  /* 0x0000000000057245 */ /* 0x000fe20000201400 */
[----:B--2---:R-:W-:Y:S01]  /*45f0*/  FFMA.FTZ R12, R6, -R100, R14 ;  /* 0x80000064060c7223 */ /* 0x004fe2000001000e */
[----:B------:R-:W-:Y:S01]  /*4600*/  I2FP.F32.S32 R2, R4 ;  /* 0x0000000400027245 */ /* 0x000fe20000201400 */
[----:B------:R-:W-:Y:S01]  /*4610*/  VIADD R6, R13, 0x28 ;  /* 0x000000280d067836 */ /* 0x000fe20000000000 */
[----:B------:R-:W-:Y:S01]  /*4620*/  I2FP.F32.S32 R0, R7 ;  /* 0x0000000700007245 */ /* 0x000fe20000201400 */
[----:B------:R-:W2:Y:S01]  /*4630*/  MUFU.TANH R8, R74 ;  /* 0x0000004a00087308 */ /* 0x000ea20000002400 */
[-C--:B---3--:R-:W-:Y:S01]  /*4640*/  FFMA.FTZ R11, R5, -R100.reuse, R11 ;  /* 0x80000064050b7223 */ /* 0x088fe2000001000b */
[-C--:B-1----:R-:W-:Y:S01]  /*4650*/  FFMA.FTZ R9, R2, -R100.reuse, R9 ;  /* 0x8000006402097223 */ /* 0x082fe20000010009 */
[C---:B------:R-:W-:Y:S01]  /*4660*/  VIADD R2, R13.reuse, 0x38 ;  /* 0x000000380d027836 */ /* 0x040fe20000000000 */
[----:B------:R-:W-:Y:S01]  /*4670*/  FSEL R153, R46, -INF , !P3 ;  /* 0xff8000002e997808 */ /* 0x000fe20005800000 */
[C---:B------:R-:W-:Y:S01]  /*4680*/  VIADD R7, R13.reuse, 0x21 ;  /* 0x000000210d077836 */ /* 0x040fe20000000000 */
[----:B------:R-:W-:Y:S01]  /*4690*/  FSEL R160, R50, -INF , !P2 ;  /* 0xff80000032a07808 */ /* 0x000fe20005000000 */
[----:B------:R-:W-:Y:S01]  /*46a0*/  VIADD R4, R13, 0x30 ;  /* 0x000000300d047836 */ /* 0x000fe20000000000 */
[----:B------:R-:W-:Y:S01]  /*46b0*/  FSEL R172, R18, -INF , !P2 ;  /* 0xff80000012ac7808 */ /* 0x000fe20005000000 */
[-C--:B----4-:R-:W-:Y:S01]  /*46c0*/  FFMA.FTZ R10, R3, -R100.reuse, R10 ;  /* 0x80000064030a7223 */ /* 0x090fe2000001000a */
[C---:B------:R-:W-:Y:S01]  /*46d0*/  IADD3 R3, PT, PT, R13.reuse, 0x31, RZ ;  /* 0x000000310d037810 */ /* 0x040fe20007ffe0ff */
[----:B------:R-:W-:Y:S01]  /*46e0*/  VIADD R5, R13, 0x29 ;  /* 0x000000290d057836 */ /* 0x000fe20000000000 */
[----:B------:R-:W-:Y:S01]  /*46f0*/  FSEL R114, R12, -INF , !P2 ;  /* 0xff8000000c727808 */ /* 0x000fe20005000000 */
[--C-:B------:R-:W-:Y:S01]  /*4700*/  IMAD.IADD R25, R28, 0x1, -R2.reuse ;  /* 0x000000011c197824 */ /* 0x100fe200078e0a02 */
[----:B------:R-:W-:Y:S01]  /*4710*/  FSEL R152, R11, -INF , !P2 ;  /* 0xff8000000b987808 */ /* 0x000fe20005000000 */
[----:B------:R-:W-:Y:S01]  /*4720*/  IMAD.IADD R46, R21, 0x1, -R2 ;  /* 0x00000001152e7824 */ /* 0x000fe200078e0a02 */
[----:B------:R-:W-:Y:S01]  /*4730*/  FSEL R113, R52, -INF , !P5 ;  /* 0xff80000034717808 */ /* 0x000fe20006800000 */
[----:B--2---:R-:W-:Y:S01]  /*4740*/  FFMA.FTZ R8, R0, -R100, R8 ;  /* 0x8000006400087223 */ /* 0x004fe20000010008 */
[----:B------:R-:W-:Y:S01]  /*4750*/  VIADD R0, R13, 0x39 ;  /* 0x000000390d007836 */ /* 0x000fe20000000000 */
[----:B------:R-:W-:Y:S01]  /*4760*/  FSEL R154, R53, -INF , !P4 ;  /* 0xff800000359a7808 */ /* 0x000fe20006000000 */
[--C-:B------:R-:W-:Y:S01]  /*4770*/  IMAD.IADD R54, R19, 0x1, -R2.reuse ;  /* 0x0000000113367824 */ /* 0x100fe200078e0a02 */
[-C--:B------:R-:W-:Y:S01]  /*4780*/  ISETP.GE.AND P2, PT, R2, R61.reuse, PT ;  /* 0x0000003d0200720c */ /* 0x080fe20003f46270 */
[----:B------:R-:W-:Y:S01]  /*4790*/  IMAD.IADD R50, R17, 0x1, -R2 ;  /* 0x0000000111327824 */ /* 0x000fe200078e0a02 */
        /* <DEDUP_REMOVED lines=8> */
[----:B------:R-:W-:Y:S01]  /*4820*/  ISETP.GE.AND P1, PT, R0, R61, PT ;  /* 0x0000003d0000720c */ /* 0x000fe20003f26270 */
[----:B------:R-:W-:Y:S01]  /*4830*/  FMUL.FTZ R2, R88, UR6 ;  /* 0x0000000658027c20 */ /* 0x000fe20008410000 */
[----:B------:R-:W-:Y:S01]  /*4840*/  IADD3 R49, PT, PT, -R0, R17, RZ ;  /* 0x0000001100317210 */ /* 0x000fe20007ffe1ff */
[C---:B------:R-:W-:Y:S01]  /*4850*/  IMAD.IADD R14, R28.reuse, 0x1, -R6 ;  /* 0x000000011c0e7824 */ /* 0x040fe200078e0a06 */
[----:B------:R-:W-:Y:S01]  /*4860*/  FSEL R60, R47, -INF , !P0 ;  /* 0xff8000002f3c7808 */ /* 0x000fe20004000000 */
[----:B------:R-:W-:Y:S01]  /*4870*/  FMUL.FTZ R0, R89, UR6 ;  /* 0x0000000659007c20 */ /* 0x000fe20008410000 */
[----:B------:R-:W-:Y:S01]  /*4880*/  FSEL R68, R51, -INF , !P0 ;  /* 0xff80000033447808 */ /* 0x000fe20004000000 */
[C---:B------:R-:W-:Y:S01]  /*4890*/  IMAD.IADD R15, R28.reuse, 0x1, -R5 ;  /* 0x000000011c0f7824 */ /* 0x040fe200078e0a05 */
[C---:B------:R-:W-:Y:S01]  /*48a0*/  IADD3 R16, PT, PT, R28.reuse, -R4, RZ ;  /* 0x800000041c107210 */ /* 0x040fe20007ffe0ff */
[----:B------:R-:W-:Y:S01]  /*48b0*/  IMAD.IADD R24, R28, 0x1, -R3 ;  /* 0x000000011c187824 */ /* 0x000fe200078e0a03 */
[----:B------:R-:W-:Y:S01]  /*48c0*/  FSEL R47, R43, -INF , !P0 ;  /* 0xff8000002b2f7808 */ /* 0x000fe20004000000 */
[--C-:B------:R-:W-:Y:S01]  /*48d0*/  IMAD.IADD R26, R21, 0x1, -R7.reuse ;  /* 0x00000001151a7824 */ /* 0x100fe200078e0a07 */
[----:B------:R-:W-:Y:S01]  /*48e0*/  FSEL R51, R38, -INF , !P0 ;  /* 0xff80000026337808 */ /* 0x000fe20004000000 */
[----:B------:R-:W-:Y:S01]  /*48f0*/  IMAD.IADD R28, R19, 0x1, -R7 ;  /* 0x00000001131c7824 */ /* 0x000fe200078e0a07 */
[C---:B------:R-:W-:Y:S01]  /*4900*/  ISETP.GE.AND P0, PT, R7.reuse, R61, PT ;  /* 0x0000003d0700720c */ /* 0x040fe20003f06270 */
[----:B------:R-:W1:Y:S01]  /*4910*/  MUFU.TANH R39, R65 ;  /* 0x0000004100277308 */ /* 0x000e620000002400 */
[----:B------:R-:W-:Y:S01]  /*4920*/  IADD3 R29, PT, PT, -R7, R17, RZ ;  /* 0x00000011071d7210 */ /* 0x000fe20007ffe1ff */
[--C-:B------:R-:W-:Y:S01]  /*4930*/  IMAD.IADD R45, R17, 0x1, -R4.reuse ;  /* 0x00000001112d7824 */ /* 0x100fe200078e0a04 */
[----:B------:R-:W-:Y:S01]  /*4940*/  FSEL R174, R36, -INF , !P4 ;  /* 0xff80000024ae7808 */ /* 0x000fe20006000000 */
[--C-:B------:R-:W-:Y:S01]  /*4950*/  IMAD.IADD R36, R19, 0x1, -R4.reuse ;  /* 0x0000000113247824 */ /* 0x100fe200078e0a04 */
[----:B------:R-:W-:Y:S01]  /*4960*/  FSEL R140, R34, -INF , !P4 ;  /* 0xff800000228c7808 */ /* 0x000fe20006000000 */
[----:B------:R-:W-:Y:S01]  /*4970*/  IMAD.IADD R34, R21, 0x1, -R4 ;  /* 0x0000000115227824 */ /* 0x000fe200078e0a04 */
[----:B------:R-:W-:Y:S01]  /*4980*/  FSEL R141, R31, -INF , !P4 ;  /* 0xff8000001f8d7808 */ /* 0x000fe20006000000 */
[----:B------:R2:W-:Y:S01]  /*4990*/  MUFU.TANH R7, R2 ;  /* 0x0000000200077308 */ /* 0x0005e20000002400 */
[----:B------:R-:W-:Y:S01]  /*49a0*/  ISETP.GE.AND P4, PT, R4, R61, PT ;  /* 0x0000003d0400720c */ /* 0x000fe20003f86270 */
[--C-:B------:R-:W-:Y:S01]  /*49b0*/  IMAD.IADD R43, R19, 0x1, -R3.reuse ;  /* 0x00000001132b7824 */ /* 0x100fe200078e0a03 */
[----:B------:R-:W-:Y:S01]  /*49c0*/  IABS R4, R15 ;  /* 0x0000000f00047213 */ /* 0x000fe20000000000 */
[----:B------:R-:W-:Y:S01]  /*49d0*/  FMUL.FTZ R8, R92, UR6 ;  /* 0x000000065c087c20 */ /* 0x000fe20008410000 */
[----:B------:R-:W-:Y:S01]  /*49e0*/  FSEL R173, R23, -INF , !P3 ;  /* 0xff80000017ad7808 */ /* 0x000fe20005800000 */
[----:B------:R-:W-:Y:S01]  /*49f0*/  IMAD.IADD R23, R21, 0x1, -R3 ;  /* 0x0000000115177824 */ /* 0x000fe200078e0a03 */
[----:B------:R-:W-:Y:S01]  /*4a00*/  FSEL R115, R22, -INF , !P3 ;  /* 0xff80000016737808 */ /* 0x000fe20005800000 */
[----:B------:R3:W-:Y:S01]  /*4a10*/  MUFU.TANH R38, R66 ;  /* 0x0000004200267308 */ /* 0x0007e20000002400 */
[----:B------:R-:W-:Y:S01]  /*4a20*/  FSEL R143, R20, -INF , !P3 ;  /* 0xff800000148f7808 */ /* 0x000fe20005800000 */
[----:B------:R-:W-:Y:S01]  /*4a30*/  FMUL.FTZ R10, R93, UR6 ;  /* 0x000000065d0a7c20 */ /* 0x000fe20008410000 */
[----:B------:R-:W-:Y:S01]  /*4a40*/  ISETP.GE.AND P3, PT, R3, R61, PT ;  /* 0x0000003d0300720c */ /* 0x000fe20003f66270 */
[--C-:B------:R-:W-:Y:S01]  /*4a50*/  IMAD.IADD R30, R21, 0x1, -R6.reuse ;  /* 0x00000001151e7824 */ /* 0x100fe200078e0a06 */
[----:B------:R-:W-:Y:S01]  /*4a60*/  IADD3 R44, PT, PT, -R3, R17, RZ ;  /* 0x00000011032c7210 */ /* 0x000fe20007ffe1ff */
[C---:B------:R-:W-:Y:S01]  /*4a70*/  IMAD.IADD R33, R19.reuse, 0x1, -R6 ;  /* 0x0000000113217824 */ /* 0x040fe200078e0a06 */
[----:B------:R-:W-:Y:S01]  /*4a80*/  FSEL R161, R40, -INF , !P5 ;  /* 0xff80000028a17808 */ /* 0x000fe20006800000 */
[----:B------:R4:W-:Y:S01]  /*4a90*/  MUFU.TANH R11, R0 ;  /* 0x00000000000b7308 */ /* 0x0009e20000002400 */
[----:B--2---:R-:W-:Y:S01]  /*4aa0*/  IABS R2, R13 ;  /* 0x0000000d00027213 */ /* 0x004fe20000000000 */
[--C-:B------:R-:W-:Y:S01]  /*4ab0*/  IMAD.IADD R40, R19, 0x1, -R5.reuse ;  /* 0x0000000113287824 */ /* 0x100fe200078e0a05 */
[----:B------:R-:W-:Y:S01]  /*4ac0*/  FSEL R132, R37, -INF , !P5 ;  /* 0xff80000025847808 */ /* 0x000fe20006800000 */
[----:B------:R-:W-:Y:S01]  /*4ad0*/  FMUL.FTZ R12, R91, UR6 ;  /* 0x000000065b0c7c20 */ /* 0x000fe20008410000 */
[----:B------:R-:W-:Y:S01]  /*4ae0*/  FSEL R142, R35, -INF , !P5 ;  /* 0xff800000238e7808 */ /* 0x000fe20006800000 */
[----:B------:R-:W-:Y:S01]  /*4af0*/  IMAD.MOV.U32 R3, RZ, RZ, R2 ;  /* 0x000000ffff037224 */ /* 0x000fe200078e0002 */
[----:B------:R-:W-:Y:S01]  /*4b00*/  ISETP.GE.AND P5, PT, R5, R61, PT ;  /* 0x0000003d0500720c */ /* 0x000fe20003fa6270 */
[----:B------:R-:W2:Y:S01]  /*4b10*/  MUFU.TANH R55, R77 ;  /* 0x0000004d00377308 */ /* 0x000ea20000002400 */
[----:B------:R-:W-:Y:S01]  /*4b20*/  IMAD.IADD R35, R21, 0x1, -R5 ;  /* 0x0000000115237824 */ /* 0x000fe200078e0a05 */
[----:B------:R-:W-:Y:S01]  /*4b30*/  IADD3 R37, PT, PT, -R5, R17, RZ ;  /* 0x0000001105257210 */ /* 0x000fe20007ffe1ff */
[----:B------:R-:W-:Y:S01]  /*4b40*/  FMUL.FTZ R19, R126, UR6 ;  /* 0x000000067e137c20 */ /* 0x000fe20008410000 */
[----:B------:R-:W-:Y:S01]  /*4b50*/  IABS R5, R16 ;  /* 0x0000001000057213 */ /* 0x000fe20000000000 */
[----:B------:R-:W-:Y:S01]  /*4b60*/  FMUL.FTZ R18, R125, UR6 ;  /* 0x000000067d127c20 */ /* 0x000fe20008410000 */
[----:B---3--:R-:W-:Y:S01]  /*4b70*/  FSEL R66, R48, -INF , !P6 ;  /* 0xff80000030427808 */ /* 0x008fe20007000000 */
[----:B------:R-:W-:Y:S01]  /*4b80*/  FMUL.FTZ R74, R95, UR6 ;  /* 0x000000065f4a7c20 */ /* 0x000fe20008410000 */
[----:B------:R-:W-:Y:S01]  /*4b90*/  FSEL R48, R41, -INF , !P6 ;  /* 0xff80000029307808 */ /* 0x000fe20007000000 */
[----:B------:R-:W-:Y:S01]  /*4ba0*/  MUFU.TANH R80, R80 ;  /* 0x0000005000507308 */ /* 0x000fe20000002400 */
[----:B----4-:R-:W-:-:S02]  /*4bb0*/  IABS R0, R14 ;  /* 0x0000000e00007213 */ /* 0x010fc40000000000 */
[----:B------:R-:W-:Y:S02]  /*4bc0*/  FSEL R71, R42, -INF , !P6 ;  /* 0xff8000002a477808 */ /* 0x000fe40007000000 */
[----:B------:R-:W-:Y:S01]  /*4bd0*/  FSEL R56, R32, -INF , !P6 ;  /* 0xff80000020387808 */ /* 0x000fe20007000000 */
[----:B------:R-:W-:Y:S01]  /*4be0*/  IMAD.MOV.U32 R2, RZ, RZ, R0 ;  /* 0x000000ffff027224 */ /* 0x000fe200078e0000 */
[----:B------:R-:W-:Y:S01]  /*4bf0*/  ISETP.GE.AND P6, PT, R6, R61, PT ;  /* 0x0000003d0600720c */ /* 0x000fe20003fc6270 */
[----:B------:R-:W-:Y:S01]  /*4c00*/  IMAD.MOV.U32 R0, RZ, RZ, R4 ;  /* 0x000000ffff007224 */ /* 0x000fe200078e0004 */
[----:B------:R-:W-:Y:S01]  /*4c10*/  I2FP.F32.S32 R4, R3 ;  /* 0x0000000300047245 */ /* 0x000fe20000201400 */
[----:B------:R-:W-:Y:S01]  /*4c20*/  IMAD.IADD R32, R17, 0x1, -R6 ;  /* 0x0000000111207824 */ /* 0x000fe200078e0a06 */
[----:B------:R-:W-:Y:S01]  /*4c30*/  I2FP.F32.S32 R3, R2 ;  /* 0x0000000200037245 */ /* 0x000fe20000201400 */
[----:B------:R-:W-:Y:S01]  /*4c40*/  FMUL.FTZ R6, R90, UR6 ;  /* 0x000000065a067c20 */ /* 0x000fe20008410000 */
[----:B------:R-:W-:Y:S01]  /*4c50*/  I2FP.F32.S32 R2, R0 ;  /* 0x0000000000027245 */ /* 0x000fe20000201400 */
[----:B------:R-:W-:Y:S01]  /*4c60*/  MUFU.TANH R9, R8 ;  /* 0x0000000800097308 */ /* 0x000fe20000002400 */
[----:B------:R-:W-:Y:S01]  /*4c70*/  I2FP.F32.S32 R0, R5 ;  /* 0x0000000500007245 */ /* 0x000fe20000201400 */
[-C--:B-1----:R-:W-:Y:S01]  /*4c80*/  FFMA.FTZ R41, R3, -R100.reuse, R39 ;  /* 0x8000006403297223 */ /* 0x082fe20000010027 */
[-C--:B--2---:R-:W-:Y:S01]  /*4c90*/  FFMA.FTZ R42, R4, -R100.reuse, R55 ;  /* 0x80000064042a7223 */ /* 0x084fe20000010037 */
[-C--:B------:R-:W-:Y:S01]  /*4ca0*/  FFMA.FTZ R39, R2, -R100.reuse, R38 ;  /* 0x8000006402277223 */ /* 0x080fe20000010026 */
[----:B------:R-:W-:Y:S01]  /*4cb0*/  IABS R2, R27 ;  /* 0x0000001b00027213 */ /* 0x000fe20000000000 */
[----:B------:R-:W-:Y:S01]  /*4cc0*/  FFMA.FTZ R38, R0, -R100, R7 ;  /* 0x8000006400267223 */ /* 0x000fe20000010007 */
[----:B------:R-:W-:Y:S01]  /*4cd0*/  IABS R0, R24 ;  /* 0x0000001800007213 */ /* 0x000fe20000000000 */
[----:B------:R-:W-:Y:S01]  /*4ce0*/  MUFU.TANH R70, R78 ;  /* 0x0000004e00467308 */ /* 0x000fe20000002400 */
[----:B------:R-:W-:Y:S01]  /*4cf0*/  IABS R3, R25 ;  /* 0x0000001900037213 */ /* 0x000fe20000000000 */
[----:B------:R-:W-:Y:S01]  /*4d00*/  FMUL.FTZ R17, R124, UR6 ;  /* 0x000000067c117c20 */ /* 0x000fe20008410000 */
[----:B------:R-:W-:-:S02]  /*4d10*/  IABS R4, R28 ;  /* 0x0000001c00047213 */ /* 0x000fc40000000000 */
[----:B------:R-:W-:Y:S01]  /*4d20*/  IABS R5, R26 ;  /* 0x0000001a00057213 */ /* 0x000fe20000000000 */
[----:B------:R-:W-:Y:S01]  /*4d30*/  IMAD.MOV.U32 R7, RZ, RZ, R3 ;  /* 0x000000ffff077224 */ /* 0x000fe200078e0003 */
[----:B------:R-:W-:Y:S01]  /*4d40*/  FSEL R169, R42, -INF , !P0 ;  /* 0xff8000002aa97808 */ /* 0x000fe20004000000 */
[----:B------:R-:W1:Y:S01]  /*4d50*/  MUFU.TANH R8, R10 ;  /* 0x0000000a00087308 */ /* 0x000e620000002400 */
[----:B------:R-:W-:Y:S01]  /*4d60*/  IMAD.MOV.U32 R3, RZ, RZ, R4 ;  /* 0x000000ffff037224 */ /* 0x000fe200078e0004 */
[----:B------:R-:W-:Y:S02]  /*4d70*/  FSEL R168, R41, -INF , !P6 ;  /* 0xff80000029a87808 */ /* 0x000fe40007000000 */
[----:B------:R-:W-:Y:S02]  /*4d80*/  FSEL R170, R39, -INF , !P5 ;  /* 0xff80000027aa7808 */ /* 0x000fe40006800000 */
[----:B------:R-:W-:Y:S02]  /*4d90*/  FSEL R184, R38, -INF , !P4 ;  /* 0xff80000026b87808 */ /* 0x000fe40006000000 */
[----:B------:R2:W-:Y:S08]  /*4da0*/  MUFU.TANH R13, R6 ;  /* 0x00000006000d7308 */ /* 0x0005f00000002400 */
[----:B------:R-:W3:Y:S08]  /*4db0*/  MUFU.TANH R82, R82 ;  /* 0x0000005200527308 */ /* 0x000ef00000002400 */
[----:B------:R4:W5:Y:S01]  /*4dc0*/  MUFU.TANH R72, R81 ;  /* 0x0000005100487308 */ /* 0x0009620000002400 */
[----:B--2---:R-:W-:Y:S01]  /*4dd0*/  IMAD.MOV.U32 R6, RZ, RZ, R2 ;  /* 0x000000ffff067224 */ /* 0x004fe200078e0002 */
[----:B------:R-:W-:-:S02]  /*4de0*/  I2FP.F32.S32 R2, R0 ;  /* 0x0000000000027245 */ /* 0x000fc40000201400 */
[----:B------:R-:W-:Y:S02]  /*4df0*/  MOV R0, R5 ;  /* 0x0000000500007202 */ /* 0x000fe40000000f00 */
[----:B------:R-:W-:Y:S01]  /*4e00*/  I2FP.F32.S32 R4, R6 ;  /* 0x0000000600047245 */ /* 0x000fe20000201400 */
[----:B------:R-:W-:Y:S01]  /*4e10*/  FFMA.FTZ R31, R2, -R100, R11 ;  /* 0x80000064021f7223 */ /* 0x000fe2000001000b */
[----:B------:R-:W-:Y:S01]  /*4e20*/  I2FP.F32.S32 R2, R0 ;  /* 0x0000000000027245 */ /* 0x000fe20000201400 */
[----:B------:R2:W-:Y:S01]  /*4e30*/  MUFU.TANH R65, R84 ;  /* 0x0000005400417308 */ /* 0x0005e20000002400 */
[----:B------:R-:W-:Y:S01]  /*4e40*/  I2FP.F32.S32 R0, R3 ;  /* 0x0000000300007245 */ /* 0x000fe20000201400 */
[-C--:B-1----:R-:W-:Y:S01]  /*4e50*/  FFMA.FTZ R27, R4, -R100.reuse, R8 ;  /* 0x80000064041b7223 */ /* 0x082fe20000010008 */
[----:B------:R-:W-:Y:S01]  /*4e60*/  I2FP.F32.S32 R5, R7 ;  /* 0x0000000700057245 */ /* 0x000fe20000201400 */
[----:B------:R-:W-:Y:S01]  /*4e70*/  FFMA.FTZ R26, R2, -R100, R80 ;  /* 0x80000064021a7223 */ /* 0x000fe20000010050 */
[----:B------:R-:W-:Y:S01]  /*4e80*/  IABS R3, R30 ;  /* 0x0000001e00037213 */ /* 0x000fe20000000000 */
[-C--:B------:R-:W-:Y:S01]  /*4e90*/  FFMA.FTZ R25, R0, -R100.reuse, R70 ;  /* 0x8000006400197223 */ /* 0x080fe20000010046 */
[----:B------:R-:W-:Y:S01]  /*4ea0*/  IABS R2, R33 ;  /* 0x0000002100027213 */ /* 0x000fe20000000000 */
[----:B------:R-:W-:Y:S01]  /*4eb0*/  MUFU.TANH R77, R79 ;  /* 0x0000004f004d7308 */ /* 0x000fe20000002400 */
[----:B------:R-:W-:Y:S01]  /*4ec0*/  IABS R0, R29 ;  /* 0x0000001d00007213 */ /* 0x000fe20000000000 */
[----:B------:R-:W-:Y:S01]  /*4ed0*/  FFMA.FTZ R28, R5, -R100, R9 ;  /* 0x80000064051c7223 */ /* 0x000fe20000010009 */
[----:B------:R-:W-:Y:S01]  /*4ee0*/  IABS R4, R32 ;  /* 0x0000002000047213 */ /* 0x000fe20000000000 */
[----:B------:R-:W-:Y:S01]  /*4ef0*/  IMAD.MOV.U32 R5, RZ, RZ, R3 ;  /* 0x000000ffff057224 */ /* 0x000fe200078e0003 */
[----:B------:R-:W-:Y:S01]  /*4f00*/  IABS R6, R35 ;  /* 0x0000002300067213 */ /* 0x000fe20000000000 */
[----:B------:R-:W-:Y:S01]  /*4f10*/  IMAD.MOV.U32 R3, RZ, RZ, R2 ;  /* 0x000000ffff037224 */ /* 0x000fe200078e0002 */
[----:B------:R-:W-:Y:S01]  /*4f20*/  I2FP.F32.S32 R0, R0 ;  /* 0x0000000000007245 */ /* 0x000fe20000201400 */
[----:B------:R-:W-:Y:S01]  /*4f30*/  IMAD.MOV.U32 R2, RZ, RZ, R4 ;  /* 0x000000ffff027224 */ /* 0x000fe200078e0004 */
[----:B------:R1:W1:Y:S01]  /*4f40*/  MUFU.TANH R78, R67 ;  /* 0x00000043004e7308 */ /* 0x0002620000002400 */
[----:B------:R-:W-:Y:S01]  /*4f50*/  IMAD.MOV.U32 R4, RZ, RZ, R6 ;  /* 0x000000ffff047224 */ /* 0x000fe200078e0006 */
[----:B------:R-:W-:Y:S01]  /*4f60*/  I2FP.F32.S32 R3, R3 ;  /* 0x0000000300037245 */ /* 0x000fe20000201400 */
[----:B---3--:R-:W-:Y:S01]  /*4f70*/  FFMA.FTZ R22, R0, -R100, R82 ;  /* 0x8000006400167223 */ /* 0x008fe20000010052 */
[----:B------:R-:W-:Y:S01]  /*4f80*/  I2FP.F32.S32 R0, R2 ;  /* 0x0000000200007245 */ /* 0x000fe20000201400 */
[----:B----4-:R-:W-:Y:S01]  /*4f90*/  FMUL.FTZ R81, R116, UR6 ;  /* 0x0000000674517c20 */ /* 0x010fe20008410000 */
[----:B------:R-:W-:Y:S01]  /*4fa0*/  I2FP.F32.S32 R2, R4 ;  /* 0x0000000400027245 */ /* 0x000fe20000201400 */
[----:B-----5:R-:W-:Y:S01]  /*4fb0*/  FFMA.FTZ R20, R3, -R100, R72 ;  /* 0x8000006403147223 */ /* 0x020fe20000010048 */
[----:B------:R3:W-:Y:S01]  /*4fc0*/  MUFU.TANH R11, R19 ;  /* 0x00000013000b7308 */ /* 0x0007e20000002400 */
[----:B------:R-:W-:Y:S01]  /*4fd0*/  IABS R3, R37 ;  /* 0x0000002500037213 */ /* 0x000fe20000000000 */
[----:B--2---:R-:W-:Y:S01]  /*4fe0*/  FMUL.FTZ R84, R118, UR6 ;  /* 0x0000000676547c20 */ /* 0x004fe20008410000 */
[----:B------:R-:W-:-:S02]  /*4ff0*/  IABS R4, R34 ;  /* 0x0000002200047213 */ /* 0x000fc40000000000 */
[----:B------:R-:W-:Y:S02]  /*5000*/  I2FP.F32.S32 R5, R5 ;  /* 0x0000000500057245 */ /* 0x000fe40000201400 */
[----:B------:R-:W-:Y:S01]  /*5010*/  IABS R6, R46 ;  /* 0x0000002e00067213 */ /* 0x000fe20000000000 */
[----:B------:R-:W-:Y:S01]  /*5020*/  MUFU.TANH R10, R12 ;  /* 0x0000000c000a7308 */ /* 0x000fe20000002400 */
[----:B-1----:R-:W-:Y:S01]  /*5030*/  FMUL.FTZ R67, R94, UR6 ;  /* 0x000000065e437c20 */ /* 0x002fe20008410000 */
[----:B------:R-:W-:Y:S01]  /*5040*/  FFMA.FTZ R21, R5, -R100, R78 ;  /* 0x8000006405157223 */ /* 0x000fe2000001004e */
[----:B------:R-:W-:Y:S02]  /*5050*/  IABS R5, R36 ;  /* 0x0000002400057213 */ /* 0x000fe40000000000 */
[----:B------:R-:W-:Y:S02]  /*5060*/  FSEL R171, R26, -INF , !P0 ;  /* 0xff8000001aab7808 */ /* 0x000fe40004000000 */
[----:B------:R-:W-:Y:S01]  /*5070*/  FSEL R101, R25, -INF , !P0 ;  /* 0xff80000019657808 */ /* 0x000fe20004000000 */
[----:B------:R-:W-:Y:S01]  /*5080*/  MUFU.TANH R12, R17 ;  /* 0x00000011000c7308 */ /* 0x000fe20000002400 */
[----:B---3--:R-:W-:Y:S01]  /*5090*/  FFMA.FTZ R19, R0, -R100, R65 ;  /* 0x8000006400137223 */ /* 0x008fe20000010041 */
[----:B------:R-:W-:-:S02]  /*50a0*/  IABS R0, R40 ;  /* 0x0000002800007213 */ /* 0x000fc40000000000 */
[----:B------:R-:W-:Y:S02]  /*50b0*/  FSEL R105, R22, -INF , !P0 ;  /* 0xff80000016697808 */ /* 0x000fe40004000000 */
[----:B------:R-:W-:Y:S02]  /*50c0*/  ISETP.GE.U32.AND P0, PT, R61, 0x41, PT ;  /* 0x000000413d00780c */ /* 0x000fe40003f06070 */
[----:B------:R1:W-:Y:S01]  /*50d0*/  MUFU.TANH R73, R85 ;  /* 0x0000005500497308 */ /* 0x0003e20000002400 */
[----:B------:R-:W-:Y:S02]  /*50e0*/  FSEL R180, R21, -INF , !P6 ;  /* 0xff80000015b47808 */ /* 0x000fe40007000000 */
[----:B------:R-:W-:Y:S02]  /*50f0*/  FSEL R106, R19, -INF , !P6 ;  /* 0xff800000136a7808 */ /* 0x000fe40007000000 */
[----:B------:R-:W-:Y:S02]  /*5100*/  FSEL R193, R31, -INF , !P3 ;  /* 0xff8000001fc17808 */ /* 0x000fe40005800000 */
[----:B------:R-:W-:Y:S01]  /*5110*/  FSEL R194, R28, -INF , !P2 ;  /* 0xff8000001cc27808 */ /* 0x000fe20005000000 */
[----:B------:R2:W-:Y:S01]  /*5120*/  MUFU.TANH R9, R18 ;  /* 0x0000001200097308 */ /* 0x0005e20000002400 */
[----:B------:R-:W-:-:S07]  /*5130*/  FSEL R195, R27, -INF , !P1 ;  /* 0xff8000001bc37808 */ /* 0x000fce0004800000 */
[----:B------:R-:W3:Y:S01]  /*5140*/  MUFU.TANH R79, R83 ;  /* 0x00000053004f7308 */ /* 0x000ee20000002400 */
[----:B-1----:R-:W-:-:S07]  /*5150*/  FMUL.FTZ R85, R119, UR6 ;  /* 0x0000000677557c20 */ /* 0x002fce0008410000 */
[----:B------:R-:W-:Y:S01]  /*5160*/  MUFU.TANH R7, R67 ;  /* 0x0000004300077308 */ /* 0x000fe20000002400 */
[----:B--2---:R-:W-:Y:S01]  /*5170*/  FFMA.FTZ R18, R2, -R100, R77 ;  /* 0x8000006402127223 */ /* 0x004fe2000001004d */
[----:B------:R-:W-:Y:S01]  /*5180*/  MOV R2, R0 ;  /* 0x0000000000027202 */ /* 0x000fe20000000f00 */
[----:B------:R-:W-:Y:S02]  /*5190*/  IMAD.MOV.U32 R0, RZ, RZ, R3 ;  /* 0x000000ffff007224 */ /* 0x000fe400078e0003 */
[----:B------:R-:W-:Y:S01]  /*51a0*/  IMAD.MOV.U32 R3, RZ, RZ, R4 ;  /* 0x000000ffff037224 */ /* 0x000fe200078e0004 */
[----:B------:R-:W-:Y:S02]  /*51b0*/  I2FP.F32.S32 R4, R2 ;  /* 0x0000000200047245 */ /* 0x000fe40000201400 */
[----:B------:R-:W-:Y:S01]  /*51c0*/  I2FP.F32.S32 R2, R5 ;  /* 0x0000000500027245 */ /* 0x000fe20000201400 */
[----:B------:R-:W1:Y:S01]  /*51d0*/  MUFU.TANH R8, R62 ;  /* 0x0000003e00087308 */ /* 0x000e620000002400 */
[----:B------:R-:W-:Y:S01]  /*51e0*/  I2FP.F32.S32 R3, R3 ;  /* 0x0000000300037245 */ /* 0x000fe20000201400 */
[----:B---3--:R-:W-:Y:S01]  /*51f0*/  FFMA.FTZ R15, R4, -R100, R79 ;  /* 0x80000064040f7223 */ /* 0x008fe2000001004f */
[----:B------:R-:W-:Y:S01]  /*5200*/  I2FP.F32.S32 R0, R0 ;  /* 0x0000000000007245 */ /* 0x000fe20000201400 */
[-C--:B------:R-:W-:Y:S01]  /*5210*/  FFMA.FTZ R12, R2, -R100.reuse, R12 ;  /* 0x80000064020c7223 */ /* 0x080fe2000001000c */
[----:B------:R-:W-:Y:S01]  /*5220*/  IABS R2, R43 ;  /* 0x0000002b00027213 */ /* 0x000fe20000000000 */
[-C--:B------:R-:W-:Y:S01]  /*5230*/  FFMA.FTZ R13, R3, -R100.reuse, R13 ;  /* 0x80000064030d7223 */ /* 0x080fe2000001000d */
[----:B------:R-:W-:Y:S01]  /*5240*/  IABS R3, R23 ;  /* 0x0000001700037213 */ /* 0x000fe20000000000 */
[----:B------:R-:W-:Y:S01]  /*5250*/  FFMA.FTZ R14, R0, -R100, R73 ;  /* 0x80000064000e7223 */ /* 0x000fe20000010049 */
[----:B------:R-:W-:Y:S01]  /*5260*/  IABS R0, R45 ;  /* 0x0000002d00007213 */ /* 0x000fe20000000000 */
[----:B------:R-:W-:Y:S01]  /*5270*/  FMUL.FTZ R83, R117, UR6 ;  /* 0x0000000675537c20 */ /* 0x000fe20008410000 */
[----:B------:R-:W-:Y:S01]  /*5280*/  IABS R5, R44 ;  /* 0x0000002c00057213 */ /* 0x000fe20000000000 */
[----:B------:R-:W-:Y:S01]  /*5290*/  IMAD.MOV.U32 R4, RZ, RZ, R3 ;  /* 0x000000ffff047224 */ /* 0x000fe200078e0003 */
[----:B------:R-:W-:Y:S01]  /*52a0*/  I2FP.F32.S32 R0, R0 ;  /* 0x0000000000007245 */ /* 0x000fe20000201400 */
[----:B------:R-:W-:Y:S01]  /*52b0*/  IMAD.MOV.U32 R3, RZ, RZ, R2 ;  /* 0x000000ffff037224 */ /* 0x000fe200078e0002 */
[----:B------:R-:W2:Y:S01]  /*52c0*/  MUFU.TANH R29, R74 ;  /* 0x0000004a001d7308 */ /* 0x000ea20000002400 */
[----:B------:R-:W-:Y:S01]  /*52d0*/  IMAD.MOV.U32 R2, RZ, RZ, R5 ;  /* 0x000000ffff027224 */ /* 0x000fe200078e0005 */
[----:B------:R-:W-:Y:S01]  /*52e0*/  MOV R5, R6 ;  /* 0x0000000600057202 */ /* 0x000fe20000000f00 */
[----:B------:R-:W-:Y:S01]  /*52f0*/  FFMA.FTZ R11, R0, -R100, R11 ;  /* 0x80000064000b7223 */ /* 0x000fe2000001000b */
[----:B------:R-:W-:-:S02]  /*5300*/  I2FP.F32.S32 R3, R3 ;  /* 0x0000000300037245 */ /* 0x000fc40000201400 */
[----:B------:R-:W-:Y:S02]  /*5310*/  I2FP.F32.S32 R0, R2 ;  /* 0x0000000200007245 */ /* 0x000fe40000201400 */
[----:B------:R-:W-:Y:S01]  /*5320*/  I2FP.F32.S32 R2, R5 ;  /* 0x0000000500027245 */ /* 0x000fe20000201400 */
[----:B------:R-:W3:Y:S01]  /*5330*/  MUFU.TANH R24, R81 ;  /* 0x0000005100187308 */ /* 0x000ee20000002400 */
[----:B------:R-:W-:Y:S01]  /*5340*/  I2FP.F32.S32 R4, R4 ;  /* 0x0000000400047245 */ /* 0x000fe20000201400 */
[-C--:B-1----:R-:W-:Y:S01]  /*5350*/  FFMA.FTZ R8, R0, -R100.reuse, R8 ;  /* 0x8000006400087223 */ /* 0x082fe20000010008 */
[-C--:B------:R-:W-:Y:S01]  /*5360*/  FFMA.FTZ R9, R3, -R100.reuse, R9 ;  /* 0x8000006403097223 */ /* 0x080fe20000010009 */
[----:B------:R-:W-:Y:S01]  /*5370*/  FFMA.FTZ R7, R2, -R100, R7 ;  /* 0x8000006402077223 */ /* 0x000fe20000010007 */
[----:B------:R-:W-:Y:S01]  /*5380*/  IABS R2, R52 ;  /* 0x0000003400027213 */ /* 0x000fe20000000000 */
[----:B------:R-:W-:Y:S01]  /*5390*/  FFMA.FTZ R10, R4, -R100, R10 ;  /* 0x80000064040a7223 */ /* 0x000fe2000001000a */
[----:B------:R-:W-:Y:S01]  /*53a0*/  IABS R0, R54 ;  /* 0x0000003600007213 */ /* 0x000fe20000000000 */
[----:B------:R-:W1:Y:S01]  /*53b0*/  MUFU.TANH R23, R83 ;  /* 0x0000005300177308 */ /* 0x000e620000002400 */
[----:B------:R-:W-:Y:S01]  /*53c0*/  IABS R3, R53 ;  /* 0x0000003500037213 */ /* 0x000fe20000000000 */
[----:B------:R-:W-:Y:S01]  /*53d0*/  IMAD.MOV.U32 R4, RZ, RZ, R2 ;  /* 0x000000ffff047224 */ /* 0x000fe200078e0002 */
[----:B------:R-:W-:Y:S01]  /*53e0*/  IABS R5, R50 ;  /* 0x0000003200057213 */ /* 0x000fe20000000000 */
[----:B------:R-:W-:Y:S01]  /*53f0*/  IMAD.MOV.U32 R2, RZ, RZ, R0 ;  /* 0x000000ffff027224 */ /* 0x000fe200078e0000 */
[----:B------:R-:W-:Y:S01]  /*5400*/  IABS R6, R49 ;  /* 0x0000003100067213 */ /* 0x000fe20000000000 */
[----:B------:R-:W-:Y:S01]  /*5410*/  IMAD.MOV.U32 R0, RZ, RZ, R3 ;  /* 0x000000ffff007224 */ /* 0x000fe200078e0003 */
[----:B------:R-:W-:Y:S01]  /*5420*/  FSEL R62, R20, -INF , !P6 ;  /* 0xff800000143e7808 */ /* 0x000fe20007000000 */
[----:B------:R-:W4:Y:S01]  /*5430*/  MUFU.TANH R17, R84 ;  /* 0x0000005400117308 */ /* 0x000f220000002400 */
[----:B------:R-:W-:Y:S01]  /*5440*/  IMAD.MOV.U32 R3, RZ, RZ, R5 ;  /* 0x000000ffff037224 */ /* 0x000fe200078e0005 */
[----:B------:R-:W-:-:S02]  /*5450*/  I2FP.F32.S32 R5, R4 ;  /* 0x0000000400057245 */ /* 0x000fc40000201400 */
[----:B------:R-:W-:Y:S02]  /*5460*/  I2FP.F32.S32 R4, R2 ;  /* 0x0000000200047245 */ /* 0x000fe40000201400 */
[----:B------:R-:W-:Y:S02]  /*5470*/  I2FP.F32.S32 R2, R0 ;  /* 0x0000000000027245 */ /* 0x000fe40000201400 */
[----:B------:R-:W5:Y:S01]  /*5480*/  MUFU.TANH R16, R85 ;  /* 0x0000005500107308 */ /* 0x000f620000002400 */
[----:B------:R-:W-:Y:S02]  /*5490*/  I2FP.F32.S32 R0, R3 ;  /* 0x0000000300007245 */ /* 0x000fe40000201400 */
[----:B------:R-:W-:Y:S01]  /*54a0*/  I2FP.F32.S32 R3, R6 ;  /* 0x0000000600037245 */ /* 0x000fe20000201400 */
[-C--:B--2---:R-:W-:Y:S01]  /*54b0*/  FFMA.FTZ R6, R5, -R100.reuse, R29 ;  /* 0x8000006405067223 */ /* 0x084fe2000001001d */
[-C--:B---3--:R-:W-:Y:S01]  /*54c0*/  FFMA.FTZ R5, R4, -R100.reuse, R24 ;  /* 0x8000006404057223 */ /* 0x088fe20000010018 */
[-C--:B-1----:R-:W-:Y:S01]  /*54d0*/  FFMA.FTZ R4, R2, -R100.reuse, R23 ;  /* 0x8000006402047223 */ /* 0x082fe20000010017 */
[----:B------:R-:W-:Y:S01]  /*54e0*/  FSEL R181, R18, -INF , !P5 ;  /* 0xff80000012b57808 */ /* 0x000fe20006800000 */
[----:B----4-:R-:W-:Y:S01]  /*54f0*/  FFMA.FTZ R2, R0, -R100, R17 ;  /* 0x8000006400027223 */ /* 0x010fe20000010011 */
[----:B------:R-:W-:-:S02]  /*5500*/  FSEL R15, R15, -INF , !P5 ;  /* 0xff8000000f0f7808 */ /* 0x000fc40006800000 */
[----:B------:R-:W-:Y:S02]  /*5510*/  FSEL R107, R14, -INF , !P5 ;  /* 0xff8000000e6b7808 */ /* 0x000fe40006800000 */
[----:B------:R-:W-:Y:S02]  /*5520*/  FSEL R196, R13, -INF , !P4 ;  /* 0xff8000000dc47808 */ /* 0x000fe40006000000 */
[----:B------:R-:W-:Y:S01]  /*5530*/  FSEL R185, R12, -INF , !P4 ;  /* 0xff8000000cb97808 */ /* 0x000fe20006000000 */
[----:B-----5:R-:W-:Y:S01]  /*5540*/  FFMA.FTZ R0, R3, -R100, R16 ;  /* 0x8000006403007223 */ /* 0x020fe20000010010 */
        /* <DEDUP_REMOVED lines=10> */
[----:B------:R-:W-:Y:S06]  /*55f0*/  BAR.SYNC.DEFER_BLOCKING 0x0 ;  /* 0x0000000000007b1d */ /* 0x000fec0000010000 */
[----:B------:R-:W-:Y:S05]  /*5600*/  @!P0 BRA `(.L_x_885) ;  /* 0x0000000000c48947 */ /* 0x000fea0003800000 */
        /* <DEDUP_REMOVED lines=46> */
.L_x_887:
[----:B------:R3:W-:Y:S02]  /*58f0*/  STS.128 [R228+0x8800], RZ ;  /* 0x008800ffe4007388 */ /* 0x0007e40000000c00 */
.L_x_888:
[----:B------:R-:W-:Y:S05]  /*5900*/  BSYNC.RECONVERGENT B0 ;  /* 0x0000000000007941 */ /* 0x000fea0003800200 */
.L_x_886:
[----:B------:R-:W0:Y:S02]  /*5910*/  LDGDEPBAR ;  /* 0x00000000000079af */ /* 0x000e240000000000 */
.L_x_885:
        /* <DEDUP_REMOVED lines=46> */
[C---:B------:R-:W-:Y:S01]  /*5c00*/  FMUL.FTZ R3, R104.reuse, UR4 ;  /* 0x0000000468037c20 */ /* 0x040fe20008410000 */
        /* <DEDUP_REMOVED lines=11> */
[--C-:B------:R-:W-:Y:S01]  /*5cc0*/  FFMA.FTZ R13, R105, UR4, -R2.reuse ;  /* 0x00000004690d7c23 */ /* 0x100fe20008010802 */
[----:B------:R2:W-:Y:S01]  /*5cd0*/  MUFU.EX2 R248, R0 ;  /* 0x0000000000f87308 */ /* 0x0005e20000000800 */
[----:B-1----:R-:W-:Y:S01]  /*5ce0*/  FMNMX.FTZ R4, R4, R5, !PT ;  /* 0x0000000504047209 */ /* 0x002fe20007810000 */
[----:B------:R-:W-:-:S06]  /*5cf0*/  FFMA.FTZ R5, R64, UR4, -R2 ;  /* 0x0000000440057c23 */ /* 0x000fcc0008010802 */
[----:B------:R1:W-:Y:S08]  /*5d00*/  MUFU.EX2 R243, R5 ;  /* 0x0000000500f37308 */ /* 0x0003f00000000800 */
[----:B------:R4:W-:Y:S01]  /*5d10*/  MUFU.EX2 R204, R13 ;  /* 0x0000000d00cc7308 */ /* 0x0009e20000000800 */
[----:B--2---:R-:W-:-:S07]  /*5d20*/  FFMA.FTZ R0, R57, UR4, -R3 ;  /* 0x0000000439007c23 */ /* 0x004fce0008010803 */
[----:B------:R2:W-:Y:S01]  /*5d30*/  MUFU.EX2 R247, R0 ;  /* 0x0000000000f77308 */ /* 0x0005e20000000800 */
[----:B-1----:R-:W1:Y:S01]  /*5d40*/  SHFL.BFLY PT, R5, R4, 0x1, 0x1f ;  /* 0x0c201f0004057f89 */ /* 0x002e6200000e0000 */
[----:B----4-:R-:W-:-:S06]  /*5d50*/  FFMA.FTZ R13, R106, UR4, -R2 ;  /* 0x000000046a0d7c23 */ /* 0x010fcc0008010802 */
[----:B------:R4:W-:Y:S01]  /*5d60*/  MUFU.EX2 R203, R13 ;  /* 0x0000000d00cb7308 */ /* 0x0009e20000000800 */
[----:B--2---:R-:W-:-:S07]  /*5d70*/  FFMA.FTZ R0, R47, UR4, -R3 ;  /* 0x000000042f007c23 */ /* 0x004fce0008010803 */
[----:B------:R2:W-:Y:S01]  /*5d80*/  MUFU.EX2 R246, R0 ;  /* 0x0000000000f67308 */ /* 0x0005e20000000800 */
[----:B----4-:R-:W-:-:S07]  /*5d90*/  FFMA.FTZ R13, R107, UR4, -R2 ;  /* 0x000000046b0d7c23 */ /* 0x010fce0008010802 */
[----:B------:R4:W-:Y:S01]  /*5da0*/  MUFU.EX2 R202, R13 ;  /* 0x0000000d00ca7308 */ /* 0x0009e20000000800 */
[----:B--2---:R-:W-:-:S07]  /*5db0*/  FFMA.FTZ R0, R48, UR4, -R3 ;  /* 0x0000000430007c23 */ /* 0x004fce0008010803 */
[----:B------:R2:W5:Y:S01]  /*5dc0*/  MUFU.EX2 R249, R0 ;  /* 0x0000000000f97308 */ /* 0x0005620000000800 */
[----:B----4-:R-:W-:Y:S01]  /*5dd0*/  FFMA.FTZ R13, R169, UR4, -R12 ;  /* 0x00000004a90d7c23 */ /* 0x010fe2000801080c */
[----:B--2---:R-:W-:Y:S02]  /*5de0*/  LOP3.LUT R0, R148, 0x120, R149, 0xf8, !PT ;  /* 0x0000012094007812 */ /* 0x004fe400078ef895 */
[----:B-----5:R-:W-:Y:S02]  /*5df0*/  F2FP.F16.F32.PACK_AB R6, R249, R246 ;  /* 0x000000f6f906723e */ /* 0x020fe400000000ff */
[----:B------:R-:W-:Y:S01]  /*5e00*/  LEA R220, R0, UR5, 0x1 ;  /* 0x0000000500dc7c11 */ /* 0x000fe2000f8e08ff */
[----:B------:R-:W-:-:S03]  /*5e10*/  FFMA.FTZ R0, R63, UR4, -R2 ;  /* 0x000000043f007c23 */ /* 0x000fc60008010802 */
[----:B------:R-:W-:Y:S01]  /*5e20*/  IADD3 R14, PT, PT, R102, R220, RZ ;  /* 0x000000dc660e7210 */ /* 0x000fe20007ffe0ff */
[----:B------:R2:W4:Y:S01]  /*5e30*/  MUFU.EX2 R241, R0 ;  /* 0x0000000000f17308 */ /* 0x0005220000000800 */
[----:B------:R-:W5:Y:S01]  /*5e40*/  LDSM.16.MT88.4 R16, [R220+0x9000] ;  /* 0x00900000dc10783b */ /* 0x000f620000004200 */
[----:B-1----:R-:W-:Y:S02]  /*5e50*/  FMNMX.FTZ R102, R4, R5, !PT ;  /* 0x0000000504667209 */ /* 0x002fe40007810000 */
[----:B------:R-:W-:Y:S01]  /*5e60*/  F2FP.F16.F32.PACK_AB R4, R247, R248 ;  /* 0x000000f8f704723e */ /* 0x000fe200000000ff */
[----:B------:R-:W1:Y:S01]  /*5e70*/  LDSM.16.MT88.4 R20, [R14+0x9000] ;  /* 0x009000000e14783b */ /* 0x000e620000004200 */
[C---:B------:R-:W-:Y:S01]  /*5e80*/  FSETP.NEU.FTZ.AND P1, PT, R102.reuse, -INF , PT ;  /* 0xff8000006600780b */ /* 0x040fe20003f3d000 */
[----:B------:R-:W-:Y:S02]  /*5e90*/  FMUL.FTZ R8, R102, UR4 ;  /* 0x0000000466087c20 */ /* 0x000fe40008410000 */
[----:B------:R-:W3:Y:S04]  /*5ea0*/  LDSM.16.MT88.4 R24, [R220+0xa000] ;  /* 0x00a00000dc18783b */ /* 0x000ee80000004200 */
[----:B------:R-:W3:Y:S01]  /*5eb0*/  LDSM.16.MT88.4 R28, [R14+0xa000] ;  /* 0x00a000000e1c783b */ /* 0x000ee20000004200 */
[----:B--2---:R-:W-:-:S03]  /*5ec0*/  FFMA.FTZ R0, R51, UR4, -R2 ;  /* 0x0000000433007c23 */ /* 0x004fc60008010802 */
[----:B------:R-:W2:Y:S01]  /*5ed0*/  LDSM.16.MT88.4 R32, [R220+0xb000] ;  /* 0x00b00000dc20783b */ /* 0x000ea20000004200 */
[----:B----4-:R-:W-:Y:S01]  /*5ee0*/  F2FP.F16.F32.PACK_AB R5, R241, R243 ;  /* 0x000000f3f105723e */ /* 0x010fe200000000ff */
[----:B------:R4:W-:Y:S02]  /*5ef0*/  MUFU.EX2 R242, R0 ;  /* 0x0000000000f27308 */ /* 0x0009e40000000800 */
[----:B------:R-:W2:Y:S04]  /*5f00*/  LDSM.16.MT88.4 R40, [R14+0xb000] ;  /* 0x00b000000e28783b */ /* 0x000ea80000004200 */
[----:B------:R-:W-:Y:S01]  /*5f10*/  LDSM.16.MT88.4 R36, [R220+0xb400] ;  /* 0x00b40000dc24783b */ /* 0x000fe20000004200 */
[----:B----4-:R-:W-:-:S04]  /*5f20*/  FFMA.FTZ R0, R56, UR4, -R2 ;  /* 0x0000000438007c23 */ /* 0x010fc80008010802 */
[----:B------:R4:W5:Y:S02]  /*5f30*/  MUFU.EX2 R244, R0 ;  /* 0x0000000000f47308 */ /* 0x0009640000000800 */
[----:B----4-:R-:W-:Y:S01]  /*5f40*/  FFMA.FTZ R0, R69, UR4, -R12 ;  /* 0x0000000445007c23 */ /* 0x010fe2000801080c */
[----:B-----5:R-:W-:-:S05]  /*5f50*/  F2FP.F16.F32.PACK_AB R7, R244, R242 ;  /* 0x000000f2f407723e */ /* 0x020fca00000000ff */
[----:B------:R4:W-:Y:S02]  /*5f60*/  MUFU.EX2 R237, R0 ;  /* 0x0000000000ed7308 */ /* 0x0009e40000000800 */
[C---:B------:R-:W-:Y:S08]  /*5f70*/  HMMA.16816.F32 R128, R4.reuse, R16, RZ ;  /* 0x000000100480723c */ /* 0x040ff000000018ff */
[----:B-1----:R-:W-:Y:S01]  /*5f80*/  HMMA.16816.F32 R124, R4, R20, RZ ;  /* 0x00000014047c723c */ /* 0x002fe200000018ff */
[----:B----4-:R-:W-:-:S07]  /*5f90*/  FFMA.FTZ R0, R60, UR4, -R12 ;  /* 0x000000043c007c23 */ /* 0x010fce000801080c */
[C---:B---3--:R-:W-:Y:S01]  /*5fa0*/  HMMA.16816.F32 R120, R4.reuse, R24, RZ ;  /* 0x000000180478723c */ /* 0x048fe200000018ff */
[----:B------:R1:W-:Y:S07]  /*5fb0*/  MUFU.EX2 R239, R0 ;  /* 0x0000000000ef7308 */ /* 0x0003ee0000000800 */
[C---:B------:R-:W-:Y:S08]  /*5fc0*/  HMMA.16816.F32 R116, R4.reuse, R28, RZ ;  /* 0x0000001c0474723c */ /* 0x040ff000000018ff */
[----:B--2---:R-:W-:Y:S01]  /*5fd0*/  HMMA.16816.F32 R108, R4, R32, RZ ;  /* 0x00000020046c723c */ /* 0x004fe200000018ff */
[----:B-1----:R-:W-:Y:S01]  /*5fe0*/  FSEL R0, R8, RZ, P1 ;  /* 0x000000ff08007208 */ /* 0x002fe20000800000 */
        /* <DEDUP_REMOVED lines=38> */
[C---:B------:R-:W-:Y:S02]  /*6250*/  HMMA.16816.F32 R52, R8.reuse, R28, RZ ;  /* 0x0000001c0834723c */ /* 0x040fe400000018ff */
[----:B------:R5:W-:Y:S06]  /*6260*/  MUFU.EX2 R235, R4 ;  /* 0x0000000400eb7308 */ /* 0x000bec0000000800 */
[----:B------:R-:W-:Y:S01]  /*6270*/  HMMA.16816.F32 R148, R8, R30, RZ ;  /* 0x0000001e0894723c */ /* 0x000fe200000018ff */
[----:B------:R-:W-:Y:S01]  /*6280*/  LDSM.16.MT88.4 R28, [R14+0xb400] ;  /* 0x00b400000e1c783b */ /* 0x000fe20000004200 */
[----:B----4-:R-:W-:-:S06]  /*6290*/  FFMA.FTZ R13, R168, UR4, -R12 ;  /* 0x00000004a80d7c23 */ /* 0x010fcc000801080c */
[C---:B------:R-:W-:Y:S01]  /*62a0*/  HMMA.16816.F32 R48, R8.reuse, R32, RZ ;  /* 0x000000200830723c */ /* 0x040fe200000018ff */
[----:B-----5:R-:W-:Y:S02]  /*62b0*/  FFMA.FTZ R4, R114, UR4, -R3 ;  /* 0x0000000472047c23 */ /* 0x020fe40008010803 */
[----:B------:R4:W-:Y:S05]  /*62c0*/  MUFU.EX2 R114, R13 ;  /* 0x0000000d00727308 */ /* 0x0009ea0000000800 */
[C---:B------:R-:W-:Y:S01]  /*62d0*/  HMMA.16816.F32 R156, R8.reuse, R34, RZ ;  /* 0x00000022089c723c */ /* 0x040fe200000018ff */
[----:B------:R-:W5:Y:S02]  /*62e0*/  LDSM.16.MT88.4 R32, [R14+0xa400] ;  /* 0x00a400000e20783b */ /* 0x000f640000004200 */
[----:B------:R2:W3:Y:S05]  /*62f0*/  MUFU.EX2 R234, R4 ;  /* 0x0000000400ea7308 */ /* 0x0004ea0000000800 */
[----:B------:R-:W-:Y:S01]  /*6300*/  HMMA.16816.F32 R44, R8, R40, RZ ;  /* 0x00000028082c723c */ /* 0x000fe200000018ff */
[----:B----4-:R-:W-:-:S04]  /*6310*/  FFMA.FTZ R13, R170, UR4, -R12 ;  /* 0x00000004aa0d7c23 */ /* 0x010fc8000801080c */
[----:B------:R4:W-:Y:S01]  /*6320*/  MUFU.EX2 R113, R13 ;  /* 0x0000000d00717308 */ /* 0x0009e20000000800 */
[----:B--2---:R-:W-:Y:S01]  /*6330*/  FFMA.FTZ R4, R142, UR4, -R2 ;  /* 0x000000048e047c23 */ /* 0x004fe20008010802 */
[----:B---3--:R-:W-:-:S06]  /*6340*/  F2FP.F16.F32.PACK_AB R6, R234, R235 ;  /* 0x000000ebea06723e */ /* 0x008fcc00000000ff */
[----:B------:R2:W-:Y:S01]  /*6350*/  MUFU.EX2 R218, R4 ;  /* 0x0000000400da7308 */ /* 0x0005e20000000800 */
[----:B----4-:R-:W-:-:S07]  /*6360*/  FFMA.FTZ R13, R183, UR4, -R0 ;  /* 0x00000004b70d7c23 */ /* 0x010fce0008010800 */
[----:B------:R3:W-:Y:S01]  /*6370*/  MUFU.EX2 R107, R13 ;  /* 0x0000000d006b7308 */ /* 0x0007e20000000800 */
[----:B--2---:R-:W-:-:S07]  /*6380*/  FFMA.FTZ R4, R141, UR4, -R2 ;  /* 0x000000048d047c23 */ /* 0x004fce0008010802 */
[----:B------:R2:W4:Y:S01]  /*6390*/  MUFU.EX2 R225, R4 ;  /* 0x0000000400e17308 */ /* 0x0005220000000800 */
[----:B---3--:R-:W-:-:S07]  /*63a0*/  FFMA.FTZ R13, R171, UR4, -R0 ;  /* 0x00000004ab0d7c23 */ /* 0x008fce0008010800 */
[----:B------:R3:W-:Y:S01]  /*63b0*/  MUFU.EX2 R106, R13 ;  /* 0x0000000d006a7308 */ /* 0x0007e20000000800 */
[----:B--2---:R-:W-:Y:S01]  /*63c0*/  FFMA.FTZ R4, R143, UR4, -R2 ;  /* 0x000000048f047c23 */ /* 0x004fe20008010802 */
[----:B----4-:R-:W-:-:S06]  /*63d0*/  F2FP.F16.F32.PACK_AB R5, R225, R218 ;  /* 0x000000dae105723e */ /* 0x010fcc00000000ff */
[----:B------:R2:W-:Y:S01]  /*63e0*/  MUFU.EX2 R224, R4 ;  /* 0x0000000400e07308 */ /* 0x0005e20000000800 */
[----:B---3--:R-:W-:-:S07]  /*63f0*/  FFMA.FTZ R13, R180, UR4, -R0 ;  /* 0x00000004b40d7c23 */ /* 0x008fce0008010800 */
[----:B------:R3:W-:Y:S01]  /*6400*/  MUFU.EX2 R105, R13 ;  /* 0x0000000d00697308 */ /* 0x0007e20000000800 */
[----:B--2---:R-:W-:-:S07]  /*6410*/  FFMA.FTZ R4, R152, UR4, -R2 ;  /* 0x0000000498047c23 */ /* 0x004fce0008010802 */
[----:B------:R2:W4:Y:S01]  /*6420*/  MUFU.EX2 R219, R4 ;  /* 0x0000000400db7308 */ /* 0x0005220000000800 */
[----:B---3--:R-:W-:Y:S01]  /*6430*/  FFMA.FTZ R13, R181, UR4, -R0 ;  /* 0x00000004b50d7c23 */ /* 0x008fe20008010800 */
[----:B--2---:R-:W-:Y:S01]  /*6440*/  FFMA.FTZ R4, R154, UR4, -R12 ;  /* 0x000000049a047c23 */ /* 0x004fe2000801080c */
[----:B----4-:R-:W-:-:S05]  /*6450*/  F2FP.F16.F32.PACK_AB R7, R219, R224 ;  /* 0x000000e0db07723e */ /* 0x010fca00000000ff */
[----:B------:R2:W3:Y:S02]  /*6460*/  MUFU.EX2 R217, R4 ;  /* 0x0000000400d97308 */ /* 0x0004e40000000800 */
        /* <DEDUP_REMOVED lines=14> */
[C---:B-----5:R-:W-:Y:S08]  /*6550*/  HMMA.16816.F32 R88, R4.reuse, R34, R84 ;  /* 0x000000220458723c */ /* 0x060ff00000001854 */
[----:B------:R-:W-:Y:S01]  /*6560*/  HMMA.16816.F32 R160, R4, R16, R124 ;  /* 0x0000001004a0723c */ /* 0x000fe2000000187c */
[----:B-1----:R-:W-:-:S04]  /*6570*/  FFMA.FTZ R8, R173, UR4, -R0 ;  /* 0x00000004ad087c23 */ /* 0x002fc80008010800 */
[----:B------:R1:W-:Y:S03]  /*6580*/  MUFU.EX2 R212, R8 ;  /* 0x0000000800d47308 */ /* 0x0003e60000000800 */
[C---:B------:R-:W-:Y:S08]  /*6590*/  HMMA.16816.F32 R120, R4.reuse, R36, R108 ;  /* 0x000000240478723c */ /* 0x040ff0000000186c */
[----:B------:R-:W-:Y:S01]  /*65a0*/  HMMA.16816.F32 R84, R4, R38, R80 ;  /* 0x000000260454723c */ /* 0x000fe20000001850 */
[----:B-1----:R-:W-:-:S07]  /*65b0*/  FFMA.FTZ R8, R172, UR4, -R0 ;  /* 0x00000004ac087c23 */ /* 0x002fce0008010800 */
[C---:B------:R-:W-:Y:S01]  /*65c0*/  HMMA.16816.F32 R124, R4.reuse, R32, R116 ;  /* 0x00000020047c723c */ /* 0x040fe20000001874 */
[----:B------:R1:W4:Y:S07]  /*65d0*/  MUFU.EX2 R211, R8 ;  /* 0x0000000800d37308 */ /* 0x00032e0000000800 */
[C---:B------:R-:W-:Y:S08]  /*65e0*/  HMMA.16816.F32 R108, R4.reuse, R28, R76 ;  /* 0x0000001c046c723c */ /* 0x040ff0000000184c */
[----:B------:R-:W-:Y:S01]  /*65f0*/  HMMA.16816.F32 R96, R4, R22, R96 ;  /* 0x000000160460723c */ /* 0x000fe20000001860 */
[----:B-1----:R-:W-:-:S04]  /*6600*/  FFMA.FTZ R8, R175, UR4, -R12 ;  /* 0x00000004af087c23 */ /* 0x002fc8000801080c */
[----:B------:R1:W-:Y:S03]  /*6610*/  MUFU.EX2 R210, R8 ;  /* 0x0000000800d27308 */ /* 0x0003e60000000800 */
[----:B------:R-:W-:Y:S01]  /*6620*/  HMMA.16816.F32 R80, R4, R30, R68 ;  /* 0x0000001e0450723c */ /* 0x000fe20000001844 */
[----:B---3--:R-:W-:Y:S02]  /*6630*/  F2FP.F16.F32.PACK_AB R4, R217, R232 ;  /* 0x000000e8d904723e */ /* 0x008fe400000000ff */
[----:B--2---:R-:W-:Y:S02]  /*6640*/  F2FP.F16.F32.PACK_AB R5, R214, R213 ;  /* 0x000000d5d605723e */ /* 0x004fe400000000ff */
        /* <DEDUP_REMOVED lines=9> */
[----:B------:R-:W-:Y:S07]  /*66e0*/  MUFU.EX2 R101, R13 ;  /* 0x0000000d00657308 */ /* 0x000fee0000000800 */
[C---:B------:R-:W-:Y:S01]  /*66f0*/  HMMA.16816.F32 R40, R4.reuse, R34, R148 ;  /* 0x000000220428723c */ /* 0x040fe20000001894 */
[----:B------:R1:W2:Y:S01]  /*6700*/  MUFU.EX2 R208, R8 ;  /* 0x0000000800d07308 */ /* 0x0002a20000000800 */
[----:B------:R-:W3:Y:S06]  /*6710*/  LDSM.16.MT88.4 R32, [R14+0xa800] ;  /* 0x00a800000e20783b */ /* 0x000eec0000004200 */
[C---:B------:R-:W-:Y:S08]  /*6720*/  HMMA.16816.F32 R172, R4.reuse, R36, R48 ;  /* 0x0000002404ac723c */ /* 0x040ff00000001830 */
[----:B------:R-:W-:Y:S01]  /*6730*/  HMMA.16816.F32 R176, R4, R28, R44 ;  /* 0x0000001c04b0723c */ /* 0x000fe2000000182c */
[----:B-1----:R-:W-:-:S04]  /*6740*/  FFMA.FTZ R8, R62, UR4, -R3 ;  /* 0x000000043e087c23 */ /* 0x002fc80008010803 */
[----:B------:R1:W-:Y:S03]  /*6750*/  MUFU.EX2 R207, R8 ;  /* 0x0000000800cf7308 */ /* 0x0003e60000000800 */
[C---:B------:R-:W-:Y:S01]  /*6760*/  HMMA.16816.F32 R56, R4.reuse, R22, R136 ;  /* 0x000000160438723c */ /* 0x040fe20000001888 */
[----:B------:R-:W4:Y:S07]  /*6770*/  LDSM.16.MT88.4 R20, [R14+0xb800] ;  /* 0x00b800000e14783b */ /* 0x000f2e0000004200 */
[----:B------:R-:W-:Y:S01]  /*6780*/  HMMA.16816.F32 R48, R4, R18, R132 ;  /* 0x000000120430723c */ /* 0x000fe20000001884 */
[----:B------:R-:W5:Y:S01]  /*6790*/  LDSM.16.MT88.4 R16, [R14+0x9800] ;  /* 0x009800000e10783b */ /* 0x000f620000004200 */
[----:B-1----:R-:W-:-:S06]  /*67a0*/  FFMA.FTZ R8, R15, UR4, -R3 ;  /* 0x000000040f087c23 */ /* 0x002fcc0008010803 */
[C---:B------:R-:W-:Y:S01]  /*67b0*/  HMMA.16816.F32 R44, R4.reuse, R26, R144 ;  /* 0x0000001a042c723c */ /* 0x040fe20000001890 */
[----:B------:R-:W1:Y:S01]  /*67c0*/  LDSM.16.MT88.4 R24, [R220+0xa800] ;  /* 0x00a80000dc18783b */ /* 0x000e620000004200 */
[----:B------:R3:W3:Y:S03]  /*67d0*/  MUFU.EX2 R206, R8 ;  /* 0x0000000800ce7308 */ /* 0x0006e60000000800 */
[----:B------:R-:W-:Y:S03]  /*67e0*/  LDSM.16.MT88.4 R144, [R14+0x9c00] ;  /* 0x009c00000e90783b */ /* 0x000fe60000004200 */
[C---:B------:R-:W-:Y:S01]  /*67f0*/  HMMA.16816.F32 R52, R4.reuse, R38, R156 ;  /* 0x000000260434723c */ /* 0x040fe2000000189c */
[----:B------:R-:W-:Y:S07]  /*6800*/  LDSM.16.MT88.4 R36, [R220+0xb800] ;  /* 0x00b80000dc24783b */ /* 0x000fee0000004200 */
[----:B------:R-:W-:Y:S01]  /*6810*/  HMMA.16816.F32 R28, R4, R30, R152 ;  /* 0x0000001e041c723c */ /* 0x000fe20000001898 */
[----:B--2---:R-:W-:-:S02]  /*6820*/  F2FP.F16.F32.PACK_AB R4, R208, R209 ;  /* 0x000000d1d004723e */ /* 0x004fc400000000ff */
[----:B------:R-:W-:Y:S01]  /*6830*/  F2FP.F16.F32.PACK_AB R7, R202, R203 ;  /* 0x000000cbca07723e */ /* 0x000fe200000000ff */
[----:B---3--:R-:W-:Y:S01]  /*6840*/  FFMA.FTZ R8, R182, UR4, -R2 ;  /* 0x00000004b6087c23 */ /* 0x008fe20008010802 */
[----:B------:R-:W-:-:S03]  /*6850*/  F2FP.F16.F32.PACK_AB R6, R206, R207 ;  /* 0x000000cfce06723e */ /* 0x000fc600000000ff */
[----:B------:R2:W3:Y:S02]  /*6860*/  MUFU.EX2 R205, R8 ;  /* 0x0000000800cd7308 */ /* 0x0004e40000000800 */
[----:B--2---:R-:W2:Y:S01]  /*6870*/  LDSM.16.MT88.4 R8, [R220+0x9800] ;  /* 0x00980000dc08783b */ /* 0x004ea20000004200 */
[----:B---3--:R-:W-:-:S07]  /*6880*/  F2FP.F16.F32.PACK_AB R5, R204, R205 ;  /* 0x000000cdcc05723e */ /* 0x008fce00000000ff */
[C---:B------:R-:W-:Y:S08]  /*6890*/  HMMA.16816.F32 R168, R4.reuse, R32, R124 ;  /* 0x0000002004a8723c */ /* 0x040ff0000000187c */
[C---:B----4-:R-:W-:Y:S08]  /*68a0*/  HMMA.16816.F32 R180, R4.reuse, R20, R108 ;  /* 0x0000001404b4723c */ /* 0x050ff0000000186c */
[C---:B-----5:R-:W-:Y:S01]  /*68b0*/  HMMA.16816.F32 R136, R4.reuse, R16, R160 ;  /* 0x000000100488723c */ /* 0x060fe200000018a0 */
[----:B------:R-:W-:Y:S07]  /*68c0*/  LDSM.16.MT88.4 R160, [R220+0xac00] ;  /* 0x00ac0000dca0783b */ /* 0x000fee0000004200 */
[C---:B-1----:R-:W-:Y:S01]  /*68d0*/  HMMA.16816.F32 R152, R4.reuse, R24, R128 ;  /* 0x000000180498723c */ /* 0x042fe20000001880 */
[----:B------:R-:W-:Y:S07]  /*68e0*/  LDSM.16.MT88.4 R128, [R220+0x9c00] ;  /* 0x009c0000dc80783b */ /* 0x000fee0000004200 */
[C---:B--2---:R-:W-:Y:S08]  /*68f0*/  HMMA.16816.F32 R116, R4.reuse, R8, R164 ;  /* 0x000000080474723c */ /* 0x044ff000000018a4 */
        /* <DEDUP_REMOVED lines=19> */
[----:B------:R1:W-:Y:S07]  /*6a30*/  MUFU.EX2 R62, R8 ;  /* 0x00000008003e7308 */ /* 0x0003ee0000000800 */
[C---:B------:R-:W-:Y:S01]  /*6a40*/  HMMA.16816.F32 R84, R4.reuse, R20, R176 ;  /* 0x000000140454723c */ /* 0x040fe200000018b0 */
[----:B------:R-:W2:Y:S07]  /*6a50*/  LDSM.16.MT88.4 R176, [R14+0xac00] ;  /* 0x00ac00000eb0783b */ /* 0x000eae0000004200 */
[----:B------:R-:W-:Y:S01]  /*6a60*/  HMMA.16816.F32 R56, R4, R10, R56 ;  /* 0x0000000a0438723c */ /* 0x000fe20000001838 */
[----:B-1----:R-:W-:-:S04]  /*6a70*/  FFMA.FTZ R8, R186, UR4, -R3 ;  /* 0x00000004ba087c23 */ /* 0x002fc80008010803 */
[----:B------:R1:W3:Y:S03]  /*6a80*/  MUFU.EX2 R60, R8 ;  /* 0x00000008003c7308 */ /* 0x0002e60000000800 */
[C---:B------:R-:W-:Y:S08]  /*6a90*/  HMMA.16816.F32 R44, R4.reuse, R26, R44 ;  /* 0x0000001a042c723c */ /* 0x040ff0000000182c */
[----:B------:R-:W-:Y:S01]  /*6aa0*/  HMMA.16816.F32 R64, R4, R32, R64 ;  /* 0x000000200440723c */ /* 0x000fe20000001840 */
[--C-:B-1----:R-:W-:Y:S01]  /*6ab0*/  FFMA.FTZ R8, R187, UR4, -R3.reuse ;  /* 0x00000004bb087c23 */ /* 0x102fe20008010803 */
[----:B------:R-:W-:-:S06]  /*6ac0*/  FFMA.FTZ R3, R188, UR4, -R3 ;  /* 0x00000004bc037c23 */ /* 0x000fcc0008010803 */
[C---:B------:R-:W-:Y:S01]  /*6ad0*/  HMMA.16816.F32 R40, R4.reuse, R34, R40 ;  /* 0x000000220428723c */ /* 0x040fe20000001828 */
[----:B---3--:R-:W-:Y:S01]  /*6ae0*/  F2FP.F16.F32.PACK_AB R92, R60, R62 ;  /* 0x0000003e3c5c723e */ /* 0x008fe200000000ff */
[----:B------:R1:W-:Y:S06]  /*6af0*/  MUFU.EX2 R25, R8 ;  /* 0x0000000800197308 */ /* 0x0003ec0000000800 */
[C---:B------:R-:W-:Y:S02]  /*6b00*/  HMMA.16816.F32 R68, R4.reuse, R36, R172 ;  /* 0x000000240444723c */ /* 0x040fe400000018ac */
[----:B------:R3:W4:Y:S06]  /*6b10*/  MUFU.EX2 R24, R3 ;  /* 0x0000000300187308 */ /* 0x00072c0000000800 */
[----:B------:R-:W-:Y:S01]  /*6b20*/  HMMA.16816.F32 R52, R4, R38, R52 ;  /* 0x000000260434723c */ /* 0x000fe20000001834 */
[----:B-1----:R-:W-:-:S04]  /*6b30*/  FADD.FTZ R8, R243, R241 ;  /* 0x000000f1f3087221 */ /* 0x002fc80000010000 */
[----:B------:R-:W-:-:S03]  /*6b40*/  FADD.FTZ R8, R242, R8 ;  /* 0x00000008f2087221 */ /* 0x000fc60000010000 */
[----:B------:R-:W-:Y:S01]  /*6b50*/  HMMA.16816.F32 R28, R4, R22, R28 ;  /* 0x00000016041c723c */ /* 0x000fe2000000181c */
[----:B------:R1:W5:Y:S01]  /*6b60*/  LDSM.16.MT88.4 R4, [R14+0xbc00] ;  /* 0x00bc00000e04783b */ /* 0x0003620000004200 */
[----:B---3--:R-:W-:Y:S01]  /*6b70*/  FFMA.FTZ R3, R189, UR4, -R2 ;  /* 0x00000004bd037c23 */ /* 0x008fe20008010802 */
[----:B----4-:R-:W-:-:S03]  /*6b80*/  F2FP.F16.F32.PACK_AB R94, R24, R25 ;  /* 0x00000019185e723e */ /* 0x010fc600000000ff */
[----:B------:R3:W-:Y:S02]  /*6b90*/  MUFU.EX2 R19, R3 ;  /* 0x0000000300137308 */ /* 0x0007e40000000800 */
[----:B---3--:R-:W-:-:S06]  /*6ba0*/  FFMA.FTZ R3, R190, UR4, -R2 ;  /* 0x00000004be037c23 */ /* 0x008fcc0008010802 */
[----:B------:R3:W4:Y:S02]  /*6bb0*/  MUFU.EX2 R18, R3 ;  /* 0x0000000300127308 */ /* 0x0007240000000800 */
[--C-:B---3--:R-:W-:Y:S01]  /*6bc0*/  FFMA.FTZ R3, R191, UR4, -R2.reuse ;  /* 0x00000004bf037c23 */ /* 0x108fe20008010802 */
[----:B------:R-:W-:Y:S01]  /*6bd0*/  FFMA.FTZ R2, R192, UR4, -R2 ;  /* 0x00000004c0027c23 */ /* 0x000fe20008010802 */
[----:B----4-:R-:W-:-:S04]  /*6be0*/  F2FP.F16.F32.PACK_AB R93, R18, R19 ;  /* 0x00000013125d723e */ /* 0x010fc800000000ff */
[----:B------:R3:W-:Y:S08]  /*6bf0*/  MUFU.EX2 R17, R3 ;  /* 0x0000000300117308 */ /* 0x0007f00000000800 */
[----:B------:R4:W2:Y:S01]  /*6c00*/  MUFU.EX2 R16, R2 ;  /* 0x0000000200107308 */ /* 0x0008a20000000800 */
[----:B---3--:R-:W-:-:S04]  /*6c10*/  FADD.FTZ R3, R245, R237 ;  /* 0x000000edf5037221 */ /* 0x008fc80000010000 */
[----:B------:R-:W-:Y:S01]  /*6c20*/  FADD.FTZ R3, R239, R3 ;  /* 0x00000003ef037221 */ /* 0x000fe20000010000 */
[----:B----4-:R-:W-:Y:S01]  /*6c30*/  FFMA.FTZ R2, R193, UR4, -R12 ;  /* 0x00000004c1027c23 */ /* 0x010fe2000801080c */
[----:B--2---:R-:W-:Y:S02]  /*6c40*/  F2FP.F16.F32.PACK_AB R95, R16, R17 ;  /* 0x00000011105f723e */ /* 0x004fe400000000ff */
[----:B------:R-:W-:Y:S01]  /*6c50*/  FADD.FTZ R3, R240, R3 ;  /* 0x00000003f0037221 */ /* 0x000fe20000010000 */
[----:B------:R2:W3:Y:S03]  /*6c60*/  MUFU.EX2 R15, R2 ;  /* 0x00000002000f7308 */ /* 0x0004e60000000800 */
[----:B------:R-:W-:Y:S01]  /*6c70*/  FADD.FTZ R3, R232, R3 ;  /* 0x00000003e8037221 */ /* 0x000fe20000010000 */
[----:B------:R-:W-:Y:S03]  /*6c80*/  HMMA.16816.F32 R172, R92, R178, R88 ;  /* 0x000000b25cac723c */ /* 0x000fe60000001858 */
[----:B------:R-:W-:-:S05]  /*6c90*/  FADD.FTZ R3, R217, R3 ;  /* 0x00000003d9037221 */ /* 0x000fca0000010000 */
[----:B------:R-:W-:Y:S01]  /*6ca0*/  HMMA.16816.F32 R116, R92, R128, R116 ;  /* 0x000000805c74723c */ /* 0x000fe20000001874 */
[----:B--2---:R-:W-:-:S07]  /*6cb0*/  FFMA.FTZ R2, R194, UR4, -R12 ;  /* 0x00000004c2027c23 */ /* 0x004fce000801080c */
[C---:B------:R-:W-:Y:S01]  /*6cc0*/  HMMA.16816.F32 R124, R92.reuse, R130, R124 ;  /* 0x000000825c7c723c */ /* 0x040fe2000000187c */
[----:B-1----:R1:W-:Y:S07]  /*6cd0*/  MUFU.EX2 R14, R2 ;  /* 0x00000002000e7308 */ /* 0x0023ee0000000800 */
        /* <DEDUP_REMOVED lines=94> */
[----:B------:R-:W1:Y:S01]  /*72c0*/  S2R R226, SR_TID.X ;  /* 0x0000000000e27919 */ /* 0x000e620000002100 */
[----:B------:R-:W-:Y:S01]  /*72d0*/  IMAD.IADD R2, R250, 0x1, R200 ;  /* 0x00000001fa027824 */ /* 0x000fe200078e02c8 */
[----:B------:R-:W2:Y:S01]  /*72e0*/  S2UR UR5, SR_CgaCtaId ;  /* 0x00000000000579c3 */ /* 0x000ea20000008800 */
[----:B------:R-:W-:Y:S01]  /*72f0*/  IMAD.IADD R0, R201, 0x1, R61 ;  /* 0x00000001c9007824 */ /* 0x000fe200078e023d */
[----:B------:R-:W3:Y:S01]  /*7300*/  LDCU UR4, c[0x0][0x440] ;  /* 0x00008800ff0477ac */ /* 0x000ee20008000800 */
[----:B------:R-:W-:Y:S01]  /*7310*/  IMAD.MOV.U32 R225, RZ, RZ, 0x20 ;  /* 0x00000020ffe17424 */ /* 0x000fe200078e00ff */
[----:B------:R4:W-:Y:S01]  /*7320*/  STL [R1+0x48], R2 ;  /* 0x0000480201007387 */ /* 0x0009e20000100800 */
[----:B------:R-:W-:Y:S01]  /*7330*/  LEA.HI.SX32 R229, R229, 0xfffffffe, 0x1a ;  /* 0xfffffffee5e57811 */ /* 0x000fe200078fd2ff */
[----:B------:R-:W-:Y:S01]  /*7340*/  IMAD.MOV.U32 R101, RZ, RZ, R104 ;  /* 0x000000ffff657224 */ /* 0x000fe200078e0068 */
[----:B------:R-:W-:Y:S01]  /*7350*/  MOV R105, R112 ;  /* 0x0000007000697202 */ /* 0x000fe20000000f00 */
[----:B------:R5:W-:Y:S01]  /*7360*/  STL [R1+0x44], R0 ;  /* 0x0000440001007387 */ /* 0x000be20000100800 */
[----:B------:R-:W-:Y:S01]  /*7370*/  IMAD.MOV.U32 R107, RZ, RZ, R102 ;  /* 0x000000ffff6b7224 */ /* 0x000fe200078e0066 */
[----:B------:R-:W-:Y:S01]  /*7380*/  MOV R106, R103 ;  /* 0x00000067006a7202 */ /* 0x000fe20000000f00 */
[----:B------:R-:W-:Y:S01]  /*7390*/  UMOV UR8, 0x400 ;  /* 0x0000040000087882 */ /* 0x000fe20000000000 */
[----:B------:R-:W1:Y:S01]  /*73a0*/  LDCU UR7, c[0x0][0x440] ;  /* 0x00008800ff0777ac */ /* 0x000e620008000800 */
[----:B------:R-:W5:Y:S01]  /*73b0*/  LDCU UR6, c[0x0][0x50c] ;  /* 0x0000a180ff0677ac */ /* 0x000f620008000800 */
[----:B---3--:R-:W-:Y:S01]  /*73c0*/  ISETP.GE.AND P5, PT, R251, UR4, PT ;  /* 0x00000004fb007c0c */ /* 0x008fe2000bfa6270 */
[----:B------:R-:W3:Y:S01]  /*73d0*/  LDCU UR4, c[0x0][0x45c] ;  /* 0x00008b80ff0477ac */ /* 0x000ee20008000800 */
[----:B--2---:R-:W-:Y:S01]  /*73e0*/  ULEA UR5, UR5, UR8, 0x18 ;  /* 0x0000000805057291 */ /* 0x004fe2000f8ec0ff */
[----:B----4-:R-:W2:Y:S01]  /*73f0*/  LDC.64 R2, c[0x0][0x3c0] ;  /* 0x0000f000ff027b82 */ /* 0x010ea20000000a00 */
[C---:B-1----:R-:W-:Y:S01]  /*7400*/  IMAD.SHL.U32 R227, R226.reuse, 0x20, RZ ;  /* 0x00000020e2e37824 */ /* 0x042fe200078e00ff */
[----:B------:R-:W-:-:S02]  /*7410*/  LOP3.LUT P0, RZ, R226, 0x4, RZ, 0xc0, !PT ;  /* 0x00000004e2ff7812 */ /* 0x000fc4000780c0ff */
[----:B-----5:R-:W-:Y:S02]  /*7420*/  SHF.L.U32 R0, R226, 0x4, RZ ;  /* 0x00000004e2007819 */ /* 0x020fe400000006ff */
[----:B------:R-:W-:Y:S02]  /*7430*/  SEL R225, R225, 0xffffffe0, !P0 ;  /* 0xffffffe0e1e17807 */ /* 0x000fe40004000000 */
[----:B------:R-:W-:Y:S02]  /*7440*/  LOP3.LUT R224, R0, 0x100, RZ, 0xc0, !PT ;  /* 0x0000010000e07812 */ /* 0x000fe400078ec0ff */
[----:B------:R-:W-:Y:S02]  /*7450*/  IADD3 R0, PT, PT, R220, 0x9000, RZ ;  /* 0x00009000dc007810 */ /* 0x000fe40007ffe0ff */
[----:B------:R-:W-:Y:S01]  /*7460*/  LOP3.LUT R224, R224, 0x20, R227, 0xf8, !PT ;  /* 0x00000020e0e07812 */ /* 0x000fe200078ef8e3 */
[----:B--2---:R1:W-:Y:S02]  /*7470*/  STL.64 [R1+0x10], R2 ;  /* 0x0000100201007387 */ /* 0x0043e40000100a00 */
[----:B-1----:R-:W-:-:S05]  /*7480*/  VIADD R2, R220, 0x9020 ;  /* 0x00009020dc027836 */ /* 0x002fca0000000000 */
[----:B------:R1:W-:Y:S04]  /*7490*/  STL [R1+0x40], R2 ;  /* 0x0000400201007387 */ /* 0x0003e80000100800 */
[----:B------:R1:W-:Y:S01]  /*74a0*/  STL [R1+0x3c], R0 ;  /* 0x00003c0001007387 */ /* 0x0003e20000100800 */
[----:B---3--:R-:W-:Y:S05]  /*74b0*/  BRA `(.L_x_890) ;  /* 0x0000000000d07947 */ /* 0x008fea0003800000 */
.L_x_892:
[----:B------:R-:W3:Y:S01]  /*74c0*/  LDL R206, [R1+0x4] ;  /* 0x0000040001ce7983 */ /* 0x000ee20000100800 */
[----:B------:R-:W1:Y:S01]  /*74d0*/  LDC.64 R6, c[0x0][0x3b8] ;  /* 0x0000ee00ff067b82 */ /* 0x000e620000000a00 */
[----:B------:R-:W-:Y:S02]  /*74e0*/  VIADD R2, R229, 0xffffffff ;  /* 0xffffffffe5027836 */ /* 0x000fe40000000000 */
[----:B------:R-:W5:Y:S02]  /*74f0*/  LDL R114, [R1] ;  /* 0x0000000001727983 */ /* 0x000f640000100800 */
[C---:B-1----:R-:W-:Y:S04]  /*7500*/  IMAD.WIDE.U32 R4, R2.reuse, R6, RZ ;  /* 0x0000000602047225 */ /* 0x042fe800078e00ff */
[----:B------:R-:W-:Y:S02]  /*7510*/  IMAD R5, R2, R7, R5 ;  /* 0x0000000702057224 */ /* 0x000fe400078e0205 */
[C---:B------:R-:W-:Y:S03]  /*7520*/  IMAD.SHL.U32 R2, R4.reuse, 0x40, RZ ;  /* 0x0000004004027824 */ /* 0x040fe600078e00ff */
[----:B------:R-:W-:Y:S02]  /*7530*/  SHF.L.U64.HI R3, R4, 0x6, R5 ;  /* 0x0000000604037819 */ /* 0x000fe40000010205 */
[C---:B------:R-:W-:Y:S04]  /*7540*/  LEA R5, P1, R6.reuse, R2, 0x5 ;  /* 0x0000000206057211 */ /* 0x040fe800078228ff */
[----:B------:R-:W-:Y:S02]  /*7550*/  LEA.HI.X R14, R6, R3, R7, 0x5, P1 ;  /* 0x00000003060e7211 */ /* 0x000fe400008f2c07 */
[CC--:B---3--:R-:W-:Y:S02]  /*7560*/  @!P5 LEA R15, P6, R2.reuse, R206.reuse, 0x1 ;  /* 0x000000ce020fd211 */ /* 0x0c8fe400078c08ff */
[CC--:B------:R-:W-:Y:S02]  /*7570*/  @!P4 LEA R8, P2, R2.reuse, R206.reuse, 0x1 ;  /* 0x000000ce0208c211 */ /* 0x0c0fe400078408ff */
[C---:B------:R-:W-:Y:S02]  /*7580*/  @!P3 LEA R6, P1, R2.reuse, R206, 0x1 ;  /* 0x000000ce0206b211 */ /* 0x040fe400078208ff */
[CCC-:B-----5:R-:W-:Y:S02]  /*7590*/  @!P5 LEA.HI.X R13, R2.reuse, R114.reuse, R3.reuse, 0x1, P6 ;  /* 0x00000072020dd211 */ /* 0x1e0fe400030f0c03 */
[CCC-:B------:R-:W-:Y:S02]  /*75a0*/  @!P4 LEA.HI.X R9, R2.reuse, R114.reuse, R3.reuse, 0x1, P2 ;  /* 0x000000720209c211 */ /* 0x1c0fe400010f0c03 */
[----:B------:R-:W-:Y:S01]  /*75b0*/  @!P3 LEA.HI.X R7, R2, R114, R3, 0x1, P1 ;  /* 0x000000720207b211 */ /* 0x000fe200008f0c03 */
[----:B------:R-:W-:Y:S01]  /*75c0*/  @!P5 IMAD.MOV.U32 R2, RZ, RZ, R15 ;  /* 0x000000ffff02d224 */ /* 0x000fe200078e000f */
[C---:B------:R-:W-:Y:S01]  /*75d0*/  LEA R4, P6, R5.reuse, R206, 0x1 ;  /* 0x000000ce05047211 */ /* 0x040fe200078c08ff */
[----:B------:R-:W-:Y:S03]  /*75e0*/  @!P5 IMAD.MOV.U32 R3, RZ, RZ, R13 ;  /* 0x000000ffff03d224 */ /* 0x000fe600078e000d */
[----:B------:R-:W-:Y:S02]  /*75f0*/  LEA.HI.X R5, R5, R114, R14, 0x1, P6 ;  /* 0x0000007205057211 */ /* 0x000fe400030f0c0e */
        /* <DEDUP_REMOVED lines=32> */
.L_x_890:
[----:B------:R-:W1:Y:S01]  /*7800*/  LDL R9, [R1+0x10] ;  /* 0x0000100001097983 */ /* 0x000e620000100800 */
[----:B------:R-:W-:Y:S04]  /*7810*/  DEPBAR.LE SB0, 0x0 ;  /* 0x000080000000791a */ /* 0x000fe80000000000 */
[----:B--2---:R-:W2:Y:S01]  /*7820*/  LDL R12, [R1+0x14] ;  /* 0x00001400010c7983 */ /* 0x004ea20000100800 */
[----:B------:R-:W-:Y:S01]  /*7830*/  IMAD.SHL.U32 R221, R226, 0x4, RZ ;  /* 0x00000004e2dd7824 */ /* 0x000fe200078e00ff */
[----:B------:R-:W-:Y:S02]  /*7840*/  SHF.R.U32.HI R222, RZ, 0x1, R226 ;  /* 0x00000001ffde7819 */ /* 0x000fe400000116e2 */
[----:B------:R-:W3:Y:S04]  /*7850*/  LDL R8, [R1+0x34] ;  /* 0x0000340001087983 */ /* 0x000ee80000100800 */
[----:B------:R-:W4:Y:S04]  /*7860*/  LDL R10, [R1+0x30] ;  /* 0x00003000010a7983 */ /* 0x000f280000100800 */
[----:B------:R-:W5:Y:S01]  /*7870*/  LDL R4, [R1+0x38] ;  /* 0x0000380001047983 */ /* 0x000f620000100800 */
[----:B------:R-:W-:Y:S01]  /*7880*/  BAR.SYNC.DEFER_BLOCKING 0x0 ;  /* 0x0000000000007b1d */ /* 0x000fe20000010000 */
[----:B-----5:R-:W-:Y:S01]  /*7890*/  ISETP.GE.AND P3, PT, R4, UR7, PT ;  /* 0x0000000704007c0c */ /* 0x020fe2000bf66270 */
[C---:B-1----:R-:W-:Y:S04]  /*78a0*/  IMAD.WIDE.U32 R2, R229.reuse, R9, RZ ;  /* 0x00000009e5027225 */ /* 0x042fe800078e00ff */
[----:B--2---:R-:W-:Y:S01]  /*78b0*/  IMAD R0, R229, R12, R3 ;  /* 0x0000000ce5007224 */ /* 0x004fe200078e0203 */
[----:B---3--:R-:W-:Y:S01]  /*78c0*/  LEA R6, P1, R2, R8, 0x7 ;  /* 0x0000000802067211 */ /* 0x008fe200078238ff */
[----:B------:R-:W-:Y:S01]  /*78d0*/  IMAD.SHL.U32 R4, R226, 0x10, RZ ;  /* 0x00000010e2047824 */ /* 0x000fe200078e00ff */
[C---:B------:R-:W-:Y:S02]  /*78e0*/  SHF.L.U32 R5, R2.reuse, 0x6, RZ ;  /* 0x0000000602057819 */ /* 0x040fe400000006ff */
[C-C-:B----4-:R-:W-:Y:S02]  /*78f0*/  LEA.HI.X R7, R2.reuse, R10, R0.reuse, 0x7, P1 ;  /* 0x0000000a02077211 */ /* 0x150fe400008f3c00 */
[----:B------:R-:W-:Y:S02]  /*7900*/  SHF.L.U64.HI R3, R2, 0x6, R0 ;  /* 0x0000000602037819 */ /* 0x000fe40000010200 */
[----:B------:R-:W-:Y:S01]  /*7910*/  SHF.L.U32 R0, R226, 0x3, RZ ;  /* 0x00000003e2007819 */ /* 0x000fe200000006ff */
[----:B------:R-:W-:Y:S01]  /*7920*/  @!PT LDS RZ, [RZ] ;  /* 0x00000000fffff984 */ /* 0x000fe20000000800 */
[----:B------:R-:W-:Y:S01]  /*7930*/  @!PT LDS RZ, [RZ] ;  /* 0x00000000fffff984 */ /* 0x000fe20000000800 */
[----:B------:R-:W-:Y:S01]  /*7940*/  @!PT LDS RZ, [RZ] ;  /* 0x00000000fffff984 */ /* 0x000fe20000000800 */
[----:B------:R-:W-:Y:S01]  /*7950*/  @!P5 LDGSTS.E.BYPASS.LTC128B.128 [R228+0x9000], desc[UR16][R6.64] ;  /* 0x0900000006e4dfae */ /* 0x000fe2000b981a10 */
[C---:B------:R-:W-:Y:S02]  /*7960*/  LEA R5, P1, R9.reuse, R5, 0x5 ;  /* 0x0000000509057211 */ /* 0x040fe400078228ff */
[----:B------:R-:W-:Y:S02]  /*7970*/  LOP3.LUT R11, R0, 0x18, RZ, 0xc0, !PT ;  /* 0x00000018000b7812 */ /* 0x000fe400078ec0ff */
[----:B------:R-:W-:Y:S02]  /*7980*/  LEA.HI.X R9, R9, R3, R12, 0x5, P1 ;  /* 0x0000000309097211 */ /* 0x000fe400008f2c0c */
[C---:B------:R-:W-:Y:S01]  /*7990*/  LOP3.LUT R13, R11.reuse, 0x20, RZ, 0xfc, !PT ;  /* 0x000000200b0d7812 */ /* 0x040fe200078efcff */
[----:B------:R-:W-:Y:S01]  /*79a0*/  @P5 STS.128 [R228+0x9000], RZ ;  /* 0x009000ffe4005388 */ /* 0x000fe20000000c00 */
[----:B------:R-:W-:Y:S02]  /*79b0*/  ISETP.GE.AND P5, PT, R11, UR7, PT ;  /* 0x000000070b007c0c */ /* 0x000fe4000bfa6270 */
[----:B------:R-:W-:Y:S02]  /*79c0*/  ISETP.GE.AND P4, PT, R13, UR7, PT ;  /* 0x000000070d007c0c */ /* 0x000fe4000bf86270 */
[C---:B------:R-:W-:Y:S02]  /*79d0*/  LEA R8, P1, R5.reuse, R8, 0x1 ;  /* 0x0000000805087211 */ /* 0x040fe400078208ff */
[----:B------:R-:W-:Y:S01]  /*79e0*/  LOP3.LUT R223, R4, 0x3e00, RZ, 0xc0, !PT ;  /* 0x00003e0004df7812 */ /* 0x000fe200078ec0ff */
[----:B------:R1:W-:Y:S01]  /*79f0*/  STL [R1+0x2c], R0 ;  /* 0x00002c0001007387 */ /* 0x0003e20000100800 */
[----:B------:R-:W-:Y:S02]  /*7a00*/  LEA.HI.X R9, R5, R10, R9, 0x1, P1 ;  /* 0x0000000a05097211 */ /* 0x000fe400008f0c09 */
[--C-:B------:R-:W-:Y:S01]  /*7a10*/  LOP3.LUT R4, R223, 0x120, R227.reuse, 0xf8, !PT ;  /* 0x00000120df047812 */ /* 0x100fe200078ef8e3 */
[----:B------:R-:W-:Y:S01]  /*7a20*/  STL [R1+0x8], R11 ;  /* 0x0000080b01007387 */ /* 0x000fe20000100800 */
[----:B------:R-:W-:Y:S02]  /*7a30*/  LOP3.LUT R2, R222, 0x8, RZ, 0xc0, !PT ;  /* 0x00000008de027812 */ /* 0x000fe400078ec0ff */
[----:B------:R-:W-:Y:S01]  /*7a40*/  ISETP.NE.AND P1, PT, R229, RZ, PT ;  /* 0x000000ffe500720c */ /* 0x000fe20003f25270 */
        /* <DEDUP_REMOVED lines=8> */
[----:B------:R2:W-:Y:S01]  /*7ad0*/  @!P3 LDGSTS.E.BYPASS.LTC128B.128 [R228+0xb000], desc[UR16][R6.64+0x80] ;  /* 0x0b00008006e4bfae */ /* 0x0005e2000b981a10 */
[----:B-1----:R-:W-:Y:S04]  /*7ae0*/  LOP3.LUT R0, R221, 0x18, RZ, 0xc0, !PT ;  /* 0x00000018dd007812 */ /* 0x002fe800078ec0ff */
[----:B------:R-:W-:Y:S03]  /*7af0*/  LOP3.LUT R0, R0, 0xc0, R227, 0xf8, !PT ;  /* 0x000000c000007812 */ /* 0x000fe600078ef8e3 */
[----:B------:R-:W-:Y:S01]  /*7b00*/  @P3 STS.128 [R228+0xb000], RZ ;  /* 0x00b000ffe4003388 */ /* 0x000fe20000000c00 */
[----:B------:R-:W-:Y:S02]  /*7b10*/  LOP3.LUT R3, R0, 0x8, R226, 0x78, !PT ;  /* 0x0000000800037812 */ /* 0x000fe400078e78e2 */
[----:B------:R-:W-:Y:S02]  /*7b20*/  LOP3.LUT R0, R4, R0, R2, 0xf6, !PT ;  /* 0x0000000004007212 */ /* 0x000fe400078ef602 */
[----:B------:R-:W-:Y:S02]  /*7b30*/  LOP3.LUT R2, R224, R3, RZ, 0xfc, !PT ;  /* 0x00000003e0027212 */ /* 0x000fe400078efcff */
[----:B------:R-:W-:Y:S01]  /*7b40*/  LEA R3, R0, UR5, 0x1 ;  /* 0x0000000500037c11 */ /* 0x000fe2000f8e08ff */
[----:B------:R-:W-:Y:S01]  /*7b50*/  @!PT LDS RZ, [RZ] ;  /* 0x00000000fffff984 */ /* 0x000fe20000000800 */
[----:B------:R-:W-:Y:S01]  /*7b60*/  @!PT LDS RZ, [RZ] ;  /* 0x00000000fffff984 */ /* 0x000fe20000000800 */
[----:B------:R-:W-:Y:S01]  /*7b70*/  @!PT LDS RZ, [RZ] ;  /* 0x00000000fffff984 */ /* 0x000fe20000000800 */
[----:B------:R-:W-:Y:S01]  /*7b80*/  @!P5 LDGSTS.E.BYPASS.LTC128B.128 [R228+0x9800], desc[UR16][R8.64] ;  /* 0x0980000008e4dfae */ /* 0x000fe2000b981a10 */
[----:B------:R-:W-:Y:S02]  /*7b90*/  LEA R0, R2, UR5, 0x1 ;  /* 0x0000000502007c11 */ /* 0x000fe4000f8e08ff */
[C---:B------:R-:W-:Y:S03]  /*7ba0*/  IADD3 R102, PT, PT, R225.reuse, R3, RZ ;  /* 0x00000003e1667210 */ /* 0x040fe60007ffe0ff */
[----:B------:R-:W-:Y:S02]  /*7bb0*/  IMAD.IADD R2, R225, 0x1, R0 ;  /* 0x00000001e1027824 */ /* 0x000fe400078e0200 */
        /* <DEDUP_REMOVED lines=14> */
[----:B------:R3:W-:Y:S04]  /*7ca0*/  STL [R1+0x28], R13 ;  /* 0x0000280d01007387 */ /* 0x0007e80000100800 */
[----:B------:R-:W4:Y:S08]  /*7cb0*/  LDSM.16.M88.4 R32, [R0+0x6400] ;  /* 0x006400000020783b */ /* 0x000f300000000200 */
[----:B------:R-:W0:Y:S08]  /*7cc0*/  LDGDEPBAR ;  /* 0x00000000000079af */ /* 0x000e300000000000 */
[----:B------:R-:W5:Y:S01]  /*7cd0*/  LDSM.16.M88.4 R48, [R0+0x6800] ;  /* 0x006800000030783b */ /* 0x000f620000000200 */
[-C--:B--2---:R-:W-:Y:S07]  /*7ce0*/  HMMA.16816.F32 R4, R64, R16.reuse, RZ ;  /* 0x000000104004723c */ /* 0x084fee00000018ff */
[----:B------:R-:W2:Y:S01]  /*7cf0*/  LDSM.16.M88.4 R108, [R0+0x6c00] ;  /* 0x006c0000006c783b */ /* 0x000ea20000000200 */
[C---:B-1----:R-:W-:Y:S07]  /*7d00*/  HMMA.16816.F32 R8, R60.reuse, R16, RZ ;  /* 0x000000103c08723c */ /* 0x042fee00000018ff */
[----:B------:R-:W-:Y:S01]  /*7d10*/  LDSM.16.M88.4 R112, [R102] ;  /* 0x000000006670783b */ /* 0x000fe20000000200 */
[-C--:B---3--:R-:W-:Y:S07]  /*7d20*/  HMMA.16816.F32 R12, R60, R18.reuse, RZ ;  /* 0x000000123c0c723c */ /* 0x088fee00000018ff */
[----:B------:R-:W1:Y:S01]  /*7d30*/  LDSM.16.M88.4 R180, [R2+0x6000] ;  /* 0x0060000002b4783b */ /* 0x000e620000000200 */
[C---:B------:R-:W-:Y:S07]  /*7d40*/  HMMA.16816.F32 R16, R64.reuse, R18, RZ ;  /* 0x000000124010723c */ /* 0x040fee00000018ff */
[----:B------:R-:W3:Y:S01]  /*7d50*/  LDSM.16.M88.4 R184, [R102+0x1000] ;  /* 0x0010000066b8783b */ /* 0x000ee20000000200 */
[-C--:B----4-:R-:W-:Y:S07]  /*7d60*/  HMMA.16816.F32 R20, R64, R32.reuse, RZ ;  /* 0x000000204014723c */ /* 0x090fee00000018ff */
[----:B------:R-:W4:Y:S01]  /*7d70*/  LDSM.16.M88.4 R188, [R2+0x6400] ;  /* 0x0064000002bc783b */ /* 0x000f220000000200 */
[C---:B------:R-:W-:Y:S07]  /*7d80*/  HMMA.16816.F32 R24, R60.reuse, R32, RZ ;  /* 0x000000203c18723c */ /* 0x040fee00000018ff */
[----:B------:R-:W4:Y:S01]  /*7d90*/  LDSM.16.M88.4 R192, [R2+0x6800] ;  /* 0x0068000002c0783b */ /* 0x000f220000000200 */
[-C--:B------:R-:W-:Y:S07]  /*7da0*/  HMMA.16816.F32 R28, R60, R34.reuse, RZ ;  /* 0x000000223c1c723c */ /* 0x080fee00000018ff */
[----:B------:R-:W4:Y:S01]  /*7db0*/  LDSM.16.M88.4 R196, [R2+0x6c00] ;  /* 0x006c000002c4783b */ /* 0x000f220000000200 */
[C---:B------:R-:W-:Y:S07]  /*7dc0*/  HMMA.16816.F32 R32, R64.reuse, R34, RZ ;  /* 0x000000224020723c */ /* 0x040fee00000018ff */
[----:B------:R-:W-:Y:S01]  /*7dd0*/  LDSM.16.M88.4 R200, [R3+0x3000] ;  /* 0x0030000003c8783b */ /* 0x000fe20000000200 */
[-C--:B-----5:R-:W-:Y:S07]  /*7de0*/  HMMA.16816.F32 R36, R64, R48.reuse, RZ ;  /* 0x000000304024723c */ /* 0x0a0fee00000018ff */
[----:B------:R-:W-:Y:S01]  /*7df0*/  LDSM.16.M88.4 R204, [R0+0x7400] ;  /* 0x0074000000cc783b */ /* 0x000fe20000000200 */
[C---:B------:R-:W-:Y:S07]  /*7e00*/  HMMA.16816.F32 R40, R60.reuse, R48, RZ ;  /* 0x000000303c28723c */ /* 0x040fee00000018ff */
[----:B------:R-:W-:Y:S01]  /*7e10*/  LDSM.16.M88.4 R208, [R2+0x7000] ;  /* 0x0070000002d0783b */ /* 0x000fe20000000200 */
[-C--:B------:R-:W-:Y:S07]  /*7e20*/  HMMA.16816.F32 R44, R60, R50.reuse, RZ ;  /* 0x000000323c2c723c */ /* 0x080fee00000018ff */
[----:B------:R-:W-:Y:S01]  /*7e30*/  LDSM.16.M88.4 R212, [R102+0x3000] ;  /* 0x0030000066d4783b */ /* 0x000fe20000000200 */
[C---:B------:R-:W-:Y:S07]  /*7e40*/  HMMA.16816.F32 R48, R64.reuse, R50, RZ ;  /* 0x000000324030723c */ /* 0x040fee00000018ff */
[----:B------:R-:W5:Y:S04]  /*7e50*/  LDL R231, [R1+0x48] ;  /* 0x0000480001e77983 */ /* 0x000f680000100800 */
[----:B------:R-:W5:Y:S01]  /*7e60*/  LDL R230, [R1+0x44] ;  /* 0x0000440001e67983 */ /* 0x000f620000100800 */
[-C--:B--2---:R-:W-:Y:S03]  /*7e70*/  HMMA.16816.F32 R52, R64, R108.reuse, RZ ;  /* 0x0000006c4034723c */ /* 0x084fe600000018ff */
[----:B------:R-:W-:Y:S05]  /*7e80*/  LDSM.16.M88.4 R216, [R2+0x8000] ;  /* 0x0080000002d8783b */ /* 0x000fea0000000200 */
[C---:B------:R-:W-:Y:S08]  /*7e90*/  HMMA.16816.F32 R56, R60.reuse, R108, RZ ;  /* 0x0000006c3c38723c */ /* 0x040ff000000018ff */
[-C--:B------:R-:W-:Y:S08]  /*7ea0*/  HMMA.16816.F32 R60, R60, R110.reuse, RZ ;  /* 0x0000006e3c3c723c */ /* 0x080ff000000018ff */
[----:B------:R-:W-:Y:S01]  /*7eb0*/  HMMA.16816.F32 R64, R64, R110, RZ ;  /* 0x0000006e4040723c */ /* 0x000fe200000018ff */
[----:B------:R-:W-:Y:S07]  /*7ec0*/  LDSM.16.M88.4 R108, [R3+0x2000] ;  /* 0x00200000036c783b */ /* 0x000fee0000000200 */
[-C--:B-1----:R-:W-:Y:S08]  /*7ed0*/  HMMA.16816.F32 R4, R112, R180.reuse, R4 ;  /* 0x000000b47004723c */ /* 0x082ff00000001804 */
[C---:B---3--:R-:W-:Y:S08]  /*7ee0*/  HMMA.16816.F32 R8, R184.reuse, R180, R8 ;  /* 0x000000b4b808723c */ /* 0x048ff00000001808 */
[-C--:B------:R-:W-:Y:S08]  /*7ef0*/  HMMA.16816.F32 R12, R184, R182.reuse, R12 ;  /* 0x000000b6b80c723c */ /* 0x080ff0000000180c */
[C---:B------:R-:W-:Y:S01]  /*7f00*/  HMMA.16816.F32 R16, R112.reuse, R182, R16 ;  /* 0x000000b67010723c */ /* 0x040fe20000001810 */
[----:B------:R-:W1:Y:S07]  /*7f10*/  LDSM.16.M88.4 R180, [R0+0x7000] ;  /* 0x0070000000b4783b */ /* 0x000e6e0000000200 */
[-C--:B----4-:R-:W-:Y:S08]  /*7f20*/  HMMA.16816.F32 R20, R112, R188.reuse, R20 ;  /* 0x000000bc7014723c */ /* 0x090ff00000001814 */
        /* <DEDUP_REMOVED lines=56> */
[----:B------:R-:W-:Y:S08]  /*82b0*/  HMMA.16816.F32 R64, R184, R110, R64 ;  /* 0x0000006eb840723c */ /* 0x000ff00000001840 */
[-C--:B---3--:R-:W-:Y:S08]  /*82c0*/  HMMA.16816.F32 R4, R188, R192.reuse, R4 ;  /* 0x000000c0bc04723c */ /* 0x088ff00000001804 */
        /* <DEDUP_REMOVED lines=15> */
[-C--:B------:R-:W-:Y:S08]  /*83c0*/  HMMA.16816.F32 R4, R208, R216.reuse, R4 ;  /* 0x000000d8d004723c */ /* 0x080ff00000001804 */
[C---:B-1----:R-:W-:Y:S08]  /*83d0*/  HMMA.16816.F32 R8, R180.reuse, R216, R8 ;  /* 0x000000d8b408723c */ /* 0x042ff00000001808 */
        /* <DEDUP_REMOVED lines=20> */
[----:B------:R-:W-:Y:S06]  /*8520*/  FMUL.FTZ R16, R16, UR6 ;  /* 0x0000000610107c20 */ /* 0x000fec0008410000 */
[----:B------:R1:W-:Y:S10]  /*8530*/  MUFU.TANH R112, R7 ;  /* 0x0000000700707308 */ /* 0x0003f40000002400 */
[----:B------:R-:W2:Y:S10]  /*8540*/  MUFU.TANH R104, R10 ;  /* 0x0000000a00687308 */ /* 0x000eb40000002400 */
[----:B------:R-:W-:Y:S01]  /*8550*/  MUFU.TANH R103, R11 ;  /* 0x0000000b00677308 */ /* 0x000fe20000002400 */
[----:B-1----:R-:W1:Y:S09]  /*8560*/  LDSM.16.M88.4 R4, [R2+0x8400] ;  /* 0x008400000204783b */ /* 0x002e720000000200 */
[----:B------:R-:W-:Y:S10]  /*8570*/  MUFU.TANH R102, R8 ;  /* 0x0000000800667308 */ /* 0x000ff40000002400 */
[----:B------:R3:W-:Y:S10]  /*8580*/  MUFU.TANH R108, R9 ;  /* 0x00000009006c7308 */ /* 0x0007f40000002400 */
[----:B------:R-:W4:Y:S10]  /*8590*/  MUFU.TANH R113, R14 ;  /* 0x0000000e00717308 */ /* 0x000f340000002400 */
[----:B------:R5:W-:Y:S01]  /*85a0*/  MUFU.TANH R14, R12 ;  /* 0x0000000c000e7308 */ /* 0x000be20000002400 */
[----:B---3--:R-:W3:Y:S09]  /*85b0*/  LDSM.16.M88.4 R8, [R2+0x8800] ;  /* 0x008800000208783b */ /* 0x008ef20000000200 */
[----:B------:R-:W4:Y:S01]  /*85c0*/  MUFU.TANH R115, R15 ;  /* 0x0000000f00737308 */ /* 0x000f220000002400 */
[-C--:B-1----:R-:W-:Y:S09]  /*85d0*/  HMMA.16816.F32 R20, R208, R4.reuse, R20 ;  /* 0x00000004d014723c */ /* 0x082ff20000001814 */
[----:B------:R-:W-:Y:S01]  /*85e0*/  MUFU.TANH R15, R13 ;  /* 0x0000000d000f7308 */ /* 0x000fe20000002400 */
[C---:B------:R-:W-:Y:S04]  /*85f0*/  HMMA.16816.F32 R24, R180.reuse, R4, R24 ;  /* 0x00000004b418723c */ /* 0x040fe80000001818 */
[----:B-----5:R-:W-:Y:S05]  /*8600*/  LEA R12, R229, R231, 0x6 ;  /* 0x000000e7e50c7211 */ /* 0x020fea00078e30ff */
[----:B------:R-:W1:Y:S01]  /*8610*/  MUFU.TANH R18, R18 ;  /* 0x0000001200127308 */ /* 0x000e620000002400 */
[-C--:B------:R-:W-:Y:S03]  /*8620*/  HMMA.16816.F32 R28, R180, R6.reuse, R28 ;  /* 0x00000006b41c723c */ /* 0x080fe6000000181c */
[----:B------:R-:W-:Y:S02]  /*8630*/  IMAD.IADD R12, R230, 0x1, -R12 ;  /* 0x00000001e60c7824 */ /* 0x000fe400078e0a0c */
[----:B------:R-:W-:Y:S01]  /*8640*/  FMUL.FTZ R23, R23, UR6 ;  /* 0x0000000617177c20 */ /* 0x000fe20008410000 */
[----:B------:R-:W-:Y:S01]  /*8650*/  FMUL.FTZ R22, R22, UR6 ;  /* 0x0000000616167c20 */ /* 0x000fe20008410000 */
[----:B------:R-:W-:Y:S02]  /*8660*/  FMUL.FTZ R20, R20, UR6 ;  /* 0x0000000614147c20 */ /* 0x000fe40008410000 */
[----:B------:R-:W5:Y:S01]  /*8670*/  MUFU.TANH R17, R17 ;  /* 0x0000001100117308 */ /* 0x000f620000002400 */
[C---:B------:R-:W-:Y:S04]  /*8680*/  HMMA.16816.F32 R32, R208.reuse, R6, R32 ;  /* 0x00000006d020723c */ /* 0x040fe80000001820 */
[----:B------:R-:W-:Y:S01]  /*8690*/  FMUL.FTZ R26, R26, UR6 ;  /* 0x000000061a1a7c20 */ /* 0x000fe20008410000 */
[----:B------:R-:W-:Y:S01]  /*86a0*/  FMUL.FTZ R25, R25, UR6 ;  /* 0x0000000619197c20 */ /* 0x000fe20008410000 */
[----:B------:R-:W-:Y:S03]  /*86b0*/  FMUL.FTZ R27, R27, UR6 ;  /* 0x000000061b1b7c20 */ /* 0x000fe60008410000 */
[----:B------:R-:W5:Y:S01]  /*86c0*/  MUFU.TANH R23, R23 ;  /* 0x0000001700177308 */ /* 0x000f620000002400 */
[-C--:B---3--:R-:W-:Y:S03]  /*86d0*/  HMMA.16816.F32 R36, R208, R8.reuse, R36 ;  /* 0x00000008d024723c */ /* 0x088fe60000001824 */
[----:B------:R-:W-:Y:S01]  /*86e0*/  FMUL.FTZ R28, R28, UR6 ;  /* 0x000000061c1c7c20 */ /* 0x000fe20008410000 */
[----:B------:R-:W-:Y:S02]  /*86f0*/  VIADD R5, R12, 0x3f ;  /* 0x0000003f0c057836 */ /* 0x000fe40000000000 */
[----:B------:R-:W-:Y:S01]  /*8700*/  FMUL.FTZ R30, R30, UR6 ;  /* 0x000000061e1e7c20 */ /* 0x000fe20008410000 */
[----:B------:R-:W-:Y:S02]  /*8710*/  FMUL.FTZ R29, R29, UR6 ;  /* 0x000000061d1d7c20 */ /* 0x000fe40008410000 */
[----:B------:R-:W-:Y:S01]  /*8720*/  MUFU.TANH R184, R28 ;  /* 0x0000001c00b87308 */ /* 0x000fe20000002400 */
[C---:B------:R-:W-:Y:S04]  /*8730*/  HMMA.16816.F32 R40, R180.reuse, R8, R40 ;  /* 0x00000008b428723c */ /* 0x040fe80000001828 */
[----:B------:R-:W-:Y:S01]  /*8740*/  FMUL.FTZ R33, R33, UR6 ;  /* 0x0000000621217c20 */ /* 0x000fe20008410000 */
[----:B------:R-:W-:Y:S01]  /*8750*/  IABS R5, R5 ;  /* 0x0000000500057213 */ /* 0x000fe20000000000 */
[----:B------:R-:W-:Y:S03]  /*8760*/  FMUL.FTZ R35, R35, UR6 ;  /* 0x0000000623237c20 */ /* 0x000fe60008410000 */
[----:B------:R-:W-:Y:S01]  /*8770*/  MUFU.TANH R193, R30 ;  /* 0x0000001e00c17308 */ /* 0x000fe20000002400 */
[----:B------:R-:W-:Y:S01]  /*8780*/  FMUL.FTZ R31, R31, UR6 ;  /* 0x000000061f1f7c20 */ /* 0x000fe20008410000 */
[----:B------:R-:W-:Y:S01]  /*8790*/  FMUL.FTZ R34, R34, UR6 ;  /* 0x0000000622227c20 */ /* 0x000fe20008410000 */
[----:B------:R-:W-:Y:S01]  /*87a0*/  IADD3 R0, PT, PT, R12, 0x48, RZ ;  /* 0x000000480c007810 */ /* 0x000fe20007ffe0ff */
[----:B------:R-:W-:Y:S01]  /*87b0*/  FMUL.FTZ R38, R38, UR6 ;  /* 0x0000000626267c20 */ /* 0x000fe20008410000 */
[----:B------:R-:W-:Y:S02]  /*87c0*/  VIADD R4, R12, 0x47 ;  /* 0x000000470c047836 */ /* 0x000fe40000000000 */
[----:B------:R-:W-:Y:S01]  /*87d0*/  FMUL.FTZ R32, R32, UR6 ;  /* 0x0000000620207c20 */ /* 0x000fe20008410000 */
[----:B------:R-:W-:Y:S02]  /*87e0*/  IABS R0, R0 ;  /* 0x0000000000007213 */ /* 0x000fe40000000000 */
[----:B------:R2:W-:Y:S01]  /*87f0*/  MUFU.TANH R196, R35 ;  /* 0x0000002300c47308 */ /* 0x0005e20000002400 */
[----:B------:R-:W-:Y:S01]  /*8800*/  IADD3 R3, PT, PT, R12, 0x40, RZ ;  /* 0x000000400c037810 */ /* 0x000fe20007ffe0ff */
[----:B------:R-:W-:Y:S01]  /*8810*/  FMUL.FTZ R24, R24, UR6 ;  /* 0x0000000618187c20 */ /* 0x000fe20008410000 */
[----:B------:R-:W-:Y:S01]  /*8820*/  I2FP.F32.S32 R0, R0 ;  /* 0x0000000000007245 */ /* 0x000fe20000201400 */
[-C--:B------:R-:W-:Y:S03]  /*8830*/  HMMA.16816.F32 R44, R180, R10.reuse, R44 ;  /* 0x0000000ab42c723c */ /* 0x080fe6000000182c */
[----:B------:R-:W-:Y:S03]  /*8840*/  IABS R4, R4 ;  /* 0x0000000400047213 */ /* 0x000fe60000000000 */
[----:B------:R3:W-:Y:S01]  /*8850*/  MUFU.TANH R13, R31 ;  /* 0x0000001f000d7308 */ /* 0x0007e20000002400 */
[----:B------:R-:W-:Y:S01]  /*8860*/  IABS R3, R3 ;  /* 0x0000000300037213 */ /* 0x000fe20000000000 */
[----:B------:R-:W-:Y:S01]  /*8870*/  VIADD R8, R12, 0xffffffe7 ;  /* 0xffffffe70c087836 */ /* 0x000fe20000000000 */
[----:B------:R-:W-:Y:S01]  /*8880*/  I2FP.F32.S32 R4, R4 ;  /* 0x0000000400047245 */ /* 0x000fe20000201400 */
[----:B------:R-:W-:Y:S01]  /*8890*/  FMUL.FTZ R21, R21, UR6 ;  /* 0x0000000615157c20 */ /* 0x000fe20008410000 */
[----:B------:R-:W-:Y:S01]  /*88a0*/  I2FP.F32.S32 R3, R3 ;  /* 0x0000000300037245 */ /* 0x000fe20000201400 */
[----:B------:R-:W-:Y:S01]  /*88b0*/  FMUL.FTZ R39, R39, UR6 ;  /* 0x0000000627277c20 */ /* 0x000fe20008410000 */
[----:B------:R-:W-:Y:S03]  /*88c0*/  FMUL.FTZ R42, R42, UR6 ;  /* 0x000000062a2a7c20 */ /* 0x000fe60008410000 */
[----:B------:R1:W-:Y:S01]  /*88d0*/  MUFU.TANH R194, R32 ;  /* 0x0000002000c27308 */ /* 0x0003e20000002400 */
[-C--:B--2---:R-:W-:Y:S01]  /*88e0*/  FFMA.FTZ R35, R0, -R100.reuse, R104 ;  /* 0x8000006400237223 */ /* 0x084fe20000010068 */
[----:B------:R-:W-:Y:S01]  /*88f0*/  I2FP.F32.S32 R0, R5 ;  /* 0x0000000500007245 */ /* 0x000fe20000201400 */
[-C--:B----4-:R-:W-:Y:S01]  /*8900*/  FFMA.FTZ R113, R3, -R100.reuse, R113 ;  /* 0x8000006403717223 */ /* 0x090fe20000010071 */
[----:B------:R-:W-:Y:S01]  /*8910*/  IADD3 R5, PT, PT, R12, -0x9, RZ ;  /* 0xfffffff70c057810 */ /* 0x000fe20007ffe0ff */
[----:B------:R-:W-:Y:S01]  /*8920*/  FMUL.FTZ R43, R43, UR6 ;  /* 0x000000062b2b7c20 */ /* 0x000fe20008410000 */
[C---:B------:R-:W-:Y:S04]  /*8930*/  HMMA.16816.F32 R48, R208.reuse, R10, R48 ;  /* 0x0000000ad030723c */ /* 0x040fe80000001830 */
[----:B------:R2:W-:Y:S01]  /*8940*/  MUFU.TANH R195, R34 ;  /* 0x0000002200c37308 */ /* 0x0005e20000002400 */
[----:B------:R-:W-:Y:S01]  /*8950*/  IABS R5, R5 ;  /* 0x0000000500057213 */ /* 0x000fe20000000000 */
[CC--:B---3--:R-:W-:Y:S01]  /*8960*/  FFMA.FTZ R31, R0.reuse, -R100.reuse, R108 ;  /* 0x80000064001f7223 */ /* 0x0c8fe2000001006c */
[----:B------:R-:W-:Y:S01]  /*8970*/  FFMA.FTZ R115, R0, -R100, R115 ;  /* 0x8000006400737223 */ /* 0x000fe20000010073 */
[----:B------:R-:W-:Y:S01]  /*8980*/  IABS R0, R12 ;  /* 0x0000000c00007213 */ /* 0x000fe20000000000 */
[----:B------:R-:W-:Y:S01]  /*8990*/  FMUL.FTZ R40, R40, UR6 ;  /* 0x0000000628287c20 */ /* 0x000fe20008410000 */
[C---:B------:R-:W-:Y:S04]  /*89a0*/  IADD3 R10, PT, PT, R12.reuse, -0x29, RZ ;  /* 0xffffffd70c0a7810 */ /* 0x040fe80007ffe0ff */
[----:B------:R3:W-:Y:S01]  /*89b0*/  MUFU.TANH R9, R38 ;  /* 0x0000002600097308 */ /* 0x0007e20000002400 */
[----:B------:R-:W-:Y:S01]  /*89c0*/  I2FP.F32.S32 R0, R0 ;  /* 0x0000000000007245 */ /* 0x000fe20000201400 */
[-C--:B-1----:R-:W-:Y:S01]  /*89d0*/  FFMA.FTZ R32, R3, -R100.reuse, R102 ;  /* 0x8000006403207223 */ /* 0x082fe20000010066 */
[----:B------:R-:W-:Y:S02]  /*89e0*/  VIADD R3, R12, 0xfffffff8 ;  /* 0xfffffff80c037836 */ /* 0x000fe40000000000 */
[----:B------:R-:W-:Y:S01]  /*89f0*/  FMUL.FTZ R46, R46, UR6 ;  /* 0x000000062e2e7c20 */ /* 0x000fe20008410000 */
[----:B------:R-:W-:Y:S01]  /*8a00*/  IADD3 R11, PT, PT, R12, -0x31, RZ ;  /* 0xffffffcf0c0b7810 */ /* 0x000fe20007ffe0ff */
[-C--:B------:R-:W-:Y:S01]  /*8a10*/  FFMA.FTZ R28, R0, -R100.reuse, R110 ;  /* 0x80000064001c7223 */ /* 0x080fe2000001006e */
[----:B------:R-:W-:Y:S02]  /*8a20*/  FMUL.FTZ R41, R41, UR6 ;  /* 0x0000000629297c20 */ /* 0x000fe40008410000 */
[----:B------:R-:W-:Y:S01]  /*8a30*/  MUFU.TANH R16, R16 ;  /* 0x0000001000107308 */ /* 0x000fe20000002400 */
[----:B------:R-:W-:Y:S01]  /*8a40*/  IABS R3, R3 ;  /* 0x0000000300037213 */ /* 0x000fe20000000000 */
[----:B--2---:R-:W-:Y:S01]  /*8a50*/  FFMA.FTZ R34, R4, -R100, R103 ;  /* 0x8000006404227223 */ /* 0x004fe20000010067 */
[----:B------:R-:W-:Y:S01]  /*8a60*/  IADD3 R4, PT, PT, R12, -0x1, RZ ;  /* 0xffffffff0c047810 */ /* 0x000fe20007ffe0ff */
[----:B------:R-:W-:Y:S01]  /*8a70*/  FMUL.FTZ R47, R47, UR6 ;  /* 0x000000062f2f7c20 */ /* 0x000fe20008410000 */
[----:B------:R-:W-:Y:S01]  /*8a80*/  I2FP.F32.S32 R3, R3 ;  /* 0x0000000300037245 */ /* 0x000fe20000201400 */
[----:B------:R-:W-:Y:S01]  /*8a90*/  FMUL.FTZ R50, R50, UR6 ;  /* 0x0000000632327c20 */ /* 0x000fe20008410000 */
[----:B------:R-:W-:Y:S03]  /*8aa0*/  IABS R4, R4 ;  /* 0x0000000400047213 */ /* 0x000fe60000000000 */
[----:B------:R-:W1:Y:S01]  /*8ab0*/  MUFU.TANH R22, R22 ;  /* 0x0000001600167308 */ /* 0x000e620000002400 */
[----:B---3--:R-:W-:Y:S01]  /*8ac0*/  FFMA.FTZ R38, R0, -R100, R18 ;  /* 0x8000006400267223 */ /* 0x008fe20000010012 */
[----:B------:R-:W-:Y:S01]  /*8ad0*/  I2FP.F32.S32 R0, R5 ;  /* 0x0000000500007245 */ /* 0x000fe20000201400 */
[----:B------:R-:W-:Y:S01]  /*8ae0*/  VIADD R5, R12, 0x30 ;  /* 0x000000300c057836 */ /* 0x000fe20000000000 */
[----:B------:R-:W-:Y:S01]  /*8af0*/  I2FP.F32.S32 R4, R4 ;  /* 0x0000000400047245 */ /* 0x000fe20000201400 */
[----:B------:R-:W-:Y:S01]  /*8b00*/  FMUL.FTZ R36, R36, UR6 ;  /* 0x0000000624247c20 */ /* 0x000fe20008410000 */
[----:B------:R-:W-:Y:S01]  /*8b10*/  IABS R10, R10 ;  /* 0x0000000a000a7213 */ /* 0x000fe20000000000 */
[CC--:B-----5:R-:W-:Y:S03]  /*8b20*/  FFMA.FTZ R30, R0.reuse, -R100.reuse, R17 ;  /* 0x80000064001e7223 */ /* 0x0e0fe60000010011 */
[----:B------:R2:W-:Y:S01]  /*8b30*/  MUFU.TANH R185, R29 ;  /* 0x0000001d00b97308 */ /* 0x0005e20000002400 */
[----:B------:R-:W-:Y:S01]  /*8b40*/  IABS R5, R5 ;  /* 0x0000000500057213 */ /* 0x000fe20000000000 */
[----:B------:R-:W-:Y:S01]  /*8b50*/  FFMA.FTZ R201, R0, -R100, R23 ;  /* 0x8000006400c97223 */ /* 0x000fe20000010017 */
[----:B------:R-:W-:Y:S02]  /*8b60*/  VIADD R0, R12, 0x38 ;  /* 0x000000380c007836 */ /* 0x000fe40000000000 */
[----:B------:R-:W-:Y:S01]  /*8b70*/  FMUL.FTZ R37, R37, UR6 ;  /* 0x0000000625257c20 */ /* 0x000fe20008410000 */
[----:B------:R-:W-:Y:S01]  /*8b80*/  IABS R11, R11 ;  /* 0x0000000b000b7213 */ /* 0x000fe20000000000 */
[----:B------:R-:W-:Y:S01]  /*8b90*/  FMUL.FTZ R51, R51, UR6 ;  /* 0x0000000633337c20 */ /* 0x000fe20008410000 */
[----:B------:R-:W-:Y:S02]  /*8ba0*/  FMUL.FTZ R48, R48, UR6 ;  /* 0x0000000630307c20 */ /* 0x000fe40008410000 */
[----:B------:R-:W-:Y:S01]  /*8bb0*/  MUFU.TANH R19, R19 ;  /* 0x0000001300137308 */ /* 0x000fe20000002400 */
[----:B------:R-:W-:Y:S01]  /*8bc0*/  IABS R0, R0 ;  /* 0x0000000000007213 */ /* 0x000fe20000000000 */
[----:B-1----:R-:W-:Y:S01]  /*8bd0*/  FFMA.FTZ R200, R3, -R100, R22 ;  /* 0x8000006403c87223 */ /* 0x002fe20000010016 */
[----:B------:R-:W-:Y:S01]  /*8be0*/  FMUL.FTZ R44, R44, UR6 ;  /* 0x000000062c2c7c20 */ /* 0x000fe20008410000 */
[C---:B------:R-:W-:Y:S01]  /*8bf0*/  IADD3 R22, PT, PT, R12.reuse, -0x39, RZ ;  /* 0xffffffc70c167810 */ /* 0x040fe20007ffe0ff */
[----:B------:R-:W-:Y:S01]  /*8c00*/  FMUL.FTZ R45, R45, UR6 ;  /* 0x000000062d2d7c20 */ /* 0x000fe20008410000 */
[----:B------:R-:W-:Y:S01]  /*8c10*/  I2FP.F32.S32 R0, R0 ;  /* 0x0000000000007245 */ /* 0x000fe20000201400 */
[----:B------:R-:W-:Y:S03]  /*8c20*/  FMUL.FTZ R49, R49, UR6 ;  /* 0x0000000631317c20 */ /* 0x000fe60008410000 */
[----:B------:R-:W1:Y:S01]  /*8c30*/  MUFU.TANH R188, R27 ;  /* 0x0000001b00bc7308 */ /* 0x000e620000002400 */
[----:B--2---:R-:W-:Y:S01]  /*8c40*/  FFMA.FTZ R29, R3, -R100, R16 ;  /* 0x80000064031d7223 */ /* 0x004fe20000010010 */
[----:B------:R-:W-:Y:S02]  /*8c50*/  IADD3 R3, PT, PT, R12, 0x37, RZ ;  /* 0x000000370c037810 */ /* 0x000fe40007ffe0ff */
[----:B------:R-:W-:Y:S02]  /*8c60*/  I2FP.F32.S32 R10, R10 ;  /* 0x0000000a000a7245 */ /* 0x000fe40000201400 */
[----:B------:R-:W-:Y:S04]  /*8c70*/  IABS R3, R3 ;  /* 0x0000000300037213 */ /* 0x000fe80000000000 */
[----:B------:R2:W-:Y:S01]  /*8c80*/  MUFU.TANH R192, R33 ;  /* 0x0000002100c07308 */ /* 0x0005e20000002400 */
[----:B------:R-:W-:Y:S02]  /*8c90*/  I2FP.F32.S32 R11, R11 ;  /* 0x0000000b000b7245 */ /* 0x000fe40000201400 */
[----:B------:R-:W-:Y:S02]  /*8ca0*/  I2FP.F32.S32 R3, R3 ;  /* 0x0000000300037245 */ /* 0x000fe40000201400 */
[----:B------:R-:W-:Y:S05]  /*8cb0*/  IABS R22, R22 ;  /* 0x0000001600167213 */ /* 0x000fea0000000000 */
[----:B------:R3:W4:Y:S01]  /*8cc0*/  MUFU.TANH R189, R26 ;  /* 0x0000001a00bd7308 */ /* 0x0007220000002400 */
[CC--:B-1----:R-:W-:Y:S01]  /*8cd0*/  FFMA.FTZ R188, R3.reuse, -R100.reuse, R188 ;  /* 0x8000006403bc7223 */ /* 0x0c2fe200000100bc */
[C---:B------:R-:W-:Y:S01]  /*8ce0*/  FFMA.FTZ R27, R4.reuse, -R100, R109 ;  /* 0x80000064041b7223 */ /* 0x040fe2000001006d */
[----:B------:R-:W-:Y:S07]  /*8cf0*/  I2FP.F32.S32 R22, R22 ;  /* 0x0000001600167245 */ /* 0x000fee0000201400 */
[----:B------:R1:W-:Y:S01]  /*8d00*/  MUFU.TANH R187, R25 ;  /* 0x0000001900bb7308 */ /* 0x0003e20000002400 */
[----:B--2---:R-:W-:Y:S01]  /*8d10*/  FFMA.FTZ R33, R4, -R100, R19 ;  /* 0x8000006404217223 */ /* 0x004fe20000010013 */
[----:B------:R-:W-:Y:S04]  /*8d20*/  IADD3 R4, PT, PT, R12, 0x2f, RZ ;  /* 0x0000002f0c047810 */ /* 0x000fe80007ffe0ff */
[----:B------:R-:W-:Y:S04]  /*8d30*/  IABS R4, R4 ;  /* 0x0000000400047213 */ /* 0x000fe80000000000 */
[----:B------:R-:W2:Y:S01]  /*8d40*/  MUFU.TANH R186, R24 ;  /* 0x0000001800ba7308 */ /* 0x000ea20000002400 */
[CC--:B---3--:R-:W-:Y:S01]  /*8d50*/  FFMA.FTZ R26, R0.reuse, -R100.reuse, R14 ;  /* 0x80000064001a7223 */ /* 0x0c8fe2000001000e */
[-C--:B----4-:R-:W-:Y:S01]  /*8d60*/  FFMA.FTZ R189, R0, -R100.reuse, R189 ;  /* 0x8000006400bd7223 */ /* 0x090fe200000100bd */
[----:B------:R-:W-:Y:S07]  /*8d70*/  I2FP.F32.S32 R0, R5 ;  /* 0x0000000500007245 */ /* 0x000fee0000201400 */
[----:B------:R-:W3:Y:S01]  /*8d80*/  MUFU.TANH R190, R20 ;  /* 0x0000001400be7308 */ /* 0x000ee20000002400 */
[----:B-1----:R-:W-:Y:S01]  /*8d90*/  FFMA.FTZ R25, R3, -R100, R15 ;  /* 0x8000006403197223 */ /* 0x002fe2000001000f */
[----:B------:R-:W-:Y:S01]  /*8da0*/  I2FP.F32.S32 R3, R4 ;  /* 0x0000000400037245 */ /* 0x000fe20000201400 */
[CC--:B------:R-:W-:Y:S01]  /*8db0*/  FFMA.FTZ R193, R0.reuse, -R100.reuse, R193 ;  /* 0x8000006400c17223 */ /* 0x0c0fe200000100c1 */
[----:B------:R1:W4:Y:S01]  /*8dc0*/  LDSM.16.M88.4 R4, [R2+0x8c00] ;  /* 0x008c00000204783b */ /* 0x0003220000000200 */
[----:B------:R-:W-:Y:S05]  /*8dd0*/  DEPBAR.LE SB0, 0x0 ;  /* 0x000080000000791a */ /* 0x000fea0000000000 */
[----:B------:R-:W5:Y:S01]  /*8de0*/  MUFU.TANH R191, R21 ;  /* 0x0000001500bf7308 */ /* 0x000f620000002400 */
[----:B--2---:R-:W-:Y:S01]  /*8df0*/  FFMA.FTZ R186, R0, -R100, R186 ;  /* 0x8000006400ba7223 */ /* 0x004fe200000100ba */
[C---:B------:R-:W-:Y:S08]  /*8e00*/  VIADD R0, R12.reuse, 0xfffffff0 ;  /* 0xfffffff00c007836 */ /* 0x040ff00000000000 */
[----:B------:R-:W2:Y:S01]  /*8e10*/  MUFU.TANH R39, R39 ;  /* 0x0000002700277308 */ /* 0x000ea20000002400 */
[----:B------:R-:W-:Y:S01]  /*8e20*/  BAR.SYNC.DEFER_BLOCKING 0x0 ;  /* 0x0000000000007b1d */ /* 0x000fe20000010000 */
[----:B------:R-:W-:Y:S01]  /*8e30*/  IABS R0, R0 ;  /* 0x0000000000007213 */ /* 0x000fe20000000000 */
[CC--:B------:R-:W-:Y:S01]  /*8e40*/  FFMA.FTZ R187, R3.reuse, -R100.reuse, R187 ;  /* 0x8000006403bb7223 */ /* 0x0c0fe200000100bb */
[----:B------:R-:W-:Y:S01]  /*8e50*/  FFMA.FTZ R202, R3, -R100, R13 ;  /* 0x8000006403ca7223 */ /* 0x000fe2000001000d */
[C---:B------:R-:W-:Y:S02]  /*8e60*/  IADD3 R3, PT, PT, R12.reuse, -0x18, RZ ;  /* 0xffffffe80c037810 */ /* 0x040fe40007ffe0ff */
[----:B------:R-:W-:Y:S03]  /*8e70*/  I2FP.F32.S32 R0, R0 ;  /* 0x0000000000007245 */ /* 0x000fe60000201400 */
[----:B------:R-:W2:Y:S01]  /*8e80*/  MUFU.TANH R42, R42 ;  /* 0x0000002a002a7308 */ /* 0x000ea20000002400 */
[----:B------:R-:W-:Y:S02]  /*8e90*/  IABS R3, R3 ;  /* 0x0000000300037213 */ /* 0x000fe40000000000 */
[----:B-1----:R-:W-:Y:S01]  /*8ea0*/  IADD3 R2, PT, PT, R12, -0x11, RZ ;  /* 0xffffffef0c027810 */ /* 0x002fe20007ffe0ff */
[CC--:B---3--:R-:W-:Y:S01]  /*8eb0*/  FFMA.FTZ R190, R0.reuse, -R100.reuse, R190 ;  /* 0x8000006400be7223 */ /* 0x0c8fe200000100be */
[----:B------:R-:W-:Y:S01]  /*8ec0*/  FFMA.FTZ R195, R0, -R100, R195 ;  /* 0x8000006400c37223 */ /* 0x000fe200000100c3 */
[----:B------:R-:W-:Y:S04]  /*8ed0*/  I2FP.F32.S32 R0, R3 ;  /* 0x0000000300007245 */ /* 0x000fe80000201400 */
[----:B------:R-:W1:Y:S01]  /*8ee0*/  MUFU.TANH R43, R43 ;  /* 0x0000002b002b7308 */ /* 0x000e620000002400 */
[----:B------:R-:W-:Y:S01]  /*8ef0*/  IABS R2, R2 ;  /* 0x0000000200027213 */ /* 0x000fe20000000000 */
[CC--:B------:R-:W-:Y:S01]  /*8f00*/  FFMA.FTZ R194, R0.reuse, -R100.reuse, R194 ;  /* 0x8000006400c27223 */ /* 0x0c0fe200000100c2 */
[----:B------:R-:W-:Y:S02]  /*8f10*/  FFMA.FTZ R231, R0, -R100, R9 ;  /* 0x8000006400e77223 */ /* 0x000fe40000010009 */
[----:B------:R-:W-:Y:S02]  /*8f20*/  I2FP.F32.S32 R2, R2 ;  /* 0x0000000200027245 */ /* 0x000fe40000201400 */
[----:B------:R-:W-:Y:S03]  /*8f30*/  IADD3 R3, PT, PT, R12, 0x28, RZ ;  /* 0x000000280c037810 */ /* 0x000fe60007ffe0ff */
[----:B------:R-:W3:Y:S01]  /*8f40*/  MUFU.TANH R40, R40 ;  /* 0x0000002800287308 */ /* 0x000ee20000002400 */
[CC--:B-----5:R-:W-:Y:S01]  /*8f50*/  FFMA.FTZ R191, R2.reuse, -R100.reuse, R191 ;  /* 0x8000006402bf7223 */ /* 0x0e0fe200000100bf */
[----:B------:R-:W-:Y:S01]  /*8f60*/  FFMA.FTZ R196, R2, -R100, R196 ;  /* 0x8000006402c47223 */ /* 0x000fe200000100c4 */
[----:B------:R-:W-:Y:S01]  /*8f70*/  IABS R2, R8 ;  /* 0x0000000800027213 */ /* 0x000fe20000000000 */
[C---:B------:R-:W-:Y:S01]  /*8f80*/  VIADD R8, R12.reuse, 0x27 ;  /* 0x000000270c087836 */ /* 0x040fe20000000000 */
[-C--:B----4-:R-:W-:Y:S05]  /*8f90*/  HMMA.16816.F32 R52, R208, R4.reuse, R52 ;  /* 0x00000004d034723c */ /* 0x090fea0000001834 */
[----:B------:R-:W4:Y:S01]  /*8fa0*/  MUFU.TANH R46, R46 ;  /* 0x0000002e002e7308 */ /* 0x000f220000002400 */
[----:B------:R-:W-:Y:S02]  /*8fb0*/  MOV R0, R2 ;  /* 0x0000000200007202 */ /* 0x000fe40000000f00 */
[----:B------:R-:W-:Y:S01]  /*8fc0*/  IABS R2, R3 ;  /* 0x0000000300027213 */ /* 0x000fe20000000000 */
[C---:B------:R-:W-:Y:S06]  /*8fd0*/  HMMA.16816.F32 R56, R180.reuse, R4, R56 ;  /* 0x00000004b438723c */ /* 0x040fec0000001838 */
[----:B------:R-:W5:Y:S01]  /*8fe0*/  MUFU.TANH R41, R41 ;  /* 0x0000002900297308 */ /* 0x000f620000002400 */
[----:B------:R-:W-:Y:S01]  /*8ff0*/  I2FP.F32.S32 R0, R0 ;  /* 0x0000000000007245 */ /* 0x000fe20000201400 */
[----:B------:R-:W-:Y:S01]  /*9000*/  VIADD R5, R12, 0x7 ;  /* 0x000000070c057836 */ /* 0x000fe20000000000 */
[----:B------:R-:W-:Y:S02]  /*9010*/  IABS R3, R8 ;  /* 0x0000000800037213 */ /* 0x000fe40000000000 */
[----:B------:R-:W-:Y:S01]  /*9020*/  I2FP.F32.S32 R2, R2 ;  /* 0x0000000200027245 */ /* 0x000fe20000201400 */
[CC--:B------:R-:W-:Y:S04]  /*9030*/  FFMA.FTZ R192, R0.reuse, -R100.reuse, R192 ;  /* 0x8000006400c07223 */ /* 0x0c0fe800000100c0 */
[----:B------:R-:W5:Y:S01]  /*9040*/  MUFU.TANH R47, R47 ;  /* 0x0000002f002f7308 */ /* 0x000f620000002400 */
[-C--:B--2---:R-:W-:Y:S01]  /*9050*/  FFMA.FTZ R230, R0, -R100.reuse, R39 ;  /* 0x8000006400e67223 */ /* 0x084fe20000010027 */
[----:B------:R-:W-:Y:S01]  /*9060*/  MOV R0, R3 ;  /* 0x0000000300007202 */ /* 0x000fe20000000f00 */
[C---:B------:R-:W-:Y:S01]  /*9070*/  VIADD R3, R12.reuse, 0x1f ;  /* 0x0000001f0c037836 */ /* 0x040fe20000000000 */
[----:B------:R-:W-:Y:S01]  /*9080*/  IADD3 R4, PT, PT, R12, 0x20, RZ ;  /* 0x000000200c047810 */ /* 0x000fe20007ffe0ff */
[C---:B------:R-:W-:Y:S01]  /*9090*/  FFMA.FTZ R184, R2.reuse, -R100, R184 ;  /* 0x8000006402b87223 */ /* 0x040fe200000100b8 */
[----:B------:R-:W-:Y:S01]  /*90a0*/  I2FP.F32.S32 R0, R0 ;  /* 0x0000000000007245 */ /* 0x000fe20000201400 */
[----:B------:R-:W-:Y:S03]  /*90b0*/  FFMA.FTZ R204, R2, -R100, R42 ;  /* 0x8000006402cc7223 */ /* 0x000fe6000001002a */
[----:B------:R-:W2:Y:S01]  /*90c0*/  MUFU.TANH R203, R36 ;  /* 0x0000002400cb7308 */ /* 0x000ea20000002400 */
[----:B------:R-:W-:Y:S01]  /*90d0*/  IABS R2, R4 ;  /* 0x0000000400027213 */ /* 0x000fe20000000000 */
[----:B------:R-:W-:Y:S01]  /*90e0*/  FMUL.FTZ R54, R54, UR6 ;  /* 0x0000000636367c20 */ /* 0x000fe20008410000 */
[CC--:B------:R-:W-:Y:S01]  /*90f0*/  FFMA.FTZ R185, R0.reuse, -R100.reuse, R185 ;  /* 0x8000006400b97223 */ /* 0x0c0fe200000100b9 */
[----:B-1----:R-:W-:Y:S01]  /*9100*/  FFMA.FTZ R205, R0, -R100, R43 ;  /* 0x8000006400cd7223 */ /* 0x002fe2000001002b */
[----:B------:R-:W-:Y:S01]  /*9110*/  IABS R0, R3 ;  /* 0x0000000300007213 */ /* 0x000fe20000000000 */
[-C--:B------:R-:W-:Y:S04]  /*9120*/  HMMA.16816.F32 R60, R180, R6.reuse, R60 ;  /* 0x00000006b43c723c */ /* 0x080fe8000000183c */
[----:B------:R-:W1:Y:S01]  /*9130*/  MUFU.TANH R50, R50 ;  /* 0x0000003200327308 */ /* 0x000e620000002400 */
[----:B------:R-:W-:Y:S01]  /*9140*/  IADD3 R3, PT, PT, R12, -0x20, RZ ;  /* 0xffffffe00c037810 */ /* 0x000fe20007ffe0ff */
[----:B------:R-:W-:Y:S01]  /*9150*/  FMUL.FTZ R58, R58, UR6 ;  /* 0x000000063a3a7c20 */ /* 0x000fe20008410000 */
[----:B------:R-:W-:Y:S01]  /*9160*/  I2FP.F32.S32 R2, R2 ;  /* 0x0000000200027245 */ /* 0x000fe20000201400 */
[----:B------:R-:W-:Y:S01]  /*9170*/  FMUL.FTZ R59, R59, UR6 ;  /* 0x000000063b3b7c20 */ /* 0x000fe20008410000 */
[----:B------:R-:W-:Y:S01]  /*9180*/  IABS R3, R3 ;  /* 0x0000000300037213 */ /* 0x000fe20000000000 */
[----:B------:R-:W-:Y:S04]  /*9190*/  HMMA.16816.F32 R64, R208, R6, R64 ;  /* 0x00000006d040723c */ /* 0x000fe80000001840 */
[----:B------:R-:W1:Y:S01]  /*91a0*/  MUFU.TANH R37, R37 ;  /* 0x0000002500257308 */ /* 0x000e620000002400 */
[----:B------:R-:W-:Y:S01]  /*91b0*/  I2FP.F32.S32 R0, R0 ;  /* 0x0000000000007245 */ /* 0x000fe20000201400 */
[CC--:B---3--:R-:W-:Y:S01]  /*91c0*/  FFMA.FTZ R198, R2.reuse, -R100.reuse, R40 ;  /* 0x8000006402c67223 */ /* 0x0c8fe20000010028 */
[-C--:B----4-:R-:W-:Y:S01]  /*91d0*/  FFMA.FTZ R207, R2, -R100.reuse, R46 ;  /* 0x8000006402cf7223 */ /* 0x090fe2000001002e */
[----:B------:R-:W-:Y:S01]  /*91e0*/  MOV R2, R3 ;  /* 0x0000000300027202 */ /* 0x000fe20000000f00 */
[----:B------:R-:W-:Y:S02]  /*91f0*/  VIADD R3, R12, 0x17 ;  /* 0x000000170c037836 */ /* 0x000fe40000000000 */
[CC--:B-----5:R-:W-:Y:S03]  /*9200*/  FFMA.FTZ R197, R0.reuse, -R100.reuse, R41 ;  /* 0x8000006400c57223 */ /* 0x0e0fe60000010029 */
[----:B------:R-:W3:Y:S01]  /*9210*/  MUFU.TANH R51, R51 ;  /* 0x0000003300337308 */ /* 0x000ee20000002400 */
[----:B------:R-:W-:Y:S01]  /*9220*/  FFMA.FTZ R217, R0, -R100, R47 ;  /* 0x8000006400d97223 */ /* 0x000fe2000001002f */
[----:B------:R-:W-:Y:S01]  /*9230*/  I2FP.F32.S32 R0, R2 ;  /* 0x0000000200007245 */ /* 0x000fe20000201400 */
[C---:B------:R-:W-:Y:S01]  /*9240*/  VIADD R2, R12.reuse, 0xffffffdf ;  /* 0xffffffdf0c027836 */ /* 0x040fe20000000000 */
[----:B------:R-:W-:Y:S01]  /*9250*/  IADD3 R4, PT, PT, R12, 0x18, RZ ;  /* 0x000000180c047810 */ /* 0x000fe20007ffe0ff */
[----:B------:R-:W-:Y:S01]  /*9260*/  FMUL.FTZ R60, R60, UR6 ;  /* 0x000000063c3c7c20 */ /* 0x000fe20008410000 */
[----:B------:R-:W-:Y:S01]  /*9270*/  IABS R3, R3 ;  /* 0x0000000300037213 */ /* 0x000fe20000000000 */
[CC--:B--2---:R-:W-:Y:S03]  /*9280*/  FFMA.FTZ R203, R0.reuse, -R100.reuse, R203 ;  /* 0x8000006400cb7223 */ /* 0x0c4fe600000100cb */
[----:B------:R-:W2:Y:S01]  /*9290*/  MUFU.TANH R48, R48 ;  /* 0x0000003000307308 */ /* 0x000ea20000002400 */
[----:B-1----:R-:W-:Y:S01]  /*92a0*/  FFMA.FTZ R212, R0, -R100, R50 ;  /* 0x8000006400d47223 */ /* 0x002fe20000010032 */
[----:B------:R-:W-:Y:S01]  /*92b0*/  IADD3 R0, PT, PT, R12, -0x28, RZ ;  /* 0xffffffd80c007810 */ /* 0x000fe20007ffe0ff */
[----:B------:R-:W-:Y:S01]  /*92c0*/  FMUL.FTZ R57, R57, UR6 ;  /* 0x0000000639397c20 */ /* 0x000fe20008410000 */
[----:B------:R-:W-:Y:S01]  /*92d0*/  IABS R2, R2 ;  /* 0x0000000200027213 */ /* 0x000fe20000000000 */
[----:B------:R-:W-:Y:S01]  /*92e0*/  FMUL.FTZ R56, R56, UR6 ;  /* 0x0000000638387c20 */ /* 0x000fe20008410000 */
[----:B------:R-:W-:Y:S01]  /*92f0*/  IABS R0, R0 ;  /* 0x0000000000007213 */ /* 0x000fe20000000000 */
[----:B------:R-:W-:Y:S03]  /*9300*/  FMUL.FTZ R61, R61, UR6 ;  /* 0x000000063d3d7c20 */ /* 0x000fe60008410000 */
[----:B------:R-:W1:Y:S01]  /*9310*/  MUFU.TANH R54, R54 ;  /* 0x0000003600367308 */ /* 0x000e620000002400 */
[----:B------:R-:W-:Y:S01]  /*9320*/  I2FP.F32.S32 R2, R2 ;  /* 0x0000000200027245 */ /* 0x000fe20000201400 */
[----:B------:R-:W-:Y:S01]  /*9330*/  FMUL.FTZ R7, R64, UR6 ;  /* 0x0000000640077c20 */ /* 0x000fe20008410000 */
[----:B------:R-:W-:Y:S01]  /*9340*/  IABS R4, R4 ;  /* 0x0000000400047213 */ /* 0x000fe20000000000 */
[----:B------:R-:W-:Y:S01]  /*9350*/  VIADD R6, R12, 0xffffffc8 ;  /* 0xffffffc80c067836 */ /* 0x000fe20000000000 */
[----:B------:R-:W-:Y:S01]  /*9360*/  I2FP.F32.S32 R0, R0 ;  /* 0x0000000000007245 */ /* 0x000fe20000201400 */
[CC--:B------:R-:W-:Y:S01]  /*9370*/  FFMA.FTZ R183, R2.reuse, -R100.reuse, R37 ;  /* 0x8000006402b77223 */ /* 0x0c0fe20000010025 */
[----:B---3--:R-:W-:Y:S03]  /*9380*/  FFMA.FTZ R208, R2, -R100, R51 ;  /* 0x8000006402d07223 */ /* 0x008fe60000010033 */
[----:B------:R-:W3:Y:S01]  /*9390*/  MUFU.TANH R44, R44 ;  /* 0x0000002c002c7308 */ /* 0x000ee20000002400 */
[----:B------:R-:W-:Y:S01]  /*93a0*/  MOV R2, R4 ;  /* 0x0000000400027202 */ /* 0x000fe20000000f00 */
[-C--:B--2---:R-:W-:Y:S01]  /*93b0*/  FFMA.FTZ R199, R0, -R100.reuse, R48 ;  /* 0x8000006400c77223 */ /* 0x084fe20000010030 */
[----:B------:R-:W-:Y:S01]  /*93c0*/  FMUL.FTZ R4, R62, UR6 ;  /* 0x000000063e047c20 */ /* 0x000fe20008410000 */
[----:B------:R-:W-:Y:S01]  /*93d0*/  IADD3 R8, PT, PT, R12, 0xf, RZ ;  /* 0x0000000f0c087810 */ /* 0x000fe20007ffe0ff */
[----:B------:R-:W-:Y:S01]  /*93e0*/  FMUL.FTZ R24, R55, UR6 ;  /* 0x0000000637187c20 */ /* 0x000fe20008410000 */
[----:B------:R-:W-:Y:S01]  /*93f0*/  IABS R5, R5 ;  /* 0x0000000500057213 */ /* 0x000fe20000000000 */
[----:B------:R-:W-:Y:S03]  /*9400*/  FMUL.FTZ R23, R65, UR6 ;  /* 0x0000000641177c20 */ /* 0x000fe60008410000 */
[----:B------:R-:W2:Y:S01]  /*9410*/  MUFU.TANH R108, R58 ;  /* 0x0000003a006c7308 */ /* 0x000ea20000002400 */
[----:B-1----:R-:W-:Y:S01]  /*9420*/  FFMA.FTZ R233, R0, -R100, R54 ;  /* 0x8000006400e97223 */ /* 0x002fe20000010036 */
[----:B------:R-:W-:Y:S01]  /*9430*/  I2FP.F32.S32 R0, R2 ;  /* 0x0000000200007245 */ /* 0x000fe20000201400 */
[----:B------:R-:W-:Y:S01]  /*9440*/  FMUL.FTZ R21, R66, UR6 ;  /* 0x0000000642157c20 */ /* 0x000fe20008410000 */
[----:B------:R-:W-:Y:S01]  /*9450*/  I2FP.F32.S32 R2, R3 ;  /* 0x0000000300027245 */ /* 0x000fe20000201400 */
[----:B------:R-:W-:Y:S01]  /*9460*/  FMUL.FTZ R3, R63, UR6 ;  /* 0x000000063f037c20 */ /* 0x000fe20008410000 */
[----:B------:R-:W-:Y:S01]  /*9470*/  IABS R8, R8 ;  /* 0x0000000800087213 */ /* 0x000fe20000000000 */
[----:B------:R-:W-:Y:S03]  /*9480*/  FMUL.FTZ R20, R67, UR6 ;  /* 0x0000000643147c20 */ /* 0x000fe60008410000 */
[----:B------:R-:W1:Y:S01]  /*9490*/  MUFU.TANH R45, R45 ;  /* 0x0000002d002d7308 */ /* 0x000e620000002400 */
[----:B---3--:R-:W-:Y:S01]  /*94a0*/  FFMA.FTZ R181, R0, -R100, R44 ;  /* 0x8000006400b57223 */ /* 0x008fe2000001002c */
[----:B------:R-:W-:Y:S01]  /*94b0*/  I2FP.F32.S32 R5, R5 ;  /* 0x0000000500057245 */ /* 0x000fe20000201400 */
[----:B------:R-:W-:Y:S01]  /*94c0*/  FMUL.FTZ R52, R52, UR6 ;  /* 0x0000000634347c20 */ /* 0x000fe20008410000 */
[----:B------:R-:W-:Y:S01]  /*94d0*/  IABS R6, R6 ;  /* 0x0000000600067213 */ /* 0x000fe20000000000 */
[----:B------:R-:W-:Y:S02]  /*94e0*/  FMUL.FTZ R53, R53, UR6 ;  /* 0x0000000635357c20 */ /* 0x000fe40008410000 */
[-C--:B------:R-:W-:Y:S03]  /*94f0*/  FFMA.FTZ R16, R5, -R100.reuse, R112 ;  /* 0x8000006405107223 */ /* 0x080fe60000010070 */
[----:B------:R-:W3:Y:S01]  /*9500*/  MUFU.TANH R109, R59 ;  /* 0x0000003b006d7308 */ /* 0x000ee20000002400 */
[----:B--2---:R-:W-:Y:S01]  /*9510*/  FFMA.FTZ R108, R0, -R100, R108 ;  /* 0x80000064006c7223 */ /* 0x004fe2000001006c */
[----:B------:R-:W-:Y:S04]  /*9520*/  IADD3 R0, PT, PT, R12, 0x8, RZ ;  /* 0x000000080c007810 */ /* 0x000fe80007ffe0ff */
[----:B------:R-:W-:Y:S04]  /*9530*/  IABS R0, R0 ;  /* 0x0000000000007213 */ /* 0x000fe80000000000 */
[----:B------:R-:W2:Y:S01]  /*9540*/  MUFU.TANH R60, R60 ;  /* 0x0000003c003c7308 */ /* 0x000ea20000002400 */
[----:B-1----:R-:W-:Y:S01]  /*9550*/  FFMA.FTZ R182, R2, -R100, R45 ;  /* 0x8000006402b67223 */ /* 0x002fe2000001002d */
[----:B------:R-:W-:Y:S05]  /*9560*/  I2FP.F32.S32 R0, R0 ;  /* 0x0000000000007245 */ /* 0x000fea0000201400 */
[-C--:B------:R-:W-:Y:S03]  /*9570*/  FFMA.FTZ R17, R0, -R100.reuse, R111 ;  /* 0x8000006400117223 */ /* 0x080fe6000001006f */
[----:B------:R-:W1:Y:S01]  /*9580*/  MUFU.TANH R57, R57 ;  /* 0x0000003900397308 */ /* 0x000e620000002400 */
[----:B---3--:R-:W-:Y:S01]  /*9590*/  FFMA.FTZ R109, R2, -R100, R109 ;  /* 0x80000064026d7223 */ /* 0x008fe2000001006d */
[----:B------:R-:W-:Y:S04]  /*95a0*/  IADD3 R2, PT, PT, R12, 0x10, RZ ;  /* 0x000000100c027810 */ /* 0x000fe80007ffe0ff */
[----:B------:R-:W-:Y:S04]  /*95b0*/  IABS R2, R2 ;  /* 0x0000000200027213 */ /* 0x000fe80000000000 */
[----:B------:R-:W3:Y:S01]  /*95c0*/  MUFU.TANH R3, R3 ;  /* 0x0000000300037308 */ /* 0x000ee20000002400 */
[----:B--2---:R-:W-:Y:S01]  /*95d0*/  FFMA.FTZ R219, R0, -R100, R60 ;  /* 0x8000006400db7223 */ /* 0x004fe2000001003c */
[----:B------:R-:W-:Y:S02]  /*95e0*/  MOV R0, R8 ;  /* 0x0000000800007202 */ /* 0x000fe40000000f00 */
[----:B------:R-:W-:Y:S02]  /*95f0*/  I2FP.F32.S32 R2, R2 ;  /* 0x0000000200027245 */ /* 0x000fe40000201400 */
[----:B------:R-:W-:Y:S04]  /*9600*/  I2FP.F32.S32 R0, R0 ;  /* 0x0000000000007245 */ /* 0x000fe80000201400 */
[----:B------:R-:W2:Y:S01]  /*9610*/  MUFU.TANH R56, R56 ;  /* 0x0000003800387308 */ /* 0x000ea20000002400 */
[CC--:B-1----:R-:W-:Y:S09]  /*9620*/  FFMA.FTZ R215, R0.reuse, -R100.reuse, R57 ;  /* 0x8000006400d77223 */ /* 0x0c2ff20000010039 */
[----:B------:R-:W1:Y:S01]  /*9630*/  MUFU.TANH R4, R4 ;  /* 0x0000000400047308 */ /* 0x000e620000002400 */
[----:B---3--:R-:W-:Y:S01]  /*9640*/  FFMA.FTZ R111, R0, -R100, R3 ;  /* 0x80000064006f7223 */ /* 0x008fe20000010003 */
[----:B------:R-:W-:Y:S01]  /*9650*/  VIADD R0, R12, 0xffffffd0 ;  /* 0xffffffd00c007836 */ /* 0x000fe20000000000 */
[----:B------:R-:W-:Y:S04]  /*9660*/  FMNMX3.FTZ R3, R106, R28, R27, !PT ;  /* 0x0000001c6a037276 */ /* 0x000fe8000781001b */
[----:B------:R-:W-:Y:S03]  /*9670*/  IABS R12, R0 ;  /* 0x00000000000c7213 */ /* 0x000fe60000000000 */
[----:B------:R-:W3:Y:S01]  /*9680*/  MUFU.TANH R61, R61 ;  /* 0x0000003d003d7308 */ /* 0x000ee20000002400 */
[-C--:B--2---:R-:W-:Y:S01]  /*9690*/  FFMA.FTZ R213, R2, -R100.reuse, R56 ;  /* 0x8000006402d57223 */ /* 0x084fe20000010038 */
[----:B------:R-:W-:Y:S02]  /*96a0*/  FMNMX3.FTZ R0, R105, R35, R34, !PT ;  /* 0x0000002369007276 */ /* 0x000fe40007810022 */
[----:B------:R-:W-:Y:S02]  /*96b0*/  FMNMX3.FTZ R3, R3, R29, R30, !PT ;  /* 0x0000001d03037276 */ /* 0x000fe4000781001e */
[----:B------:R-:W-:Y:S04]  /*96c0*/  FMNMX3.FTZ R0, R0, R113, R115, !PT ;  /* 0x0000007100007276 */ /* 0x000fe80007810073 */
[----:B------:R-:W2:Y:S01]  /*96d0*/  MUFU.TANH R7, R7 ;  /* 0x0000000700077308 */ /* 0x000ea20000002400 */
[----:B-1----:R-:W-:Y:S01]  /*96e0*/  FFMA.FTZ R110, R2, -R100, R4 ;  /* 0x80000064026e7223 */ /* 0x002fe20000010004 */
[----:B------:R-:W-:Y:S02]  /*96f0*/  FMNMX3.FTZ R2, R101, R32, R31, !PT ;  /* 0x0000002065027276 */ /* 0x000fe4000781001f */
[----:B------:R-:W-:Y:S02]  /*9700*/  FMNMX3.FTZ R0, R0, R189, R188, !PT ;  /* 0x000000bd00007276 */ /* 0x000fe400078100bc */
[----:B------:R-:W-:Y:S04]  /*9710*/  FMNMX3.FTZ R2, R2, R26, R25, !PT ;  /* 0x0000001a02027276 */ /* 0x000fe80007810019 */
[----:B------:R-:W1:Y:S01]  /*9720*/  MUFU.TANH R8, R49 ;  /* 0x0000003100087308 */ /* 0x000e620000002400 */
[----:B---3--:R-:W-:Y:S01]  /*9730*/  FFMA.FTZ R218, R5, -R100, R61 ;  /* 0x8000006405da7223 */ /* 0x008fe2000001003d */
[----:B------:R-:W-:Y:S02]  /*9740*/  I2FP.F32.S32 R5, R6 ;  /* 0x0000000600057245 */ /* 0x000fe40000201400 */
[----:B------:R-:W-:Y:S02]  /*9750*/  FMNMX3.FTZ R104, R2, R186, R187, !PT ;  /* 0x000000ba02687276 */ /* 0x000fe400078100bb */
[----:B------:R-:W-:Y:S04]  /*9760*/  FMNMX3.FTZ R4, R107, R17, R16, !PT ;  /* 0x000000116b047276 */ /* 0x000fe80007810010 */
[----:B------:R-:W3:Y:S01]  /*9770*/  MUFU.TANH R6, R52 ;  /* 0x0000003400067308 */ /* 0x000ee20000002400 */
[----:B--2---:R-:W-:Y:S01]  /*9780*/  FFMA.FTZ R232, R5, -R100, R7 ;  /* 0x8000006405e87223 */ /* 0x004fe20000010007 */
[----:B------:R-:W-:Y:S02]  /*9790*/  FMNMX3.FTZ R104, R104, R184, R185, !PT ;  /* 0x000000b868687276 */ /* 0x000fe400078100b9 */
[----:B------:R-:W-:Y:S02]  /*97a0*/  FMNMX3.FTZ R0, R0, R193, R202, !PT ;  /* 0x000000c100007276 */ /* 0x000fe400078100ca */
[----:B------:R-:W-:Y:S04]  /*97b0*/  FMNMX3.FTZ R104, R104, R198, R197, !PT ;  /* 0x000000c668687276 */ /* 0x000fe800078100c5 */
[----:B------:R-:W2:Y:S01]  /*97c0*/  MUFU.TANH R5, R53 ;  /* 0x0000003500057308 */ /* 0x000ea20000002400 */
[----:B------:R-:W-:Y:S01]  /*97d0*/  FMNMX3.FTZ R4, R4, R38, R33, !PT ;  /* 0x0000002604047276 */ /* 0x000fe20007810021 */
[----:B-1----:R-:W-:Y:S01]  /*97e0*/  FFMA.FTZ R180, R10, -R100, R8 ;  /* 0x800000640ab47223 */ /* 0x002fe20000010008 */
[----:B------:R-:W-:Y:S02]  /*97f0*/  FMNMX3.FTZ R3, R3, R190, R191, !PT ;  /* 0x000000be03037276 */ /* 0x000fe400078100bf */
[----:B------:R-:W-:Y:S02]  /*9800*/  FMNMX3.FTZ R0, R0, R204, R205, !PT ;  /* 0x000000cc00007276 */ /* 0x000fe400078100cd */
[----:B------:R-:W-:Y:S03]  /*9810*/  FMNMX3.FTZ R104, R104, R181, R182, !PT ;  /* 0x000000b568687276 */ /* 0x000fe600078100b6 */
[----:B------:R-:W1:Y:S01]  /*9820*/  MUFU.TANH R24, R24 ;  /* 0x0000001800187308 */ /* 0x000e620000002400 */
[----:B------:R-:W-:Y:S02]  /*9830*/  I2FP.F32.S32 R12, R12 ;  /* 0x0000000c000c7245 */ /* 0x000fe40000201400 */
[----:B------:R-:W-:Y:S02]  /*9840*/  FMNMX3.FTZ R2, R4, R200, R201, !PT ;  /* 0x000000c804027276 */ /* 0x000fe400078100c9 */
[----:B------:R-:W-:Y:S01]  /*9850*/  FMNMX3.FTZ R3, R3, R194, R192, !PT ;  /* 0x000000c203037276 */ /* 0x000fe200078100c0 */
[-C--:B---3--:R-:W-:Y:S01]  /*9860*/  FFMA.FTZ R211, R12, -R100.reuse, R6 ;  /* 0x800000640cd37223 */ /* 0x088fe20000010006 */
[----:B------:R-:W-:Y:S03]  /*9870*/  FMNMX3.FTZ R0, R0, R207, R217, !PT ;  /* 0x000000cf00007276 */ /* 0x000fe600078100d9 */
[----:B------:R-:W3:Y:S01]  /*9880*/  MUFU.TANH R23, R23 ;  /* 0x0000001700177308 */ /* 0x000ee20000002400 */
[----:B------:R-:W-:Y:S01]  /*9890*/  FMNMX3.FTZ R104, R104, R213, R215, !PT ;  /* 0x000000d568687276 */ /* 0x000fe200078100d7 */
[----:B--2---:R-:W-:Y:S01]  /*98a0*/  FFMA.FTZ R214, R11, -R100, R5 ;  /* 0x800000640bd67223 */ /* 0x004fe20000010005 */
[----:B------:R-:W-:Y:S02]  /*98b0*/  FMNMX3.FTZ R19, R2, R195, R196, !PT ;  /* 0x000000c302137276 */ /* 0x000fe400078100c4 */
[----:B------:R-:W-:Y:S02]  /*98c0*/  FMNMX3.FTZ R18, R3, R203, R183, !PT ;  /* 0x000000cb03127276 */ /* 0x000fe400078100b7 */
[----:B------:R-:W-:Y:S03]  /*98d0*/  FMNMX3.FTZ R0, R0, R108, R109, !PT ;  /* 0x0000006c00007276 */ /* 0x000fe6000781006d */
[----:B------:R-:W2:Y:S01]  /*98e0*/  MUFU.TANH R21, R21 ;  /* 0x0000001500157308 */ /* 0x000ea20000002400 */
[----:B------:R-:W-:Y:S09]  /*98f0*/  FMNMX3.FTZ R104, R104, R219, R218, !PT ;  /* 0x000000db68687276 */ /* 0x000ff200078100da */
[----:B------:R-:W4:Y:S01]  /*9900*/  MUFU.TANH R20, R20 ;  /* 0x0000001400147308 */ /* 0x000f220000002400 */
[----:B-1-3--:R-:W-:Y:S05]  /*9910*/  @P1 BRA `(.L_x_892) ;  /* 0xffffffd800e81947 */ /* 0x00afea000383ffff */
.L_x_891:
[----:B-1----:R-:W1:Y:S01]  /*9920*/  SHFL.BFLY PT, R3, R104, 0x2, 0x1f ;  /* 0x0c401f0068037f89 */ /* 0x002e6200000e0000 */
[----:B------:R-:W-:Y:S01]  /*9930*/  FMNMX3.FTZ R2, R18, R199, R180, !PT ;  /* 0x000000c712027276 */ /* 0x000fe200078100b4 */
[----:B------:R-:W-:Y:S01]  /*9940*/  FFMA.FTZ R210, R22, -R100, R23 ;  /* 0x8000006416d27223 */ /* 0x000fe20000010017 */
[----:B------:R-:W-:Y:S01]  /*9950*/  FMNMX3.FTZ R0, R0, R110, R111, !PT ;  /* 0x0000006e00007276 */ /* 0x000fe2000781006f */
[-C--:B------:R-:W-:Y:S01]  /*9960*/  FFMA.FTZ R206, R10, -R100.reuse, R24 ;  /* 0x800000640ace7223 */ /* 0x080fe20000010018 */
[----:B------:R-:W-:Y:S01]  /*9970*/  FMNMX3.FTZ R5, R2, R211, R214, !PT ;  /* 0x000000d302057276 */ /* 0x000fe200078100d6 */
[----:B--2---:R-:W-:Y:S01]  /*9980*/  FFMA.FTZ R209, R12, -R100, R21 ;  /* 0x800000640cd17223 */ /* 0x004fe20000010015 */
[----:B------:R-:W-:Y:S01]  /*9990*/  FMNMX3.FTZ R4, R19, R231, R230, !PT ;  /* 0x000000e713047276 */ /* 0x000fe200078100e6 */
[----:B------:R-:W2:Y:S01]  /*99a0*/  SHFL.BFLY PT, R2, R0, 0x2, 0x1f ;  /* 0x0c401f0000027f89 */ /* 0x000ea200000e0000 */
[----:B------:R-:W-:Y:S01]  /*99b0*/  FMNMX3.FTZ R5, R5, R232, R210, !PT ;  /* 0x000000e805057276 */ /* 0x000fe200078100d2 */
[----:B----4-:R-:W-:Y:S01]  /*99c0*/  FFMA.FTZ R216, R11, -R100, R20 ;  /* 0x800000640bd87223 */ /* 0x010fe20000010014 */
[----:B------:R-:W-:Y:S05]  /*99d0*/  FMNMX3.FTZ R4, R4, R212, R208, !PT ;  /* 0x000000d404047276 */ /* 0x000fea00078100d0 */
[----:B------:R-:W3:Y:S01]  /*99e0*/  LDL R9, [R1+0x3c] ;  /* 0x00003c0001097983 */ /* 0x000ee20000100800 */
[----:B------:R-:W-:Y:S03]  /*99f0*/  FMNMX3.FTZ R4, R4, R233, R206, !PT ;  /* 0x000000e904047276 */ /* 0x000fe600078100ce */
[----:B------:R-:W4:Y:S01]  /*9a00*/  SHFL.BFLY PT, R8, R5, 0x2, 0x1f ;  /* 0x0c401f0005087f89 */ /* 0x000f2200000e0000 */
[----:B------:R-:W-:Y:S07]  /*9a10*/  FMNMX3.FTZ R4, R4, R209, R216, !PT ;  /* 0x000000d104047276 */ /* 0x000fee00078100d8 */
[----:B------:R-:W-:Y:S08]  /*9a20*/  LDSM.16.MT88.4 R20, [R220+0x9000] ;  /* 0x00900000dc14783b */ /* 0x000ff00000004200 */
[----:B------:R-:W5:Y:S08]  /*9a30*/  SHFL.BFLY PT, R7, R4, 0x2, 0x1f ;  /* 0x0c401f0004077f89 */ /* 0x000f7000000e0000 */
[----:B------:R-:W-:Y:S01]  /*9a40*/  LDSM.16.MT88.4 R52, [R220+0xa000] ;  /* 0x00a00000dc34783b */ /* 0x000fe20000004200 */
[----:B-1----:R-:W-:Y:S02]  /*9a50*/  FMNMX.FTZ R104, R104, R3, !PT ;  /* 0x0000000368687209 */ /* 0x002fe40007810000 */
[----:B--2---:R-:W-:Y:S05]  /*9a60*/  FMNMX.FTZ R3, R0, R2, !PT ;  /* 0x0000000200037209 */ /* 0x004fea0007810000 */
[----:B------:R-:W1:Y:S01]  /*9a70*/  SHFL.BFLY PT, R6, R104, 0x1, 0x1f ;  /* 0x0c201f0068067f89 */ /* 0x000e6200000e0000 */
[----:B----4-:R-:W-:Y:S07]  /*9a80*/  FMNMX.FTZ R5, R5, R8, !PT ;  /* 0x0000000805057209 */ /* 0x010fee0007810000 */
[----:B------:R-:W2:Y:S08]  /*9a90*/  SHFL.BFLY PT, R2, R3, 0x1, 0x1f ;  /* 0x0c201f0003027f89 */ /* 0x000eb000000e0000 */
[----:B------:R-:W4:Y:S01]  /*9aa0*/  SHFL.BFLY PT, R103, R5, 0x1, 0x1f ;  /* 0x0c201f0005677f89 */ /* 0x000f2200000e0000 */
[----:B-----5:R-:W-:Y:S07]  /*9ab0*/  FMNMX.FTZ R4, R4, R7, !PT ;  /* 0x0000000704047209 */ /* 0x020fee0007810000 */
[----:B------:R-:W5:Y:S01]  /*9ac0*/  SHFL.BFLY PT, R102, R4, 0x1, 0x1f ;  /* 0x0c201f0004667f89 */ /* 0x000f6200000e0000 */
[----:B-1----:R-:W-:Y:S02]  /*9ad0*/  FMNMX.FTZ R104, R104, R6, !PT ;  /* 0x0000000668687209 */ /* 0x002fe40007810000 */
[----:B--2---:R-:W-:Y:S03]  /*9ae0*/  FMNMX.FTZ R112, R3, R2, !PT ;  /* 0x0000000203707209 */ /* 0x004fe60007810000 */
[C---:B------:R-:W-:Y:S01]  /*9af0*/  FADD.FTZ R0, -R104.reuse, R101 ;  /* 0x0000006568007221 */ /* 0x040fe20000010100 */
[----:B------:R-:W-:Y:S02]  /*9b00*/  FSETP.NEU.FTZ.AND P1, PT, R104, -INF , PT ;  /* 0xff8000006800780b */ /* 0x000fe40003f3d000 */
[----:B----4-:R-:W-:Y:S01]  /*9b10*/  FMNMX.FTZ R103, R5, R103, !PT ;  /* 0x0000006705677209 */ /* 0x010fe20007810000 */
[----:B------:R-:W-:Y:S01]  /*9b20*/  FMUL.FTZ R2, R0, UR4 ;  /* 0x0000000400027c20 */ /* 0x000fe20008410000 */
[C---:B------:R-:W-:Y:S01]  /*9b30*/  FADD.FTZ R0, -R112.reuse, R105 ;  /* 0x0000006970007221 */ /* 0x040fe20000010100 */
[----:B------:R-:W-:Y:S01]  /*9b40*/  FMUL.FTZ R114, R112, UR4 ;  /* 0x0000000470727c20 */ /* 0x000fe20008410000 */
[----:B------:R2:W3:Y:S01]  /*9b50*/  LDL R105, [R1+0x40] ;  /* 0x0000400001697983 */ /* 0x0004e20000100800 */
[----:B------:R1:W4:Y:S01]  /*9b60*/  MUFU.EX2 R101, R2 ;  /* 0x0000000200657308 */ /* 0x0003220000000800 */
[----:B-----5:R-:W-:Y:S01]  /*9b70*/  FMNMX.FTZ R102, R4, R102, !PT ;  /* 0x0000006604667209 */ /* 0x020fe20007810000 */
[----:B-1----:R-:W-:Y:S01]  /*9b80*/  FMUL.FTZ R2, R0, UR4 ;  /* 0x0000000400027c20 */ /* 0x002fe20008410000 */
[----:B------:R-:W-:Y:S01]  /*9b90*/  FADD.FTZ R0, -R103, R106 ;  /* 0x0000006a67007221 */ /* 0x000fe20000010100 */
[----:B------:R-:W-:Y:S01]  /*9ba0*/  FMUL.FTZ R106, R104, UR4 ;  /* 0x00000004686a7c20 */ /* 0x000fe20008410000 */
[C---:B----4-:R-:W-:Y:S05]  /*9bb0*/  FMUL.FTZ R8, R101.reuse, R116 ;  /* 0x0000007465087220 */ /* 0x050fea0000410000 */
[----:B------:R1:W4:Y:S01]  /*9bc0*/  MUFU.EX2 R3, R2 ;  /* 0x0000000200037308 */ /* 0x0003220000000800 */
[C---:B------:R-:W-:Y:S01]  /*9bd0*/  FMUL.FTZ R12, R101.reuse, R124 ;  /* 0x0000007c650c7220 */ /* 0x040fe20000410000 */
[C---:B------:R-:W-:Y:S01]  /*9be0*/  FMUL.FTZ R13, R101.reuse, R125 ;  /* 0x0000007d650d7220 */ /* 0x040fe20000410000 */
[----:B------:R-:W-:Y:S01]  /*9bf0*/  FSEL R106, R106, RZ, P1 ;  /* 0x000000ff6a6a7208 */ /* 0x000fe20000800000 */
[C---:B------:R-:W-:Y:S01]  /*9c00*/  FMUL.FTZ R24, R101.reuse, R136 ;  /* 0x0000008865187220 */ /* 0x040fe20000410000 */
[----:B------:R-:W-:Y:S01]  /*9c10*/  FSETP.NEU.FTZ.AND P1, PT, R112, -INF , PT ;  /* 0xff8000007000780b */ /* 0x000fe20003f3d000 */
[C---:B------:R-:W-:Y:S01]  /*9c20*/  FMUL.FTZ R61, R101.reuse, R173 ;  /* 0x000000ad653d7220 */ /* 0x040fe20000410000 */
[----:B------:R-:W-:Y:S01]  /*9c30*/  FMUL.FTZ R72, R101, R72 ;  /* 0x0000004865487220 */ /* 0x000fe20000410000 */
[--C-:B------:R-:W-:Y:S01]  /*9c40*/  FFMA.FTZ R4, R32, UR4, -R106.reuse ;  /* 0x0000000420047c23 */ /* 0x100fe2000801086a */
[----:B------:R-:W-:Y:S01]  /*9c50*/  FSEL R114, R114, RZ, P1 ;  /* 0x000000ff72727208 */ /* 0x000fe20000800000 */
[--C-:B------:R-:W-:Y:S01]  /*9c60*/  FFMA.FTZ R5, R31, UR4, -R106.reuse ;  /* 0x000000041f057c23 */ /* 0x100fe2000801086a */
[----:B------:R-:W-:Y:S01]  /*9c70*/  FSETP.NEU.FTZ.AND P1, PT, R103, -INF , PT ;  /* 0xff8000006700780b */ /* 0x000fe20003f3d000 */
[----:B------:R5:W-:Y:S01]  /*9c80*/  MUFU.EX2 R43, R4 ;  /* 0x00000004002b7308 */ /* 0x000be20000000800 */
[----:B------:R-:W-:Y:S01]  /*9c90*/  FFMA.FTZ R60, R187, UR4, -R106 ;  /* 0x00000004bb3c7c23 */ /* 0x000fe2000801086a */
[--C-:B------:R-:W-:Y:S01]  /*9ca0*/  FFMA.FTZ R64, R188, UR4, -R114.reuse ;  /* 0x00000004bc407c23 */ /* 0x100fe20008010872 */
[C---:B------:R-:W-:Y:S01]  /*9cb0*/  FMUL.FTZ R73, R101.reuse, R73 ;  /* 0x0000004965497220 */ /* 0x040fe20000410000 */
[----:B------:R-:W-:Y:S01]  /*9cc0*/  FMUL.FTZ R76, R101, R76 ;  /* 0x0000004c654c7220 */ /* 0x000fe20000410000 */
[----:B-1----:R-:W-:Y:S01]  /*9cd0*/  FMUL.FTZ R2, R0, UR4 ;  /* 0x0000000400027c20 */ /* 0x002fe20008410000 */
[----:B------:R-:W-:Y:S01]  /*9ce0*/  FADD.FTZ R0, -R102, R107 ;  /* 0x0000006b66007221 */ /* 0x000fe20000010100 */
[----:B------:R-:W-:Y:S03]  /*9cf0*/  FMUL.FTZ R107, R103, UR4 ;  /* 0x00000004676b7c20 */ /* 0x000fe60008410000 */
[----:B------:R1:W2:Y:S01]  /*9d00*/  MUFU.EX2 R58, R5 ;  /* 0x00000005003a7308 */ /* 0x0002a20000000800 */
[C---:B----4-:R-:W-:Y:S01]  /*9d10*/  FMUL.FTZ R10, R3.reuse, R118 ;  /* 0x00000076030a7220 */ /* 0x050fe20000410000 */
[----:B------:R-:W-:Y:S01]  /*9d20*/  FMUL.FTZ R0, R0, UR4 ;  /* 0x0000000400007c20 */ /* 0x000fe20008410000 */
[----:B------:R-:W-:Y:S01]  /*9d30*/  FMUL.FTZ R11, R3, R119 ;  /* 0x00000077030b7220 */ /* 0x000fe20000410000 */
[----:B------:R-:W-:Y:S01]  /*9d40*/  FSEL R107, R107, RZ, P1 ;  /* 0x000000ff6b6b7208 */ /* 0x000fe20000800000 */
[C---:B------:R-:W-:Y:S01]  /*9d50*/  FMUL.FTZ R14, R3.reuse, R126 ;  /* 0x0000007e030e7220 */ /* 0x040fe20000410000 */
[----:B------:R-:W-:Y:S01]  /*9d60*/  FSETP.NEU.FTZ.AND P1, PT, R102, -INF , PT ;  /* 0xff8000006600780b */ /* 0x000fe20003f3d000 */
[----:B------:R-:W-:Y:S03]  /*9d70*/  FMUL.FTZ R15, R3, R127 ;  /* 0x0000007f030f7220 */ /* 0x000fe60000410000 */
[----:B------:R-:W4:Y:S01]  /*9d80*/  MUFU.EX2 R2, R2 ;  /* 0x0000000200027308 */ /* 0x000f220000000800 */
[--C-:B-----5:R-:W-:Y:S01]  /*9d90*/  FFMA.FTZ R4, R35, UR4, -R114.reuse ;  /* 0x0000000423047c23 */ /* 0x120fe20008010872 */
[C---:B------:R-:W-:Y:S01]  /*9da0*/  FMUL.FTZ R31, R3.reuse, R143 ;  /* 0x0000008f031f7220 */ /* 0x040fe20000410000 */
[C---:B------:R-:W-:Y:S01]  /*9db0*/  FMUL.FTZ R62, R3.reuse, R174 ;  /* 0x000000ae033e7220 */ /* 0x040fe20000410000 */
[C---:B------:R-:W-:Y:S01]  /*9dc0*/  FMUL.FTZ R63, R3.reuse, R175 ;  /* 0x000000af033f7220 */ /* 0x040fe20000410000 */
[C---:B------:R-:W-:Y:S01]  /*9dd0*/  FMUL.FTZ R74, R3.reuse, R74 ;  /* 0x0000004a034a7220 */ /* 0x040fe20000410000 */
[----:B------:R-:W-:Y:S01]  /*9de0*/  FMUL.FTZ R75, R3, R75 ;  /* 0x0000004b034b7220 */ /* 0x000fe20000410000 */
[C---:B------:R-:W-:Y:S03]  /*9df0*/  FMUL.FTZ R77, R101.reuse, R77 ;  /* 0x0000004d654d7220 */ /* 0x040fe60000410000 */
[----:B------:R5:W5:Y:S01]  /*9e00*/  MUFU.EX2 R51, R4 ;  /* 0x0000000400337308 */ /* 0x000b620000000800 */
[--C-:B-1----:R-:W-:Y:S01]  /*9e10*/  FFMA.FTZ R5, R28, UR4, -R107.reuse ;  /* 0x000000041c057c23 */ /* 0x102fe2000801086b */
[----:B--2---:R-:W-:Y:S01]  /*9e20*/  F2FP.F16.F32.PACK_AB R116, R58, R43 ;  /* 0x0000002b3a74723e */ /* 0x004fe200000000ff */
[----:B------:R-:W-:Y:S01]  /*9e30*/  FMUL.FTZ R28, R101, R140 ;  /* 0x0000008c651c7220 */ /* 0x000fe20000410000 */
[C---:B------:R-:W-:Y:S01]  /*9e40*/  FMUL.FTZ R78, R3.reuse, R78 ;  /* 0x0000004e034e7220 */ /* 0x040fe20000410000 */
[----:B------:R-:W-:Y:S01]  /*9e50*/  FMUL.FTZ R79, R3, R79 ;  /* 0x0000004f034f7220 */ /* 0x000fe20000410000 */
[C---:B------:R-:W-:Y:S01]  /*9e60*/  FMUL.FTZ R88, R101.reuse, R88 ;  /* 0x0000005865587220 */ /* 0x040fe20000410000 */
[----:B------:R-:W-:Y:S03]  /*9e70*/  FMUL.FTZ R89, R101, R89 ;  /* 0x0000005965597220 */ /* 0x000fe60000410000 */
[----:B------:R1:W2:Y:S01]  /*9e80*/  MUFU.EX2 R49, R5 ;  /* 0x0000000500317308 */ /* 0x0002a20000000800 */
        /* <DEDUP_REMOVED lines=8> */
[----:B-----5:R-:W-:Y:S01]  /*9f10*/  FFMA.FTZ R4, R34, UR4, -R114 ;  /* 0x0000000422047c23 */ /* 0x020fe20008010872 */
[----:B------:R-:W-:Y:S01]  /*9f20*/  MOV R143, R51 ;  /* 0x00000033008f7202 */ /* 0x000fe20000000f00 */
[----:B------:R-:W-:Y:S01]  /*9f30*/  FMUL.FTZ R85, R2, R85 ;  /* 0x0000005502557220 */ /* 0x000fe20000410000 */
[C---:B------:R-:W-:Y:S01]  /*9f40*/  FMUL.FTZ R90, R3.reuse, R90 ;  /* 0x0000005a035a7220 */ /* 0x040fe20000410000 */
[----:B------:R-:W-:Y:S01]  /*9f50*/  FMUL.FTZ R91, R3, R91 ;  /* 0x0000005b035b7220 */ /* 0x000fe20000410000 */
[C---:B------:R-:W-:Y:S01]  /*9f60*/  FMUL.FTZ R92, R101.reuse, R92 ;  /* 0x0000005c655c7220 */ /* 0x040fe20000410000 */
[----:B------:R-:W-:Y:S03]  /*9f70*/  FMUL.FTZ R93, R101, R93 ;  /* 0x0000005d655d7220 */ /* 0x000fe60000410000 */
[----:B------:R5:W5:Y:S01]  /*9f80*/  MUFU.EX2 R42, R4 ;  /* 0x00000004002a7308 */ /* 0x000b620000000800 */
[--C-:B-1----:R-:W-:Y:S01]  /*9f90*/  FFMA.FTZ R5, R30, UR4, -R107.reuse ;  /* 0x000000041e057c23 */ /* 0x102fe2000801086b */
[C---:B------:R-:W-:Y:S01]  /*9fa0*/  FMUL.FTZ R30, R3.reuse, R142 ;  /* 0x0000008e031e7220 */ /* 0x040fe20000410000 */
[----:B--2---:R-:W-:Y:S01]  /*9fb0*/  MOV R142, R49 ;  /* 0x00000031008e7202 */ /* 0x004fe20000000f00 */
[C---:B------:R-:W-:Y:S01]  /*9fc0*/  FMUL.FTZ R94, R3.reuse, R94 ;  /* 0x0000005e035e7220 */ /* 0x040fe20000410000 */
[C---:B------:R-:W-:Y:S01]  /*9fd0*/  FMUL.FTZ R95, R3.reuse, R95 ;  /* 0x0000005f035f7220 */ /* 0x040fe20000410000 */
[C---:B------:R-:W-:Y:S01]  /*9fe0*/  FMUL.FTZ R96, R2.reuse, R96 ;  /* 0x0000006002607220 */ /* 0x040fe20000410000 */
[----:B------:R-:W-:Y:S03]  /*9ff0*/  FMUL.FTZ R97, R2, R97 ;  /* 0x0000006102617220 */ /* 0x000fe60000410000 */
[----:B------:R1:W-:Y:S01]  /*a000*/  MUFU.EX2 R44, R5 ;  /* 0x00000005002c7308 */ /* 0x0003e20000000800 */
[C---:B----4-:R-:W-:Y:S01]  /*a010*/  FMUL.FTZ R34, R0.reuse, R146 ;  /* 0x0000009200227220 */ /* 0x050fe20000410000 */
[C---:B------:R-:W-:Y:S01]  /*a020*/  FMUL.FTZ R6, R0.reuse, R122 ;  /* 0x0000007a00067220 */ /* 0x040fe20000410000 */
[C---:B------:R-:W-:Y:S01]  /*a030*/  FMUL.FTZ R7, R0.reuse, R123 ;  /* 0x0000007b00077220 */ /* 0x040fe20000410000 */
[C---:B------:R-:W-:Y:S01]  /*a040*/  FMUL.FTZ R18, R0.reuse, R130 ;  /* 0x0000008200127220 */ /* 0x040fe20000410000 */
[C---:B------:R-:W-:Y:S01]  /*a050*/  FMUL.FTZ R19, R0.reuse, R131 ;  /* 0x0000008300137220 */ /* 0x040fe20000410000 */
[C---:B------:R-:W-:Y:S01]  /*a060*/  FMUL.FTZ R35, R0.reuse, R147 ;  /* 0x0000009300237220 */ /* 0x040fe20000410000 */
[C---:B------:R-:W-:Y:S01]  /*a070*/  FMUL.FTZ R66, R0.reuse, R178 ;  /* 0x000000b200427220 */ /* 0x040fe20000410000 */
[----:B------:R-:W-:Y:S01]  /*a080*/  FMUL.FTZ R67, R0, R179 ;  /* 0x000000b300437220 */ /* 0x000fe20000410000 */
[----:B-----5:R-:W-:Y:S01]  /*a090*/  FFMA.FTZ R4, R26, UR4, -R106 ;  /* 0x000000041a047c23 */ /* 0x020fe2000801086a */
[----:B------:R-:W-:Y:S01]  /*a0a0*/  FMUL.FTZ R26, R3, R138 ;  /* 0x0000008a031a7220 */ /* 0x000fe20000410000 */
[----:B------:R-:W-:Y:S01]  /*a0b0*/  MOV R144, R42 ;  /* 0x0000002a00907202 */ /* 0x000fe20000000f00 */
[C---:B------:R-:W-:Y:S01]  /*a0c0*/  FMUL.FTZ R70, R0.reuse, R70 ;  /* 0x0000004600467220 */ /* 0x040fe20000410000 */
[----:B------:R2:W4:Y:S01]  /*a0d0*/  MUFU.EX2 R50, R4 ;  /* 0x0000000400327308 */ /* 0x0005220000000800 */
[C---:B------:R-:W-:Y:S01]  /*a0e0*/  FMUL.FTZ R71, R0.reuse, R71 ;  /* 0x0000004700477220 */ /* 0x040fe20000410000 */
[C---:B------:R-:W-:Y:S01]  /*a0f0*/  FMUL.FTZ R82, R0.reuse, R82 ;  /* 0x0000005200527220 */ /* 0x040fe20000410000 */
[----:B------:R-:W-:Y:S01]  /*a100*/  FMUL.FTZ R83, R0, R83 ;  /* 0x0000005300537220 */ /* 0x000fe20000410000 */
[----:B-1----:R-:W-:Y:S01]  /*a110*/  FMUL.FTZ R5, R2, R121 ;  /* 0x0000007902057220 */ /* 0x002fe20000410000 */
[C---:B------:R-:W-:Y:S01]  /*a120*/  FMUL.FTZ R86, R0.reuse, R86 ;  /* 0x0000005600567220 */ /* 0x040fe20000410000 */
[C---:B------:R-:W-:Y:S01]  /*a130*/  FMUL.FTZ R87, R0.reuse, R87 ;  /* 0x0000005700577220 */ /* 0x040fe20000410000 */
[C---:B------:R-:W-:Y:S01]  /*a140*/  FMUL.FTZ R98, R0.reuse, R98 ;  /* 0x0000006200627220 */ /* 0x040fe20000410000 */
[----:B------:R-:W-:Y:S01]  /*a150*/  FMUL.FTZ R99, R0, R99 ;  /* 0x0000006300637220 */ /* 0x000fe20000410000 */
[--C-:B------:R-:W-:Y:S01]  /*a160*/  FFMA.FTZ R109, R109, UR4, -R114.reuse ;  /* 0x000000046d6d7c23 */ /* 0x100fe20008010872 */
[--C-:B------:R-:W-:Y:S01]  /*a170*/  FFMA.FTZ R110, R110, UR4, -R114.reuse ;  /* 0x000000046e6e7c23 */ /* 0x100fe20008010872 */
[----:B------:R-:W-:Y:S01]  /*a180*/  FFMA.FTZ R108, R108, UR4, -R114 ;  /* 0x000000046c6c7c23 */ /* 0x000fe20008010872 */
[----:B--2---:R-:W-:Y:S01]  /*a190*/  FFMA.FTZ R4, R25, UR4, -R106 ;  /* 0x0000000419047c23 */ /* 0x004fe2000801086a */
[----:B------:R-:W-:Y:S01]  /*a1a0*/  FMUL.FTZ R25, R101, R137 ;  /* 0x0000008965197220 */ /* 0x000fe20000410000 */
[-C--:B----4-:R-:W-:Y:S02]  /*a1b0*/  MOV R147, R50.reuse ;  /* 0x0000003200937202 */ /* 0x090fe40000000f00 */
[----:B------:R1:W2:Y:S02]  /*a1c0*/  MUFU.EX2 R41, R4 ;  /* 0x0000000400297308 */ /* 0x0002a40000000800 */
[--C-:B-1----:R-:W-:Y:S01]  /*a1d0*/  FFMA.FTZ R4, R113, UR4, -R114.reuse ;  /* 0x0000000471047c23 */ /* 0x102fe20008010872 */
[----:B------:R-:W-:Y:S01]  /*a1e0*/  FMUL.FTZ R113, R102, UR4 ;  /* 0x0000000466717c20 */ /* 0x000fe20008410000 */
[----:B--2---:R-:W-:Y:S01]  /*a1f0*/  F2FP.F16.F32.PACK_AB R118, R41, R50 ;  /* 0x000000322976723e */ /* 0x004fe200000000ff */
[----:B------:R-:W-:Y:S05]  /*a200*/  FMUL.FTZ R50, R0, R162 ;  /* 0x000000a200327220 */ /* 0x000fea0000410000 */
[----:B------:R1:W-:Y:S01]  /*a210*/  MUFU.EX2 R45, R4 ;  /* 0x00000004002d7308 */ /* 0x0003e20000000800 */
[----:B------:R-:W-:Y:S02]  /*a220*/  FSEL R113, R113, RZ, P1 ;  /* 0x000000ff71717208 */ /* 0x000fe40000800000 */
[----:B------:R-:W-:Y:S01]  /*a230*/  ISETP.GT.AND P1, PT, R229, RZ, PT ;  /* 0x000000ffe500720c */ /* 0x000fe20003f24270 */
[----:B-1----:R-:W-:Y:S01]  /*a240*/  FFMA.FTZ R4, R27, UR4, -R107 ;  /* 0x000000041b047c23 */ /* 0x002fe2000801086b */
[----:B------:R-:W-:Y:S02]  /*a250*/  FMUL.FTZ R27, R3, R139 ;  /* 0x0000008b031b7220 */ /* 0x000fe40000410000 */
[----:B------:R-:W-:Y:S03]  /*a260*/  LDSM.16.MT88.4 R136, [R220+0xa400] ;  /* 0x00a40000dc88783b */ /* 0x000fe60000004200 */
[----:B------:R1:W-:Y:S02]  /*a270*/  MUFU.EX2 R47, R4 ;  /* 0x00000004002f7308 */ /* 0x0003e40000000800 */
[--C-:B-1----:R-:W-:Y:S01]  /*a280*/  FFMA.FTZ R4, R17, UR4, -R113.reuse ;  /* 0x0000000411047c23 */ /* 0x102fe20008010871 */
[----:B------:R-:W-:Y:S07]  /*a290*/  FMUL.FTZ R17, R2, R129 ;  /* 0x0000008102117220 */ /* 0x000fee0000410000 */
[----:B------:R1:W2:Y:S02]  /*a2a0*/  MUFU.EX2 R40, R4 ;  /* 0x0000000400287308 */ /* 0x0002a40000000800 */
[----:B-1----:R-:W-:Y:S01]  /*a2b0*/  FFMA.FTZ R4, R16, UR4, -R113 ;  /* 0x0000000410047c23 */ /* 0x002fe20008010871 */
[----:B------:R-:W-:Y:S01]  /*a2c0*/  FMUL.FTZ R16, R2, R128 ;  /* 0x0000008002107220 */ /* 0x000fe20000410000 */
[----:B--2---:R-:W-:Y:S01]  /*a2d0*/  MOV R140, R40 ;  /* 0x00000028008c7202 */ /* 0x004fe20000000f00 */
[----:B------:R-:W-:Y:S05]  /*a2e0*/  LDSM.16.MT88.4 R128, [R220+0xb000] ;  /* 0x00b00000dc80783b */ /* 0x000fea0000004200 */
[----:B------:R1:W2:Y:S02]  /*a2f0*/  MUFU.EX2 R48, R4 ;  /* 0x0000000400307308 */ /* 0x0002a40000000800 */
[----:B-1----:R-:W-:Y:S01]  /*a300*/  FFMA.FTZ R4, R29, UR4, -R107 ;  /* 0x000000041d047c23 */ /* 0x002fe2000801086b */
[----:B--2---:R-:W-:Y:S01]  /*a310*/  MOV R146, R48 ;  /* 0x0000003000927202 */ /* 0x004fe20000000f00 */
[C---:B------:R-:W-:Y:S01]  /*a320*/  FMUL.FTZ R29, R101.reuse, R141 ;  /* 0x0000008d651d7220 */ /* 0x040fe20000410000 */
[----:B------:R-:W-:Y:S05]  /*a330*/  F2FP.F16.F32.PACK_AB R121, R48, R40 ;  /* 0x000000283079723e */ /* 0x000fea00000000ff */
[----:B------:R1:W2:Y:S01]  /*a340*/  MUFU.EX2 R46, R4 ;  /* 0x00000004002e7308 */ /* 0x0002a20000000800 */
[----:B------:R-:W-:Y:S01]  /*a350*/  FMUL.FTZ R48, R2, R160 ;  /* 0x000000a002307220 */ /* 0x000fe20000410000 */
[----:B------:R-:W-:Y:S01]  /*a360*/  FMUL.FTZ R40, R101, R152 ;  /* 0x0000009865287220 */ /* 0x000fe20000410000 */
[----:B------:R-:W-:Y:S01]  /*a370*/  MOV R141, R43 ;  /* 0x0000002b008d7202 */ /* 0x000fe20000000f00 */
[----:B------:R-:W-:Y:S01]  /*a380*/  FMUL.FTZ R43, R3, R155 ;  /* 0x0000009b032b7220 */ /* 0x000fe20000410000 */
[----:B------:R-:W-:Y:S01]  /*a390*/  MOV R152, R41 ;  /* 0x0000002900987202 */ /* 0x000fe20000000f00 */
[----:B------:R-:W-:Y:S01]  /*a3a0*/  FMUL.FTZ R41, R101, R153 ;  /* 0x0000009965297220 */ /* 0x000fe20000410000 */
[--C-:B-1----:R-:W-:Y:S01]  /*a3b0*/  FFMA.FTZ R4, R38, UR4, -R113.reuse ;  /* 0x0000000426047c23 */ /* 0x102fe20008010871 */
[----:B--2---:R-:W-:Y:S03]  /*a3c0*/  F2FP.F16.F32.PACK_AB R122, R44, R46 ;  /* 0x0000002e2c7a723e */ /* 0x004fe600000000ff */
[----:B------:R1:W-:Y:S02]  /*a3d0*/  MUFU.EX2 R57, R4 ;  /* 0x0000000400397308 */ /* 0x0003e40000000800 */
[----:B-1----:R-:W-:Y:S01]  /*a3e0*/  FFMA.FTZ R4, R33, UR4, -R113 ;  /* 0x0000000421047c23 */ /* 0x002fe20008010871 */
[----:B------:R-:W-:Y:S01]  /*a3f0*/  FMUL.FTZ R33, R2, R145 ;  /* 0x0000009102217220 */ /* 0x000fe20000410000 */
[----:B------:R-:W-:Y:S06]  /*a400*/  MOV R145, R47 ;  /* 0x0000002f00917202 */ /* 0x000fec0000000f00 */
[----:B------:R1:W2:Y:S02]  /*a410*/  MUFU.EX2 R59, R4 ;  /* 0x00000004003b7308 */ /* 0x0002a40000000800 */
[----:B-1----:R-:W-:Y:S01]  /*a420*/  FFMA.FTZ R4, R115, UR4, -R114 ;  /* 0x0000000473047c23 */ /* 0x002fe20008010872 */
[--C-:B------:R-:W-:Y:S01]  /*a430*/  FFMA.FTZ R115, R184, UR4, -R106.reuse ;  /* 0x00000004b8737c23 */ /* 0x100fe2000801086a */
[----:B--2---:R-:W-:Y:S06]  /*a440*/  F2FP.F16.F32.PACK_AB R123, R59, R57 ;  /* 0x000000393b7b723e */ /* 0x004fec00000000ff */
[----:B------:R1:W2:Y:S01]  /*a450*/  MUFU.EX2 R56, R4 ;  /* 0x0000000400387308 */ /* 0x0002a20000000800 */
[----:B------:R-:W-:Y:S01]  /*a460*/  MOV R155, R59 ;  /* 0x0000003b009b7202 */ /* 0x000fe20000000f00 */
[----:B------:R-:W-:Y:S08]  /*a470*/  FMUL.FTZ R59, R3, R171 ;  /* 0x000000ab033b7220 */ /* 0x000ff00000410000 */
[----:B------:R4:W-:Y:S01]  /*a480*/  MUFU.EX2 R160, R115 ;  /* 0x0000007300a07308 */ /* 0x0009e20000000800 */
[----:B---3--:R-:W-:Y:S01]  /*a490*/  @P0 IADD3 R105, PT, PT, R9, -0x20, RZ ;  /* 0xffffffe009690810 */ /* 0x008fe20007ffe0ff */
[----:B------:R-:W-:Y:S01]  /*a4a0*/  FMUL.FTZ R9, R101, R117 ;  /* 0x0000007565097220 */ /* 0x000fe20000410000 */
[----:B------:R-:W-:Y:S01]  /*a4b0*/  F2FP.F16.F32.PACK_AB R117, R42, R51 ;  /* 0x000000332a75723e */ /* 0x000fe200000000ff */
[----:B------:R-:W-:Y:S01]  /*a4c0*/  FMUL.FTZ R42, R3, R154 ;  /* 0x0000009a032a7220 */ /* 0x000fe20000410000 */
[----:B------:R-:W-:Y:S01]  /*a4d0*/  MOV R154, R44 ;  /* 0x0000002c009a7202 */ /* 0x000fe20000000f00 */
[----:B------:R-:W3:Y:S01]  /*a4e0*/  LDSM.16.MT88.4 R36, [R105] ;  /* 0x000000006924783b */ /* 0x000ee20000004200 */
[----:B------:R-:W-:Y:S01]  /*a4f0*/  FMUL.FTZ R44, R101, R156 ;  /* 0x0000009c652c7220 */ /* 0x000fe20000410000 */
[----:B------:R-:W-:Y:S01]  /*a500*/  FMUL.FTZ R51, R0, R163 ;  /* 0x000000a300337220 */ /* 0x000fe20000410000 */
[C---:B-1----:R-:W-:Y:S01]  /*a510*/  FMUL.FTZ R4, R2.reuse, R120 ;  /* 0x0000007802047220 */ /* 0x042fe20000410000 */
[----:B------:R-:W-:Y:S01]  /*a520*/  F2FP.F16.F32.PACK_AB R120, R47, R49 ;  /* 0x000000312f78723e */ /* 0x000fe200000000ff */
[----:B------:R-:W-:Y:S01]  /*a530*/  FMUL.FTZ R49, R2, R161 ;  /* 0x000000a102317220 */ /* 0x000fe20000410000 */
[----:B--2---:R-:W-:Y:S01]  /*a540*/  F2FP.F16.F32.PACK_AB R119, R56, R45 ;  /* 0x0000002d3877723e */ /* 0x004fe200000000ff */
[----:B------:R-:W-:Y:S01]  /*a550*/  FMUL.FTZ R47, R3, R159 ;  /* 0x0000009f032f7220 */ /* 0x000fe20000410000 */
[----:B------:R-:W1:Y:S01]  /*a560*/  LDSM.16.MT88.4 R124, [R105+0x1000] ;  /* 0x00100000697c783b */ /* 0x000e620000004200 */
[----:B------:R-:W-:Y:S01]  /*a570*/  MOV R153, R56 ;  /* 0x0000003800997202 */ /* 0x000fe20000000f00 */
[--C-:B------:R-:W-:Y:S01]  /*a580*/  FFMA.FTZ R56, R186, UR4, -R106.reuse ;  /* 0x00000004ba387c23 */ /* 0x100fe2000801086a */
[-C--:B------:R-:W-:Y:S01]  /*a590*/  HMMA.16816.F32 R4, R120, R20.reuse, R4 ;  /* 0x000000147804723c */ /* 0x080fe20000001804 */
[----:B------:R2:W-:Y:S04]  /*a5a0*/  MUFU.EX2 R159, R64 ;  /* 0x00000040009f7308 */ /* 0x0005e80000000800 */
[----:B----4-:R-:W-:Y:S02]  /*a5b0*/  FFMA.FTZ R115, R185, UR4, -R106 ;  /* 0x00000004b9737c23 */ /* 0x010fe4000801086a */
[----:B------:R-:W-:Y:S01]  /*a5c0*/  LDSM.16.MT88.4 R184, [R220+0xbc00] ;  /* 0x00bc0000dcb8783b */ /* 0x000fe20000004200 */
[C---:B------:R-:W-:Y:S03]  /*a5d0*/  HMMA.16816.F32 R8, R116.reuse, R20, R8 ;  /* 0x000000147408723c */ /* 0x040fe60000001808 */
[----:B------:R4:W-:Y:S01]  /*a5e0*/  MUFU.EX2 R252, R115 ;  /* 0x0000007300fc7308 */ /* 0x0009e20000000800 */
[C---:B------:R-:W-:Y:S01]  /*a5f0*/  FMUL.FTZ R20, R2.reuse, R132 ;  /* 0x0000008402147220 */ /* 0x040fe20000410000 */
[C---:B------:R-:W-:Y:S03]  /*a600*/  FMUL.FTZ R21, R2.reuse, R133 ;  /* 0x0000008502157220 */ /* 0x040fe60000410000 */
[-C--:B------:R-:W-:Y:S05]  /*a610*/  HMMA.16816.F32 R12, R116, R22.reuse, R12 ;  /* 0x00000016740c723c */ /* 0x080fea000000180c */
[----:B------:R5:W-:Y:S01]  /*a620*/  MUFU.EX2 R156, R56 ;  /* 0x00000038009c7308 */ /* 0x000be20000000800 */
[----:B--2---:R-:W-:Y:S02]  /*a630*/  FMUL.FTZ R64, R2, R176 ;  /* 0x000000b002407220 */ /* 0x004fe40000410000 */
[----:B------:R-:W-:Y:S01]  /*a640*/  LDSM.16.MT88.4 R176, [R105+0x1c00] ;  /* 0x001c000069b0783b */ /* 0x000fe20000004200 */
[C---:B------:R-:W-:Y:S04]  /*a650*/  HMMA.16816.F32 R16, R120.reuse, R22, R16 ;  /* 0x000000167810723c */ /* 0x040fe80000001810 */
[--C-:B----4-:R-:W-:Y:S01]  /*a660*/  FFMA.FTZ R115, R193, UR4, -R114.reuse ;  /* 0x00000004c1737c23 */ /* 0x110fe20008010872 */
[C---:B------:R-:W-:Y:S01]  /*a670*/  FMUL.FTZ R22, R0.reuse, R134 ;  /* 0x0000008600167220 */ /* 0x040fe20000410000 */
[----:B------:R-:W-:Y:S02]  /*a680*/  FMUL.FTZ R23, R0, R135 ;  /* 0x0000008700177220 */ /* 0x000fe40000410000 */
[----:B------:R2:W-:Y:S01]  /*a690*/  MUFU.EX2 R251, R115 ;  /* 0x0000007300fb7308 */ /* 0x0005e20000000800 */
[----:B------:R-:W-:Y:S01]  /*a6a0*/  LDSM.16.MT88.4 R132, [R105+0x400] ;  /* 0x000400006984783b */ /* 0x000fe20000004200 */
[----:B-----5:R-:W-:Y:S03]  /*a6b0*/  FMUL.FTZ R56, R101, R168 ;  /* 0x000000a865387220 */ /* 0x020fe60000410000 */
[-C--:B---3--:R-:W-:Y:S08]  /*a6c0*/  HMMA.16816.F32 R20, R120, R36.reuse, R20 ;  /* 0x000000247814723c */ /* 0x088ff00000001814 */
[C---:B------:R-:W-:Y:S04]  /*a6d0*/  HMMA.16816.F32 R24, R116.reuse, R36, R24 ;  /* 0x000000247418723c */ /* 0x040fe80000001818 */
[----:B--2---:R-:W-:Y:S01]  /*a6e0*/  FFMA.FTZ R115, R190, UR4, -R107 ;  /* 0x00000004be737c23 */ /* 0x004fe2000801086b */
[C---:B------:R-:W-:Y:S01]  /*a6f0*/  FMUL.FTZ R36, R2.reuse, R148 ;  /* 0x0000009402247220 */ /* 0x040fe20000410000 */
[----:B------:R-:W-:Y:S01]  /*a700*/  FMUL.FTZ R37, R2, R149 ;  /* 0x0000009502257220 */ /* 0x000fe20000410000 */
[----:B------:R-:W-:Y:S01]  /*a710*/  MOV R148, R58 ;  /* 0x0000003a00947202 */ /* 0x000fe20000000f00 */
[-C--:B------:R-:W-:Y:S01]  /*a720*/  HMMA.16816.F32 R28, R116, R38.reuse, R28 ;  /* 0x00000026741c723c */ /* 0x080fe2000000181c */
[----:B------:R2:W-:Y:S02]  /*a730*/  MUFU.EX2 R250, R115 ;  /* 0x0000007300fa7308 */ /* 0x0005e40000000800 */
[----:B------:R-:W-:Y:S01]  /*a740*/  FMUL.FTZ R58, R3, R170 ;  /* 0x000000aa033a7220 */ /* 0x000fe20000410000 */
[----:B------:R-:W-:Y:S01]  /*a750*/  MOV R149, R45 ;  /* 0x0000002d00957202 */ /* 0x000fe20000000f00 */
[----:B------:R-:W-:Y:S03]  /*a760*/  FMUL.FTZ R45, R101, R157 ;  /* 0x0000009d652d7220 */ /* 0x000fe60000410000 */
[C---:B------:R-:W-:Y:S04]  /*a770*/  HMMA.16816.F32 R32, R120.reuse, R38, R32 ;  /* 0x000000267820723c */ /* 0x040fe80000001820 */
[C---:B------:R-:W-:Y:S01]  /*a780*/  FMUL.FTZ R38, R0.reuse, R150 ;  /* 0x0000009600267220 */ /* 0x040fe20000410000 */
[----:B------:R-:W-:Y:S01]  /*a790*/  FMUL.FTZ R39, R0, R151 ;  /* 0x0000009700277220 */ /* 0x000fe20000410000 */
[----:B------:R-:W-:Y:S01]  /*a7a0*/  MOV R150, R46 ;  /* 0x0000002e00967202 */ /* 0x000fe20000000f00 */
[----:B------:R-:W-:Y:S01]  /*a7b0*/  FMUL.FTZ R46, R3, R158 ;  /* 0x0000009e032e7220 */ /* 0x000fe20000410000 */
[----:B------:R-:W-:Y:S01]  /*a7c0*/  MOV R151, R57 ;  /* 0x0000003900977202 */ /* 0x000fe20000000f00 */
[----:B------:R-:W-:Y:S01]  /*a7d0*/  FMUL.FTZ R57, R101, R169 ;  /* 0x000000a965397220 */ /* 0x000fe20000410000 */
[--C-:B--2---:R-:W-:Y:S01]  /*a7e0*/  FFMA.FTZ R115, R200, UR4, -R113.reuse ;  /* 0x00000004c8737c23 */ /* 0x104fe20008010871 */
[----:B------:R2:W-:Y:S01]  /*a7f0*/  MUFU.EX2 R158, R60 ;  /* 0x0000003c009e7308 */ /* 0x0005e20000000800 */
[-C--:B------:R-:W-:Y:S09]  /*a800*/  HMMA.16816.F32 R36, R120, R52.reuse, R36 ;  /* 0x000000347824723c */ /* 0x080ff20000001824 */
[----:B------:R3:W-:Y:S01]  /*a810*/  MUFU.EX2 R248, R115 ;  /* 0x0000007300f87308 */ /* 0x0007e20000000800 */
[C---:B------:R-:W-:Y:S04]  /*a820*/  HMMA.16816.F32 R40, R116.reuse, R52, R40 ;  /* 0x000000347428723c */ /* 0x040fe80000001828 */
[C---:B------:R-:W-:Y:S01]  /*a830*/  FMUL.FTZ R52, R2.reuse, R164 ;  /* 0x000000a402347220 */ /* 0x040fe20000410000 */
[----:B------:R-:W-:Y:S03]  /*a840*/  FMUL.FTZ R53, R2, R165 ;  /* 0x000000a502357220 */ /* 0x000fe60000410000 */
[-C--:B------:R-:W-:Y:S03]  /*a850*/  HMMA.16816.F32 R44, R116, R54.reuse, R44 ;  /* 0x00000036742c723c */ /* 0x080fe6000000182c */
[----:B--2---:R-:W-:Y:S04]  /*a860*/  FFMA.FTZ R60, R189, UR4, -R114 ;  /* 0x00000004bd3c7c23 */ /* 0x004fe80008010872 */
[----:B------:R2:W-:Y:S01]  /*a870*/  MUFU.EX2 R157, R60 ;  /* 0x0000003c009d7308 */ /* 0x0005e20000000800 */
[C---:B------:R-:W-:Y:S04]  /*a880*/  HMMA.16816.F32 R48, R120.reuse, R54, R48 ;  /* 0x000000367830723c */ /* 0x040fe80000001830 */
[----:B---3--:R-:W-:Y:S01]  /*a890*/  FFMA.FTZ R115, R201, UR4, -R113 ;  /* 0x00000004c9737c23 */ /* 0x008fe20008010871 */
[C---:B------:R-:W-:Y:S01]  /*a8a0*/  FMUL.FTZ R54, R0.reuse, R166 ;  /* 0x000000a600367220 */ /* 0x040fe20000410000 */
[----:B------:R-:W-:Y:S03]  /*a8b0*/  FMUL.FTZ R55, R0, R167 ;  /* 0x000000a700377220 */ /* 0x000fe60000410000 */
[----:B------:R3:W-:Y:S04]  /*a8c0*/  MUFU.EX2 R247, R115 ;  /* 0x0000007300f77308 */ /* 0x0007e80000000800 */
[-C--:B-1----:R-:W-:Y:S03]  /*a8d0*/  HMMA.16816.F32 R52, R120, R124.reuse, R52 ;  /* 0x0000007c7834723c */ /* 0x082fe60000001834 */
[----:B--2---:R-:W-:Y:S05]  /*a8e0*/  FMUL.FTZ R60, R101, R172 ;  /* 0x000000ac653c7220 */ /* 0x004fea0000410000 */
[C---:B------:R-:W-:Y:S04]  /*a8f0*/  HMMA.16816.F32 R56, R116.reuse, R124, R56 ;  /* 0x0000007c7438723c */ /* 0x040fe80000001838 */
[----:B---3--:R-:W-:Y:S02]  /*a900*/  FFMA.FTZ R115, R192, UR4, -R107 ;  /* 0x00000004c0737c23 */ /* 0x008fe4000801086b */
[----:B------:R-:W-:Y:S02]  /*a910*/  MUFU.EX2 R192, R110 ;  /* 0x0000006e00c07308 */ /* 0x000fe40000000800 */
[-C--:B------:R-:W-:Y:S08]  /*a920*/  HMMA.16816.F32 R60, R116, R126.reuse, R60 ;  /* 0x0000007e743c723c */ /* 0x080ff0000000183c */
[----:B------:R1:W-:Y:S01]  /*a930*/  MUFU.EX2 R245, R115 ;  /* 0x0000007300f57308 */ /* 0x0003e20000000800 */
[C---:B------:R-:W-:Y:S01]  /*a940*/  HMMA.16816.F32 R64, R120.reuse, R126, R64 ;  /* 0x0000007e7840723c */ /* 0x040fe20000001840 */
[----:B------:R-:W2:Y:S07]  /*a950*/  LDSM.16.MT88.4 R124, [R105+0x2000] ;  /* 0x00200000697c783b */ /* 0x000eae0000004200 */
[-C--:B------:R-:W-:Y:S03]  /*a960*/  HMMA.16816.F32 R68, R120, R128.reuse, R68 ;  /* 0x000000807844723c */ /* 0x080fe60000001844 */
[----:B-1----:R-:W-:Y:S05]  /*a970*/  FFMA.FTZ R115, R195, UR4, -R113 ;  /* 0x00000004c3737c23 */ /* 0x002fea0008010871 */
[C---:B------:R-:W-:Y:S01]  /*a980*/  HMMA.16816.F32 R72, R116.reuse, R128, R72 ;  /* 0x000000807448723c */ /* 0x040fe20000001848 */
[----:B------:R1:W-:Y:S03]  /*a990*/  MUFU.EX2 R195, R108 ;  /* 0x0000006c00c37308 */ /* 0x0003e60000000800 */
[----:B------:R-:W-:Y:S04]  /*a9a0*/  FFMA.FTZ R128, R191, UR4, -R107 ;  /* 0x00000004bf807c23 */ /* 0x000fe8000801086b */
[-C--:B------:R-:W-:Y:S03]  /*a9b0*/  HMMA.16816.F32 R76, R116, R130.reuse, R76 ;  /* 0x00000082744c723c */ /* 0x080fe6000000184c */
[----:B------:R3:W-:Y:S05]  /*a9c0*/  MUFU.EX2 R244, R115 ;  /* 0x0000007300f47308 */ /* 0x0007ea0000000800 */
[C---:B------:R-:W-:Y:S05]  /*a9d0*/  HMMA.16816.F32 R80, R120.reuse, R130, R80 ;  /* 0x000000827850723c */ /* 0x040fea0000001850 */
[----:B------:R4:W5:Y:S01]  /*a9e0*/  MUFU.EX2 R249, R128 ;  /* 0x0000008000f97308 */ /* 0x0009620000000800 */
[----:B-1----:R-:W-:Y:S01]  /*a9f0*/  FFMA.FTZ R108, R219, UR4, -R106 ;  /* 0x00000004db6c7c23 */ /* 0x002fe2000801086a */
[----:B------:R-:W-:Y:S01]  /*aa00*/  MOV R219, R153 ;  /* 0x0000009900db7202 */ /* 0x000fe20000000f00 */
[-C--:B--2---:R-:W-:Y:S07]  /*aa10*/  HMMA.16816.F32 R84, R120, R124.reuse, R84 ;  /* 0x0000007c7854723c */ /* 0x084fee0000001854 */
[----:B------:R-:W-:Y:S01]  /*aa20*/  MUFU.EX2 R193, R108 ;  /* 0x0000006c00c17308 */ /* 0x000fe20000000800 */
[----:B---3--:R-:W-:Y:S01]  /*aa30*/  FFMA.FTZ R115, R196, UR4, -R113 ;  /* 0x00000004c4737c23 */ /* 0x008fe20008010871 */
[C---:B------:R-:W-:Y:S08]  /*aa40*/  HMMA.16816.F32 R88, R116.reuse, R124, R88 ;  /* 0x0000007c7458723c */ /* 0x040ff00000001858 */
[----:B------:R1:W2:Y:S01]  /*aa50*/  MUFU.EX2 R243, R115 ;  /* 0x0000007300f37308 */ /* 0x0002a20000000800 */
[--C-:B----4-:R-:W-:Y:S01]  /*aa60*/  FFMA.FTZ R128, R194, UR4, -R107.reuse ;  /* 0x00000004c2807c23 */ /* 0x110fe2000801086b */
[-C--:B------:R-:W-:Y:S08]  /*aa70*/  HMMA.16816.F32 R92, R116, R126.reuse, R92 ;  /* 0x0000007e745c723c */ /* 0x080ff0000000185c */
[----:B------:R3:W4:Y:S01]  /*aa80*/  MUFU.EX2 R246, R128 ;  /* 0x0000008000f67308 */ /* 0x0007220000000800 */
[----:B-----5:R-:W-:Y:S02]  /*aa90*/  F2FP.F16.F32.PACK_AB R116, R249, R250 ;  /* 0x000000faf974723e */ /* 0x020fe400000000ff */
[----:B------:R-:W-:Y:S01]  /*aaa0*/  F2FP.F16.F32.PACK_AB R117, R247, R248 ;  /* 0x000000f8f775723e */ /* 0x000fe200000000ff */
[----:B------:R-:W-:Y:S01]  /*aab0*/  HMMA.16816.F32 R96, R120, R126, R96 ;  /* 0x0000007e7860723c */ /* 0x000fe20000001860 */
[----:B------:R-:W-:Y:S05]  /*aac0*/  LDSM.16.MT88.4 R124, [R105+0x1400] ;  /* 0x00140000697c783b */ /* 0x000fea0000004200 */
[----:B------:R-:W-:Y:S01]  /*aad0*/  MUFU.EX2 R196, R109 ;  /* 0x0000006d00c47308 */ /* 0x000fe20000000800 */
[----:B-1----:R-:W-:Y:S01]  /*aae0*/  FFMA.FTZ R115, R202, UR4, -R114 ;  /* 0x00000004ca737c23 */ /* 0x002fe20008010872 */
[----:B--2---:R-:W-:Y:S02]  /*aaf0*/  F2FP.F16.F32.PACK_AB R119, R243, R244 ;  /* 0x000000f4f377723e */ /* 0x004fe400000000ff */
[----:B------:R-:W-:Y:S02]  /*ab00*/  F2FP.F16.F32.PACK_AB R122, R252, R160 ;  /* 0x000000a0fc7a723e */ /* 0x000fe400000000ff */
[----:B------:R-:W-:Y:S04]  /*ab10*/  F2FP.F16.F32.PACK_AB R120, R158, R156 ;  /* 0x0000009c9e78723e */ /* 0x000fe800000000ff */
[----:B------:R1:W2:Y:S01]  /*ab20*/  MUFU.EX2 R242, R115 ;  /* 0x0000007300f27308 */ /* 0x0002a20000000800 */
[----:B---3--:R-:W3:Y:S01]  /*ab30*/  LDSM.16.MT88.4 R128, [R220+0x9400] ;  /* 0x00940000dc80783b */ /* 0x008ee20000004200 */
[----:B----4-:R-:W-:Y:S02]  /*ab40*/  F2FP.F16.F32.PACK_AB R118, R245, R246 ;  /* 0x000000f6f576723e */ /* 0x010fe400000000ff */
[----:B------:R-:W-:Y:S01]  /*ab50*/  F2FP.F16.F32.PACK_AB R121, R159, R157 ;  /* 0x0000009d9f79723e */ /* 0x000fe200000000ff */
[--C-:B-1----:R-:W-:Y:S01]  /*ab60*/  FFMA.FTZ R115, R198, UR4, -R106.reuse ;  /* 0x00000004c6737c23 */ /* 0x102fe2000801086a */
[----:B--2---:R-:W-:Y:S04]  /*ab70*/  F2FP.F16.F32.PACK_AB R123, R242, R251 ;  /* 0x000000fbf27b723e */ /* 0x004fe800000000ff */
[----:B------:R1:W-:Y:S02]  /*ab80*/  MUFU.EX2 R241, R115 ;  /* 0x0000007300f17308 */ /* 0x0003e40000000800 */
[----:B-1----:R-:W-:Y:S01]  /*ab90*/  FFMA.FTZ R115, R197, UR4, -R106 ;  /* 0x00000004c5737c23 */ /* 0x002fe2000801086a */
[-C--:B---3--:R-:W-:Y:S07]  /*aba0*/  HMMA.16816.F32 R4, R116, R128.reuse, R4 ;  /* 0x000000807404723c */ /* 0x088fee0000001804 */
[----:B------:R1:W2:Y:S01]  /*abb0*/  MUFU.EX2 R240, R115 ;  /* 0x0000007300f07308 */ /* 0x0002a20000000800 */
[C---:B------:R-:W-:Y:S08]  /*abc0*/  HMMA.16816.F32 R8, R120.reuse, R128, R8 ;  /* 0x000000807808723c */ /* 0x040ff00000001808 */
[-C--:B------:R-:W-:Y:S03]  /*abd0*/  HMMA.16816.F32 R12, R120, R130.reuse, R12 ;  /* 0x00000082780c723c */ /* 0x080fe6000000180c */
[--C-:B-1----:R-:W-:Y:S04]  /*abe0*/  FFMA.FTZ R115, R204, UR4, -R114.reuse ;  /* 0x00000004cc737c23 */ /* 0x102fe80008010872 */
[----:B------:R1:W-:Y:S01]  /*abf0*/  MUFU.EX2 R239, R115 ;  /* 0x0000007300ef7308 */ /* 0x0003e20000000800 */
[C---:B------:R-:W-:Y:S01]  /*ac00*/  HMMA.16816.F32 R16, R116.reuse, R130, R16 ;  /* 0x000000827410723c */ /* 0x040fe20000001810 */
[----:B------:R-:W3:Y:S07]  /*ac10*/  LDSM.16.MT88.4 R128, [R220+0xb400] ;  /* 0x00b40000dc80783b */ /* 0x000eee0000004200 */
[-C--:B------:R-:W-:Y:S08]  /*ac20*/  HMMA.16816.F32 R20, R116, R132.reuse, R20 ;  /* 0x000000847414723c */ /* 0x080ff00000001814 */
[C---:B------:R-:W-:Y:S04]  /*ac30*/  HMMA.16816.F32 R24, R120.reuse, R132, R24 ;  /* 0x000000847818723c */ /* 0x040fe80000001818 */
[----:B-1----:R-:W-:Y:S04]  /*ac40*/  FFMA.FTZ R115, R205, UR4, -R114 ;  /* 0x00000004cd737c23 */ /* 0x002fe80008010872 */
[-C--:B------:R-:W-:Y:S01]  /*ac50*/  HMMA.16816.F32 R28, R120, R134.reuse, R28 ;  /* 0x00000086781c723c */ /* 0x080fe2000000181c */
[----:B------:R1:W4:Y:S07]  /*ac60*/  MUFU.EX2 R238, R115 ;  /* 0x0000007300ee7308 */ /* 0x00032e0000000800 */
[C---:B------:R-:W-:Y:S01]  /*ac70*/  HMMA.16816.F32 R32, R116.reuse, R134, R32 ;  /* 0x000000867420723c */ /* 0x040fe20000001820 */
[----:B------:R-:W5:Y:S07]  /*ac80*/  LDSM.16.MT88.4 R132, [R105+0x2400] ;  /* 0x002400006984783b */ /* 0x000f6e0000004200 */
[-C--:B------:R-:W-:Y:S03]  /*ac90*/  HMMA.16816.F32 R36, R116, R136.reuse, R36 ;  /* 0x000000887424723c */ /* 0x080fe60000001824 */
[--C-:B-1----:R-:W-:Y:S01]  /*aca0*/  FFMA.FTZ R115, R181, UR4, -R106.reuse ;  /* 0x00000004b5737c23 */ /* 0x102fe2000801086a */
[----:B------:R-:W-:Y:S03]  /*acb0*/  F2FP.F16.F32.PACK_AB R181, R196, R195 ;  /* 0x000000c3c4b5723e */ /* 0x000fe600000000ff */
[----:B------:R1:W-:Y:S01]  /*acc0*/  MUFU.EX2 R237, R115 ;  /* 0x0000007300ed7308 */ /* 0x0003e20000000800 */
[C---:B------:R-:W-:Y:S08]  /*acd0*/  HMMA.16816.F32 R40, R120.reuse, R136, R40 ;  /* 0x000000887828723c */ /* 0x040ff00000001828 */
[-C--:B------:R-:W-:Y:S08]  /*ace0*/  HMMA.16816.F32 R44, R120, R138.reuse, R44 ;  /* 0x0000008a782c723c */ /* 0x080ff0000000182c */
[C---:B------:R-:W-:Y:S01]  /*acf0*/  HMMA.16816.F32 R48, R116.reuse, R138, R48 ;  /* 0x0000008a7430723c */ /* 0x040fe20000001830 */
[----:B------:R-:W-:Y:S03]  /*ad00*/  LDSM.16.MT88.4 R136, [R220+0xa800] ;  /* 0x00a80000dc88783b */ /* 0x000fe60000004200 */
[----:B-1----:R-:W-:Y:S04]  /*ad10*/  FFMA.FTZ R115, R182, UR4, -R106 ;  /* 0x00000004b6737c23 */ /* 0x002fe8000801086a */
[-C--:B------:R-:W-:Y:S01]  /*ad20*/  HMMA.16816.F32 R52, R116, R124.reuse, R52 ;  /* 0x0000007c7434723c */ /* 0x080fe20000001834 */
[----:B------:R1:W4:Y:S07]  /*ad30*/  MUFU.EX2 R236, R115 ;  /* 0x0000007300ec7308 */ /* 0x00032e0000000800 */
[C---:B------:R-:W-:Y:S04]  /*ad40*/  HMMA.16816.F32 R56, R120.reuse, R124, R56 ;  /* 0x0000007c7838723c */ /* 0x040fe80000001838 */
[--C-:B------:R-:W-:Y:S04]  /*ad50*/  FFMA.FTZ R124, R203, UR4, -R107.reuse ;  /* 0x00000004cb7c7c23 */ /* 0x100fe8000801086b */
[-C--:B------:R-:W-:Y:S01]  /*ad60*/  HMMA.16816.F32 R60, R120, R126.reuse, R60 ;  /* 0x0000007e783c723c */ /* 0x080fe2000000183c */
[----:B------:R2:W-:Y:S02]  /*ad70*/  MUFU.EX2 R234, R124 ;  /* 0x0000007c00ea7308 */ /* 0x0005e40000000800 */
[--C-:B-1----:R-:W-:Y:S05]  /*ad80*/  FFMA.FTZ R115, R207, UR4, -R114.reuse ;  /* 0x00000004cf737c23 */ /* 0x102fea0008010872 */
[C---:B------:R-:W-:Y:S03]  /*ad90*/  HMMA.16816.F32 R64, R116.reuse, R126, R64 ;  /* 0x0000007e7440723c */ /* 0x040fe60000001840 */
[----:B------:R1:W-:Y:S05]  /*ada0*/  MUFU.EX2 R235, R115 ;  /* 0x0000007300eb7308 */ /* 0x0003ea0000000800 */
[-C--:B---3--:R-:W-:Y:S01]  /*adb0*/  HMMA.16816.F32 R68, R116, R128.reuse, R68 ;  /* 0x000000807444723c */ /* 0x088fe20000001844 */
[----:B--2---:R-:W2:Y:S07]  /*adc0*/  LDSM.16.MT88.4 R124, [R220+0x9800] ;  /* 0x00980000dc7c783b */ /* 0x004eae0000004200 */
[C---:B------:R-:W-:Y:S04]  /*add0*/  HMMA.16816.F32 R72, R120.reuse, R128, R72 ;  /* 0x000000807848723c */ /* 0x040fe80000001848 */
[----:B-1----:R-:W-:Y:S04]  /*ade0*/  FFMA.FTZ R115, R183, UR4, -R107 ;  /* 0x00000004b7737c23 */ /* 0x002fe8000801086b */
[-C--:B------:R-:W-:Y:S01]  /*adf0*/  HMMA.16816.F32 R76, R120, R130.reuse, R76 ;  /* 0x00000082784c723c */ /* 0x080fe2000000184c */
[----:B------:R1:W3:Y:S07]  /*ae00*/  MUFU.EX2 R207, R115 ;  /* 0x0000007300cf7308 */ /* 0x0002ee0000000800 */
[C---:B------:R-:W-:Y:S01]  /*ae10*/  HMMA.16816.F32 R80, R116.reuse, R130, R80 ;  /* 0x000000827450723c */ /* 0x040fe20000001850 */
[----:B------:R-:W2:Y:S07]  /*ae20*/  LDSM.16.MT88.4 R128, [R105+0x800] ;  /* 0x000800006980783b */ /* 0x000eae0000004200 */
[-C--:B-----5:R-:W-:Y:S03]  /*ae30*/  HMMA.16816.F32 R84, R116, R132.reuse, R84 ;  /* 0x000000847454723c */ /* 0x0a0fe60000001854 */
[--C-:B-1----:R-:W-:Y:S01]  /*ae40*/  FFMA.FTZ R115, R231, UR4, -R113.reuse ;  /* 0x00000004e7737c23 */ /* 0x102fe20008010871 */
[----:B------:R-:W-:Y:S02]  /*ae50*/  MOV R231, R160 ;  /* 0x000000a000e77202 */ /* 0x000fe40000000f00 */
[----:B------:R-:W-:Y:S01]  /*ae60*/  LDSM.16.MT88.4 R160, [R220+0xac00] ;  /* 0x00ac0000dca0783b */ /* 0x000fe20000004200 */
[----:B------:R1:W-:Y:S01]  /*ae70*/  MUFU.EX2 R205, R115 ;  /* 0x0000007300cd7308 */ /* 0x0003e20000000800 */
[C---:B------:R-:W-:Y:S08]  /*ae80*/  HMMA.16816.F32 R88, R120.reuse, R132, R88 ;  /* 0x000000847858723c */ /* 0x040ff00000001858 */
[-C--:B------:R-:W-:Y:S03]  /*ae90*/  HMMA.16816.F32 R92, R120, R134.reuse, R92 ;  /* 0x00000086785c723c */ /* 0x080fe6000000185c */
[----:B------:R-:W-:Y:S02]  /*aea0*/  F2FP.F16.F32.PACK_AB R120, R240, R241 ;  /* 0x000000f1f078723e */ /* 0x000fe400000000ff */
[----:B----4-:R-:W-:Y:S02]  /*aeb0*/  F2FP.F16.F32.PACK_AB R121, R238, R239 ;  /* 0x000000efee79723e */ /* 0x010fe400000000ff */
[----:B------:R-:W-:Y:S01]  /*aec0*/  F2FP.F16.F32.PACK_AB R122, R236, R237 ;  /* 0x000000edec7a723e */ /* 0x000fe200000000ff */
[----:B------:R-:W-:Y:S01]  /*aed0*/  HMMA.16816.F32 R96, R116, R134, R96 ;  /* 0x000000867460723c */ /* 0x000fe20000001860 */
[----:B------:R-:W-:Y:S03]  /*aee0*/  LDSM.16.MT88.4 R132, [R105+0x2800] ;  /* 0x002800006984783b */ /* 0x000fe60000004200 */
[----:B-1----:R-:W-:Y:S01]  /*aef0*/  FFMA.FTZ R115, R230, UR4, -R113 ;  /* 0x00000004e6737c23 */ /* 0x002fe20008010871 */
[----:B---3--:R-:W-:Y:S02]  /*af00*/  F2FP.F16.F32.PACK_AB R116, R207, R234 ;  /* 0x000000eacf74723e */ /* 0x008fe400000000ff */
[----:B------:R-:W-:Y:S01]  /*af10*/  MOV R230, R159 ;  /* 0x0000009f00e67202 */ /* 0x000fe20000000f00 */
[----:B------:R1:W3:Y:S02]  /*af20*/  MUFU.EX2 R204, R115 ;  /* 0x0000007300cc7308 */ /* 0x0002e40000000800 */
[--C-:B-1----:R-:W-:Y:S01]  /*af30*/  FFMA.FTZ R115, R199, UR4, -R107.reuse ;  /* 0x00000004c7737c23 */ /* 0x102fe2000801086b */
[----:B---3--:R-:W-:Y:S07]  /*af40*/  F2FP.F16.F32.PACK_AB R117, R204, R205 ;  /* 0x000000cdcc75723e */ /* 0x008fee00000000ff */
[----:B------:R1:W-:Y:S02]  /*af50*/  MUFU.EX2 R203, R115 ;  /* 0x0000007300cb7308 */ /* 0x0003e40000000800 */
[----:B-1----:R-:W-:Y:S08]  /*af60*/  FFMA.FTZ R115, R180, UR4, -R107 ;  /* 0x00000004b4737c23 */ /* 0x002ff0000801086b */
[----:B------:R1:W3:Y:S02]  /*af70*/  MUFU.EX2 R202, R115 ;  /* 0x0000007300ca7308 */ /* 0x0002e40000000800 */
[--C-:B-1----:R-:W-:Y:S01]  /*af80*/  FFMA.FTZ R115, R212, UR4, -R113.reuse ;  /* 0x00000004d4737c23 */ /* 0x102fe20008010871 */
[----:B---3--:R-:W-:Y:S02]  /*af90*/  F2FP.F16.F32.PACK_AB R118, R202, R203 ;  /* 0x000000cbca76723e */ /* 0x008fe400000000ff */
[----:B------:R-:W-:Y:S05]  /*afa0*/  MOV R212, R158 ;  /* 0x0000009e00d47202 */ /* 0x000fea0000000f00 */
[----:B------:R1:W-:Y:S02]  /*afb0*/  MUFU.EX2 R201, R115 ;  /* 0x0000007300c97308 */ /* 0x0003e40000000800 */
[----:B-1----:R-:W-:Y:S01]  /*afc0*/  FFMA.FTZ R115, R208, UR4, -R113 ;  /* 0x00000004d0737c23 */ /* 0x002fe20008010871 */
[----:B------:R-:W-:Y:S07]  /*afd0*/  MOV R208, R157 ;  /* 0x0000009d00d07202 */ /* 0x000fee0000000f00 */
[----:B------:R1:W3:Y:S02]  /*afe0*/  MUFU.EX2 R200, R115 ;  /* 0x0000007300c87308 */ /* 0x0002e40000000800 */
[--C-:B-1----:R-:W-:Y:S01]  /*aff0*/  FFMA.FTZ R115, R217, UR4, -R114.reuse ;  /* 0x00000004d9737c23 */ /* 0x102fe20008010872 */
[----:B---3--:R-:W-:Y:S01]  /*b000*/  F2FP.F16.F32.PACK_AB R119, R200, R201 ;  /* 0x000000c9c877723e */ /* 0x008fe200000000ff */
[----:B------:R-:W-:Y:S01]  /*b010*/  FFMA.FTZ R114, R111, UR4, -R114 ;  /* 0x000000046f727c23 */ /* 0x000fe20008010872 */
[----:B------:R-:W-:Y:S05]  /*b020*/  MOV R217, R156 ;  /* 0x0000009c00d97202 */ /* 0x000fea0000000f00 */
[----:B------:R-:W1:Y:S01]  /*b030*/  MUFU.EX2 R199, R115 ;  /* 0x0000007300c77308 */ /* 0x000e620000000800 */
[-C--:B--2---:R-:W-:Y:S09]  /*b040*/  HMMA.16816.F32 R4, R116, R124.reuse, R4 ;  /* 0x0000007c7404723c */ /* 0x084ff20000001804 */
[----:B------:R-:W2:Y:S01]  /*b050*/  MUFU.EX2 R114, R114 ;  /* 0x0000007200727308 */ /* 0x000ea20000000800 */
[----:B-1----:R-:W-:Y:S01]  /*b060*/  F2FP.F16.F32.PACK_AB R123, R199, R235 ;  /* 0x000000ebc77b723e */ /* 0x002fe200000000ff */
[--C-:B------:R-:W-:Y:S01]  /*b070*/  FFMA.FTZ R115, R213, UR4, -R106.reuse ;  /* 0x00000004d5737c23 */ /* 0x100fe2000801086a */
[----:B------:R-:W-:Y:S07]  /*b080*/  MOV R213, R155 ;  /* 0x0000009b00d57202 */ /* 0x000fee0000000f00 */
[----:B------:R1:W-:Y:S01]  /*b090*/  MUFU.EX2 R197, R115 ;  /* 0x0000007300c57308 */ /* 0x0003e20000000800 */
[C---:B------:R-:W-:Y:S04]  /*b0a0*/  HMMA.16816.F32 R8, R120.reuse, R124, R8 ;  /* 0x0000007c7808723c */ /* 0x040fe80000001808 */
[----:B--2---:R-:W-:Y:S04]  /*b0b0*/  F2FP.F16.F32.PACK_AB R183, R114, R192 ;  /* 0x000000c072b7723e */ /* 0x004fe800000000ff */
[-C--:B------:R-:W-:Y:S03]  /*b0c0*/  HMMA.16816.F32 R12, R120, R126.reuse, R12 ;  /* 0x0000007e780c723c */ /* 0x080fe6000000180c */
[--C-:B-1----:R-:W-:Y:S05]  /*b0d0*/  FFMA.FTZ R115, R215, UR4, -R106.reuse ;  /* 0x00000004d7737c23 */ /* 0x102fea000801086a */
[C---:B------:R-:W-:Y:S01]  /*b0e0*/  HMMA.16816.F32 R16, R116.reuse, R126, R16 ;  /* 0x0000007e7410723c */ /* 0x040fe20000001810 */
[----:B------:R-:W1:Y:S01]  /*b0f0*/  LDSM.16.MT88.4 R124, [R105+0x1800] ;  /* 0x00180000697c783b */ /* 0x000e620000004200 */
[----:B------:R-:W2:Y:S02]  /*b100*/  MUFU.EX2 R198, R115 ;  /* 0x0000007300c67308 */ /* 0x000ea40000000800 */
[----:B------:R-:W-:Y:S01]  /*b110*/  FFMA.FTZ R106, R218, UR4, -R106 ;  /* 0x00000004da6a7c23 */ /* 0x000fe2000801086a */
[----:B------:R-:W-:Y:S02]  /*b120*/  MOV R218, R152 ;  /* 0x0000009800da7202 */ /* 0x000fe40000000f00 */
[----:B------:R-:W-:Y:S01]  /*b130*/  MOV R215, R154 ;  /* 0x0000009a00d77202 */ /* 0x000fe20000000f00 */
[-C--:B------:R-:W-:Y:S04]  /*b140*/  HMMA.16816.F32 R20, R116, R128.reuse, R20 ;  /* 0x000000807414723c */ /* 0x080fe80000001814 */
[----:B------:R-:W3:Y:S04]  /*b150*/  MUFU.EX2 R194, R106 ;  /* 0x0000006a00c27308 */ /* 0x000ee80000000800 */
[C---:B------:R-:W-:Y:S04]  /*b160*/  HMMA.16816.F32 R24, R120.reuse, R128, R24 ;  /* 0x000000807818723c */ /* 0x040fe80000001818 */
[----:B--2---:R-:W-:Y:S04]  /*b170*/  F2FP.F16.F32.PACK_AB R180, R198, R197 ;  /* 0x000000c5c6b4723e */ /* 0x004fe800000000ff */
[-C--:B------:R-:W-:Y:S03]  /*b180*/  HMMA.16816.F32 R28, R120, R130.reuse, R28 ;  /* 0x00000082781c723c */ /* 0x080fe6000000181c */
[----:B---3--:R-:W-:Y:S01]  /*b190*/  F2FP.F16.F32.PACK_AB R182, R194, R193 ;  /* 0x000000c1c2b6723e */ /* 0x008fe200000000ff */
[--C-:B------:R-:W-:Y:S01]  /*b1a0*/  FFMA.FTZ R106, R211, UR4, -R107.reuse ;  /* 0x00000004d36a7c23 */ /* 0x100fe2000801086b */
[----:B------:R-:W-:Y:S03]  /*b1b0*/  MOV R211, R151 ;  /* 0x0000009700d37202 */ /* 0x000fe60000000f00 */
[C---:B------:R-:W-:Y:S01]  /*b1c0*/  HMMA.16816.F32 R32, R116.reuse, R130, R32 ;  /* 0x000000827420723c */ /* 0x040fe20000001820 */
[----:B------:R2:W-:Y:S01]  /*b1d0*/  MUFU.EX2 R191, R106 ;  /* 0x0000006a00bf7308 */ /* 0x0005e20000000800 */
[----:B------:R-:W3:Y:S06]  /*b1e0*/  LDSM.16.MT88.4 R128, [R220+0xb800] ;  /* 0x00b80000dc80783b */ /* 0x000eec0000004200 */
[-C--:B------:R-:W-:Y:S08]  /*b1f0*/  HMMA.16816.F32 R36, R116, R136.reuse, R36 ;  /* 0x000000887424723c */ /* 0x080ff00000001824 */
[C---:B------:R-:W-:Y:S04]  /*b200*/  HMMA.16816.F32 R40, R120.reuse, R136, R40 ;  /* 0x000000887828723c */ /* 0x040fe80000001828 */
[----:B--2---:R-:W-:Y:S01]  /*b210*/  FFMA.FTZ R106, R214, UR4, -R107 ;  /* 0x00000004d66a7c23 */ /* 0x004fe2000801086b */
[----:B------:R-:W-:Y:S03]  /*b220*/  MOV R214, R150 ;  /* 0x0000009600d67202 */ /* 0x000fe60000000f00 */
[-C--:B------:R-:W-:Y:S01]  /*b230*/  HMMA.16816.F32 R44, R120, R138.reuse, R44 ;  /* 0x0000008a782c723c */ /* 0x080fe2000000182c */
[----:B------:R2:W4:Y:S07]  /*b240*/  MUFU.EX2 R190, R106 ;  /* 0x0000006a00be7308 */ /* 0x00052e0000000800 */
[C---:B------:R-:W-:Y:S01]  /*b250*/  HMMA.16816.F32 R48, R116.reuse, R138, R48 ;  /* 0x0000008a7430723c */ /* 0x040fe20000001830 */
[----:B------:R-:W5:Y:S07]  /*b260*/  LDSM.16.MT88.4 R136, [R220+0x9c00] ;  /* 0x009c0000dc88783b */ /* 0x000f6e0000004200 */
[-C--:B-1----:R-:W-:Y:S03]  /*b270*/  HMMA.16816.F32 R52, R116, R124.reuse, R52 ;  /* 0x0000007c7434723c */ /* 0x082fe60000001834 */
[--C-:B--2---:R-:W-:Y:S01]  /*b280*/  FFMA.FTZ R106, R233, UR4, -R113.reuse ;  /* 0x00000004e96a7c23 */ /* 0x104fe20008010871 */
[----:B----4-:R-:W-:Y:S02]  /*b290*/  F2FP.F16.F32.PACK_AB R108, R190, R191 ;  /* 0x000000bfbe6c723e */ /* 0x010fe400000000ff */
[----:B------:R-:W-:Y:S01]  /*b2a0*/  MOV R233, R149 ;  /* 0x0000009500e97202 */ /* 0x000fe20000000f00 */
[----:B------:R1:W-:Y:S01]  /*b2b0*/  MUFU.EX2 R189, R106 ;  /* 0x0000006a00bd7308 */ /* 0x0003e20000000800 */
[C---:B------:R-:W-:Y:S08]  /*b2c0*/  HMMA.16816.F32 R56, R120.reuse, R124, R56 ;  /* 0x0000007c7838723c */ /* 0x040ff00000001838 */
[-C--:B------:R-:W-:Y:S08]  /*b2d0*/  HMMA.16816.F32 R60, R120, R126.reuse, R60 ;  /* 0x0000007e783c723c */ /* 0x080ff0000000183c */
[C---:B------:R-:W-:Y:S04]  /*b2e0*/  HMMA.16816.F32 R64, R116.reuse, R126, R64 ;  /* 0x0000007e7440723c */ /* 0x040fe80000001840 */
[----:B-1----:R-:W-:Y:S01]  /*b2f0*/  FFMA.FTZ R106, R206, UR4, -R113 ;  /* 0x00000004ce6a7c23 */ /* 0x002fe20008010871 */
[----:B------:R-:W-:Y:S03]  /*b300*/  MOV R206, R147 ;  /* 0x0000009300ce7202 */ /* 0x000fe60000000f00 */
[-C--:B---3--:R-:W-:Y:S01]  /*b310*/  HMMA.16816.F32 R68, R116, R128.reuse, R68 ;  /* 0x000000807444723c */ /* 0x088fe20000001844 */
[----:B------:R1:W2:Y:S07]  /*b320*/  MUFU.EX2 R115, R106 ;  /* 0x0000006a00737308 */ /* 0x0002ae0000000800 */
[C---:B------:R-:W-:Y:S08]  /*b330*/  HMMA.16816.F32 R72, R120.reuse, R128, R72 ;  /* 0x000000807848723c */ /* 0x040ff00000001848 */
[-C--:B------:R-:W-:Y:S03]  /*b340*/  HMMA.16816.F32 R76, R120, R130.reuse, R76 ;  /* 0x00000082784c723c */ /* 0x080fe6000000184c */
[--C-:B-1----:R-:W-:Y:S01]  /*b350*/  FFMA.FTZ R106, R232, UR4, -R107.reuse ;  /* 0x00000004e86a7c23 */ /* 0x102fe2000801086b */
[----:B------:R-:W-:Y:S01]  /*b360*/  MOV R232, R146 ;  /* 0x0000009200e87202 */ /* 0x000fe20000000f00 */
[----:B------:R-:W-:Y:S01]  /*b370*/  FFMA.FTZ R107, R210, UR4, -R107 ;  /* 0x00000004d26b7c23 */ /* 0x000fe2000801086b */
[----:B------:R-:W-:Y:S01]  /*b380*/  MOV R210, R145 ;  /* 0x0000009100d27202 */ /* 0x000fe20000000f00 */
[----:B------:R1:W-:Y:S01]  /*b390*/  MUFU.EX2 R188, R106 ;  /* 0x0000006a00bc7308 */ /* 0x0003e20000000800 */
[C---:B------:R-:W-:Y:S04]  /*b3a0*/  HMMA.16816.F32 R80, R116.reuse, R130, R80 ;  /* 0x000000827450723c */ /* 0x040fe80000001850 */
[----:B--2---:R-:W-:Y:S05]  /*b3b0*/  F2FP.F16.F32.PACK_AB R109, R115, R189 ;  /* 0x000000bd736d723e */ /* 0x004fea00000000ff */
[----:B------:R-:W2:Y:S01]  /*b3c0*/  MUFU.EX2 R107, R107 ;  /* 0x0000006b006b7308 */ /* 0x000ea20000000800 */
[-C--:B------:R-:W-:Y:S08]  /*b3d0*/  HMMA.16816.F32 R84, R116, R132.reuse, R84 ;  /* 0x000000847454723c */ /* 0x080ff00000001854 */
[C---:B------:R-:W-:Y:S04]  /*b3e0*/  HMMA.16816.F32 R88, R120.reuse, R132, R88 ;  /* 0x000000847858723c */ /* 0x040fe80000001858 */
[--C-:B-1----:R-:W-:Y:S01]  /*b3f0*/  FFMA.FTZ R106, R209, UR4, -R113.reuse ;  /* 0x00000004d16a7c23 */ /* 0x102fe20008010871 */
[----:B------:R-:W-:Y:S01]  /*b400*/  FFMA.FTZ R113, R216, UR4, -R113 ;  /* 0x00000004d8717c23 */ /* 0x000fe20008010871 */
[----:B------:R-:W-:Y:S02]  /*b410*/  MOV R209, R144 ;  /* 0x0000009000d17202 */ /* 0x000fe40000000f00 */
[-C--:B------:R-:W-:Y:S01]  /*b420*/  HMMA.16816.F32 R92, R120, R134.reuse, R92 ;  /* 0x00000086785c723c */ /* 0x080fe2000000185c */
[----:B------:R-:W1:Y:S01]  /*b430*/  LDSM.16.MT88.4 R144, [R105+0xc00] ;  /* 0x000c00006990783b */ /* 0x000e620000004200 */
[----:B------:R-:W-:Y:S01]  /*b440*/  MUFU.EX2 R106, R106 ;  /* 0x0000006a006a7308 */ /* 0x000fe20000000800 */
[----:B--2---:R-:W-:Y:S02]  /*b450*/  F2FP.F16.F32.PACK_AB R110, R107, R188 ;  /* 0x000000bc6b6e723e */ /* 0x004fe400000000ff */
[----:B------:R-:W-:Y:S03]  /*b460*/  MOV R216, R148 ;  /* 0x0000009400d87202 */ /* 0x000fe60000000f00 */
[----:B------:R-:W-:Y:S04]  /*b470*/  HMMA.16816.F32 R96, R116, R134, R96 ;  /* 0x000000867460723c */ /* 0x000fe80000001860 */
[----:B------:R-:W2:Y:S02]  /*b480*/  MUFU.EX2 R113, R113 ;  /* 0x0000007100717308 */ /* 0x000ea40000000800 */
[----:B--2---:R-:W-:Y:S07]  /*b490*/  F2FP.F16.F32.PACK_AB R111, R113, R106 ;  /* 0x0000006a716f723e */ /* 0x004fee00000000ff */
[-C--:B-----5:R-:W-:Y:S01]  /*b4a0*/  HMMA.16816.F32 R120, R108, R136.reuse, R4 ;  /* 0x000000886c78723c */ /* 0x0a0fe20000001804 */
[----:B------:R-:W2:Y:S04]  /*b4b0*/  LDL.LU R4, [R1+0x20] ;  /* 0x0000200001047983 */ /* 0x000ea80000300800 */
[----:B------:R-:W3:Y:S01]  /*b4c0*/  LDL.LU R7, [R1+0x18] ;  /* 0x0000180001077983 */ /* 0x000ee20000300800 */
[----:B------:R-:W-:Y:S02]  /*b4d0*/  MOV R5, R143 ;  /* 0x0000008f00057202 */ /* 0x000fe40000000f00 */
[C---:B------:R-:W-:Y:S01]  /*b4e0*/  HMMA.16816.F32 R116, R180.reuse, R136, R8 ;  /* 0x00000088b474723c */ /* 0x040fe20000001808 */
[----:B------:R-:W4:Y:S03]  /*b4f0*/  LDL.LU R9, [R1+0x1c] ;  /* 0x00001c0001097983 */ /* 0x000f260000300800 */
[----:B------:R-:W-:Y:S01]  /*b500*/  MOV R6, R142 ;  /* 0x0000008e00067202 */ /* 0x000fe20000000f00 */
[----:B------:R-:W5:Y:S01]  /*b510*/  LDL.LU R11, [R1+0x24] ;  /* 0x00002400010b7983 */ /* 0x000f620000300800 */
[----:B------:R-:W-:Y:S02]  /*b520*/  MOV R10, R140 ;  /* 0x0000008c000a7202 */ /* 0x000fe40000000f00 */
[-C--:B------:R-:W-:Y:S03]  /*b530*/  HMMA.16816.F32 R124, R180, R138.reuse, R12 ;  /* 0x0000008ab47c723c */ /* 0x080fe6000000180c */
[----:B------:R-:W-:Y:S05]  /*b540*/  MOV R8, R141 ;  /* 0x0000008d00087202 */ /* 0x000fea0000000f00 */
        /* <DEDUP_REMOVED lines=20> */
[----:B------:R-:W1:Y:S01]  /*b690*/  LDSM.16.MT88.4 R4, [R105+0x2c00] ;  /* 0x002c00006904783b */ /* 0x000e620000004200 */
[----:B----4-:R-:W-:Y:S01]  /*b6a0*/  FFMA.FTZ R101, R101, R9, R8 ;  /* 0x0000000965657223 */ /* 0x010fe20000010008 */
[----:B------:R-:W-:Y:S01]  /*b6b0*/  FADD.FTZ R8, R210, R2 ;  /* 0x00000002d2087221 */ /* 0x000fe20000010000 */
[----:B-----5:R-:W-:Y:S02]  /*b6c0*/  FFMA.FTZ R0, R0, R11, R10 ;  /* 0x0000000b00007223 */ /* 0x020fe4000001000a */
        /* <DEDUP_REMOVED lines=60> */
[----:B------:R2:W-:Y:S03]  /*ba90*/  STL [R1+0x1c], R5 ;  /* 0x00001c0501007387 */ /* 0x0005e60000100800 */
[----:B------:R-:W-:Y:S01]  /*baa0*/  FADD.FTZ R3, R188, R3 ;  /* 0x00000003bc037221 */ /* 0x000fe20000010000 */
[----:B------:R2:W-:Y:S01]  /*bab0*/  STL [R1+0x20], R4 ;  /* 0x0000200401007387 */ /* 0x0005e20000100800 */
[----:B------:R-:W-:Y:S02]  /*bac0*/  IADD3 R0, PT, PT, R229, -0x1, RZ ;  /* 0xffffffffe5007810 */ /* 0x000fe40007ffe0ff */
[----:B------:R-:W-:Y:S01]  /*bad0*/  MOV R105, R112 ;  /* 0x0000007000697202 */ /* 0x000fe20000000f00 */
[----:B------:R-:W-:Y:S01]  /*bae0*/  FADD.FTZ R3, R107, R3 ;  /* 0x000000036b037221 */ /* 0x000fe20000010000 */
[----:B------:R-:W-:Y:S02]  /*baf0*/  MOV R229, R0 ;  /* 0x0000000000e57202 */ /* 0x000fe40000000f00 */
[----:B------:R-:W-:Y:S02]  /*bb00*/  MOV R101, R104 ;  /* 0x0000006800657202 */ /* 0x000fe40000000f00 */
[----:B------:R2:W-:Y:S01]  /*bb10*/  STL [R1+0x18], R3 ;  /* 0x0000180301007387 */ /* 0x0005e20000100800 */
[----:B------:R-:W-:Y:S02]  /*bb20*/  MOV R107, R102 ;  /* 0x00000066006b7202 */ /* 0x000fe40000000f00 */
[----:B------:R-:W-:Y:S01]  /*bb30*/  MOV R106, R103 ;  /* 0x00000067006a7202 */ /* 0x000fe20000000f00 */
[----:B------:R2:W-:Y:S01]  /*bb40*/  STL [R1+0x24], R2 ;  /* 0x0000240201007387 */ /* 0x0005e20000100800 */
[----:B------:R-:W-:Y:S05]  /*bb50*/  @P1 BRA `(.L_x_890) ;  /* 0xffffffbc00281947 */ /* 0x000fea000383ffff */
.L_x_889:
[----:B--2---:R-:W2:Y:S04]  /*bb60*/  LDL.LU R3, [R1+0x18] ;  /* 0x0000180001037983 */ /* 0x004ea80000300800 */
[----:B------:R-:W3:Y:S04]  /*bb70*/  LDL.LU R8, [R1+0x24] ;  /* 0x0000240001087983 */ /* 0x000ee80000300800 */
[----:B------:R-:W4:Y:S04]  /*bb80*/  LDL.LU R7, [R1+0x1c] ;  /* 0x00001c0001077983 */ /* 0x000f280000300800 */
[----:B------:R-:W5:Y:S04]  /*bb90*/  LDL.LU R5, [R1+0x20] ;  /* 0x0000200001057983 */ /* 0x000f680000300800 */
[----:B------:R-:W5:Y:S04]  /*bba0*/  LDL.LU R6, [R1+0x2c] ;  /* 0x00002c0001067983 */ /* 0x000f680000300800 */
[----:B------:R-:W5:Y:S04]  /*bbb0*/  LDL R56, [R1+0x4c] ;  /* 0x00004c0001387983 */ /* 0x000f680000100800 */
[----:B------:R-:W5:Y:S01]  /*bbc0*/  LDL R55, [R1+0x50] ;  /* 0x0000500001377983 */ /* 0x000f620000100800 */
[----:B------:R-:W1:Y:S01]  /*bbd0*/  S2UR UR4, SR_CTAID.Z ;  /* 0x00000000000479c3 */ /* 0x000e620000002700 */
[----:B------:R-:W-:-:S02]  /*bbe0*/  LOP3.LUT P5, RZ, R226, 0x3, RZ, 0xc0, !PT ;  /* 0x00000003e2ff7812 */ /* 0x000fc400078ac0ff */
[----:B--2---:R-:W2:Y:S04]  /*bbf0*/  SHFL.BFLY PT, R2, R3, 0x2, 0x1f ;  /* 0x0c401f0003027f89 */ /* 0x004ea800000e0000 */
[----:B---3--:R-:W3:Y:S04]  /*bc00*/  SHFL.BFLY PT, R0, R8, 0x2, 0x1f ;  /* 0x0c401f0008007f89 */ /* 0x008ee800000e0000 */
[----:B----4-:R-:W4:Y:S01]  /*bc10*/  SHFL.BFLY PT, R4, R7, 0x2, 0x1f ;  /* 0x0c401f0007047f89 */ /* 0x010f2200000e0000 */
[----:B--2---:R-:W-:-:S03]  /*bc20*/  FADD.FTZ R2, R2, R3 ;  /* 0x0000000302027221 */ /* 0x004fc60000010000 */
[----:B-----5:R-:W2:Y:S01]  /*bc30*/  SHFL.BFLY PT, R3, R5, 0x2, 0x1f ;  /* 0x0c401f0005037f89 */ /* 0x020ea200000e0000 */
[----:B---3--:R-:W-:-:S03]  /*bc40*/  FADD.FTZ R0, R0, R8 ;  /* 0x0000000800007221 */ /* 0x008fc60000010000 */
[----:B------:R-:W3:Y:S01]  /*bc50*/  SHFL.BFLY PT, R51, R2, 0x1, 0x1f ;  /* 0x0c201f0002337f89 */ /* 0x000ee200000e0000 */
[----:B----4-:R-:W-:-:S03]  /*bc60*/  FADD.FTZ R4, R4, R7 ;  /* 0x0000000704047221 */ /* 0x010fc60000010000 */
[----:B------:R-:W4:Y:S04]  /*bc70*/  SHFL.BFLY PT, R52, R0, 0x1, 0x1f ;  /* 0x0c201f0000347f89 */ /* 0x000f2800000e0000 */
[----:B------:R-:W5:Y:S01]  /*bc80*/  SHFL.BFLY PT, R53, R4, 0x1, 0x1f ;  /* 0x0c201f0004357f89 */ /* 0x000f6200000e0000 */
[----:B--2---:R-:W-:Y:S01]  /*bc90*/  FADD.FTZ R3, R3, R5 ;  /* 0x0000000503037221 */ /* 0x004fe20000010000 */
[----:B---3--:R-:W-:-:S04]  /*bca0*/  FADD.FTZ R51, R2, R51 ;  /* 0x0000003302337221 */ /* 0x008fc80000010000 */
[----:B------:R-:W2:Y:S01]  /*bcb0*/  SHFL.BFLY PT, R54, R3, 0x1, 0x1f ;  /* 0x0c201f0003367f89 */ /* 0x000ea200000e0000 */
[----:B------:R-:W3:Y:S01]  /*bcc0*/  MUFU.RCP R2, R51 ;  /* 0x0000003300027308 */ /* 0x000ee20000001000 */
[----:B----4-:R-:W-:Y:S01]  /*bcd0*/  FADD.FTZ R52, R0, R52 ;  /* 0x0000003400347221 */ /* 0x010fe20000010000 */
[----:B------:R-:W-:Y:S02]  /*bce0*/  SHF.L.U32 R0, R226, 0x1, RZ ;  /* 0x00000001e2007819 */ /* 0x000fe400000006ff */
[----:B------:R-:W-:Y:S02]  /*bcf0*/  FSETP.NE.FTZ.AND P2, PT, R51, RZ, PT ;  /* 0x000000ff3300720b */ /* 0x000fe40003f55000 */
[----:B------:R-:W-:Y:S02]  /*bd00*/  LOP3.LUT R223, R223, 0x6, R0, 0xf8, !PT ;  /* 0x00000006dfdf7812 */ /* 0x000fe400078ef800 */
[----:B------:R-:W-:Y:S01]  /*bd10*/  LOP3.LUT R0, R6, 0xc0, RZ, 0xc0, !PT ;  /* 0x000000c006007812 */ /* 0x000fe200078ec0ff */
[----:B------:R-:W4:Y:S01]  /*bd20*/  MUFU.RCP R5, R52 ;  /* 0x0000003400057308 */ /* 0x000f220000001000 */
[----:B------:R-:W-:-:S02]  /*bd30*/  LOP3.LUT R223, R223, 0x20, R6, 0xf8, !PT ;  /* 0x00000020dfdf7812 */ /* 0x000fc400078ef806 */
[----:B------:R-:W-:Y:S01]  /*bd40*/  LOP3.LUT R6, R0, 0x18, R226, 0xf8, !PT ;  /* 0x0000001800067812 */ /* 0x000fe200078ef8e2 */
[----:B-----5:R-:W-:Y:S01]  /*bd50*/  FADD.FTZ R53, R4, R53 ;  /* 0x0000003504357221 */ /* 0x020fe20000010000 */
[----:B---3--:R-:W-:Y:S02]  /*bd60*/  FSEL R0, R2, 1, P2 ;  /* 0x3f80000002007808 */ /* 0x008fe40001000000 */
[----:B------:R-:W-:Y:S01]  /*bd70*/  LOP3.LUT R4, R223, R6, RZ, 0xfc, !PT ;  /* 0x00000006df047212 */ /* 0x000fe200078efcff */
[----:B--2---:R-:W-:Y:S02]  /*bd80*/  FADD.FTZ R54, R3, R54 ;  /* 0x0000003603367221 */ /* 0x004fe40000010000 */
        /* <DEDUP_REMOVED lines=24> */
[----:B------:R-:W2:Y:S08]  /*bf10*/  MUFU.RCP R2, R53 ;  /* 0x0000003500027308 */ /* 0x000eb00000001000 */
[----:B------:R-:W3:Y:S01]  /*bf20*/  MUFU.RCP R0, R54 ;  /* 0x0000003600007308 */ /* 0x000ee20000001000 */
[----:B------:R-:W-:-:S02]  /*bf30*/  FSETP.NE.FTZ.AND P0, PT, R52, RZ, PT ;  /* 0x000000ff3400720b */ /* 0x000fc40003f15000 */
[----:B------:R-:W-:Y:S02]  /*bf40*/  FSETP.NE.FTZ.AND P1, PT, R53, RZ, PT ;  /* 0x000000ff3500720b */ /* 0x000fe40003f35000 */
[----:B----4-:R-:W-:Y:S02]  /*bf50*/  FSEL R3, R5, 1, P0 ;  /* 0x3f80000005037808 */ /* 0x010fe40000000000 */
[----:B------:R-:W-:Y:S02]  /*bf60*/  FSETP.NE.FTZ.AND P3, PT, R54, RZ, PT ;  /* 0x000000ff3600720b */ /* 0x000fe40003f75000 */
[----:B--2---:R-:W-:Y:S01]  /*bf70*/  FSEL R2, R2, 1, P1 ;  /* 0x3f80000002027808 */ /* 0x004fe20000800000 */
[C---:B------:R-:W-:Y:S01]  /*bf80*/  FMUL.FTZ R122, R3.reuse, R122 ;  /* 0x0000007a037a7220 */ /* 0x040fe20000410000 */
[C---:B------:R-:W-:Y:S01]  /*bf90*/  FMUL.FTZ R123, R3.reuse, R123 ;  /* 0x0000007b037b7220 */ /* 0x040fe20000410000 */
[C---:B------:R-:W-:Y:S01]  /*bfa0*/  FMUL.FTZ R130, R3.reuse, R130 ;  /* 0x0000008203827220 */ /* 0x040fe20000410000 */
[C---:B------:R-:W-:Y:S01]  /*bfb0*/  FMUL.FTZ R5, R3.reuse, R131 ;  /* 0x0000008303057220 */ /* 0x040fe20000410000 */
[C---:B------:R-:W-:Y:S01]  /*bfc0*/  FMUL.FTZ R134, R3.reuse, R134 ;  /* 0x0000008603867220 */ /* 0x040fe20000410000 */
        /* <DEDUP_REMOVED lines=73> */
[----:B------:R-:W-:Y:S01]  /*c460*/  IADD3 R3, PT, PT, R4, -R3, RZ ;  /* 0x8000000304037210 */ /* 0x000fe20007ffe0ff */
[----:B------:R-:W-:Y:S04]  /*c470*/  STS [R4], R2 ;  /* 0x0000000204007388 */ /* 0x000fe80000000800 */
[----:B------:R-:W-:Y:S04]  /*c480*/  STS [R4+0x200], R0 ;  /* 0x0002000004007388 */ /* 0x000fe80000000800 */
[----:B------:R2:W-:Y:S01]  /*c490*/  STS [R3+0x210], R5 ;  /* 0x0002100503007388 */ /* 0x0005e20000000800 */
[----:B------:R-:W-:-:S02]  /*c4a0*/  F2FP.F16.F32.PACK_AB R6, R6, R128 ;  /* 0x000000800606723e */ /* 0x000fc400000000ff */
[----:B------:R-:W-:Y:S02]  /*c4b0*/  F2FP.F16.F32.PACK_AB R7, R7, R116 ;  /* 0x000000740707723e */ /* 0x000fe400000000ff */
[----:B------:R-:W-:Y:S02]  /*c4c0*/  F2FP.F16.F32.PACK_AB R8, R8, R118 ;  /* 0x000000760808723e */ /* 0x000fe400000000ff */
[----:B------:R-:W-:Y:S02]  /*c4d0*/  F2FP.F16.F32.PACK_AB R44, R44, R124 ;  /* 0x0000007c2c2c723e */ /* 0x000fe400000000ff */
[----:B------:R-:W-:Y:S01]  /*c4e0*/  F2FP.F16.F32.PACK_AB R43, R43, R126 ;  /* 0x0000007e2b2b723e */ /* 0x000fe200000000ff */
[----:B--2---:R-:W2:Y:S01]  /*c4f0*/  LDC.U8 R5, c[0x0][0x549] ;  /* 0x00015240ff057b82 */ /* 0x004ea20000000000 */
[----:B------:R-:W-:Y:S02]  /*c500*/  LOP3.LUT R0, R221, 0x40, RZ, 0xc0, !PT ;  /* 0x00000040dd007812 */ /* 0x000fe400078ec0ff */
[----:B------:R-:W-:-:S02]  /*c510*/  F2FP.F16.F32.PACK_AB R42, R42, R132 ;  /* 0x000000842a2a723e */ /* 0x000fc400000000ff */
[----:B------:R-:W-:Y:S02]  /*c520*/  F2FP.F16.F32.PACK_AB R41, R41, R134 ;  /* 0x000000862929723e */ /* 0x000fe400000000ff */
[----:B------:R-:W-:Y:S01]  /*c530*/  IADD3 R2, PT, PT, R4, -R0, RZ ;  /* 0x8000000004027210 */ /* 0x000fe20007ffe0ff */
[----:B------:R3:W-:Y:S01]  /*c540*/  STS [R3+0x10], R6 ;  /* 0x0000100603007388 */ /* 0x0007e20000000800 */
[----:B------:R-:W-:Y:S02]  /*c550*/  F2FP.F16.F32.PACK_AB R38, R38, R144 ;  /* 0x000000902626723e */ /* 0x000fe400000000ff */
[----:B------:R-:W-:Y:S02]  /*c560*/  F2FP.F16.F32.PACK_AB R37, R37, R146 ;  /* 0x000000922525723e */ /* 0x000fe400000000ff */
[----:B------:R-:W-:Y:S01]  /*c570*/  IADD3 R0, PT, PT, R3, -R0, RZ ;  /* 0x8000000003007210 */ /* 0x000fe20007ffe0ff */
[----:B------:R4:W-:Y:S01]  /*c580*/  STS [R4+0x1000], R7 ;  /* 0x0010000704007388 */ /* 0x0009e20000000800 */
        /* <DEDUP_REMOVED lines=12> */
[----:B------:R-:W-:Y:S01]  /*c650*/  F2FP.F16.F32.PACK_AB R32, R32, R152 ;  /* 0x000000982020723e */ /* 0x000fe200000000ff */
[----:B---3--:R-:W3:Y:S02]  /*c660*/  @P0 LDC R6, c[0x0][0x458] ;  /* 0x00011600ff060b82 */ /* 0x008ee40000000800 */
[----:B------:R-:W-:Y:S01]  /*c670*/  STS [R2+0x220], R41 ;  /* 0x0002202902007388 */ /* 0x000fe20000000800 */
[----:B------:R-:W-:Y:S02]  /*c680*/  F2FP.F16.F32.PACK_AB R31, R31, R154 ;  /* 0x0000009a1f1f723e */ /* 0x000fe400000000ff */
[----:B------:R-:W-:Y:S01]  /*c690*/  F2FP.F16.F32.PACK_AB R28, R28, R156 ;  /* 0x0000009c1c1c723e */ /* 0x000fe200000000ff */
[----:B------:R-:W-:Y:S01]  /*c6a0*/  STS [R0+0x30], R38 ;  /* 0x0000302600007388 */ /* 0x000fe20000000800 */
[----:B------:R-:W-:-:S02]  /*c6b0*/  F2FP.F16.F32.PACK_AB R27, R27, R158 ;  /* 0x0000009e1b1b723e */ /* 0x000fc400000000ff */
[----:B--2---:R-:W-:Y:S01]  /*c6c0*/  ISETP.NE.AND P4, PT, R5, RZ, PT ;  /* 0x000000ff0500720c */ /* 0x004fe20003f85270 */
[----:B------:R-:W-:Y:S01]  /*c6d0*/  STS [R0+0x230], R37 ;  /* 0x0002302500007388 */ /* 0x000fe20000000800 */
[----:B------:R-:W-:Y:S01]  /*c6e0*/  F2FP.F16.F32.PACK_AB R26, R26, R164 ;  /* 0x000000a41a1a723e */ /* 0x000fe200000000ff */
[----:B------:R-:W2:Y:S01]  /*c6f0*/  @P0 MUFU.LG2 R5, R52 ;  /* 0x0000003400050308 */ /* 0x000ea20000000c00 */
[----:B------:R-:W-:Y:S01]  /*c700*/  F2FP.F16.F32.PACK_AB R25, R25, R166 ;  /* 0x000000a61919723e */ /* 0x000fe200000000ff */
[----:B------:R-:W-:Y:S01]  /*c710*/  STS [R2+0x1020], R40 ;  /* 0x0010202802007388 */ /* 0x000fe20000000800 */
[----:B------:R-:W-:Y:S01]  /*c720*/  F2FP.F16.F32.PACK_AB R22, R22, R176 ;  /* 0x000000b01616723e */ /* 0x000fe200000000ff */
[----:B----4-:R-:W4:Y:S02]  /*c730*/  @P2 LDC R7, c[0x0][0x458] ;  /* 0x00011600ff072b82 */ /* 0x010f240000000800 */
        /* <DEDUP_REMOVED lines=28> */
[----:B------:R1:W-:Y:S01]  /*c900*/  STS [R0+0x2230], R21 ;  /* 0x0022301500007388 */ /* 0x0003e20000000800 */
[----:B------:R-:W-:-:S03]  /*c910*/  F2FP.F16.F32.PACK_AB R9, R9, R86 ;  /* 0x000000560909723e */ /* 0x000fc600000000ff */
[----:B------:R-:W-:Y:S01]  /*c920*/  STS [R2+0x3020], R24 ;  /* 0x0030201802007388 */ /* 0x000fe20000000800 */
[----:B------:R-:W-:-:S03]  /*c930*/  F2FP.F16.F32.PACK_AB R45, R45, R96 ;  /* 0x000000602d2d723e */ /* 0x000fc600000000ff */
[----:B------:R-:W-:Y:S01]  /*c940*/  STS [R2+0x3220], R23 ;  /* 0x0032201702007388 */ /* 0x000fe20000000800 */
[----:B------:R-:W-:Y:S02]  /*c950*/  F2FP.F16.F32.PACK_AB R48, R48, R98 ;  /* 0x000000623030723e */ /* 0x000fe400000000ff */
[----:B------:R-:W-:Y:S01]  /*c960*/  ISETP.NE.AND P6, PT, R56, -0x1, PT ;  /* 0xffffffff3800780c */ /* 0x000fe20003fc5270 */
[----:B------:R-:W-:Y:S01]  /*c970*/  STS [R0+0x3030], R20 ;  /* 0x0030301400007388 */ /* 0x000fe20000000800 */
[----:B------:R-:W-:-:S03]  /*c980*/  F2FP.F16.F32.PACK_AB R50, R50, R88 ;  /* 0x000000583232723e */ /* 0x000fc600000000ff */
[----:B------:R-:W-:Y:S01]  /*c990*/  STS [R0+0x3230], R19 ;  /* 0x0032301300007388 */ /* 0x000fe20000000800 */
[----:B------:R-:W-:-:S03]  /*c9a0*/  F2FP.F16.F32.PACK_AB R49, R49, R90 ;  /* 0x0000005a3131723e */ /* 0x000fc600000000ff */
[----:B------:R-:W-:Y:S01]  /*c9b0*/  STS [R4+0x4000], R18 ;  /* 0x0040001204007388 */ /* 0x000fe20000000800 */
[----:B------:R-:W-:Y:S01]  /*c9c0*/  F2FP.F16.F32.PACK_AB R47, R47, R92 ;  /* 0x0000005c2f2f723e */ /* 0x000fe200000000ff */
[----:B-----5:R-:W5:Y:S02]  /*c9d0*/  LDC R22, c[0x0][0x434] ;  /* 0x00010d00ff167b82 */ /* 0x020f640000000800 */
[----:B------:R2:W-:Y:S01]  /*c9e0*/  STS [R4+0x4200], R17 ;  /* 0x0042001104007388 */ /* 0x0005e20000000800 */
[----:B------:R-:W-:-:S03]  /*c9f0*/  F2FP.F16.F32.PACK_AB R46, R46, R94 ;  /* 0x0000005e2e2e723e */ /* 0x000fc600000000ff */
[----:B------:R-:W-:Y:S04]  /*ca00*/  STS [R3+0x4010], R14 ;  /* 0x0040100e03007388 */ /* 0x000fe80000000800 */
[----:B------:R-:W-:Y:S04]  /*ca10*/  STS [R3+0x4210], R13 ;  /* 0x0042100d03007388 */ /* 0x000fe80000000800 */
[----:B------:R3:W-:Y:S04]  /*ca20*/  STS [R4+0x5000], R16 ;  /* 0x0050001004007388 */ /* 0x0007e80000000800 */
[----:B------:R-:W-:Y:S04]  /*ca30*/  STS [R4+0x5200], R15 ;  /* 0x0052000f04007388 */ /* 0x000fe80000000800 */
[----:B------:R4:W-:Y:S04]  /*ca40*/  STS [R3+0x5010], R12 ;  /* 0x0050100c03007388 */ /* 0x0009e80000000800 */
[----:B------:R5:W-:Y:S01]  /*ca50*/  STS [R3+0x5210], R11 ;  /* 0x0052100b03007388 */ /* 0x000be20000000800 */
[----:B------:R-:W5:Y:S03]  /*ca60*/  LDC R8, c[0x0][0x434] ;  /* 0x00010d00ff087b82 */ /* 0x000f660000000800 */
[----:B------:R5:W-:Y:S04]  /*ca70*/  STS [R2+0x4020], R10 ;  /* 0x0040200a02007388 */ /* 0x000be80000000800 */
[----:B------:R5:W-:Y:S01]  /*ca80*/  STS [R2+0x4220], R9 ;  /* 0x0042200902007388 */ /* 0x000be20000000800 */
[----:B-1----:R-:W-:Y:S01]  /*ca90*/  MOV R21, 0x7f800000 ;  /* 0x7f80000000157802 */ /* 0x002fe20000000f00 */
[----:B--2---:R-:W1:Y:S02]  /*caa0*/  LDC.U8 R17, c[0x0][0x548] ;  /* 0x00015200ff117b82 */ /* 0x004e640000000000 */
[----:B------:R-:W-:Y:S04]  /*cab0*/  STS [R0+0x4030], R45 ;  /* 0x0040302d00007388 */ /* 0x000fe80000000800 */
[----:B------:R-:W-:Y:S02]  /*cac0*/  STS [R0+0x4230], R48 ;  /* 0x0042303000007388 */ /* 0x000fe40000000800 */
[----:B---3--:R-:W2:Y:S02]  /*cad0*/  @P4 LDC R16, c[0x0][0x430] ;  /* 0x00010c00ff104b82 */ /* 0x008ea40000000800 */
[----:B------:R-:W-:Y:S04]  /*cae0*/  STS [R2+0x5020], R50 ;  /* 0x0050203202007388 */ /* 0x000fe80000000800 */
[----:B------:R-:W-:Y:S02]  /*caf0*/  STS [R2+0x5220], R49 ;  /* 0x0052203102007388 */ /* 0x000fe40000000800 */
[----:B----4-:R-:W3:Y:S02]  /*cb00*/  @P6 LDC.64 R12, c[0x0][0x408] ;  /* 0x00010200ff0c6b82 */ /* 0x010ee40000000a00 */
[----:B------:R-:W-:Y:S04]  /*cb10*/  STS [R0+0x5030], R47 ;  /* 0x0050302f00007388 */ /* 0x000fe80000000800 */
[----:B------:R4:W-:Y:S01]  /*cb20*/  STS [R0+0x5230], R46 ;  /* 0x0052302e00007388 */ /* 0x0009e20000000800 */
[----:B-----5:R-:W5:Y:S01]  /*cb30*/  @P2 MUFU.LG2 R3, R51 ;  /* 0x0000003300032308 */ /* 0x020f620000000c00 */
[----:B------:R-:W1:Y:S08]  /*cb40*/  @!P6 LDC.64 R10, c[0x0][0x400] ;  /* 0x00010000ff0aeb82 */ /* 0x000e700000000a00 */
[----:B------:R-:W1:Y:S01]  /*cb50*/  @P1 LDC R9, c[0x0][0x458] ;  /* 0x00011600ff091b82 */ /* 0x000e620000000800 */
[----:B------:R-:W2:Y:S07]  /*cb60*/  @P1 MUFU.LG2 R4, R53 ;  /* 0x0000003500041308 */ /* 0x000eae0000000c00 */
[----:B------:R-:W1:Y:S01]  /*cb70*/  @P3 LDC R15, c[0x0][0x458] ;  /* 0x00011600ff0f3b82 */ /* 0x000e620000000800 */
[----:B----4-:R-:W-:-:S04]  /*cb80*/  @P0 FMUL.FTZ R0, R5, 0.69314718246459960938 ;  /* 0x3f31721805000820 */ /* 0x010fc80000410000 */
[----:B------:R-:W-:-:S03]  /*cb90*/  @P0 FFMA.FTZ R21, R102, R6, R0 ;  /* 0x0000000666150223 */ /* 0x000fc60000010000 */
[----:B------:R-:W4:Y:S01]  /*cba0*/  @P4 LDC R6, c[0x0][0x430] ;  /* 0x00010c00ff064b82 */ /* 0x000f220000000800 */
[----:B------:R1:W1:Y:S01]  /*cbb0*/  @P3 MUFU.LG2 R14, R54 ;  /* 0x00000036000e3308 */ /* 0x0002620000000c00 */
[----:B------:R-:W-:Y:S01]  /*cbc0*/  SHF.R.U32.HI R25, RZ, 0x2, R226 ;  /* 0x00000002ff197819 */ /* 0x000fe200000116e2 */
[----:B-----5:R-:W-:Y:S01]  /*cbd0*/  @P2 FMUL.FTZ R2, R3, 0.69314718246459960938 ;  /* 0x3f31721803022820 */ /* 0x020fe20000410000 */
[----:B------:R-:W-:Y:S02]  /*cbe0*/  MOV R24, 0x7f800000 ;  /* 0x7f80000000187802 */ /* 0x000fe40000000f00 */
[----:B------:R-:W-:Y:S01]  /*cbf0*/  IADD3 R18, PT, PT, R25, 0x20, RZ ;  /* 0x0000002019127810 */ /* 0x000fe20007ffe0ff */
[----:B------:R-:W-:Y:S01]  /*cc00*/  @P2 FFMA.FTZ R24, R103, R7, R2 ;  /* 0x0000000767182223 */ /* 0x000fe20000010002 */
[----:B--2---:R-:W-:Y:S01]  /*cc10*/  @P4 IMAD R8, R16, R22, RZ ;  /* 0x0000001610084224 */ /* 0x004fe200078e02ff */
[----:B------:R-:W-:Y:S01]  /*cc20*/  MOV R20, 0x7f800000 ;  /* 0x7f80000000147802 */ /* 0x000fe20000000f00 */
[----:B------:R-:W-:Y:S01]  /*cc30*/  @P1 FMUL.FTZ R0, R4, 0.69314718246459960938 ;  /* 0x3f31721804001820 */ /* 0x000fe20000410000 */
[----:B------:R-:W-:-:S02]  /*cc40*/  ISETP.GE.AND P2, PT, R18, R55, PT ;  /* 0x000000371200720c */ /* 0x000fc40003f46270 */
[----:B------:R-:W-:Y:S01]  /*cc50*/  @P4 MOV R7, 0x1 ;  /* 0x0000000100074802 */ /* 0x000fe20000000f00 */
[----:B---3--:R-:W-:Y:S10]  /*cc60*/  @P4 BRA `(.L_x_893) ;  /* 0x0000000000204947 */ /* 0x008ff40003800000 */
[----:B-1----:R-:W-:Y:S01]  /*cc70*/  ISETP.NE.AND P0, PT, R17, RZ, PT ;  /* 0x000000ff1100720c */ /* 0x002fe20003f05270 */
[----:B------:R-:W1:-:S12]  /*cc80*/  LDC R2, c[0x0][0x3e0] ;  /* 0x0000f800ff027b82 */ /* 0x000e580000000800 */
[----:B------:R-:W1:Y:S01]  /*cc90*/  @P0 LDC R7, c[0x0][0x454] ;  /* 0x00011500ff070b82 */ /* 0x000e620000000800 */
[----:B----4-:R-:W-:Y:S02]  /*cca0*/  @P0 MOV R6, 0x1 ;  /* 0x0000000100060802 */ /* 0x010fe40000000f00 */
[----:B------:R-:W-:-:S05]  /*ccb0*/  @!P0 MOV R6, 0x1 ;  /* 0x0000000100068802 */ /* 0x000fca0000000f00 */
[----:B------:R-:W2:Y:S01]  /*ccc0*/  @P0 LDC R8, c[0x0][0x454] ;  /* 0x00011500ff080b82 */ /* 0x000ea20000000800 */
[-C--:B-1----:R-:W-:Y:S02]  /*ccd0*/  @P0 IMAD R7, R7, R2.reuse, RZ ;  /* 0x0000000207070224 */ /* 0x082fe400078e02ff */
[----:B------:R-:W-:-:S07]  /*cce0*/  @!P0 IMAD R7, R22, R2, RZ ;  /* 0x0000000216078224 */ /* 0x000fce00078e02ff */
.L_x_893:
[----:B------:R-:W3:Y:S01]  /*ccf0*/  LDL R2, [R1+0x8] ;  /* 0x0000080001027983 */ /* 0x000ee20000100800 */
[----:B------:R-:W-:Y:S01]  /*cd00*/  ISETP.NE.AND P0, PT, R56, -0x1, PT ;  /* 0xffffffff3800780c */ /* 0x000fe20003f05270 */
[----:B------:R-:W5:Y:S08]  /*cd10*/  LDC.64 R18, c[0x0][0x410] ;  /* 0x00010400ff127b82 */ /* 0x000f700000000a00 */
[----:B------:R-:W-:Y:S01]  /*cd20*/  BAR.SYNC.DEFER_BLOCKING 0x0 ;  /* 0x0000000000007b1d */ /* 0x000fe20000010000 */
[----:B-1----:R-:W-:Y:S01]  /*cd30*/  ISETP.NE.AND P4, PT, R17, RZ, !P4 ;  /* 0x000000ff1100720c */ /* 0x002fe20006785270 */
[----:B------:R-:W-:Y:S01]  /*cd40*/  @P1 FFMA.FTZ R20, R104, R9, R0 ;  /* 0x0000000968141223 */ /* 0x000fe20000010000 */
[----:B------:R-:W-:-:S02]  /*cd50*/  IADD3 R0, PT, PT, R25, 0x40, RZ ;  /* 0x0000004019007810 */ /* 0x000fc40007ffe0ff */
[----:B------:R-:W-:Y:S01]  /*cd60*/  MOV R16, 0x7f800000 ;  /* 0x7f80000000107802 */ /* 0x000fe20000000f00 */
[----:B------:R-:W-:Y:S01]  /*cd70*/  BSSY.RECONVERGENT B0, `(.L_x_894) ;  /* 0x000004a000007945 */ /* 0x000fe20003800200 */
[----:B------:R-:W-:Y:S01]  /*cd80*/  ISETP.GE.AND P1, PT, R0, R55, PT ;  /* 0x000000370000720c */ /* 0x000fe20003f26270 */
[----:B------:R-:W1:Y:S01]  /*cd90*/  S2R R27, SR_CTAID.Y ;  /* 0x00000000001b7919 */ /* 0x000e620000002600 */
[----:B--2---:R-:W-:Y:S01]  /*cda0*/  IMAD R0, R8, UR4, RZ ;  /* 0x0000000408007c24 */ /* 0x004fe2000f8e02ff */
[----:B------:R-:W2:Y:S01]  /*cdb0*/  S2R R23, SR_CTAID.X ;  /* 0x0000000000177919 */ /* 0x000ea20000002500 */
[----:B------:R1:W3:Y:S02]  /*cdc0*/  LDS.128 R28, [R228+0x1800] ;  /* 0x00180000e41c7984 */ /* 0x0002e40000000c00 */
[----:B-1----:R-:W-:-:S04]  /*cdd0*/  @!P6 IMAD.WIDE.U32 R4, R27, R10, RZ ;  /* 0x0000000a1b04e225 */ /* 0x002fc800078e00ff */
[----:B------:R-:W-:Y:S01]  /*cde0*/  @!P6 IMAD R9, R27, R11, R5 ;  /* 0x0000000b1b09e224 */ /* 0x000fe200078e0205 */
[----:B--2---:R-:W-:Y:S01]  /*cdf0*/  SHF.L.U32 R23, R23, 0x7, RZ ;  /* 0x0000000717177819 */ /* 0x004fe200000006ff */
[----:B------:R-:W-:Y:S02]  /*ce00*/  @!P4 IMAD R0, R27, R7, R0 ;  /* 0x000000071b00c224 */ /* 0x000fe400078e0200 */
[----:B---3--:R-:W-:Y:S02]  /*ce10*/  IMAD.MOV.U32 R26, RZ, RZ, R2 ;  /* 0x000000ffff1a7224 */ /* 0x008fe400078e0002 */
[----:B------:R-:W-:-:S04]  /*ce20*/  @P6 IMAD.WIDE.U32 R2, R56, R12, RZ ;  /* 0x0000000c38026225 */ /* 0x000fc800078e00ff */
[----:B------:R-:W-:Y:S02]  /*ce30*/  @P6 IMAD.MOV.U32 R4, RZ, RZ, R2 ;  /* 0x000000ffff046224 */ /* 0x000fe400078e0002 */
[----:B------:R-:W-:Y:S01]  /*ce40*/  @P3 FMUL.FTZ R2, R14, 0.69314718246459960938 ;  /* 0x3f3172180e023820 */ /* 0x000fe20000410000 */
[----:B------:R-:W-:Y:S02]  /*ce50*/  @P6 IMAD R9, R56, R13, R3 ;  /* 0x0000000d38096224 */ /* 0x000fe400078e0203 */
[----:B------:R-:W-:Y:S02]  /*ce60*/  @!P0 IMAD R56, R27, R22, RZ ;  /* 0x000000161b388224 */ /* 0x000fe400078e02ff */
[----:B------:R-:W-:Y:S01]  /*ce70*/  @P3 FFMA.FTZ R16, R112, R15, R2 ;  /* 0x0000000f70103223 */ /* 0x000fe20000010002 */
[----:B------:R-:W-:Y:S01]  /*ce80*/  VIADD R3, R25, 0x60 ;  /* 0x0000006019037836 */ /* 0x000fe20000000000 */
[----:B------:R-:W-:Y:S01]  /*ce90*/  IADD3 R2, P6, PT, R26, R4, RZ ;  /* 0x000000041a027210 */ /* 0x000fe20007fde0ff */
[----:B----4-:R-:W-:Y:S01]  /*cea0*/  IMAD R4, R23, R6, RZ ;  /* 0x0000000617047224 */ /* 0x010fe200078e02ff */
[----:B------:R-:W-:Y:S01]  /*ceb0*/  SHF.R.S32.HI R5, RZ, 0x1f, R56 ;  /* 0x0000001fff057819 */ /* 0x000fe20000011438 */
[----:B------:R1:W-:Y:S01]  /*cec0*/  @!P0 STL [R1+0x4c], R56 ;  /* 0x00004c3801008387 */ /* 0x0003e20000100800 */
[----:B------:R-:W-:-:S02]  /*ced0*/  SEL R7, R56, RZ, P4 ;  /* 0x000000ff38077207 */ /* 0x000fc40002000000 */
[----:B------:R-:W-:Y:S01]  /*cee0*/  ISETP.GE.AND P0, PT, R3, R55, PT ;  /* 0x000000370300720c */ /* 0x000fe20003f06270 */
[----:B------:R-:W-:Y:S01]  /*cef0*/  IMAD.X R3, RZ, RZ, R9, P6 ;  /* 0x000000ffff037224 */ /* 0x000fe200030e0609 */
[----:B------:R-:W-:Y:S02]  /*cf00*/  SEL R8, R5, RZ, P4 ;  /* 0x000000ff05087207 */ /* 0x000fe40002000000 */
[----:B------:R-:W-:Y:S01]  /*cf10*/  IADD3 R5, P6, P4, R4, R7, R0 ;  /* 0x0000000704057210 */ /* 0x000fe20007cde000 */
[----:B-----5:R-:W-:Y:S01]  /*cf20*/  IMAD.WIDE.U32 R22, R18, UR4, R2 ;  /* 0x0000000412167c25 */ /* 0x020fe2000f8e0002 */
[----:B------:R-:W-:Y:S02]  /*cf30*/  SHF.R.S32.HI R4, RZ, 0x1f, R4 ;  /* 0x0000001fff047819 */ /* 0x000fe40000011404 */
[----:B------:R-:W-:Y:S02]  /*cf40*/  SHF.R.S32.HI R0, RZ, 0x1f, R0 ;  /* 0x0000001fff007819 */ /* 0x000fe40000011400 */
[----:B------:R-:W-:-:S02]  /*cf50*/  ISETP.GE.AND P3, PT, R25, R55, PT ;  /* 0x000000371900720c */ /* 0x000fc40003f66270 */
[----:B------:R-:W-:Y:S01]  /*cf60*/  IADD3.X R3, PT, PT, R4, R8, R0, P6, P4 ;  /* 0x0000000804037210 */ /* 0x000fe200037e8400 */
[----:B------:R-:W-:Y:S10]  /*cf70*/  @P5 BRA `(.L_x_895) ;  /* 0x0000000000a45947 */ /* 0x000ff40003800000 */
        /* <DEDUP_REMOVED lines=23> */
[----:B------:R-:W2:Y:S02]  /*d0f0*/  @!P1 LDC.64 R2, c[0x0][0x420] ;  /* 0x00010800ff029b82 */ /* 0x000ea40000000a00 */
[----:B--2---:R-:W-:-:S04]  /*d100*/  @!P1 LEA R8, P4, R7, R2, 0x2 ;  /* 0x0000000207089211 */ /* 0x004fc800078810ff */
[----:B------:R-:W-:Y:S02]  /*d110*/  @!P1 LEA.HI.X R9, R7, R3, R9, 0x2, P4 ;  /* 0x0000000307099211 */ /* 0x000fe400020f1409 */
[----:B------:R-:W2:Y:S03]  /*d120*/  @!P0 LDC.64 R2, c[0x0][0x420] ;  /* 0x00010800ff028b82 */ /* 0x000ea60000000a00 */
[----:B------:R3:W-:Y:S01]  /*d130*/  @!P1 STG.E desc[UR16][R8.64], R24 ;  /* 0x0000001808009986 */ /* 0x0007e2000c101910 */
[----:B------:R-:W-:Y:S02]  /*d140*/  ISETP.NE.AND P1, PT, R17, RZ, PT ;  /* 0x000000ff1100720c */ /* 0x000fe40003f25270 */
        /* <DEDUP_REMOVED lines=9> */
[----:B--2---:R-:W-:-:S04]  /*d1e0*/  @!P5 LEA R2, P4, R11, R2, 0x2 ;  /* 0x000000020b02d211 */ /* 0x004fc800078810ff */
[----:B------:R-:W-:-:S05]  /*d1f0*/  @!P5 LEA.HI.X R3, R11, R3, R0, 0x2, P4 ;  /* 0x000000030b03d211 */ /* 0x000fca00020f1400 */
[----:B------:R3:W-:Y:S04]  /*d200*/  @!P5 STG.E desc[UR16][R2.64], R16 ;  /* 0x000000100200d986 */ /* 0x0007e8000c101910 */
.L_x_895:
[----:B------:R-:W-:Y:S05]  /*d210*/  BSYNC.RECONVERGENT B0 ;  /* 0x0000000000007941 */ /* 0x000fea0003800200 */
.L_x_894:
[----:B---3--:R-:W2:Y:S04]  /*d220*/  LDL R2, [R1+0x28] ;  /* 0x0000280001027983 */ /* 0x008ea80000100800 */
[----:B------:R-:W3:Y:S04]  /*d230*/  LDL R0, [R1+0x38] ;  /* 0x0000380001007983 */ /* 0x000ee80000100800 */
[----:B------:R4:W5:Y:S04]  /*d240*/  LDL R27, [R1+0x54] ;  /* 0x00005400011b7983 */ /* 0x0009680000100800 */
[----:B------:R4:W5:Y:S01]  /*d250*/  LDL R25, [R1+0x58] ;  /* 0x0000580001197983 */ /* 0x0009620000100800 */
[----:B------:R-:W-:Y:S01]  /*d260*/  IMAD R7, R19, UR4, R23 ;  /* 0x0000000413077c24 */ /* 0x000fe2000f8e0217 */
[----:B------:R-:W-:Y:S02]  /*d270*/  BSSY.RECONVERGENT B0, `(.L_x_896) ;  /* 0x0000017000007945 */ /* 0x000fe40003800200 */
[----:B------:R4:W1:Y:S04]  /*d280*/  LDS.128 R16, [R228] ;  /* 0x00000000e4107984 */ /* 0x0008680000000c00 */
[----:B------:R4:W1:Y:S04]  /*d290*/  LDS.128 R12, [R228+0x2000] ;  /* 0x00200000e40c7984 */ /* 0x0008680000000c00 */
[----:B------:R4:W1:Y:S01]  /*d2a0*/  LDS.128 R8, [R228+0x4000] ;  /* 0x00400000e4087984 */ /* 0x0008620000000c00 */
[----:B--2---:R-:W-:-:S02]  /*d2b0*/  MOV R24, R2 ;  /* 0x0000000200187202 */ /* 0x004fc40000000f00 */
[----:B---3--:R-:W-:Y:S01]  /*d2c0*/  MOV R21, R0 ;  /* 0x0000000000157202 */ /* 0x008fe20000000f00 */
[----:B-1--4-:R-:W-:Y:S06]  /*d2d0*/  @P3 BRA `(.L_x_897) ;  /* 0x0000000000403947 */ /* 0x012fec0003800000 */
[----:B------:R-:W1:Y:S01]  /*d2e0*/  LDCU.64 UR6, c[0x0][0x408] ;  /* 0x00008100ff0677ac */ /* 0x000e620008000a00 */
[----:B------:R-:W-:Y:S01]  /*d2f0*/  IMAD.MOV.U32 R6, RZ, RZ, R22 ;  /* 0x000000ffff067224 */ /* 0x000fe200078e0016 */
[----:B------:R-:W2:Y:S01]  /*d300*/  LDCU UR8, c[0x0][0x440] ;  /* 0x00008800ff0877ac */ /* 0x000ea20008000800 */
[----:B------:R-:W3:Y:S01]  /*d310*/  LDCU.64 UR4, c[0x0][0x3f0] ;  /* 0x00007e00ff0477ac */ /* 0x000ee20008000a00 */
[----:B-1---5:R-:W-:Y:S02]  /*d320*/  IMAD R0, R25, UR6, RZ ;  /* 0x0000000619007c24 */ /* 0x022fe4000f8e02ff */
        /* <DEDUP_REMOVED lines=9> */
[----:B------:R1:W-:Y:S04]  /*d3c0*/  @!P4 STG.E.128 desc[UR16][R2.64+0x40], R12 ;  /* 0x0000400c0200c986 */ /* 0x0003e8000c101d10 */
[----:B------:R1:W-:Y:S02]  /*d3d0*/  @!P3 STG.E.128 desc[UR16][R2.64+0x80], R8 ;  /* 0x000080080200b986 */ /* 0x0003e4000c101d10 */
.L_x_897:
[----:B------:R-:W-:Y:S05]  /*d3e0*/  BSYNC.RECONVERGENT B0 ;  /* 0x0000000000007941 */ /* 0x000fea0003800200 */
.L_x_896:
[----:B-1----:R1:W2:Y:S01]  /*d3f0*/  LDS.128 R16, [R228+0x800] ;  /* 0x00080000e4107984 */ /* 0x0022a20000000c00 */
[----:B------:R-:W-:Y:S03]  /*d400*/  BSSY.RECONVERGENT B0, `(.L_x_898) ;  /* 0x0000017000007945 */ /* 0x000fe60003800200 */
[----:B------:R1:W3:Y:S04]  /*d410*/  LDS.128 R12, [R228+0x2800] ;  /* 0x00280000e40c7984 */ /* 0x0002e80000000c00 */
[----:B------:R1:W4:Y:S01]  /*d420*/  LDS.128 R8, [R228+0x4800] ;  /* 0x00480000e4087984 */ /* 0x0003220000000c00 */
        /* <DEDUP_REMOVED lines=20> */
.L_x_899:
[----:B------:R-:W-:Y:S05]  /*d570*/  BSYNC.RECONVERGENT B0 ;  /* 0x0000000000007941 */ /* 0x000fea0003800200 */
.L_x_898:
        /* <DEDUP_REMOVED lines=24> */
.L_x_901:
[----:B------:R-:W-:Y:S05]  /*d700*/  BSYNC.RECONVERGENT B0 ;  /* 0x0000000000007941 */ /* 0x000fea0003800200 */
.L_x_900:
        /* <DEDUP_REMOVED lines=24> */
.L_x_902:
        /* <DEDUP_REMOVED lines=15> */
.L_x_1364:


//--------------------- .text._ZN5flash16flash_fwd_kernelI23Flash_fwd_kernel_traitsILi96ELi128ELi64ELi4ELb0ELb0EN7cutlass6half_tE19Flash_kernel_traitsILi96ELi128ELi64ELi4ES3_EELb1ELb0ELb1ELb0ELb0ELb1ELb0ELb0EEEvNS_16Flash_fwd_paramsE --------------------------
	.section	.text._ZN5flash16flash_fwd_kernelI23Flash_fwd_kernel_traitsILi96ELi128ELi64ELi4ELb0ELb0EN7cutlass6half_tE19Flash_kernel_traitsILi96ELi128ELi64ELi4ES3_EELb1ELb0ELb1ELb0ELb0ELb1ELb0ELb0EEEvNS_16Flash_fwd_paramsE,"ax",@progbits
	.align	128
        .global         _ZN5flash16flash_fwd_kernelI23Flash_fwd_kernel_traitsILi96ELi128ELi64ELi4ELb0ELb0EN7cutlass6half_tE19Flash_kernel_traitsILi96ELi128ELi64ELi4ES3_EELb1ELb0ELb1ELb0ELb0ELb1ELb0ELb0EEEvNS_16Flash_fwd_paramsE
        .type           _ZN5flash16flash_fwd_kernelI23Flash_fwd_kernel_traitsILi96ELi128ELi64ELi4ELb0ELb0EN7cutlass6half_tE19Flash_kernel_traitsILi96ELi128ELi64ELi4ES3_EELb1ELb0ELb1ELb0ELb0ELb1ELb0ELb0EEEvNS_16Flash_fwd_paramsE,@function
        .size           _ZN5flash16flash_fwd_kernelI23Flash_fwd_kernel_traitsILi96ELi128ELi64ELi4ELb0ELb0EN7cutlass6half_tE19Flash_kernel_traitsILi96ELi128ELi64ELi4ES3_EELb1ELb0ELb1ELb0ELb0ELb1ELb0ELb0EEEvNS_16Flash_fwd_paramsE,(.L_x_1365 - _ZN5flash16flash_fwd_kernelI23Flash_fwd_kernel_traitsILi96ELi128ELi64ELi4ELb0ELb0EN7cutlass6half_tE19Flash_kernel_traitsILi96ELi128ELi64ELi4ES3_EELb1ELb0ELb1ELb0ELb0ELb1ELb0ELb0EEEvNS_16Flash_fwd_paramsE)
        .other          _ZN5flash16flash_fwd_kernelI23Flash_fwd_kernel_traitsILi96ELi128ELi64ELi4ELb0ELb0EN7cutlass6half_tE19Flash_kernel_traitsILi96ELi128ELi64ELi4ES3_EELb1ELb0ELb1ELb0ELb0ELb1ELb0ELb0EEEvNS_16Flash_fwd_paramsE,@"STO_CUDA_ENTRY STV_DEFAULT"
_ZN5flash16flash_fwd_kernelI23Flash_fwd_kernel_traitsILi96ELi128ELi64ELi4ELb0ELb0EN7cutlass6half_tE19Flash_kernel_traitsILi96ELi128ELi64ELi4ES3_EELb1ELb0ELb1ELb0ELb0ELb1ELb0ELb0EEEvNS_16Flash_fwd_paramsE:
.text._ZN5flash16flash_fwd_kernelI23Flash_fwd_kernel_traitsILi96ELi128ELi64ELi4ELb0ELb0EN7cutlass6half_tE19Flash_kernel_traitsILi96ELi128ELi64ELi4ES3_EELb1ELb0ELb1ELb0ELb0ELb1ELb0ELb0EEEvNS_16Flash_fwd_paramsE:
[----:B------:R-:W1:Y:S01]  /*0000*/  LDC R1, c[0x0][0x37c] ;  /* 0x0000df00ff017b82 */ /* 0x000e620000000800 */
[----:B------:R-:W2:Y:S07]  /*0010*/  LDCU.U8 UR4, c[0x0][0x524] ;  /* 0x0000a480ff0477ac */ /* 0x000eae0008000000 */
[----:B------:R-:W3:Y:S01]  /*0020*/  LDC R160, c[0x0][0x518] ;  /* 0x00014600ffa07b82 */ /* 0x000ee20000000800 */
[----:B-1----:R-:W-:Y:S01]  /*0030*/  VIADD R1, R1, 0xffffff90 ;  /* 0xffffff9001017836 */ /* 0x002fe20000000000 */
[----:B------:R-:W1:Y:S01]  /*0040*/  LDCU.64 UR28, c[0x0][0x510] ;  /* 0x0000a200ff1c77ac */ /* 0x000e620008000a00 */
[----:B------:R-:W4:Y:S05]  /*0050*/  LDCU.64 UR24, c[0x0][0x358] ;  /* 0x00006b00ff1877ac */ /* 0x000f2a0008000a00 */
[----:B------:R-:W3:Y:S01]  /*0060*/  LDC R161, c[0x0][0x51c] ;  /* 0x00014700ffa17b82 */ /* 0x000ee20000000800 */
[----:B------:R-:W3:Y:S01]  /*0070*/  S2R R220, SR_TID.X ;  /* 0x0000000000dc7919 */ /* 0x000ee20000002100 */
[----:B------:R-:W3:Y:S01]  /*0080*/  LDCU.64 UR10, c[0x0][0x460] ;  /* 0x00008c00ff0a77ac */ /* 0x000ee20008000a00 */
[----:B------:R-:W3:Y:S01]  /*0090*/  LDCU.64 UR8, c[0x0][0x470] ;  /* 0x00008e00ff0877ac */ /* 0x000ee20008000a00 */
[----:B--2---:R-:W-:-:S04]  /*00a0*/  ISETP.NE.AND P1, PT, RZ, UR4, PT ;  /* 0x00000004ff007c0c */ /* 0x004fc8000bf25270 */
[----:B------:R-:W-:Y:S01]  /*00b0*/  S2UR UR23, SR_CTAID.X ;  /* 0x00000000001779c3 */ /* 0x000fe20000002500 */
[----:B------:R-:W2:Y:S01]  /*00c0*/  LDCU.64 UR14, c[0x0][0x460] ;  /* 0x00008c00ff0e77ac */ /* 0x000ea20008000a00 */
[----:B-1----:R-:W-:Y:S02]  /*00d0*/  IMAD.U32 R2, RZ, RZ, UR28 ;  /* 0x0000001cff027e24 */ /* 0x002fe4000f8e00ff */
[----:B------:R-:W-:-:S04]  /*00e0*/  IMAD.U32 R3, RZ, RZ, UR29 ;  /* 0x0000001dff037e24 */ /* 0x000fc8000f8e00ff */
[----:B------:R-:W-:Y:S08]  /*00f0*/  S2UR UR22, SR_CTAID.Y ;  /* 0x00000000001679c3 */ /* 0x000ff00000002600 */
[----:B------:R-:W1:Y:S01]  /*0100*/  S2UR UR21, SR_CTAID.Z ;  /* 0x00000000001579c3 */ /* 0x000e620000002700 */
[----:B----4-:R3:W4:Y:S01]  /*0110*/  @P1 LDG.E.64 R4, desc[UR24][R2.64] ;  /* 0x0000001802041981 */ /* 0x010722000c1e1b00 */
[----:B------:R-:W2:Y:S01]  /*0120*/  LDCU.U8 UR12, c[0x0][0x532] ;  /* 0x0000a640ff0c77ac */ /* 0x000ea20008000000 */
[----:B------:R-:W2:Y:S05]  /*0130*/  LDCU.64 UR6, c[0x0][0x468] ;  /* 0x00008d00ff0677ac */ /* 0x000eaa0008000a00 */
[----:B------:R-:W4:Y:S01]  /*0140*/  @P1 LDC R0, c[0x0][0x520] ;  /* 0x00014800ff001b82 */ /* 0x000f220000000800 */
[----:B---3--:R-:W-:-:S02]  /*0150*/  @P1 IMAD.MOV.U32 R2, RZ, RZ, R160 ;  /* 0x000000ffff021224 */ /* 0x008fc400078e00a0 */
[----:B------:R-:W-:-:S06]  /*0160*/  @P1 IMAD.MOV.U32 R3, RZ, RZ, R161 ;  /* 0x000000ffff031224 */ /* 0x000fcc00078e00a1 */
[----:B------:R-:W3:Y:S01]  /*0170*/  @P1 LDG.E.64 R2, desc[UR24][R2.64] ;  /* 0x0000001802021981 */ /* 0x000ee2000c1e1b00 */
[----:B-1----:R-:W-:Y:S01]  /*0180*/  ULOP3.LUT UR4, UR21, UR23, UR22, 0xfe, !UPT ;  /* 0x0000001715047292 */ /* 0x002fe2000f8efe16 */
[----:B------:R-:W-:Y:S01]  /*0190*/  ISETP.NE.U32.AND P4, PT, RZ, UR10, PT ;  /* 0x0000000aff007c0c */ /* 0x000fe2000bf85070 */
[----:B------:R-:W-:Y:S02]  /*01a0*/  UISETP.NE.U32.AND UP4, UPT, UR10, URZ, UPT ;  /* 0x000000ff0a00728c */ /* 0x000fe4000bf85070 */
[----:B------:R-:W-:Y:S01]  /*01b0*/  UISETP.NE.U32.AND UP3, UPT, UR8, URZ, UPT ;  /* 0x000000ff0800728c */ /* 0x000fe2000bf65070 */
[----:B------:R-:W-:Y:S01]  /*01c0*/  ISETP.NE.AND.EX P4, PT, RZ, UR11, PT, P4 ;  /* 0x0000000bff007c0c */ /* 0x000fe2000bf85340 */
[----:B------:R-:W-:Y:S01]  /*01d0*/  UISETP.NE.AND.EX UP4, UPT, UR11, URZ, UPT, UP4 ;  /* 0x000000ff0b00728c */ /* 0x000fe2000bf85340 */
[----:B------:R-:W-:Y:S01]  /*01e0*/  LOP3.LUT P3, RZ, R220, UR4, RZ, 0xfc, !PT ;  /* 0x00000004dcff7c12 */ /* 0x000fe2000f86fcff */
[----:B------:R-:W-:Y:S02]  /*01f0*/  UISETP.NE.AND.EX UP3, UPT, UR9, URZ, UPT, UP3 ;  /* 0x000000ff0900728c */ /* 0x000fe4000bf65330 */
[----:B------:R-:W-:Y:S01]  /*0200*/  USHF.L.U32 UR11, UR22, 0x2, URZ ;  /* 0x00000002160b7899 */ /* 0x000fe200080006ff */
[----:B------:R-:W1:Y:S01]  /*0210*/  LDCU.64 UR4, c[0x0][0x478] ;  /* 0x00008f00ff0477ac */ /* 0x000e620008000a00 */
[----:B------:R-:W-:Y:S01]  /*0220*/  PLOP3.LUT P2, PT, PT, PT, UP4, 0x80, 0x8 ;  /* 0x000000000008781c */ /* 0x000fe20003f4f048 */
[----:B--2---:R-:W-:-:S02]  /*0230*/  UIMAD.WIDE.U32 UR14, UR22, 0x4, UR14 ;  /* 0x00000004160e78a5 */ /* 0x004fc4000f8e000e */
[----:B------:R-:W-:-:S05]  /*0240*/  UISETP.NE.AND UP5, UPT, UR12, URZ, UPT ;  /* 0x000000ff0c00728c */ /* 0x000fca000bfa5270 */
[----:B------:R-:W2:Y:S01]  /*0250*/  @!P3 LDC.64 R6, c[0x0][0x528] ;  /* 0x00014a00ff06bb82 */ /* 0x000ea20000000a00 */
[----:B------:R-:W-:Y:S02]  /*0260*/  UISETP.EQ.U32.AND UP2, UPT, UR6, URZ, UPT ;  /* 0x000000ff0600728c */ /* 0x000fe4000bf42070 */
[----:B------:R-:W-:Y:S02]  /*0270*/  USHF.R.U32.HI UR10, URZ, 0x1e, UR22 ;  /* 0x0000001eff0a7899 */ /* 0x000fe40008011616 */
[----:B------:R-:W-:Y:S02]  /*0280*/  @UP3 UIADD3 UR12, UP1, UPT, UR11, UR8, URZ ;  /* 0x000000080b0c3290 */ /* 0x000fe4000ff3e0ff */
[----:B------:R-:W-:Y:S02]  /*0290*/  UISETP.EQ.OR.EX UP2, UPT, UR7, URZ, !UP5, UP2 ;  /* 0x000000ff0700728c */ /* 0x000fe4000ef42720 */
[----:B------:R-:W-:Y:S02]  /*02a0*/  @UP3 UIADD3.X UR13, UPT, UPT, UR10, UR9, URZ, UP1, !UPT ;  /* 0x000000090a0d3290 */ /* 0x000fe40008ffe4ff */
[----:B-1----:R-:W-:-:S02]  /*02b0*/  UISETP.NE.U32.AND UP0, UPT, UR4, URZ, UPT ;  /* 0x000000ff0400728c */ /* 0x002fc4000bf05070 */
[----:B------:R-:W-:Y:S02]  /*02c0*/  UIADD3 UR9, UP1, UPT, UR11, UR6, URZ ;  /* 0x000000060b097290 */ /* 0x000fe4000ff3e0ff */
[----:B------:R-:W-:Y:S02]  /*02d0*/  UISETP.NE.AND.EX UP0, UPT, UR5, URZ, UPT, UP0 ;  /* 0x000000ff0500728c */ /* 0x000fe4000bf05300 */
[----:B------:R-:W-:-:S09]  /*02e0*/  UIADD3.X UR8, UPT, UPT, UR10, UR7, URZ, UP1, !UPT ;  /* 0x000000070a087290 */ /* 0x000fd20008ffe4ff */
[----:B------:R-:W-:-:S04]  /*02f0*/  @UP0 UIADD3 UR4, UP1, UPT, UR11, UR4, URZ ;  /* 0x000000040b040290 */ /* 0x000fc8000ff3e0ff */
[----:B------:R-:W-:Y:S01]  /*0300*/  @UP0 UIADD3.X UR5, UPT, UPT, UR10, UR5, URZ, UP1, !UPT ;  /* 0x000000050a050290 */ /* 0x000fe20008ffe4ff */
[----:B----4-:R-:W-:Y:S02]  /*0310*/  @P1 R2UR UR28, R4 ;  /* 0x00000000041c12ca */ /* 0x010fe400000e0000 */
[----:B------:R-:W-:-:S11]  /*0320*/  @P1 R2UR UR29, R5 ;  /* 0x00000000051d12ca */ /* 0x000fd600000e0000 */
[----:B------:R-:W-:Y:S02]  /*0330*/  IMAD.U32 R4, RZ, RZ, UR28 ;  /* 0x0000001cff047e24 */ /* 0x000fe4000f8e00ff */
[----:B------:R-:W-:-:S05]  /*0340*/  IMAD.U32 R5, RZ, RZ, UR29 ;  /* 0x0000001dff057e24 */ /* 0x000fca000f8e00ff */
[----:B--2---:R1:W-:Y:S01]  /*0350*/  @!P3 STG.E.64 desc[UR24][R6.64], R4 ;  /* 0x000000040600b986 */ /* 0x0043e2000c101b18 */
[----:B---3--:R-:W-:Y:S01]  /*0360*/  @P1 IADD3 R160, P0, PT, R2, R0, RZ ;  /* 0x0000000002a01210 */ /* 0x008fe20007f1e0ff */
[----:B------:R-:W-:-:S04]  /*0370*/  IMAD.U32 R2, RZ, RZ, UR14 ;  /* 0x0000000eff027e24 */ /* 0x000fc8000f8e00ff */
[----:B------:R-:W-:Y:S01]  /*0380*/  @P1 IMAD.X R161, RZ, RZ, R3, P0 ;  /* 0x000000ffffa11224 */ /* 0x000fe200000e0603 */
[----:B------:R-:W-:Y:S02]  /*0390*/  PLOP3.LUT P1, PT, PT, PT, UP3, 0x80, 0x8 ;  /* 0x000000000008781c */ /* 0x000fe40003f2f038 */
[----:B------:R-:W-:Y:S01]  /*03a0*/  MOV R3, UR15 ;  /* 0x0000000f00037c02 */ /* 0x000fe20008000f00 */
[----:B-1----:R-:W-:Y:S02]  /*03b0*/  @!P3 IMAD.MOV.U32 R4, RZ, RZ, R160 ;  /* 0x000000ffff04b224 */ /* 0x002fe400078e00a0 */
[----:B------:R-:W-:-:S05]  /*03c0*/  @!P3 IMAD.MOV.U32 R5, RZ, RZ, R161 ;  /* 0x000000ffff05b224 */ /* 0x000fca00078e00a1 */
        /* <DEDUP_REMOVED lines=14> */
[----:B-1----:R-:W-:Y:S01]  /*04b0*/  MOV R2, UR9 ;  /* 0x0000000900027c02 */ /* 0x002fe20008000f00 */
[----:B------:R-:W-:-:S05]  /*04c0*/  IMAD.U32 R3, RZ, RZ, UR8 ;  /* 0x00000008ff037e24 */ /* 0x000fca000f8e00ff */
        /* <DEDUP_REMOVED lines=23> */
.L_x_903:
        /* <DEDUP_REMOVED lines=29> */
[----:B------:R-:W-:Y:S01]  /*0810*/  UISETP.NE.AND UP0, UPT, UR17, -0x1, UPT ;  /* 0xffffffff1100788c */ /* 0x000fe2000bf05270 */
[----:B------:R-:W2:Y:S10]  /*0820*/  LDCU.U8 UR10, c[0x0][0x548] ;  /* 0x0000a900ff0a77ac */ /* 0x000eb40008000000 */
        /* <DEDUP_REMOVED lines=8> */
[----:B------:R-:W-:-:S03]  /*08b0*/  @UP0 UIMAD UR9, UR17, UR7, UR15 ;  /* 0x00000007110902a4 */ /* 0x000fc6000f8e020f */
[----:B------:R-:W-:Y:S01]  /*08c0*/  @UP1 UMOV UR7, 0x1 ;  /* 0x0000000100071882 */ /* 0x000fe20000000000 */
[----:B----4-:R-:W-:Y:S01]  /*08d0*/  @UP1 UIMAD UR11, UR4, UR5, URZ ;  /* 0x00000005040b12a4 */ /* 0x010fe2000f8e02ff */
[----:B------:R-:W-:Y:S01]  /*08e0*/  @UP0 UMOV UR12, UR14 ;  /* 0x0000000e000c0c82 */ /* 0x000fe20008000000 */
[----:B--23--:R-:W-:Y:S10]  /*08f0*/  BRA.U UP1, `(.L_x_905) ;  /* 0x0000000101287547 */ /* 0x00cff4000b800000 */
[----:B------:R-:W-:Y:S01]  /*0900*/  UISETP.NE.AND UP0, UPT, UR10, URZ, UPT ;  /* 0x000000ff0a00728c */ /* 0x000fe2000bf05270 */
[----:B------:R-:W1:Y:S10]  /*0910*/  LDCU UR5, c[0x0][0x3e0] ;  /* 0x00007c00ff0577ac */ /* 0x000e740008000800 */
[----:B------:R-:W1:Y:S01]  /*0920*/  @UP0 LDCU UR7, c[0x0][0x454] ;  /* 0x00008a80ff0707ac */ /* 0x000e620008000800 */
[----:B------:R-:W2:Y:S01]  /*0930*/  @!UP0 LDCU UR4, c[0x0][0x434] ;  /* 0x00008680ff0487ac */ /* 0x000ea20008000800 */
[----:B------:R-:W3:Y:S01]  /*0940*/  @UP0 LDCU UR11, c[0x0][0x454] ;  /* 0x00008a80ff0b07ac */ /* 0x000ee20008000800 */
[----:B------:R-:W-:Y:S01]  /*0950*/  @UP0 UMOV UR8, 0x1 ;  /* 0x0000000100080882 */ /* 0x000fe20000000000 */
[----:B---3--:R-:W3:Y:S01]  /*0960*/  @!UP0 LDCU UR11, c[0x0][0x434] ;  /* 0x00008680ff0b87ac */ /* 0x008ee20008000800 */
[----:B------:R-:W-:Y:S01]  /*0970*/  @!UP0 UMOV UR8, 0x1 ;  /* 0x0000000100088882 */ /* 0x000fe20000000000 */
[----:B-1----:R-:W-:-:S02]  /*0980*/  @UP0 UIMAD UR7, UR7, UR5, URZ ;  /* 0x00000005070702a4 */ /* 0x002fc4000f8e02ff */
[----:B--2---:R-:W-:-:S12]  /*0990*/  @!UP0 UIMAD UR7, UR4, UR5, URZ ;  /* 0x00000005040782a4 */ /* 0x004fd8000f8e02ff */
.L_x_905:
[----:B------:R-:W1:Y:S01]  /*09a0*/  LDCU.64 UR4, c[0x0][0x410] ;  /* 0x00008200ff0477ac */ /* 0x000e620008000a00 */
[----:B------:R-:W2:Y:S01]  /*09b0*/  S2R R4, SR_CTAID.X ;  /* 0x0000000000047919 */ /* 0x000ea20000002500 */
[----:B------:R-:W-:Y:S01]  /*09c0*/  IMAD.SHL.U32 R2, R220, 0x8, RZ ;  /* 0x00000008dc027824 */ /* 0x000fe200078e00ff */
[----:B------:R-:W-:Y:S01]  /*09d0*/  SHF.R.U32.HI R10, RZ, 0x2, R220 ;  /* 0x00000002ff0a7819 */ /* 0x000fe200000116dc */
[----:B------:R-:W4:Y:S01]  /*09e0*/  LDCU UR6, c[0x0][0x434] ;  /* 0x00008680ff0677ac */ /* 0x000f220008000800 */
[----:B------:R-:W-:Y:S01]  /*09f0*/  MOV R11, RZ ;  /* 0x000000ff000b7202 */ /* 0x000fe20000000f00 */
[----:B------:R-:W-:Y:S01]  /*0a00*/  BSSY.RECONVERGENT B0, `(.L_x_906) ;  /* 0x000002f000007945 */ /* 0x000fe20003800200 */
[----:B------:R-:W-:Y:S01]  /*0a10*/  LOP3.LUT R2, R2, 0x18, RZ, 0xc0, !PT ;  /* 0x0000001802027812 */ /* 0x000fe200078ec0ff */
[----:B------:R-:W-:Y:S01]  /*0a20*/  UISETP.NE.AND UP1, UPT, UR10, URZ, !UP1 ;  /* 0x000000ff0a00728c */ /* 0x000fe2000cf25270 */
[----:B------:R-:W-:Y:S01]  /*0a30*/  VIADD R14, R10, 0x20 ;  /* 0x000000200a0e7836 */ /* 0x000fe20000000000 */
[----:B------:R-:W-:Y:S01]  /*0a40*/  UISETP.NE.AND UP0, UPT, UR17, -0x1, UPT ;  /* 0xffffffff1100788c */ /* 0x000fe2000bf05270 */
[----:B------:R-:W-:Y:S01]  /*0a50*/  IADD3 R2, P1, PT, R2, UR12, RZ ;  /* 0x0000000c02027c10 */ /* 0x000fe2000ff3e0ff */
[----:B---3--:R-:W-:Y:S01]  /*0a60*/  UIMAD UR11, UR21, UR11, URZ ;  /* 0x0000000b150b72a4 */ /* 0x008fe2000f8e02ff */
[C---:B------:R-:W-:Y:S01]  /*0a70*/  IADD3 R15, PT, PT, R10.reuse, 0x40, RZ ;  /* 0x000000400a0f7810 */ /* 0x040fe20007ffe0ff */
[----:B------:R-:W-:Y:S01]  /*0a80*/  VIADD R16, R10, 0x60 ;  /* 0x000000600a107836 */ /* 0x000fe20000000000 */
[----:B------:R-:W-:Y:S01]  /*0a90*/  LOP3.LUT P6, R220, R220, 0x3, RZ, 0xc0, !PT ;  /* 0x00000003dcdc7812 */ /* 0x000fe200078cc0ff */
[----:B------:R-:W-:-:S02]  /*0aa0*/  IMAD.X R3, RZ, RZ, UR9, P1 ;  /* 0x00000009ff037e24 */ /* 0x000fc400088e06ff */
[----:B-1----:R-:W-:Y:S01]  /*0ab0*/  IMAD.U32 R12, RZ, RZ, UR4 ;  /* 0x00000004ff0c7e24 */ /* 0x002fe2000f8e00ff */
[----:B------:R-:W-:Y:S01]  /*0ac0*/  UIMAD UR4, UR23, UR8, URZ ;  /* 0x00000008170472a4 */ /* 0x000fe2000f8e02ff */
[----:B------:R-:W-:Y:S01]  /*0ad0*/  IMAD.U32 R8, RZ, RZ, UR5 ;  /* 0x00000005ff087e24 */ /* 0x000fe2000f8e00ff */
[----:B------:R-:W-:Y:S01]  /*0ae0*/  UIADD3 UR23, UPT, UPT, -UR23, UR27, URZ ;  /* 0x0000001b17177290 */ /* 0x000fe2000fffe1ff */
[----:B------:R-:W-:Y:S01]  /*0af0*/  IMAD.WIDE.U32 R12, R12, UR21, R2 ;  /* 0x000000150c0c7c25 */ /* 0x000fe2000f8e0002 */
[----:B----4-:R-:W-:Y:S02]  /*0b00*/  UIMAD UR6, UR22, UR6, URZ ;  /* 0x00000006160672a4 */ /* 0x010fe4000f8e02ff */
        /* <DEDUP_REMOVED lines=9> */
[----:B------:R-:W-:Y:S01]  /*0ba0*/  ISETP.GE.AND P1, PT, R16, UR23, PT ;  /* 0x0000001710007c0c */ /* 0x000fe2000bf26270 */
[----:B------:R-:W-:Y:S01]  /*0bb0*/  USEL UR5, UR5, URZ, UP1 ;  /* 0x000000ff05057287 */ /* 0x000fe20008800000 */
[C---:B------:R-:W-:Y:S01]  /*0bc0*/  ISETP.NE.OR P5, PT, R220.reuse, RZ, P0 ;  /* 0x000000ffdc00720c */ /* 0x040fe200007a5670 */
[----:B------:R-:W-:Y:S01]  /*0bd0*/  USHF.R.S32.HI UR6, URZ, 0x1f, UR11 ;  /* 0x0000001fff067899 */ /* 0x000fe2000801140b */
[----:B------:R-:W-:Y:S01]  /*0be0*/  ISETP.NE.OR P4, PT, R220, RZ, P2 ;  /* 0x000000ffdc00720c */ /* 0x000fe20001785670 */
[----:B------:R-:W-:Y:S01]  /*0bf0*/  UIADD3 UR9, UP1, UP0, UR4, UR9, UR11 ;  /* 0x0000000904097290 */ /* 0x000fe2000f83e00b */
[----:B--2---:R-:W-:-:S03]  /*0c00*/  IMAD.WIDE.U32 R4, R4, 0x80, R10 ;  /* 0x0000008004047825 */ /* 0x004fc600078e000a */
[----:B------:R-:W-:Y:S01]  /*0c10*/  UIADD3.X UR10, UPT, UPT, UR10, UR5, UR6, UP1, UP0 ;  /* 0x000000050a0a7290 */ /* 0x000fe20008fe0406 */
[----:B------:R-:W-:Y:S11]  /*0c20*/  @P3 BRA `(.L_x_907) ;  /* 0x0000000000303947 */ /* 0x000ff60003800000 */
        /* <DEDUP_REMOVED lines=12> */
.L_x_907:
[----:B------:R-:W-:Y:S05]  /*0cf0*/  BSYNC.RECONVERGENT B0 ;  /* 0x0000000000007941 */ /* 0x000fea0003800200 */
.L_x_906:
[----:B------:R-:W-:Y:S01]  /*0d00*/  BSSY.RECONVERGENT B0, `(.L_x_908) ;  /* 0x0000013000007945 */ /* 0x000fe20003800200 */
[----:B------:R-:W-:Y:S02]  /*0d10*/  ISETP.NE.OR P3, PT, R220, RZ, P1 ;  /* 0x000000ffdc00720c */ /* 0x000fe40000f65670 */
[----:B------:R-:W-:Y:S01]  /*0d20*/  ISETP.GE.OR P6, PT, R10, UR23, P6 ;  /* 0x000000170a007c0c */ /* 0x000fe2000b7c6670 */
[----:B------:R-:W-:-:S12]  /*0d30*/  @P0 BRA `(.L_x_909) ;  /* 0x00000000003c0947 */ /* 0x000fd80003800000 */
        /* <DEDUP_REMOVED lines=15> */
.L_x_909:
[----:B------:R-:W-:Y:S05]  /*0e30*/  BSYNC.RECONVERGENT B0 ;  /* 0x0000000000007941 */ /* 0x000fea0003800200 */
.L_x_908:
        /* <DEDUP_REMOVED lines=17> */
.L_x_911:
[----:B------:R-:W-:Y:S05]  /*0f50*/  BSYNC.RECONVERGENT B0 ;  /* 0x0000000000007941 */ /* 0x000fea0003800200 */
.L_x_910:
[----:B------:R-:W-:Y:S04]  /*0f60*/  BSSY.RECONVERGENT B0, `(.L_x_912) ;  /* 0x0000011000007945 */ /* 0x000fe80003800200 */
        /* <DEDUP_REMOVED lines=16> */
.L_x_913:
[----:B------:R-:W-:Y:S05]  /*1070*/  BSYNC.RECONVERGENT B0 ;  /* 0x0000000000007941 */ /* 0x000fea0003800200 */
.L_x_912:
        /* <DEDUP_REMOVED lines=10> */
.L_x_915:
[----:B------:R-:W-:Y:S05]  /*1120*/  BSYNC.RECONVERGENT B0 ;  /* 0x0000000000007941 */ /* 0x000fea0003800200 */
.L_x_914:
        /* <DEDUP_REMOVED lines=10> */
.L_x_917:
[----:B------:R-:W-:Y:S05]  /*11d0*/  BSYNC.RECONVERGENT B0 ;  /* 0x0000000000007941 */ /* 0x000fea0003800200 */
.L_x_916:
        /* <DEDUP_REMOVED lines=10> */
.L_x_919:
[----:B------:R-:W-:Y:S05]  /*1280*/  BSYNC.RECONVERGENT B0 ;  /* 0x0000000000007941 */ /* 0x000fea0003800200 */
.L_x_918:
        /* <DEDUP_REMOVED lines=10> */
.L_x_904:
[----:B------:R-:W-:Y:S02]  /*1330*/  UISETP.NE.AND UP0, UPT, UR17, -0x1, UPT ;  /* 0xffffffff1100788c */ /* 0x000fe4000bf05270 */
[----:B------:R-:W-:-:S09]  /*1340*/  UISETP.NE.AND UP1, UPT, UR15, -0x1, UPT ;  /* 0xffffffff0f00788c */ /* 0x000fd2000bf25270 */
[----:B------:R-:W1:Y:S01]  /*1350*/  @!UP0 LDCU.64 UR6, c[0x0][0x398] ;  /* 0x00007300ff0687ac */ /* 0x000e620008000a00 */
[----:B------:R-:W2:Y:S01]  /*1360*/  @UP0 LDCU.64 UR4, c[0x0][0x3b0] ;  /* 0x00007600ff0407ac */ /* 0x000ea20008000a00 */
[----:B-1----:R-:W-:Y:S02]  /*1370*/  @!UP0 UIMAD.WIDE.U32 UR10, UR22, UR6, URZ ;  /* 0x00000006160a82a5 */ /* 0x002fe4000f8e00ff */
[----:B--2---:R-:W-:Y:S02]  /*1380*/  @UP0 UIMAD.WIDE.U32 UR8, UR17, UR4, URZ ;  /* 0x00000004110802a5 */ /* 0x004fe4000f8e00ff */
[----:B------:R-:W-:-:S03]  /*1390*/  @!UP0 UIMAD UR7, UR22, UR7, UR11 ;  /* 0x00000007160782a4 */ /* 0x000fc6000f8e020b */
[----:B------:R-:W-:Y:S01]  /*13a0*/  @!UP0 UMOV UR6, UR10 ;  /* 0x0000000a00068c82 */ /* 0x000fe20008000000 */
[----:B------:R-:W-:Y:S01]  /*13b0*/  @UP0 UIMAD UR7, UR17, UR5, UR9 ;  /* 0x00000005110702a4 */ /* 0x000fe2000f8e0209 */
[----:B------:R-:W-:Y:S01]  /*13c0*/  @UP0 UMOV UR6, UR8 ;  /* 0x0000000800060c82 */ /* 0x000fe20008000000 */
[----:B------:R-:W-:Y:S10]  /*13d0*/  BRA.U UP1, `(.L_x_920) ;  /* 0x0000000101307547 */ /* 0x000ff4000b800000 */
        /* <DEDUP_REMOVED lines=9> */
[----:B------:R-:W-:-:S03]  /*1470*/  UIMAD UR12, UR22, UR5, UR9 ;  /* 0x00000005160c72a4 */ /* 0x000fc6000f8e0209 */
[----:B------:R-:W-:Y:S01]  /*1480*/  UMOV UR14, UR8 ;  /* 0x00000008000e7c82 */ /* 0x000fe20008000000 */
[----:B------:R-:W-:Y:S05]  /*1490*/  BRA `(.L_x_921) ;  /* 0x0000000000187947 */ /* 0x000fea0003800000 */
.L_x_920:
[----:B------:R-:W1:Y:S01]  /*14a0*/  LDCU.64 UR10, c[0x0][0x3b8] ;  /* 0x00007700ff0a77ac */ /* 0x000e620008000a00 */
[----:B------:R-:W-:-:S04]  /*14b0*/  UIADD3 UR12, UPT, UPT, UR13, UR15, URZ ;  /* 0x0000000f0d0c7290 */ /* 0x000fc8000fffe0ff */
[----:B-1----:R-:W-:Y:S02]  /*14c0*/  UIMAD.WIDE.U32 UR4, UR12, UR10, URZ ;  /* 0x0000000a0c0472a5 */ /* 0x002fe4000f8e00ff */
[----:B------:R-:W-:-:S04]  /*14d0*/  UIMAD UR12, UR12, UR11, URZ ;  /* 0x0000000b0c0c72a4 */ /* 0x000fc8000f8e02ff */
[----:B------:R-:W-:Y:S01]  /*14e0*/  UIADD3 UR12, UPT, UPT, UR5, UR12, URZ ;  /* 0x0000000c050c7290 */ /* 0x000fe2000fffe0ff */
[----:B------:R-:W-:Y:S02]  /*14f0*/  UMOV UR14, UR4 ;  /* 0x00000004000e7c82 */ /* 0x000fe40008000000 */
.L_x_921:
        /* <DEDUP_REMOVED lines=19> */
[C---:B------:R-:W-:Y:S02]  /*1630*/  ISETP.NE.AND P1, PT, R5.reuse, RZ, PT ;  /* 0x000000ff0500720c */ /* 0x040fe40003f25270 */
[----:B------:R-:W-:Y:S02]  /*1640*/  ISETP.GE.U32.AND P2, PT, R2, R4, PT ;  /* 0x000000040200720c */ /* 0x000fe40003f46070 */
[----:B------:R-:W-:-:S04]  /*1650*/  LOP3.LUT R2, R5, UR21, RZ, 0x3c, !PT ;  /* 0x0000001505027c12 */ /* 0x000fc8000f8e3cff */
[----:B------:R-:W-:-:S07]  /*1660*/  ISETP.GE.AND P0, PT, R2, RZ, PT ;  /* 0x000000ff0200720c */ /* 0x000fce0003f06270 */
[----:B------:R-:W-:-:S05]  /*1670*/  @P2 IADD3 R0, PT, PT, R0, 0x1, RZ ;  /* 0x0000000100002810 */ /* 0x000fca0007ffe0ff */
[----:B------:R-:W-:-:S05]  /*1680*/  IMAD.MOV.U32 R10, RZ, RZ, R0 ;  /* 0x000000ffff0a7224 */ /* 0x000fca00078e0000 */
        /* <DEDUP_REMOVED lines=13> */
.L_x_922:
[----:B------:R-:W1:Y:S01]  /*1760*/  LDCU.64 UR8, c[0x0][0x3c0] ;  /* 0x00007800ff0877ac */ /* 0x000e620008000a00 */
[----:B------:R-:W-:-:S04]  /*1770*/  UIADD3 UR13, UPT, UPT, UR13, UR15, URZ ;  /* 0x0000000f0d0d7290 */ /* 0x000fc8000fffe0ff */
[----:B-1----:R-:W-:Y:S02]  /*1780*/  UIMAD.WIDE.U32 UR32, UR13, UR8, URZ ;  /* 0x000000080d2072a5 */ /* 0x002fe4000f8e00ff */
[----:B------:R-:W-:-:S04]  /*1790*/  UIMAD UR13, UR13, UR9, URZ ;  /* 0x000000090d0d72a4 */ /* 0x000fc8000f8e02ff */
[----:B------:R-:W-:-:S12]  /*17a0*/  UIADD3 UR13, UPT, UPT, UR33, UR13, URZ ;  /* 0x0000000d210d7290 */ /* 0x000fd8000fffe0ff */
.L_x_923:
[----:B------:R-:W1:Y:S01]  /*17b0*/  S2R R12, SR_CTAID.X ;  /* 0x00000000000c7919 */ /* 0x000e620000002500 */
[----:B------:R-:W2:Y:S01]  /*17c0*/  LDCU.64 UR4, c[0x0][0x3c8] ;  /* 0x00007900ff0477ac */ /* 0x000ea20008000a00 */
[----:B------:R-:W-:Y:S01]  /*17d0*/  IMAD.SHL.U32 R230, R220, 0x8, RZ ;  /* 0x00000008dce67824 */ /* 0x000fe200078e00ff */
[--C-:B------:R-:W-:Y:S01]  /*17e0*/  SHF.R.U32.HI R26, RZ, 0x2, R220.reuse ;  /* 0x00000002ff1a7819 */ /* 0x100fe200000116dc */
[----:B------:R-:W-:Y:S01]  /*17f0*/  IMAD.MOV.U32 R27, RZ, RZ, RZ ;  /* 0x000000ffff1b7224 */ /* 0x000fe200078e00ff */
[----:B------:R-:W-:Y:S01]  /*1800*/  UIADD3 UR30, UPT, UPT, -UR23, UR27, URZ ;  /* 0x0000001b171e7290 */ /* 0x000fe2000fffe1ff */
[----:B------:R-:W3:Y:S01]  /*1810*/  S2UR UR31, SR_CgaCtaId ;  /* 0x00000000001f79c3 */ /* 0x000ee20000008800 */
[----:B------:R-:W-:Y:S01]  /*1820*/  LOP3.LUT R7, R230, 0x18, RZ, 0xc0, !PT ;  /* 0x00000018e6077812 */ /* 0x000fe200078ec0ff */
[----:B------:R-:W-:Y:S01]  /*1830*/  VIADD R4, R26, 0x60 ;  /* 0x000000601a047836 */ /* 0x000fe20000000000 */
[----:B------:R-:W-:Y:S01]  /*1840*/  LOP3.LUT R8, R230, 0xd8, RZ, 0xc0, !PT ;  /* 0x000000d8e6087812 */ /* 0x000fe200078ec0ff */
[C---:B------:R-:W-:Y:S01]  /*1850*/  VIADD R5, R26.reuse, 0x40 ;  /* 0x000000401a057836 */ /* 0x040fe20000000000 */
[C---:B------:R-:W-:Y:S01]  /*1860*/  IADD3 R2, P0, PT, R7.reuse, UR6, RZ ;  /* 0x0000000607027c10 */ /* 0x040fe2000ff1e0ff */
[----:B------:R-:W-:Y:S01]  /*1870*/  USHF.L.U32 UR33, UR10, 0x5, URZ ;  /* 0x000000050a217899 */ /* 0x000fe200080006ff */
[----:B------:R-:W-:Y:S01]  /*1880*/  ISETP.GE.AND P6, PT, R26, UR30, PT ;  /* 0x0000001e1a007c0c */ /* 0x000fe2000bfc6270 */
[----:B------:R-:W-:Y:S01]  /*1890*/  IMAD.SHL.U32 R37, R220, 0x20, RZ ;  /* 0x00000020dc257824 */ /* 0x000fe200078e00ff */
[----:B------:R-:W-:Y:S01]  /*18a0*/  ISETP.GE.AND P3, PT, R4, UR30, PT ;  /* 0x0000001e04007c0c */ /* 0x000fe2000bf66270 */
[----:B------:R-:W-:Y:S01]  /*18b0*/  IMAD.X R3, RZ, RZ, UR7, P0 ;  /* 0x00000007ff037e24 */ /* 0x000fe200080e06ff */
[C---:B------:R-:W-:Y:S01]  /*18c0*/  IADD3 R6, P1, PT, R7.reuse, UR14, RZ ;  /* 0x0000000e07067c10 */ /* 0x040fe2000ff3e0ff */
[----:B------:R-:W4:Y:S01]  /*18d0*/  LDCU.64 UR14, c[0x0][0x390] ;  /* 0x00007200ff0e77ac */ /* 0x000f220008000a00 */
[----:B--2---:R-:W-:Y:S01]  /*18e0*/  IMAD.U32 R0, RZ, RZ, UR4 ;  /* 0x00000004ff007e24 */ /* 0x004fe2000f8e00ff */
[----:B------:R-:W-:Y:S01]  /*18f0*/  IADD3 R4, P0, PT, R7, UR32, RZ ;  /* 0x0000002007047c10 */ /* 0x000fe2000ff1e0ff */
[----:B------:R-:W-:Y:S01]  /*1900*/  IMAD.U32 R9, RZ, RZ, UR5 ;  /* 0x00000005ff097e24 */ /* 0x000fe2000f8e00ff */
[----:B------:R-:W2:Y:S01]  /*1910*/  LDCU.128 UR4, c[0x0][0x3d0] ;  /* 0x00007a00ff0477ac */ /* 0x000ea20008000c00 */
[----:B------:R-:W-:Y:S01]  /*1920*/  ISETP.GE.AND P4, PT, R5, UR30, PT ;  /* 0x0000001e05007c0c */ /* 0x000fe2000bf86270 */
[----:B------:R-:W-:Y:S01]  /*1930*/  IMAD.X R7, RZ, RZ, UR12, P1 ;  /* 0x0000000cff077e24 */ /* 0x000fe200088e06ff */
[----:B------:R-:W-:Y:S01]  /*1940*/  LOP3.LUT R8, R8, 0x18, R220, 0x78, !PT ;  /* 0x0000001808087812 */ /* 0x000fe200078e78dc */
[----:B------:R-:W5:Y:S01]  /*1950*/  @!P6 LDC.64 R14, c[0x0][0x3b0] ;  /* 0x0000ec00ff0eeb82 */ /* 0x000f620000000a00 */
[----:B------:R-:W-:Y:S01]  /*1960*/  IMAD.X R5, RZ, RZ, UR13, P0 ;  /* 0x0000000dff057e24 */ /* 0x000fe200080e06ff */
[----:B------:R-:W3:Y:S01]  /*1970*/  LDCU.64 UR12, c[0x0][0x388] ;  /* 0x00007100ff0c77ac */ /* 0x000ee20008000a00 */
[----:B------:R-:W-:Y:S01]  /*1980*/  IMAD.WIDE.U32 R2, R0, UR21, R2 ;  /* 0x0000001500027c25 */ /* 0x000fe2000f8e0002 */
[----:B------:R-:W-:-:S02]  /*1990*/  SHF.R.S32.HI R0, RZ, 0x1f, R10 ;  /* 0x0000001fff007819 */ /* 0x000fc4000001140a */
[----:B------:R-:W-:Y:S01]  /*19a0*/  LOP3.LUT R230, R8, 0x1f20, R230, 0xf8, !PT ;  /* 0x00001f2008e67812 */ /* 0x000fe200078ef8e6 */
[----:B-1----:R-:W-:Y:S01]  /*19b0*/  IMAD.WIDE.U32 R12, R12, 0x80, R26 ;  /* 0x000000800c0c7825 */ /* 0x002fe200078e001a */
[----:B------:R-:W1:Y:S01]  /*19c0*/  @!P6 LDC.64 R24, c[0x0][0x380] ;  /* 0x0000e000ff18eb82 */ /* 0x000e620000000a00 */
[----:B------:R-:W-:Y:S01]  /*19d0*/  USHF.L.U64.HI UR32, UR10, 0x5, UR11 ;  /* 0x000000050a207899 */ /* 0x000fe2000801020b */
[----:B------:R-:W-:Y:S01]  /*19e0*/  SHF.R.U32.HI R184, RZ, 0x1, R220 ;  /* 0x00000001ffb87819 */ /* 0x000fe200000116dc */
[C---:B------:R-:W-:Y:S01]  /*19f0*/  VIADD R27, R26.reuse, 0x20 ;  /* 0x000000201a1b7836 */ /* 0x040fe20000000000 */
[----:B------:R-:W-:Y:S01]  /*1a00*/  LOP3.LUT R162, R37, 0x120, RZ, 0xc0, !PT ;  /* 0x0000012025a27812 */ /* 0x000fe200078ec0ff */
[C---:B------:R-:W-:Y:S01]  /*1a10*/  IMAD.WIDE.U32 R6, R26.reuse, UR10, R6 ;  /* 0x0000000a1a067c25 */ /* 0x040fe2000f8e0006 */
[----:B------:R-:W-:Y:S02]  /*1a20*/  UIADD3 UR20, UPT, UPT, UR26, UR20, -UR27 ;  /* 0x000000141a147290 */ /* 0x000fe4000fffe81b */
[----:B------:R-:W-:Y:S01]  /*1a30*/  ISETP.GE.AND P5, PT, R27, UR30, PT ;  /* 0x0000001e1b007c0c */ /* 0x000fe2000bfa6270 */
[----:B------:R-:W-:-:S02]  /*1a40*/  IMAD R7, R26, UR11, R7 ;  /* 0x0000000b1a077c24 */ /* 0x000fc4000f8e0207 */
[----:B--2---:R-:W-:Y:S02]  /*1a50*/  IMAD R11, R0, UR4, RZ ;  /* 0x00000004000b7c24 */ /* 0x004fe4000f8e02ff */
[----:B------:R-:W-:Y:S02]  /*1a60*/  IMAD R3, R9, UR21, R3 ;  /* 0x0000001509037c24 */ /* 0x000fe4000f8e0203 */
[C---:B------:R-:W-:Y:S02]  /*1a70*/  IMAD R11, R10.reuse, UR5, R11 ;  /* 0x000000050a0b7c24 */ /* 0x040fe4000f8e020b */
[----:B------:R-:W-:Y:S01]  /*1a80*/  IMAD.WIDE.U32 R8, R10, UR4, R6 ;  /* 0x000000040a087c25 */ /* 0x000fe2000f8e0006 */
[----:B------:R-:W-:-:S03]  /*1a90*/  UIADD3 UR4, UPT, UPT, UR18, -0x1, URZ ;  /* 0xffffffff12047890 */ /* 0x000fc6000fffe0ff */
[----:B------:R-:W2:Y:S01]  /*1aa0*/  @!P5 LDC.64 R16, c[0x0][0x3b0] ;  /* 0x0000ec00ff10db82 */ /* 0x000ea20000000a00 */
[----:B------:R-:W-:Y:S01]  /*1ab0*/  IMAD.WIDE.U32 R4, R26, UR8, R4 ;  /* 0x000000081a047c25 */ /* 0x000fe2000f8e0004 */
[----:B---3--:R-:W-:-:S03]  /*1ac0*/  LEA R164, P0, R8, UR12, 0x1 ;  /* 0x0000000c08a47c11 */ /* 0x008fc6000f8008ff */
[----:B------:R-:W-:Y:S02]  /*1ad0*/  IMAD R0, R0, UR6, RZ ;  /* 0x0000000600007c24 */ /* 0x000fe4000f8e02ff */
[----:B------:R-:W-:Y:S01]  /*1ae0*/  IMAD.IADD R9, R9, 0x1, R11 ;  /* 0x0000000109097824 */ /* 0x000fe200078e020b */
[----:B------:R-:W3:Y:S01]  /*1af0*/  @!P5 LDC.64 R20, c[0x0][0x380] ;  /* 0x0000e000ff14db82 */ /* 0x000ee20000000a00 */
[----:B------:R-:W-:Y:S01]  /*1b00*/  IMAD R5, R26, UR9, R5 ;  /* 0x000000091a057c24 */ /* 0x000fe2000f8e0205 */
[----:B------:R-:W-:Y:S01]  /*1b10*/  STL [R1+0x60], R164 ;  /* 0x000060a401007387 */ /* 0x000fe20000100800 */
[----:B------:R-:W-:Y:S01]  /*1b20*/  IMAD R11, R10, UR7, R0 ;  /* 0x000000070a0b7c24 */ /* 0x000fe2000f8e0200 */
[----:B------:R-:W-:Y:S01]  /*1b30*/  LEA.HI.X R163, R8, UR13, R9, 0x1, P0 ;  /* 0x0000000d08a37c11 */ /* 0x000fe200080f0c09 */
[-C--:B-----5:R-:W-:Y:S01]  /*1b40*/  @!P6 IMAD R0, R13, R14.reuse, RZ ;  /* 0x0000000e0d00e224 */ /* 0x0a0fe200078e02ff */
[----:B------:R-:W-:Y:S01]  /*1b50*/  @!P5 IADD3 R8, P2, PT, R12, 0x20, RZ ;  /* 0x000000200c08d810 */ /* 0x000fe20007f5e0ff */
[----:B------:R-:W-:Y:S01]  /*1b60*/  IMAD.WIDE.U32 R6, R10, UR6, R4 ;  /* 0x000000060a067c25 */ /* 0x000fe2000f8e0004 */
[C---:B------:R-:W-:Y:S01]  /*1b70*/  @!P3 IADD3 R22, P0, PT, R12.reuse, 0x60, RZ ;  /* 0x000000600c16b810 */ /* 0x040fe20007f1e0ff */
[----:B------:R-:W-:Y:S01]  /*1b80*/  UMOV UR6, 0x400 ;  /* 0x0000040000067882 */ /* 0x000fe20000000000 */
[C---:B------:R-:W-:Y:S01]  /*1b90*/  @!P4 IADD3 R10, P1, PT, R12.reuse, 0x40, RZ ;  /* 0x000000400c0ac810 */ /* 0x040fe20007f3e0ff */
[C---:B------:R-:W-:Y:S01]  /*1ba0*/  @!P6 IMAD R0, R12.reuse, R15, R0 ;  /* 0x0000000f0c00e224 */ /* 0x040fe200078e0200 */
[----:B------:R-:W-:Y:S01]  /*1bb0*/  ULEA UR5, UR31, UR6, 0x18 ;  /* 0x000000061f057291 */ /* 0x000fe2000f8ec0ff */
[----:B------:R-:W-:Y:S01]  /*1bc0*/  @!P6 IMAD.WIDE.U32 R4, R12, R14, R2 ;  /* 0x0000000e0c04e225 */ /* 0x000fe200078e0002 */
[----:B------:R-:W-:Y:S01]  /*1bd0*/  UIMAD UR7, UR4, -0x40, UR26 ;  /* 0xffffffc0040778a4 */ /* 0x000fe2000f8e021a */
[----:B------:R-:W5:Y:S01]  /*1be0*/  @!P4 LDC.64 R14, c[0x0][0x3b0] ;  /* 0x0000ec00ff0ecb82 */ /* 0x000f620000000a00 */
[----:B------:R-:W-:Y:S01]  /*1bf0*/  USHF.L.U32 UR31, UR10, 0x6, URZ ;  /* 0x000000060a1f7899 */ /* 0x000fe200080006ff */
[----:B------:R-:W-:Y:S01]  /*1c00*/  @!P5 IMAD.X R9, RZ, RZ, R13, P2 ;  /* 0x000000ffff09d224 */ /* 0x000fe200010e060d */
[----:B------:R-:W-:Y:S01]  /*1c10*/  LEA R230, R230, UR5, 0x1 ;  /* 0x00000005e6e67c11 */ /* 0x000fe2000f8e08ff */
[--C-:B------:R-:W-:Y:S01]  /*1c20*/  @!P5 IMAD.MOV.U32 R19, RZ, RZ, R3.reuse ;  /* 0x000000ffff13d224 */ /* 0x100fe200078e0003 */
[----:B------:R-:W-:Y:S01]  /*1c30*/  UIMAD.WIDE.U32 UR34, UR31, UR4, URZ ;  /* 0x000000041f2272a5 */ /* 0x000fe2000f8e00ff */
[--C-:B------:R-:W-:Y:S01]  /*1c40*/  @!P4 IMAD.MOV.U32 R29, RZ, RZ, R3.reuse ;  /* 0x000000ffff1dc224 */ /* 0x100fe200078e0003 */
[----:B------:R-:W-:Y:S01]  /*1c50*/  STL [R1+0x5c], R163 ;  /* 0x00005ca301007387 */ /* 0x000fe20000100800 */
[----:B------:R-:W-:-:S02]  /*1c60*/  @!P3 IMAD.MOV.U32 R31, RZ, RZ, R3 ;  /* 0x000000ffff1fb224 */ /* 0x000fc400078e0003 */
[--C-:B------:R-:W-:Y:S02]  /*1c70*/  @!P5 IMAD.MOV.U32 R18, RZ, RZ, R2.reuse ;  /* 0x000000ffff12d224 */ /* 0x100fe400078e0002 */
[--C-:B------:R-:W-:Y:S02]  /*1c80*/  @!P4 IMAD.MOV.U32 R28, RZ, RZ, R2.reuse ;  /* 0x000000ffff1cc224 */ /* 0x100fe400078e0002 */
[----:B------:R-:W-:Y:S02]  /*1c90*/  @!P3 IMAD.MOV.U32 R30, RZ, RZ, R2 ;  /* 0x000000ffff1eb224 */ /* 0x000fe400078e0002 */
[----:B------:R-:W-:Y:S01]  /*1ca0*/  @!P3 IMAD.X R32, RZ, RZ, R13, P0 ;  /* 0x000000ffff20b224 */ /* 0x000fe200000e060d */
[----:B-1----:R-:W-:Y:S01]  /*1cb0*/  @!P6 LEA R2, P0, R4, R24, 0x1 ;  /* 0x000000180402e211 */ /* 0x002fe200078008ff */
[----:B------:R-:W-:Y:S02]  /*1cc0*/  @!P6 IMAD.IADD R3, R5, 0x1, R0 ;  /* 0x000000010503e824 */ /* 0x000fe400078e0200 */
[----:B--2---:R-:W-:-:S02]  /*1cd0*/  @!P5 IMAD R0, R9, R16, RZ ;  /* 0x000000100900d224 */ /* 0x004fc400078e02ff */
[----:B------:R-:W-:Y:S01]  /*1ce0*/  @!P4 IMAD.X R23, RZ, RZ, R13, P1 ;  /* 0x000000ffff17c224 */ /* 0x000fe200008e060d */
[----:B------:R-:W-:Y:S01]  /*1cf0*/  @!P6 LEA.HI.X R3, R4, R25, R3, 0x1, P0 ;  /* 0x000000190403e211 */ /* 0x000fe200000f0c03 */
[C---:B------:R-:W-:Y:S01]  /*1d00*/  @!P5 IMAD R0, R8.reuse, R17, R0 ;  /* 0x000000110800d224 */ /* 0x040fe200078e0200 */
[----:B------:R-:W1:Y:S01]  /*1d10*/  @!P3 LDC.64 R12, c[0x0][0x3b0] ;  /* 0x0000ec00ff0cbb82 */ /* 0x000e620000000a00 */
[----:B------:R-:W-:Y:S01]  /*1d20*/  @!P5 IMAD.WIDE.U32 R4, R8, R16, R18 ;  /* 0x000000100804d225 */ /* 0x000fe200078e0012 */
[----:B------:R-:W-:Y:S01]  /*1d30*/  ISETP.GE.AND P0, PT, R27, UR7, PT ;  /* 0x000000071b007c0c */ /* 0x000fe2000bf06270 */
[----:B------:R-:W-:Y:S01]  /*1d40*/  @!PT LDS RZ, [RZ] ;  /* 0x00000000fffff984 */ /* 0x000fe20000000800 */
[----:B------:R-:W-:Y:S01]  /*1d50*/  @!PT LDS RZ, [RZ] ;  /* 0x00000000fffff984 */ /* 0x000fe20000000800 */
[----:B------:R-:W-:Y:S01]  /*1d60*/  @!PT LDS RZ, [RZ] ;  /* 0x00000000fffff984 */ /* 0x000fe20000000800 */
[----:B------:R-:W-:Y:S01]  /*1d70*/  @!P6 LDGSTS.E.BYPASS.LTC128B.128 [R230], desc[UR24][R2.64] ;  /* 0x0000000002e6efae */ /* 0x000fe2000b981a18 */
[C---:B----4-:R-:W-:Y:S01]  /*1d80*/  LEA R35, P1, R6.reuse, UR14, 0x1 ;  /* 0x0000000e06237c11 */ /* 0x050fe2000f8208ff */
[----:B------:R-:W-:Y:S02]  /*1d90*/  IMAD.IADD R7, R7, 0x1, R11 ;  /* 0x0000000107077824 */ /* 0x000fe400078e020b */
[----:B------:R-:W-:Y:S01]  /*1da0*/  @!P6 LDGSTS.E.BYPASS.LTC128B.128 [R230+0x2000], desc[UR24][R2.64+0x40] ;  /* 0x0200004002e6efae */ /* 0x000fe2000b981a18 */
[----:B------:R-:W2:Y:S01]  /*1db0*/  @!P4 LDC.64 R8, c[0x0][0x380] ;  /* 0x0000e000ff08cb82 */ /* 0x000ea20000000a00 */
[----:B------:R-:W-:Y:S01]  /*1dc0*/  @!P5 IMAD.IADD R0, R5, 0x1, R0 ;  /* 0x000000010500d824 */ /* 0x000fe200078e0200 */
[----:B------:R-:W-:Y:S01]  /*1dd0*/  LEA.HI.X R33, R6, UR15, R7, 0x1, P1 ;  /* 0x0000000f06217c11 */ /* 0x000fe200088f0c07 */
[----:B------:R3:W-:Y:S01]  /*1de0*/  @!P6 LDGSTS.E.BYPASS.LTC128B.128 [R230+0x4000], desc[UR24][R2.64+0x80] ;  /* 0x0400008002e6efae */ /* 0x0007e2000b981a18 */
[----:B-----5:R-:W-:Y:S01]  /*1df0*/  @!P4 IMAD R5, R23, R14, RZ ;  /* 0x0000000e1705c224 */ /* 0x020fe200078e02ff */
[----:B------:R-:W-:Y:S01]  /*1e00*/  USHF.L.U64.HI UR15, UR10, 0x6, UR11 ;  /* 0x000000060a0f7899 */ /* 0x000fe2000801020b */
[C---:B------:R-:W-:Y:S01]  /*1e10*/  IMAD.SHL.U32 R185, R220.reuse, 0x4, RZ ;  /* 0x00000004dcb97824 */ /* 0x040fe200078e00ff */
[----:B------:R-:W-:Y:S01]  /*1e20*/  VOTEU.ALL UP0, P0 ;  /* 0x0000000000ff7886 */ /* 0x000fe20000000000 */
[----:B------:R-:W4:Y:S01]  /*1e30*/  @!P3 LDC.64 R16, c[0x0][0x380] ;  /* 0x0000e000ff10bb82 */ /* 0x000f220000000a00 */
[----:B------:R-:W-:Y:S01]  /*1e40*/  UIMAD UR12, UR15, UR4, URZ ;  /* 0x000000040f0c72a4 */ /* 0x000fe2000f8e02ff */
[----:B------:R-:W-:Y:S01]  /*1e50*/  IMAD.SHL.U32 R36, R220, 0x10, RZ ;  /* 0x00000010dc247824 */ /* 0x000fe200078e00ff */
[----:B------:R-:W-:Y:S01]  /*1e60*/  STL [R1+0x68], R35 ;  /* 0x0000682301007387 */ /* 0x000fe20000100800 */
[----:B------:R-:W-:Y:S01]  /*1e70*/  @!UP0 UIADD3 UR14, UP1, UPT, UR33, UR34, URZ ;  /* 0x00000022210e8290 */ /* 0x000fe2000ff3e0ff */
[----:B------:R-:W-:Y:S01]  /*1e80*/  IMAD.U32 R11, RZ, RZ, UR35 ;  /* 0x00000023ff0b7e24 */ /* 0x000fe2000f8e00ff */
[----:B------:R-:W-:Y:S01]  /*1e90*/  UIADD3 UR12, UPT, UPT, UR35, UR12, URZ ;  /* 0x0000000c230c7290 */ /* 0x000fe2000fffe0ff */
[----:B------:R-:W-:Y:S01]  /*1ea0*/  STL [R1+0x64], R33 ;  /* 0x0000642101007387 */ /* 0x000fe20000100800 */
[----:B-1----:R-:W-:-:S02]  /*1eb0*/  @!P3 IMAD R6, R32, R12, RZ ;  /* 0x0000000c2006b224 */ /* 0x002fc400078e02ff */
[----:B------:R-:W-:Y:S01]  /*1ec0*/  @!UP0 UIADD3.X UR13, UPT, UPT, UR32, UR12, URZ, UP1, !UPT ;  /* 0x0000000c200d8290 */ /* 0x000fe20008ffe4ff */
[----:B------:R-:W-:Y:S01]  /*1ed0*/  IMAD.U32 R7, RZ, RZ, UR14 ;  /* 0x0000000eff077e24 */ /* 0x000fe2000f8e00ff */
[----:B------:R-:W-:Y:S01]  /*1ee0*/  STL [R1], R37 ;  /* 0x0000002501007387 */ /* 0x000fe20000100800 */
[----:B------:R-:W-:Y:S01]  /*1ef0*/  UISETP.GT.U32.AND UP0, UPT, UR4, UR16, UPT ;  /* 0x000000100400728c */ /* 0x000fe2000bf04070 */
[----:B---3--:R-:W-:-:S04]  /*1f00*/  @!P5 LEA R2, P1, R4, R20, 0x1 ;  /* 0x000000140402d211 */ /* 0x008fc800078208ff */
[----:B------:R-:W-:Y:S01]  /*1f10*/  @!P5 LEA.HI.X R3, R4, R21, R0, 0x1, P1 ;  /* 0x000000150403d211 */ /* 0x000fe200008f0c00 */
[----:B------:R-:W-:Y:S01]  /*1f20*/  @!P4 IMAD R0, R10, R15, R5 ;  /* 0x0000000f0a00c224 */ /* 0x000fe200078e0205 */
[----:B------:R-:W-:Y:S01]  /*1f30*/  ISETP.GE.AND P1, PT, R26, UR7, PT ;  /* 0x000000071a007c0c */ /* 0x000fe2000bf26270 */
[----:B------:R-:W-:Y:S02]  /*1f40*/  @!P4 IMAD.WIDE.U32 R4, R10, R14, R28 ;  /* 0x0000000e0a04c225 */ /* 0x000fe400078e001c */
[----:B------:R-:W-:Y:S02]  /*1f50*/  @!P5 LDGSTS.E.BYPASS.LTC128B.128 [R230+0x800], desc[UR24][R2.64] ;  /* 0x0080000002e6dfae */ /* 0x000fe4000b981a18 */
[----:B------:R-:W-:Y:S01]  /*1f60*/  @!P4 IMAD.IADD R0, R5, 0x1, R0 ;  /* 0x000000010500c824 */ /* 0x000fe200078e0200 */
[----:B--2---:R-:W-:Y:S01]  /*1f70*/  @!P4 LEA R8, P2, R4, R8, 0x1 ;  /* 0x000000080408c211 */ /* 0x004fe200078408ff */
[----:B------:R-:W-:Y:S01]  /*1f80*/  @!P5 LDGSTS.E.BYPASS.LTC128B.128 [R230+0x2800], desc[UR24][R2.64+0x40] ;  /* 0x0280004002e6dfae */ /* 0x000fe2000b981a18 */
[----:B------:R-:W-:-:S02]  /*1f90*/  IMAD.U32 R10, RZ, RZ, UR34 ;  /* 0x00000022ff0a7e24 */ /* 0x000fc4000f8e00ff */
[----:B------:R-:W-:Y:S01]  /*1fa0*/  @!P4 LEA.HI.X R9, R4, R9, R0, 0x1, P2 ;  /* 0x000000090409c211 */ /* 0x000fe200010f0c00 */
[C---:B------:R-:W-:Y:S01]  /*1fb0*/  @!P3 IMAD R0, R22.reuse, R13, R6 ;  /* 0x0000000d1600b224 */ /* 0x040fe200078e0206 */
[----:B------:R1:W-:Y:S01]  /*1fc0*/  @!P5 LDGSTS.E.BYPASS.LTC128B.128 [R230+0x4800], desc[UR24][R2.64+0x80] ;  /* 0x0480008002e6dfae */ /* 0x0003e2000b981a18 */
[----:B------:R-:W-:Y:S01]  /*1fd0*/  @!P3 IMAD.WIDE.U32 R12, R22, R12, R30 ;  /* 0x0000000c160cb225 */ /* 0x000fe200078e001e */
[----:B------:R-:W-:Y:S02]  /*1fe0*/  @!P1 LEA R4, P5, R10, R164, 0x1 ;  /* 0x000000a40a049211 */ /* 0x000fe400078a08ff */
[----:B------:R-:W-:Y:S01]  /*1ff0*/  @!P4 LDGSTS.E.BYPASS.LTC128B.128 [R230+0x1000], desc[UR24][R8.64] ;  /* 0x0100000008e6cfae */ /* 0x000fe2000b981a18 */
[----:B------:R-:W-:Y:S01]  /*2000*/  @!P3 IMAD.IADD R0, R13, 0x1, R0 ;  /* 0x000000010d00b824 */ /* 0x000fe200078e0200 */
[----:B----4-:R-:W-:Y:S01]  /*2010*/  @!P3 LEA R6, P6, R12, R16, 0x1 ;  /* 0x000000100c06b211 */ /* 0x010fe200078c08ff */
[----:B------:R-:W-:Y:S01]  /*2020*/  IMAD.U32 R5, RZ, RZ, UR12 ;  /* 0x0000000cff057e24 */ /* 0x000fe2000f8e00ff */
[----:B------:R-:W-:Y:S01]  /*2030*/  @!P4 LDGSTS.E.BYPASS.LTC128B.128 [R230+0x3000], desc[UR24][R8.64+0x40] ;  /* 0x0300004008e6cfae */ /* 0x000fe2000b981a18 */
[----:B------:R-:W-:-:S03]  /*2040*/  USHF.L.U32 UR12, UR8, 0x6, URZ ;  /* 0x00000006080c7899 */ /* 0x000fc600080006ff */
[----:B------:R-:W-:Y:S01]  /*2050*/  @!P1 LEA.HI.X R5, R10, R163, R5, 0x1, P5 ;  /* 0x000000a30a059211 */ /* 0x000fe200028f0c05 */
[----:B------:R2:W-:Y:S01]  /*2060*/  @!P4 LDGSTS.E.BYPASS.LTC128B.128 [R230+0x5000], desc[UR24][R8.64+0x80] ;  /* 0x0500008008e6cfae */ /* 0x0005e2000b981a18 */
[----:B------:R-:W-:Y:S01]  /*2070*/  ISETP.GE.AND P5, PT, R27, UR7, PT ;  /* 0x000000071b007c0c */ /* 0x000fe2000bfa6270 */
[----:B------:R-:W-:-:S04]  /*2080*/  USHF.L.U64.HI UR7, UR8, 0x6, UR9 ;  /* 0x0000000608077899 */ /* 0x000fc80008010209 */
[----:B------:R-:W-:Y:S01]  /*2090*/  UIMAD UR7, UR7, UR4, URZ ;  /* 0x00000004070772a4 */ /* 0x000fe2000f8e02ff */
[----:B-1----:R-:W-:Y:S01]  /*20a0*/  IMAD.U32 R3, RZ, RZ, UR13 ;  /* 0x0000000dff037e24 */ /* 0x002fe2000f8e00ff */
[----:B------:R-:W-:Y:S01]  /*20b0*/  @!P0 LEA R2, P2, R7, R164, 0x1 ;  /* 0x000000a407028211 */ /* 0x000fe200078408ff */
[----:B------:R-:W-:-:S03]  /*20c0*/  UIMAD.WIDE.U32 UR12, UR12, UR4, URZ ;  /* 0x000000040c0c72a5 */ /* 0x000fc6000f8e00ff */
[----:B------:R-:W-:Y:S01]  /*20d0*/  @!P0 LEA.HI.X R3, R7, R163, R3, 0x1, P2 ;  /* 0x000000a307038211 */ /* 0x000fe200010f0c03 */
[----:B------:R-:W-:Y:S01]  /*20e0*/  UIADD3 UR7, UPT, UPT, UR13, UR7, URZ ;  /* 0x000000070d077290 */ /* 0x000fe2000fffe0ff */
[----:B------:R-:W-:Y:S01]  /*20f0*/  @!P3 LEA.HI.X R7, R12, R17, R0, 0x1, P6 ;  /* 0x000000110c07b211 */ /* 0x000fe200030f0c00 */
[----:B------:R-:W-:-:S04]  /*2100*/  IMAD.U32 R0, RZ, RZ, UR8 ;  /* 0x00000008ff007e24 */ /* 0x000fc8000f8e00ff */
[----:B------:R-:W-:Y:S01]  /*2110*/  @!P3 LDGSTS.E.BYPASS.LTC128B.128 [R230+0x1800], desc[UR24][R6.64] ;  /* 0x0180000006e6bfae */ /* 0x000fe2000b981a18 */
[----:B--2---:R-:W-:-:S03]  /*2120*/  LOP3.LUT R8, R37, 0xc0, RZ, 0xc0, !PT ;  /* 0x000000c025087812 */ /* 0x004fc600078ec0ff */
[----:B------:R-:W-:Y:S04]  /*2130*/  @!P3 LDGSTS.E.BYPASS.LTC128B.128 [R230+0x3800], desc[UR24][R6.64+0x40] ;  /* 0x0380004006e6bfae */ /* 0x000fe8000b981a18 */
[----:B------:R1:W-:Y:S04]  /*2140*/  @!P3 LDGSTS.E.BYPASS.LTC128B.128 [R230+0x5800], desc[UR24][R6.64+0x80] ;  /* 0x0580008006e6bfae */ /* 0x0003e8000b981a18 */
[----:B------:R-:W-:Y:S04]  /*2150*/  @!P1 LDGSTS.E.BYPASS.LTC128B.128 [R230+0x6000], desc[UR24][R4.64] ;  /* 0x0600000004e69fae */ /* 0x000fe8000b981a18 */
[----:B------:R-:W-:Y:S04]  /*2160*/  @!P1 LDGSTS.E.BYPASS.LTC128B.128 [R230+0x7000], desc[UR24][R4.64+0x40] ;  /* 0x0700004004e69fae */ /* 0x000fe8000b981a18 */
[----:B------:R2:W-:Y:S04]  /*2170*/  @!P1 LDGSTS.E.BYPASS.LTC128B.128 [R230+0x8000], desc[UR24][R4.64+0x80] ;  /* 0x0800008004e69fae */ /* 0x0005e8000b981a18 */
[----:B------:R-:W-:Y:S04]  /*2180*/  @!P0 LDGSTS.E.BYPASS.LTC128B.128 [R230+0x6800], desc[UR24][R2.64] ;  /* 0x0680000002e68fae */ /* 0x000fe8000b981a18 */
[----:B------:R-:W-:Y:S04]  /*2190*/  @!P0 LDGSTS.E.BYPASS.LTC128B.128 [R230+0x7800], desc[UR24][R2.64+0x40] ;  /* 0x0780004002e68fae */ /* 0x000fe8000b981a18 */
[----:B------:R3:W-:Y:S01]  /*21a0*/  @!P0 LDGSTS.E.BYPASS.LTC128B.128 [R230+0x8800], desc[UR24][R2.64+0x80] ;  /* 0x0880008002e68fae */ /* 0x0007e2000b981a18 */
[----:B-1----:R-:W-:-:S03]  /*21b0*/  LOP3.LUT R7, R185, 0x18, RZ, 0xc0, !PT ;  /* 0x00000018b9077812 */ /* 0x002fc600078ec0ff */
[----:B------:R-:W0:Y:S01]  /*21c0*/  LDGDEPBAR ;  /* 0x00000000000079af */ /* 0x000e220000000000 */
[----:B------:R-:W-:Y:S01]  /*21d0*/  IMAD.U32 R6, RZ, RZ, UR7 ;  /* 0x00000007ff067e24 */ /* 0x000fe2000f8e00ff */
[----:B------:R-:W-:Y:S02]  /*21e0*/  LOP3.LUT R34, R8, R7, RZ, 0xfc, !PT ;  /* 0x0000000708227212 */ /* 0x000fe400078efcff */
[----:B------:R-:W-:Y:S02]  /*21f0*/  LOP3.LUT R8, R220, 0x8, RZ, 0xc0, !PT ;  /* 0x00000008dc087812 */ /* 0x000fe400078ec0ff */
[----:B------:R-:W-:Y:S01]  /*2200*/  LOP3.LUT R27, R34, 0x8, R184, 0x78, !PT ;  /* 0x00000008221b7812 */ /* 0x000fe200078e78b8 */
[----:B------:R-:W-:Y:S01]  /*2210*/  STL [R1+0x8], R34 ;  /* 0x0000082201007387 */ /* 0x000fe20000100800 */
[----:B--2---:R-:W-:Y:S02]  /*2220*/  IMAD.U32 R5, RZ, RZ, UR9 ;  /* 0x00000009ff057e24 */ /* 0x004fe4000f8e00ff */
[----:B---3--:R-:W-:Y:S01]  /*2230*/  IMAD.U32 R3, RZ, RZ, UR13 ;  /* 0x0000000dff037e24 */ /* 0x008fe2000f8e00ff */
[----:B------:R-:W-:-:S04]  /*2240*/  DEPBAR.LE SB0, 0x0 ;  /* 0x000080000000791a */ /* 0x000fc80000000000 */
[----:B------:R-:W-:Y:S01]  /*2250*/  BAR.SYNC.DEFER_BLOCKING 0x0 ;  /* 0x0000000000007b1d */ /* 0x000fe20000010000 */
[----:B------:R-:W-:Y:S01]  /*2260*/  @!P5 LEA R3, P0, R0, UR12, 0x5 ;  /* 0x0000000c0003dc11 */ /* 0x000fe2000f8028ff */
[----:B------:R-:W-:-:S03]  /*2270*/  IMAD.U32 R2, RZ, RZ, UR12 ;  /* 0x0000000cff027e24 */ /* 0x000fc6000f8e00ff */
[----:B------:R-:W-:Y:S01]  /*2280*/  @!P5 LEA.HI.X R7, R0, UR7, R5, 0x5, P0 ;  /* 0x000000070007dc11 */ /* 0x000fe200080f2c05 */
[----:B------:R-:W1:Y:S01]  /*2290*/  LDCU UR7, c[0x0][0x3e0] ;  /* 0x00007c00ff0777ac */ /* 0x000e620008000800 */
[----:B------:R-:W-:Y:S02]  /*22a0*/  LOP3.LUT R0, R37, 0x20, RZ, 0xc0, !PT ;  /* 0x0000002025007812 */ /* 0x000fe400078ec0ff */
[----:B------:R-:W-:Y:S02]  /*22b0*/  @!P1 LEA R4, P2, R2, R35, 0x1 ;  /* 0x0000002302049211 */ /* 0x000fe400078408ff */
[----:B------:R-:W-:Y:S02]  /*22c0*/  LOP3.LUT R9, R0, 0x100, R36, 0xf8, !PT ;  /* 0x0000010000097812 */ /* 0x000fe400078ef824 */
[----:B------:R-:W-:Y:S02]  /*22d0*/  LOP3.LUT R0, R34, R8, RZ, 0x3c, !PT ;  /* 0x0000000822007212 */ /* 0x000fe400078e3cff */
[----:B------:R-:W-:Y:S01]  /*22e0*/  @!P1 LEA.HI.X R5, R2, R33, R6, 0x1, P2 ;  /* 0x0000002102059211 */ /* 0x000fe200010f0c06 */
[----:B------:R-:W-:Y:S01]  /*22f0*/  STL [R1+0x6c], R9 ;  /* 0x00006c0901007387 */ /* 0x000fe20000100800 */
[----:B------:R-:W-:-:S02]  /*2300*/  LOP3.LUT R6, R36, 0x3e00, RZ, 0xc0, !PT ;  /* 0x00003e0024067812 */ /* 0x000fc400078ec0ff */
[----:B------:R-:W-:Y:S01]  /*2310*/  @!P5 LEA R2, P0, R3, R35, 0x1 ;  /* 0x000000230302d211 */ /* 0x000fe200078008ff */
[----:B------:R2:W-:Y:S01]  /*2320*/  STL [R1+0xc], R0 ;  /* 0x00000c0001007387 */ /* 0x0005e20000100800 */
[----:B------:R-:W-:Y:S02]  /*2330*/  IADD3 R6, PT, PT, R27, R162, R6 ;  /* 0x000000a21b067210 */ /* 0x000fe40007ffe006 */
[----:B------:R-:W-:Y:S01]  /*2340*/  @!P5 LEA.HI.X R3, R3, R33, R7, 0x1, P0 ;  /* 0x000000210303d211 */ /* 0x000fe200000f0c07 */
[----:B------:R-:W-:Y:S01]  /*2350*/  @!PT LDS RZ, [RZ] ;  /* 0x00000000fffff984 */ /* 0x000fe20000000800 */
[----:B------:R-:W-:Y:S01]  /*2360*/  @!PT LDS RZ, [RZ] ;  /* 0x00000000fffff984 */ /* 0x000fe20000000800 */
[----:B------:R-:W-:Y:S01]  /*2370*/  @!PT LDS RZ, [RZ] ;  /* 0x00000000fffff984 */ /* 0x000fe20000000800 */
[----:B------:R-:W-:Y:S01]  /*2380*/  @!P1 LDGSTS.E.BYPASS.LTC128B.128 [R230+0x9000], desc[UR24][R4.64] ;  /* 0x0900000004e69fae */ /* 0x000fe2000b981a18 */
[----:B------:R-:W-:Y:S01]  /*2390*/  LEA R24, R6, UR5, 0x1 ;  /* 0x0000000506187c11 */ /* 0x000fe2000f8e08ff */
[----:B-1----:R-:W-:Y:S02]  /*23a0*/  UIMAD UR7, UR22, UR7, UR21 ;  /* 0x00000007160772a4 */ /* 0x002fe4000f8e0215 */
[----:B------:R-:W-:Y:S02]  /*23b0*/  @!P1 LDGSTS.E.BYPASS.LTC128B.128 [R230+0xa000], desc[UR24][R4.64+0x40] ;  /* 0x0a00004004e69fae */ /* 0x000fe4000b981a18 */
[----:B------:R-:W-:-:S02]  /*23c0*/  USHF.L.U32 UR7, UR7, 0x5, URZ ;  /* 0x0000000507077899 */ /* 0x000fc400080006ff */
[----:B------:R-:W-:Y:S04]  /*23d0*/  @!P1 LDGSTS.E.BYPASS.LTC128B.128 [R230+0xb000], desc[UR24][R4.64+0x80] ;  /* 0x0b00008004e69fae */ /* 0x000fe8000b981a18 */
[----:B------:R-:W-:Y:S04]  /*23e0*/  @P1 STS.128 [R230+0x9000], RZ ;  /* 0x009000ffe6001388 */ /* 0x000fe80000000c00 */
[----:B------:R-:W-:Y:S04]  /*23f0*/  @P1 STS.128 [R230+0xa000], RZ ;  /* 0x00a000ffe6001388 */ /* 0x000fe80000000c00 */
[----:B------:R-:W-:Y:S01]  /*2400*/  @P1 STS.128 [R230+0xb000], RZ ;  /* 0x00b000ffe6001388 */ /* 0x000fe20000000c00 */
[----:B--2---:R-:W-:Y:S01]  /*2410*/  IMAD.IADD R0, R0, 0x1, R9 ;  /* 0x0000000100007824 */ /* 0x004fe200078e0209 */
[----:B------:R-:W-:-:S02]  /*2420*/  LOP3.LUT P1, RZ, R220, 0x4, RZ, 0xc0, !PT ;  /* 0x00000004dcff7812 */ /* 0x000fc4000782c0ff */
[----:B------:R-:W-:Y:S02]  /*2430*/  @P5 STS.128 [R230+0x9800], RZ ;  /* 0x009800ffe6005388 */ /* 0x000fe40000000c00 */
[----:B------:R-:W-:Y:S02]  /*2440*/  LEA R0, R0, UR5, 0x1 ;  /* 0x0000000500007c11 */ /* 0x000fe4000f8e08ff */
        /* <DEDUP_REMOVED lines=9> */
[----:B------:R-:W2:Y:S04]  /*24e0*/  LDSM.16.M88.4 R36, [R0+0x6000] ;  /* 0x006000000024783b */ /* 0x000ea80000000200 */
[----:B------:R-:W3:Y:S04]  /*24f0*/  LDSM.16.M88.4 R8, [R24+0x1000] ;  /* 0x001000001808783b */ /* 0x000ee80000000200 */
[----:B------:R-:W4:Y:S04]  /*2500*/  LDSM.16.M88.4 R32, [R0+0x6400] ;  /* 0x006400000020783b */ /* 0x000f280000000200 */
[----:B------:R-:W5:Y:S04]  /*2510*/  LDSM.16.M88.4 R28, [R0+0x6800] ;  /* 0x00680000001c783b */ /* 0x000f680000000200 */
[----:B------:R-:W5:Y:S01]  /*2520*/  LDSM.16.M88.4 R16, [R0+0x6c00] ;  /* 0x006c00000010783b */ /* 0x000f620000000200 */
[----:B-1----:R-:W-:-:S03]  /*2530*/  IMAD.MOV.U32 R2, RZ, RZ, 0x20 ;  /* 0x00000020ff027424 */ /* 0x002fc600078e00ff */
[----:B------:R-:W0:Y:S02]  /*2540*/  LDGDEPBAR ;  /* 0x00000000000079af */ /* 0x000e240000000000 */
[----:B------:R-:W-:-:S05]  /*2550*/  SEL R7, R2, 0xffffffe0, !P1 ;  /* 0xffffffe002077807 */ /* 0x000fca0004800000 */
[--C-:B------:R-:W-:Y:S02]  /*2560*/  IMAD.IADD R2, R0, 0x1, R7.reuse ;  /* 0x0000000100027824 */ /* 0x100fe400078e0207 */
[----:B------:R-:W-:-:S03]  /*2570*/  IMAD.IADD R3, R24, 0x1, R7 ;  /* 0x0000000118037824 */ /* 0x000fc600078e0207 */
[----:B------:R-:W-:Y:S04]  /*2580*/  LDSM.16.M88.4 R52, [R2+0x6000] ;  /* 0x006000000234783b */ /* 0x000fe80000000200 */
[----:B------:R-:W1:Y:S01]  /*2590*/  LDSM.16.M88.4 R4, [R3+0x1000] ;  /* 0x001000000304783b */ /* 0x000e620000000200 */
[-C--:B--2---:R-:W-:Y:S03]  /*25a0*/  HMMA.16816.F32 R84, R12, R36.reuse, RZ ;  /* 0x000000240c54723c */ /* 0x084fe600000018ff */
[----:B------:R-:W-:Y:S04]  /*25b0*/  LDSM.16.M88.4 R48, [R2+0x6400] ;  /* 0x006400000230783b */ /* 0x000fe80000000200 */
[----:B------:R-:W2:Y:S01]  /*25c0*/  LDSM.16.M88.4 R20, [R3] ;  /* 0x000000000314783b */ /* 0x000ea20000000200 */
[C---:B---3--:R-:W-:Y:S03]  /*25d0*/  HMMA.16816.F32 R80, R8.reuse, R36, RZ ;  /* 0x000000240850723c */ /* 0x048fe600000018ff */
[----:B------:R-:W-:Y:S04]  /*25e0*/  LDSM.16.M88.4 R56, [R2+0x6800] ;  /* 0x006800000238783b */ /* 0x000fe80000000200 */
[----:B------:R-:W3:Y:S01]  /*25f0*/  LDSM.16.M88.4 R68, [R2+0x6c00] ;  /* 0x006c00000244783b */ /* 0x000ee20000000200 */
        /* <DEDUP_REMOVED lines=11> */
[----:B-1----:R-:W-:Y:S08]  /*26b0*/  HMMA.16816.F32 R100, R4, R52, R80 ;  /* 0x000000340464723c */ /* 0x002ff00000001850 */
[----:B--2---:R-:W-:Y:S01]  /*26c0*/  HMMA.16816.F32 R116, R20, R48, R8 ;  /* 0x000000301474723c */ /* 0x004fe20000001808 */
[----:B------:R-:W1:Y:S07]  /*26d0*/  LDSM.16.M88.4 R8, [R24+0x3000] ;  /* 0x003000001808783b */ /* 0x000e6e0000000200 */
[C---:B------:R-:W-:Y:S08]  /*26e0*/  HMMA.16816.F32 R88, R12.reuse, R28, RZ ;  /* 0x0000001c0c58723c */ /* 0x040ff000000018ff */
[----:B------:R-:W-:Y:S08]  /*26f0*/  HMMA.16816.F32 R148, R12, R30, RZ ;  /* 0x0000001e0c94723c */ /* 0x000ff000000018ff */
[C---:B---3--:R-:W-:Y:S01]  /*2700*/  HMMA.16816.F32 R80, R4.reuse, R68, R40 ;  /* 0x000000440450723c */ /* 0x048fe20000001828 */
        /* <DEDUP_REMOVED lines=12> */
[C---:B------:R-:W-:Y:S08]  /*27d0*/  HMMA.16816.F32 R132, R4.reuse, R56, R60 ;  /* 0x000000380484723c */ /* 0x040ff0000000183c */
[----:B------:R-:W-:Y:S01]  /*27e0*/  HMMA.16816.F32 R144, R4, R54, R76 ;  /* 0x000000360490723c */ /* 0x000fe2000000184c */
[----:B------:R-:W-:Y:S07]  /*27f0*/  LDSM.16.M88.4 R4, [R3+0x3000] ;  /* 0x003000000304783b */ /* 0x000fee0000000200 */
[C---:B------:R-:W-:Y:S01]  /*2800*/  HMMA.16816.F32 R64, R20.reuse, R50, R92 ;  /* 0x000000321440723c */ /* 0x040fe2000000185c */
[----:B------:R-:W5:Y:S07]  /*2810*/  LDSM.16.M88.4 R48, [R2+0x7400] ;  /* 0x007400000230783b */ /* 0x000f6e0000000200 */
        /* <DEDUP_REMOVED lines=19> */
[C---:B------:R-:W-:Y:S01]  /*2950*/  HMMA.16816.F32 R60, R12.reuse, R42, R64 ;  /* 0x0000002a0c3c723c */ /* 0x040fe20000001840 */
[----:B------:R-:W-:Y:S07]  /*2960*/  LDSM.16.M88.4 R40, [R0+0x8000] ;  /* 0x008000000028783b */ /* 0x000fee0000000200 */
[C---:B------:R-:W-:Y:S08]  /*2970*/  HMMA.16816.F32 R64, R12.reuse, R36, R120 ;  /* 0x000000240c40723c */ /* 0x040ff00000001878 */
[C---:B------:R-:W-:Y:S08]  /*2980*/  HMMA.16816.F32 R120, R12.reuse, R32, R124 ;  /* 0x000000200c78723c */ /* 0x040ff0000000187c */
[----:B------:R-:W-:Y:S01]  /*2990*/  HMMA.16816.F32 R128, R12, R34, R104 ;  /* 0x000000220c80723c */ /* 0x000fe20000001868 */
[----:B------:R-:W-:Y:S07]  /*29a0*/  LDSM.16.M88.4 R32, [R0+0x8800] ;  /* 0x008800000020783b */ /* 0x000fee0000000200 */
[----:B-----5:R-:W-:Y:S01]  /*29b0*/  HMMA.16816.F32 R116, R16, R48, R8 ;  /* 0x000000301074723c */ /* 0x020fe20000001808 */
[----:B------:R-:W1:Y:S07]  /*29c0*/  LDSM.16.M88.4 R8, [R24+0x5000] ;  /* 0x005000001808783b */ /* 0x000e6e0000000200 */
[----:B------:R-:W-:Y:S01]  /*29d0*/  HMMA.16816.F32 R76, R12, R38, R76 ;  /* 0x000000260c4c723c */ /* 0x000fe2000000184c */
[----:B------:R-:W2:Y:S04]  /*29e0*/  LDSM.16.M88.4 R36, [R0+0x8400] ;  /* 0x008400000024783b */ /* 0x000ea80000000200 */
[----:B------:R-:W3:Y:S03]  /*29f0*/  LDSM.16.M88.4 R12, [R24+0x4000] ;  /* 0x00400000180c783b */ /* 0x000ee60000000200 */
[C---:B------:R-:W-:Y:S08]  /*2a00*/  HMMA.16816.F32 R132, R4.reuse, R74, R56 ;  /* 0x0000004a0484723c */ /* 0x040ff00000001838 */
[C---:B------:R-:W-:Y:S08]  /*2a10*/  HMMA.16816.F32 R156, R4.reuse, R28, R100 ;  /* 0x0000001c049c723c */ /* 0x040ff00000001864 */
[----:B------:R-:W-:Y:S08]  /*2a20*/  HMMA.16816.F32 R152, R4, R30, R96 ;  /* 0x0000001e0498723c */ /* 0x000ff00000001860 */
[C---:B------:R-:W-:Y:S01]  /*2a30*/  HMMA.16816.F32 R56, R16.reuse, R28, R20 ;  /* 0x0000001c1038723c */ /* 0x040fe20000001814 */
[----:B------:R-:W-:Y:S07]  /*2a40*/  LDSM.16.M88.4 R20, [R2+0x8000] ;  /* 0x008000000214783b */ /* 0x000fee0000000200 */
[----:B------:R-:W-:Y:S01]  /*2a50*/  HMMA.16816.F32 R124, R16, R30, R44 ;  /* 0x0000001e107c723c */ /* 0x000fe2000000182c */
[----:B------:R4:W5:Y:S04]  /*2a60*/  LDSM.16.M88.4 R28, [R0+0x8c00] ;  /* 0x008c0000001c783b */ /* 0x0009680000000200 */
[----:B------:R-:W-:Y:S03]  /*2a70*/  LDSM.16.M88.4 R44, [R2+0x8400] ;  /* 0x00840000022c783b */ /* 0x000fe60000000200 */
[C---:B------:R-:W-:Y:S08]  /*2a80*/  HMMA.16816.F32 R148, R4.reuse, R48, R92 ;  /* 0x000000300494723c */ /* 0x040ff0000000185c */
[C---:B------:R-:W-:Y:S08]  /*2a90*/  HMMA.16816.F32 R144, R4.reuse, R50, R88 ;  /* 0x000000320490723c */ /* 0x040ff00000001858 */
[----:B------:R-:W-:Y:S01]  /*2aa0*/  HMMA.16816.F32 R140, R4, R52, R84 ;  /* 0x00000034048c723c */ /* 0x000fe20000001854 */
[----:B----4-:R-:W-:-:S07]  /*2ab0*/  LOP3.LUT R0, R26, 0x7, RZ, 0xc0, !PT ;  /* 0x000000071a007812 */ /* 0x010fce00078ec0ff */
[C---:B------:R-:W-:Y:S08]  /*2ac0*/  HMMA.16816.F32 R136, R4.reuse, R54, R80 ;  /* 0x000000360488723c */ /* 0x040ff00000001850 */
[----:B------:R-:W-:Y:S01]  /*2ad0*/  HMMA.16816.F32 R68, R4, R72, R68 ;  /* 0x000000480444723c */ /* 0x000fe20000001844 */
[----:B------:R-:W-:Y:S07]  /*2ae0*/  LDSM.16.M88.4 R4, [R3+0x5000] ;  /* 0x005000000304783b */ /* 0x000fee0000000200 */
[C---:B------:R-:W-:Y:S01]  /*2af0*/  HMMA.16816.F32 R112, R16.reuse, R50, R60 ;  /* 0x000000321070723c */ /* 0x040fe2000000183c */
[----:B------:R-:W4:Y:S07]  /*2b00*/  LDSM.16.M88.4 R48, [R2+0x8800] ;  /* 0x008800000230783b */ /* 0x000f2e0000000200 */
[C---:B------:R-:W-:Y:S01]  /*2b10*/  HMMA.16816.F32 R108, R16.reuse, R52, R64 ;  /* 0x00000034106c723c */ /* 0x040fe20000001840 */
[----:B------:R1:W-:Y:S07]  /*2b20*/  LDSM.16.M88.4 R64, [R2+0x8c00] ;  /* 0x008c00000240783b */ /* 0x0003ee0000000200 */
[C---:B------:R-:W-:Y:S08]  /*2b30*/  HMMA.16816.F32 R100, R16.reuse, R54, R76 ;  /* 0x000000361064723c */ /* 0x040ff0000000184c */
[----:B------:R-:W-:Y:S01]  /*2b40*/  HMMA.16816.F32 R104, R16, R72, R120 ;  /* 0x000000481068723c */ /* 0x000fe20000001878 */
[----:B------:R-:W-:-:S07]  /*2b50*/  LOP3.LUT R120, R27, R162, RZ, 0xfc, !PT ;  /* 0x000000a21b787212 */ /* 0x000fce00078efcff */
[----:B------:R-:W-:Y:S01]  /*2b60*/  HMMA.16816.F32 R96, R16, R74, R128 ;  /* 0x0000004a1060723c */ /* 0x000fe20000001880 */
[----:B------:R2:W4:Y:S01]  /*2b70*/  LDSM.16.M88.4 R16, [R3+0x4000] ;  /* 0x004000000310783b */ /* 0x0005220000000200 */
[----:B-1----:R-:W-:Y:S01]  /*2b80*/  LOP3.LUT R2, R184, 0x1f0, RZ, 0xc0, !PT ;  /* 0x000001f0b8027812 */ /* 0x002fe200078ec0ff */
[----:B------:R-:W-:-:S04]  /*2b90*/  DEPBAR.LE SB0, 0x0 ;  /* 0x000080000000791a */ /* 0x000fc80000000000 */
[----:B------:R-:W-:Y:S01]  /*2ba0*/  IADD3 R0, PT, PT, R0, UR23, R2 ;  /* 0x0000001700007c10 */ /* 0x000fe2000fffe002 */
[----:B------:R-:W-:Y:S01]  /*2bb0*/  HMMA.16816.F32 R76, R8, R32, R140 ;  /* 0x00000020084c723c */ /* 0x000fe2000000188c */
[----:B------:R-:W-:-:S05]  /*2bc0*/  IMAD.SHL.U32 R2, R220, 0x2, RZ ;  /* 0x00000002dc027824 */ /* 0x000fca00078e00ff */
[----:B------:R-:W-:Y:S01]  /*2bd0*/  LOP3.LUT R25, R2, 0x6, RZ, 0xc0, !PT ;  /* 0x0000000602197812 */ /* 0x000fe200078ec0ff */
[----:B------:R-:W-:Y:S01]  /*2be0*/  IMAD.U32 R2, RZ, RZ, UR4 ;  /* 0x00000004ff027e24 */ /* 0x000fe2000f8e00ff */
[C---:B------:R-:W-:Y:S03]  /*2bf0*/  HMMA.16816.F32 R72, R8.reuse, R34, R136 ;  /* 0x000000220848723c */ /* 0x040fe60000001888 */
[----:B------:R1:W-:Y:S01]  /*2c00*/  STL [R1+0x58], R25 ;  /* 0x0000581901007387 */ /* 0x0003e20000100800 */
[----:B--2---:R-:W2:Y:S04]  /*2c10*/  S2R R3, SR_CTAID.X ;  /* 0x0000000000037919 */ /* 0x004ea80000002500 */
[C---:B------:R-:W-:Y:S08]  /*2c20*/  HMMA.16816.F32 R92, R8.reuse, R40, R156 ;  /* 0x00000028085c723c */ /* 0x040ff0000000189c */
[C---:B------:R-:W-:Y:S08]  /*2c30*/  HMMA.16816.F32 R80, R8.reuse, R38, R144 ;  /* 0x000000260850723c */ /* 0x040ff00000001890 */
[----:B------:R-:W-:Y:S08]  /*2c40*/  HMMA.16816.F32 R88, R8, R42, R152 ;  /* 0x0000002a0858723c */ /* 0x000ff00000001898 */
[C---:B---3--:R-:W-:Y:S08]  /*2c50*/  HMMA.16816.F32 R56, R12.reuse, R40, R56 ;  /* 0x000000280c38723c */ /* 0x048ff00000001838 */
[----:B------:R-:W-:Y:S08]  /*2c60*/  HMMA.16816.F32 R40, R12, R42, R124 ;  /* 0x0000002a0c28723c */ /* 0x000ff0000000187c */
        /* <DEDUP_REMOVED lines=8> */
[----:B------:R-:W-:Y:S01]  /*2cf0*/  HMMA.16816.F32 R76, R4, R50, R72 ;  /* 0x00000032044c723c */ /* 0x000fe20000001848 */
[----:B------:R-:W-:-:S02]  /*2d00*/  SHF.R.U32.HI R75, RZ, 0x5, R220 ;  /* 0x00000005ff4b7819 */ /* 0x000fc400000116dc */
[----:B------:R-:W-:-:S03]  /*2d10*/  LOP3.LUT R74, R220, 0x1f, RZ, 0xc0, !PT ;  /* 0x0000001fdc4a7812 */ /* 0x000fc600078ec0ff */
[----:B--2---:R-:W-:Y:S01]  /*2d20*/  IMAD R75, R3, 0x8, R75 ;  /* 0x00000008034b7824 */ /* 0x004fe200078e024b */
[----:B------:R-:W-:Y:S01]  /*2d30*/  IADD3 R74, P2, P0, R160, UR7, R74 ;  /* 0x00000007a04a7c10 */ /* 0x000fe2000f85e04a */
[----:B------:R-:W-:Y:S01]  /*2d40*/  HMMA.16816.F32 R112, R12, R30, R96 ;  /* 0x0000001e0c70723c */ /* 0x000fe20000001860 */
[----:B------:R-:W-:Y:S01]  /*2d50*/  IMAD.U32 R3, RZ, RZ, UR19 ;  /* 0x00000013ff037e24 */ /* 0x000fe2000f8e00ff */
[----:B------:R-:W-:-:S04]  /*2d60*/  USHF.R.S32.HI UR7, URZ, 0x1f, UR7 ;  /* 0x0000001fff077899 */ /* 0x000fc80008011407 */
[----:B------:R-:W-:Y:S02]  /*2d70*/  IADD3 R222, PT, PT, R0, UR26, -R3 ;  /* 0x0000001a00de7c10 */ /* 0x000fe4000fffe803 */
[----:B------:R-:W-:Y:S01]  /*2d80*/  HMMA.16816.F32 R96, R4, R20, R92 ;  /* 0x000000140460723c */ /* 0x000fe2000000185c */
[----:B------:R-:W-:-:S07]  /*2d90*/  IADD3.X R121, PT, PT, R161, UR7, RZ, P2, P0 ;  /* 0x00000007a1797c10 */ /* 0x000fce00097e04ff */
[C---:B------:R-:W-:Y:S08]  /*2da0*/  HMMA.16816.F32 R92, R4.reuse, R46, R80 ;  /* 0x0000002e045c723c */ /* 0x040ff00000001850 */
[----:B------:R-:W-:Y:S08]  /*2db0*/  HMMA.16816.F32 R88, R4, R22, R88 ;  /* 0x000000160458723c */ /* 0x000ff00000001858 */
[C---:B------:R-:W-:Y:S08]  /*2dc0*/  HMMA.16816.F32 R80, R16.reuse, R20, R56 ;  /* 0x000000141050723c */ /* 0x040ff00000001838 */
[----:B------:R-:W-:Y:S08]  /*2dd0*/  HMMA.16816.F32 R20, R16, R22, R40 ;  /* 0x000000161014723c */ /* 0x000ff00000001828 */
[----:B------:R-:W-:Y:S01]  /*2de0*/  HMMA.16816.F32 R104, R12, R28, R104 ;  /* 0x0000001c0c68723c */ /* 0x000fe20000001868 */
[----:B------:R-:W-:-:S04]  /*2df0*/  IMAD R13, R2, 0x40, R25 ;  /* 0x00000040020d7824 */ /* 0x000fc800078e0219 */
[C---:B-1----:R-:W-:Y:S02]  /*2e00*/  VIADD R25, R13.reuse, 0x9 ;  /* 0x000000090d197836 */ /* 0x042fe40000000000 */
[C---:B------:R-:W-:Y:S01]  /*2e10*/  VIADD R24, R13.reuse, 0x8 ;  /* 0x000000080d187836 */ /* 0x040fe20000000000 */
[C---:B------:R-:W-:Y:S01]  /*2e20*/  HMMA.16816.F32 R84, R4.reuse, R44, R84 ;  /* 0x0000002c0454723c */ /* 0x040fe20000001854 */
[C---:B------:R-:W-:Y:S01]  /*2e30*/  VIADD R14, R13.reuse, 0x19 ;  /* 0x000000190d0e7836 */ /* 0x040fe20000000000 */
[C---:B------:R-:W-:Y:S01]  /*2e40*/  ISETP.GT.AND P5, PT, R222.reuse, R25, PT ;  /* 0x00000019de00720c */ /* 0x040fe20003fa4270 */
[C---:B------:R-:W-:Y:S01]  /*2e50*/  VIADD R12, R13.reuse, 0x20 ;  /* 0x000000200d0c7836 */ /* 0x040fe20000000000 */
[----:B------:R-:W-:Y:S01]  /*2e60*/  ISETP.GT.AND P6, PT, R222, R24, PT ;  /* 0x00000018de00720c */ /* 0x000fe20003fc4270 */
[----:B------:R-:W-:Y:S01]  /*2e70*/  VIADD R15, R13, 0x18 ;  /* 0x000000180d0f7836 */ /* 0x000fe20000000000 */
[----:B------:R-:W-:Y:S01]  /*2e80*/  FSEL R31, R21, -INF , !P5 ;  /* 0xff800000151f7808 */ /* 0x000fe20006800000 */
[C---:B------:R-:W-:Y:S01]  /*2e90*/  VIADD R21, R13.reuse, 0x10 ;  /* 0x000000100d157836 */ /* 0x040fe20000000000 */
[----:B------:R-:W-:Y:S01]  /*2ea0*/  HMMA.16816.F32 R108, R4, R64, R68 ;  /* 0x00000040046c723c */ /* 0x000fe20000001844 */
[----:B------:R-:W-:-:S02]  /*2eb0*/  VIADD R2, R13, 0x30 ;  /* 0x000000300d027836 */ /* 0x000fc40000000000 */
[----:B------:R-:W-:-:S05]  /*2ec0*/  VIADD R3, R13, 0x28 ;  /* 0x000000280d037836 */ /* 0x000fca0000000000 */
[----:B------:R-:W-:Y:S01]  /*2ed0*/  HMMA.16816.F32 R116, R4, R66, R60 ;  /* 0x000000420474723c */ /* 0x000fe2000000183c */
[----:B------:R-:W-:Y:S02]  /*2ee0*/  VIADD R7, R222, 0x40 ;  /* 0x00000040de077836 */ /* 0x000fe40000000000 */
[----:B------:R-:W-:Y:S02]  /*2ef0*/  IMAD.U32 R6, RZ, RZ, UR20 ;  /* 0x00000014ff067e24 */ /* 0x000fe4000f8e00ff */
[----:B------:R-:W-:Y:S01]  /*2f00*/  VIADD R4, R13, 0x29 ;  /* 0x000000290d047836 */ /* 0x000fe20000000000 */
[----:B------:R-:W-:Y:S01]  /*2f10*/  BAR.SYNC.DEFER_BLOCKING 0x0 ;  /* 0x0000000000007b1d */ /* 0x000fe20000010000 */
[----:B------:R-:W-:Y:S01]  /*2f20*/  ISETP.GT.AND P2, PT, R7, R13, PT ;  /* 0x0000000d0700720c */ /* 0x000fe20003f44270 */
[----:B------:R-:W-:Y:S01]  /*2f30*/  HMMA.16816.F32 R52, R16, R44, R52 ;  /* 0x0000002c1034723c */ /* 0x000fe20000001834 */
[----:B------:R-:W-:Y:S01]  /*2f40*/  IADD3 R6, PT, PT, R0, 0x1, R6 ;  /* 0x0000000100067810 */ /* 0x000fe20007ffe006 */
[----:B------:R-:W-:-:S02]  /*2f50*/  VIADD R0, R222, 0x48 ;  /* 0x00000048de007836 */ /* 0x000fc40000000000 */
[----:B------:R-:W-:Y:S01]  /*2f60*/  VIADD R5, R13, 0x31 ;  /* 0x000000310d057836 */ /* 0x000fe20000000000 */
[----:B------:R-:W-:-:S03]  /*2f70*/  VIMNMX R228, PT, PT, R6, UR26, PT ;  /* 0x0000001a06e47c48 */ /* 0x000fc6000bfe0100 */
[C---:B------:R-:W-:Y:S08]  /*2f80*/  HMMA.16816.F32 R44, R16.reuse, R46, R36 ;  /* 0x0000002e102c723c */ /* 0x040ff00000001824 */
[----:B------:R-:W-:Y:S01]  /*2f90*/  HMMA.16816.F32 R36, R16, R48, R8 ;  /* 0x000000301024723c */ /* 0x000fe20000001808 */
[----:B------:R-:W-:Y:S02]  /*2fa0*/  VIADD R8, R222, 0x8 ;  /* 0x00000008de087836 */ /* 0x000fe40000000000 */
[----:B------:R-:W-:-:S02]  /*2fb0*/  VIADD R10, R13, 0x1 ;  /* 0x000000010d0a7836 */ /* 0x000fc40000000000 */
[----:B------:R-:W-:Y:S01]  /*2fc0*/  VIADD R11, R13, 0x21 ;  /* 0x000000210d0b7836 */ /* 0x000fe20000000000 */
[----:B------:R-:W-:Y:S01]  /*2fd0*/  ISETP.GT.AND P3, PT, R8, R25, PT ;  /* 0x000000190800720c */ /* 0x000fe20003f64270 */
[----:B------:R-:W-:Y:S01]  /*2fe0*/  IMAD.U32 R9, RZ, RZ, UR26 ;  /* 0x0000001aff097e24 */ /* 0x000fe2000f8e00ff */
[C---:B------:R-:W-:Y:S01]  /*2ff0*/  HMMA.16816.F32 R56, R16.reuse, R50, R32 ;  /* 0x000000321038723c */ /* 0x040fe20000001820 */
[----:B------:R-:W-:Y:S02]  /*3000*/  FSEL R34, R96, -INF , !P2 ;  /* 0xff80000060227808 */ /* 0x000fe40005000000 */
[----:B------:R-:W-:Y:S02]  /*3010*/  ISETP.GT.AND P2, PT, R7, R24, PT ;  /* 0x000000180700720c */ /* 0x000fe40003f44270 */
[----:B------:R-:W-:Y:S01]  /*3020*/  FSEL R49, R23, -INF , !P3 ;  /* 0xff80000017317808 */ /* 0x000fe20005800000 */
[----:B------:R-:W-:Y:S01]  /*3030*/  VIADD R23, R13, 0x39 ;  /* 0x000000390d177836 */ /* 0x000fe20000000000 */
[----:B------:R-:W-:Y:S01]  /*3040*/  ISETP.GT.AND P3, PT, R7, R10, PT ;  /* 0x0000000a0700720c */ /* 0x000fe20003f64270 */
[----:B------:R-:W-:Y:S01]  /*3050*/  HMMA.16816.F32 R60, R16, R64, R104 ;  /* 0x00000040103c723c */ /* 0x000fe20000001868 */
[----:B------:R-:W-:-:S02]  /*3060*/  FSEL R42, R88, -INF , !P2 ;  /* 0xff800000582a7808 */ /* 0x000fc40005000000 */
[C---:B------:R-:W-:Y:S02]  /*3070*/  ISETP.GT.AND P2, PT, R8.reuse, R10, PT ;  /* 0x0000000a0800720c */ /* 0x040fe40003f44270 */
[----:B------:R-:W-:Y:S02]  /*3080*/  FSEL R40, R97, -INF , !P3 ;  /* 0xff80000061287808 */ /* 0x000fe40005800000 */
[----:B------:R-:W-:Y:S01]  /*3090*/  ISETP.GT.AND P3, PT, R7, R25, PT ;  /* 0x000000190700720c */ /* 0x000fe20003f64270 */
[----:B------:R-:W-:Y:S01]  /*30a0*/  HMMA.16816.F32 R64, R16, R66, R112 ;  /* 0x000000421040723c */ /* 0x000fe20000001870 */
[C---:B------:R-:W-:Y:S02]  /*30b0*/  ISETP.GT.AND P4, PT, R8.reuse, R24, PT ;  /* 0x000000180800720c */ /* 0x040fe40003f84270 */
[----:B------:R-:W-:Y:S02]  /*30c0*/  FSEL R41, R83, -INF , !P2 ;  /* 0xff80000053297808 */ /* 0x000fe40005000000 */
[----:B------:R-:W-:-:S02]  /*30d0*/  ISETP.GT.AND P2, PT, R8, R14, PT ;  /* 0x0000000e0800720c */ /* 0x000fc40003f44270 */
[----:B------:R-:W-:Y:S01]  /*30e0*/  FSEL R32, R20, -INF , !P6 ;  /* 0xff80000014207808 */ /* 0x000fe20007000000 */
[----:B------:R-:W-:Y:S01]  /*30f0*/  VIADD R20, R13, 0x11 ;  /* 0x000000110d147836 */ /* 0x000fe20000000000 */
[----:B------:R-:W-:Y:S02]  /*3100*/  FSEL R43, R89, -INF , !P3 ;  /* 0xff800000592b7808 */ /* 0x000fe40005800000 */
[----:B------:R-:W-:Y:S02]  /*3110*/  ISETP.GT.AND P3, PT, R8, R21, PT ;  /* 0x000000150800720c */ /* 0x000fe40003f64270 */
[----:B------:R-:W-:Y:S01]  /*3120*/  FSEL R48, R22, -INF , !P4 ;  /* 0xff80000016307808 */ /* 0x000fe20006000000 */
[----:B------:R-:W-:Y:S01]  /*3130*/  VIADD R22, R13, 0x38 ;  /* 0x000000380d167836 */ /* 0x000fe20000000000 */
[----:B------:R-:W-:Y:S02]  /*3140*/  ISETP.GT.AND P4, PT, R0, R10, PT ;  /* 0x0000000a0000720c */ /* 0x000fe40003f84270 */
[----:B------:R-:W-:-:S02]  /*3150*/  FSEL R70, R47, -INF , !P2 ;  /* 0xff8000002f467808 */ /* 0x000fc40005000000 */
[C---:B------:R-:W-:Y:S02]  /*3160*/  ISETP.GT.AND P2, PT, R7.reuse, R12, PT ;  /* 0x0000000c0700720c */ /* 0x040fe40003f44270 */
[----:B------:R-:W-:Y:S02]  /*3170*/  FSEL R54, R54, -INF , !P3 ;  /* 0xff80000036367808 */ /* 0x000fe40005800000 */
[----:B------:R-:W-:Y:S02]  /*3180*/  ISETP.GT.AND P3, PT, R7, R20, PT ;  /* 0x000000140700720c */ /* 0x000fe40003f64270 */
[----:B------:R-:W-:Y:S02]  /*3190*/  FSEL R29, R99, -INF , !P4 ;  /* 0xff800000631d7808 */ /* 0x000fe40006000000 */
[----:B------:R-:W-:Y:S02]  /*31a0*/  ISETP.GT.AND P4, PT, R0, R24, PT ;  /* 0x000000180000720c */ /* 0x000fe40003f84270 */
[----:B------:R-:W-:-:S02]  /*31b0*/  FSEL R47, R100, -INF , !P2 ;  /* 0xff800000642f7808 */ /* 0x000fc40005000000 */
[----:B------:R-:W-:Y:S02]  /*31c0*/  ISETP.GT.AND P0, PT, R222, R10, PT ;  /* 0x0000000ade00720c */ /* 0x000fe40003f04270 */
[----:B------:R-:W-:Y:S02]  /*31d0*/  ISETP.GT.AND P2, PT, R7, R4, PT ;  /* 0x000000040700720c */ /* 0x000fe40003f44270 */
[----:B------:R-:W-:Y:S02]  /*31e0*/  FSEL R51, R85, -INF , !P3 ;  /* 0xff80000055337808 */ /* 0x000fe40005800000 */
[----:B------:R-:W-:Y:S02]  /*31f0*/  ISETP.GT.AND P3, PT, R8, R12, PT ;  /* 0x0000000c0800720c */ /* 0x000fe40003f64270 */
[----:B------:R-:W-:Y:S02]  /*3200*/  FSEL R30, R90, -INF , !P4 ;  /* 0xff8000005a1e7808 */ /* 0x000fe40006000000 */
[----:B------:R-:W-:-:S02]  /*3210*/  ISETP.GT.AND P5, PT, R8, R13, PT ;  /* 0x0000000d0800720c */ /* 0x000fc40003fa4270 */
[----:B------:R-:W-:Y:S02]  /*3220*/  ISETP.GT.AND P4, PT, R8, R20, PT ;  /* 0x000000140800720c */ /* 0x000fe40003f84270 */
[----:B------:R-:W-:Y:S02]  /*3230*/  FSEL R27, R81, -INF , !P0 ;  /* 0xff800000511b7808 */ /* 0x000fe40004000000 */
[----:B------:R-:W-:Y:S02]  /*3240*/  FSEL R35, R77, -INF , !P2 ;  /* 0xff8000004d237808 */ /* 0x000fe40005000000 */
[----:B------:R-:W-:Y:S02]  /*3250*/  ISETP.GT.AND P0, PT, R7, R21, PT ;  /* 0x000000150700720c */ /* 0x000fe40003f04270 */
[----:B------:R-:W-:Y:S02]  /*3260*/  ISETP.GT.AND P2, PT, R0, R25, PT ;  /* 0x000000190000720c */ /* 0x000fe40003f44270 */
[----:B------:R-:W-:-:S02]  /*3270*/  FSEL R69, R38, -INF , !P3 ;  /* 0xff80000026457808 */ /* 0x000fc40005800000 */
[----:B------:R-:W-:Y:S02]  /*3280*/  ISETP.GT.AND P3, PT, R7, R11, PT ;  /* 0x0000000b0700720c */ /* 0x000fe40003f64270 */
[----:B------:R-:W-:Y:S02]  /*3290*/  FSEL R122, R82, -INF , !P5 ;  /* 0xff800000527a7808 */ /* 0x000fe40006800000 */
[----:B------:R-:W-:Y:S02]  /*32a0*/  FSEL R55, R55, -INF , !P4 ;  /* 0xff80000037377808 */ /* 0x000fe40006000000 */
[-C--:B------:R-:W-:Y:S02]  /*32b0*/  ISETP.GT.AND P5, PT, R8, R15.reuse, PT ;  /* 0x0000000f0800720c */ /* 0x080fe40003fa4270 */
[----:B------:R-:W-:Y:S02]  /*32c0*/  ISETP.GT.AND P4, PT, R7, R15, PT ;  /* 0x0000000f0700720c */ /* 0x000fe40003f84270 */
[----:B------:R-:W-:-:S02]  /*32d0*/  FSEL R50, R84, -INF , !P0 ;  /* 0xff80000054327808 */ /* 0x000fc40004000000 */
[----:B------:R-:W-:Y:S02]  /*32e0*/  FSEL R28, R91, -INF , !P2 ;  /* 0xff8000005b1c7808 */ /* 0x000fe40005000000 */
[C---:B------:R-:W-:Y:S02]  /*32f0*/  ISETP.GT.AND P0, PT, R7.reuse, R14, PT ;  /* 0x0000000e0700720c */ /* 0x040fe40003f04270 */
[-C--:B------:R-:W-:Y:S02]  /*3300*/  ISETP.GT.AND P2, PT, R7, R2.reuse, PT ;  /* 0x000000020700720c */ /* 0x080fe40003f44270 */
[----:B------:R-:W-:Y:S02]  /*3310*/  FSEL R72, R101, -INF , !P3 ;  /* 0xff80000065487808 */ /* 0x000fe40005800000 */
[----:B------:R-:W-:Y:S02]  /*3320*/  ISETP.GT.AND P3, PT, R8, R2, PT ;  /* 0x000000020800720c */ /* 0x000fe40003f64270 */
[----:B------:R-:W-:-:S02]  /*3330*/  FSEL R68, R92, -INF , !P4 ;  /* 0xff8000005c447808 */ /* 0x000fc40006000000 */
[----:B------:R-:W-:Y:S02]  /*3340*/  FSEL R46, R46, -INF , !P5 ;  /* 0xff8000002e2e7808 */ /* 0x000fe40006800000 */
[C---:B------:R-:W-:Y:S02]  /*3350*/  ISETP.GT.AND P4, PT, R8.reuse, R11, PT ;  /* 0x0000000b0800720c */ /* 0x040fe40003f84270 */
[----:B------:R-:W-:Y:S02]  /*3360*/  FSEL R71, R93, -INF , !P0 ;  /* 0xff8000005d477808 */ /* 0x000fe40004000000 */
[----:B------:R-:W-:Y:S02]  /*3370*/  ISETP.GT.AND P5, PT, R8, R4, PT ;  /* 0x000000040800720c */ /* 0x000fe40003fa4270 */
[----:B------:R-:W-:Y:S02]  /*3380*/  FSEL R33, R108, -INF , !P2 ;  /* 0xff8000006c217808 */ /* 0x000fe40005000000 */
[----:B------:R-:W-:-:S02]  /*3390*/  ISETP.GT.AND P0, PT, R8, R3, PT ;  /* 0x000000030800720c */ /* 0x000fc40003f04270 */
[-C--:B------:R-:W-:Y:S02]  /*33a0*/  ISETP.GT.AND P2, PT, R0, R21.reuse, PT ;  /* 0x000000150000720c */ /* 0x080fe40003f44270 */
[----:B------:R-:W-:Y:S02]  /*33b0*/  FSEL R82, R62, -INF , !P3 ;  /* 0xff8000003e527808 */ /* 0x000fe40005800000 */
[----:B------:R-:W-:Y:S02]  /*33c0*/  ISETP.GT.AND P3, PT, R222, R21, PT ;  /* 0x00000015de00720c */ /* 0x000fe40003f64270 */
[----:B------:R-:W-:Y:S02]  /*33d0*/  FSEL R73, R39, -INF , !P4 ;  /* 0xff80000027497808 */ /* 0x000fe40006000000 */
[----:B------:R-:W-:Y:S02]  /*33e0*/  FSEL R81, R59, -INF , !P5 ;  /* 0xff8000003b517808 */ /* 0x000fe40006800000 */
[----:B------:R-:W-:-:S02]  /*33f0*/  ISETP.GT.AND P4, PT, R7, R3, PT ;  /* 0x000000030700720c */ /* 0x000fc40003f84270 */
[----:B------:R-:W-:Y:S02]  /*3400*/  FSEL R83, R58, -INF , !P0 ;  /* 0xff8000003a537808 */ /* 0x000fe40004000000 */
[----:B------:R-:W-:Y:S02]  /*3410*/  ISETP.GT.AND P5, PT, R222, R20, PT ;  /* 0x00000014de00720c */ /* 0x000fe40003fa4270 */
[----:B------:R-:W-:Y:S02]  /*3420*/  FSEL R19, R86, -INF , !P2 ;  /* 0xff80000056137808 */ /* 0x000fe40005000000 */
[----:B------:R-:W-:Y:S02]  /*3430*/  ISETP.GT.AND P0, PT, R8, R22, PT ;  /* 0x000000160800720c */ /* 0x000fe40003f04270 */
[----:B------:R-:W-:Y:S02]  /*3440*/  ISETP.GT.AND P2, PT, R7, R23, PT ;  /* 0x000000170700720c */ /* 0x000fe40003f44270 */
[----:B------:R-:W-:-:S02]  /*3450*/  VIADDMNMX R226, R6, 0x40, R9, PT ;  /* 0x0000004006e27846 */ /* 0x000fc40003800109 */
[----:B------:R-:W-:Y:S02]  /*3460*/  FSEL R26, R52, -INF , !P3 ;  /* 0xff800000341a7808 */ /* 0x000fe40005800000 */
[----:B------:R-:W-:Y:S02]  /*3470*/  ISETP.GT.AND P3, PT, R7, R22, PT ;  /* 0x000000160700720c */ /* 0x000fe40003f64270 */
[----:B------:R-:W-:Y:S02]  /*3480*/  FSEL R38, R76, -INF , !P4 ;  /* 0xff8000004c267808 */ /* 0x000fe40006000000 */
[----:B------:R-:W-:Y:S02]  /*3490*/  VIADDMNMX R229, R6, 0x8, R9, PT ;  /* 0x0000000806e57846 */ /* 0x000fe40003800109 */
[----:B------:R-:W-:Y:S02]  /*34a0*/  FSEL R18, R53, -INF , !P5 ;  /* 0xff80000035127808 */ /* 0x000fe40006800000 */
[----:B------:R-:W-:-:S02]  /*34b0*/  ISETP.GT.AND P4, PT, R8, R5, PT ;  /* 0x000000050800720c */ /* 0x000fc40003f84270 */
[----:B------:R-:W-:Y:S02]  /*34c0*/  ISETP.GE.AND P5, PT, R10, R228, PT ;  /* 0x000000e40a00720c */ /* 0x000fe40003fa6270 */
[----:B------:R-:W-:Y:S02]  /*34d0*/  FSEL R58, R117, -INF , !P2 ;  /* 0xff800000753a7808 */ /* 0x000fe40005000000 */
[----:B------:R-:W-:Y:S02]  /*34e0*/  FSEL R66, R66, -INF , !P0 ;  /* 0xff80000042427808 */ /* 0x000fe40004000000 */
[----:B------:R-:W-:Y:S02]  /*34f0*/  ISETP.GT.AND P6, PT, R8, R23, PT ;  /* 0x000000170800720c */ /* 0x000fe40003fc4270 */
[----:B------:R-:W-:Y:S02]  /*3500*/  ISETP.GT.AND P2, PT, R0, R20, PT ;  /* 0x000000140000720c */ /* 0x000fe40003f44270 */
[----:B------:R-:W-:-:S02]  /*3510*/  ISETP.GE.AND P0, PT, R10, R226, PT ;  /* 0x000000e20a00720c */ /* 0x000fc40003f06270 */
[----:B------:R-:W-:Y:S02]  /*3520*/  FSEL R52, R116, -INF , !P3 ;  /* 0xff80000074347808 */ /* 0x000fe40005800000 */
[----:B------:R-:W-:Y:S02]  /*3530*/  ISETP.GE.AND P3, PT, R10, R229, PT ;  /* 0x000000e50a00720c */ /* 0x000fe40003f66270 */
[----:B------:R-:W-:Y:S02]  /*3540*/  FSEL R63, R63, -INF , !P4 ;  /* 0xff8000003f3f7808 */ /* 0x000fe40006000000 */
[----:B------:R-:W-:Y:S02]  /*3550*/  FSEL R101, R27, -INF , !P5 ;  /* 0xff8000001b657808 */ /* 0x000fe40006800000 */
[----:B------:R-:W-:Y:S02]  /*3560*/  ISETP.GT.AND P4, PT, R7, R5, PT ;  /* 0x000000050700720c */ /* 0x000fe40003f84270 */
[----:B------:R-:W-:-:S02]  /*3570*/  FSEL R8, R87, -INF , !P2 ;  /* 0xff80000057087808 */ /* 0x000fc40005000000 */
[----:B------:R-:W-:Y:S02]  /*3580*/  FSEL R67, R67, -INF , !P6 ;  /* 0xff80000043437808 */ /* 0x000fe40007000000 */
[----:B------:R-:W-:Y:S02]  /*3590*/  FSEL R27, R40, -INF , !P0 ;  /* 0xff800000281b7808 */ /* 0x000fe40004000000 */
[----:B------:R-:W-:Y:S02]  /*35a0*/  VIADDMNMX R227, R6, 0x48, R9, PT ;  /* 0x0000004806e37846 */ /* 0x000fe40003800109 */
[-C--:B------:R-:W-:Y:S02]  /*35b0*/  ISETP.GT.AND P2, PT, R222, R15.reuse, PT ;  /* 0x0000000fde00720c */ /* 0x080fe40003f44270 */
[----:B------:R-:W-:Y:S02]  /*35c0*/  ISETP.GT.AND P6, PT, R0, R15, PT ;  /* 0x0000000f0000720c */ /* 0x000fe40003fc4270 */
[----:B------:R-:W-:-:S02]  /*35d0*/  ISETP.GE.AND P0, PT, R24, R229, PT ;  /* 0x000000e51800720c */ /* 0x000fc40003f06270 */
[----:B------:R-:W-:Y:S02]  /*35e0*/  ISETP.GT.AND P5, PT, R222, R14, PT ;  /* 0x0000000ede00720c */ /* 0x000fe40003fa4270 */
[----:B------:R-:W-:Y:S02]  /*35f0*/  FSEL R142, R41, -INF , !P3 ;  /* 0xff800000298e7808 */ /* 0x000fe40005800000 */
[----:B------:R-:W-:Y:S02]  /*3600*/  ISETP.GE.AND P3, PT, R24, R228, PT ;  /* 0x000000e41800720c */ /* 0x000fe40003f66270 */
[----:B------:R-:W-:Y:S02]  /*3610*/  FSEL R53, R109, -INF , !P4 ;  /* 0xff8000006d357808 */ /* 0x000fe40006000000 */
[----:B------:R-:W-:Y:S02]  /*3620*/  ISETP.GE.AND P4, PT, R10, R227, PT ;  /* 0x000000e30a00720c */ /* 0x000fe40003f86270 */
[----:B------:R-:W-:-:S02]  /*3630*/  FSEL R17, R44, -INF , !P2 ;  /* 0xff8000002c117808 */ /* 0x000fc40005000000 */
[----:B------:R-:W-:Y:S02]  /*3640*/  FSEL R7, R94, -INF , !P6 ;  /* 0xff8000005e077808 */ /* 0x000fe40007000000 */
[----:B------:R-:W-:Y:S02]  /*3650*/  FSEL R140, R48, -INF , !P0 ;  /* 0xff800000308c7808 */ /* 0x000fe40004000000 */
[C---:B------:R-:W-:Y:S02]  /*3660*/  ISETP.GE.AND P2, PT, R24.reuse, R226, PT ;  /* 0x000000e21800720c */ /* 0x040fe40003f46270 */
[----:B------:R-:W-:Y:S02]  /*3670*/  ISETP.GE.AND P6, PT, R24, R227, PT ;  /* 0x000000e31800720c */ /* 0x000fe40003fc6270 */
[----:B------:R-:W-:Y:S02]  /*3680*/  FSEL R10, R45, -INF , !P5 ;  /* 0xff8000002d0a7808 */ /* 0x000fe40006800000 */
[----:B------:R-:W-:-:S02]  /*3690*/  ISETP.GT.AND P0, PT, R0, R14, PT ;  /* 0x0000000e0000720c */ /* 0x000fc40003f04270 */
[C---:B------:R-:W-:Y:S02]  /*36a0*/  ISETP.GE.AND P5, PT, R25.reuse, R228, PT ;  /* 0x000000e41900720c */ /* 0x040fe40003fa6270 */
[----:B------:R-:W-:Y:S02]  /*36b0*/  FSEL R100, R32, -INF , !P3 ;  /* 0xff80000020647808 */ /* 0x000fe40005800000 */
[----:B------:R-:W-:Y:S02]  /*36c0*/  ISETP.GE.AND P3, PT, R25, R227, PT ;  /* 0x000000e31900720c */ /* 0x000fe40003f66270 */
[----:B------:R-:W-:Y:S02]  /*36d0*/  FSEL R32, R42, -INF , !P2 ;  /* 0xff8000002a207808 */ /* 0x000fe40005000000 */
[----:B------:R-:W-:Y:S02]  /*36e0*/  FSEL R6, R95, -INF , !P0 ;  /* 0xff8000005f067808 */ /* 0x000fe40004000000 */
[----:B------:R-:W-:-:S02]  /*36f0*/  FSEL R39, R30, -INF , !P6 ;  /* 0xff8000001e277808 */ /* 0x000fc40007000000 */
[----:B------:R-:W-:Y:S02]  /*3700*/  ISETP.GE.AND P2, PT, R25, R226, PT ;  /* 0x000000e21900720c */ /* 0x000fe40003f46270 */
[-C--:B------:R-:W-:Y:S02]  /*3710*/  ISETP.GT.AND P0, PT, R222, R12.reuse, PT ;  /* 0x0000000cde00720c */ /* 0x080fe40003f04270 */
[----:B------:R-:W-:Y:S02]  /*3720*/  FSEL R109, R31, -INF , !P5 ;  /* 0xff8000001f6d7808 */ /* 0x000fe40006800000 */
[----:B------:R-:W-:Y:S02]  /*3730*/  ISETP.GT.AND P6, PT, R0, R12, PT ;  /* 0x0000000c0000720c */ /* 0x000fe40003fc4270 */
[----:B------:R-:W-:Y:S02]  /*3740*/  FSEL R31, R28, -INF , !P3 ;  /* 0xff8000001c1f7808 */ /* 0x000fe40005800000 */
[----:B------:R-:W-:-:S02]  /*3750*/  FSEL R40, R29, -INF , !P4 ;  /* 0xff8000001d287808 */ /* 0x000fc40006000000 */
[----:B------:R-:W-:Y:S02]  /*3760*/  ISETP.GE.AND P3, PT, R20, R228, PT ;  /* 0x000000e41400720c */ /* 0x000fe40003f66270 */
[-C--:B------:R-:W-:Y:S02]  /*3770*/  ISETP.GE.AND P4, PT, R25, R229.reuse, PT ;  /* 0x000000e51900720c */ /* 0x080fe40003f86270 */
        /* <DEDUP_REMOVED lines=8> */
[----:B------:R-:W-:Y:S02]  /*3800*/  ISETP.GE.AND P3, PT, R15, R229, PT ;  /* 0x000000e50f00720c */ /* 0x000fe40003f66270 */
[----:B------:R-:W-:-:S02]  /*3810*/  ISETP.GT.AND P5, PT, R222, R11, PT ;  /* 0x0000000bde00720c */ /* 0x000fc40003fa4270 */
[----:B------:R-:W-:Y:S02]  /*3820*/  ISETP.GE.AND P4, PT, R21, R228, PT ;  /* 0x000000e41500720c */ /* 0x000fe40003f86270 */
[----:B------:R-:W-:Y:S02]  /*3830*/  FSEL R148, R54, -INF , !P2 ;  /* 0xff80000036947808 */ /* 0x000fe40005000000 */
[----:B------:R-:W-:Y:S02]  /*3840*/  FSEL R41, R50, -INF , !P0 ;  /* 0xff80000032297808 */ /* 0x000fe40004000000 */
[----:B------:R-:W-:Y:S02]  /*3850*/  FSEL R59, R19, -INF , !P6 ;  /* 0xff800000133b7808 */ /* 0x000fe40007000000 */
[----:B------:R-:W-:Y:S02]  /*3860*/  ISETP.GT.AND P2, PT, R0, R11, PT ;  /* 0x0000000b0000720c */ /* 0x000fe40003f44270 */
[----:B------:R-:W-:-:S02]  /*3870*/  ISETP.GE.AND P0, PT, R20, R226, PT ;  /* 0x000000e21400720c */ /* 0x000fc40003f06270 */
[----:B------:R-:W-:Y:S02]  /*3880*/  ISETP.GT.AND P6, PT, R0, R3, PT ;  /* 0x000000030000720c */ /* 0x000fe40003fc4270 */
[----:B------:R-:W-:Y:S02]  /*3890*/  FSEL R145, R46, -INF , !P3 ;  /* 0xff8000002e917808 */ /* 0x000fe40005800000 */
[----:B------:R-:W-:Y:S02]  /*38a0*/  FSEL R24, R37, -INF , !P5 ;  /* 0xff80000025187808 */ /* 0x000fe40006800000 */
[----:B------:R-:W-:Y:S02]  /*38b0*/  FSEL R146, R26, -INF , !P4 ;  /* 0xff8000001a927808 */ /* 0x000fe40006000000 */
[----:B------:R-:W-:Y:S02]  /*38c0*/  ISETP.GT.AND P3, PT, R0, R2, PT ;  /* 0x000000020000720c */ /* 0x000fe40003f64270 */
[----:B------:R-:W-:-:S02]  /*38d0*/  ISETP.GE.AND P4, PT, R20, R229, PT ;  /* 0x000000e51400720c */ /* 0x000fc40003f86270 */
[----:B------:R-:W-:Y:S02]  /*38e0*/  ISETP.GE.AND P5, PT, R20, R227, PT ;  /* 0x000000e31400720c */ /* 0x000fe40003fa6270 */
[----:B------:R-:W-:Y:S02]  /*38f0*/  FSEL R20, R103, -INF , !P2 ;  /* 0xff80000067147808 */ /* 0x000fe40005000000 */
[----:B------:R-:W-:Y:S02]  /*3900*/  FSEL R42, R51, -INF , !P0 ;  /* 0xff800000332a7808 */ /* 0x000fe40004000000 */
[----:B------:R-:W-:Y:S02]  /*3910*/  FSEL R19, R78, -INF , !P6 ;  /* 0xff8000004e137808 */ /* 0x000fe40007000000 */
[C---:B------:R-:W-:Y:S02]  /*3920*/  ISETP.GE.AND P2, PT, R15.reuse, R228, PT ;  /* 0x000000e40f00720c */ /* 0x040fe40003f46270 */
[----:B------:R-:W-:-:S02]  /*3930*/  ISETP.GE.AND P0, PT, R15, R226, PT ;  /* 0x000000e20f00720c */ /* 0x000fc40003f06270 */
[-C--:B------:R-:W-:Y:S02]  /*3940*/  ISETP.GE.AND P6, PT, R15, R227.reuse, PT ;  /* 0x000000e30f00720c */ /* 0x080fe40003fc6270 */
[----:B------:R-:W-:Y:S02]  /*3950*/  FSEL R15, R110, -INF , !P3 ;  /* 0xff8000006e0f7808 */ /* 0x000fe40005800000 */
[----:B------:R-:W-:Y:S02]  /*3960*/  ISETP.GE.AND P3, PT, R14, R227, PT ;  /* 0x000000e30e00720c */ /* 0x000fe40003f66270 */
[----:B------:R-:W-:Y:S02]  /*3970*/  FSEL R147, R55, -INF , !P4 ;  /* 0xff80000037937808 */ /* 0x000fe40006000000 */
[----:B------:R-:W-:Y:S02]  /*3980*/  FSEL R55, R6, -INF , !P3 ;  /* 0xff80000006377808 */ /* 0x000fe40005800000 */
[----:B------:R-:W-:-:S02]  /*3990*/  ISETP.GE.AND P3, PT, R13, R226, PT ;  /* 0x000000e20d00720c */ /* 0x000fc40003f66270 */
[----:B------:R-:W-:Y:S02]  /*39a0*/  ISETP.GT.AND P4, PT, R0, R4, PT ;  /* 0x000000040000720c */ /* 0x000fe40003f84270 */
[----:B------:R-:W-:Y:S02]  /*39b0*/  FSEL R62, R8, -INF , !P5 ;  /* 0xff800000083e7808 */ /* 0x000fe40006800000 */
[----:B------:R-:W-:Y:S02]  /*39c0*/  FSEL R143, R17, -INF , !P2 ;  /* 0xff800000118f7808 */ /* 0x000fe40005000000 */
[----:B------:R-:W-:Y:S02]  /*39d0*/  ISETP.GT.AND P5, PT, R0, R5, PT ;  /* 0x000000050000720c */ /* 0x000fe40003fa4270 */
[----:B------:R-:W-:Y:S02]  /*39e0*/  ISETP.GE.AND P2, PT, R14, R229, PT ;  /* 0x000000e50e00720c */ /* 0x000fe40003f46270 */
[----:B------:R-:W-:-:S02]  /*39f0*/  FSEL R21, R34, -INF , !P3 ;  /* 0xff80000022157808 */ /* 0x000fc40005800000 */
[----:B------:R-:W-:Y:S02]  /*3a00*/  FSEL R18, R79, -INF , !P4 ;  /* 0xff8000004f127808 */ /* 0x000fe40006000000 */
[----:B------:R-:W-:Y:S02]  /*3a10*/  FSEL R44, R68, -INF , !P0 ;  /* 0xff800000442c7808 */ /* 0x000fe40004000000 */
[C---:B------:R-:W-:Y:S02]  /*3a20*/  ISETP.GE.AND P4, PT, R14.reuse, R228, PT ;  /* 0x000000e40e00720c */ /* 0x040fe40003f86270 */
[----:B------:R-:W-:Y:S02]  /*3a30*/  ISETP.GE.AND P0, PT, R14, R226, PT ;  /* 0x000000e20e00720c */ /* 0x000fe40003f06270 */
[----:B------:R-:W-:Y:S02]  /*3a40*/  FSEL R14, R111, -INF , !P5 ;  /* 0xff8000006f0e7808 */ /* 0x000fe40006800000 */
[----:B------:R-:W-:-:S02]  /*3a50*/  FSEL R111, R70, -INF , !P2 ;  /* 0xff800000466f7808 */ /* 0x000fc40005000000 */
[----:B------:R-:W-:Y:S02]  /*3a60*/  FMNMX3.FTZ R6, R21, R27, R32, !PT ;  /* 0x0000001b15067276 */ /* 0x000fe40007810020 */
[----:B------:R-:W-:Y:S02]  /*3a70*/  ISETP.GE.AND P2, PT, R12, R226, PT ;  /* 0x000000e20c00720c */ /* 0x000fe40003f46270 */
[----:B------:R-:W-:Y:S02]  /*3a80*/  FSEL R45, R71, -INF , !P0 ;  /* 0xff800000472d7808 */ /* 0x000fe40004000000 */
[----:B------:R-:W-:Y:S02]  /*3a90*/  FMNMX3.FTZ R6, R6, R30, R41, !PT ;  /* 0x0000001e06067276 */ /* 0x000fe40007810029 */
[----:B------:R-:W-:Y:S02]  /*3aa0*/  ISETP.GE.AND P0, PT, R12, R227, PT ;  /* 0x000000e30c00720c */ /* 0x000fe40003f06270 */
[----:B------:R-:W-:-:S02]  /*3ab0*/  FSEL R149, R47, -INF , !P2 ;  /* 0xff8000002f957808 */ /* 0x000fc40005000000 */
[-C--:B------:R-:W-:Y:S02]  /*3ac0*/  ISETP.GE.AND P2, PT, R3, R226.reuse, PT ;  /* 0x000000e20300720c */ /* 0x080fe40003f46270 */
[----:B------:R-:W-:Y:S02]  /*3ad0*/  ISETP.GE.AND P3, PT, R11, R226, PT ;  /* 0x000000e20b00720c */ /* 0x000fe40003f66270 */
[----:B------:R-:W-:Y:S02]  /*3ae0*/  FMNMX3.FTZ R6, R6, R42, R44, !PT ;  /* 0x0000002a06067276 */ /* 0x000fe4000781002c */
[----:B------:R-:W-:Y:S02]  /*3af0*/  FSEL R155, R16, -INF , !P0 ;  /* 0xff800000109b7808 */ /* 0x000fe40004000000 */
[----:B------:R-:W-:Y:S02]  /*3b00*/  ISETP.GE.AND P0, PT, R4, R226, PT ;  /* 0x000000e20400720c */ /* 0x000fe40003f06270 */
[----:B------:R-:W-:-:S02]  /*3b10*/  FSEL R151, R38, -INF , !P2 ;  /* 0xff80000026977808 */ /* 0x000fc40005000000 */
[-C--:B------:R-:W-:Y:S02]  /*3b20*/  ISETP.GE.AND P2, PT, R2, R226.reuse, PT ;  /* 0x000000e20200720c */ /* 0x080fe40003f46270 */
[----:B------:R-:W-:Y:S02]  /*3b30*/  FSEL R150, R72, -INF , !P3 ;  /* 0xff80000048967808 */ /* 0x000fe40005800000 */
[----:B------:R-:W-:Y:S02]  /*3b40*/  FMNMX3.FTZ R6, R6, R45, R149, !PT ;  /* 0x0000002d06067276 */ /* 0x000fe40007810095 */
[----:B------:R-:W-:Y:S02]  /*3b50*/  FSEL R153, R35, -INF , !P0 ;  /* 0xff80000023997808 */ /* 0x000fe40004000000 */
[----:B------:R-:W-:Y:S02]  /*3b60*/  ISETP.GE.AND P0, PT, R5, R226, PT ;  /* 0x000000e20500720c */ /* 0x000fe40003f06270 */
[----:B------:R-:W-:-:S02]  /*3b70*/  FSEL R237, R33, -INF , !P2 ;  /* 0xff80000021ed7808 */ /* 0x000fc40005000000 */
[----:B------:R-:W-:Y:S02]  /*3b80*/  ISETP.GE.AND P2, PT, R22, R226, PT ;  /* 0x000000e21600720c */ /* 0x000fe40003f46270 */
[----:B------:R-:W-:Y:S02]  /*3b90*/  FMNMX3.FTZ R6, R6, R150, R151, !PT ;  /* 0x0000009606067276 */ /* 0x000fe40007810097 */
[----:B------:R-:W-:Y:S02]  /*3ba0*/  FSEL R239, R53, -INF , !P0 ;  /* 0xff80000035ef7808 */ /* 0x000fe40004000000 */
[----:B------:R-:W-:Y:S02]  /*3bb0*/  ISETP.GE.AND P0, PT, R23, R226, PT ;  /* 0x000000e21700720c */ /* 0x000fe40003f06270 */
[----:B------:R-:W-:Y:S02]  /*3bc0*/  FSEL R241, R52, -INF , !P2 ;  /* 0xff80000034f17808 */ /* 0x000fe40005000000 */
[----:B------:R-:W-:-:S02]  /*3bd0*/  FMNMX3.FTZ R6, R6, R153, R237, !PT ;  /* 0x0000009906067276 */ /* 0x000fc400078100ed */
[----:B------:R-:W-:Y:S02]  /*3be0*/  FSEL R54, R7, -INF , !P6 ;  /* 0xff80000007367808 */ /* 0x000fe40007000000 */
[----:B------:R-:W-:Y:S02]  /*3bf0*/  FSEL R110, R10, -INF , !P4 ;  /* 0xff8000000a6e7808 */ /* 0x000fe40006000000 */
[C---:B------:R-:W-:Y:S02]  /*3c00*/  ISETP.GE.AND P5, PT, R12.reuse, R228, PT ;  /* 0x000000e40c00720c */ /* 0x040fe40003fa6270 */
[----:B------:R-:W-:Y:S02]  /*3c10*/  ISETP.GE.AND P4, PT, R12, R229, PT ;  /* 0x000000e50c00720c */ /* 0x000fe40003f86270 */
[----:B------:R-:W-:Y:S02]  /*3c20*/  ISETP.GT.AND P6, PT, R0, R13, PT ;  /* 0x0000000d0000720c */ /* 0x000fe40003fc4270 */
[----:B------:R-:W-:-:S02]  /*3c30*/  FSEL R243, R58, -INF , !P0 ;  /* 0xff8000003af37808 */ /* 0x000fc40004000000 */
[----:B------:R-:W-:Y:S02]  /*3c40*/  FMNMX3.FTZ R6, R6, R239, R241, !PT ;  /* 0x000000ef06067276 */ /* 0x000fe400078100f1 */
[----:B------:R-:W-:Y:S02]  /*3c50*/  FSEL R12, R98, -INF , !P6 ;  /* 0xff800000620c7808 */ /* 0x000fe40007000000 */
[----:B------:R-:W-:Y:S02]  /*3c60*/  FSEL R186, R9, -INF , !P5 ;  /* 0xff80000009ba7808 */ /* 0x000fe40006800000 */
[----:B------:R-:W-:Y:S02]  /*3c70*/  FSEL R224, R69, -INF , !P4 ;  /* 0xff80000045e07808 */ /* 0x000fe40006000000 */
[C---:B------:R-:W-:Y:S02]  /*3c80*/  ISETP.GE.AND P6, PT, R11.reuse, R228, PT ;  /* 0x000000e40b00720c */ /* 0x040fe40003fc6270 */
[----:B------:R-:W-:-:S02]  /*3c90*/  ISETP.GE.AND P5, PT, R11, R229, PT ;  /* 0x000000e50b00720c */ /* 0x000fc40003fa6270 */
[-C--:B------:R-:W-:Y:S02]  /*3ca0*/  ISETP.GE.AND P4, PT, R11, R227.reuse, PT ;  /* 0x000000e30b00720c */ /* 0x080fe40003f86270 */
[-C--:B------:R-:W-:Y:S02]  /*3cb0*/  ISETP.GE.AND P3, PT, R3, R227.reuse, PT ;  /* 0x000000e30300720c */ /* 0x080fe40003f66270 */
[----:B------:R-:W-:Y:S02]  /*3cc0*/  ISETP.GE.AND P2, PT, R4, R227, PT ;  /* 0x000000e30400720c */ /* 0x000fe40003f46270 */
[----:B------:R-:W-:Y:S01]  /*3cd0*/  FMNMX.FTZ R10, R243, R6, !PT ;  /* 0x00000006f30a7209 */ /* 0x000fe20007810000 */
[----:B------:R-:W-:Y:S10]  /*3ce0*/  BRA.U !UP0, `(.L_x_924) ;  /* 0x0000000108647547 */ /* 0x000ff4000b800000 */
[----:B------:R-:W-:-:S04]  /*3cf0*/  UIADD3 UR7, UPT, UPT, UR18, -0x2, URZ ;  /* 0xfffffffe12077890 */ /* 0x000fc8000fffe0ff */
[----:B------:R-:W-:Y:S02]  /*3d00*/  UIMAD.WIDE.U32 UR8, UR31, UR7, URZ ;  /* 0x000000071f0872a5 */ /* 0x000fe4000f8e00ff */
[----:B------:R-:W-:Y:S02]  /*3d10*/  UIMAD UR7, UR15, UR7, URZ ;  /* 0x000000070f0772a4 */ /* 0x000fe4000f8e02ff */
[----:B------:R-:W-:Y:S02]  /*3d20*/  UIADD3 UR33, UP0, UPT, UR33, UR8, URZ ;  /* 0x0000000821217290 */ /* 0x000fe4000ff1e0ff */
[----:B------:R-:W-:Y:S01]  /*3d30*/  UIADD3 UR7, UPT, UPT, UR9, UR7, URZ ;  /* 0x0000000709077290 */ /* 0x000fe2000fffe0ff */
[----:B------:R-:W-:Y:S02]  /*3d40*/  IMAD.U32 R6, RZ, RZ, UR8 ;  /* 0x00000008ff067e24 */ /* 0x000fe4000f8e00ff */
[----:B------:R-:W-:Y:S01]  /*3d50*/  IMAD.U32 R7, RZ, RZ, UR9 ;  /* 0x00000009ff077e24 */ /* 0x000fe2000f8e00ff */
[----:B------:R-:W-:Y:S01]  /*3d60*/  UIADD3.X UR32, UPT, UPT, UR32, UR7, URZ, UP0, !UPT ;  /* 0x0000000720207290 */ /* 0x000fe200087fe4ff */
[----:B------:R-:W-:Y:S01]  /*3d70*/  IMAD.U32 R11, RZ, RZ, UR33 ;  /* 0x00000021ff0b7e24 */ /* 0x000fe2000f8e00ff */
[----:B------:R-:W-:-:S02]  /*3d80*/  MOV R7, UR7 ;  /* 0x0000000700077c02 */ /* 0x000fc40008000f00 */
[----:B------:R-:W-:-:S04]  /*3d90*/  LEA R8, P0, R6, R164, 0x1 ;  /* 0x000000a406087211 */ /* 0x000fc800078008ff */
[-C--:B------:R-:W-:Y:S02]  /*3da0*/  LEA.HI.X R9, R6, R163.reuse, R7, 0x1, P0 ;  /* 0x000000a306097211 */ /* 0x080fe400000f0c07 */
[C---:B------:R-:W-:Y:S02]  /*3db0*/  LEA R6, P0, R11.reuse, R164, 0x1 ;  /* 0x000000a40b067211 */ /* 0x040fe400078008ff */
[----:B------:R-:W-:Y:S01]  /*3dc0*/  MOV R7, UR32 ;  /* 0x0000002000077c02 */ /* 0x000fe20008000f00 */
        /* <DEDUP_REMOVED lines=10> */
[----:B------:R-:W0:Y:S02]  /*3e70*/  LDGDEPBAR ;  /* 0x00000000000079af */ /* 0x000e240000000000 */
.L_x_924:
[-C--:B------:R-:W-:Y:S01]  /*3e80*/  ISETP.GE.AND P0, PT, R13, R227.reuse, PT ;  /* 0x000000e30d00720c */ /* 0x080fe20003f06270 */
[----:B-1----:R-:W1:Y:S01]  /*3e90*/  SHFL.BFLY PT, R8, R10, 0x2, 0x1f ;  /* 0x0c401f000a087f89 */ /* 0x002e6200000e0000 */
[----:B------:R-:W-:Y:S01]  /*3ea0*/  FSEL R154, R18, -INF , !P2 ;  /* 0xff800000129a7808 */ /* 0x000fe20005000000 */
[----:B------:R-:W-:Y:S01]  /*3eb0*/  USHF.L.U32 UR27, UR4, 0x1, URZ ;  /* 0x00000001041b7899 */ /* 0x000fe200080006ff */
[----:B------:R-:W-:Y:S01]  /*3ec0*/  FSEL R152, R19, -INF , !P3 ;  /* 0xff80000013987808 */ /* 0x000fe20005800000 */
[----:B------:R-:W-:Y:S01]  /*3ed0*/  IMAD.WIDE.U32 R158, R74, -0x2daee0ad, RZ ;  /* 0xd2511f534a9e7825 */ /* 0x000fe200078e00ff */
[----:B------:R-:W-:Y:S01]  /*3ee0*/  FSEL R18, R12, -INF , !P0 ;  /* 0xff8000000c127808 */ /* 0x000fe20004000000 */
[----:B------:R-:W-:Y:S01]  /*3ef0*/  UIADD3 UR26, UPT, UPT, UR29, -0x4498517b, URZ ;  /* 0xbb67ae851d1a7890 */ /* 0x000fe2000fffe0ff */
[-C--:B------:R-:W-:Y:S01]  /*3f00*/  ISETP.GE.AND P3, PT, R2, R227.reuse, PT ;  /* 0x000000e30200720c */ /* 0x080fe20003f66270 */
[----:B------:R-:W-:Y:S01]  /*3f10*/  UIADD3 UR14, UPT, UPT, UR28, -0x61c88647, URZ ;  /* 0x9e3779b91c0e7890 */ /* 0x000fe2000fffe0ff */
[----:B------:R-:W-:Y:S01]  /*3f20*/  FMNMX3.FTZ R6, R18, R40, R39, !PT ;  /* 0x0000002812067276 */ /* 0x000fe20007810027 */
[----:B------:R-:W-:Y:S01]  /*3f30*/  UIADD3 UR7, UPT, UPT, UR28, 0x3c6ef372, URZ ;  /* 0x3c6ef3721c077890 */ /* 0x000fe2000fffe0ff */
[----:B------:R-:W-:Y:S01]  /*3f40*/  FSEL R236, R15, -INF , !P3 ;  /* 0xff8000000fec7808 */ /* 0x000fe20005800000 */
[----:B------:R-:W-:Y:S01]  /*3f50*/  UIADD3 UR23, UPT, UPT, UR29, 0x76cf5d0a, URZ ;  /* 0x76cf5d0a1d177890 */ /* 0x000fe2000fffe0ff */
[----:B------:R-:W-:Y:S01]  /*3f60*/  ISETP.GT.AND P0, PT, R0, R22, PT ;  /* 0x000000160000720c */ /* 0x000fe20003f04270 */
[----:B------:R-:W-:Y:S01]  /*3f70*/  UIADD3 UR22, UPT, UPT, UR29, 0x32370b8f, URZ ;  /* 0x32370b8f1d167890 */ /* 0x000fe2000fffe0ff */
[----:B------:R-:W-:Y:S01]  /*3f80*/  ISETP.GE.AND P3, PT, R5, R227, PT ;  /* 0x000000e30500720c */ /* 0x000fe20003f66270 */
[----:B------:R-:W2:Y:S01]  /*3f90*/  LDCU UR15, c[0x0][0x45c] ;  /* 0x00008b80ff0f77ac */ /* 0x000ea20008000800 */
[----:B------:R-:W-:Y:S01]  /*3fa0*/  FMNMX3.FTZ R6, R6, R31, R59, !PT ;  /* 0x0000001f06067276 */ /* 0x000fe2000781003b */
[----:B------:R-:W-:Y:S01]  /*3fb0*/  IMAD.WIDE.U32 R78, R75, -0x326172a9, RZ ;  /* 0xcd9e8d574b4e7825 */ /* 0x000fe200078e00ff */
[----:B------:R-:W-:Y:S01]  /*3fc0*/  FSEL R164, R20, -INF , !P4 ;  /* 0xff80000014a47808 */ /* 0x000fe20006000000 */
[----:B------:R-:W-:Y:S01]  /*3fd0*/  UIADD3 UR13, UPT, UPT, UR28, -0x255992d5, URZ ;  /* 0xdaa66d2b1c0d7890 */ /* 0x000fe2000fffe0ff */
[----:B------:R-:W-:Y:S01]  /*3fe0*/  ISETP.GE.AND P2, PT, R22, R227, PT ;  /* 0x000000e31600720c */ /* 0x000fe20003f46270 */
[----:B------:R-:W-:Y:S01]  /*3ff0*/  UIADD3 UR12, UPT, UPT, UR28, 0x78dde6e4, URZ ;  /* 0x78dde6e41c0c7890 */ /* 0x000fe2000fffe0ff */
[----:B------:R-:W-:Y:S01]  /*4000*/  FSEL R7, R118, -INF , !P0 ;  /* 0xff80000076077808 */ /* 0x000fe20004000000 */
[----:B------:R-:W-:Y:S01]  /*4010*/  UIADD3 UR20, UPT, UPT, UR29, -0x56f99767, URZ ;  /* 0xa90668991d147890 */ /* 0x000fe2000fffe0ff */
[----:B------:R-:W-:Y:S01]  /*4020*/  FSEL R238, R14, -INF , !P3 ;  /* 0xff8000000eee7808 */ /* 0x000fe20005800000 */
[----:B------:R-:W-:Y:S01]  /*4030*/  UIADD3 UR21, UPT, UPT, UR29, -0x126145ec, URZ ;  /* 0xed9eba141d157890 */ /* 0x000fe2000fffe0ff */
[----:B------:R-:W-:Y:S01]  /*4040*/  ISETP.GT.AND P4, PT, R222, R3, PT ;  /* 0x00000003de00720c */ /* 0x000fe20003f84270 */
[----:B------:R-:W-:Y:S01]  /*4050*/  UIADD3 UR8, UPT, UPT, UR28, -0x4ab325aa, URZ ;  /* 0xb54cda561c087890 */ /* 0x000fe2000fffe0ff */
[C---:B------:R-:W-:Y:S01]  /*4060*/  ISETP.GE.AND P3, PT, R3.reuse, R228, PT ;  /* 0x000000e40300720c */ /* 0x040fe20003f66270 */
[----:B------:R-:W-:Y:S01]  /*4070*/  UIADD3 UR9, UPT, UPT, UR28, 0x1715609d, URZ ;  /* 0x1715609d1c097890 */ /* 0x000fe2000fffe0ff */
[----:B------:R-:W-:Y:S01]  /*4080*/  ISETP.GE.AND P0, PT, R3, R229, PT ;  /* 0x000000e50300720c */ /* 0x000fe20003f06270 */
[----:B------:R-:W-:Y:S01]  /*4090*/  UIADD3 UR19, UPT, UPT, UR29, 0x646e171e, URZ ;  /* 0x646e171e1d137890 */ /* 0x000fe2000fffe0ff */
[----:B------:R-:W-:Y:S01]  /*40a0*/  FMNMX3.FTZ R3, R6, R62, R54, !PT ;  /* 0x0000003e06037276 */ /* 0x000fe20007810036 */
[----:B------:R-:W-:Y:S01]  /*40b0*/  STL.64 [R1+0x30], R158 ;  /* 0x0000309e01007387 */ /* 0x000fe20000100a00 */
[----:B------:R-:W-:Y:S01]  /*40c0*/  FSEL R242, R7, -INF , !P2 ;  /* 0xff80000007f27808 */ /* 0x000fe20005000000 */
[----:B------:R-:W-:Y:S01]  /*40d0*/  VIADD R7, R75, 0x4 ;  /* 0x000000044b077836 */ /* 0x000fe20000000000 */
[----:B------:R-:W-:Y:S01]  /*40e0*/  ISETP.GT.AND P2, PT, R0, R23, PT ;  /* 0x000000170000720c */ /* 0x000fe20003f44270 */
[----:B------:R-:W-:Y:S01]  /*40f0*/  UISETP.GT.U32.AND UP0, UPT, UR4, UR16, UPT ;  /* 0x000000100400728c */ /* 0x000fe2000bf04070 */
[----:B------:R-:W-:Y:S01]  /*4100*/  FMNMX3.FTZ R0, R3, R55, R155, !PT ;  /* 0x0000003703007276 */ /* 0x000fe2000781009b */
[----:B------:R-:W-:Y:S01]  /*4110*/  IMAD.WIDE.U32 R16, R7, -0x326172a9, RZ ;  /* 0xcd9e8d5707107825 */ /* 0x000fe200078e00ff */
[----:B------:R-:W-:-:S02]  /*4120*/  FSEL R6, R119, -INF , !P2 ;  /* 0xff80000077067808 */ /* 0x000fc40005000000 */
[----:B------:R-:W-:Y:S01]  /*4130*/  FMNMX3.FTZ R0, R0, R164, R152, !PT ;  /* 0x000000a400007276 */ /* 0x000fe20007810098 */
[----:B------:R-:W-:Y:S01]  /*4140*/  IMAD.U32 R3, RZ, RZ, UR27 ;  /* 0x0000001bff037e24 */ /* 0x000fe2000f8e00ff */
[----:B------:R-:W-:Y:S01]  /*4150*/  ISETP.GE.AND P2, PT, R23, R227, PT ;  /* 0x000000e31700720c */ /* 0x000fe20003f46270 */
[----:B------:R-:W-:Y:S01]  /*4160*/  UIADD3 UR27, UPT, UPT, UR27, 0x1, URZ ;  /* 0x000000011b1b7890 */ /* 0x000fe2000fffe0ff */
[----:B------:R-:W-:Y:S02]  /*4170*/  FMNMX3.FTZ R0, R0, R154, R236, !PT ;  /* 0x0000009a00007276 */ /* 0x000fe400078100ec */
[----:B------:R-:W-:Y:S02]  /*4180*/  FSEL R240, R6, -INF , !P2 ;  /* 0xff80000006f07808 */ /* 0x000fe40005000000 */
[----:B------:R-:W-:Y:S02]  /*4190*/  FMNMX3.FTZ R0, R0, R238, R242, !PT ;  /* 0x000000ee00007276 */ /* 0x000fe400078100f2 */
[----:B------:R-:W-:-:S02]  /*41a0*/  LOP3.LUT R7, R121, UR28, R17, 0x96, !PT ;  /* 0x0000001c79077c12 */ /* 0x000fc4000f8e9611 */
[----:B------:R-:W-:Y:S02]  /*41b0*/  LOP3.LUT R6, R3, UR29, R159, 0x96, !PT ;  /* 0x0000001d03067c12 */ /* 0x000fe4000f8e969f */
[----:B------:R-:W-:Y:S01]  /*41c0*/  FMNMX.FTZ R3, R240, R0, !PT ;  /* 0x00000000f0037209 */ /* 0x000fe20007810000 */
[----:B------:R-:W-:Y:S01]  /*41d0*/  IMAD.WIDE.U32 R190, R7, -0x2daee0ad, RZ ;  /* 0xd2511f5307be7825 */ /* 0x000fe200078e00ff */
[----:B-1----:R-:W-:Y:S02]  /*41e0*/  FMNMX.FTZ R10, R10, R8, !PT ;  /* 0x000000080a0a7209 */ /* 0x002fe40007810000 */
[----:B------:R-:W-:Y:S01]  /*41f0*/  FSEL R174, R24, -INF , !P6 ;  /* 0xff80000018ae7808 */ /* 0x000fe20007000000 */
[----:B------:R-:W1:Y:S01]  /*4200*/  SHFL.BFLY PT, R12, R3, 0x2, 0x1f ;  /* 0x0c401f00030c7f89 */ /* 0x000e6200000e0000 */
[----:B------:R-:W-:Y:S01]  /*4210*/  LOP3.LUT R0, R158, UR26, R191, 0x96, !PT ;  /* 0x0000001a9e007c12 */ /* 0x000fe2000f8e96bf */
[----:B------:R-:W-:Y:S01]  /*4220*/  IMAD.WIDE.U32 R28, R6, -0x326172a9, RZ ;  /* 0xcd9e8d57061c7825 */ /* 0x000fe200078e00ff */
[----:B------:R-:W-:Y:S01]  /*4230*/  FSEL R11, R56, -INF , !P4 ;  /* 0xff800000380b7808 */ /* 0x000fe20006000000 */
[----:B------:R-:W3:Y:S01]  /*4240*/  SHFL.BFLY PT, R14, R10, 0x1, 0x1f ;  /* 0x0c201f000a0e7f89 */ /* 0x000ee200000e0000 */
[----:B------:R-:W-:Y:S01]  /*4250*/  ISETP.GT.AND P2, PT, R222, R4, PT ;  /* 0x00000004de00720c */ /* 0x000fe20003f44270 */
[----:B------:R-:W-:Y:S01]  /*4260*/  IMAD.WIDE.U32 R76, R0, -0x326172a9, RZ ;  /* 0xcd9e8d57004c7825 */ /* 0x000fe200078e00ff */
[----:B------:R-:W-:Y:S01]  /*4270*/  LOP3.LUT R0, R16, UR14, R29, 0x96, !PT ;  /* 0x0000000e10007c12 */ /* 0x000fe2000f8e961d */
[----:B------:R-:W-:Y:S01]  /*4280*/  STL.64 [R1+0x50], R190 ;  /* 0x000050be01007387 */ /* 0x000fe20000100a00 */
[----:B------:R-:W-:-:S02]  /*4290*/  ISETP.GE.AND P6, PT, R4, R228, PT ;  /* 0x000000e40400720c */ /* 0x000fc40003fc6270 */
[----:B------:R-:W-:Y:S01]  /*42a0*/  ISETP.GE.AND P4, PT, R4, R229, PT ;  /* 0x000000e50400720c */ /* 0x000fe20003f86270 */
[----:B------:R-:W-:Y:S01]  /*42b0*/  IMAD.WIDE.U32 R6, R0, -0x2daee0ad, RZ ;  /* 0xd2511f5300067825 */ /* 0x000fe200078e00ff */
[----:B------:R-:W-:Y:S02]  /*42c0*/  LOP3.LUT R4, R28, UR7, R77, 0x96, !PT ;  /* 0x000000071c047c12 */ /* 0x000fe4000f8e964d */
[----:B------:R-:W-:Y:S02]  /*42d0*/  FSEL R15, R57, -INF , !P2 ;  /* 0xff800000390f7808 */ /* 0x000fe40005000000 */
[----:B------:R-:W-:Y:S01]  /*42e0*/  LOP3.LUT R0, R190, UR23, R7, 0x96, !PT ;  /* 0x00000017be007c12 */ /* 0x000fe2000f8e9607 */
[----:B------:R-:W-:Y:S01]  /*42f0*/  IMAD.WIDE.U32 R8, R4, -0x2daee0ad, RZ ;  /* 0xd2511f5304087825 */ /* 0x000fe200078e00ff */
[----:B------:R-:W-:Y:S02]  /*4300*/  FSEL R175, R73, -INF , !P5 ;  /* 0xff80000049af7808 */ /* 0x000fe40006800000 */
[----:B------:R-:W-:-:S02]  /*4310*/  FSEL R248, R11, -INF , !P3 ;  /* 0xff8000000bf87808 */ /* 0x000fc40005800000 */
[----:B------:R-:W-:Y:S02]  /*4320*/  ISETP.GT.AND P2, PT, R222, R2, PT ;  /* 0x00000002de00720c */ /* 0x000fe40003f44270 */
[C---:B------:R-:W-:Y:S02]  /*4330*/  ISETP.GE.AND P5, PT, R2.reuse, R228, PT ;  /* 0x000000e40200720c */ /* 0x040fe40003fa6270 */
[----:B------:R-:W-:Y:S02]  /*4340*/  ISETP.GE.AND P3, PT, R2, R229, PT ;  /* 0x000000e50200720c */ /* 0x000fe40003f66270 */
[----:B------:R-:W-:Y:S01]  /*4350*/  LOP3.LUT R2, R6, UR22, R9, 0x96, !PT ;  /* 0x0000001606027c12 */ /* 0x000fe2000f8e9609 */
[----:B------:R-:W-:Y:S01]  /*4360*/  IMAD.WIDE.U32 R6, R0, -0x326172a9, RZ ;  /* 0xcd9e8d5700067825 */ /* 0x000fe200078e00ff */
[----:B-1----:R-:W-:Y:S02]  /*4370*/  FMNMX.FTZ R0, R3, R12, !PT ;  /* 0x0000000c03007209 */ /* 0x002fe40007810000 */
[----:B---3--:R-:W-:Y:S01]  /*4380*/  FMNMX.FTZ R103, R10, R14, !PT ;  /* 0x0000000e0a677209 */ /* 0x008fe20007810000 */
[----:B------:R-:W-:Y:S01]  /*4390*/  IMAD.WIDE.U32 R16, R2, -0x326172a9, RZ ;  /* 0xcd9e8d5702107825 */ /* 0x000fe200078e00ff */
[----:B------:R-:W-:Y:S01]  /*43a0*/  LOP3.LUT R3, R76, UR13, R7, 0x96, !PT ;  /* 0x0000000d4c037c12 */ /* 0x000fe2000f8e9607 */
[----:B------:R-:W1:Y:S01]  /*43b0*/  SHFL.BFLY PT, R9, R0, 0x1, 0x1f ;  /* 0x0c201f0000097f89 */ /* 0x000e6200000e0000 */
[----:B------:R-:W-:Y:S01]  /*43c0*/  FSEL R7, R60, -INF , !P2 ;  /* 0xff8000003c077808 */ /* 0x000fe20005000000 */
[C---:B--2---:R-:W-:Y:S01]  /*43d0*/  FMUL.FTZ R2, R103.reuse, UR15 ;  /* 0x0000000f67027c20 */ /* 0x044fe20008410000 */
[----:B------:R-:W-:Y:S01]  /*43e0*/  FSETP.NEU.FTZ.AND P2, PT, R103, -INF , PT ;  /* 0xff8000006700780b */ /* 0x000fe20003f5d000 */
[----:B------:R-:W2:Y:S01]  /*43f0*/  LDC R12, c[0x0][0x4f8] ;  /* 0x00013e00ff0c7b82 */ /* 0x000ea20000000800 */
[----:B------:R-:W-:-:S02]  /*4400*/  LOP3.LUT R6, R6, UR12, R17, 0x96, !PT ;  /* 0x0000000c06067c12 */ /* 0x000fc4000f8e9611 */
[----:B------:R-:W-:Y:S01]  /*4410*/  FSEL R24, R2, RZ, P2 ;  /* 0x000000ff02187208 */ /* 0x000fe20001000000 */
[----:B------:R-:W-:Y:S01]  /*4420*/  IMAD.WIDE.U32 R2, R3, -0x2daee0ad, RZ ;  /* 0xd2511f5303027825 */ /* 0x000fe200078e00ff */
[----:B------:R-:W-:Y:S02]  /*4430*/  LEA R25, R120, UR5, 0x1 ;  /* 0x0000000578197c11 */ /* 0x000fe4000f8e08ff */
[----:B------:R-:W-:Y:S01]  /*4440*/  FSEL R245, R15, -INF , !P6 ;  /* 0xff8000000ff57808 */ /* 0x000fe20007000000 */
[--C-:B------:R-:W-:Y:S01]  /*4450*/  FFMA.FTZ R4, R21, UR15, -R24.reuse ;  /* 0x0000000f15047c23 */ /* 0x100fe20008010818 */
[----:B------:R-:W-:Y:S01]  /*4460*/  IMAD.WIDE.U32 R20, R6, -0x2daee0ad, RZ ;  /* 0xd2511f5306147825 */ /* 0x000fe200078e00ff */
[----:B------:R-:W-:Y:S01]  /*4470*/  ISETP.GT.AND P6, PT, R222, R5, PT ;  /* 0x00000005de00720c */ /* 0x000fe20003fc4270 */
[----:B------:R-:W3:Y:S01]  /*4480*/  LDSM.16.MT88.4 R84, [R25+0x9000] ;  /* 0x009000001954783b */ /* 0x000ee20000004200 */
[----:B------:R4:W-:Y:S01]  /*4490*/  MUFU.EX2 R157, R4 ;  /* 0x00000004009d7308 */ /* 0x0009e20000000800 */
[C---:B------:R-:W-:Y:S01]  /*44a0*/  VIADD R10, R25.reuse, 0x9000 ;  /* 0x00009000190a7836 */ /* 0x040fe20000000000 */
[----:B------:R-:W-:Y:S01]  /*44b0*/  LOP3.LUT R2, R2, UR20, R21, 0x96, !PT ;  /* 0x0000001402027c12 */ /* 0x000fe2000f8e9615 */
[----:B------:R-:W-:Y:S01]  /*44c0*/  VIADD R26, R25, 0x9020 ;  /* 0x00009020191a7836 */ /* 0x000fe20000000000 */
[----:B------:R-:W-:Y:S01]  /*44d0*/  FSEL R250, R7, -INF , !P5 ;  /* 0xff80000007fa7808 */ /* 0x000fe20006800000 */
[----:B------:R-:W-:Y:S01]  /*44e0*/  @P1 VIADD R26, R10, 0xffffffe0 ;  /* 0xffffffe00a1a1836 */ /* 0x000fe20000000000 */
[C---:B------:R-:W-:Y:S01]  /*44f0*/  ISETP.GE.AND P2, PT, R5.reuse, R228, PT ;  /* 0x000000e40500720c */ /* 0x040fe20003f46270 */
[----:B------:R-:W-:Y:S01]  /*4500*/  LDSM.16.MT88.4 R88, [R25+0xa000] ;  /* 0x00a000001958783b */ /* 0x000fe20000004200 */
[----:B-1----:R-:W-:Y:S01]  /*4510*/  FMNMX.FTZ R108, R0, R9, !PT ;  /* 0x00000009006c7209 */ /* 0x002fe20007810000 */
[--C-:B------:R-:W-:Y:S01]  /*4520*/  FFMA.FTZ R0, R32, UR15, -R24.reuse ;  /* 0x0000000f20007c23 */ /* 0x100fe20008010818 */
[----:B------:R-:W-:Y:S01]  /*4530*/  ISETP.GE.AND P5, PT, R5, R229, PT ;  /* 0x000000e50500720c */ /* 0x000fe20003fa6270 */
[----:B------:R-:W-:Y:S01]  /*4540*/  FFMA.FTZ R5, R27, UR15, -R24 ;  /* 0x0000000f1b057c23 */ /* 0x000fe20008010818 */
[----:B------:R-:W-:Y:S01]  /*4550*/  FSEL R15, R61, -INF , !P6 ;  /* 0xff8000003d0f7808 */ /* 0x000fe20007000000 */
[----:B------:R1:W-:Y:S01]  /*4560*/  MUFU.EX2 R162, R0 ;  /* 0x0000000000a27308 */ /* 0x0003e20000000800 */
[----:B------:R-:W-:Y:S01]  /*4570*/  FSETP.NEU.FTZ.AND P6, PT, R108, -INF , PT ;  /* 0xff8000006c00780b */ /* 0x000fe20003fdd000 */
[----:B------:R-:W5:Y:S01]  /*4580*/  LDSM.16.MT88.4 R92, [R26] ;  /* 0x000000001a5c783b */ /* 0x000f620000004200 */
[----:B--2---:R-:W-:-:S02]  /*4590*/  LOP3.LUT R12, R12, 0xff, RZ, 0xc0, !PT ;  /* 0x000000ff0c0c7812 */ /* 0x004fc400078ec0ff */
[----:B----4-:R-:W-:Y:S01]  /*45a0*/  LOP3.LUT R4, R8, UR21, R3, 0x96, !PT ;  /* 0x0000001508047c12 */ /* 0x010fe2000f8e9603 */
[----:B------:R-:W-:Y:S01]  /*45b0*/  IMAD.WIDE.U32 R2, R2, -0x326172a9, RZ ;  /* 0xcd9e8d5702027825 */ /* 0x000fe200078e00ff */
[----:B------:R-:W-:Y:S01]  /*45c0*/  FSEL R163, R15, -INF , !P2 ;  /* 0xff8000000fa37808 */ /* 0x000fe20005000000 */
[----:B------:R2:W-:Y:S01]  /*45d0*/  MUFU.EX2 R165, R5 ;  /* 0x0000000500a57308 */ /* 0x0005e20000000800 */
[----:B------:R-:W-:Y:S01]  /*45e0*/  ISETP.GE.AND P2, PT, R22, R228, PT ;  /* 0x000000e41600720c */ /* 0x000fe20003f46270 */
[----:B------:R-:W-:-:S04]  /*45f0*/  IMAD.WIDE.U32 R10, R4, -0x326172a9, RZ ;  /* 0xcd9e8d57040a7825 */ /* 0x000fc800078e00ff */
[----:B------:R-:W-:Y:S01]  /*4600*/  FFMA.FTZ R4, R30, UR15, -R24 ;  /* 0x0000000f1e047c23 */ /* 0x000fe20008010818 */
[C---:B------:R-:W-:Y:S01]  /*4610*/  PRMT R8, R2.reuse, 0x7771, RZ ;  /* 0x0000777102087816 */ /* 0x040fe200000000ff */
[----:B------:R-:W-:Y:S01]  /*4620*/  LDSM.16.MT88.4 R96, [R26+0x1000] ;  /* 0x001000001a60783b */ /* 0x000fe20000004200 */
[----:B------:R-:W-:Y:S01]  /*4630*/  PRMT R7, R2, 0x7773, RZ ;  /* 0x0000777302077816 */ /* 0x000fe200000000ff */
[----:B------:R-:W-:Y:S01]  /*4640*/  IMAD R12, R12, 0x10000, R12 ;  /* 0x000100000c0c7824 */ /* 0x000fe200078e020c */
[----:B------:R4:W3:Y:S01]  /*4650*/  MUFU.EX2 R19, R4 ;  /* 0x0000000400137308 */ /* 0x0008e20000000800 */
[----:B-1----:R-:W-:Y:S01]  /*4660*/  FMUL.FTZ R0, R108, UR15 ;  /* 0x0000000f6c007c20 */ /* 0x002fe20008410000 */
[----:B------:R-:W-:Y:S01]  /*4670*/  PRMT R6, R2, 0x7772, RZ ;  /* 0x0000777202067816 */ /* 0x000fe200000000ff */
[----:B------:R-:W-:Y:S01]  /*4680*/  LDSM.16.MT88.4 R104, [R25+0xb000] ;  /* 0x00b000001968783b */ /* 0x000fe20000004200 */
[----:B------:R-:W-:Y:S02]  /*4690*/  FSEL R172, R83, -INF , !P0 ;  /* 0xff80000053ac7808 */ /* 0x000fe40004000000 */
[----:B------:R-:W-:Y:S01]  /*46a0*/  FSEL R21, R0, RZ, P6 ;  /* 0x000000ff00157208 */ /* 0x000fe20003000000 */
[----:B------:R-:W-:Y:S01]  /*46b0*/  LDSM.16.MT88.4 R112, [R26+0x2000] ;  /* 0x002000001a70783b */ /* 0x000fe20000004200 */
[----:B------:R-:W-:Y:S01]  /*46c0*/  ISETP.GT.AND P6, PT, R222, R22, PT ;  /* 0x00000016de00720c */ /* 0x000fe20003fc4270 */
[----:B--2---:R-:W-:Y:S01]  /*46d0*/  IMAD.MOV.U32 R5, RZ, RZ, R2 ;  /* 0x000000ffff057224 */ /* 0x004fe200078e0002 */
[----:B------:R-:W-:Y:S01]  /*46e0*/  LOP3.LUT R2, R10, UR8, R3, 0x96, !PT ;  /* 0x000000080a027c12 */ /* 0x000fe2000f8e9603 */
[--C-:B------:R-:W-:Y:S01]  /*46f0*/  FFMA.FTZ R3, R39, UR15, -R21.reuse ;  /* 0x0000000f27037c23 */ /* 0x100fe20008010815 */
[----:B------:R-:W-:Y:S01]  /*4700*/  FSEL R14, R64, -INF , !P6 ;  /* 0xff800000400e7808 */ /* 0x000fe20007000000 */
[----:B------:R-:W-:Y:S01]  /*4710*/  LDSM.16.MT88.4 R116, [R25+0xa400] ;  /* 0x00a400001974783b */ /* 0x000fe20000004200 */
[----:B------:R-:W-:Y:S01]  /*4720*/  LOP3.LUT R0, R5, 0xff, RZ, 0xc0, !PT ;  /* 0x000000ff05007812 */ /* 0x000fe200078ec0ff */
[----:B------:R1:W-:Y:S01]  /*4730*/  MUFU.EX2 R161, R3 ;  /* 0x0000000300a17308 */ /* 0x0003e20000000800 */
[----:B------:R-:W-:Y:S01]  /*4740*/  ISETP.GT.AND P6, PT, R222, R23, PT ;  /* 0x00000017de00720c */ /* 0x000fe20003fc4270 */
[----:B----4-:R-:W-:Y:S01]  /*4750*/  FFMA.FTZ R4, R31, UR15, -R21 ;  /* 0x0000000f1f047c23 */ /* 0x010fe20008010815 */
[----:B------:R-:W-:Y:S01]  /*4760*/  PRMT R8, R0, 0x5410, R8 ;  /* 0x0000541000087816 */ /* 0x000fe20000000008 */
[----:B---3--:R-:W-:Y:S01]  /*4770*/  IMAD.MOV.U32 R31, RZ, RZ, R19 ;  /* 0x000000ffff1f7224 */ /* 0x008fe200078e0013 */
[----:B------:R-:W-:Y:S01]  /*4780*/  LOP3.LUT R0, R2, 0xffff, RZ, 0xc0, !PT ;  /* 0x0000ffff02007812 */ /* 0x000fe200078ec0ff */
[----:B------:R-:W-:Y:S01]  /*4790*/  LDSM.16.MT88.4 R128, [R26+0x400] ;  /* 0x000400001a80783b */ /* 0x000fe20000004200 */
[----:B------:R-:W-:Y:S01]  /*47a0*/  FSEL R10, R65, -INF , !P6 ;  /* 0xff800000410a7808 */ /* 0x000fe20007000000 */
[----:B------:R2:W3:Y:S01]  /*47b0*/  MUFU.EX2 R160, R4 ;  /* 0x0000000400a07308 */ /* 0x0004e20000000800 */
[----:B------:R-:W-:Y:S01]  /*47c0*/  ISETP.GT.AND P6, PT, R222, R13, PT ;  /* 0x0000000dde00720c */ /* 0x000fe20003fc4270 */
[----:B------:R-:W-:Y:S01]  /*47d0*/  LDSM.16.MT88.4 R136, [R25+0x9400] ;  /* 0x009400001988783b */ /* 0x000fe20000004200 */
[----:B------:R-:W-:-:S02]  /*47e0*/  SHF.R.U32.HI R0, RZ, 0x8, R0 ;  /* 0x00000008ff007819 */ /* 0x000fc40000011600 */
[----:B------:R-:W-:Y:S01]  /*47f0*/  PRMT R7, R6, 0x5410, R7 ;  /* 0x0000541006077816 */ /* 0x000fe20000000007 */
[----:B------:R-:W-:Y:S01]  /*4800*/  LDSM.16.MT88.4 R132, [R26+0x2400] ;  /* 0x002400001a84783b */ /* 0x000fe20000004200 */
[----:B------:R-:W-:Y:S02]  /*4810*/  FSEL R6, R80, -INF , !P6 ;  /* 0xff80000050067808 */ /* 0x000fe40007000000 */
[----:B-1----:R-:W-:Y:S01]  /*4820*/  LOP3.LUT R3, R2, 0xff, RZ, 0xc0, !PT ;  /* 0x000000ff02037812 */ /* 0x002fe200078ec0ff */
[----:B------:R-:W-:Y:S01]  /*4830*/  LDSM.16.MT88.4 R124, [R26+0x1400] ;  /* 0x001400001a7c783b */ /* 0x000fe20000004200 */
[----:B------:R-:W-:Y:S02]  /*4840*/  ISETP.GE.AND P6, PT, R13, R228, PT ;  /* 0x000000e40d00720c */ /* 0x000fe40003fc6270 */
[----:B------:R-:W-:Y:S01]  /*4850*/  PRMT R9, R3, 0x5410, R0 ;  /* 0x0000541003097816 */ /* 0x000fe20000000000 */
[----:B------:R-:W-:Y:S01]  /*4860*/  FFMA.FTZ R0, R18, UR15, -R21 ;  /* 0x0000000f12007c23 */ /* 0x000fe20008010815 */
[----:B------:R-:W-:-:S02]  /*4870*/  SHF.R.U32.HI R5, RZ, 0x18, R2 ;  /* 0x00000018ff057819 */ /* 0x000fc40000011602 */
[----:B--2---:R-:W-:Y:S01]  /*4880*/  PRMT R4, R2, 0x7632, R4 ;  /* 0x0000763202047816 */ /* 0x004fe20000000004 */
[----:B------:R-:W-:Y:S01]  /*4890*/  FFMA.FTZ R2, R40, UR15, -R21 ;  /* 0x0000000f28027c23 */ /* 0x000fe20008010815 */
[----:B------:R-:W-:Y:S01]  /*48a0*/  FSEL R30, R6, -INF , !P6 ;  /* 0xff800000061e7808 */ /* 0x000fe20007000000 */
[----:B------:R1:W-:Y:S01]  /*48b0*/  MUFU.EX2 R244, R0 ;  /* 0x0000000000f47308 */ /* 0x0003e20000000800 */
[----:B------:R-:W-:Y:S02]  /*48c0*/  LOP3.LUT R4, R4, 0xff, RZ, 0xc0, !PT ;  /* 0x000000ff04047812 */ /* 0x000fe400078ec0ff */
[----:B------:R-:W-:Y:S02]  /*48d0*/  FSEL R231, R14, -INF , !P2 ;  /* 0xff8000000ee77808 */ /* 0x000fe40005000000 */
[----:B------:R-:W-:Y:S02]  /*48e0*/  PRMT R5, R4, 0x5410, R5 ;  /* 0x0000541004057816 */ /* 0x000fe40000000005 */
[----:B------:R-:W-:Y:S01]  /*48f0*/  FMNMX3.FTZ R4, R30, R101, R100, !PT ;  /* 0x000000651e047276 */ /* 0x000fe20007810064 */
[----:B------:R2:W4:Y:S01]  /*4900*/  MUFU.EX2 R156, R2 ;  /* 0x00000002009c7308 */ /* 0x0005220000000800 */
[----:B------:R-:W-:-:S02]  /*4910*/  ISETP.GE.AND P6, PT, R23, R228, PT ;  /* 0x000000e41700720c */ /* 0x000fc40003fc6270 */
[----:B------:R-:W-:Y:S02]  /*4920*/  ISETP.GE.AND P2, PT, R13, R229, PT ;  /* 0x000000e50d00720c */ /* 0x000fe40003f46270 */
[----:B------:R-:W-:Y:S02]  /*4930*/  FSEL R232, R10, -INF , !P6 ;  /* 0xff8000000ae87808 */ /* 0x000fe40007000000 */
[----:B------:R-:W-:Y:S02]  /*4940*/  FSEL R27, R122, -INF , !P2 ;  /* 0xff8000007a1b7808 */ /* 0x000fe40005000000 */
[----:B-1----:R-:W-:Y:S02]  /*4950*/  HSET2.LE.AND R0, R8, R12, PT ;  /* 0x0000000c08007233 */ /* 0x002fe40003803000 */
[----:B------:R-:W-:Y:S02]  /*4960*/  LOP3.LUT R3, R7, 0xff00ff, RZ, 0xc0, !PT ;  /* 0x00ff00ff07037812 */ /* 0x000fe400078ec0ff */
[----:B---3--:R-:W-:-:S02]  /*4970*/  F2FP.F16.F32.PACK_AB R7, R160, R161 ;  /* 0x000000a1a007723e */ /* 0x008fc400000000ff */
[----:B------:R-:W-:Y:S02]  /*4980*/  ISETP.GE.AND P6, PT, R22, R229, PT ;  /* 0x000000e51600720c */ /* 0x000fe40003fc6270 */
[----:B--2---:R-:W-:Y:S02]  /*4990*/  F2FP.F16.F32.PACK_AB R2, R31, R162 ;  /* 0x000000a21f02723e */ /* 0x004fe400000000ff */
[--C-:B------:R-:W-:Y:S02]  /*49a0*/  HSET2.LE.AND R3, R3, R12.reuse, PT ;  /* 0x0000000c03037233 */ /* 0x100fe40003803000 */
[----:B------:R-:W-:Y:S02]  /*49b0*/  LOP3.LUT R6, R2, R0, RZ, 0xc0, !PT ;  /* 0x0000000002067212 */ /* 0x000fe400078ec0ff */
[----:B------:R-:W-:Y:S02]  /*49c0*/  FMNMX3.FTZ R2, R4, R109, R146, !PT ;  /* 0x0000006d04027276 */ /* 0x000fe40007810092 */
[----:B------:R-:W-:Y:S01]  /*49d0*/  HSET2.LE.AND R0, R9, R12, PT ;  /* 0x0000000c09007233 */ /* 0x000fe20003803000 */
[----:B------:R-:W-:Y:S01]  /*49e0*/  FFMA.FTZ R9, R41, UR15, -R24 ;  /* 0x0000000f29097c23 */ /* 0x000fe20008010818 */
[----:B------:R-:W-:-:S02]  /*49f0*/  FMNMX3.FTZ R4, R2, R144, R143, !PT ;  /* 0x0000009002047276 */ /* 0x000fc4000781008f */
[----:B------:R-:W-:Y:S01]  /*4a00*/  F2FP.F16.F32.PACK_AB R2, R165, R157 ;  /* 0x0000009da502723e */ /* 0x000fe200000000ff */
[----:B------:R1:W-:Y:S01]  /*4a10*/  MUFU.EX2 R188, R9 ;  /* 0x0000000900bc7308 */ /* 0x0003e20000000800 */
[----:B------:R-:W-:Y:S02]  /*4a20*/  FMNMX3.FTZ R8, R4, R110, R186, !PT ;  /* 0x0000006e04087276 */ /* 0x000fe400078100ba */
[----:B------:R-:W-:Y:S02]  /*4a30*/  LOP3.LUT R4, R2, R0, RZ, 0xc0, !PT ;  /* 0x0000000002047212 */ /* 0x000fe400078ec0ff */
[----:B------:R-:W-:Y:S02]  /*4a40*/  FMNMX3.FTZ R0, R8, R174, R248, !PT ;  /* 0x000000ae08007276 */ /* 0x000fe400078100f8 */
[----:B------:R-:W-:Y:S02]  /*4a50*/  LOP3.LUT R2, R16, UR9, R11, 0x96, !PT ;  /* 0x0000000910027c12 */ /* 0x000fe4000f8e960b */
[----:B------:R-:W-:-:S02]  /*4a60*/  FMNMX3.FTZ R0, R0, R245, R250, !PT ;  /* 0x000000f500007276 */ /* 0x000fc400078100fa */
[----:B------:R-:W-:Y:S02]  /*4a70*/  LOP3.LUT R7, R7, R3, RZ, 0xc0, !PT ;  /* 0x0000000307077212 */ /* 0x000fe400078ec0ff */
[----:B------:R-:W-:Y:S02]  /*4a80*/  FMNMX3.FTZ R0, R0, R163, R231, !PT ;  /* 0x000000a300007276 */ /* 0x000fe400078100e7 */
[----:B------:R-:W-:Y:S02]  /*4a90*/  HSET2.LE.AND R3, R5, R12, PT ;  /* 0x0000000c05037233 */ /* 0x000fe40003803000 */
[----:B------:R-:W-:Y:S01]  /*4aa0*/  FMNMX.FTZ R8, R232, R0, !PT ;  /* 0x00000000e8087209 */ /* 0x000fe20007810000 */
[----:B-1----:R-:W-:Y:S01]  /*4ab0*/  FFMA.FTZ R9, R42, UR15, -R24 ;  /* 0x0000000f2a097c23 */ /* 0x002fe20008010818 */
[----:B------:R-:W-:Y:S02]  /*4ac0*/  FMNMX3.FTZ R0, R27, R142, R140, !PT ;  /* 0x0000008e1b007276 */ /* 0x000fe4000781008c */
[----:B----4-:R-:W-:Y:S01]  /*4ad0*/  F2FP.F16.F32.PACK_AB R5, R156, R244 ;  /* 0x000000f49c05723e */ /* 0x010fe200000000ff */
[----:B------:R-:W1:Y:S01]  /*4ae0*/  SHFL.BFLY PT, R11, R8, 0x2, 0x1f ;  /* 0x0c401f00080b7f89 */ /* 0x000e6200000e0000 */
[----:B------:R-:W-:Y:S01]  /*4af0*/  FMNMX3.FTZ R0, R0, R141, R148, !PT ;  /* 0x0000008d00007276 */ /* 0x000fe20007810094 */
[----:B------:R2:W-:Y:S01]  /*4b00*/  MUFU.EX2 R187, R9 ;  /* 0x0000000900bb7308 */ /* 0x0005e20000000800 */
[----:B------:R-:W-:-:S02]  /*4b10*/  FSEL R173, R81, -INF , !P4 ;  /* 0xff80000051ad7808 */ /* 0x000fc40006000000 */
[----:B------:R-:W-:Y:S02]  /*4b20*/  FMNMX3.FTZ R0, R0, R147, R145, !PT ;  /* 0x0000009300007276 */ /* 0x000fe40007810091 */
[----:B------:R-:W-:Y:S02]  /*4b30*/  FSEL R223, R82, -INF , !P3 ;  /* 0xff80000052df7808 */ /* 0x000fe40005800000 */
[----:B------:R-:W-:Y:S02]  /*4b40*/  FMNMX3.FTZ R0, R0, R111, R224, !PT ;  /* 0x0000006f00007276 */ /* 0x000fe400078100e0 */
[----:B------:R-:W-:Y:S01]  /*4b50*/  LOP3.LUT R5, R5, R3, RZ, 0xc0, !PT ;  /* 0x0000000305057212 */ /* 0x000fe200078ec0ff */
[----:B------:R-:W-:Y:S01]  /*4b60*/  IMAD.WIDE.U32 R2, R2, -0x2daee0ad, RZ ;  /* 0xd2511f5302027825 */ /* 0x000fe200078e00ff */
[----:B------:R-:W-:Y:S02]  /*4b70*/  FMNMX3.FTZ R0, R0, R175, R172, !PT ;  /* 0x000000af00007276 */ /* 0x000fe400078100ac */
[----:B------:R-:W-:-:S02]  /*4b80*/  FSEL R235, R63, -INF , !P5 ;  /* 0xff8000003feb7808 */ /* 0x000fc40006800000 */
[----:B------:R-:W-:Y:S01]  /*4b90*/  FSEL R225, R66, -INF , !P6 ;  /* 0xff80000042e17808 */ /* 0x000fe20007000000 */
[C---:B------:R-:W-:Y:S01]  /*4ba0*/  HMMA.16816.F32 R36, R4.reuse, R84, RZ ;  /* 0x000000540424723c */ /* 0x040fe200000018ff */
[----:B------:R-:W-:Y:S01]  /*4bb0*/  FMNMX3.FTZ R0, R0, R173, R223, !PT ;  /* 0x000000ad00007276 */ /* 0x000fe200078100df */
[----:B--2---:R-:W-:Y:S01]  /*4bc0*/  FFMA.FTZ R9, R44, UR15, -R24 ;  /* 0x0000000f2c097c23 */ /* 0x004fe20008010818 */
[----:B------:R-:W-:Y:S02]  /*4bd0*/  ISETP.GE.AND P2, PT, R23, R229, PT ;  /* 0x000000e51700720c */ /* 0x000fe40003f46270 */
[----:B------:R-:W-:Y:S01]  /*4be0*/  FMNMX3.FTZ R10, R0, R235, R225, !PT ;  /* 0x000000eb000a7276 */ /* 0x000fe200078100e1 */
[----:B------:R2:W-:Y:S01]  /*4bf0*/  MUFU.EX2 R169, R9 ;  /* 0x0000000900a97308 */ /* 0x0005e20000000800 */
[----:B------:R-:W-:Y:S01]  /*4c00*/  LOP3.LUT R0, R20, UR19, R3, 0x96, !PT ;  /* 0x0000001314007c12 */ /* 0x000fe2000f8e9603 */
[----:B-----5:R-:W-:Y:S01]  /*4c10*/  HMMA.16816.F32 R32, R4, R92, RZ ;  /* 0x0000005c0420723c */ /* 0x020fe200000018ff */
[----:B------:R-:W-:-:S02]  /*4c20*/  FSEL R234, R67, -INF , !P2 ;  /* 0xff80000043ea7808 */ /* 0x000fc40005000000 */
[----:B-1----:R-:W-:Y:S01]  /*4c30*/  FMNMX.FTZ R3, R8, R11, !PT ;  /* 0x0000000b08037209 */ /* 0x002fe20007810000 */
[----:B------:R-:W-:Y:S01]  /*4c40*/  IMAD.MOV.U32 R11, RZ, RZ, R2 ;  /* 0x000000ffff0b7224 */ /* 0x000fe200078e0002 */
[----:B------:R-:W-:Y:S02]  /*4c50*/  FMNMX.FTZ R8, R234, R10, !PT ;  /* 0x0000000aea087209 */ /* 0x000fe40007810000 */
[C---:B------:R-:W-:Y:S01]  /*4c60*/  PRMT R17, R2.reuse, 0x7771, RZ ;  /* 0x0000777102117816 */ /* 0x040fe200000000ff */
[----:B------:R-:W1:Y:S01]  /*4c70*/  SHFL.BFLY PT, R19, R3, 0x1, 0x1f ;  /* 0x0c201f0003137f89 */ /* 0x000e6200000e0000 */
[C---:B------:R-:W-:Y:S01]  /*4c80*/  PRMT R10, R2.reuse, 0x7773, RZ ;  /* 0x00007773020a7816 */ /* 0x040fe200000000ff */
[C---:B------:R-:W-:Y:S01]  /*4c90*/  HMMA.16816.F32 R40, R4.reuse, R88, RZ ;  /* 0x000000580428723c */ /* 0x040fe200000018ff */
[----:B------:R-:W-:Y:S01]  /*4ca0*/  PRMT R2, R2, 0x7772, RZ ;  /* 0x0000777202027816 */ /* 0x000fe200000000ff */
[----:B------:R-:W3:Y:S01]  /*4cb0*/  SHFL.BFLY PT, R18, R8, 0x2, 0x1f ;  /* 0x0c401f0008127f89 */ /* 0x000ee200000e0000 */
[----:B------:R-:W-:Y:S01]  /*4cc0*/  LOP3.LUT R15, R11, 0xff, RZ, 0xc0, !PT ;  /* 0x000000ff0b0f7812 */ /* 0x000fe200078ec0ff */
[----:B--2---:R-:W-:Y:S01]  /*4cd0*/  FFMA.FTZ R9, R45, UR15, -R24 ;  /* 0x0000000f2d097c23 */ /* 0x004fe20008010818 */
[----:B------:R-:W-:Y:S01]  /*4ce0*/  PRMT R20, R2, 0x5410, R10 ;  /* 0x0000541002147816 */ /* 0x000fe2000000000a */
[--C-:B------:R-:W-:Y:S01]  /*4cf0*/  FFMA.FTZ R10, R54, UR15, -R21.reuse ;  /* 0x0000000f360a7c23 */ /* 0x100fe20008010815 */
[C---:B------:R-:W-:Y:S01]  /*4d00*/  LOP3.LUT R2, R0.reuse, 0xffff, RZ, 0xc0, !PT ;  /* 0x0000ffff00027812 */ /* 0x040fe200078ec0ff */
[----:B------:R2:W4:Y:S01]  /*4d10*/  MUFU.EX2 R249, R9 ;  /* 0x0000000900f97308 */ /* 0x0005220000000800 */
[----:B------:R-:W-:Y:S01]  /*4d20*/  LOP3.LUT R16, R0, 0xff, RZ, 0xc0, !PT ;  /* 0x000000ff00107812 */ /* 0x000fe200078ec0ff */
[----:B------:R-:W-:Y:S01]  /*4d30*/  HMMA.16816.F32 R48, R4, R96, RZ ;  /* 0x000000600430723c */ /* 0x000fe200000018ff */
[----:B------:R-:W-:Y:S01]  /*4d40*/  SHF.R.U32.HI R11, RZ, 0x8, R2 ;  /* 0x00000008ff0b7819 */ /* 0x000fe20000011602 */
[----:B------:R-:W-:Y:S01]  /*4d50*/  FFMA.FTZ R2, R55, UR15, -R21 ;  /* 0x0000000f37027c23 */ /* 0x000fe20008010815 */
[----:B------:R-:W-:-:S02]  /*4d60*/  SHF.R.U32.HI R14, RZ, 0x18, R0 ;  /* 0x00000018ff0e7819 */ /* 0x000fc40000011600 */
[----:B------:R-:W-:Y:S01]  /*4d70*/  PRMT R11, R16, 0x5410, R11 ;  /* 0x00005410100b7816 */ /* 0x000fe2000000000b */
[----:B------:R-:W-:Y:S02]  /*4d80*/  MUFU.EX2 R251, R10 ;  /* 0x0000000a00fb7308 */ /* 0x000fe40000000800 */
[----:B------:R-:W-:Y:S01]  /*4d90*/  HMMA.16816.F32 R44, R4, R104, RZ ;  /* 0x00000068042c723c */ /* 0x000fe200000018ff */
[----:B-1----:R-:W-:Y:S02]  /*4da0*/  FMNMX.FTZ R102, R3, R19, !PT ;  /* 0x0000001303667209 */ /* 0x002fe40007810000 */
[----:B------:R-:W-:-:S03]  /*4db0*/  LOP3.LUT R3, R20, 0xff00ff, RZ, 0xc0, !PT ;  /* 0x00ff00ff14037812 */ /* 0x000fc600078ec0ff */
[----:B------:R1:W5:Y:S01]  /*4dc0*/  MUFU.EX2 R252, R2 ;  /* 0x0000000200fc7308 */ /* 0x0003620000000800 */
[----:B--2---:R-:W-:Y:S01]  /*4dd0*/  FFMA.FTZ R9, R59, UR15, -R21 ;  /* 0x0000000f3b097c23 */ /* 0x004fe20008010815 */
[----:B------:R-:W-:Y:S01]  /*4de0*/  HMMA.16816.F32 R68, R4, R86, RZ ;  /* 0x000000560444723c */ /* 0x000fe200000018ff */
[----:B------:R-:W-:-:S05]  /*4df0*/  FSETP.NEU.FTZ.AND P0, PT, R102, -INF , PT ;  /* 0xff8000006600780b */ /* 0x000fca0003f1d000 */
[----:B------:R2:W-:Y:S02]  /*4e00*/  MUFU.EX2 R189, R9 ;  /* 0x0000000900bd7308 */ /* 0x0005e40000000800 */
[----:B------:R-:W-:Y:S01]  /*4e10*/  HMMA.16816.F32 R56, R4, R112, RZ ;  /* 0x000000700438723c */ /* 0x000fe200000018ff */
[----:B-1----:R-:W-:-:S07]  /*4e20*/  FFMA.FTZ R2, R62, UR15, -R21 ;  /* 0x0000000f3e027c23 */ /* 0x002fce0008010815 */
[----:B------:R-:W-:Y:S01]  /*4e30*/  HMMA.16816.F32 R80, R4, R94, RZ ;  /* 0x0000005e0450723c */ /* 0x000fe200000018ff */
[----:B------:R4:W1:Y:S01]  /*4e40*/  MUFU.EX2 R168, R2 ;  /* 0x0000000200a87308 */ /* 0x0008620000000800 */
[----:B--2---:R-:W-:-:S06]  /*4e50*/  PRMT R9, R0, 0x7632, R9 ;  /* 0x0000763200097816 */ /* 0x004fcc0000000009 */
[----:B------:R-:W-:Y:S01]  /*4e60*/  HMMA.16816.F32 R60, R4, R90, RZ ;  /* 0x0000005a043c723c */ /* 0x000fe200000018ff */
[----:B------:R-:W-:Y:S02]  /*4e70*/  LOP3.LUT R0, R9, 0xff, RZ, 0xc0, !PT ;  /* 0x000000ff09007812 */ /* 0x000fe400078ec0ff */
[----:B------:R-:W-:Y:S02]  /*4e80*/  PRMT R9, R15, 0x5410, R17 ;  /* 0x000054100f097816 */ /* 0x000fe40000000011 */
[----:B------:R-:W-:-:S03]  /*4e90*/  PRMT R15, R0, 0x5410, R14 ;  /* 0x00005410000f7816 */ /* 0x000fc6000000000e */
[C---:B------:R-:W-:Y:S01]  /*4ea0*/  HMMA.16816.F32 R64, R4.reuse, R98, RZ ;  /* 0x000000620440723c */ /* 0x040fe200000018ff */
[----:B---3--:R-:W-:Y:S02]  /*4eb0*/  FMNMX.FTZ R14, R8, R18, !PT ;  /* 0x00000012080e7209 */ /* 0x008fe40007810000 */
[--C-:B------:R-:W-:Y:S02]  /*4ec0*/  HSET2.LE.AND R0, R9, R12.reuse, PT ;  /* 0x0000000c09007233 */ /* 0x100fe40003803000 */
[----:B----4-:R-:W-:Y:S02]  /*4ed0*/  F2FP.F16.F32.PACK_AB R2, R249, R169 ;  /* 0x000000a9f902723e */ /* 0x010fe400000000ff */
[----:B------:R-:W-:Y:S01]  /*4ee0*/  LOP3.LUT R9, R121, UR28, R79, 0x96, !PT ;  /* 0x0000001c79097c12 */ /* 0x000fe2000f8e964f */
[----:B------:R-:W-:Y:S01]  /*4ef0*/  HMMA.16816.F32 R72, R4, R106, RZ ;  /* 0x0000006a0448723c */ /* 0x000fe200000018ff */
[----:B------:R-:W-:Y:S01]  /*4f00*/  LOP3.LUT R10, R2, R0, RZ, 0xc0, !PT ;  /* 0x00000000020a7212 */ /* 0x000fe200078ec0ff */
[----:B------:R-:W-:Y:S01]  /*4f10*/  LDSM.16.MT88.4 R120, [R25+0xb400] ;  /* 0x00b400001978783b */ /* 0x000fe20000004200 */
[--C-:B------:R-:W-:Y:S01]  /*4f20*/  HSET2.LE.AND R0, R3, R12.reuse, PT ;  /* 0x0000000c03007233 */ /* 0x100fe20003803000 */
[----:B------:R-:W-:Y:S01]  /*4f30*/  IMAD.WIDE.U32 R166, R9, -0x2daee0ad, RZ ;  /* 0xd2511f5309a67825 */ /* 0x000fe200078e00ff */
[----:B------:R-:W-:-:S02]  /*4f40*/  HSET2.LE.AND R3, R11, R12, PT ;  /* 0x0000000c0b037233 */ /* 0x000fc40003803000 */
[----:B-----5:R-:W-:Y:S01]  /*4f50*/  F2FP.F16.F32.PACK_AB R2, R252, R251 ;  /* 0x000000fbfc02723e */ /* 0x020fe200000000ff */
[----:B------:R-:W-:Y:S01]  /*4f60*/  HMMA.16816.F32 R52, R4, R114, RZ ;  /* 0x000000720434723c */ /* 0x000fe200000018ff */
[----:B------:R-:W-:Y:S01]  /*4f70*/  F2FP.F16.F32.PACK_AB R8, R187, R188 ;  /* 0x000000bcbb08723e */ /* 0x000fe200000000ff */
[----:B------:R-:W2:Y:S01]  /*4f80*/  SHFL.BFLY PT, R6, R14, 0x1, 0x1f ;  /* 0x0c201f000e067f89 */ /* 0x000ea200000e0000 */
[----:B------:R-:W-:Y:S02]  /*4f90*/  LOP3.LUT R11, R2, R0, RZ, 0xc0, !PT ;  /* 0x00000000020b7212 */ /* 0x000fe400078ec0ff */
[----:B------:R-:W-:Y:S01]  /*4fa0*/  LOP3.LUT R8, R8, R3, RZ, 0xc0, !PT ;  /* 0x0000000308087212 */ /* 0x000fe200078ec0ff */
[----:B------:R-:W-:Y:S01]  /*4fb0*/  STL.64 [R1+0x48], R166 ;  /* 0x000048a601007387 */ /* 0x000fe20000100a00 */
[----:B------:R-:W-:Y:S02]  /*4fc0*/  HSET2.LE.AND R0, R15, R12, PT ;  /* 0x0000000c0f007233 */ /* 0x000fe40003803000 */
[----:B------:R-:W-:-:S02]  /*4fd0*/  LOP3.LUT R3, R158, UR26, R167, 0x96, !PT ;  /* 0x0000001a9e037c12 */ /* 0x000fc4000f8e96a7 */
[----:B-1----:R-:W-:-:S03]  /*4fe0*/  F2FP.F16.F32.PACK_AB R2, R168, R189 ;  /* 0x000000bda802723e */ /* 0x002fc600000000ff */
[----:B------:R-:W-:Y:S01]  /*4ff0*/  IMAD.WIDE.U32 R246, R3, -0x326172a9, RZ ;  /* 0xcd9e8d5703f67825 */ /* 0x000fe200078e00ff */
[----:B------:R-:W-:-:S03]  /*5000*/  LOP3.LUT R9, R2, R0, RZ, 0xc0, !PT ;  /* 0x0000000002097212 */ /* 0x000fc600078ec0ff */
[----:B------:R-:W-:Y:S01]  /*5010*/  FMUL.FTZ R0, R102, UR15 ;  /* 0x0000000f66007c20 */ /* 0x000fe20008410000 */
[----:B------:R-:W-:Y:S01]  /*5020*/  LOP3.LUT R2, R78, UR14, R29, 0x96, !PT ;  /* 0x0000000e4e027c12 */ /* 0x000fe2000f8e961d */
[----:B------:R-:W-:Y:S01]  /*5030*/  IMAD.MOV.U32 R29, RZ, RZ, R160 ;  /* 0x000000ffff1d7224 */ /* 0x000fe200078e00a0 */
[----:B------:R-:W-:Y:S02]  /*5040*/  LOP3.LUT R4, R28, UR7, R247, 0x96, !PT ;  /* 0x000000071c047c12 */ /* 0x000fe4000f8e96f7 */
[----:B------:R-:W-:Y:S01]  /*5050*/  FSEL R16, R0, RZ, P0 ;  /* 0x000000ff00107208 */ /* 0x000fe20000000000 */
[----:B------:R-:W-:Y:S01]  /*5060*/  IMAD.WIDE.U32 R2, R2, -0x2daee0ad, RZ ;  /* 0xd2511f5302027825 */ /* 0x000fe200078e00ff */
[----:B------:R-:W-:Y:S03]  /*5070*/  HMMA.16816.F32 R208, R8, R116, R40 ;  /* 0x0000007408d0723c */ /* 0x000fe60000001828 */
[----:B------:R-:W-:Y:S01]  /*5080*/  IMAD.WIDE.U32 R4, R4, -0x2daee0ad, RZ ;  /* 0xd2511f5304047825 */ /* 0x000fe200078e00ff */
[----:B------:R-:W-:-:S03]  /*5090*/  LOP3.LUT R3, R166, UR23, R3, 0x96, !PT ;  /* 0x00000017a6037c12 */ /* 0x000fc6000f8e9603 */
[--C-:B------:R-:W-:Y:S01]  /*50a0*/  FFMA.FTZ R0, R30, UR15, -R16.reuse ;  /* 0x0000000f1e007c23 */ /* 0x100fe20008010810 */
[----:B------:R-:W-:Y:S01]  /*50b0*/  LOP3.LUT R2, R2, UR22, R5, 0x96, !PT ;  /* 0x0000001602027c12 */ /* 0x000fe2000f8e9605 */
[----:B------:R-:W-:Y:S02]  /*50c0*/  IMAD.WIDE.U32 R18, R3, -0x326172a9, RZ ;  /* 0xcd9e8d5703127825 */ /* 0x000fe400078e00ff */
[----:B------:R1:W-:Y:S02]  /*50d0*/  MUFU.EX2 R233, R0 ;  /* 0x0000000000e97308 */ /* 0x0003e40000000800 */
[----:B------:R-:W-:Y:S01]  /*50e0*/  FFMA.FTZ R3, R100, UR15, -R16 ;  /* 0x0000000f64037c23 */ /* 0x000fe20008010810 */
[----:B------:R-:W-:Y:S01]  /*50f0*/  HMMA.16816.F32 R212, R8, R128, R32 ;  /* 0x0000008008d4723c */ /* 0x000fe20000001820 */
[----:B------:R-:W-:Y:S01]  /*5100*/  IMAD.WIDE.U32 R22, R2, -0x326172a9, RZ ;  /* 0xcd9e8d5702167825 */ /* 0x000fe200078e00ff */
[----:B------:R-:W-:-:S03]  /*5110*/  LOP3.LUT R2, R246, UR13, R19, 0x96, !PT ;  /* 0x0000000df6027c12 */ /* 0x000fc6000f8e9613 */
[----:B------:R-:W-:Y:S01]  /*5120*/  IMAD.MOV.U32 R100, RZ, RZ, R157 ;  /* 0x000000ffff647224 */ /* 0x000fe200078e009d */
[----:B------:R-:W3:Y:S02]  /*5130*/  MUFU.EX2 R15, R3 ;  /* 0x00000003000f7308 */ /* 0x000ee40000000800 */
[C---:B------:R-:W-:Y:S01]  /*5140*/  HMMA.16816.F32 R192, R8.reuse, R130, R80 ;  /* 0x0000008208c0723c */ /* 0x040fe20000001850 */
[----:B------:R-:W-:Y:S02]  /*5150*/  IMAD.MOV.U32 R82, RZ, RZ, R158 ;  /* 0x000000ffff527224 */ /* 0x000fe400078e009e */
[----:B------:R-:W-:Y:S02]  /*5160*/  IMAD.MOV.U32 R83, RZ, RZ, R159 ;  /* 0x000000ffff537224 */ /* 0x000fe400078e009f */
[----:B------:R-:W-:Y:S02]  /*5170*/  IMAD.MOV.U32 R81, RZ, RZ, R156 ;  /* 0x000000ffff517224 */ /* 0x000fe400078e009c */
[----:B-1----:R-:W-:Y:S01]  /*5180*/  FFMA.FTZ R0, R101, UR15, -R16 ;  /* 0x0000000f65007c23 */ /* 0x002fe20008010810 */
[----:B--2---:R-:W-:Y:S01]  /*5190*/  FMNMX.FTZ R101, R14, R6, !PT ;  /* 0x000000060e657209 */ /* 0x004fe20007810000 */
[----:B------:R-:W-:Y:S01]  /*51a0*/  IMAD.WIDE.U32 R6, R2, -0x2daee0ad, RZ ;  /* 0xd2511f5302067825 */ /* 0x000fe200078e00ff */
[----:B------:R-:W-:Y:S01]  /*51b0*/  HMMA.16816.F32 R216, R8, R136, R36 ;  /* 0x0000008808d8723c */ /* 0x000fe20000001824 */
[----:B------:R1:W2:Y:S01]  /*51c0*/  MUFU.EX2 R20, R0 ;  /* 0x0000000000147308 */ /* 0x0002a20000000800 */
[C---:B------:R-:W-:Y:S01]  /*51d0*/  FSETP.NEU.FTZ.AND P0, PT, R101.reuse, -INF , PT ;  /* 0xff8000006500780b */ /* 0x040fe20003f1d000 */
[----:B------:R-:W-:Y:S01]  /*51e0*/  FMUL.FTZ R2, R101, UR15 ;  /* 0x0000000f65027c20 */ /* 0x000fe20008410000 */
[----:B------:R-:W-:-:S02]  /*51f0*/  IMAD.MOV.U32 R39, RZ, RZ, R169 ;  /* 0x000000ffff277224 */ /* 0x000fc400078e00a9 */
[----:B---3--:R-:W-:Y:S02]  /*5200*/  IMAD.MOV.U32 R80, RZ, RZ, R15 ;  /* 0x000000ffff507224 */ /* 0x008fe400078e000f */
[----:B------:R-:W-:Y:S01]  /*5210*/  FSEL R17, R2, RZ, P0 ;  /* 0x000000ff02117208 */ /* 0x000fe20000000000 */
[----:B------:R-:W-:Y:S01]  /*5220*/  IMAD.MOV.U32 R38, RZ, RZ, R168 ;  /* 0x000000ffff267224 */ /* 0x000fe200078e00a8 */
[----:B------:R-:W-:Y:S01]  /*5230*/  HMMA.16816.F32 R156, R8, R134, R52 ;  /* 0x00000086089c723c */ /* 0x000fe20000001834 */
[----:B------:R-:W-:Y:S02]  /*5240*/  IMAD.MOV.U32 R37, RZ, RZ, R162 ;  /* 0x000000ffff257224 */ /* 0x000fe400078e00a2 */
[----:B------:R-:W-:Y:S01]  /*5250*/  FFMA.FTZ R3, R27, UR15, -R17 ;  /* 0x0000000f1b037c23 */ /* 0x000fe20008010811 */
[----:B------:R-:W-:-:S03]  /*5260*/  IMAD.MOV.U32 R36, RZ, RZ, R161 ;  /* 0x000000ffff247224 */ /* 0x000fc600078e00a1 */
[----:B------:R3:W-:Y:S01]  /*5270*/  MUFU.EX2 R221, R3 ;  /* 0x0000000300dd7308 */ /* 0x0007e20000000800 */
[----:B-1----:R-:W-:Y:S01]  /*5280*/  LOP3.LUT R0, R18, UR12, R23, 0x96, !PT ;  /* 0x0000000c12007c12 */ /* 0x002fe2000f8e9617 */
[----:B--2---:R-:W-:Y:S01]  /*5290*/  IMAD.MOV.U32 R27, RZ, RZ, R20 ;  /* 0x000000ffff1b7224 */ /* 0x004fe200078e0014 */
[----:B------:R-:W-:Y:S01]  /*52a0*/  HMMA.16816.F32 R204, R8, R124, R48 ;  /* 0x0000007c08cc723c */ /* 0x000fe20000001830 */
[----:B------:R-:W-:Y:S02]  /*52b0*/  IMAD.MOV.U32 R20, RZ, RZ, R163 ;  /* 0x000000ffff147224 */ /* 0x000fe400078e00a3 */
[----:B------:R-:W-:-:S04]  /*52c0*/  IMAD.WIDE.U32 R78, R0, -0x2daee0ad, RZ ;  /* 0xd2511f53004e7825 */ /* 0x000fc800078e00ff */
[----:B------:R-:W-:Y:S01]  /*52d0*/  FFMA.FTZ R0, R109, UR15, -R16 ;  /* 0x0000000f6d007c23 */ /* 0x000fe20008010810 */
[----:B------:R-:W-:-:S03]  /*52e0*/  IMAD.MOV.U32 R109, RZ, RZ, R38 ;  /* 0x000000ffff6d7224 */ /* 0x000fc600078e0026 */
[----:B------:R1:W-:Y:S01]  /*52f0*/  MUFU.EX2 R43, R0 ;  /* 0x00000000002b7308 */ /* 0x0003e20000000800 */
[----:B------:R-:W-:Y:S01]  /*5300*/  LOP3.LUT R2, R6, UR20, R79, 0x96, !PT ;  /* 0x0000001406027c12 */ /* 0x000fe2000f8e964f */
[----:B------:R-:W-:Y:S01]  /*5310*/  FFMA.FTZ R6, R141, UR15, -R17 ;  /* 0x0000000f8d067c23 */ /* 0x000fe20008010811 */
[C---:B------:R-:W-:Y:S03]  /*5320*/  HMMA.16816.F32 R176, R8.reuse, R120, R44 ;  /* 0x0000007808b0723c */ /* 0x040fe6000000182c */
[----:B---3--:R-:W-:Y:S02]  /*5330*/  IMAD.WIDE.U32 R2, R2, -0x326172a9, RZ ;  /* 0xcd9e8d5702027825 */ /* 0x008fe400078e00ff */
[----:B------:R2:W-:Y:S02]  /*5340*/  MUFU.EX2 R28, R6 ;  /* 0x00000006001c7308 */ /* 0x0005e40000000800 */
[----:B------:R-:W-:Y:S01]  /*5350*/  IMAD.MOV.U32 R5, RZ, RZ, R2 ;  /* 0x000000ffff057224 */ /* 0x000fe200078e0002 */
[----:B------:R-:W-:Y:S04]  /*5360*/  HMMA.16816.F32 R200, R8, R132, R56 ;  /* 0x0000008408c8723c */ /* 0x000fe80000001838 */
[----:B------:R-:W-:-:S02]  /*5370*/  LOP3.LUT R5, R5, 0xff, RZ, 0xc0, !PT ;  /* 0x000000ff05057812 */ /* 0x000fc400078ec0ff */
[----:B-1----:R-:W-:Y:S02]  /*5380*/  LOP3.LUT R0, R4, UR21, R7, 0x96, !PT ;  /* 0x0000001504007c12 */ /* 0x002fe4000f8e9607 */
[C---:B------:R-:W-:Y:S01]  /*5390*/  PRMT R4, R2.reuse, 0x7773, RZ ;  /* 0x0000777302047816 */ /* 0x040fe200000000ff */
[----:B------:R-:W-:Y:S01]  /*53a0*/  HMMA.16816.F32 R196, R8, R138, R68 ;  /* 0x0000008a08c4723c */ /* 0x000fe20000001844 */
[----:B------:R-:W-:Y:S01]  /*53b0*/  PRMT R7, R2, 0x7771, RZ ;  /* 0x0000777102077816 */ /* 0x000fe200000000ff */
[----:B------:R-:W-:-:S04]  /*53c0*/  IMAD.WIDE.U32 R18, R0, -0x326172a9, RZ ;  /* 0xcd9e8d5700127825 */ /* 0x000fc800078e00ff */
[----:B------:R-:W-:Y:S01]  /*53d0*/  FFMA.FTZ R0, R140, UR15, -R17 ;  /* 0x0000000f8c007c23 */ /* 0x000fe20008010811 */
[----:B--2---:R-:W-:Y:S01]  /*53e0*/  PRMT R6, R5, 0x5410, R7 ;  /* 0x0000541005067816 */ /* 0x004fe20000000007 */
[----:B------:R-:W-:Y:S02]  /*53f0*/  IMAD.MOV.U32 R140, RZ, RZ, R39 ;  /* 0x000000ffff8c7224 */ /* 0x000fe400078e0027 */
[----:B------:R1:W2:Y:S01]  /*5400*/  MUFU.EX2 R30, R0 ;  /* 0x00000000001e7308 */ /* 0x0002a20000000800 */
[C---:B------:R-:W-:Y:S08]  /*5410*/  HMMA.16816.F32 R180, R8.reuse, R118, R60 ;  /* 0x0000007608b4723c */ /* 0x040ff0000000183c */
[----:B------:R-:W-:Y:S01]  /*5420*/  HMMA.16816.F32 R168, R8, R126, R64 ;  /* 0x0000007e08a8723c */ /* 0x000fe20000001840 */
[----:B-1----:R-:W-:-:S07]  /*5430*/  PRMT R0, R2, 0x7772, RZ ;  /* 0x0000777202007816 */ /* 0x002fce00000000ff */
[----:B------:R-:W-:Y:S01]  /*5440*/  HMMA.16816.F32 R160, R8, R122, R72 ;  /* 0x0000007a08a0723c */ /* 0x000fe20000001848 */
[----:B------:R-:W-:Y:S01]  /*5450*/  LOP3.LUT R2, R18, UR8, R3, 0x96, !PT ;  /* 0x0000000812027c12 */ /* 0x000fe2000f8e9603 */
[----:B--2---:R-:W-:Y:S01]  /*5460*/  IMAD.MOV.U32 R11, RZ, RZ, R30 ;  /* 0x000000ffff0b7224 */ /* 0x004fe200078e001e */
[----:B------:R-:W-:Y:S01]  /*5470*/  PRMT R3, R0, 0x5410, R4 ;  /* 0x0000541000037816 */ /* 0x000fe20000000004 */
[----:B------:R-:W-:Y:S01]  /*5480*/  FFMA.FTZ R4, R142, UR15, -R17 ;  /* 0x0000000f8e047c23 */ /* 0x000fe20008010811 */
[C---:B------:R-:W-:Y:S01]  /*5490*/  LOP3.LUT R0, R2.reuse, 0xffff, RZ, 0xc0, !PT ;  /* 0x0000ffff02007812 */ /* 0x040fe200078ec0ff */
[----:B------:R-:W-:Y:S01]  /*54a0*/  IMAD.MOV.U32 R10, RZ, RZ, R29 ;  /* 0x000000ffff0a7224 */ /* 0x000fe200078e001d */
[C---:B------:R-:W-:Y:S01]  /*54b0*/  PRMT R5, R2.reuse, 0x7632, R5 ;  /* 0x0000763202057816 */ /* 0x040fe20000000005 */
[----:B------:R1:W2:Y:S01]  /*54c0*/  MUFU.EX2 R32, R4 ;  /* 0x0000000400207308 */ /* 0x0002a20000000800 */
[----:B------:R-:W-:Y:S01]  /*54d0*/  LOP3.LUT R7, R3, 0xff00ff, RZ, 0xc0, !PT ;  /* 0x00ff00ff03077812 */ /* 0x000fe200078ec0ff */
[----:B------:R-:W-:Y:S01]  /*54e0*/  IMAD.MOV.U32 R9, RZ, RZ, R37 ;  /* 0x000000ffff097224 */ /* 0x000fe200078e0025 */
[----:B------:R-:W-:-:S02]  /*54f0*/  LOP3.LUT R15, R2, 0xff, RZ, 0xc0, !PT ;  /* 0x000000ff020f7812 */ /* 0x000fc400078ec0ff */
[----:B------:R-:W-:Y:S02]  /*5500*/  SHF.R.U32.HI R14, RZ, 0x18, R2 ;  /* 0x00000018ff0e7819 */ /* 0x000fe40000011602 */
[----:B------:R-:W-:Y:S02]  /*5510*/  LOP3.LUT R3, R5, 0xff, RZ, 0xc0, !PT ;  /* 0x000000ff05037812 */ /* 0x000fe400078ec0ff */
[----:B------:R-:W-:Y:S02]  /*5520*/  F2FP.F16.F32.PACK_AB R2, R43, R80 ;  /* 0x000000502b02723e */ /* 0x000fe400000000ff */
[----:B------:R-:W-:-:S05]  /*5530*/  PRMT R5, R3, 0x5410, R14 ;  /* 0x0000541003057816 */ /* 0x000fca000000000e */
[--C-:B------:R-:W-:Y:S02]  /*5540*/  HSET2.LE.AND R5, R5, R12.reuse, PT ;  /* 0x0000000c05057233 */ /* 0x100fe40003803000 */
[----:B-1----:R-:W-:Y:S02]  /*5550*/  SHF.R.U32.HI R4, RZ, 0x8, R0 ;  /* 0x00000008ff047819 */ /* 0x002fe40000011600 */
[--C-:B------:R-:W-:Y:S02]  /*5560*/  HSET2.LE.AND R0, R6, R12.reuse, PT ;  /* 0x0000000c06007233 */ /* 0x100fe40003803000 */
[----:B------:R-:W-:Y:S01]  /*5570*/  PRMT R4, R15, 0x5410, R4 ;  /* 0x000054100f047816 */ /* 0x000fe20000000004 */
[----:B--2---:R-:W-:Y:S02]  /*5580*/  IMAD.MOV.U32 R15, RZ, RZ, R32 ;  /* 0x000000ffff0f7224 */ /* 0x004fe400078e0020 */
[----:B------:R-:W-:Y:S02]  /*5590*/  LOP3.LUT R6, R2, R0, RZ, 0xc0, !PT ;  /* 0x0000000002067212 */ /* 0x000fe400078ec0ff */
[----:B------:R-:W-:-:S02]  /*55a0*/  HSET2.LE.AND R0, R7, R12, PT ;  /* 0x0000000c07007233 */ /* 0x000fc40003803000 */
[----:B------:R-:W-:Y:S02]  /*55b0*/  HSET2.LE.AND R3, R4, R12, PT ;  /* 0x0000000c04037233 */ /* 0x000fe40003803000 */
[----:B------:R-:W-:Y:S02]  /*55c0*/  F2FP.F16.F32.PACK_AB R2, R28, R30 ;  /* 0x0000001e1c02723e */ /* 0x000fe400000000ff */
[----:B------:R-:W-:Y:S02]  /*55d0*/  F2FP.F16.F32.PACK_AB R4, R27, R233 ;  /* 0x000000e91b04723e */ /* 0x000fe400000000ff */
[----:B------:R-:W-:Y:S02]  /*55e0*/  F2FP.F16.F32.PACK_AB R14, R15, R221 ;  /* 0x000000dd0f0e723e */ /* 0x000fe400000000ff */
[----:B------:R-:W-:Y:S01]  /*55f0*/  LOP3.LUT R7, R2, R0, RZ, 0xc0, !PT ;  /* 0x0000000002077212 */ /* 0x000fe200078ec0ff */
[----:B------:R-:W-:Y:S01]  /*5600*/  FFMA.FTZ R0, R146, UR15, -R16 ;  /* 0x0000000f92007c23 */ /* 0x000fe20008010810 */
[----:B------:R-:W-:-:S02]  /*5610*/  LOP3.LUT R4, R4, R3, RZ, 0xc0, !PT ;  /* 0x0000000304047212 */ /* 0x000fc400078ec0ff */
[----:B------:R-:W-:Y:S02]  /*5620*/  LOP3.LUT R5, R14, R5, RZ, 0xc0, !PT ;  /* 0x000000050e057212 */ /* 0x000fe400078ec0ff */
[----:B------:R-:W-:Y:S01]  /*5630*/  LOP3.LUT R2, R22, UR9, R19, 0x96, !PT ;  /* 0x0000000916027c12 */ /* 0x000fe2000f8e9613 */
[----:B------:R1:W-:Y:S04]  /*5640*/  MUFU.EX2 R14, R0 ;  /* 0x00000000000e7308 */ /* 0x0003e80000000800 */
[----:B------:R-:W-:Y:S01]  /*5650*/  HMMA.16816.F32 R32, R4, R84, RZ ;  /* 0x000000540420723c */ /* 0x000fe200000018ff */
[----:B------:R-:W-:Y:S02]  /*5660*/  IMAD.MOV.U32 R84, RZ, RZ, R31 ;  /* 0x000000ffff547224 */ /* 0x000fe400078e001f */
[----:B------:R-:W-:-:S02]  /*5670*/  IMAD.MOV.U32 R85, RZ, RZ, R36 ;  /* 0x000000ffff557224 */ /* 0x000fc400078e0024 */
[----:B------:R-:W-:-:S03]  /*5680*/  IMAD.WIDE.U32 R2, R2, -0x2daee0ad, RZ ;  /* 0xd2511f5302027825 */ /* 0x000fc600078e00ff */
[----:B------:R-:W-:Y:S01]  /*5690*/  HMMA.16816.F32 R52, R4, R86, RZ ;  /* 0x000000560434723c */ /* 0x000fe200000018ff */
[----:B------:R-:W-:Y:S02]  /*56a0*/  IMAD.MOV.U32 R87, RZ, RZ, R28 ;  /* 0x000000ffff577224 */ /* 0x000fe400078e001c */
[----:B-1----:R-:W-:-:S05]  /*56b0*/  FFMA.FTZ R0, R144, UR15, -R16 ;  /* 0x0000000f90007c23 */ /* 0x002fca0008010810 */
[C---:B------:R-:W-:Y:S01]  /*56c0*/  HMMA.16816.F32 R28, R4.reuse, R92, RZ ;  /* 0x0000005c041c723c */ /* 0x040fe200000018ff */
[----:B------:R-:W-:Y:S01]  /*56d0*/  IMAD.MOV.U32 R93, RZ, RZ, R43 ;  /* 0x000000ffff5d7224 */ /* 0x000fe200078e002b */
[----:B------:R1:W2:Y:S06]  /*56e0*/  MUFU.EX2 R92, R0 ;  /* 0x00000000005c7308 */ /* 0x0002ac0000000800 */
[C---:B------:R-:W-:Y:S08]  /*56f0*/  HMMA.16816.F32 R56, R4.reuse, R94, RZ ;  /* 0x0000005e0438723c */ /* 0x040ff000000018ff */
[----:B------:R-:W-:Y:S01]  /*5700*/  HMMA.16816.F32 R36, R4, R88, RZ ;  /* 0x000000580424723c */ /* 0x000fe200000018ff */
[----:B------:R-:W-:-:S02]  /*5710*/  IMAD.MOV.U32 R89, RZ, RZ, R93 ;  /* 0x000000ffff597224 */ /* 0x000fc400078e005d */
[----:B-1----:R-:W-:Y:S01]  /*5720*/  FFMA.FTZ R0, R143, UR15, -R16 ;  /* 0x0000000f8f007c23 */ /* 0x002fe20008010810 */
[----:B------:R-:W-:Y:S02]  /*5730*/  IMAD.MOV.U32 R88, RZ, RZ, R87 ;  /* 0x000000ffff587224 */ /* 0x000fe400078e0057 */
[----:B------:R-:W-:Y:S01]  /*5740*/  IMAD.MOV.U32 R87, RZ, RZ, R80 ;  /* 0x000000ffff577224 */ /* 0x000fe200078e0050 */
[----:B------:R1:W-:Y:S01]  /*5750*/  MUFU.EX2 R141, R0 ;  /* 0x00000000008d7308 */ /* 0x0003e20000000800 */
[----:B------:R-:W-:Y:S01]  /*5760*/  HMMA.16816.F32 R60, R4, R90, RZ ;  /* 0x0000005a043c723c */ /* 0x000fe200000018ff */
[----:B------:R-:W-:Y:S02]  /*5770*/  IMAD.MOV.U32 R90, RZ, RZ, R10 ;  /* 0x000000ffff5a7224 */ /* 0x000fe400078e000a */
[----:B------:R-:W-:Y:S02]  /*5780*/  IMAD.MOV.U32 R91, RZ, RZ, R84 ;  /* 0x000000ffff5b7224 */ /* 0x000fe400078e0054 */
[----:B------:R-:W-:-:S02]  /*5790*/  IMAD.MOV.U32 R84, RZ, RZ, R81 ;  /* 0x000000ffff547224 */ /* 0x000fc400078e0051 */
[----:B------:R-:W-:Y:S01]  /*57a0*/  IMAD.MOV.U32 R22, RZ, RZ, R90 ;  /* 0x000000ffff167224 */ /* 0x000fe200078e005a */
[----:B------:R-:W-:Y:S01]  /*57b0*/  HMMA.16816.F32 R40, R4, R96, RZ ;  /* 0x000000600428723c */ /* 0x000fe200000018ff */
[----:B------:R-:W-:Y:S02]  /*57c0*/  IMAD.MOV.U32 R23, RZ, RZ, R91 ;  /* 0x000000ffff177224 */ /* 0x000fe400078e005b */
[----:B------:R-:W-:Y:S02]  /*57d0*/  IMAD.MOV.U32 R18, RZ, RZ, R88 ;  /* 0x000000ffff127224 */ /* 0x000fe400078e0058 */
[----:B------:R-:W-:-:S03]  /*57e0*/  IMAD.MOV.U32 R19, RZ, RZ, R89 ;  /* 0x000000ffff137224 */ /* 0x000fc600078e0059 */
[----:B------:R-:W-:Y:S01]  /*57f0*/  HMMA.16816.F32 R64, R4, R98, RZ ;  /* 0x000000620440723c */ /* 0x000fe200000018ff */
[----:B-1----:R-:W-:Y:S01]  /*5800*/  LOP3.LUT R0, R78, UR19, R3, 0x96, !PT ;  /* 0x000000134e007c12 */ /* 0x002fe2000f8e9603 */
[----:B------:R-:W-:-:S04]  /*5810*/  FFMA.FTZ R3, R145, UR15, -R17 ;  /* 0x0000000f91037c23 */ /* 0x000fc80008010811 */
[----:B------:R1:W-:Y:S02]  /*5820*/  MUFU.EX2 R142, R3 ;  /* 0x00000003008e7308 */ /* 0x0003e40000000800 */
[----:B------:R-:W-:Y:S01]  /*5830*/  HMMA.16816.F32 R44, R4, R104, RZ ;  /* 0x00000068042c723c */ /* 0x000fe200000018ff */
[----:B------:R-:W-:Y:S01]  /*5840*/  SHF.R.U32.HI R104, RZ, 0x5, R220 ;  /* 0x00000005ff687819 */ /* 0x000fe200000116dc */
[----:B------:R-:W-:-:S06]  /*5850*/  IMAD.MOV.U32 R105, RZ, RZ, R11 ;  /* 0x000000ffff697224 */ /* 0x000fcc00078e000b */
[----:B------:R-:W-:Y:S01]  /*5860*/  HMMA.16816.F32 R68, R4, R106, RZ ;  /* 0x0000006a0444723c */ /* 0x000fe200000018ff */
[----:B------:R-:W3:Y:S01]  /*5870*/  S2R R106, SR_CTAID.X ;  /* 0x00000000006a7919 */ /* 0x000ee20000002500 */
[----:B-1----:R-:W-:-:S06]  /*5880*/  FFMA.FTZ R3, R111, UR15, -R17 ;  /* 0x0000000f6f037c23 */ /* 0x002fcc0008010811 */
[C---:B------:R-:W-:Y:S01]  /*5890*/  HMMA.16816.F32 R48, R4.reuse, R112, RZ ;  /* 0x000000700430723c */ /* 0x040fe200000018ff */
[----:B--2---:R-:W-:Y:S01]  /*58a0*/  IMAD.MOV.U32 R111, RZ, RZ, R92 ;  /* 0x000000ffff6f7224 */ /* 0x004fe200078e005c */
[----:B------:R1:W-:Y:S06]  /*58b0*/  MUFU.EX2 R78, R3 ;  /* 0x00000003004e7308 */ /* 0x0003ec0000000800 */
[----:B------:R-:W-:Y:S01]  /*58c0*/  HMMA.16816.F32 R72, R4, R114, RZ ;  /* 0x000000720448723c */ /* 0x000fe200000018ff */
[----:B------:R-:W-:Y:S01]  /*58d0*/  FFMA.FTZ R4, R110, UR15, -R16 ;  /* 0x0000000f6e047c23 */ /* 0x000fe20008010810 */
[----:B------:R-:W-:Y:S01]  /*58e0*/  IMAD.MOV.U32 R5, RZ, RZ, R2 ;  /* 0x000000ffff057224 */ /* 0x000fe200078e0002 */
[----:B------:R-:W-:Y:S01]  /*58f0*/  PRMT R6, R2, 0x7771, RZ ;  /* 0x0000777102067816 */ /* 0x000fe200000000ff */
[----:B------:R-:W-:Y:S01]  /*5900*/  IMAD.MOV.U32 R114, RZ, RZ, R18 ;  /* 0x000000ffff727224 */ /* 0x000fe200078e0012 */
[----:B------:R2:W4:Y:S01]  /*5910*/  MUFU.EX2 R86, R4 ;  /* 0x0000000400567308 */ /* 0x0005220000000800 */
[----:B------:R-:W-:Y:S01]  /*5920*/  IMAD.MOV.U32 R115, RZ, RZ, R19 ;  /* 0x000000ffff737224 */ /* 0x000fe200078e0013 */
[----:B-1----:R-:W-:Y:S01]  /*5930*/  PRMT R3, R0, 0x7632, R3 ;  /* 0x0000763200037816 */ /* 0x002fe20000000003 */
[----:B---3--:R-:W-:-:S02]  /*5940*/  IMAD R106, R106, 0x8, R104 ;  /* 0x000000086a6a7824 */ /* 0x008fc400078e0268 */
[----:B------:R-:W-:Y:S02]  /*5950*/  IMAD.MOV.U32 R104, RZ, RZ, R9 ;  /* 0x000000ffff687224 */ /* 0x000fe400078e0009 */
[----:B------:R-:W-:Y:S01]  /*5960*/  VIADD R106, R106, 0x4 ;  /* 0x000000046a6a7836 */ /* 0x000fe20000000000 */
[C---:B--2---:R-:W-:Y:S01]  /*5970*/  PRMT R4, R2.reuse, 0x7773, RZ ;  /* 0x0000777302047816 */ /* 0x044fe200000000ff */
[----:B------:R-:W-:Y:S01]  /*5980*/  IMAD.MOV.U32 R113, RZ, RZ, R104 ;  /* 0x000000ffff717224 */ /* 0x000fe200078e0068 */
[----:B------:R-:W-:Y:S01]  /*5990*/  PRMT R2, R2, 0x7772, RZ ;  /* 0x0000777202027816 */ /* 0x000fe200000000ff */
[----:B------:R-:W-:-:S03]  /*59a0*/  IMAD.WIDE.U32 R106, R106, -0x326172a9, RZ ;  /* 0xcd9e8d576a6a7825 */ /* 0x000fc600078e00ff */
[----:B------:R-:W-:Y:S01]  /*59b0*/  PRMT R8, R2, 0x5410, R4 ;  /* 0x0000541002087816 */ /* 0x000fe20000000004 */
[----:B------:R-:W-:Y:S01]  /*59c0*/  IMAD.MOV.U32 R107, RZ, RZ, R85 ;  /* 0x000000ffff6b7224 */ /* 0x000fe200078e0055 */
[----:B------:R-:W-:Y:S01]  /*59d0*/  LOP3.LUT R2, R5, 0xff, RZ, 0xc0, !PT ;  /* 0x000000ff05027812 */ /* 0x000fe200078ec0ff */
[----:B------:R-:W-:Y:S01]  /*59e0*/  IMAD.MOV.U32 R85, RZ, RZ, R15 ;  /* 0x000000ffff557224 */ /* 0x000fe200078e000f */
[----:B------:R-:W-:Y:S01]  /*59f0*/  SHF.R.U32.HI R5, RZ, 0x18, R0 ;  /* 0x00000018ff057819 */ /* 0x000fe20000011600 */
[----:B------:R-:W-:Y:S01]  /*5a00*/  IMAD.MOV.U32 R104, RZ, RZ, R87 ;  /* 0x000000ffff687224 */ /* 0x000fe200078e0057 */
[----:B------:R-:W-:Y:S01]  /*5a10*/  PRMT R7, R2, 0x5410, R6 ;  /* 0x0000541002077816 */ /* 0x000fe20000000006 */
[----:B------:R-:W-:Y:S01]  /*5a20*/  IMAD.MOV.U32 R87, RZ, RZ, R251 ;  /* 0x000000ffff577224 */ /* 0x000fe200078e00fb */
[C---:B------:R-:W-:Y:S01]  /*5a30*/  LOP3.LUT R2, R0.reuse, 0xffff, RZ, 0xc0, !PT ;  /* 0x0000ffff00027812 */ /* 0x040fe200078ec0ff */
[----:B------:R-:W-:Y:S01]  /*5a40*/  IMAD.MOV.U32 R112, RZ, RZ, R107 ;  /* 0x000000ffff707224 */ /* 0x000fe200078e006b */
[----:B------:R-:W-:Y:S01]  /*5a50*/  LOP3.LUT R6, R0, 0xff, RZ, 0xc0, !PT ;  /* 0x000000ff00067812 */ /* 0x000fe200078ec0ff */
[----:B------:R-:W-:Y:S01]  /*5a60*/  IMAD.MOV.U32 R107, RZ, RZ, R84 ;  /* 0x000000ffff6b7224 */ /* 0x000fe200078e0054 */
[----:B------:R-:W-:Y:S01]  /*5a70*/  SHF.R.U32.HI R4, RZ, 0x8, R2 ;  /* 0x00000008ff047819 */ /* 0x000fe20000011602 */
[----:B------:R-:W-:Y:S01]  /*5a80*/  FFMA.FTZ R2, R148, UR15, -R17 ;  /* 0x0000000f94027c23 */ /* 0x000fe20008010811 */
[----:B------:R-:W-:Y:S01]  /*5a90*/  LOP3.LUT R0, R3, 0xff, RZ, 0xc0, !PT ;  /* 0x000000ff03007812 */ /* 0x000fe200078ec0ff */
[----:B------:R-:W-:Y:S01]  /*5aa0*/  IMAD.MOV.U32 R84, RZ, RZ, R140 ;  /* 0x000000ffff547224 */ /* 0x000fe200078e008c */
[----:B------:R-:W-:Y:S01]  /*5ab0*/  LOP3.LUT R3, R8, 0xff00ff, RZ, 0xc0, !PT ;  /* 0x00ff00ff08037812 */ /* 0x000fe200078ec0ff */
[----:B------:R1:W-:Y:S01]  /*5ac0*/  MUFU.EX2 R79, R2 ;  /* 0x00000002004f7308 */ /* 0x0003e20000000800 */
[----:B------:R-:W-:Y:S01]  /*5ad0*/  PRMT R5, R0, 0x5410, R5 ;  /* 0x0000541000057816 */ /* 0x000fe20000000005 */
[----:B------:R-:W-:Y:S01]  /*5ae0*/  IMAD.MOV.U32 R140, RZ, RZ, R20 ;  /* 0x000000ffff8c7224 */ /* 0x000fe200078e0014 */
[----:B------:R-:W-:-:S02]  /*5af0*/  HSET2.LE.AND R0, R7, R12, PT ;  /* 0x0000000c07007233 */ /* 0x000fc40003803000 */
[----:B------:R-:W-:Y:S01]  /*5b00*/  PRMT R4, R6, 0x5410, R4 ;  /* 0x0000541006047816 */ /* 0x000fe20000000004 */
[----:B-1----:R-:W-:-:S04]  /*5b10*/  FFMA.FTZ R2, R147, UR15, -R17 ;  /* 0x0000000f93027c23 */ /* 0x002fc80008010811 */
[----:B------:R4:W1:Y:S02]  /*5b20*/  MUFU.EX2 R143, R2 ;  /* 0x00000002008f7308 */ /* 0x0008640000000800 */
[----:B----4-:R-:W-:-:S04]  /*5b30*/  F2FP.F16.F32.PACK_AB R2, R86, R141 ;  /* 0x0000008d5602723e */ /* 0x010fc800000000ff */
        /* <DEDUP_REMOVED lines=8> */
[----:B-1----:R-:W-:-:S04]  /*5bc0*/  F2FP.F16.F32.PACK_AB R2, R143, R79 ;  /* 0x0000004f8f02723e */ /* 0x002fc800000000ff */
[----:B------:R-:W-:Y:S01]  /*5bd0*/  LOP3.LUT R5, R2, R0, RZ, 0xc0, !PT ;  /* 0x0000000002057212 */ /* 0x000fe200078ec0ff */
[----:B------:R-:W-:-:S05]  /*5be0*/  IMAD.U32 R0, RZ, RZ, UR27 ;  /* 0x0000001bff007e24 */ /* 0x000fca000f8e00ff */
[----:B------:R-:W-:Y:S01]  /*5bf0*/  LOP3.LUT R0, R0, UR29, R83, 0x96, !PT ;  /* 0x0000001d00007c12 */ /* 0x000fe2000f8e9653 */
[----:B------:R-:W-:Y:S01]  /*5c00*/  HMMA.16816.F32 R92, R4, R128, R28 ;  /* 0x00000080045c723c */ /* 0x000fe2000000181c */
[----:B------:R-:W-:Y:S01]  /*5c10*/  IMAD.MOV.U32 R129, RZ, RZ, R189 ;  /* 0x000000ffff817224 */ /* 0x000fe200078e00bd */
[----:B------:R-:W1:Y:S01]  /*5c20*/  LDSM.16.MT88.4 R28, [R26+0x800] ;  /* 0x000800001a1c783b */ /* 0x000e620000004200 */
[----:B------:R-:W-:Y:S02]  /*5c30*/  IMAD.MOV.U32 R128, RZ, RZ, R188 ;  /* 0x000000ffff807224 */ /* 0x000fe400078e00bc */
[----:B------:R-:W-:-:S03]  /*5c40*/  IMAD.WIDE.U32 R10, R0, -0x326172a9, RZ ;  /* 0xcd9e8d57000a7825 */ /* 0x000fc600078e00ff */
[----:B------:R-:W-:Y:S01]  /*5c50*/  HMMA.16816.F32 R80, R4, R124, R40 ;  /* 0x0000007c0450723c */ /* 0x000fe20000001828 */
[----:B------:R-:W-:Y:S01]  /*5c60*/  LDSM.16.MT88.4 R40, [R26+0x1800] ;  /* 0x001800001a28783b */ /* 0x000fe20000004200 */
[----:B------:R-:W-:Y:S02]  /*5c70*/  LOP3.LUT R2, R106, UR14, R11, 0x96, !PT ;  /* 0x0000000e6a027c12 */ /* 0x000fe4000f8e960b */
[----:B------:R-:W-:-:S03]  /*5c80*/  LOP3.LUT R0, R10, UR7, R77, 0x96, !PT ;  /* 0x000000070a007c12 */ /* 0x000fc6000f8e964d */
[----:B------:R-:W-:Y:S01]  /*5c90*/  IMAD.WIDE.U32 R2, R2, -0x2daee0ad, RZ ;  /* 0xd2511f5302027825 */ /* 0x000fe200078e00ff */
[----:B------:R-:W-:Y:S03]  /*5ca0*/  HMMA.16816.F32 R56, R4, R130, R56 ;  /* 0x000000820438723c */ /* 0x000fe60000001838 */
[----:B------:R-:W-:Y:S01]  /*5cb0*/  IMAD.WIDE.U32 R8, R0, -0x2daee0ad, RZ ;  /* 0xd2511f5300087825 */ /* 0x000fe200078e00ff */
[----:B------:R-:W-:-:S03]  /*5cc0*/  LOP3.LUT R0, R190, UR23, R3, 0x96, !PT ;  /* 0x00000017be007c12 */ /* 0x000fc6000f8e9603 */
[----:B------:R-:W-:Y:S01]  /*5cd0*/  IMAD.MOV.U32 R130, RZ, RZ, R252 ;  /* 0x000000ffff827224 */ /* 0x000fe200078e00fc */
[----:B------:R-:W-:Y:S01]  /*5ce0*/  LOP3.LUT R2, R2, UR22, R9, 0x96, !PT ;  /* 0x0000001602027c12 */ /* 0x000fe2000f8e9609 */
[----:B------:R-:W-:Y:S01]  /*5cf0*/  HMMA.16816.F32 R188, R4, R132, R48 ;  /* 0x0000008404bc723c */ /* 0x000fe20000001830 */
[----:B------:R-:W-:Y:S02]  /*5d00*/  IMAD.MOV.U32 R50, RZ, RZ, R14 ;  /* 0x000000ffff327224 */ /* 0x000fe400078e000e */
[----:B------:R-:W-:-:S04]  /*5d10*/  IMAD.WIDE.U32 R14, R0, -0x326172a9, RZ ;  /* 0xcd9e8d57000e7825 */ /* 0x000fc800078e00ff */
[----:B------:R-:W-:Y:S01]  /*5d20*/  FFMA.FTZ R0, R149, UR15, -R24 ;  /* 0x0000000f95007c23 */ /* 0x000fe20008010818 */
[----:B------:R-:W-:Y:S01]  /*5d30*/  IMAD.WIDE.U32 R48, R2, -0x326172a9, RZ ;  /* 0xcd9e8d5702307825 */ /* 0x000fe200078e00ff */
[----:B------:R-:W-:Y:S02]  /*5d40*/  LOP3.LUT R2, R76, UR13, R15, 0x96, !PT ;  /* 0x0000000d4c027c12 */ /* 0x000fe4000f8e960f */
[----:B------:R2:W-:Y:S01]  /*5d50*/  MUFU.EX2 R106, R0 ;  /* 0x00000000006a7308 */ /* 0x0005e20000000800 */
[----:B------:R-:W-:Y:S01]  /*5d60*/  HMMA.16816.F32 R64, R4, R126, R64 ;  /* 0x0000007e0440723c */ /* 0x000fe20000001840 */
[----:B------:R-:W-:Y:S01]  /*5d70*/  IMAD.MOV.U32 R131, RZ, RZ, R22 ;  /* 0x000000ffff837224 */ /* 0x000fe200078e0016 */
[----:B------:R-:W-:Y:S01]  /*5d80*/  LOP3.LUT R9, R14, UR12, R49, 0x96, !PT ;  /* 0x0000000c0e097c12 */ /* 0x000fe2000f8e9631 */
[----:B------:R-:W-:-:S04]  /*5d90*/  IMAD.WIDE.U32 R2, R2, -0x2daee0ad, RZ ;  /* 0xd2511f5302027825 */ /* 0x000fc800078e00ff */
[----:B------:R-:W-:Y:S01]  /*5da0*/  IMAD.WIDE.U32 R124, R9, -0x2daee0ad, RZ ;  /* 0xd2511f53097c7825 */ /* 0x000fe200078e00ff */
[C---:B------:R-:W-:Y:S01]  /*5db0*/  HMMA.16816.F32 R96, R4.reuse, R136, R32 ;  /* 0x000000880460723c */ /* 0x040fe20000001820 */
[----:B------:R-:W-:Y:S02]  /*5dc0*/  LDSM.16.MT88.4 R32, [R25+0x9800] ;  /* 0x009800001920783b */ /* 0x000fe40000004200 */
[----:B------:R-:W-:Y:S01]  /*5dd0*/  IMAD.MOV.U32 R49, RZ, RZ, R23 ;  /* 0x000000ffff317224 */ /* 0x000fe200078e0017 */
[----:B------:R-:W-:Y:S01]  /*5de0*/  LOP3.LUT R2, R2, UR20, R125, 0x96, !PT ;  /* 0x0000001402027c12 */ /* 0x000fe2000f8e967d */
[----:B------:R-:W-:Y:S02]  /*5df0*/  IMAD.MOV.U32 R127, RZ, RZ, R85 ;  /* 0x000000ffff7f7224 */ /* 0x000fe400078e0055 */
[----:B------:R-:W-:Y:S02]  /*5e00*/  IMAD.MOV.U32 R85, RZ, RZ, R109 ;  /* 0x000000ffff557224 */ /* 0x000fe400078e006d */
[----:B--2---:R-:W-:Y:S01]  /*5e10*/  FFMA.FTZ R0, R150, UR15, -R24 ;  /* 0x0000000f96007c23 */ /* 0x004fe20008010818 */
[----:B------:R-:W-:Y:S01]  /*5e20*/  IMAD.MOV.U32 R109, RZ, RZ, R250 ;  /* 0x000000ffff6d7224 */ /* 0x000fe200078e00fa */
[----:B------:R-:W-:Y:S01]  /*5e30*/  HMMA.16816.F32 R144, R4, R116, R36 ;  /* 0x000000740490723c */ /* 0x000fe20000001824 */
[----:B------:R-:W-:Y:S01]  /*5e40*/  IMAD.MOV.U32 R126, RZ, RZ, R249 ;  /* 0x000000ffff7e7224 */ /* 0x000fe200078e00f9 */
[----:B------:R2:W-:Y:S01]  /*5e50*/  MUFU.EX2 R252, R0 ;  /* 0x0000000000fc7308 */ /* 0x0005e20000000800 */
[----:B------:R-:W3:Y:S01]  /*5e60*/  LDSM.16.MT88.4 R36, [R25+0xa800] ;  /* 0x00a800001924783b */ /* 0x000ee20000004200 */
[----:B------:R-:W-:-:S04]  /*5e70*/  IMAD.MOV.U32 R51, RZ, RZ, R79 ;  /* 0x000000ffff337224 */ /* 0x000fc800078e004f */
[C---:B------:R-:W-:Y:S01]  /*5e80*/  HMMA.16816.F32 R88, R4.reuse, R120, R44 ;  /* 0x000000780458723c */ /* 0x040fe2000000182c */
[----:B------:R-:W4:Y:S07]  /*5e90*/  LDSM.16.MT88.4 R44, [R25+0xb800] ;  /* 0x00b80000192c783b */ /* 0x000f2e0000004200 */
[----:B------:R-:W-:Y:S01]  /*5ea0*/  HMMA.16816.F32 R136, R4, R138, R52 ;  /* 0x0000008a0488723c */ /* 0x000fe20000001834 */
[----:B------:R-:W5:Y:S01]  /*5eb0*/  LDSM.16.MT88.4 R52, [R26+0x2800] ;  /* 0x002800001a34783b */ /* 0x000f620000004200 */
[----:B--2---:R-:W-:Y:S01]  /*5ec0*/  LOP3.LUT R0, R8, UR21, R3, 0x96, !PT ;  /* 0x0000001508007c12 */ /* 0x004fe2000f8e9603 */
[----:B------:R-:W-:Y:S01]  /*5ed0*/  FFMA.FTZ R3, R151, UR15, -R24 ;  /* 0x0000000f97037c23 */ /* 0x000fe20008010818 */
[----:B------:R-:W-:-:S03]  /*5ee0*/  FFMA.FTZ R8, R155, UR15, -R21 ;  /* 0x0000000f9b087c23 */ /* 0x000fc60008010815 */
[----:B------:R2:W-:Y:S01]  /*5ef0*/  MUFU.EX2 R251, R3 ;  /* 0x0000000300fb7308 */ /* 0x0005e20000000800 */
[----:B------:R-:W-:-:S04]  /*5f00*/  IMAD.WIDE.U32 R22, R0, -0x326172a9, RZ ;  /* 0xcd9e8d5700167825 */ /* 0x000fc800078e00ff */
[----:B------:R-:W-:Y:S01]  /*5f10*/  FFMA.FTZ R0, R153, UR15, -R24 ;  /* 0x0000000f99007c23 */ /* 0x000fe20008010818 */
[C---:B------:R-:W-:Y:S03]  /*5f20*/  HMMA.16816.F32 R60, R4.reuse, R118, R60 ;  /* 0x00000076043c723c */ /* 0x040fe6000000183c */
[----:B------:R1:W3:Y:S05]  /*5f30*/  MUFU.EX2 R250, R0 ;  /* 0x0000000000fa7308 */ /* 0x0002ea0000000800 */
[----:B------:R-:W-:Y:S03]  /*5f40*/  HMMA.16816.F32 R68, R4, R122, R68 ;  /* 0x0000007a0444723c */ /* 0x000fe60000001844 */
[----:B------:R4:W-:Y:S01]  /*5f50*/  MUFU.EX2 R249, R8 ;  /* 0x0000000800f97308 */ /* 0x0009e20000000800 */
[----:B--2---:R-:W-:-:S04]  /*5f60*/  IMAD.WIDE.U32 R2, R2, -0x326172a9, RZ ;  /* 0xcd9e8d5702027825 */ /* 0x004fc800078e00ff */
[----:B------:R-:W-:Y:S01]  /*5f70*/  HMMA.16816.F32 R72, R4, R134, R72 ;  /* 0x000000860448723c */ /* 0x000fe20000001848 */
[C---:B------:R-:W-:Y:S02]  /*5f80*/  PRMT R20, R2.reuse, 0x7773, RZ ;  /* 0x0000777302147816 */ /* 0x040fe400000000ff */
[----:B------:R-:W-:Y:S02]  /*5f90*/  PRMT R15, R2, 0x7772, RZ ;  /* 0x00007772020f7816 */ /* 0x000fe400000000ff */
[----:B-1----:R-:W-:Y:S01]  /*5fa0*/  LOP3.LUT R0, R22, UR8, R3, 0x96, !PT ;  /* 0x0000000816007c12 */ /* 0x002fe2000f8e9603 */
[----:B------:R-:W-:Y:S01]  /*5fb0*/  IMAD.MOV.U32 R3, RZ, RZ, R2 ;  /* 0x000000ffff037224 */ /* 0x000fe200078e0002 */
[----:B------:R-:W-:Y:S02]  /*5fc0*/  PRMT R22, R2, 0x7771, RZ ;  /* 0x0000777102167816 */ /* 0x000fe400000000ff */
[----:B------:R-:W-:Y:S02]  /*5fd0*/  LOP3.LUT R2, R0, 0xffff, RZ, 0xc0, !PT ;  /* 0x0000ffff00027812 */ /* 0x000fe400078ec0ff */
[----:B------:R-:W-:Y:S01]  /*5fe0*/  LOP3.LUT R9, R3, 0xff, RZ, 0xc0, !PT ;  /* 0x000000ff03097812 */ /* 0x000fe200078ec0ff */
[----:B----4-:R-:W-:Y:S01]  /*5ff0*/  FFMA.FTZ R8, R152, UR15, -R21 ;  /* 0x0000000f98087c23 */ /* 0x010fe20008010815 */
[----:B------:R-:W-:-:S02]  /*6000*/  PRMT R3, R0, 0x7632, R3 ;  /* 0x0000763200037816 */ /* 0x000fc40000000003 */
[----:B------:R-:W-:Y:S01]  /*6010*/  LOP3.LUT R19, R0, 0xff, RZ, 0xc0, !PT ;  /* 0x000000ff00137812 */ /* 0x000fe200078ec0ff */
[----:B------:R1:W-:Y:S01]  /*6020*/  MUFU.EX2 R110, R8 ;  /* 0x00000008006e7308 */ /* 0x0003e20000000800 */
[----:B------:R-:W-:Y:S02]  /*6030*/  SHF.R.U32.HI R18, RZ, 0x18, R0 ;  /* 0x00000018ff127819 */ /* 0x000fe40000011600 */
[----:B------:R-:W-:Y:S01]  /*6040*/  SHF.R.U32.HI R14, RZ, 0x8, R2 ;  /* 0x00000008ff0e7819 */ /* 0x000fe20000011602 */
[----:B------:R-:W-:Y:S01]  /*6050*/  FFMA.FTZ R2, R154, UR15, -R21 ;  /* 0x0000000f9a027c23 */ /* 0x000fe20008010815 */
[----:B------:R-:W-:Y:S02]  /*6060*/  LOP3.LUT R0, R3, 0xff, RZ, 0xc0, !PT ;  /* 0x000000ff03007812 */ /* 0x000fe400078ec0ff */
[----:B------:R-:W-:Y:S01]  /*6070*/  PRMT R3, R15, 0x5410, R20 ;  /* 0x000054100f037816 */ /* 0x000fe20000000014 */
[----:B------:R-:W-:Y:S02]  /*6080*/  IMAD.MOV.U32 R20, RZ, RZ, R78 ;  /* 0x000000ffff147224 */ /* 0x000fe400078e004e */
[----:B------:R-:W-:Y:S01]  /*6090*/  IMAD.MOV.U32 R15, RZ, RZ, R86 ;  /* 0x000000ffff0f7224 */ /* 0x000fe200078e0056 */
[----:B------:R-:W-:Y:S01]  /*60a0*/  LOP3.LUT R3, R3, 0xff00ff, RZ, 0xc0, !PT ;  /* 0x00ff00ff03037812 */ /* 0x000fe200078ec0ff */
[----:B------:R-:W-:Y:S01]  /*60b0*/  IMAD.MOV.U32 R86, RZ, RZ, R165 ;  /* 0x000000ffff567224 */ /* 0x000fe200078e00a5 */
[----:B-1----:R-:W-:-:S02]  /*60c0*/  PRMT R8, R9, 0x5410, R22 ;  /* 0x0000541009087816 */ /* 0x002fc40000000016 */
[----:B------:R-:W-:Y:S01]  /*60d0*/  PRMT R9, R19, 0x5410, R14 ;  /* 0x0000541013097816 */ /* 0x000fe2000000000e */
[----:B------:R-:W-:Y:S01]  /*60e0*/  IMAD.MOV.U32 R19, RZ, RZ, R87 ;  /* 0x000000ffff137224 */ /* 0x000fe200078e0057 */
[----:B------:R-:W-:Y:S01]  /*60f0*/  PRMT R14, R0, 0x5410, R18 ;  /* 0x00005410000e7816 */ /* 0x000fe20000000012 */
[----:B------:R-:W-:Y:S01]  /*6100*/  IMAD.MOV.U32 R18, RZ, RZ, R84 ;  /* 0x000000ffff127224 */ /* 0x000fe200078e0054 */
[----:B------:R-:W-:Y:S01]  /*6110*/  HSET2.LE.AND R0, R8, R12, PT ;  /* 0x0000000c08007233 */ /* 0x000fe20003803000 */
[----:B------:R-:W-:Y:S02]  /*6120*/  IMAD.MOV.U32 R84, RZ, RZ, R140 ;  /* 0x000000ffff547224 */ /* 0x000fe400078e008c */
[----:B------:R-:W-:Y:S02]  /*6130*/  IMAD.MOV.U32 R140, RZ, RZ, R109 ;  /* 0x000000ffff8c7224 */ /* 0x000fe400078e006d */
[----:B------:R1:W2:Y:S01]  /*6140*/  MUFU.EX2 R109, R2 ;  /* 0x00000002006d7308 */ /* 0x0002a20000000800 */
[----:B------:R-:W-:-:S02]  /*6150*/  IMAD.MOV.U32 R8, RZ, RZ, R166 ;  /* 0x000000ffff087224 */ /* 0x000fc400078e00a6 */
[----:B-1----:R-:W-:-:S05]  /*6160*/  FFMA.FTZ R2, R164, UR15, -R21 ;  /* 0x0000000fa4027c23 */ /* 0x002fca0008010815 */
[----:B------:R3:W1:Y:S02]  /*6170*/  MUFU.EX2 R87, R2 ;  /* 0x0000000200577308 */ /* 0x0006640000000800 */
[----:B---3--:R-:W-:-:S04]  /*6180*/  F2FP.F16.F32.PACK_AB R2, R250, R251 ;  /* 0x000000fbfa02723e */ /* 0x008fc800000000ff */
[----:B------:R-:W-:Y:S02]  /*6190*/  LOP3.LUT R6, R2, R0, RZ, 0xc0, !PT ;  /* 0x0000000002067212 */ /* 0x000fe400078ec0ff */
[----:B------:R-:W-:Y:S02]  /*61a0*/  HSET2.LE.AND R0, R3, R12, PT ;  /* 0x0000000c03007233 */ /* 0x000fe40003803000 */
[----:B--2---:R-:W-:-:S04]  /*61b0*/  F2FP.F16.F32.PACK_AB R2, R109, R110 ;  /* 0x0000006e6d02723e */ /* 0x004fc800000000ff */
[----:B------:R-:W-:Y:S02]  /*61c0*/  LOP3.LUT R7, R2, R0, RZ, 0xc0, !PT ;  /* 0x0000000002077212 */ /* 0x000fe400078ec0ff */
[----:B------:R-:W-:Y:S01]  /*61d0*/  HSET2.LE.AND R0, R9, R12, PT ;  /* 0x0000000c09007233 */ /* 0x000fe20003803000 */
[----:B------:R-:W-:Y:S01]  /*61e0*/  IMAD.MOV.U32 R9, RZ, RZ, R167 ;  /* 0x000000ffff097224 */ /* 0x000fe200078e00a7 */
[----:B------:R-:W-:Y:S01]  /*61f0*/  F2FP.F16.F32.PACK_AB R2, R252, R106 ;  /* 0x0000006afc02723e */ /* 0x000fe200000000ff */
[----:B------:R-:W-:-:S03]  /*6200*/  IMAD.MOV.U32 R9, RZ, RZ, R86 ;  /* 0x000000ffff097224 */ /* 0x000fc600078e0056 */
[----:B------:R-:W-:Y:S02]  /*6210*/  LOP3.LUT R4, R2, R0, RZ, 0xc0, !PT ;  /* 0x0000000002047212 */ /* 0x000fe400078ec0ff */
[----:B------:R-:W-:Y:S01]  /*6220*/  HSET2.LE.AND R0, R14, R12, PT ;  /* 0x0000000c0e007233 */ /* 0x000fe20003803000 */
[----:B------:R-:W-:Y:S01]  /*6230*/  IMAD.MOV.U32 R14, RZ, RZ, R114 ;  /* 0x000000ffff0e7224 */ /* 0x000fe200078e0072 */
[----:B-1----:R-:W-:-:S04]  /*6240*/  F2FP.F16.F32.PACK_AB R2, R87, R249 ;  /* 0x000000f95702723e */ /* 0x002fc800000000ff */
[----:B------:R-:W-:Y:S02]  /*6250*/  LOP3.LUT R5, R2, R0, RZ, 0xc0, !PT ;  /* 0x0000000002057212 */ /* 0x000fe400078ec0ff */
[----:B------:R-:W1:Y:S01]  /*6260*/  S2R R2, SR_CTAID.X ;  /* 0x0000000000027919 */ /* 0x000e620000002500 */
[----:B------:R-:W-:-:S04]  /*6270*/  SHF.R.U32.HI R0, RZ, 0x5, R220 ;  /* 0x00000005ff007819 */ /* 0x000fc800000116dc */
[C---:B------:R-:W-:Y:S08]  /*6280*/  HMMA.16816.F32 R76, R4.reuse, R30, R192 ;  /* 0x0000001e044c723c */ /* 0x040ff000000018c0 */
[C---:B------:R-:W-:Y:S08]  /*6290*/  HMMA.16816.F32 R152, R4.reuse, R38, R180 ;  /* 0x000000260498723c */ /* 0x040ff000000018b4 */
[----:B------:R-:W-:Y:S01]  /*62a0*/  HMMA.16816.F32 R116, R4, R32, R216 ;  /* 0x000000200474723c */ /* 0x000fe200000018d8 */
[----:B------:R-:W-:-:S02]  /*62b0*/  IMAD.MOV.U32 R216, RZ, RZ, R20 ;  /* 0x000000ffffd87224 */ /* 0x000fc400078e0014 */
[----:B------:R-:W-:Y:S02]  /*62c0*/  IMAD.MOV.U32 R217, RZ, RZ, R126 ;  /* 0x000000ffffd97224 */ /* 0x000fe400078e007e */
[----:B------:R-:W-:Y:S02]  /*62d0*/  IMAD.MOV.U32 R20, RZ, RZ, R50 ;  /* 0x000000ffff147224 */ /* 0x000fe400078e0032 */
[----:B------:R-:W-:Y:S01]  /*62e0*/  IMAD.MOV.U32 R126, RZ, RZ, R51 ;  /* 0x000000ffff7e7224 */ /* 0x000fe200078e0033 */
[----:B------:R-:W-:Y:S01]  /*62f0*/  HMMA.16816.F32 R132, R4, R28, R212 ;  /* 0x0000001c0484723c */ /* 0x000fe200000018d4 */
[----:B------:R-:W-:Y:S02]  /*6300*/  IMAD.MOV.U32 R218, RZ, RZ, R130 ;  /* 0x000000ffffda7224 */ /* 0x000fe400078e0082 */
[----:B-1----:R-:W-:Y:S02]  /*6310*/  IMAD R2, R2, 0x8, R0 ;  /* 0x0000000802027824 */ /* 0x002fe400078e0200 */
[----:B------:R-:W-:-:S02]  /*6320*/  IMAD.MOV.U32 R130, RZ, RZ, R129 ;  /* 0x000000ffff827224 */ /* 0x000fc400078e0081 */
[----:B------:R-:W-:Y:S01]  /*6330*/  IMAD.WIDE.U32 R2, R2, -0x326172a9, RZ ;  /* 0xcd9e8d5702027825 */ /* 0x000fe200078e00ff */
[C---:B------:R-:W-:Y:S03]  /*6340*/  HMMA.16816.F32 R148, R4.reuse, R36, R208 ;  /* 0x000000240494723c */ /* 0x040fe600000018d0 */
[----:B------:R-:W-:Y:S01]  /*6350*/  IMAD.MOV.U32 R129, RZ, RZ, R187 ;  /* 0x000000ffff817224 */ /* 0x000fe200078e00bb */
[----:B------:R-:W-:Y:S01]  /*6360*/  LOP3.LUT R0, R2, UR14, R11, 0x96, !PT ;  /* 0x0000000e02007c12 */ /* 0x000fe2000f8e960b */
[----:B------:R-:W-:Y:S01]  /*6370*/  IMAD.MOV.U32 R211, RZ, RZ, R127 ;  /* 0x000000ffffd37224 */ /* 0x000fe200078e007f */
[----:B------:R-:W-:Y:S01]  /*6380*/  LOP3.LUT R2, R10, UR7, R247, 0x96, !PT ;  /* 0x000000070a027c12 */ /* 0x000fe2000f8e96f7 */
[----:B------:R-:W-:Y:S01]  /*6390*/  IMAD.MOV.U32 R127, RZ, RZ, R128 ;  /* 0x000000ffff7f7224 */ /* 0x000fe200078e0080 */
[----:B------:R-:W-:Y:S01]  /*63a0*/  HMMA.16816.F32 R164, R4, R40, R204 ;  /* 0x0000002804a4723c */ /* 0x000fe200000018cc */
[----:B------:R-:W-:-:S02]  /*63b0*/  IMAD.MOV.U32 R128, RZ, RZ, R143 ;  /* 0x000000ffff807224 */ /* 0x000fc400078e008f */
[----:B------:R-:W-:-:S04]  /*63c0*/  IMAD.WIDE.U32 R2, R2, -0x2daee0ad, RZ ;  /* 0xd2511f5302027825 */ /* 0x000fc800078e00ff */
[----:B------:R-:W-:Y:S01]  /*63d0*/  IMAD.MOV.U32 R143, RZ, RZ, R84 ;  /* 0x000000ffff8f7224 */ /* 0x000fe200078e0054 */
[C---:B------:R-:W-:Y:S01]  /*63e0*/  HMMA.16816.F32 R176, R4.reuse, R44, R176 ;  /* 0x0000002c04b0723c */ /* 0x040fe200000018b0 */
[----:B------:R-:W-:Y:S02]  /*63f0*/  IMAD.MOV.U32 R215, RZ, RZ, R15 ;  /* 0x000000ffffd77224 */ /* 0x000fe400078e000f */
[----:B------:R-:W-:Y:S02]  /*6400*/  IMAD.MOV.U32 R15, RZ, RZ, R131 ;  /* 0x000000ffff0f7224 */ /* 0x000fe400078e0083 */
[----:B------:R-:W-:Y:S02]  /*6410*/  IMAD.MOV.U32 R131, RZ, RZ, R111 ;  /* 0x000000ffff837224 */ /* 0x000fe400078e006f */
[----:B------:R-:W-:Y:S01]  /*6420*/  IMAD.MOV.U32 R111, RZ, RZ, R85 ;  /* 0x000000ffff6f7224 */ /* 0x000fe200078e0055 */
[----:B-----5:R-:W-:Y:S01]  /*6430*/  HMMA.16816.F32 R200, R4, R52, R200 ;  /* 0x0000003404c8723c */ /* 0x020fe200000018c8 */
        /* <DEDUP_REMOVED lines=16> */
[----:B------:R-:W-:-:S05]  /*6540*/  IMAD.MOV.U32 R205, RZ, RZ, R127 ;  /* 0x000000ffffcd7224 */ /* 0x000fca00078e007f */
[----:B------:R-:W-:Y:S01]  /*6550*/  HMMA.16816.F32 R192, R4, R54, R156 ;  /* 0x0000003604c0723c */ /* 0x000fe2000000189c */
[----:B------:R-:W-:Y:S01]  /*6560*/  IMAD.WIDE.U32 R4, R0, -0x2daee0ad, RZ ;  /* 0xd2511f5300047825 */ /* 0x000fe200078e00ff */
[----:B------:R-:W-:Y:S04]  /*6570*/  LDSM.16.MT88.4 R156, [R25+0xac00] ;  /* 0x00ac0000199c783b */ /* 0x000fe80000004200 */
[----:B------:R-:W-:Y:S02]  /*6580*/  LOP3.LUT R5, R8, UR23, R5, 0x96, !PT ;  /* 0x0000001708057c12 */ /* 0x000fe4000f8e9605 */
[----:B------:R-:W-:-:S03]  /*6590*/  LOP3.LUT R0, R4, UR22, R3, 0x96, !PT ;  /* 0x0000001604007c12 */ /* 0x000fc6000f8e9603 */
[----:B------:R-:W-:-:S04]  /*65a0*/  IMAD.WIDE.U32 R4, R5, -0x326172a9, RZ ;  /* 0xcd9e8d5705047825 */ /* 0x000fc800078e00ff */
[----:B------:R-:W-:Y:S01]  /*65b0*/  IMAD.WIDE.U32 R50, R0, -0x326172a9, RZ ;  /* 0xcd9e8d5700327825 */ /* 0x000fe200078e00ff */
[----:B------:R-:W-:-:S03]  /*65c0*/  LOP3.LUT R3, R246, UR13, R5, 0x96, !PT ;  /* 0x0000000df6037c12 */ /* 0x000fc6000f8e9605 */
[----:B------:R-:W-:Y:S01]  /*65d0*/  FFMA.FTZ R5, R245, UR15, -R16 ;  /* 0x0000000ff5057c23 */ /* 0x000fe20008010810 */
[----:B------:R-:W-:Y:S01]  /*65e0*/  IMAD.MOV.U32 R245, RZ, RZ, R212 ;  /* 0x000000fffff57224 */ /* 0x000fe200078e00d4 */
[----:B------:R-:W-:Y:S01]  /*65f0*/  LOP3.LUT R0, R4, UR12, R51, 0x96, !PT ;  /* 0x0000000c04007c12 */ /* 0x000fe2000f8e9633 */
[----:B------:R-:W-:Y:S01]  /*6600*/  FFMA.FTZ R4, R186, UR15, -R16 ;  /* 0x0000000fba047c23 */ /* 0x000fe20008010810 */
[----:B------:R-:W-:Y:S01]  /*6610*/  IMAD.WIDE.U32 R6, R3, -0x2daee0ad, RZ ;  /* 0xd2511f5303067825 */ /* 0x000fe200078e00ff */
[----:B------:R1:W-:Y:S03]  /*6620*/  MUFU.EX2 R86, R5 ;  /* 0x0000000500567308 */ /* 0x0003e60000000800 */
[----:B------:R-:W-:Y:S01]  /*6630*/  IMAD.WIDE.U32 R186, R0, -0x2daee0ad, RZ ;  /* 0xd2511f5300ba7825 */ /* 0x000fe200078e00ff */
[----:B------:R-:W-:-:S03]  /*6640*/  LOP3.LUT R7, R2, UR21, R7, 0x96, !PT ;  /* 0x0000001502077c12 */ /* 0x000fc6000f8e9607 */
[----:B------:R-:W-:Y:S01]  /*6650*/  FFMA.FTZ R0, R174, UR15, -R16 ;  /* 0x0000000fae007c23 */ /* 0x000fe20008010810 */
[----:B------:R-:W-:Y:S01]  /*6660*/  IMAD.MOV.U32 R212, RZ, RZ, R142 ;  /* 0x000000ffffd47224 */ /* 0x000fe200078e008e */
[----:B------:R-:W-:Y:S02]  /*6670*/  LOP3.LUT R2, R6, UR20, R187, 0x96, !PT ;  /* 0x0000001406027c12 */ /* 0x000fe4000f8e96bb */
[----:B------:R2:W-:Y:S01]  /*6680*/  MUFU.EX2 R84, R0 ;  /* 0x0000000000547308 */ /* 0x0005e20000000800 */
[----:B------:R-:W-:-:S04]  /*6690*/  IMAD.WIDE.U32 R18, R7, -0x326172a9, RZ ;  /* 0xcd9e8d5707127825 */ /* 0x000fc800078e00ff */
[----:B------:R-:W-:-:S03]  /*66a0*/  IMAD.WIDE.U32 R2, R2, -0x326172a9, RZ ;  /* 0xcd9e8d5702027825 */ /* 0x000fc600078e00ff */
[----:B------:R3:W-:Y:S01]  /*66b0*/  MUFU.EX2 R198, R4 ;  /* 0x0000000400c67308 */ /* 0x0007e20000000800 */
[----:B-1----:R-:W-:Y:S01]  /*66c0*/  FFMA.FTZ R5, R172, UR15, -R17 ;  /* 0x0000000fac057c23 */ /* 0x002fe20008010811 */
[----:B------:R-:W-:-:S06]  /*66d0*/  PRMT R6, R2, 0x7771, RZ ;  /* 0x0000777102067816 */ /* 0x000fcc00000000ff */
[----:B------:R-:W-:Y:S01]  /*66e0*/  MUFU.EX2 R51, R5 ;  /* 0x0000000500337308 */ /* 0x000fe20000000800 */
[----:B--2---:R-:W-:Y:S01]  /*66f0*/  FFMA.FTZ R0, R248, UR15, -R16 ;  /* 0x0000000ff8007c23 */ /* 0x004fe20008010810 */
[----:B------:R-:W-:-:S06]  /*6700*/  IMAD.MOV.U32 R248, RZ, RZ, R14 ;  /* 0x000000fffff87224 */ /* 0x000fcc00078e000e */
[----:B------:R1:W2:Y:S01]  /*6710*/  MUFU.EX2 R85, R0 ;  /* 0x0000000000557308 */ /* 0x0002a20000000800 */
[C---:B---3--:R-:W-:Y:S02]  /*6720*/  PRMT R4, R2.reuse, 0x7773, RZ ;  /* 0x0000777302047816 */ /* 0x048fe400000000ff */
[----:B-1----:R-:W-:-:S04]  /*6730*/  PRMT R0, R2, 0x7772, RZ ;  /* 0x0000777202007816 */ /* 0x002fc800000000ff */
[----:B------:R-:W-:Y:S01]  /*6740*/  PRMT R8, R0, 0x5410, R4 ;  /* 0x0000541000087816 */ /* 0x000fe20000000004 */
[----:B------:R-:W-:Y:S01]  /*6750*/  IMAD.MOV.U32 R4, RZ, RZ, R2 ;  /* 0x000000ffff047224 */ /* 0x000fe200078e0002 */
[----:B------:R-:W-:Y:S01]  /*6760*/  LOP3.LUT R0, R18, UR8, R3, 0x96, !PT ;  /* 0x0000000812007c12 */ /* 0x000fe2000f8e9603 */
[----:B------:R-:W-:Y:S01]  /*6770*/  FFMA.FTZ R3, R173, UR15, -R17 ;  /* 0x0000000fad037c23 */ /* 0x000fe20008010811 */
[----:B------:R-:W-:Y:S02]  /*6780*/  IMAD.MOV.U32 R18, RZ, RZ, R9 ;  /* 0x000000ffff127224 */ /* 0x000fe400078e0009 */
[----:B------:R-:W-:Y:S01]  /*6790*/  LOP3.LUT R2, R4, 0xff, RZ, 0xc0, !PT ;  /* 0x000000ff04027812 */ /* 0x000fe200078ec0ff */
[----:B------:R1:W3:Y:S01]  /*67a0*/  MUFU.EX2 R100, R3 ;  /* 0x0000000300647308 */ /* 0x0002e20000000800 */
[----:B------:R-:W-:Y:S01]  /*67b0*/  SHF.R.U32.HI R5, RZ, 0x18, R0 ;  /* 0x00000018ff057819 */ /* 0x000fe20000011600 */
[----:B------:R-:W-:Y:S01]  /*67c0*/  IMAD.MOV.U32 R9, RZ, RZ, R49 ;  /* 0x000000ffff097224 */ /* 0x000fe200078e0031 */
[----:B------:R-:W-:-:S02]  /*67d0*/  PRMT R7, R2, 0x5410, R6 ;  /* 0x0000541002077816 */ /* 0x000fc40000000006 */
[C---:B------:R-:W-:Y:S01]  /*67e0*/  LOP3.LUT R2, R0.reuse, 0xffff, RZ, 0xc0, !PT ;  /* 0x0000ffff00027812 */ /* 0x040fe200078ec0ff */
[----:B------:R-:W-:Y:S01]  /*67f0*/  IMAD.MOV.U32 R246, RZ, RZ, R9 ;  /* 0x000000fffff67224 */ /* 0x000fe200078e0009 */
[----:B------:R-:W-:Y:S02]  /*6800*/  LOP3.LUT R6, R0, 0xff, RZ, 0xc0, !PT ;  /* 0x000000ff00067812 */ /* 0x000fe400078ec0ff */
[----:B------:R-:W-:Y:S01]  /*6810*/  SHF.R.U32.HI R4, RZ, 0x8, R2 ;  /* 0x00000008ff047819 */ /* 0x000fe20000011602 */
[----:B------:R-:W-:Y:S01]  /*6820*/  FFMA.FTZ R2, R224, UR15, -R17 ;  /* 0x0000000fe0027c23 */ /* 0x000fe20008010811 */
[----:B------:R-:W-:Y:S02]  /*6830*/  IMAD.MOV.U32 R224, RZ, RZ, R210 ;  /* 0x000000ffffe07224 */ /* 0x000fe400078e00d2 */
[----:B------:R-:W-:Y:S01]  /*6840*/  PRMT R4, R6, 0x5410, R4 ;  /* 0x0000541006047816 */ /* 0x000fe20000000004 */
[----:B------:R4:W-:Y:S01]  /*6850*/  MUFU.EX2 R197, R2 ;  /* 0x0000000200c57308 */ /* 0x0009e20000000800 */
[----:B------:R-:W-:Y:S01]  /*6860*/  IMAD.MOV.U32 R210, RZ, RZ, R111 ;  /* 0x000000ffffd27224 */ /* 0x000fe200078e006f */
[----:B-1----:R-:W-:-:S04]  /*6870*/  PRMT R3, R0, 0x7632, R3 ;  /* 0x0000763200037816 */ /* 0x002fc80000000003 */
[----:B------:R-:W-:Y:S02]  /*6880*/  LOP3.LUT R0, R3, 0xff, RZ, 0xc0, !PT ;  /* 0x000000ff03007812 */ /* 0x000fe400078ec0ff */
[----:B------:R-:W-:Y:S01]  /*6890*/  LOP3.LUT R3, R8, 0xff00ff, RZ, 0xc0, !PT ;  /* 0x00ff00ff08037812 */ /* 0x000fe200078ec0ff */
[----:B------:R-:W-:Y:S01]  /*68a0*/  FFMA.FTZ R8, R238, UR15, -R21 ;  /* 0x0000000fee087c23 */ /* 0x000fe20008010815 */
[----:B------:R-:W-:Y:S02]  /*68b0*/  PRMT R5, R0, 0x5410, R5 ;  /* 0x0000541000057816 */ /* 0x000fe40000000005 */
[----:B------:R-:W-:Y:S01]  /*68c0*/  HSET2.LE.AND R0, R7, R12, PT ;  /* 0x0000000c07007233 */ /* 0x000fe20003803000 */
[----:B----4-:R-:W-:Y:S02]  /*68d0*/  FFMA.FTZ R2, R175, UR15, -R17 ;  /* 0x0000000faf027c23 */ /* 0x010fe40008010811 */
[----:B------:R-:W-:Y:S02]  /*68e0*/  LDSM.16.MT88.4 R172, [R26+0x1c00] ;  /* 0x001c00001aac783b */ /* 0x000fe40000004200 */
[----:B------:R2:W1:Y:S02]  /*68f0*/  MUFU.EX2 R49, R2 ;  /* 0x0000000200317308 */ /* 0x0004640000000800 */
[----:B--2---:R-:W-:-:S04]  /*6900*/  F2FP.F16.F32.PACK_AB R2, R86, R85 ;  /* 0x000000555602723e */ /* 0x004fc800000000ff */
[----:B------:R-:W-:Y:S02]  /*6910*/  LOP3.LUT R6, R2, R0, RZ, 0xc0, !PT ;  /* 0x0000000002067212 */ /* 0x000fe400078ec0ff */
[----:B------:R-:W-:Y:S02]  /*6920*/  HSET2.LE.AND R0, R3, R12, PT ;  /* 0x0000000c03007233 */ /* 0x000fe40003803000 */
[----:B---3--:R-:W-:-:S04]  /*6930*/  F2FP.F16.F32.PACK_AB R2, R100, R51 ;  /* 0x000000336402723e */ /* 0x008fc800000000ff */
[----:B------:R-:W-:Y:S02]  /*6940*/  LOP3.LUT R7, R2, R0, RZ, 0xc0, !PT ;  /* 0x0000000002077212 */ /* 0x000fe400078ec0ff */
[----:B------:R-:W-:Y:S02]  /*6950*/  HSET2.LE.AND R0, R4, R12, PT ;  /* 0x0000000c04007233 */ /* 0x000fe40003803000 */
[----:B------:R-:W-:-:S04]  /*6960*/  F2FP.F16.F32.PACK_AB R2, R84, R198 ;  /* 0x000000c65402723e */ /* 0x000fc800000000ff */
[----:B------:R-:W-:Y:S02]  /*6970*/  LOP3.LUT R4, R2, R0, RZ, 0xc0, !PT ;  /* 0x0000000002047212 */ /* 0x000fe400078ec0ff */
[----:B------:R-:W-:Y:S02]  /*6980*/  HSET2.LE.AND R0, R5, R12, PT ;  /* 0x0000000c05007233 */ /* 0x000fe40003803000 */
[----:B-1----:R-:W-:-:S04]  /*6990*/  F2FP.F16.F32.PACK_AB R2, R49, R197 ;  /* 0x000000c53102723e */ /* 0x002fc800000000ff */
[----:B------:R-:W-:Y:S01]  /*69a0*/  LOP3.LUT R5, R2, R0, RZ, 0xc0, !PT ;  /* 0x0000000002057212 */ /* 0x000fe200078ec0ff */
[----:B------:R-:W-:Y:S01]  /*69b0*/  FFMA.FTZ R0, R237, UR15, -R24 ;  /* 0x0000000fed007c23 */ /* 0x000fe20008010818 */
[----:B------:R-:W-:Y:S01]  /*69c0*/  LOP3.LUT R2, R48, UR9, R23, 0x96, !PT ;  /* 0x0000000930027c12 */ /* 0x000fe2000f8e9617 */
[----:B------:R-:W-:Y:S02]  /*69d0*/  IMAD.MOV.U32 R48, RZ, RZ, R211 ;  /* 0x000000ffff307224 */ /* 0x000fe400078e00d3 */
[----:B------:R1:W-:Y:S01]  /*69e0*/  MUFU.EX2 R111, R0 ;  /* 0x00000000006f7308 */ /* 0x0003e20000000800 */
[----:B------:R-:W-:Y:S01]  /*69f0*/  IMAD.MOV.U32 R211, RZ, RZ, R20 ;  /* 0x000000ffffd37224 */ /* 0x000fe200078e0014 */
[----:B------:R-:W-:Y:S01]  /*6a00*/  HMMA.16816.F32 R112, R4, R32, R96 ;  /* 0x000000200470723c */ /* 0x000fe20000001860 */
[----:B------:R-:W-:Y:S02]  /*6a10*/  IMAD.MOV.U32 R99, RZ, RZ, R219 ;  /* 0x000000ffff637224 */ /* 0x000fe400078e00db */
[----:B------:R-:W-:-:S02]  /*6a20*/  IMAD.MOV.U32 R98, RZ, RZ, R107 ;  /* 0x000000ffff627224 */ /* 0x000fc400078e006b */
[----:B------:R-:W-:Y:S02]  /*6a30*/  IMAD.MOV.U32 R219, RZ, RZ, R106 ;  /* 0x000000ffffdb7224 */ /* 0x000fe400078e006a */
[----:B------:R-:W-:Y:S01]  /*6a40*/  IMAD.MOV.U32 R97, RZ, RZ, R104 ;  /* 0x000000ffff617224 */ /* 0x000fe200078e0068 */
[----:B------:R-:W-:Y:S01]  /*6a50*/  HMMA.16816.F32 R56, R4, R30, R56 ;  /* 0x0000001e0438723c */ /* 0x000fe20000001838 */
[----:B------:R-:W-:Y:S01]  /*6a60*/  IMAD.MOV.U32 R96, RZ, RZ, R105 ;  /* 0x000000ffff607224 */ /* 0x000fe200078e0069 */
[----:B------:R2:W-:Y:S01]  /*6a70*/  MUFU.EX2 R30, R8 ;  /* 0x00000008001e7308 */ /* 0x0005e20000000800 */
[----:B------:R-:W-:-:S04]  /*6a80*/  IMAD.WIDE.U32 R2, R2, -0x2daee0ad, RZ ;  /* 0xd2511f5302027825 */ /* 0x000fc800078e00ff */
[----:B-1----:R-:W-:Y:S01]  /*6a90*/  FFMA.FTZ R0, R239, UR15, -R24 ;  /* 0x0000000fef007c23 */ /* 0x002fe20008010818 */
[C---:B------:R-:W-:Y:S01]  /*6aa0*/  HMMA.16816.F32 R104, R4.reuse, R34, R136 ;  /* 0x000000220468723c */ /* 0x040fe20000001888 */
[----:B------:R-:W-:Y:S01]  /*6ab0*/  IMAD.MOV.U32 R139, RZ, RZ, R209 ;  /* 0x000000ffff8b7224 */ /* 0x000fe200078e00d1 */
[C---:B------:R-:W-:Y:S01]  /*6ac0*/  PRMT R9, R2.reuse, 0x7773, RZ ;  /* 0x0000777302097816 */ /* 0x040fe200000000ff */
[----:B------:R1:W3:Y:S01]  /*6ad0*/  MUFU.EX2 R196, R0 ;  /* 0x0000000000c47308 */ /* 0x0002e20000000800 */
[----:B------:R-:W-:Y:S01]  /*6ae0*/  IMAD.MOV.U32 R209, RZ, RZ, R129 ;  /* 0x000000ffffd17224 */ /* 0x000fe200078e0081 */
[----:B------:R-:W-:Y:S01]  /*6af0*/  PRMT R15, R2, 0x7771, RZ ;  /* 0x00007771020f7816 */ /* 0x000fe200000000ff */
[----:B------:R-:W-:Y:S02]  /*6b00*/  IMAD.MOV.U32 R10, RZ, RZ, R2 ;  /* 0x000000ffff0a7224 */ /* 0x000fe400078e0002 */
[----:B------:R-:W-:Y:S01]  /*6b10*/  HMMA.16816.F32 R128, R4, R28, R92 ;  /* 0x0000001c0480723c */ /* 0x000fe2000000185c */
[----:B------:R-:W-:-:S02]  /*6b20*/  IMAD.MOV.U32 R137, RZ, RZ, R140 ;  /* 0x000000ffff897224 */ /* 0x000fc400078e008c */
[----:B--2---:R-:W-:Y:S01]  /*6b30*/  FFMA.FTZ R8, R240, UR15, -R21 ;  /* 0x0000000ff0087c23 */ /* 0x004fe20008010815 */
[----:B------:R-:W-:Y:S02]  /*6b40*/  IMAD.MOV.U32 R138, RZ, RZ, R143 ;  /* 0x000000ffff8a7224 */ /* 0x000fe400078e008f */
[----:B------:R-:W-:Y:S01]  /*6b50*/  LDSM.16.MT88.4 R140, [R26+0xc00] ;  /* 0x000c00001a8c783b */ /* 0x000fe20000004200 */
[----:B------:R-:W-:Y:S01]  /*6b60*/  MUFU.EX2 R23, R8 ;  /* 0x0000000800177308 */ /* 0x000fe20000000800 */
[----:B------:R-:W-:Y:S01]  /*6b70*/  HMMA.16816.F32 R144, R4, R36, R144 ;  /* 0x000000240490723c */ /* 0x000fe20000001890 */
[----:B-1----:R-:W-:-:S06]  /*6b80*/  FFMA.FTZ R0, R241, UR15, -R24 ;  /* 0x0000000ff1007c23 */ /* 0x002fcc0008010818 */
[----:B------:R1:W-:Y:S01]  /*6b90*/  MUFU.EX2 R187, R0 ;  /* 0x0000000000bb7308 */ /* 0x0003e20000000800 */
[C---:B------:R-:W-:Y:S08]  /*6ba0*/  HMMA.16816.F32 R60, R4.reuse, R38, R60 ;  /* 0x00000026043c723c */ /* 0x040ff0000000183c */
[----:B------:R-:W-:Y:S01]  /*6bb0*/  HMMA.16816.F32 R32, R4, R44, R88 ;  /* 0x0000002c0420723c */ /* 0x000fe20000001858 */
[----:B-1----:R-:W-:-:S07]  /*6bc0*/  FFMA.FTZ R0, R243, UR15, -R24 ;  /* 0x0000000ff3007c23 */ /* 0x002fce0008010818 */
[C---:B------:R-:W-:Y:S01]  /*6bd0*/  HMMA.16816.F32 R36, R4.reuse, R52, R188 ;  /* 0x000000340424723c */ /* 0x040fe200000018bc */
[----:B------:R1:W-:Y:S07]  /*6be0*/  MUFU.EX2 R31, R0 ;  /* 0x00000000001f7308 */ /* 0x0003ee0000000800 */
[C---:B------:R-:W-:Y:S01]  /*6bf0*/  HMMA.16816.F32 R160, R4.reuse, R40, R80 ;  /* 0x0000002804a0723c */ /* 0x040fe20000001850 */
[----:B------:R-:W-:Y:S07]  /*6c00*/  LDSM.16.MT88.4 R80, [R25+0xbc00] ;  /* 0x00bc00001950783b */ /* 0x000fee0000004200 */
[----:B------:R-:W-:Y:S01]  /*6c10*/  HMMA.16816.F32 R64, R4, R42, R64 ;  /* 0x0000002a0440723c */ /* 0x000fe20000001840 */
[----:B------:R-:W-:-:S02]  /*6c20*/  IMAD.MOV.U32 R43, RZ, RZ, R27 ;  /* 0x000000ffff2b7224 */ /* 0x000fc400078e001b */
[----:B-1----:R-:W-:-:S04]  /*6c30*/  FFMA.FTZ R0, R236, UR15, -R21 ;  /* 0x0000000fec007c23 */ /* 0x002fc80008010815 */
[----:B------:R1:W2:Y:S01]  /*6c40*/  MUFU.EX2 R28, R0 ;  /* 0x00000000001c7308 */ /* 0x0002a20000000800 */
[C---:B------:R-:W-:Y:S08]  /*6c50*/  HMMA.16816.F32 R44, R4.reuse, R46, R68 ;  /* 0x0000002e042c723c */ /* 0x040ff00000001844 */
[----:B------:R-:W-:Y:S01]  /*6c60*/  HMMA.16816.F32 R52, R4, R54, R72 ;  /* 0x000000360434723c */ /* 0x000fe20000001848 */
[--C-:B------:R-:W-:Y:S01]  /*6c70*/  FFMA.FTZ R4, R225, UR15, -R17.reuse ;  /* 0x0000000fe1047c23 */ /* 0x100fe20008010811 */
[----:B------:R-:W-:Y:S01]  /*6c80*/  FFMA.FTZ R6, R234, UR15, -R17 ;  /* 0x0000000fea067c23 */ /* 0x000fe20008010811 */
[----:B-1----:R-:W-:-:S02]  /*6c90*/  LOP3.LUT R0, R124, UR19, R3, 0x96, !PT ;  /* 0x000000137c007c12 */ /* 0x002fc4000f8e9603 */
[----:B------:R-:W-:Y:S01]  /*6ca0*/  PRMT R3, R2, 0x7772, RZ ;  /* 0x0000777202037816 */ /* 0x000fe200000000ff */
[----:B------:R-:W-:Y:S01]  /*6cb0*/  FFMA.FTZ R2, R242, UR15, -R21 ;  /* 0x0000000ff2027c23 */ /* 0x000fe20008010815 */
[----:B------:R-:W-:Y:S01]  /*6cc0*/  LOP3.LUT R11, R0, 0xff, RZ, 0xc0, !PT ;  /* 0x000000ff000b7812 */ /* 0x000fe200078ec0ff */
[----:B------:R-:W1:Y:S01]  /*6cd0*/  LDSM.16.MT88.4 R124, [R25+0x9c00] ;  /* 0x009c0000197c783b */ /* 0x000e620000004200 */
[----:B------:R-:W-:Y:S01]  /*6ce0*/  PRMT R14, R3, 0x5410, R9 ;  /* 0x00005410030e7816 */ /* 0x000fe20000000009 */
[----:B------:R4:W5:Y:S01]  /*6cf0*/  MUFU.EX2 R29, R2 ;  /* 0x00000002001d7308 */ /* 0x0009620000000800 */
[----:B------:R-:W-:Y:S01]  /*6d00*/  LOP3.LUT R9, R10, 0xff, RZ, 0xc0, !PT ;  /* 0x000000ff0a097812 */ /* 0x000fe200078ec0ff */
[----:B------:R-:W1:Y:S01]  /*6d10*/  LDSM.16.MT88.4 R24, [R26+0x2c00] ;  /* 0x002c00001a18783b */ /* 0x000e620000004200 */
[----:B------:R-:W-:-:S04]  /*6d20*/  PRMT R3, R0, 0x7632, R3 ;  /* 0x0000763200037816 */ /* 0x000fc80000000003 */
[----:B------:R-:W-:Y:S02]  /*6d30*/  LOP3.LUT R3, R3, 0xff, RZ, 0xc0, !PT ;  /* 0x000000ff03037812 */ /* 0x000fe400078ec0ff */
[----:B----4-:R-:W-:-:S04]  /*6d40*/  LOP3.LUT R2, R0, 0xffff, RZ, 0xc0, !PT ;  /* 0x0000ffff00027812 */ /* 0x010fc800078ec0ff */
[----:B------:R-:W-:Y:S02]  /*6d50*/  SHF.R.U32.HI R10, RZ, 0x8, R2 ;  /* 0x00000008ff0a7819 */ /* 0x000fe40000011602 */
[----:B------:R-:W-:Y:S02]  /*6d60*/  SHF.R.U32.HI R2, RZ, 0x18, R0 ;  /* 0x00000018ff027819 */ /* 0x000fe40000011600 */
[----:B------:R-:W-:Y:S02]  /*6d70*/  PRMT R0, R9, 0x5410, R15 ;  /* 0x0000541009007816 */ /* 0x000fe4000000000f */
[----:B------:R-:W-:Y:S01]  /*6d80*/  PRMT R8, R11, 0x5410, R10 ;  /* 0x000054100b087816 */ /* 0x000fe2000000000a */
[----:B------:R-:W-:Y:S01]  /*6d90*/  MUFU.EX2 R15, R6 ;  /* 0x00000006000f7308 */ /* 0x000fe20000000800 */
[----:B------:R-:W-:Y:S02]  /*6da0*/  PRMT R3, R3, 0x5410, R2 ;  /* 0x0000541003037816 */ /* 0x000fe40000000002 */
[----:B------:R-:W-:-:S02]  /*6db0*/  HSET2.LE.AND R9, R0, R12, PT ;  /* 0x0000000c00097233 */ /* 0x000fc40003803000 */
[--C-:B------:R-:W-:Y:S02]  /*6dc0*/  HSET2.LE.AND R0, R8, R12.reuse, PT ;  /* 0x0000000c08007233 */ /* 0x100fe40003803000 */
[----:B---3--:R-:W-:Y:S02]  /*6dd0*/  F2FP.F16.F32.PACK_AB R2, R196, R111 ;  /* 0x0000006fc402723e */ /* 0x008fe400000000ff */
[----:B------:R-:W-:Y:S02]  /*6de0*/  LOP3.LUT R11, R14, 0xff00ff, RZ, 0xc0, !PT ;  /* 0x00ff00ff0e0b7812 */ /* 0x000fe400078ec0ff */
[----:B------:R-:W-:Y:S01]  /*6df0*/  LOP3.LUT R92, R2, R0, RZ, 0xc0, !PT ;  /* 0x00000000025c7212 */ /* 0x000fe200078ec0ff */
[----:B------:R-:W-:Y:S01]  /*6e00*/  FFMA.FTZ R0, R137, UR15, -R16 ;  /* 0x0000000f89007c23 */ /* 0x000fe20008010810 */
[----:B------:R-:W-:Y:S01]  /*6e10*/  IMAD.MOV.U32 R137, RZ, RZ, R138 ;  /* 0x000000ffff897224 */ /* 0x000fe200078e008a */
[--C-:B------:R-:W-:Y:S01]  /*6e20*/  HSET2.LE.AND R3, R3, R12.reuse, PT ;  /* 0x0000000c03037233 */ /* 0x100fe20003803000 */
[----:B------:R-:W-:Y:S01]  /*6e30*/  IMAD.MOV.U32 R138, RZ, RZ, R139 ;  /* 0x000000ffff8a7224 */ /* 0x000fe200078e008b */
[----:B--2---:R-:W-:Y:S01]  /*6e40*/  F2FP.F16.F32.PACK_AB R8, R30, R28 ;  /* 0x0000001c1e08723e */ /* 0x004fe200000000ff */
[----:B------:R-:W-:Y:S01]  /*6e50*/  IMAD.MOV.U32 R139, RZ, RZ, R96 ;  /* 0x000000ffff8b7224 */ /* 0x000fe200078e0060 */
[----:B------:R-:W-:Y:S01]  /*6e60*/  LOP3.LUT R2, R50, UR9, R19, 0x96, !PT ;  /* 0x0000000932027c12 */ /* 0x000fe2000f8e9613 */
[----:B------:R-:W-:Y:S01]  /*6e70*/  IMAD.MOV.U32 R96, RZ, RZ, R97 ;  /* 0x000000ffff607224 */ /* 0x000fe200078e0061 */
[----:B------:R-:W-:Y:S01]  /*6e80*/  HSET2.LE.AND R11, R11, R12, PT ;  /* 0x0000000c0b0b7233 */ /* 0x000fe20003803000 */
[----:B------:R-:W-:Y:S01]  /*6e90*/  IMAD.MOV.U32 R97, RZ, RZ, R98 ;  /* 0x000000ffff617224 */ /* 0x000fe200078e0062 */
[----:B-----5:R-:W-:Y:S01]  /*6ea0*/  F2FP.F16.F32.PACK_AB R14, R23, R29 ;  /* 0x0000001d170e723e */ /* 0x020fe200000000ff */
[----:B------:R-:W-:Y:S01]  /*6eb0*/  IMAD.MOV.U32 R98, RZ, RZ, R99 ;  /* 0x000000ffff627224 */ /* 0x000fe200078e0063 */
[----:B------:R-:W-:Y:S01]  /*6ec0*/  LOP3.LUT R93, R8, R3, RZ, 0xc0, !PT ;  /* 0x00000003085d7212 */ /* 0x000fe200078ec0ff */
[----:B------:R-:W-:Y:S01]  /*6ed0*/  IMAD.MOV.U32 R99, RZ, RZ, R18 ;  /* 0x000000ffff637224 */ /* 0x000fe200078e0012 */
[----:B------:R-:W-:Y:S01]  /*6ee0*/  LOP3.LUT R95, R14, R11, RZ, 0xc0, !PT ;  /* 0x0000000b0e5f7212 */ /* 0x000fe200078ec0ff */
[----:B------:R2:W-:Y:S01]  /*6ef0*/  MUFU.EX2 R18, R0 ;  /* 0x0000000000127308 */ /* 0x0005e20000000800 */
[----:B------:R-:W-:Y:S01]  /*6f00*/  IMAD.WIDE.U32 R2, R2, -0x2daee0ad, RZ ;  /* 0xd2511f5302027825 */ /* 0x000fe200078e00ff */
[----:B------:R-:W-:-:S03]  /*6f10*/  F2FP.F16.F32.PACK_AB R10, R31, R187 ;  /* 0x000000bb1f0a723e */ /* 0x000fc600000000ff */
[----:B------:R-:W-:Y:S01]  /*6f20*/  IMAD.MOV.U32 R5, RZ, RZ, R2 ;  /* 0x000000ffff057224 */ /* 0x000fe200078e0002 */
[----:B------:R-:W-:Y:S01]  /*6f30*/  LOP3.LUT R94, R10, R9, RZ, 0xc0, !PT ;  /* 0x000000090a5e7212 */ /* 0x000fe200078ec0ff */
[----:B------:R-:W-:Y:S01]  /*6f40*/  IMAD.MOV.U32 R40, RZ, RZ, R98 ;  /* 0x000000ffff287224 */ /* 0x000fe200078e0062 */
[----:B------:R-:W-:Y:S01]  /*6f50*/  PRMT R10, R2, 0x7771, RZ ;  /* 0x00007771020a7816 */ /* 0x000fe200000000ff */
[----:B------:R-:W-:Y:S01]  /*6f60*/  IMAD.MOV.U32 R243, RZ, RZ, R99 ;  /* 0x000000fffff37224 */ /* 0x000fe200078e0063 */
[----:B------:R-:W-:Y:S01]  /*6f70*/  LOP3.LUT R5, R5, 0xff, RZ, 0xc0, !PT ;  /* 0x000000ff05057812 */ /* 0x000fe200078ec0ff */
[----:B------:R-:W-:Y:S02]  /*6f80*/  IMAD.MOV.U32 R41, RZ, RZ, R97 ;  /* 0x000000ffff297224 */ /* 0x000fe400078e0061 */
[----:B------:R-:W-:Y:S01]  /*6f90*/  IMAD.MOV.U32 R241, RZ, RZ, R96 ;  /* 0x000000fffff17224 */ /* 0x000fe200078e0060 */
[----:B-1----:R-:W-:Y:S01]  /*6fa0*/  HMMA.16816.F32 R116, R92, R124, R116 ;  /* 0x0000007c5c74723c */ /* 0x002fe20000001874 */
[----:B------:R-:W-:-:S02]  /*6fb0*/  IMAD.MOV.U32 R239, RZ, RZ, R139 ;  /* 0x000000ffffef7224 */ /* 0x000fc400078e008b */
[----:B--2---:R-:W-:Y:S01]  /*6fc0*/  FFMA.FTZ R0, R137, UR15, -R16 ;  /* 0x0000000f89007c23 */ /* 0x004fe20008010810 */
[----:B------:R-:W-:-:S03]  /*6fd0*/  IMAD.MOV.U32 R237, RZ, RZ, R138 ;  /* 0x000000ffffed7224 */ /* 0x000fc600078e008a */
[----:B------:R1:W-:Y:S01]  /*6fe0*/  MUFU.EX2 R20, R0 ;  /* 0x0000000000147308 */ /* 0x0003e20000000800 */
[C---:B------:R-:W-:Y:S08]  /*6ff0*/  HMMA.16816.F32 R136, R92.reuse, R142, R76 ;  /* 0x0000008e5c88723c */ /* 0x040ff0000000184c */
[----:B------:R-:W-:Y:S01]  /*7000*/  HMMA.16816.F32 R120, R92, R126, R120 ;  /* 0x0000007e5c78723c */ /* 0x000fe20000001878 */
[----:B-1----:R-:W-:-:S07]  /*7010*/  FFMA.FTZ R0, R231, UR15, -R16 ;  /* 0x0000000fe7007c23 */ /* 0x002fce0008010810 */
[C---:B------:R-:W-:Y:S01]  /*7020*/  HMMA.16816.F32 R132, R92.reuse, R140, R132 ;  /* 0x0000008c5c84723c */ /* 0x040fe20000001884 */
[----:B------:R1:W-:Y:S07]  /*7030*/  MUFU.EX2 R21, R0 ;  /* 0x0000000000157308 */ /* 0x0003ee0000000800 */
[C---:B------:R-:W-:Y:S08]  /*7040*/  HMMA.16816.F32 R148, R92.reuse, R156, R148 ;  /* 0x0000009c5c94723c */ /* 0x040ff00000001894 */
[----:B------:R-:W-:Y:S01]  /*7050*/  HMMA.16816.F32 R152, R92, R158, R152 ;  /* 0x0000009e5c98723c */ /* 0x000fe20000001898 */
[----:B-1----:R-:W-:-:S02]  /*7060*/  FFMA.FTZ R0, R232, UR15, -R16 ;  /* 0x0000000fe8007c23 */ /* 0x002fc40008010810 */
[----:B------:R1:W-:Y:S05]  /*7070*/  MUFU.EX2 R16, R4 ;  /* 0x0000000400107308 */ /* 0x0003ea0000000800 */
[C---:B------:R-:W-:Y:S03]  /*7080*/  HMMA.16816.F32 R164, R92.reuse, R172, R164 ;  /* 0x000000ac5ca4723c */ /* 0x040fe600000018a4 */
[----:B------:R2:W3:Y:S05]  /*7090*/  MUFU.EX2 R22, R0 ;  /* 0x0000000000167308 */ /* 0x0004ea0000000800 */
[----:B------:R-:W-:Y:S01]  /*70a0*/  HMMA.16816.F32 R168, R92, R174, R168 ;  /* 0x000000ae5ca8723c */ /* 0x000fe200000018a8 */
[----:B-1----:R-:W-:-:S07]  /*70b0*/  PRMT R4, R2, 0x7773, RZ ;  /* 0x0000777302047816 */ /* 0x002fce00000000ff */
[----:B------:R-:W-:Y:S01]  /*70c0*/  HMMA.16816.F32 R72, R92, R80, R176 ;  /* 0x000000505c48723c */ /* 0x000fe200000018b0 */
[----:B--2---:R-:W-:-:S07]  /*70d0*/  FFMA.FTZ R0, R223, UR15, -R17 ;  /* 0x0000000fdf007c23 */ /* 0x004fce0008010811 */
[C---:B------:R-:W-:Y:S01]  /*70e0*/  HMMA.16816.F32 R76, R92.reuse, R82, R180 ;  /* 0x000000525c4c723c */ /* 0x040fe200000018b4 */
[----:B------:R1:W-:Y:S07]  /*70f0*/  MUFU.EX2 R14, R0 ;  /* 0x00000000000e7308 */ /* 0x0003ee0000000800 */
[C---:B------:R-:W-:Y:S08]  /*7100*/  HMMA.16816.F32 R88, R92.reuse, R24, R200 ;  /* 0x000000185c58723c */ /* 0x040ff000000018c8 */
[----:B------:R-:W-:Y:S01]  /*7110*/  HMMA.16816.F32 R92, R92, R26, R192 ;  /* 0x0000001a5c5c723c */ /* 0x000fe200000018c0 */
[----:B-1----:R-:W-:-:S02]  /*7120*/  LOP3.LUT R0, R186, UR19, R3, 0x96, !PT ;  /* 0x00000013ba007c12 */ /* 0x002fc4000f8e9603 */
[----:B------:R-:W-:Y:S02]  /*7130*/  PRMT R3, R2, 0x7772, RZ ;  /* 0x0000777202037816 */ /* 0x000fe400000000ff */
[C---:B------:R-:W-:Y:S02]  /*7140*/  LOP3.LUT R2, R0.reuse, 0xffff, RZ, 0xc0, !PT ;  /* 0x0000ffff00027812 */ /* 0x040fe400078ec0ff */
[----:B------:R-:W-:Y:S01]  /*7150*/  PRMT R7, R3, 0x5410, R4 ;  /* 0x0000541003077816 */ /* 0x000fe20000000004 */
[----:B------:R-:W-:Y:S01]  /*7160*/  FFMA.FTZ R4, R235, UR15, -R17 ;  /* 0x0000000feb047c23 */ /* 0x000fe20008010811 */
[C---:B------:R-:W-:Y:S02]  /*7170*/  PRMT R3, R0.reuse, 0x7632, R3 ;  /* 0x0000763200037816 */ /* 0x040fe40000000003 */
[----:B------:R-:W-:Y:S01]  /*7180*/  LOP3.LUT R9, R0, 0xff, RZ, 0xc0, !PT ;  /* 0x000000ff00097812 */ /* 0x000fe200078ec0ff */
[----:B------:R1:W2:Y:S01]  /*7190*/  MUFU.EX2 R11, R4 ;  /* 0x00000004000b7308 */ /* 0x0002a20000000800 */
[----:B------:R-:W-:-:S02]  /*71a0*/  SHF.R.U32.HI R8, RZ, 0x18, R0 ;  /* 0x00000018ff087819 */ /* 0x000fc40000011600 */
[----:B------:R-:W-:Y:S02]  /*71b0*/  PRMT R0, R5, 0x5410, R10 ;  /* 0x0000541005007816 */ /* 0x000fe4000000000a */
[----:B------:R-:W-:Y:S02]  /*71c0*/  LOP3.LUT R3, R3, 0xff, RZ, 0xc0, !PT ;  /* 0x000000ff03037812 */ /* 0x000fe400078ec0ff */
[----:B------:R-:W-:Y:S02]  /*71d0*/  SHF.R.U32.HI R6, RZ, 0x8, R2 ;  /* 0x00000008ff067819 */ /* 0x000fe40000011602 */
[----:B------:R-:W-:Y:S02]  /*71e0*/  LOP3.LUT R2, R7, 0xff00ff, RZ, 0xc0, !PT ;  /* 0x00ff00ff07027812 */ /* 0x000fe400078ec0ff */
[----:B------:R-:W-:Y:S02]  /*71f0*/  PRMT R7, R3, 0x5410, R8 ;  /* 0x0000541003077816 */ /* 0x000fe40000000008 */
[----:B------:R-:W-:-:S02]  /*7200*/  HSET2.LE.AND R0, R0, R12, PT ;  /* 0x0000000c00007233 */ /* 0x000fc40003803000 */
[----:B------:R-:W-:Y:S02]  /*7210*/  PRMT R6, R9, 0x5410, R6 ;  /* 0x0000541009067816 */ /* 0x000fe40000000006 */
[----:B---3--:R-:W-:Y:S02]  /*7220*/  F2FP.F16.F32.PACK_AB R3, R22, R21 ;  /* 0x000000151603723e */ /* 0x008fe400000000ff */
[--C-:B-1----:R-:W-:Y:S02]  /*7230*/  HSET2.LE.AND R4, R2, R12.reuse, PT ;  /* 0x0000000c02047233 */ /* 0x102fe40003803000 */
[--C-:B------:R-:W-:Y:S02]  /*7240*/  HSET2.LE.AND R7, R7, R12.reuse, PT ;  /* 0x0000000c07077233 */ /* 0x100fe40003803000 */
[----:B------:R-:W-:Y:S02]  /*7250*/  F2FP.F16.F32.PACK_AB R2, R15, R16 ;  /* 0x000000100f02723e */ /* 0x000fe400000000ff */
[----:B------:R-:W-:Y:S01]  /*7260*/  LOP3.LUT R98, R3, R0, RZ, 0xc0, !PT ;  /* 0x0000000003627212 */ /* 0x000fe200078ec0ff */
[----:B------:R-:W-:Y:S01]  /*7270*/  FADD.FTZ R3, R244, R41 ;  /* 0x00000029f4037221 */ /* 0x000fe20000010000 */
[----:B------:R-:W-:-:S02]  /*7280*/  HSET2.LE.AND R6, R6, R12, PT ;  /* 0x0000000c06067233 */ /* 0x000fc40003803000 */
[----:B--2---:R-:W-:Y:S02]  /*7290*/  F2FP.F16.F32.PACK_AB R0, R11, R14 ;  /* 0x0000000e0b00723e */ /* 0x004fe400000000ff */
[----:B------:R-:W-:Y:S02]  /*72a0*/  F2FP.F16.F32.PACK_AB R5, R20, R18 ;  /* 0x000000121405723e */ /* 0x000fe400000000ff */
        /* <DEDUP_REMOVED lines=80> */
[----:B------:R-:W2:Y:S01]  /*77b0*/  LDL R219, [R1+0x68] ;  /* 0x0000680001db7983 */ /* 0x000ea20000100800 */
[----:B------:R-:W1:Y:S03]  /*77c0*/  LDC.64 R4, c[0x0][0x3c0] ;  /* 0x0000f000ff047b82 */ /* 0x000e660000000a00 */
[----:B------:R-:W3:Y:S01]  /*77d0*/  LDL R216, [R1+0x64] ;  /* 0x0000640001d87983 */ /* 0x000ee20000100800 */
[----:B------:R-:W-:Y:S01]  /*77e0*/  UIADD3 UR4, UPT, UPT, UR18, -0x2, URZ ;  /* 0xfffffffe12047890 */ /* 0x000fe2000fffe0ff */
[----:B------:R-:W-:-:S04]  /*77f0*/  DEPBAR.LE SB0, 0x0 ;  /* 0x000080000000791a */ /* 0x000fc80000000000 */
[----:B------:R-:W4:Y:S04]  /*7800*/  LDL.LU R217, [R1+0xc] ;  /* 0x00000c0001d97983 */ /* 0x000f280000300800 */
[----:B------:R-:W5:Y:S04]  /*7810*/  LDL R100, [R1] ;  /* 0x0000000001647983 */ /* 0x000f680000100800 */
[----:B------:R-:W4:Y:S04]  /*7820*/  LDL R218, [R1+0x6c] ;  /* 0x00006c0001da7983 */ /* 0x000f280000100800 */
[----:B------:R-:W4:Y:S01]  /*7830*/  LDL R224, [R1+0x8] ;  /* 0x0000080001e07983 */ /* 0x000f220000100800 */
[----:B------:R-:W1:Y:S02]  /*7840*/  S2UR UR5, SR_CgaCtaId ;  /* 0x00000000000579c3 */ /* 0x000e640000008800 */
[----:B-1----:R-:W-:-:S04]  /*7850*/  IMAD.WIDE.U32 R2, R4, UR4, RZ ;  /* 0x0000000404027c25 */ /* 0x002fc8000f8e00ff */
[----:B------:R-:W-:Y:S02]  /*7860*/  IMAD.SHL.U32 R7, R2, 0x40, RZ ;  /* 0x0000004002077824 */ /* 0x000fe400078e00ff */
[----:B------:R-:W-:Y:S02]  /*7870*/  IMAD R0, R5, UR4, R3 ;  /* 0x0000000405007c24 */ /* 0x000fe4000f8e0203 */
[----:B------:R-:W-:Y:S01]  /*7880*/  IMAD.SHL.U32 R10, R220, 0x8, RZ ;  /* 0x00000008dc0a7824 */ /* 0x000fe200078e00ff */
[----:B------:R-:W-:Y:S02]  /*7890*/  LEA R3, P0, R4, R7, 0x5 ;  /* 0x0000000704037211 */ /* 0x000fe400078028ff */
[----:B------:R-:W-:Y:S02]  /*78a0*/  SHF.L.U64.HI R8, R2, 0x6, R0 ;  /* 0x0000000602087819 */ /* 0x000fe40000010200 */
[----:B------:R-:W-:Y:S02]  /*78b0*/  LOP3.LUT R9, R10, 0xd8, RZ, 0xc0, !PT ;  /* 0x000000d80a097812 */ /* 0x000fe400078ec0ff */
[----:B------:R-:W-:-:S02]  /*78c0*/  LEA.HI.X R5, R4, R8, R5, 0x5, P0 ;  /* 0x0000000804057211 */ /* 0x000fc400000f2c05 */
[--C-:B------:R-:W-:Y:S02]  /*78d0*/  LOP3.LUT R9, R9, 0x18, R220.reuse, 0x78, !PT ;  /* 0x0000001809097812 */ /* 0x100fe400078e78dc */
[----:B------:R-:W-:Y:S01]  /*78e0*/  SHF.R.U32.HI R184, RZ, 0x1, R220 ;  /* 0x00000001ffb87819 */ /* 0x000fe200000116dc */
[----:B------:R-:W-:Y:S01]  /*78f0*/  ULEA UR5, UR5, UR6, 0x18 ;  /* 0x0000000605057291 */ /* 0x000fe2000f8ec0ff */
[----:B------:R-:W-:Y:S02]  /*7900*/  LOP3.LUT R9, R9, 0x1f20, R10, 0xf8, !PT ;  /* 0x00001f2009097812 */ /* 0x000fe400078ef80a */
[----:B------:R-:W-:-:S03]  /*7910*/  LOP3.LUT R186, R184, 0x8, RZ, 0xc0, !PT ;  /* 0x00000008b8ba7812 */ /* 0x000fc600078ec0ff */
[----:B------:R-:W-:Y:S01]  /*7920*/  LEA R230, R9, UR5, 0x1 ;  /* 0x0000000509e67c11 */ /* 0x000fe2000f8e08ff */
[----:B------:R-:W-:Y:S01]  /*7930*/  BAR.SYNC.DEFER_BLOCKING 0x0 ;  /* 0x0000000000007b1d */ /* 0x000fe20000010000 */
[-C--:B--2---:R-:W-:Y:S02]  /*7940*/  LEA R6, P2, R2, R219.reuse, 0x7 ;  /* 0x000000db02067211 */ /* 0x084fe400078438ff */
[C---:B------:R-:W-:Y:S01]  /*7950*/  LEA R4, P0, R3.reuse, R219, 0x1 ;  /* 0x000000db03047211 */ /* 0x040fe200078008ff */
[----:B------:R-:W-:Y:S01]  /*7960*/  IMAD.SHL.U32 R219, R220, 0x10, RZ ;  /* 0x00000010dcdb7824 */ /* 0x000fe200078e00ff */
[-C--:B---3--:R-:W-:Y:S02]  /*7970*/  LEA.HI.X R7, R2, R216.reuse, R0, 0x7, P2 ;  /* 0x000000d802077211 */ /* 0x088fe400010f3c00 */
[----:B------:R-:W-:-:S03]  /*7980*/  LEA.HI.X R5, R3, R216, R5, 0x1, P0 ;  /* 0x000000d803057211 */ /* 0x000fc600000f0c05 */
[----:B------:R-:W-:Y:S01]  /*7990*/  @!PT LDS RZ, [RZ] ;  /* 0x00000000fffff984 */ /* 0x000fe20000000800 */
[----:B------:R-:W-:Y:S01]  /*79a0*/  @!PT LDS RZ, [RZ] ;  /* 0x00000000fffff984 */ /* 0x000fe20000000800 */
[----:B------:R-:W-:Y:S01]  /*79b0*/  @!PT LDS RZ, [RZ] ;  /* 0x00000000fffff984 */ /* 0x000fe20000000800 */
[----:B------:R-:W-:Y:S04]  /*79c0*/  LDGSTS.E.BYPASS.LTC128B.128 [R230+0x9000], desc[UR24][R6.64] ;  /* 0x0900000006e67fae */ /* 0x000fe8000b981a18 */
[----:B------:R-:W-:Y:S01]  /*79d0*/  LDGSTS.E.BYPASS.LTC128B.128 [R230+0xa000], desc[UR24][R6.64+0x40] ;  /* 0x0a00004006e67fae */ /* 0x000fe2000b981a18 */
[----:B-----5:R-:W-:-:S03]  /*79e0*/  LOP3.LUT R0, R100, 0x120, RZ, 0xc0, !PT ;  /* 0x0000012064007812 */ /* 0x020fc600078ec0ff */
[----:B------:R-:W-:Y:S01]  /*79f0*/  LDGSTS.E.BYPASS.LTC128B.128 [R230+0xb000], desc[UR24][R6.64+0x80] ;  /* 0x0b00008006e67fae */ /* 0x000fe2000b981a18 */
[----:B------:R-:W-:Y:S02]  /*7a00*/  LOP3.LUT R0, R0, 0x3e00, R219, 0xf8, !PT ;  /* 0x00003e0000007812 */ /* 0x000fe400078ef8db */
[----:B----4-:R-:W-:Y:S01]  /*7a10*/  LOP3.LUT R12, R218, R217, RZ, 0xfc, !PT ;  /* 0x000000d9da0c7212 */ /* 0x010fe200078efcff */
[----:B------:R-:W-:Y:S01]  /*7a20*/  LDGSTS.E.BYPASS.LTC128B.128 [R230+0x9800], desc[UR24][R4.64] ;  /* 0x0980000004e67fae */ /* 0x000fe2000b981a18 */
[----:B------:R-:W-:Y:S02]  /*7a30*/  LOP3.LUT R0, R0, R224, R186, 0xf6, !PT ;  /* 0x000000e000007212 */ /* 0x000fe400078ef6ba */
[----:B------:R-:W-:Y:S01]  /*7a40*/  LEA R12, R12, UR5, 0x1 ;  /* 0x000000050c0c7c11 */ /* 0x000fe2000f8e08ff */
[----:B------:R-:W-:Y:S01]  /*7a50*/  LDGSTS.E.BYPASS.LTC128B.128 [R230+0xa800], desc[UR24][R4.64+0x40] ;  /* 0x0a80004004e67fae */ /* 0x000fe2000b981a18 */
[----:B------:R-:W-:-:S03]  /*7a60*/  LEA R2, R0, UR5, 0x1 ;  /* 0x0000000500027c11 */ /* 0x000fc6000f8e08ff */
[----:B------:R1:W-:Y:S04]  /*7a70*/  LDGSTS.E.BYPASS.LTC128B.128 [R230+0xb800], desc[UR24][R4.64+0x80] ;  /* 0x0b80008004e67fae */ /* 0x0003e8000b981a18 */
[----:B------:R-:W-:Y:S04]  /*7a80*/  LDSM.16.M88.4 R28, [R12+0x6000] ;  /* 0x006000000c1c783b */ /* 0x000fe80000000200 */
[----:B------:R-:W2:Y:S04]  /*7a90*/  LDSM.16.M88.4 R8, [R2+0x1000] ;  /* 0x001000000208783b */ /* 0x000ea80000000200 */
[----:B------:R-:W3:Y:S04]  /*7aa0*/  LDSM.16.M88.4 R24, [R12+0x6400] ;  /* 0x006400000c18783b */ /* 0x000ee80000000200 */
[----:B------:R-:W4:Y:S04]  /*7ab0*/  LDSM.16.M88.4 R16, [R12+0x6800] ;  /* 0x006800000c10783b */ /* 0x000f280000000200 */
[----:B------:R-:W5:Y:S01]  /*7ac0*/  LDSM.16.M88.4 R32, [R12+0x6c00] ;  /* 0x006c00000c20783b */ /* 0x000f620000000200 */
[----:B------:R-:W-:-:S03]  /*7ad0*/  IMAD.MOV.U32 R219, RZ, RZ, 0x20 ;  /* 0x00000020ffdb7424 */ /* 0x000fc600078e00ff */
[----:B------:R-:W-:Y:S02]  /*7ae0*/  LDSM.16.M88.4 R20, [R2] ;  /* 0x000000000214783b */ /* 0x000fe40000000200 */
[----:B------:R-:W-:Y:S01]  /*7af0*/  SEL R219, R219, 0xffffffe0, !P1 ;  /* 0xffffffe0dbdb7807 */ /* 0x000fe20004800000 */
[----:B------:R-:W-:Y:S01]  /*7b00*/  VIADD R15, R13, 0xffffffc1 ;  /* 0xffffffc10d0f7836 */ /* 0x000fe20000000000 */
[----:B------:R-:W0:Y:S03]  /*7b10*/  LDGDEPBAR ;  /* 0x00000000000079af */ /* 0x000e260000000000 */
[C---:B------:R-:W-:Y:S02]  /*7b20*/  IMAD.IADD R0, R219.reuse, 0x1, R12 ;  /* 0x00000001db007824 */ /* 0x040fe400078e020c */
[----:B------:R-:W-:-:S03]  /*7b30*/  IMAD.IADD R3, R219, 0x1, R2 ;  /* 0x00000001db037824 */ /* 0x000fc600078e0202 */
[----:B------:R-:W-:Y:S04]  /*7b40*/  LDSM.16.M88.4 R48, [R0+0x6000] ;  /* 0x006000000030783b */ /* 0x000fe80000000200 */
[----:B-1----:R-:W1:Y:S04]  /*7b50*/  LDSM.16.M88.4 R4, [R3+0x1000] ;  /* 0x001000000304783b */ /* 0x002e680000000200 */
[----:B------:R-:W1:Y:S04]  /*7b60*/  LDSM.16.M88.4 R44, [R0+0x6400] ;  /* 0x00640000002c783b */ /* 0x000e680000000200 */
[----:B------:R-:W1:Y:S04]  /*7b70*/  LDSM.16.M88.4 R40, [R0+0x6800] ;  /* 0x006800000028783b */ /* 0x000e680000000200 */
[----:B------:R-:W1:Y:S01]  /*7b80*/  LDSM.16.M88.4 R36, [R0+0x6c00] ;  /* 0x006c00000024783b */ /* 0x000e620000000200 */
[C---:B--2---:R-:W-:Y:S08]  /*7b90*/  HMMA.16816.F32 R180, R8.reuse, R28, RZ ;  /* 0x0000001c08b4723c */ /* 0x044ff000000018ff */
[C---:B---3--:R-:W-:Y:S08]  /*7ba0*/  HMMA.16816.F32 R104, R8.reuse, R24, RZ ;  /* 0x000000180868723c */ /* 0x048ff000000018ff */
[C---:B----4-:R-:W-:Y:S08]  /*7bb0*/  HMMA.16816.F32 R60, R8.reuse, R16, RZ ;  /* 0x00000010083c723c */ /* 0x050ff000000018ff */
[C---:B-----5:R-:W-:Y:S08]  /*7bc0*/  HMMA.16816.F32 R52, R8.reuse, R32, RZ ;  /* 0x000000200834723c */ /* 0x060ff000000018ff */
[C---:B------:R-:W-:Y:S08]  /*7bd0*/  HMMA.16816.F32 R176, R8.reuse, R30, RZ ;  /* 0x0000001e08b0723c */ /* 0x040ff000000018ff */
[C---:B------:R-:W-:Y:S08]  /*7be0*/  HMMA.16816.F32 R64, R8.reuse, R26, RZ ;  /* 0x0000001a0840723c */ /* 0x040ff000000018ff */
[C---:B------:R-:W-:Y:S08]  /*7bf0*/  HMMA.16816.F32 R56, R8.reuse, R18, RZ ;  /* 0x000000120838723c */ /* 0x040ff000000018ff */
[----:B------:R-:W-:Y:S08]  /*7c00*/  HMMA.16816.F32 R8, R8, R34, RZ ;  /* 0x000000220808723c */ /* 0x000ff000000018ff */
[C---:B-1----:R-:W-:Y:S08]  /*7c10*/  HMMA.16816.F32 R200, R4.reuse, R48, R180 ;  /* 0x0000003004c8723c */ /* 0x042ff000000018b4 */
[C---:B------:R-:W-:Y:S08]  /*7c20*/  HMMA.16816.F32 R188, R4.reuse, R44, R104 ;  /* 0x0000002c04bc723c */ /* 0x040ff00000001868 */
        /* <DEDUP_REMOVED lines=8> */
[----:B------:R-:W1:Y:S07]  /*7cb0*/  LDSM.16.M88.4 R4, [R3] ;  /* 0x000000000304783b */ /* 0x000e6e0000000200 */
[C---:B------:R-:W-:Y:S08]  /*7cc0*/  HMMA.16816.F32 R180, R20.reuse, R28, RZ ;  /* 0x0000001c14b4723c */ /* 0x040ff000000018ff */
[C---:B------:R-:W-:Y:S08]  /*7cd0*/  HMMA.16816.F32 R176, R20.reuse, R30, RZ ;  /* 0x0000001e14b0723c */ /* 0x040ff000000018ff */
[C---:B------:R-:W-:Y:S08]  /*7ce0*/  HMMA.16816.F32 R64, R20.reuse, R26, RZ ;  /* 0x0000001a1440723c */ /* 0x040ff000000018ff */
[C---:B------:R-:W-:Y:S08]  /*7cf0*/  HMMA.16816.F32 R8, R20.reuse, R32, RZ ;  /* 0x000000201408723c */ /* 0x040ff000000018ff */
[C---:B------:R-:W-:Y:S01]  /*7d00*/  HMMA.16816.F32 R104, R20.reuse, R24, RZ ;  /* 0x000000181468723c */ /* 0x040fe200000018ff */
[----:B------:R-:W-:Y:S07]  /*7d10*/  LDSM.16.M88.4 R24, [R12+0x7800] ;  /* 0x007800000c18783b */ /* 0x000fee0000000200 */
[C---:B------:R-:W-:Y:S08]  /*7d20*/  HMMA.16816.F32 R60, R20.reuse, R16, RZ ;  /* 0x00000010143c723c */ /* 0x040ff000000018ff */
[C---:B------:R-:W-:Y:S01]  /*7d30*/  HMMA.16816.F32 R28, R20.reuse, R18, RZ ;  /* 0x00000012141c723c */ /* 0x040fe200000018ff */
[----:B------:R-:W2:Y:S07]  /*7d40*/  LDSM.16.M88.4 R16, [R2+0x3000] ;  /* 0x003000000210783b */ /* 0x000eae0000000200 */
[----:B------:R-:W-:Y:S01]  /*7d50*/  HMMA.16816.F32 R32, R20, R34, RZ ;  /* 0x000000221420723c */ /* 0x000fe200000018ff */
[----:B------:R-:W3:Y:S07]  /*7d60*/  LDSM.16.M88.4 R20, [R12+0x7c00] ;  /* 0x007c00000c14783b */ /* 0x000eee0000000200 */
[C---:B-1----:R-:W-:Y:S08]  /*7d70*/  HMMA.16816.F32 R216, R4.reuse, R48, R180 ;  /* 0x0000003004d8723c */ /* 0x042ff000000018b4 */
[C---:B------:R-:W-:Y:S08]  /*7d80*/  HMMA.16816.F32 R192, R4.reuse, R50, R176 ;  /* 0x0000003204c0723c */ /* 0x040ff000000018b0 */
[C---:B------:R-:W-:Y:S08]  /*7d90*/  HMMA.16816.F32 R180, R4.reuse, R46, R64 ;  /* 0x0000002e04b4723c */ /* 0x040ff00000001840 */
[C---:B------:R-:W-:Y:S08]  /*7da0*/  HMMA.16816.F32 R212, R4.reuse, R44, R104 ;  /* 0x0000002c04d4723c */ /* 0x040ff00000001868 */
[C---:B------:R-:W-:Y:S08]  /*7db0*/  HMMA.16816.F32 R204, R4.reuse, R40, R60 ;  /* 0x0000002804cc723c */ /* 0x040ff0000000183c */
[C---:B------:R-:W-:Y:S01]  /*7dc0*/  HMMA.16816.F32 R196, R4.reuse, R36, R8 ;  /* 0x0000002404c4723c */ /* 0x040fe20000001808 */
[----:B------:R-:W-:Y:S07]  /*7dd0*/  LDSM.16.M88.4 R8, [R3+0x3000] ;  /* 0x003000000308783b */ /* 0x000fee0000000200 */
[C---:B------:R-:W-:Y:S01]  /*7de0*/  HMMA.16816.F32 R176, R4.reuse, R42, R28 ;  /* 0x0000002a04b0723c */ /* 0x040fe2000000181c */
[----:B------:R-:W-:Y:S04]  /*7df0*/  LDSM.16.M88.4 R28, [R0+0x7c00] ;  /* 0x007c0000001c783b */ /* 0x000fe80000000200 */
[----:B------:R-:W-:Y:S03]  /*7e00*/  LDSM.16.M88.4 R40, [R0+0x7000] ;  /* 0x007000000028783b */ /* 0x000fe60000000200 */
[----:B------:R-:W-:Y:S01]  /*7e10*/  HMMA.16816.F32 R64, R4, R38, R32 ;  /* 0x000000260440723c */ /* 0x000fe20000001820 */
[----:B------:R-:W1:Y:S04]  /*7e20*/  LDSM.16.M88.4 R4, [R2+0x2000] ;  /* 0x002000000204783b */ /* 0x000e680000000200 */
[----:B------:R-:W4:Y:S03]  /*7e30*/  LDSM.16.M88.4 R36, [R0+0x7400] ;  /* 0x007400000024783b */ /* 0x000f260000000200 */
[C---:B--2---:R-:W-:Y:S01]  /*7e40*/  HMMA.16816.F32 R44, R16.reuse, R52, R188 ;  /* 0x00000034102c723c */ /* 0x044fe200000018bc */
[----:B------:R-:W2:Y:S07]  /*7e50*/  LDSM.16.M88.4 R32, [R0+0x7800] ;  /* 0x007800000020783b */ /* 0x000eae0000000200 */
[C---:B------:R-:W-:Y:S08]  /*7e60*/  HMMA.16816.F32 R60, R16.reuse, R56, R200 ;  /* 0x00000038103c723c */ /* 0x040ff000000018c8 */
[C---:B------:R-:W-:Y:S08]  /*7e70*/  HMMA.16816.F32 R188, R16.reuse, R24, R208 ;  /* 0x0000001810bc723c */ /* 0x040ff000000018d0 */
[C---:B---3--:R-:W-:Y:S08]  /*7e80*/  HMMA.16816.F32 R208, R16.reuse, R20, R232 ;  /* 0x0000001410d0723c */ /* 0x048ff000000018e8 */
        /* <DEDUP_REMOVED lines=14> */
[----:B------:R-:W1:Y:S07]  /*7f70*/  LDSM.16.M88.4 R4, [R3+0x2000] ;  /* 0x002000000304783b */ /* 0x000e6e0000000200 */
[C---:B------:R-:W-:Y:S01]  /*7f80*/  HMMA.16816.F32 R176, R8.reuse, R30, R16 ;  /* 0x0000001e08b0723c */ /* 0x040fe20000001810 */
[----:B------:R-:W3:Y:S07]  /*7f90*/  LDSM.16.M88.4 R16, [R2+0x5000] ;  /* 0x005000000210783b */ /* 0x000eee0000000200 */
[C---:B------:R-:W-:Y:S01]  /*7fa0*/  HMMA.16816.F32 R180, R8.reuse, R42, R48 ;  /* 0x0000002a08b4723c */ /* 0x040fe20000001830 */
[----:B------:R-:W5:Y:S07]  /*7fb0*/  LDSM.16.M88.4 R48, [R12+0x8800] ;  /* 0x008800000c30783b */ /* 0x000f6e0000000200 */
[C---:B----4-:R-:W-:Y:S01]  /*7fc0*/  HMMA.16816.F32 R20, R8.reuse, R36, R44 ;  /* 0x000000240814723c */ /* 0x050fe2000000182c */
[----:B------:R-:W4:Y:S07]  /*7fd0*/  LDSM.16.M88.4 R44, [R12+0x8c00] ;  /* 0x008c00000c2c783b */ /* 0x000f2e0000000200 */
[C---:B------:R-:W-:Y:S08]  /*7fe0*/  HMMA.16816.F32 R192, R8.reuse, R40, R60 ;  /* 0x0000002808c0723c */ /* 0x040ff0000000183c */
[C---:B------:R-:W-:Y:S08]  /*7ff0*/  HMMA.16816.F32 R104, R8.reuse, R38, R104 ;  /* 0x000000260868723c */ /* 0x040ff00000001868 */
[C---:B--2---:R-:W-:Y:S08]  /*8000*/  HMMA.16816.F32 R64, R8.reuse, R32, R188 ;  /* 0x000000200840723c */ /* 0x044ff000000018bc */
[C---:B------:R-:W-:Y:S08]  /*8010*/  HMMA.16816.F32 R60, R8.reuse, R34, R200 ;  /* 0x00000022083c723c */ /* 0x040ff000000018c8 */
[----:B------:R-:W-:Y:S01]  /*8020*/  HMMA.16816.F32 R24, R8, R28, R208 ;  /* 0x0000001c0818723c */ /* 0x000fe200000018d0 */
[----:B------:R-:W2:Y:S07]  /*8030*/  LDSM.16.M88.4 R8, [R2+0x4000] ;  /* 0x004000000208783b */ /* 0x000eae0000000200 */
[C---:B-1----:R-:W-:Y:S08]  /*8040*/  HMMA.16816.F32 R236, R4.reuse, R36, R236 ;  /* 0x0000002404ec723c */ /* 0x042ff000000018ec */
        /* <DEDUP_REMOVED lines=9> */
[----:B------:R-:W1:Y:S03]  /*80e0*/  LDSM.16.M88.4 R28, [R0+0x8000] ;  /* 0x00800000001c783b */ /* 0x000e660000000200 */
[C---:B---3--:R-:W-:Y:S08]  /*80f0*/  HMMA.16816.F32 R200, R16.reuse, R56, R192 ;  /* 0x0000003810c8723c */ /* 0x048ff000000018c0 */
[C---:B------:R-:W-:Y:S08]  /*8100*/  HMMA.16816.F32 R40, R16.reuse, R58, R180 ;  /* 0x0000003a1028723c */ /* 0x040ff000000018b4 */
[C---:B------:R-:W-:Y:S01]  /*8110*/  HMMA.16816.F32 R196, R16.reuse, R52, R20 ;  /* 0x0000003410c4723c */ /* 0x040fe20000001814 */
[----:B------:R-:W-:Y:S07]  /*8120*/  LDSM.16.M88.4 R20, [R0+0x8800] ;  /* 0x008800000014783b */ /* 0x000fee0000000200 */
[C---:B------:R-:W-:Y:S08]  /*8130*/  HMMA.16816.F32 R104, R16.reuse, R54, R104 ;  /* 0x000000361068723c */ /* 0x040ff00000001868 */
[C---:B-----5:R-:W-:Y:S08]  /*8140*/  HMMA.16816.F32 R180, R16.reuse, R48, R64 ;  /* 0x0000003010b4723c */ /* 0x060ff00000001840 */
[C---:B------:R-:W-:Y:S08]  /*8150*/  HMMA.16816.F32 R192, R16.reuse, R50, R60 ;  /* 0x0000003210c0723c */ /* 0x040ff0000000183c */
[C---:B----4-:R-:W-:Y:S01]  /*8160*/  HMMA.16816.F32 R188, R16.reuse, R44, R24 ;  /* 0x0000002c10bc723c */ /* 0x050fe20000001818 */
[----:B------:R-:W-:Y:S07]  /*8170*/  LDSM.16.M88.4 R24, [R3+0x4000] ;  /* 0x004000000318783b */ /* 0x000fee0000000200 */
[----:B------:R-:W-:Y:S01]  /*8180*/  HMMA.16816.F32 R176, R16, R46, R176 ;  /* 0x0000002e10b0723c */ /* 0x000fe200000018b0 */
[----:B------:R-:W3:Y:S01]  /*8190*/  LDSM.16.M88.4 R16, [R0+0x8400] ;  /* 0x008400000010783b */ /* 0x000ee20000000200 */
[----:B------:R-:W-:Y:S01]  /*81a0*/  VIADD R14, R13, 0xffffffc8 ;  /* 0xffffffc80d0e7836 */ /* 0x000fe20000000000 */
[----:B------:R-:W-:-:S05]  /*81b0*/  DEPBAR.LE SB0, 0x0 ;  /* 0x000080000000791a */ /* 0x000fca0000000000 */
[C---:B--2---:R-:W-:Y:S08]  /*81c0*/  HMMA.16816.F32 R64, R8.reuse, R56, R244 ;  /* 0x000000380840723c */ /* 0x044ff000000018f4 */
        /* <DEDUP_REMOVED lines=14> */
[----:B------:R-:W-:Y:S01]  /*82b0*/  HMMA.16816.F32 R176, R4, R34, R176 ;  /* 0x0000002204b0723c */ /* 0x000fe200000018b0 */
[----:B------:R-:W-:-:S02]  /*82c0*/  VIADD R4, R222, 0x48 ;  /* 0x00000048de047836 */ /* 0x000fc40000000000 */
[----:B------:R-:W-:-:S05]  /*82d0*/  VIADD R5, R222, 0x40 ;  /* 0x00000040de057836 */ /* 0x000fca0000000000 */
[C---:B------:R-:W-:Y:S01]  /*82e0*/  HMMA.16816.F32 R212, R24.reuse, R16, R56 ;  /* 0x0000001018d4723c */ /* 0x040fe20000001838 */
[----:B------:R-:W-:Y:S01]  /*82f0*/  VIADD R16, R13, 0xffffffc0 ;  /* 0xffffffc00d107836 */ /* 0x000fe20000000000 */
[CC--:B------:R-:W-:Y:S02]  /*8300*/  ISETP.GT.AND P0, PT, R4.reuse, R15.reuse, PT ;  /* 0x0000000f0400720c */ /* 0x0c0fe40003f04270 */
[C---:B------:R-:W-:Y:S02]  /*8310*/  ISETP.GT.AND P3, PT, R5.reuse, R15, PT ;  /* 0x0000000f0500720c */ /* 0x040fe40003f64270 */
[-C--:B------:R-:W-:Y:S02]  /*8320*/  ISETP.GT.AND P4, PT, R5, R16.reuse, PT ;  /* 0x000000100500720c */ /* 0x080fe40003f84270 */
[----:B------:R-:W-:Y:S02]  /*8330*/  ISETP.GT.AND P2, PT, R4, R16, PT ;  /* 0x000000100400720c */ /* 0x000fe40003f44270 */
[----:B------:R-:W-:Y:S01]  /*8340*/  FSEL R12, R11, -INF , !P0 ;  /* 0xff8000000b0c7808 */ /* 0x000fe20004000000 */
[C---:B------:R-:W-:Y:S01]  /*8350*/  VIADD R11, R13.reuse, 0xffffffc9 ;  /* 0xffffffc90d0b7836 */ /* 0x040fe20000000000 */
[----:B------:R-:W-:Y:S01]  /*8360*/  FSEL R6, R8, -INF , !P4 ;  /* 0xff80000008067808 */ /* 0x000fe20006000000 */
[----:B------:R-:W-:Y:S01]  /*8370*/  HMMA.16816.F32 R236, R24, R22, R48 ;  /* 0x0000001618ec723c */ /* 0x000fe20000001830 */
[----:B------:R-:W-:Y:S01]  /*8380*/  FSEL R7, R10, -INF , !P2 ;  /* 0xff8000000a077808 */ /* 0x000fe20005000000 */
[----:B------:R-:W-:Y:S01]  /*8390*/  VIADD R10, R13, 0xffffffd0 ;  /* 0xffffffd00d0a7836 */ /* 0x000fe20000000000 */
[----:B------:R-:W-:-:S02]  /*83a0*/  ISETP.GT.AND P4, PT, R5, R14, PT ;  /* 0x0000000e0500720c */ /* 0x000fc40003f84270 */
[----:B------:R-:W-:Y:S01]  /*83b0*/  FSEL R23, R9, -INF , !P3 ;  /* 0xff80000009177808 */ /* 0x000fe20005800000 */
[----:B------:R-:W-:Y:S01]  /*83c0*/  VIADD R9, R13, 0xffffffd1 ;  /* 0xffffffd10d097836 */ /* 0x000fe20000000000 */
[-C--:B------:R-:W-:Y:S01]  /*83d0*/  ISETP.GT.AND P3, PT, R5, R11.reuse, PT ;  /* 0x0000000b0500720c */ /* 0x080fe20003f64270 */
[----:B------:R-:W-:Y:S01]  /*83e0*/  HMMA.16816.F32 R216, R24, R30, R60 ;  /* 0x0000001e18d8723c */ /* 0x000fe2000000183c */
[----:B------:R-:W-:Y:S01]  /*83f0*/  FSEL R31, R40, -INF , !P4 ;  /* 0xff800000281f7808 */ /* 0x000fe20006000000 */
[----:B------:R-:W-:Y:S01]  /*8400*/  VIADD R8, R13, 0xffffffd8 ;  /* 0xffffffd80d087836 */ /* 0x000fe20000000000 */
[----:B------:R-:W-:Y:S01]  /*8410*/  ISETP.GT.AND P4, PT, R5, R10, PT ;  /* 0x0000000a0500720c */ /* 0x000fe20003f84270 */
[----:B------:R-:W-:Y:S01]  /*8420*/  VIADD R3, R13, 0xffffffd9 ;  /* 0xffffffd90d037836 */ /* 0x000fe20000000000 */
[----:B------:R-:W-:-:S03]  /*8430*/  ISETP.GT.AND P0, PT, R4, R11, PT ;  /* 0x0000000b0400720c */ /* 0x000fc60003f04270 */
[C---:B------:R-:W-:Y:S01]  /*8440*/  HMMA.16816.F32 R200, R24.reuse, R18, R52 ;  /* 0x0000001218c8723c */ /* 0x040fe20000001834 */
[----:B------:R-:W-:Y:S02]  /*8450*/  FSEL R52, R41, -INF , !P3 ;  /* 0xff80000029347808 */ /* 0x000fe40005800000 */
[-C--:B------:R-:W-:Y:S01]  /*8460*/  ISETP.GT.AND P3, PT, R5, R9.reuse, PT ;  /* 0x000000090500720c */ /* 0x080fe20003f64270 */
[C---:B------:R-:W-:Y:S01]  /*8470*/  VIADD R2, R13.reuse, 0xffffffe0 ;  /* 0xffffffe00d027836 */ /* 0x040fe20000000000 */
[----:B------:R-:W-:Y:S01]  /*8480*/  ISETP.GT.AND P2, PT, R4, R14, PT ;  /* 0x0000000e0400720c */ /* 0x000fe20003f44270 */
[----:B------:R-:W-:Y:S01]  /*8490*/  VIADD R0, R13, 0xffffffe1 ;  /* 0xffffffe10d007836 */ /* 0x000fe20000000000 */
[----:B------:R-:W-:Y:S01]  /*84a0*/  FSEL R51, R44, -INF , !P4 ;  /* 0xff8000002c337808 */ /* 0x000fe20006000000 */
[----:B------:R-:W-:Y:S01]  /*84b0*/  HMMA.16816.F32 R196, R24, R20, R36 ;  /* 0x0000001418c4723c */ /* 0x000fe20000001824 */
[----:B------:R-:W-:Y:S01]  /*84c0*/  FSEL R37, R43, -INF , !P0 ;  /* 0xff8000002b257808 */ /* 0x000fe20004000000 */
[----:B------:R-:W-:Y:S01]  /*84d0*/  VIADD R18, R13, 0xffffffe8 ;  /* 0xffffffe80d127836 */ /* 0x000fe20000000000 */
[----:B------:R-:W-:Y:S01]  /*84e0*/  ISETP.GT.AND P4, PT, R5, R8, PT ;  /* 0x000000080500720c */ /* 0x000fe20003f84270 */
[C---:B------:R-:W-:Y:S01]  /*84f0*/  VIADD R17, R13.reuse, 0xffffffe9 ;  /* 0xffffffe90d117836 */ /* 0x040fe20000000000 */
[----:B------:R-:W-:Y:S01]  /*8500*/  ISETP.GT.AND P0, PT, R4, R9, PT ;  /* 0x000000090400720c */ /* 0x000fe20003f04270 */
[----:B------:R-:W-:Y:S01]  /*8510*/  VIADD R21, R13, 0xfffffff0 ;  /* 0xfffffff00d157836 */ /* 0x000fe20000000000 */
[----:B------:R-:W-:Y:S01]  /*8520*/  FSEL R50, R45, -INF , !P3 ;  /* 0xff8000002d327808 */ /* 0x000fe20005800000 */
[----:B------:R-:W-:-:S02]  /*8530*/  VIADD R20, R13, 0xfffffff1 ;  /* 0xfffffff10d147836 */ /* 0x000fc40000000000 */
[----:B------:R-:W-:Y:S01]  /*8540*/  VIADD R19, R13, 0xfffffff8 ;  /* 0xfffffff80d137836 */ /* 0x000fe20000000000 */
[----:B------:R-:W-:Y:S01]  /*8550*/  ISETP.GT.AND P3, PT, R5, R3, PT ;  /* 0x000000030500720c */ /* 0x000fe20003f64270 */
[----:B------:R-:W-:Y:S01]  /*8560*/  VIADD R13, R13, 0xfffffff9 ;  /* 0xfffffff90d0d7836 */ /* 0x000fe20000000000 */
[----:B------:R-:W-:Y:S02]  /*8570*/  FSEL R36, R42, -INF , !P2 ;  /* 0xff8000002a247808 */ /* 0x000fe40005000000 */
[----:B------:R-:W-:Y:S02]  /*8580*/  ISETP.GT.AND P2, PT, R4, R10, PT ;  /* 0x0000000a0400720c */ /* 0x000fe40003f44270 */
[----:B------:R-:W-:Y:S02]  /*8590*/  FSEL R49, R104, -INF , !P4 ;  /* 0xff80000068317808 */ /* 0x000fe40006000000 */
[----:B------:R-:W-:Y:S02]  /*85a0*/  FSEL R44, R47, -INF , !P0 ;  /* 0xff8000002f2c7808 */ /* 0x000fe40004000000 */
[----:B------:R-:W-:-:S02]  /*85b0*/  ISETP.GT.AND P4, PT, R5, R2, PT ;  /* 0x000000020500720c */ /* 0x000fc40003f84270 */
[----:B------:R-:W-:Y:S02]  /*85c0*/  ISETP.GT.AND P0, PT, R4, R3, PT ;  /* 0x000000030400720c */ /* 0x000fe40003f04270 */
[----:B------:R-:W-:Y:S02]  /*85d0*/  FSEL R48, R105, -INF , !P3 ;  /* 0xff80000069307808 */ /* 0x000fe40005800000 */
[C---:B------:R-:W-:Y:S02]  /*85e0*/  ISETP.GT.AND P5, PT, R5.reuse, R13, PT ;  /* 0x0000000d0500720c */ /* 0x040fe40003fa4270 */
[----:B------:R-:W-:Y:S02]  /*85f0*/  ISETP.GT.AND P3, PT, R5, R0, PT ;  /* 0x000000000500720c */ /* 0x000fe40003f64270 */
[----:B------:R-:W-:Y:S02]  /*8600*/  FSEL R45, R46, -INF , !P2 ;  /* 0xff8000002e2d7808 */ /* 0x000fe40005000000 */
[----:B------:R-:W-:-:S02]  /*8610*/  ISETP.GT.AND P2, PT, R4, R8, PT ;  /* 0x000000080400720c */ /* 0x000fc40003f44270 */
[----:B------:R-:W-:Y:S02]  /*8620*/  FSEL R47, R180, -INF , !P4 ;  /* 0xff800000b42f7808 */ /* 0x000fe40006000000 */
[----:B------:R-:W-:Y:S02]  /*8630*/  FSEL R42, R107, -INF , !P0 ;  /* 0xff8000006b2a7808 */ /* 0x000fe40004000000 */
[----:B------:R-:W-:Y:S02]  /*8640*/  ISETP.GT.AND P4, PT, R5, R18, PT ;  /* 0x000000120500720c */ /* 0x000fe40003f84270 */
[----:B------:R-:W-:Y:S02]  /*8650*/  FSEL R53, R177, -INF , !P5 ;  /* 0xff800000b1357808 */ /* 0x000fe40006800000 */
[----:B------:R-:W-:Y:S02]  /*8660*/  ISETP.GT.AND P0, PT, R4, R0, PT ;  /* 0x000000000400720c */ /* 0x000fe40003f04270 */
[----:B------:R-:W-:-:S02]  /*8670*/  FSEL R46, R181, -INF , !P3 ;  /* 0xff800000b52e7808 */ /* 0x000fc40005800000 */
[----:B------:R-:W-:Y:S02]  /*8680*/  ISETP.GE.AND P5, PT, R15, R227, PT ;  /* 0x000000e30f00720c */ /* 0x000fe40003fa6270 */
[----:B------:R-:W-:Y:S01]  /*8690*/  ISETP.GT.AND P3, PT, R5, R17, PT ;  /* 0x000000110500720c */ /* 0x000fe20003f64270 */
[----:B------:R-:W-:Y:S01]  /*86a0*/  HMMA.16816.F32 R232, R24, R28, R64 ;  /* 0x0000001c18e8723c */ /* 0x000fe20000001840 */
[----:B------:R-:W-:Y:S02]  /*86b0*/  FSEL R43, R106, -INF , !P2 ;  /* 0xff8000006a2b7808 */ /* 0x000fe40005000000 */
[----:B------:R-:W-:Y:S02]  /*86c0*/  ISETP.GT.AND P2, PT, R4, R2, PT ;  /* 0x000000020400720c */ /* 0x000fe40003f44270 */
[----:B------:R-:W-:Y:S02]  /*86d0*/  FSEL R39, R192, -INF , !P4 ;  /* 0xff800000c0277808 */ /* 0x000fe40006000000 */
[----:B------:R-:W-:-:S02]  /*86e0*/  FSEL R40, R183, -INF , !P0 ;  /* 0xff800000b7287808 */ /* 0x000fc40004000000 */
[----:B------:R-:W-:Y:S02]  /*86f0*/  ISETP.GT.AND P4, PT, R4, R18, PT ;  /* 0x000000120400720c */ /* 0x000fe40003f84270 */
[----:B------:R-:W-:Y:S02]  /*8700*/  FSEL R29, R12, -INF , !P5 ;  /* 0xff8000000c1d7808 */ /* 0x000fe40006800000 */
[----:B------:R-:W-:Y:S02]  /*8710*/  ISETP.GT.AND P0, PT, R5, R20, PT ;  /* 0x000000140500720c */ /* 0x000fe40003f04270 */
[----:B------:R-:W-:Y:S02]  /*8720*/  FSEL R38, R193, -INF , !P3 ;  /* 0xff800000c1267808 */ /* 0x000fe40005800000 */
[----:B------:R-:W-:Y:S02]  /*8730*/  ISETP.GE.AND P5, PT, R10, R226, PT ;  /* 0x000000e20a00720c */ /* 0x000fe40003fa6270 */
[----:B------:R-:W-:-:S02]  /*8740*/  ISETP.GT.AND P3, PT, R4, R17, PT ;  /* 0x000000110400720c */ /* 0x000fc40003f64270 */
[----:B------:R-:W-:Y:S02]  /*8750*/  FSEL R41, R182, -INF , !P2 ;  /* 0xff800000b6297808 */ /* 0x000fe40005000000 */
[C---:B------:R-:W-:Y:S02]  /*8760*/  ISETP.GT.AND P2, PT, R5.reuse, R21, PT ;  /* 0x000000150500720c */ /* 0x040fe40003f44270 */
[----:B------:R-:W-:Y:S02]  /*8770*/  FSEL R22, R194, -INF , !P4 ;  /* 0xff800000c2167808 */ /* 0x000fe40006000000 */
[----:B------:R-:W-:Y:S02]  /*8780*/  ISETP.GT.AND P6, PT, R5, R19, PT ;  /* 0x000000130500720c */ /* 0x000fe40003fc4270 */
[----:B------:R-:W-:Y:S02]  /*8790*/  ISETP.GT.AND P4, PT, R4, R21, PT ;  /* 0x000000150400720c */ /* 0x000fe40003f84270 */
[----:B------:R-:W-:-:S02]  /*87a0*/  FSEL R55, R189, -INF , !P0 ;  /* 0xff800000bd377808 */ /* 0x000fc40004000000 */
[----:B------:R-:W-:Y:S02]  /*87b0*/  FSEL R105, R51, -INF , !P5 ;  /* 0xff80000033697808 */ /* 0x000fe40006800000 */
[----:B------:R-:W-:Y:S01]  /*87c0*/  FSEL R5, R195, -INF , !P3 ;  /* 0xff800000c3057808 */ /* 0x000fe20005800000 */
[----:B------:R-:W-:Y:S01]  /*87d0*/  BAR.SYNC.DEFER_BLOCKING 0x0 ;  /* 0x0000000000007b1d */ /* 0x000fe20000010000 */
[----:B------:R-:W-:Y:S02]  /*87e0*/  ISETP.GT.AND P0, PT, R4, R13, PT ;  /* 0x0000000d0400720c */ /* 0x000fe40003f04270 */
[----:B------:R-:W-:Y:S01]  /*87f0*/  ISETP.GE.AND P5, PT, R8, R227, PT ;  /* 0x000000e30800720c */ /* 0x000fe20003fa6270 */
[----:B------:R-:W-:Y:S01]  /*8800*/  HMMA.16816.F32 R208, R24, R32, R208 ;  /* 0x0000002018d0723c */ /* 0x000fe200000018d0 */
[----:B------:R-:W-:Y:S02]  /*8810*/  ISETP.GT.AND P3, PT, R4, R20, PT ;  /* 0x000000140400720c */ /* 0x000fe40003f64270 */
[----:B------:R-:W-:-:S02]  /*8820*/  FSEL R54, R188, -INF , !P2 ;  /* 0xff800000bc367808 */ /* 0x000fc40005000000 */
[----:B------:R-:W-:-:S03]  /*8830*/  ISETP.GT.AND P2, PT, R4, R19, PT ;  /* 0x000000130400720c */ /* 0x000fc60003f44270 */
[----:B------:R-:W-:Y:S01]  /*8840*/  HMMA.16816.F32 R204, R24, R34, R204 ;  /* 0x0000002218cc723c */ /* 0x000fe200000018cc */
[----:B------:R-:W-:Y:S02]  /*8850*/  FSEL R24, R190, -INF , !P4 ;  /* 0xff800000be187808 */ /* 0x000fe40006000000 */
[----:B------:R-:W-:Y:S02]  /*8860*/  FSEL R26, R179, -INF , !P0 ;  /* 0xff800000b31a7808 */ /* 0x000fe40004000000 */
[C---:B------:R-:W-:Y:S02]  /*8870*/  ISETP.GE.AND P4, PT, R16.reuse, R226, PT ;  /* 0x000000e21000720c */ /* 0x040fe40003f86270 */
[----:B------:R-:W-:Y:S02]  /*8880*/  FSEL R111, R43, -INF , !P5 ;  /* 0xff8000002b6f7808 */ /* 0x000fe40006800000 */
[----:B------:R-:W-:Y:S02]  /*8890*/  FSEL R27, R191, -INF , !P3 ;  /* 0xff800000bf1b7808 */ /* 0x000fe40005800000 */
[----:B------:R-:W-:-:S02]  /*88a0*/  ISETP.GE.AND P0, PT, R16, R227, PT ;  /* 0x000000e31000720c */ /* 0x000fc40003f06270 */
[-C--:B------:R-:W-:Y:S02]  /*88b0*/  ISETP.GE.AND P5, PT, R0, R226.reuse, PT ;  /* 0x000000e20000720c */ /* 0x080fe40003fa6270 */
[-C--:B------:R-:W-:Y:S02]  /*88c0*/  ISETP.GE.AND P3, PT, R15, R226.reuse, PT ;  /* 0x000000e20f00720c */ /* 0x080fe40003f66270 */
[----:B------:R-:W-:Y:S02]  /*88d0*/  FSEL R25, R178, -INF , !P2 ;  /* 0xff800000b2197808 */ /* 0x000fe40005000000 */
[----:B------:R-:W-:Y:S02]  /*88e0*/  ISETP.GE.AND P2, PT, R14, R226, PT ;  /* 0x000000e20e00720c */ /* 0x000fe40003f46270 */
[----:B------:R-:W-:Y:S02]  /*88f0*/  FSEL R28, R6, -INF , !P4 ;  /* 0xff800000061c7808 */ /* 0x000fe40006000000 */
[----:B------:R-:W-:-:S02]  /*8900*/  ISETP.GE.AND P4, PT, R14, R227, PT ;  /* 0x000000e30e00720c */ /* 0x000fc40003f86270 */
[----:B------:R-:W-:Y:S02]  /*8910*/  FSEL R30, R7, -INF , !P0 ;  /* 0xff800000071e7808 */ /* 0x000fe40004000000 */
[----:B------:R-:W-:Y:S02]  /*8920*/  FSEL R231, R46, -INF , !P5 ;  /* 0xff8000002ee77808 */ /* 0x000fe40006800000 */
[----:B------:R-:W-:Y:S02]  /*8930*/  ISETP.GE.AND P0, PT, R11, R226, PT ;  /* 0x000000e20b00720c */ /* 0x000fe40003f06270 */
[----:B------:R-:W-:Y:S02]  /*8940*/  FSEL R23, R23, -INF , !P3 ;  /* 0xff80000017177808 */ /* 0x000fe40005800000 */
[-C--:B------:R-:W-:Y:S02]  /*8950*/  ISETP.GE.AND P5, PT, R17, R227.reuse, PT ;  /* 0x000000e31100720c */ /* 0x080fe40003fa6270 */
        /* <DEDUP_REMOVED lines=8> */
[----:B------:R-:W-:Y:S02]  /*89e0*/  FSEL R34, R37, -INF , !P3 ;  /* 0xff80000025227808 */ /* 0x000fe40005800000 */
[----:B------:R-:W-:Y:S02]  /*89f0*/  FMNMX3.FTZ R5, R103, R28, R23, !PT ;  /* 0x0000001c67057276 */ /* 0x000fe40007810017 */
[----:B------:R-:W-:Y:S02]  /*8a00*/  FMNMX3.FTZ R4, R108, R30, R29, !PT ;  /* 0x0000001e6c047276 */ /* 0x000fe4000781001d */
[----:B------:R-:W-:Y:S02]  /*8a10*/  ISETP.GE.AND P3, PT, R8, R226, PT ;  /* 0x000000e20800720c */ /* 0x000fe40003f66270 */
[----:B------:R-:W-:-:S02]  /*8a20*/  FSEL R110, R45, -INF , !P2 ;  /* 0xff8000002d6e7808 */ /* 0x000fc40005000000 */
[C---:B------:R-:W-:Y:S02]  /*8a30*/  ISETP.GE.AND P2, PT, R3.reuse, R226, PT ;  /* 0x000000e20300720c */ /* 0x040fe40003f46270 */
[----:B------:R-:W-:Y:S02]  /*8a40*/  FSEL R106, R50, -INF , !P4 ;  /* 0xff800000326a7808 */ /* 0x000fe40006000000 */
[----:B------:R-:W-:Y:S02]  /*8a50*/  ISETP.GE.AND P4, PT, R3, R227, PT ;  /* 0x000000e30300720c */ /* 0x000fe40003f86270 */
[----:B------:R-:W-:Y:S02]  /*8a60*/  FSEL R177, R44, -INF , !P0 ;  /* 0xff8000002cb17808 */ /* 0x000fe40004000000 */
[----:B------:R-:W-:Y:S02]  /*8a70*/  FMNMX3.FTZ R5, R5, R31, R32, !PT ;  /* 0x0000001f05057276 */ /* 0x000fe40007810020 */
[----:B------:R-:W-:-:S02]  /*8a80*/  FMNMX3.FTZ R4, R4, R33, R34, !PT ;  /* 0x0000002104047276 */ /* 0x000fc40007810022 */
[C---:B------:R-:W-:Y:S02]  /*8a90*/  ISETP.GE.AND P0, PT, R2.reuse, R226, PT ;  /* 0x000000e20200720c */ /* 0x040fe40003f06270 */
[----:B------:R-:W-:Y:S02]  /*8aa0*/  FSEL R107, R49, -INF , !P3 ;  /* 0xff800000316b7808 */ /* 0x000fe40005800000 */
[-C--:B------:R-:W-:Y:S02]  /*8ab0*/  ISETP.GE.AND P3, PT, R2, R227.reuse, PT ;  /* 0x000000e30200720c */ /* 0x080fe40003f66270 */
[----:B------:R-:W-:Y:S02]  /*8ac0*/  FSEL R35, R176, -INF , !P6 ;  /* 0xff800000b0237808 */ /* 0x000fe40007000000 */
[----:B------:R-:W-:Y:S02]  /*8ad0*/  FSEL R109, R48, -INF , !P2 ;  /* 0xff800000306d7808 */ /* 0x000fe40005000000 */
[----:B------:R-:W-:-:S02]  /*8ae0*/  ISETP.GE.AND P2, PT, R0, R227, PT ;  /* 0x000000e30000720c */ /* 0x000fc40003f46270 */
[----:B------:R-:W-:Y:S02]  /*8af0*/  FSEL R176, R42, -INF , !P4 ;  /* 0xff8000002ab07808 */ /* 0x000fe40006000000 */
[----:B------:R-:W-:Y:S02]  /*8b00*/  FMNMX3.FTZ R5, R5, R105, R106, !PT ;  /* 0x0000006905057276 */ /* 0x000fe4000781006a */
[----:B------:R-:W-:Y:S02]  /*8b10*/  FMNMX3.FTZ R4, R4, R110, R177, !PT ;  /* 0x0000006e04047276 */ /* 0x000fe400078100b1 */
[----:B------:R-:W-:Y:S02]  /*8b20*/  FSEL R179, R47, -INF , !P0 ;  /* 0xff8000002fb37808 */ /* 0x000fe40004000000 */
[C---:B------:R-:W-:Y:S02]  /*8b30*/  ISETP.GE.AND P4, PT, R18.reuse, R226, PT ;  /* 0x000000e21200720c */ /* 0x040fe40003f86270 */
[----:B------:R-:W-:-:S02]  /*8b40*/  ISETP.GE.AND P0, PT, R18, R227, PT ;  /* 0x000000e31200720c */ /* 0x000fc40003f06270 */
[----:B------:R-:W-:Y:S02]  /*8b50*/  FSEL R242, R41, -INF , !P3 ;  /* 0xff80000029f27808 */ /* 0x000fe40005800000 */
[----:B------:R-:W-:Y:S01]  /*8b60*/  ISETP.GE.AND P3, PT, R17, R226, PT ;  /* 0x000000e21100720c */ /* 0x000fe20003f66270 */
[----:B------:R-:W-:Y:S01]  /*8b70*/  UIADD3 UR14, UPT, UPT, UR18, -0x2, URZ ;  /* 0xfffffffe120e7890 */ /* 0x000fe2000fffe0ff */
[----:B------:R-:W-:Y:S02]  /*8b80*/  FSEL R243, R40, -INF , !P2 ;  /* 0xff80000028f37808 */ /* 0x000fe40005000000 */
[----:B------:R-:W-:Y:S02]  /*8b90*/  FMNMX3.FTZ R5, R5, R107, R109, !PT ;  /* 0x0000006b05057276 */ /* 0x000fe4000781006d */
[----:B------:R-:W-:Y:S02]  /*8ba0*/  FMNMX3.FTZ R4, R4, R111, R176, !PT ;  /* 0x0000006f04047276 */ /* 0x000fe400078100b0 */
[----:B------:R-:W-:-:S02]  /*8bb0*/  FSEL R240, R39, -INF , !P4 ;  /* 0xff80000027f07808 */ /* 0x000fc40006000000 */
[----:B------:R-:W-:Y:S02]  /*8bc0*/  FSEL R244, R22, -INF , !P0 ;  /* 0xff80000016f47808 */ /* 0x000fe40004000000 */
[CC--:B------:R-:W-:Y:S02]  /*8bd0*/  ISETP.GE.AND P2, PT, R21.reuse, R226.reuse, PT ;  /* 0x000000e21500720c */ /* 0x0c0fe40003f46270 */
[-C--:B------:R-:W-:Y:S02]  /*8be0*/  ISETP.GE.AND P4, PT, R21, R227.reuse, PT ;  /* 0x000000e31500720c */ /* 0x080fe40003f86270 */
[----:B------:R-:W-:Y:S02]  /*8bf0*/  ISETP.GE.AND P0, PT, R20, R226, PT ;  /* 0x000000e21400720c */ /* 0x000fe40003f06270 */
[----:B------:R-:W-:Y:S01]  /*8c00*/  FSEL R241, R38, -INF , !P3 ;  /* 0xff80000026f17808 */ /* 0x000fe20005800000 */
[----:B------:R-:W-:Y:S01]  /*8c10*/  UISETP.GT.U32.AND UP1, UPT, UR14, UR16, UPT ;  /* 0x000000100e00728c */ /* 0x000fe2000bf24070 */
[----:B------:R-:W-:-:S02]  /*8c20*/  ISETP.GE.AND P3, PT, R20, R227, PT ;  /* 0x000000e31400720c */ /* 0x000fc40003f66270 */
[----:B------:R-:W-:Y:S02]  /*8c30*/  FMNMX3.FTZ R5, R5, R179, R231, !PT ;  /* 0x000000b305057276 */ /* 0x000fe400078100e7 */
[----:B------:R-:W-:Y:S02]  /*8c40*/  FMNMX3.FTZ R4, R4, R242, R243, !PT ;  /* 0x000000f204047276 */ /* 0x000fe400078100f3 */
[----:B------:R-:W-:Y:S02]  /*8c50*/  FSEL R249, R54, -INF , !P2 ;  /* 0xff80000036f97808 */ /* 0x000fe40005000000 */
[----:B------:R-:W-:Y:S02]  /*8c60*/  FSEL R251, R24, -INF , !P4 ;  /* 0xff80000018fb7808 */ /* 0x000fe40006000000 */
[----:B------:R-:W-:Y:S02]  /*8c70*/  FSEL R248, R55, -INF , !P0 ;  /* 0xff80000037f87808 */ /* 0x000fe40004000000 */
[----:B------:R-:W-:-:S02]  /*8c80*/  ISETP.GE.AND P5, PT, R19, R226, PT ;  /* 0x000000e21300720c */ /* 0x000fc40003fa6270 */
[-C--:B------:R-:W-:Y:S02]  /*8c90*/  ISETP.GE.AND P2, PT, R19, R227.reuse, PT ;  /* 0x000000e31300720c */ /* 0x080fe40003f46270 */
[C---:B------:R-:W-:Y:S02]  /*8ca0*/  ISETP.GE.AND P4, PT, R13.reuse, R226, PT ;  /* 0x000000e20d00720c */ /* 0x040fe40003f86270 */
[----:B------:R-:W-:Y:S02]  /*8cb0*/  ISETP.GE.AND P0, PT, R13, R227, PT ;  /* 0x000000e30d00720c */ /* 0x000fe40003f06270 */
[----:B------:R-:W-:Y:S02]  /*8cc0*/  FSEL R250, R27, -INF , !P3 ;  /* 0xff8000001bfa7808 */ /* 0x000fe40005800000 */
[----:B------:R-:W-:Y:S02]  /*8cd0*/  FMNMX3.FTZ R5, R5, R240, R241, !PT ;  /* 0x000000f005057276 */ /* 0x000fe400078100f1 */
[----:B------:R-:W-:-:S02]  /*8ce0*/  FMNMX3.FTZ R4, R4, R244, R245, !PT ;  /* 0x000000f404047276 */ /* 0x000fc400078100f5 */
[----:B------:R-:W-:Y:S02]  /*8cf0*/  FSEL R246, R35, -INF , !P5 ;  /* 0xff80000023f67808 */ /* 0x000fe40006800000 */
[----:B------:R-:W-:Y:S02]  /*8d00*/  FSEL R187, R25, -INF , !P2 ;  /* 0xff80000019bb7808 */ /* 0x000fe40005000000 */
[----:B------:R-:W-:Y:S02]  /*8d10*/  FSEL R247, R53, -INF , !P4 ;  /* 0xff80000035f77808 */ /* 0x000fe40006000000 */
[----:B------:R-:W-:Y:S02]  /*8d20*/  FSEL R252, R26, -INF , !P0 ;  /* 0xff8000001afc7808 */ /* 0x000fe40004000000 */
[----:B------:R-:W-:Y:S02]  /*8d30*/  FMNMX3.FTZ R5, R5, R249, R248, !PT ;  /* 0x000000f905057276 */ /* 0x000fe400078100f8 */
[----:B------:R-:W-:-:S02]  /*8d40*/  FMNMX3.FTZ R4, R4, R251, R250, !PT ;  /* 0x000000fb04047276 */ /* 0x000fc400078100fa */
[----:B------:R-:W-:Y:S02]  /*8d50*/  FMNMX3.FTZ R22, R5, R246, R247, !PT ;  /* 0x000000f605167276 */ /* 0x000fe400078100f7 */
[----:B------:R-:W-:Y:S01]  /*8d60*/  FMNMX3.FTZ R12, R4, R187, R252, !PT ;  /* 0x000000bb040c7276 */ /* 0x000fe200078100fc */
[----:B------:R-:W-:Y:S06]  /*8d70*/  BRA.U !UP1, `(.L_x_926) ;  /* 0x0000000109747547 */ /* 0x000fec000b800000 */
[----:B------:R-:W2:Y:S04]  /*8d80*/  LDL R66, [R1+0x60] ;  /* 0x0000600001427983 */ /* 0x000ea80000100800 */
[----:B------:R-:W3:Y:S01]  /*8d90*/  LDL R67, [R1+0x5c] ;  /* 0x00005c0001437983 */ /* 0x000ee20000100800 */
[----:B------:R-:W-:-:S04]  /*8da0*/  UIADD3 UR4, UPT, UPT, UR18, -0x3, URZ ;  /* 0xfffffffd12047890 */ /* 0x000fc8000fffe0ff */
[----:B------:R-:W-:-:S04]  /*8db0*/  UIMAD.WIDE.U32 UR20, UR4, UR10, URZ ;  /* 0x0000000a041472a5 */ /* 0x000fc8000f8e00ff */
[----:B------:R-:W-:Y:S02]  /*8dc0*/  USHF.L.U32 UR6, UR20, 0x6, URZ ;  /* 0x0000000614067899 */ /* 0x000fe400080006ff */
[----:B------:R-:W-:Y:S01]  /*8dd0*/  UIMAD UR4, UR4, UR11, UR21 ;  /* 0x0000000b040472a4 */ /* 0x000fe2000f8e0215 */
[----:B------:R-:W-:Y:S01]  /*8de0*/  IMAD.U32 R6, RZ, RZ, UR20 ;  /* 0x00000014ff067e24 */ /* 0x000fe2000f8e00ff */
[----:B------:R-:W-:Y:S01]  /*8df0*/  ULEA UR6, UP0, UR10, UR6, 0x5 ;  /* 0x000000060a067291 */ /* 0x000fe2000f8028ff */
[----:B------:R-:W-:Y:S01]  /*8e00*/  IMAD.U32 R7, RZ, RZ, UR20 ;  /* 0x00000014ff077e24 */ /* 0x000fe2000f8e00ff */
[----:B------:R-:W-:Y:S02]  /*8e10*/  USHF.L.U64.HI UR5, UR20, 0x6, UR4 ;  /* 0x0000000614057899 */ /* 0x000fe40008010204 */
[----:B------:R-:W-:Y:S02]  /*8e20*/  MOV R5, UR4 ;  /* 0x0000000400057c02 */ /* 0x000fe40008000f00 */
[----:B------:R-:W-:Y:S01]  /*8e30*/  ULEA.HI.X UR5, UR10, UR5, UR11, 0x5, UP0 ;  /* 0x000000050a057291 */ /* 0x000fe200080f2c0b */
[----:B------:R-:W-:-:S02]  /*8e40*/  IMAD.U32 R4, RZ, RZ, UR6 ;  /* 0x00000006ff047e24 */ /* 0x000fc4000f8e00ff */
[----:B------:R-:W-:-:S03]  /*8e50*/  IMAD.U32 R25, RZ, RZ, UR6 ;  /* 0x00000006ff197e24 */ /* 0x000fc6000f8e00ff */
[----:B------:R-:W-:Y:S02]  /*8e60*/  MOV R24, UR5 ;  /* 0x0000000500187c02 */ /* 0x000fe40008000f00 */
[-C--:B--2---:R-:W-:Y:S02]  /*8e70*/  LEA R6, P2, R6, R66.reuse, 0x7 ;  /* 0x0000004206067211 */ /* 0x084fe400078438ff */
[----:B------:R-:W-:Y:S02]  /*8e80*/  LEA R4, P0, R4, R66, 0x1 ;  /* 0x0000004204047211 */ /* 0x000fe400078008ff */
[-C--:B---3--:R-:W-:Y:S02]  /*8e90*/  LEA.HI.X R7, R7, R67.reuse, R5, 0x7, P2 ;  /* 0x0000004307077211 */ /* 0x088fe400010f3c05 */
        /* <DEDUP_REMOVED lines=11> */
.L_x_926:
[----:B------:R-:W2:Y:S01]  /*8f50*/  LDL.64 R36, [R1+0x48] ;  /* 0x0000480001247983 */ /* 0x000ea20000100a00 */
[----:B------:R-:W3:Y:S03]  /*8f60*/  S2R R38, SR_CTAID.X ;  /* 0x0000000000267919 */ /* 0x000ee60000002500 */
[----:B-1----:R-:W1:Y:S01]  /*8f70*/  SHFL.BFLY PT, R6, R22, 0x2, 0x1f ;  /* 0x0c401f0016067f89 */ /* 0x002e6200000e0000 */
[----:B------:R-:W-:-:S03]  /*8f80*/  SHF.R.U32.HI R27, RZ, 0x5, R220 ;  /* 0x00000005ff1b7819 */ /* 0x000fc600000116dc */
[----:B------:R-:W4:Y:S01]  /*8f90*/  SHFL.BFLY PT, R7, R12, 0x2, 0x1f ;  /* 0x0c401f000c077f89 */ /* 0x000f2200000e0000 */
[----:B------:R-:W-:Y:S01]  /*8fa0*/  USHF.L.U32 UR23, UR14, 0x1, URZ ;  /* 0x000000010e177899 */ /* 0x000fe200080006ff */
[----:B------:R-:W-:Y:S01]  /*8fb0*/  IMAD.U32 R4, RZ, RZ, UR29 ;  /* 0x0000001dff047e24 */ /* 0x000fe2000f8e00ff */
[----:B------:R-:W-:Y:S01]  /*8fc0*/  UIADD3 UR6, UPT, UPT, UR29, -0x4498517b, URZ ;  /* 0xbb67ae851d067890 */ /* 0x000fe2000fffe0ff */
[----:B------:R-:W5:Y:S01]  /*8fd0*/  LDL.LU R26, [R1+0x40] ;  /* 0x00004000011a7983 */ /* 0x000f620000300800 */
[----:B------:R-:W-:Y:S02]  /*8fe0*/  UIADD3 UR7, UPT, UPT, UR28, -0x61c88647, URZ ;  /* 0x9e3779b91c077890 */ /* 0x000fe4000fffe0ff */
[----:B------:R-:W-:Y:S01]  /*8ff0*/  UIADD3 UR4, UPT, UPT, UR28, 0x3c6ef372, URZ ;  /* 0x3c6ef3721c047890 */ /* 0x000fe2000fffe0ff */
[----:B------:R-:W5:Y:S01]  /*9000*/  LDL.64 R180, [R1+0x30] ;  /* 0x0000300001b47983 */ /* 0x000f620000100a00 */
[----:B------:R-:W-:Y:S02]  /*9010*/  UIADD3 UR21, UPT, UPT, UR29, 0x76cf5d0a, URZ ;  /* 0x76cf5d0a1d157890 */ /* 0x000fe4000fffe0ff */
[----:B------:R-:W-:Y:S01]  /*9020*/  UIADD3 UR20, UPT, UPT, UR29, 0x32370b8f, URZ ;  /* 0x32370b8f1d147890 */ /* 0x000fe2000fffe0ff */
[----:B------:R-:W5:Y:S01]  /*9030*/  LDL.64 R56, [R1+0x50] ;  /* 0x0000500001387983 */ /* 0x000f620000100a00 */
[----:B------:R-:W5:Y:S01]  /*9040*/  LDCU UR22, c[0x0][0x45c] ;  /* 0x00008b80ff1677ac */ /* 0x000f620008000800 */
[----:B------:R-:W-:Y:S01]  /*9050*/  IMAD.MOV.U32 R45, RZ, RZ, R224 ;  /* 0x000000ffff2d7224 */ /* 0x000fe200078e00e0 */
[----:B------:R-:W4:Y:S01]  /*9060*/  S2UR UR5, SR_CgaCtaId ;  /* 0x00000000000579c3 */ /* 0x000f220000008800 */
[----:B------:R-:W-:Y:S01]  /*9070*/  IMAD.MOV.U32 R40, RZ, RZ, R225 ;  /* 0x000000ffff287224 */ /* 0x000fe200078e00e1 */
[----:B------:R-:W-:Y:S01]  /*9080*/  UIADD3 UR15, UPT, UPT, UR29, -0x56f99767, URZ ;  /* 0xa90668991d0f7890 */ /* 0x000fe2000fffe0ff */
[----:B------:R-:W-:Y:S01]  /*9090*/  IMAD.MOV.U32 R44, RZ, RZ, R100 ;  /* 0x000000ffff2c7224 */ /* 0x000fe200078e0064 */
[----:B------:R-:W-:Y:S01]  /*90a0*/  UIADD3 UR19, UPT, UPT, UR29, -0x126145ec, URZ ;  /* 0xed9eba141d137890 */ /* 0x000fe2000fffe0ff */
[----:B-1----:R-:W-:Y:S01]  /*90b0*/  FMNMX.FTZ R22, R22, R6, !PT ;  /* 0x0000000616167209 */ /* 0x002fe20007810000 */
[----:B------:R-:W-:Y:S01]  /*90c0*/  UMOV UR26, 0x400 ;  /* 0x00000400001a7882 */ /* 0x000fe20000000000 */
[----:B---3--:R-:W-:Y:S01]  /*90d0*/  IMAD R38, R38, 0x8, R27 ;  /* 0x0000000826267824 */ /* 0x008fe200078e021b */
[----:B----4-:R-:W-:-:S02]  /*90e0*/  FMNMX.FTZ R12, R12, R7, !PT ;  /* 0x000000070c0c7209 */ /* 0x010fc40007810000 */
[----:B------:R-:W1:Y:S01]  /*90f0*/  SHFL.BFLY PT, R35, R22, 0x1, 0x1f ;  /* 0x0c201f0016237f89 */ /* 0x000e6200000e0000 */
[----:B------:R-:W-:-:S04]  /*9100*/  VIADD R38, R38, 0x4 ;  /* 0x0000000426267836 */ /* 0x000fc80000000000 */
[----:B------:R-:W-:Y:S01]  /*9110*/  IMAD.WIDE.U32 R38, R38, -0x326172a9, RZ ;  /* 0xcd9e8d5726267825 */ /* 0x000fe200078e00ff */
[----:B------:R-:W-:Y:S01]  /*9120*/  ULEA UR5, UR5, UR26, 0x18 ;  /* 0x0000001a05057291 */ /* 0x000fe2000f8ec0ff */
[----:B-1----:R-:W-:Y:S02]  /*9130*/  FMNMX.FTZ R224, R22, R35, !PT ;  /* 0x0000002316e07209 */ /* 0x002fe40007810000 */
[----:B------:R-:W-:Y:S01]  /*9140*/  LOP3.LUT R35, R45, R186, RZ, 0x3c, !PT ;  /* 0x000000ba2d237212 */ /* 0x000fe200078e3cff */
[----:B------:R-:W-:-:S03]  /*9150*/  IMAD.MOV.U32 R45, RZ, RZ, R40 ;  /* 0x000000ffff2d7224 */ /* 0x000fc600078e0028 */
[----:B------:R-:W-:-:S05]  /*9160*/  LOP3.LUT R35, R35, 0x120, R44, 0xf8, !PT ;  /* 0x0000012023237812 */ /* 0x000fca00078ef82c */
[----:B------:R-:W-:Y:S01]  /*9170*/  STL [R1+0x4], R35 ;  /* 0x0000042301007387 */ /* 0x000fe20000100800 */
[----:B--2---:R-:W-:-:S03]  /*9180*/  IMAD.MOV.U32 R42, RZ, RZ, R36 ;  /* 0x000000ffff2a7224 */ /* 0x004fc600078e0024 */
[----:B------:R-:W1:Y:S01]  /*9190*/  SHFL.BFLY PT, R36, R12, 0x1, 0x1f ;  /* 0x0c201f000c247f89 */ /* 0x000e6200000e0000 */
[----:B------:R-:W-:Y:S02]  /*91a0*/  IMAD.MOV.U32 R43, RZ, RZ, R37 ;  /* 0x000000ffff2b7224 */ /* 0x000fe400078e0025 */
[----:B------:R-:W-:Y:S02]  /*91b0*/  IMAD.MOV.U32 R182, RZ, RZ, R42 ;  /* 0x000000ffffb67224 */ /* 0x000fe400078e002a */
[----:B------:R-:W-:Y:S02]  /*91c0*/  IMAD.MOV.U32 R183, RZ, RZ, R43 ;  /* 0x000000ffffb77224 */ /* 0x000fe400078e002b */
[----:B-----5:R-:W-:Y:S01]  /*91d0*/  IMAD.MOV.U32 R41, RZ, RZ, R26 ;  /* 0x000000ffff297224 */ /* 0x020fe200078e001a */
[----:B------:R-:W-:Y:S01]  /*91e0*/  LOP3.LUT R4, R4, UR23, R181, 0x96, !PT ;  /* 0x0000001704047c12 */ /* 0x000fe2000f8e96b5 */
[----:B------:R-:W-:Y:S01]  /*91f0*/  IMAD.MOV.U32 R186, RZ, RZ, R180 ;  /* 0x000000ffffba7224 */ /* 0x000fe200078e00b4 */
[----:B------:R-:W-:Y:S01]  /*9200*/  UIADD3 UR23, UPT, UPT, UR23, 0x1, URZ ;  /* 0x0000000117177890 */ /* 0x000fe2000fffe0ff */
[----:B------:R-:W-:-:S02]  /*9210*/  LOP3.LUT R5, R180, UR6, R57, 0x96, !PT ;  /* 0x00000006b4057c12 */ /* 0x000fc4000f8e9639 */
[----:B------:R-:W-:Y:S01]  /*9220*/  IMAD.WIDE.U32 R24, R4, -0x326172a9, RZ ;  /* 0xcd9e8d5704187825 */ /* 0x000fe200078e00ff */
[----:B-1----:R-:W-:-:S03]  /*9230*/  FMNMX.FTZ R225, R12, R36, !PT ;  /* 0x000000240ce17209 */ /* 0x002fc60007810000 */
[----:B------:R-:W-:Y:S01]  /*9240*/  IMAD.WIDE.U32 R64, R5, -0x326172a9, RZ ;  /* 0xcd9e8d5705407825 */ /* 0x000fe200078e00ff */
[----:B------:R-:W-:-:S04]  /*9250*/  LOP3.LUT R4, R38, UR7, R25, 0x96, !PT ;  /* 0x0000000726047c12 */ /* 0x000fc8000f8e9619 */
[----:B------:R-:W-:Y:S01]  /*9260*/  LOP3.LUT R6, R24, UR4, R65, 0x96, !PT ;  /* 0x0000000418067c12 */ /* 0x000fe2000f8e9641 */
[----:B------:R-:W-:-:S04]  /*9270*/  IMAD.WIDE.U32 R4, R4, -0x2daee0ad, RZ ;  /* 0xd2511f5304047825 */ /* 0x000fc800078e00ff */
[----:B------:R-:W-:Y:S01]  /*9280*/  IMAD.WIDE.U32 R6, R6, -0x2daee0ad, RZ ;  /* 0xd2511f5306067825 */ /* 0x000fe200078e00ff */
[----:B------:R-:W-:-:S04]  /*9290*/  LOP3.LUT R5, R56, UR21, R5, 0x96, !PT ;  /* 0x0000001538057c12 */ /* 0x000fc8000f8e9605 */
[----:B------:R-:W-:Y:S01]  /*92a0*/  LOP3.LUT R4, R4, UR20, R7, 0x96, !PT ;  /* 0x0000001404047c12 */ /* 0x000fe2000f8e9607 */
[----:B------:R-:W-:-:S04]  /*92b0*/  IMAD.WIDE.U32 R38, R5, -0x326172a9, RZ ;  /* 0xcd9e8d5705267825 */ /* 0x000fc800078e00ff */
[----:B------:R-:W-:Y:S01]  /*92c0*/  IMAD.WIDE.U32 R26, R4, -0x326172a9, RZ ;  /* 0xcd9e8d57041a7825 */ /* 0x000fe200078e00ff */
[----:B------:R-:W-:-:S04]  /*92d0*/  LOP3.LUT R4, R64, UR13, R39, 0x96, !PT ;  /* 0x0000000d40047c12 */ /* 0x000fc8000f8e9627 */
[----:B------:R-:W-:Y:S01]  /*92e0*/  LOP3.LUT R7, R38, UR12, R27, 0x96, !PT ;  /* 0x0000000c26077c12 */ /* 0x000fe2000f8e961b */
[----:B------:R-:W-:Y:S01]  /*92f0*/  IMAD.WIDE.U32 R4, R4, -0x2daee0ad, RZ ;  /* 0xd2511f5304047825 */ /* 0x000fe200078e00ff */
[----:B------:R-:W1:Y:S03]  /*9300*/  LDC R38, c[0x0][0x4f8] ;  /* 0x00013e00ff267b82 */ /* 0x000e660000000800 */
[----:B------:R-:W-:Y:S01]  /*9310*/  IMAD.WIDE.U32 R58, R7, -0x2daee0ad, RZ ;  /* 0xd2511f53073a7825 */ /* 0x000fe200078e00ff */
[----:B------:R-:W-:-:S03]  /*9320*/  LOP3.LUT R7, R6, UR19, R5, 0x96, !PT ;  /* 0x0000001306077c12 */ /* 0x000fc6000f8e9605 */
[----:B------:R-:W-:Y:S01]  /*9330*/  FMUL.FTZ R5, R224, UR22 ;  /* 0x00000016e0057c20 */ /* 0x000fe20008410000 */
[----:B------:R-:W-:Y:S01]  /*9340*/  LOP3.LUT R27, R4, UR15, R59, 0x96, !PT ;  /* 0x0000000f041b7c12 */ /* 0x000fe2000f8e963b */
[----:B------:R-:W-:-:S05]  /*9350*/  VIADD R4, R222, 0x8 ;  /* 0x00000008de047836 */ /* 0x000fca0000000000 */
[C---:B------:R-:W-:Y:S02]  /*9360*/  ISETP.GT.AND P2, PT, R4.reuse, R9, PT ;  /* 0x000000090400720c */ /* 0x040fe40003f44270 */
[----:B------:R-:W-:Y:S02]  /*9370*/  ISETP.GT.AND P0, PT, R4, R11, PT ;  /* 0x0000000b0400720c */ /* 0x000fe40003f04270 */
[----:B------:R-:W-:Y:S02]  /*9380*/  FSEL R63, R215, -INF , !P2 ;  /* 0xff800000d73f7808 */ /* 0x000fe40005000000 */
[----:B------:R-:W-:Y:S02]  /*9390*/  FSETP.NEU.FTZ.AND P2, PT, R224, -INF , PT ;  /* 0xff800000e000780b */ /* 0x000fe40003f5d000 */
[----:B------:R-:W-:Y:S01]  /*93a0*/  FSEL R61, R219, -INF , !P0 ;  /* 0xff800000db3d7808 */ /* 0x000fe20004000000 */
[----:B------:R-:W-:Y:S01]  /*93b0*/  IMAD.MOV.U32 R219, RZ, RZ, R187 ;  /* 0x000000ffffdb7224 */ /* 0x000fe200078e00bb */
[C---:B------:R-:W-:Y:S01]  /*93c0*/  ISETP.GT.AND P5, PT, R4.reuse, R16, PT ;  /* 0x000000100400720c */ /* 0x040fe20003fa4270 */
[----:B------:R-:W-:Y:S01]  /*93d0*/  IMAD.MOV.U32 R187, RZ, RZ, R181 ;  /* 0x000000ffffbb7224 */ /* 0x000fe200078e00b5 */
[----:B------:R-:W-:-:S02]  /*93e0*/  ISETP.GT.AND P4, PT, R4, R15, PT ;  /* 0x0000000f0400720c */ /* 0x000fc40003f84270 */
[C---:B------:R-:W-:Y:S02]  /*93f0*/  ISETP.GT.AND P3, PT, R4.reuse, R14, PT ;  /* 0x0000000e0400720c */ /* 0x040fe40003f64270 */
[----:B------:R-:W-:Y:S02]  /*9400*/  ISETP.GT.AND P0, PT, R4, R0, PT ;  /* 0x000000000400720c */ /* 0x000fe40003f04270 */
[----:B------:R-:W-:Y:S01]  /*9410*/  FSEL R22, R5, RZ, P2 ;  /* 0x000000ff05167208 */ /* 0x000fe20001000000 */
[----:B------:R-:W-:Y:S01]  /*9420*/  FMUL.FTZ R5, R225, UR22 ;  /* 0x00000016e1057c20 */ /* 0x000fe20008410000 */
[----:B------:R-:W-:Y:S01]  /*9430*/  FSEL R47, R234, -INF , !P5 ;  /* 0xff800000ea2f7808 */ /* 0x000fe20006800000 */
[----:B------:R-:W-:Y:S01]  /*9440*/  IMAD.MOV.U32 R234, RZ, RZ, R41 ;  /* 0x000000ffffea7224 */ /* 0x000fe200078e0029 */
[----:B------:R-:W-:Y:S01]  /*9450*/  FSEL R53, R235, -INF , !P4 ;  /* 0xff800000eb357808 */ /* 0x000fe20006000000 */
[--C-:B------:R-:W-:Y:S01]  /*9460*/  FFMA.FTZ R6, R28, UR22, -R22.reuse ;  /* 0x000000161c067c23 */ /* 0x100fe20008010816 */
[----:B------:R-:W-:Y:S01]  /*9470*/  FSEL R60, R218, -INF , !P3 ;  /* 0xff800000da3c7808 */ /* 0x000fe20005800000 */
[----:B------:R-:W-:Y:S01]  /*9480*/  FFMA.FTZ R12, R23, UR22, -R22 ;  /* 0x00000016170c7c23 */ /* 0x000fe20008010816 */
[----:B------:R-:W-:-:S02]  /*9490*/  FSEL R100, R199, -INF , !P0 ;  /* 0xff800000c7647808 */ /* 0x000fc40004000000 */
[C---:B------:R-:W-:Y:S01]  /*94a0*/  ISETP.GT.AND P6, PT, R4.reuse, R10, PT ;  /* 0x0000000a0400720c */ /* 0x040fe20003fc4270 */
[----:B------:R2:W-:Y:S01]  /*94b0*/  MUFU.EX2 R235, R12 ;  /* 0x0000000c00eb7308 */ /* 0x0005e20000000800 */
[C---:B------:R-:W-:Y:S02]  /*94c0*/  ISETP.GT.AND P5, PT, R4.reuse, R8, PT ;  /* 0x000000080400720c */ /* 0x040fe40003fa4270 */
[C---:B------:R-:W-:Y:S02]  /*94d0*/  ISETP.GT.AND P4, PT, R4.reuse, R3, PT ;  /* 0x000000030400720c */ /* 0x040fe40003f84270 */
[----:B------:R-:W-:Y:S02]  /*94e0*/  ISETP.GT.AND P3, PT, R4, R2, PT ;  /* 0x000000020400720c */ /* 0x000fe40003f64270 */
[----:B------:R-:W-:Y:S02]  /*94f0*/  FSETP.NEU.FTZ.AND P0, PT, R225, -INF , PT ;  /* 0xff800000e100780b */ /* 0x000fe40003f1d000 */
[----:B------:R-:W-:-:S02]  /*9500*/  FSEL R62, R214, -INF , !P6 ;  /* 0xff800000d63e7808 */ /* 0x000fc40007000000 */
[----:B------:R-:W-:Y:S01]  /*9510*/  FSEL R66, R202, -INF , !P5 ;  /* 0xff800000ca427808 */ /* 0x000fe20006800000 */
[----:B------:R3:W4:Y:S01]  /*9520*/  MUFU.EX2 R214, R6 ;  /* 0x0000000600d67308 */ /* 0x0007220000000800 */
[----:B------:R-:W-:Y:S01]  /*9530*/  FSEL R67, R203, -INF , !P4 ;  /* 0xff800000cb437808 */ /* 0x000fe20006000000 */
[----:B------:R-:W-:Y:S01]  /*9540*/  IMAD.MOV.U32 R202, RZ, RZ, R58 ;  /* 0x000000ffffca7224 */ /* 0x000fe200078e003a */
[----:B------:R-:W-:Y:S01]  /*9550*/  FSEL R104, R198, -INF , !P3 ;  /* 0xff800000c6687808 */ /* 0x000fe20005800000 */
[----:B------:R-:W-:Y:S01]  /*9560*/  IMAD.MOV.U32 R203, RZ, RZ, R59 ;  /* 0x000000ffffcb7224 */ /* 0x000fe200078e003b */
[----:B------:R-:W-:Y:S01]  /*9570*/  FSEL R36, R224, RZ, P2 ;  /* 0x000000ffe0247208 */ /* 0x000fe20001000000 */
[----:B--2---:R-:W-:Y:S01]  /*9580*/  FFMA.FTZ R12, R31, UR22, -R22 ;  /* 0x000000161f0c7c23 */ /* 0x004fe20008010816 */
[----:B------:R-:W-:Y:S02]  /*9590*/  FSEL R37, R225, RZ, P0 ;  /* 0x000000ffe1257208 */ /* 0x000fe40000000000 */
[----:B------:R-:W-:Y:S01]  /*95a0*/  FSEL R23, R5, RZ, P0 ;  /* 0x000000ff05177208 */ /* 0x000fe20000000000 */
[----:B------:R2:W-:Y:S01]  /*95b0*/  MUFU.EX2 R199, R12 ;  /* 0x0000000c00c77308 */ /* 0x0005e20000000800 */
[----:B------:R-:W-:-:S02]  /*95c0*/  ISETP.GT.AND P6, PT, R4, R18, PT ;  /* 0x000000120400720c */ /* 0x000fc40003fc4270 */
[C---:B------:R-:W-:Y:S02]  /*95d0*/  ISETP.GT.AND P5, PT, R4.reuse, R17, PT ;  /* 0x000000110400720c */ /* 0x040fe40003fa4270 */
[C---:B------:R-:W-:Y:S02]  /*95e0*/  ISETP.GT.AND P4, PT, R4.reuse, R21, PT ;  /* 0x000000150400720c */ /* 0x040fe40003f84270 */
[C---:B------:R-:W-:Y:S01]  /*95f0*/  ISETP.GT.AND P3, PT, R4.reuse, R20, PT ;  /* 0x000000140400720c */ /* 0x040fe20003f64270 */
[----:B---3--:R-:W-:Y:S01]  /*9600*/  IMAD.WIDE.U32 R6, R7, -0x326172a9, RZ ;  /* 0xcd9e8d5707067825 */ /* 0x008fe200078e00ff */
[C---:B------:R-:W-:Y:S02]  /*9610*/  ISETP.GT.AND P2, PT, R4.reuse, R19, PT ;  /* 0x000000130400720c */ /* 0x040fe40003f44270 */
[----:B------:R-:W-:Y:S01]  /*9620*/  ISETP.GT.AND P0, PT, R4, R13, PT ;  /* 0x0000000d0400720c */ /* 0x000fe20003f04270 */
[----:B------:R-:W-:Y:S01]  /*9630*/  IMAD.WIDE.U32 R4, R27, -0x326172a9, RZ ;  /* 0xcd9e8d571b047825 */ /* 0x000fe200078e00ff */
[----:B------:R-:W-:-:S02]  /*9640*/  LOP3.LUT R178, R26, UR9, R7, 0x96, !PT ;  /* 0x000000091ab27c12 */ /* 0x000fc4000f8e9607 */
[----:B------:R-:W-:Y:S01]  /*9650*/  LEA R198, R35, UR5, 0x1 ;  /* 0x0000000523c67c11 */ /* 0x000fe2000f8e08ff */
[----:B------:R-:W-:Y:S01]  /*9660*/  IMAD.MOV.U32 R7, RZ, RZ, R4 ;  /* 0x000000ffff077224 */ /* 0x000fe200078e0004 */
[----:B------:R-:W-:Y:S01]  /*9670*/  LOP3.LUT R5, R6, UR8, R5, 0x96, !PT ;  /* 0x0000000806057c12 */ /* 0x000fe2000f8e9605 */
[----:B------:R-:W-:Y:S01]  /*9680*/  FFMA.FTZ R6, R32, UR22, -R22 ;  /* 0x0000001620067c23 */ /* 0x000fe20008010816 */
[----:B------:R-:W-:Y:S01]  /*9690*/  PRMT R28, R4, 0x7771, RZ ;  /* 0x00007771041c7816 */ /* 0x000fe200000000ff */
[----:B------:R-:W-:Y:S01]  /*96a0*/  VIADD R44, R198, 0x9020 ;  /* 0x00009020c62c7836 */ /* 0x000fe20000000000 */
[C---:B------:R-:W-:Y:S01]  /*96b0*/  PRMT R27, R4.reuse, 0x7773, RZ ;  /* 0x00007773041b7816 */ /* 0x040fe200000000ff */
[----:B------:R3:W-:Y:S01]  /*96c0*/  MUFU.EX2 R39, R6 ;  /* 0x0000000600277308 */ /* 0x0007e20000000800 */
[----:B------:R-:W-:Y:S01]  /*96d0*/  PRMT R26, R4, 0x7772, RZ ;  /* 0x00007772041a7816 */ /* 0x000fe200000000ff */
[----:B------:R-:W-:Y:S01]  /*96e0*/  LDSM.16.MT88.4 R48, [R198+0x9000] ;  /* 0x00900000c630783b */ /* 0x000fe20000004200 */
[----:B------:R-:W-:-:S02]  /*96f0*/  LOP3.LUT R4, R5, 0xffff, RZ, 0xc0, !PT ;  /* 0x0000ffff05047812 */ /* 0x000fc400078ec0ff */
[----:B------:R-:W-:Y:S02]  /*9700*/  LOP3.LUT R7, R7, 0xff, RZ, 0xc0, !PT ;  /* 0x000000ff07077812 */ /* 0x000fe400078ec0ff */
[----:B--2---:R-:W-:Y:S02]  /*9710*/  LOP3.LUT R12, R5, 0xff, RZ, 0xc0, !PT ;  /* 0x000000ff050c7812 */ /* 0x004fe400078ec0ff */
[----:B------:R-:W-:Y:S02]  /*9720*/  PRMT R28, R7, 0x5410, R28 ;  /* 0x00005410071c7816 */ /* 0x000fe4000000001c */
[----:B------:R-:W-:Y:S02]  /*9730*/  SHF.R.U32.HI R7, RZ, 0x18, R5 ;  /* 0x00000018ff077819 */ /* 0x000fe40000011605 */
[----:B------:R-:W-:Y:S01]  /*9740*/  FSEL R46, R239, -INF , !P5 ;  /* 0xff800000ef2e7808 */ /* 0x000fe20006800000 */
[----:B------:R-:W-:Y:S01]  /*9750*/  IMAD.MOV.U32 R239, RZ, RZ, R183 ;  /* 0x000000ffffef7224 */ /* 0x000fe200078e00b7 */
[----:B------:R-:W-:-:S02]  /*9760*/  ISETP.GE.AND P5, PT, R16, R228, PT ;  /* 0x000000e41000720c */ /* 0x000fc40003fa6270 */
[----:B---3--:R-:W-:Y:S01]  /*9770*/  SHF.R.U32.HI R6, RZ, 0x8, R4 ;  /* 0x00000008ff067819 */ /* 0x008fe20000011604 */
[----:B------:R-:W-:Y:S01]  /*9780*/  FFMA.FTZ R4, R30, UR22, -R23 ;  /* 0x000000161e047c23 */ /* 0x000fe20008010817 */
[----:B------:R-:W-:Y:S01]  /*9790*/  PRMT R30, R26, 0x5410, R27 ;  /* 0x000054101a1e7816 */ /* 0x000fe2000000001b */
[----:B------:R-:W-:Y:S01]  /*97a0*/  VIADD R26, R198, 0x9000 ;  /* 0x00009000c61a7836 */ /* 0x000fe20000000000 */
[----:B------:R-:W-:Y:S01]  /*97b0*/  PRMT R27, R12, 0x5410, R6 ;  /* 0x000054100c1b7816 */ /* 0x000fe20000000006 */
[----:B------:R2:W-:Y:S01]  /*97c0*/  MUFU.EX2 R215, R4 ;  /* 0x0000000400d77308 */ /* 0x0005e20000000800 */
[----:B-1----:R-:W-:Y:S01]  /*97d0*/  LOP3.LUT R12, R38, 0xff, RZ, 0xc0, !PT ;  /* 0x000000ff260c7812 */ /* 0x002fe200078ec0ff */
[----:B------:R-:W-:Y:S02]  /*97e0*/  @P1 VIADD R44, R26, 0xffffffe0 ;  /* 0xffffffe01a2c1836 */ /* 0x000fe40000000000 */
[----:B------:R-:W-:Y:S02]  /*97f0*/  FFMA.FTZ R6, R29, UR22, -R23 ;  /* 0x000000161d067c23 */ /* 0x000fe40008010817 */
[----:B------:R-:W-:Y:S01]  /*9800*/  IMAD R12, R12, 0x10000, R12 ;  /* 0x000100000c0c7824 */ /* 0x000fe200078e020c */
[----:B------:R-:W-:Y:S01]  /*9810*/  LDSM.16.MT88.4 R40, [R44] ;  /* 0x000000002c28783b */ /* 0x000fe20000004200 */
[----:B------:R1:W-:Y:S01]  /*9820*/  MUFU.EX2 R218, R6 ;  /* 0x0000000600da7308 */ /* 0x0003e20000000800 */
[----:B--2---:R-:W-:-:S04]  /*9830*/  PRMT R4, R5, 0x7632, R4 ;  /* 0x0000763205047816 */ /* 0x004fc80000000004 */
[----:B------:R-:W-:Y:S01]  /*9840*/  LOP3.LUT R5, R4, 0xff, RZ, 0xc0, !PT ;  /* 0x000000ff04057812 */ /* 0x000fe200078ec0ff */
[----:B------:R-:W-:-:S03]  /*9850*/  FFMA.FTZ R4, R33, UR22, -R23 ;  /* 0x0000001621047c23 */ /* 0x000fc60008010817 */
[----:B------:R-:W-:Y:S01]  /*9860*/  PRMT R26, R5, 0x5410, R7 ;  /* 0x00005410051a7816 */ /* 0x000fe20000000007 */
[----:B------:R2:W3:Y:S01]  /*9870*/  MUFU.EX2 R31, R4 ;  /* 0x00000004001f7308 */ /* 0x0004e20000000800 */
[----:B----4-:R-:W-:Y:S01]  /*9880*/  F2FP.F16.F32.PACK_AB R5, R235, R214 ;  /* 0x000000d6eb05723e */ /* 0x010fe200000000ff */
[----:B------:R-:W-:Y:S01]  /*9890*/  FADD.FTZ R7, R103, -R36 ;  /* 0x8000002467077221 */ /* 0x000fe20000010000 */
[----:B-1----:R-:W-:Y:S01]  /*98a0*/  FFMA.FTZ R6, R34, UR22, -R23 ;  /* 0x0000001622067c23 */ /* 0x002fe20008010817 */
[----:B------:R-:W-:Y:S01]  /*98b0*/  IMAD.MOV.U32 R103, RZ, RZ, R45 ;  /* 0x000000ffff677224 */ /* 0x000fe200078e002d */
[----:B------:R-:W-:Y:S01]  /*98c0*/  LDSM.16.MT88.4 R32, [R44+0x1000] ;  /* 0x001000002c20783b */ /* 0x000fe20000004200 */
[----:B------:R-:W-:Y:S02]  /*98d0*/  FMUL.FTZ R7, R7, UR22 ;  /* 0x0000001607077c20 */ /* 0x000fe40008410000 */
[----:B------:R1:W-:Y:S08]  /*98e0*/  MUFU.EX2 R29, R6 ;  /* 0x00000006001d7308 */ /* 0x0003f00000000800 */
[----:B------:R4:W5:Y:S01]  /*98f0*/  MUFU.EX2 R55, R7 ;  /* 0x0000000700377308 */ /* 0x0009620000000800 */
[----:B--2---:R-:W-:Y:S01]  /*9900*/  HSET2.LE.AND R4, R27, R12, PT ;  /* 0x0000000c1b047233 */ /* 0x004fe20003803000 */
[----:B------:R-:W-:Y:S01]  /*9910*/  FADD.FTZ R27, R108, -R37 ;  /* 0x800000256c1b7221 */ /* 0x000fe20000010000 */
[----:B---3--:R-:W-:-:S02]  /*9920*/  IMAD.MOV.U32 R108, RZ, RZ, R31 ;  /* 0x000000ffff6c7224 */ /* 0x008fc400078e001f */
[----:B------:R-:W-:Y:S01]  /*9930*/  IMAD.MOV.U32 R31, RZ, RZ, R57 ;  /* 0x000000ffff1f7224 */ /* 0x000fe200078e0039 */
[----:B------:R-:W-:Y:S01]  /*9940*/  LOP3.LUT R4, R5, R4, RZ, 0xc0, !PT ;  /* 0x0000000405047212 */ /* 0x000fe200078ec0ff */
[----:B------:R-:W-:Y:S01]  /*9950*/  FMUL.FTZ R27, R27, UR22 ;  /* 0x000000161b1b7c20 */ /* 0x000fe20008410000 */
[--C-:B------:R-:W-:Y:S02]  /*9960*/  HSET2.LE.AND R5, R26, R12.reuse, PT ;  /* 0x0000000c1a057233 */ /* 0x100fe40003803000 */
[----:B------:R-:W-:Y:S01]  /*9970*/  LOP3.LUT R26, R30, 0xff00ff, RZ, 0xc0, !PT ;  /* 0x00ff00ff1e1a7812 */ /* 0x000fe200078ec0ff */
[----:B------:R-:W-:Y:S01]  /*9980*/  IMAD.MOV.U32 R30, RZ, RZ, R56 ;  /* 0x000000ffff1e7224 */ /* 0x000fe200078e0038 */
[----:B------:R-:W2:Y:S01]  /*9990*/  MUFU.EX2 R54, R27 ;  /* 0x0000001b00367308 */ /* 0x000ea20000000800 */
[----:B------:R-:W3:Y:S01]  /*99a0*/  LDSM.16.MT88.4 R56, [R198+0xb000] ;  /* 0x00b00000c638783b */ /* 0x000ee20000004200 */
[----:B-1----:R-:W-:Y:S02]  /*99b0*/  F2FP.F16.F32.PACK_AB R6, R218, R215 ;  /* 0x000000d7da06723e */ /* 0x002fe400000000ff */
[----:B----4-:R-:W-:Y:S01]  /*99c0*/  F2FP.F16.F32.PACK_AB R7, R39, R199 ;  /* 0x000000c72707723e */ /* 0x010fe200000000ff */
[----:B-----5:R-:W-:Y:S01]  /*99d0*/  FMUL.FTZ R72, R72, R55 ;  /* 0x0000003748487220 */ /* 0x020fe20000410000 */
[----:B------:R-:W-:Y:S01]  /*99e0*/  LOP3.LUT R5, R6, R5, RZ, 0xc0, !PT ;  /* 0x0000000506057212 */ /* 0x000fe200078ec0ff */
[-C--:B------:R-:W-:Y:S01]  /*99f0*/  FMUL.FTZ R73, R73, R55.reuse ;  /* 0x0000003749497220 */ /* 0x080fe20000410000 */
[--C-:B------:R-:W-:Y:S01]  /*9a00*/  HSET2.LE.AND R6, R28, R12.reuse, PT ;  /* 0x0000000c1c067233 */ /* 0x100fe20003803000 */
[-C--:B------:R-:W-:Y:S01]  /*9a10*/  FMUL.FTZ R168, R168, R55.reuse ;  /* 0x00000037a8a87220 */ /* 0x080fe20000410000 */
[-C--:B------:R-:W-:Y:S01]  /*9a20*/  FMUL.FTZ R169, R169, R55.reuse ;  /* 0x00000037a9a97220 */ /* 0x080fe20000410000 */
[-C--:B------:R-:W-:Y:S01]  /*9a30*/  FMUL.FTZ R164, R164, R55.reuse ;  /* 0x00000037a4a47220 */ /* 0x080fe20000410000 */
[-C--:B------:R-:W-:Y:S01]  /*9a40*/  FMUL.FTZ R165, R165, R55.reuse ;  /* 0x00000037a5a57220 */ /* 0x080fe20000410000 */
[----:B------:R-:W-:Y:S01]  /*9a50*/  LOP3.LUT R6, R7, R6, RZ, 0xc0, !PT ;  /* 0x0000000607067212 */ /* 0x000fe200078ec0ff */
[----:B------:R-:W-:Y:S01]  /*9a60*/  FMUL.FTZ R76, R76, R55 ;  /* 0x000000374c4c7220 */ /* 0x000fe20000410000 */
[----:B------:R-:W-:Y:S01]  /*9a70*/  HSET2.LE.AND R7, R26, R12, PT ;  /* 0x0000000c1a077233 */ /* 0x000fe20003803000 */
[----:B--2---:R-:W-:Y:S01]  /*9a80*/  FMUL.FTZ R74, R74, R54 ;  /* 0x000000364a4a7220 */ /* 0x004fe20000410000 */
[----:B------:R-:W-:Y:S01]  /*9a90*/  F2FP.F16.F32.PACK_AB R26, R29, R108 ;  /* 0x0000006c1d1a723e */ /* 0x000fe200000000ff */
[----:B------:R-:W-:Y:S01]  /*9aa0*/  FMUL.FTZ R75, R75, R54 ;  /* 0x000000364b4b7220 */ /* 0x000fe20000410000 */
[----:B------:R-:W-:Y:S01]  /*9ab0*/  FSEL R27, R210, -INF , !P4 ;  /* 0xff800000d21b7808 */ /* 0x000fe20006000000 */
[----:B------:R-:W-:Y:S01]  /*9ac0*/  IMAD.MOV.U32 R210, RZ, RZ, R39 ;  /* 0x000000ffffd27224 */ /* 0x000fe200078e0027 */
[----:B------:R-:W-:Y:S01]  /*9ad0*/  LOP3.LUT R7, R26, R7, RZ, 0xc0, !PT ;  /* 0x000000071a077212 */ /* 0x000fe200078ec0ff */
[----:B------:R-:W1:Y:S01]  /*9ae0*/  LDSM.16.MT88.4 R36, [R198+0xa000] ;  /* 0x00a00000c624783b */ /* 0x000e620000004200 */
[----:B------:R-:W-:Y:S01]  /*9af0*/  FSEL R26, R238, -INF , !P6 ;  /* 0xff800000ee1a7808 */ /* 0x000fe20007000000 */
[----:B------:R-:W-:Y:S01]  /*9b00*/  IMAD.MOV.U32 R238, RZ, RZ, R182 ;  /* 0x000000ffffee7224 */ /* 0x000fe200078e00b6 */
[----:B------:R-:W-:Y:S01]  /*9b10*/  ISETP.GT.AND P6, PT, R222, R16, PT ;  /* 0x00000010de00720c */ /* 0x000fe20003fc4270 */
[----:B------:R-:W-:Y:S01]  /*9b20*/  FMUL.FTZ R170, R170, R54 ;  /* 0x00000036aaaa7220 */ /* 0x000fe20000410000 */
[----:B------:R-:W-:Y:S01]  /*9b30*/  ISETP.GE.AND P4, PT, R16, R229, PT ;  /* 0x000000e51000720c */ /* 0x000fe20003f86270 */
[----:B------:R-:W-:-:S02]  /*9b40*/  IMAD.MOV.U32 R16, RZ, RZ, R29 ;  /* 0x000000ffff107224 */ /* 0x000fc400078e001d */
        /* <DEDUP_REMOVED lines=10> */
[----:B------:R-:W-:Y:S01]  /*9bf0*/  FMUL.FTZ R120, R120, R55 ;  /* 0x0000003778787220 */ /* 0x000fe20000410000 */
[----:B---3--:R-:W-:Y:S01]  /*9c00*/  HMMA.16816.F32 R180, R4, R56, R72 ;  /* 0x0000003804b4723c */ /* 0x008fe20000001848 */
[----:B------:R-:W-:-:S02]  /*9c10*/  IMAD.MOV.U32 R74, RZ, RZ, R30 ;  /* 0x000000ffff4a7224 */ /* 0x000fc400078e001e */
[-C--:B------:R-:W-:Y:S01]  /*9c20*/  FMUL.FTZ R121, R121, R55.reuse ;  /* 0x0000003779797220 */ /* 0x080fe20000410000 */
[----:B------:R-:W-:Y:S02]  /*9c30*/  IMAD.MOV.U32 R75, RZ, RZ, R31 ;  /* 0x000000ffff4b7224 */ /* 0x000fe400078e001f */
[-C--:B------:R-:W-:Y:S01]  /*9c40*/  FMUL.FTZ R122, R122, R54.reuse ;  /* 0x000000367a7a7220 */ /* 0x080fe20000410000 */
[----:B------:R-:W2:Y:S01]  /*9c50*/  LDSM.16.MT88.4 R28, [R44+0x2000] ;  /* 0x002000002c1c783b */ /* 0x000ea20000004200 */
        /* <DEDUP_REMOVED lines=22> */
[-C--:B------:R-:W-:Y:S01]  /*9dc0*/  FMUL.FTZ R91, R91, R54.reuse ;  /* 0x000000365b5b7220 */ /* 0x080fe20000410000 */
[-C--:B------:R-:W-:Y:S01]  /*9dd0*/  FMUL.FTZ R94, R94, R54.reuse ;  /* 0x000000365e5e7220 */ /* 0x080fe20000410000 */
[----:B------:R-:W-:Y:S01]  /*9de0*/  FMUL.FTZ R95, R95, R54 ;  /* 0x000000365f5f7220 */ /* 0x000fe20000410000 */
[C---:B------:R-:W-:Y:S08]  /*9df0*/  HMMA.16816.F32 R188, R4.reuse, R34, R168 ;  /* 0x0000002204bc723c */ /* 0x040ff000000018a8 */
[C---:B------:R-:W-:Y:S08]  /*9e00*/  HMMA.16816.F32 R192, R4.reuse, R32, R164 ;  /* 0x0000002004c0723c */ /* 0x040ff000000018a4 */
[C---:B------:R-:W-:Y:S08]  /*9e10*/  HMMA.16816.F32 R168, R4.reuse, R58, R76 ;  /* 0x0000003a04a8723c */ /* 0x040ff0000000184c */
[C---:B------:R-:W-:Y:S08]  /*9e20*/  HMMA.16816.F32 R116, R4.reuse, R48, R116 ;  /* 0x000000300474723c */ /* 0x040ff00000001874 */
[C---:B------:R-:W-:Y:S08]  /*9e30*/  HMMA.16816.F32 R120, R4.reuse, R50, R120 ;  /* 0x000000320478723c */ /* 0x040ff00000001878 */
[C---:B------:R-:W-:Y:S08]  /*9e40*/  HMMA.16816.F32 R132, R4.reuse, R40, R132 ;  /* 0x000000280484723c */ /* 0x040ff00000001884 */
[C---:B------:R-:W-:Y:S08]  /*9e50*/  HMMA.16816.F32 R136, R4.reuse, R42, R136 ;  /* 0x0000002a0488723c */ /* 0x040ff00000001888 */
[C---:B-1----:R-:W-:Y:S08]  /*9e60*/  HMMA.16816.F32 R148, R4.reuse, R36, R148 ;  /* 0x000000240494723c */ /* 0x042ff00000001894 */
[C---:B------:R-:W-:Y:S08]  /*9e70*/  HMMA.16816.F32 R152, R4.reuse, R38, R152 ;  /* 0x000000260498723c */ /* 0x040ff00000001898 */
[----:B--2---:R-:W-:Y:S01]  /*9e80*/  HMMA.16816.F32 R76, R4, R28, R88 ;  /* 0x0000001c044c723c */ /* 0x004fe20000001858 */
[----:B------:R-:W-:-:S02]  /*9e90*/  IMAD.MOV.U32 R91, RZ, RZ, R187 ;  /* 0x000000ffff5b7224 */ /* 0x000fc400078e00bb */
[----:B------:R-:W-:Y:S02]  /*9ea0*/  IMAD.MOV.U32 R90, RZ, RZ, R186 ;  /* 0x000000ffff5a7224 */ /* 0x000fe400078e00ba */
[----:B------:R-:W-:Y:S02]  /*9eb0*/  IMAD.MOV.U32 R89, RZ, RZ, R75 ;  /* 0x000000ffff597224 */ /* 0x000fe400078e004b */
[----:B------:R-:W-:Y:S01]  /*9ec0*/  IMAD.MOV.U32 R88, RZ, RZ, R74 ;  /* 0x000000ffff587224 */ /* 0x000fe200078e004a */
[----:B------:R-:W-:Y:S01]  /*9ed0*/  HMMA.16816.F32 R164, R4, R30, R92 ;  /* 0x0000001e04a4723c */ /* 0x000fe2000000185c */
[----:B------:R-:W-:Y:S01]  /*9ee0*/  FSEL R5, R211, -INF , !P3 ;  /* 0xff800000d3057808 */ /* 0x000fe20005800000 */
[----:B------:R-:W-:Y:S01]  /*9ef0*/  IMAD.MOV.U32 R94, RZ, RZ, R238 ;  /* 0x000000ffff5e7224 */ /* 0x000fe200078e00ee */
[----:B------:R-:W-:Y:S01]  /*9f00*/  FSEL R4, R232, -INF , !P6 ;  /* 0xff800000e8047808 */ /* 0x000fe20007000000 */
[----:B------:R-:W-:Y:S01]  /*9f10*/  IMAD.MOV.U32 R238, RZ, RZ, R234 ;  /* 0x000000ffffee7224 */ /* 0x000fe200078e00ea */
[----:B------:R-:W-:Y:S01]  /*9f20*/  ISETP.GT.AND P3, PT, R222, R15, PT ;  /* 0x0000000fde00720c */ /* 0x000fe20003f64270 */
[----:B------:R-:W-:Y:S01]  /*9f30*/  IMAD.MOV.U32 R95, RZ, RZ, R239 ;  /* 0x000000ffff5f7224 */ /* 0x000fe200078e00ef */
[----:B------:R-:W-:Y:S01]  /*9f40*/  FSEL R7, R206, -INF , !P2 ;  /* 0xff800000ce077808 */ /* 0x000fe20005000000 */
[----:B------:R-:W-:Y:S01]  /*9f50*/  IMAD.MOV.U32 R239, RZ, RZ, R235 ;  /* 0x000000ffffef7224 */ /* 0x000fe200078e00eb */
[----:B------:R-:W-:Y:S01]  /*9f60*/  FSEL R45, R4, -INF , !P5 ;  /* 0xff800000042d7808 */ /* 0x000fe20006800000 */
[----:B------:R-:W-:Y:S01]  /*9f70*/  IMAD.MOV.U32 R93, RZ, RZ, R218 ;  /* 0x000000ffff5d7224 */ /* 0x000fe200078e00da */
[----:B------:R-:W-:-:S02]  /*9f80*/  ISETP.GE.AND P2, PT, R15, R228, PT ;  /* 0x000000e40f00720c */ /* 0x000fc40003f46270 */
[----:B------:R-:W-:Y:S02]  /*9f90*/  FSEL R4, R233, -INF , !P3 ;  /* 0xff800000e9047808 */ /* 0x000fe40005800000 */
[----:B------:R-:W-:Y:S02]  /*9fa0*/  ISETP.GT.AND P6, PT, R222, R14, PT ;  /* 0x0000000ede00720c */ /* 0x000fe40003fc4270 */
[----:B------:R-:W-:Y:S02]  /*9fb0*/  FSEL R6, R207, -INF , !P0 ;  /* 0xff800000cf067808 */ /* 0x000fe40004000000 */
[----:B------:R-:W-:Y:S02]  /*9fc0*/  ISETP.GE.AND P0, PT, R15, R229, PT ;  /* 0x000000e50f00720c */ /* 0x000fe40003f06270 */
[----:B------:R-:W-:Y:S02]  /*9fd0*/  FSEL R52, R4, -INF , !P2 ;  /* 0xff80000004347808 */ /* 0x000fe40005000000 */
[----:B------:R-:W-:-:S02]  /*9fe0*/  ISETP.GE.AND P5, PT, R14, R228, PT ;  /* 0x000000e40e00720c */ /* 0x000fc40003fa6270 */
[----:B------:R-:W-:Y:S02]  /*9ff0*/  FSEL R4, R216, -INF , !P6 ;  /* 0xff800000d8047808 */ /* 0x000fe40007000000 */
[----:B------:R-:W-:Y:S02]  /*a000*/  FSEL R15, R47, -INF , !P4 ;  /* 0xff8000002f0f7808 */ /* 0x000fe40006000000 */
[----:B------:R-:W-:Y:S02]  /*a010*/  ISETP.GT.AND P3, PT, R222, R11, PT ;  /* 0x0000000bde00720c */ /* 0x000fe40003f64270 */
[----:B------:R-:W-:Y:S02]  /*a020*/  ISETP.GE.AND P4, PT, R14, R229, PT ;  /* 0x000000e50e00720c */ /* 0x000fe40003f86270 */
        /* <DEDUP_REMOVED lines=20> */
[----:B------:R-:W-:Y:S02]  /*a170*/  FSEL R72, R62, -INF , !P4 ;  /* 0xff8000003e487808 */ /* 0x000fe40006000000 */
[----:B------:R-:W-:Y:S01]  /*a180*/  ISETP.GT.AND P3, PT, R222, R3, PT ;  /* 0x00000003de00720c */ /* 0x000fe20003f64270 */
[----:B------:R-:W1:Y:S01]  /*a190*/  S2R R62, SR_CTAID.X ;  /* 0x00000000003e7919 */ /* 0x000e620000002500 */
[CC--:B------:R-:W-:Y:S02]  /*a1a0*/  ISETP.GE.AND P2, PT, R3.reuse, R228.reuse, PT ;  /* 0x000000e40300720c */ /* 0x0c0fe40003f46270 */
[-C--:B------:R-:W-:Y:S02]  /*a1b0*/  ISETP.GE.AND P0, PT, R3, R229.reuse, PT ;  /* 0x000000e50300720c */ /* 0x080fe40003f06270 */
[C---:B------:R-:W-:Y:S02]  /*a1c0*/  ISETP.GE.AND P5, PT, R8.reuse, R228, PT ;  /* 0x000000e40800720c */ /* 0x040fe40003fa6270 */
[----:B------:R-:W-:-:S02]  /*a1d0*/  ISETP.GE.AND P4, PT, R8, R229, PT ;  /* 0x000000e50800720c */ /* 0x000fc40003f86270 */
[----:B------:R-:W-:Y:S01]  /*a1e0*/  FSEL R3, R200, -INF , !P6 ;  /* 0xff800000c8037808 */ /* 0x000fe20007000000 */
[----:B------:R-:W-:Y:S01]  /*a1f0*/  IMAD.MOV.U32 R200, RZ, RZ, R90 ;  /* 0x000000ffffc87224 */ /* 0x000fe200078e005a */
[----:B------:R-:W-:Y:S01]  /*a200*/  FSEL R66, R66, -INF , !P4 ;  /* 0xff80000042427808 */ /* 0x000fe20006000000 */
[----:B------:R-:W-:Y:S01]  /*a210*/  IMAD.MOV.U32 R90, RZ, RZ, R108 ;  /* 0x000000ffff5a7224 */ /* 0x000fe200078e006c */
[----:B------:R-:W-:Y:S02]  /*a220*/  FSEL R186, R3, -INF , !P5 ;  /* 0xff80000003ba7808 */ /* 0x000fe40006800000 */
[----:B------:R-:W-:Y:S02]  /*a230*/  ISETP.GT.AND P6, PT, R222, R2, PT ;  /* 0x00000002de00720c */ /* 0x000fe40003fc4270 */
        /* <DEDUP_REMOVED lines=10> */
[----:B------:R-:W-:Y:S02]  /*a2e0*/  FSEL R0, R196, -INF , !P6 ;  /* 0xff800000c4007808 */ /* 0x000fe40007000000 */
[----:B------:R-:W-:Y:S02]  /*a2f0*/  ISETP.GT.AND P6, PT, R222, R18, PT ;  /* 0x00000012de00720c */ /* 0x000fe40003fc4270 */
[----:B------:R-:W-:Y:S02]  /*a300*/  FSEL R210, R0, -INF , !P5 ;  /* 0xff80000000d27808 */ /* 0x000fe40006800000 */
[----:B------:R-:W-:Y:S02]  /*a310*/  FSEL R0, R197, -INF , !P3 ;  /* 0xff800000c5007808 */ /* 0x000fe40005800000 */
[----:B------:R-:W-:Y:S02]  /*a320*/  ISETP.GE.AND P5, PT, R18, R228, PT ;  /* 0x000000e41200720c */ /* 0x000fe40003fa6270 */
[----:B------:R-:W-:-:S02]  /*a330*/  FSEL R213, R0, -INF , !P2 ;  /* 0xff80000000d57808 */ /* 0x000fc40005000000 */
[----:B------:R-:W-:Y:S01]  /*a340*/  FSEL R0, R236, -INF , !P6 ;  /* 0xff800000ec007808 */ /* 0x000fe20007000000 */
[----:B------:R-:W-:Y:S01]  /*a350*/  IMAD.MOV.U32 R236, RZ, RZ, R103 ;  /* 0x000000ffffec7224 */ /* 0x000fe200078e0067 */
[----:B------:R-:W-:Y:S02]  /*a360*/  ISETP.GT.AND P3, PT, R222, R17, PT ;  /* 0x00000011de00720c */ /* 0x000fe40003f64270 */
[----:B------:R-:W-:Y:S02]  /*a370*/  FSEL R212, R0, -INF , !P5 ;  /* 0xff80000000d47808 */ /* 0x000fe40006800000 */
[----:B------:R-:W-:Y:S02]  /*a380*/  ISETP.GE.AND P2, PT, R17, R228, PT ;  /* 0x000000e41100720c */ /* 0x000fe40003f46270 */
[C---:B------:R-:W-:Y:S02]  /*a390*/  ISETP.GT.AND P6, PT, R222.reuse, R21, PT ;  /* 0x00000015de00720c */ /* 0x040fe40003fc4270 */
        /* <DEDUP_REMOVED lines=10> */
[----:B------:R-:W-:Y:S02]  /*a440*/  ISETP.GE.AND P5, PT, R21, R228, PT ;  /* 0x000000e41500720c */ /* 0x000fe40003fa6270 */
[----:B------:R-:W-:Y:S02]  /*a450*/  FSEL R234, R0, -INF , !P6 ;  /* 0xff80000000ea7808 */ /* 0x000fe40007000000 */
[----:B------:R-:W-:Y:S02]  /*a460*/  FMNMX3.FTZ R0, R102, R45, R52, !PT ;  /* 0x0000002d66007276 */ /* 0x000fe40007810034 */
[----:B------:R-:W-:Y:S02]  /*a470*/  FSEL R233, R2, -INF , !P5 ;  /* 0xff80000002e97808 */ /* 0x000fe40006800000 */
[----:B------:R-:W-:-:S02]  /*a480*/  FMNMX3.FTZ R0, R0, R53, R60, !PT ;  /* 0x0000003500007276 */ /* 0x000fc4000781003c */
[----:B------:R-:W-:Y:S02]  /*a490*/  ISETP.GT.AND P5, PT, R222, R19, PT ;  /* 0x00000013de00720c */ /* 0x000fe40003fa4270 */
[----:B------:R-:W-:Y:S02]  /*a4a0*/  FMNMX3.FTZ R0, R0, R206, R187, !PT ;  /* 0x000000ce00007276 */ /* 0x000fe400078100bb */
[----:B------:R-:W-:Y:S02]  /*a4b0*/  FSEL R2, R204, -INF , !P5 ;  /* 0xff800000cc027808 */ /* 0x000fe40006800000 */
[----:B------:R-:W-:Y:S02]  /*a4c0*/  FMNMX3.FTZ R0, R0, R186, R108, !PT ;  /* 0x000000ba00007276 */ /* 0x000fe4000781006c */
[----:B------:R-:W-:Y:S02]  /*a4d0*/  ISETP.GT.AND P5, PT, R222, R13, PT ;  /* 0x0000000dde00720c */ /* 0x000fe40003fa4270 */
[----:B------:R-:W-:-:S02]  /*a4e0*/  FMNMX3.FTZ R3, R0, R210, R213, !PT ;  /* 0x000000d200037276 */ /* 0x000fc400078100d5 */
[----:B------:R-:W-:Y:S02]  /*a4f0*/  FMNMX3.FTZ R0, R101, R15, R14, !PT ;  /* 0x0000000f65007276 */ /* 0x000fe4000781000e */
[-C--:B------:R-:W-:Y:S02]  /*a500*/  ISETP.GE.AND P3, PT, R19, R228.reuse, PT ;  /* 0x000000e41300720c */ /* 0x080fe40003f66270 */
[----:B------:R-:W-:Y:S02]  /*a510*/  FMNMX3.FTZ R0, R0, R11, R10, !PT ;  /* 0x0000000b00007276 */ /* 0x000fe4000781000a */
[----:B------:R-:W-:Y:S02]  /*a520*/  FSEL R4, R205, -INF , !P5 ;  /* 0xff800000cd047808 */ /* 0x000fe40006800000 */
[----:B------:R-:W-:Y:S02]  /*a530*/  ISETP.GE.AND P5, PT, R13, R228, PT ;  /* 0x000000e40d00720c */ /* 0x000fe40003fa6270 */
[----:B------:R-:W-:-:S02]  /*a540*/  FMNMX3.FTZ R3, R3, R212, R211, !PT ;  /* 0x000000d403037276 */ /* 0x000fc400078100d3 */
[----:B------:R-:W-:Y:S02]  /*a550*/  FMNMX3.FTZ R0, R0, R72, R73, !PT ;  /* 0x0000004800007276 */ /* 0x000fe40007810049 */
        /* <DEDUP_REMOVED lines=9> */
[-C--:B------:R-:W-:Y:S02]  /*a5f0*/  ISETP.GE.AND P4, PT, R21, R229.reuse, PT ;  /* 0x000000e51500720c */ /* 0x080fe40003f86270 */
[----:B------:R-:W-:-:S02]  /*a600*/  ISETP.GE.AND P2, PT, R20, R229, PT ;  /* 0x000000e51400720c */ /* 0x000fc40003f46270 */
[----:B------:R-:W-:Y:S02]  /*a610*/  FMNMX3.FTZ R0, R3, R235, R196, !PT ;  /* 0x000000eb03007276 */ /* 0x000fe400078100c4 */
[----:B------:R-:W-:Y:S02]  /*a620*/  FSEL R104, R46, -INF , !P0 ;  /* 0xff8000002e687808 */ /* 0x000fe40004000000 */
[----:B------:R-:W-:Y:S01]  /*a630*/  FMNMX3.FTZ R2, R2, R75, R74, !PT ;  /* 0x0000004b02027276 */ /* 0x000fe2000781004a */
[----:B------:R-:W2:Y:S01]  /*a640*/  SHFL.BFLY PT, R3, R0, 0x2, 0x1f ;  /* 0x0c401f0000037f89 */ /* 0x000ea200000e0000 */
[-C--:B------:R-:W-:Y:S02]  /*a650*/  ISETP.GE.AND P6, PT, R19, R229.reuse, PT ;  /* 0x000000e51300720c */ /* 0x080fe40003fc6270 */
[----:B------:R-:W-:Y:S02]  /*a660*/  ISETP.GE.AND P3, PT, R13, R229, PT ;  /* 0x000000e50d00720c */ /* 0x000fe40003f66270 */
[----:B------:R-:W-:-:S02]  /*a670*/  FSEL R216, R27, -INF , !P4 ;  /* 0xff8000001bd87808 */ /* 0x000fc40006000000 */
[----:B------:R-:W-:Y:S02]  /*a680*/  FSEL R232, R5, -INF , !P2 ;  /* 0xff80000005e87808 */ /* 0x000fe40005000000 */
[----:B------:R-:W-:Y:S02]  /*a690*/  FMNMX3.FTZ R2, R2, R207, R104, !PT ;  /* 0x000000cf02027276 */ /* 0x000fe40007810068 */
[----:B------:R-:W-:Y:S02]  /*a6a0*/  FSEL R217, R7, -INF , !P6 ;  /* 0xff80000007d97808 */ /* 0x000fe40007000000 */
[----:B------:R-:W-:Y:S02]  /*a6b0*/  FSEL R218, R6, -INF , !P3 ;  /* 0xff80000006da7808 */ /* 0x000fe40005800000 */
[----:B------:R-:W-:Y:S02]  /*a6c0*/  FMNMX3.FTZ R2, R2, R216, R232, !PT ;  /* 0x000000d802027276 */ /* 0x000fe400078100e8 */
[----:B------:R-:W-:-:S02]  /*a6d0*/  SHF.R.U32.HI R8, RZ, 0x5, R220 ;  /* 0x00000005ff087819 */ /* 0x000fc400000116dc */
[----:B------:R-:W-:Y:S02]  /*a6e0*/  FMNMX3.FTZ R6, R2, R217, R218, !PT ;  /* 0x000000d902067276 */ /* 0x000fe400078100da */
[----:B------:R-:W-:Y:S01]  /*a6f0*/  LOP3.LUT R2, R200, UR6, R95, 0x96, !PT ;  /* 0x00000006c8027c12 */ /* 0x000fe2000f8e965f */
[----:B-1----:R-:W-:Y:S01]  /*a700*/  IMAD R62, R62, 0x8, R8 ;  /* 0x000000083e3e7824 */ /* 0x002fe200078e0208 */
[----:B------:R-:W-:Y:S01]  /*a710*/  UIADD3 UR6, UPT, UPT, UR29, 0x646e171e, URZ ;  /* 0x646e171e1d067890 */ /* 0x000fe2000fffe0ff */
[----:B------:R-:W1:Y:S01]  /*a720*/  SHFL.BFLY PT, R9, R6, 0x2, 0x1f ;  /* 0x0c401f0006097f89 */ /* 0x000e6200000e0000 */
[----:B--2---:R-:W-:Y:S01]  /*a730*/  FMNMX.FTZ R7, R0, R3, !PT ;  /* 0x0000000300077209 */ /* 0x004fe20007810000 */
[----:B------:R-:W-:-:S04]  /*a740*/  IMAD.WIDE.U32 R62, R62, -0x326172a9, RZ ;  /* 0xcd9e8d573e3e7825 */ /* 0x000fc800078e00ff */
[----:B------:R-:W-:Y:S01]  /*a750*/  IMAD.WIDE.U32 R208, R2, -0x326172a9, RZ ;  /* 0xcd9e8d5702d07825 */ /* 0x000fe200078e00ff */
[----:B------:R-:W-:Y:S01]  /*a760*/  LOP3.LUT R2, R62, UR7, R25, 0x96, !PT ;  /* 0x000000073e027c12 */ /* 0x000fe2000f8e9619 */
[----:B------:R-:W2:Y:S02]  /*a770*/  SHFL.BFLY PT, R8, R7, 0x1, 0x1f ;  /* 0x0c201f0007087f89 */ /* 0x000ea400000e0000 */
[----:B------:R-:W-:Y:S01]  /*a780*/  IMAD.MOV.U32 R25, RZ, RZ, R95 ;  /* 0x000000ffff197224 */ /* 0x000fe200078e005f */
[----:B------:R-:W-:Y:S01]  /*a790*/  LOP3.LUT R4, R24, UR4, R209, 0x96, !PT ;  /* 0x0000000418047c12 */ /* 0x000fe2000f8e96d1 */
[----:B------:R-:W-:Y:S02]  /*a7a0*/  IMAD.MOV.U32 R24, RZ, RZ, R94 ;  /* 0x000000ffff187224 */ /* 0x000fe400078e005e */
[----:B------:R-:W-:-:S04]  /*a7b0*/  IMAD.WIDE.U32 R2, R2, -0x2daee0ad, RZ ;  /* 0xd2511f5302027825 */ /* 0x000fc800078e00ff */
[----:B------:R-:W-:Y:S01]  /*a7c0*/  IMAD.WIDE.U32 R4, R4, -0x2daee0ad, RZ ;  /* 0xd2511f5304047825 */ /* 0x000fe200078e00ff */
[----:B------:R-:W-:-:S03]  /*a7d0*/  LOP3.LUT R0, R24, UR21, R3, 0x96, !PT ;  /* 0x0000001518007c12 */ /* 0x000fc6000f8e9603 */
[----:B------:R-:W-:Y:S01]  /*a7e0*/  IMAD.MOV.U32 R95, RZ, RZ, R16 ;  /* 0x000000ffff5f7224 */ /* 0x000fe200078e0010 */
[----:B------:R-:W-:Y:S01]  /*a7f0*/  LOP3.LUT R3, R2, UR20, R5, 0x96, !PT ;  /* 0x0000001402037c12 */ /* 0x000fe2000f8e9605 */
[----:B------:R-:W-:Y:S01]  /*a800*/  IMAD.WIDE.U32 R16, R0, -0x326172a9, RZ ;  /* 0xcd9e8d5700107825 */ /* 0x000fe200078e00ff */
[----:B-1----:R-:W-:-:S03]  /*a810*/  FMNMX.FTZ R0, R6, R9, !PT ;  /* 0x0000000906007209 */ /* 0x002fc60007810000 */
[----:B------:R-:W-:Y:S01]  /*a820*/  IMAD.WIDE.U32 R46, R3, -0x326172a9, RZ ;  /* 0xcd9e8d57032e7825 */ /* 0x000fe200078e00ff */
[----:B------:R-:W-:Y:S01]  /*a830*/  LOP3.LUT R2, R208, UR13, R17, 0x96, !PT ;  /* 0x0000000dd0027c12 */ /* 0x000fe2000f8e9611 */
[----:B------:R-:W1:Y:S01]  /*a840*/  SHFL.BFLY PT, R6, R0, 0x1, 0x1f ;  /* 0x0c201f0000067f89 */ /* 0x000e6200000e0000 */
[----:B--2---:R-:W-:Y:S01]  /*a850*/  FMNMX.FTZ R223, R7, R8, !PT ;  /* 0x0000000807df7209 */ /* 0x004fe20007810000 */
[----:B------:R-:W-:Y:S01]  /*a860*/  IMAD.MOV.U32 R63, RZ, RZ, R203 ;  /* 0x000000ffff3f7224 */ /* 0x000fe200078e00cb */
[----:B------:R-:W-:Y:S01]  /*a870*/  LOP3.LUT R5, R16, UR12, R47, 0x96, !PT ;  /* 0x0000000c10057c12 */ /* 0x000fe2000f8e962f */
[----:B------:R-:W-:Y:S01]  /*a880*/  IMAD.WIDE.U32 R2, R2, -0x2daee0ad, RZ ;  /* 0xd2511f5302027825 */ /* 0x000fe200078e00ff */
[----:B------:R-:W-:-:S03]  /*a890*/  FSETP.NEU.FTZ.AND P2, PT, R223, -INF , PT ;  /* 0xff800000df00780b */ /* 0x000fc60003f5d000 */
[----:B------:R-:W-:Y:S01]  /*a8a0*/  IMAD.WIDE.U32 R16, R5, -0x2daee0ad, RZ ;  /* 0xd2511f5305107825 */ /* 0x000fe200078e00ff */
[----:B------:R-:W-:-:S03]  /*a8b0*/  LOP3.LUT R9, R4, UR19, R3, 0x96, !PT ;  /* 0x0000001304097c12 */ /* 0x000fc6000f8e9603 */
[----:B------:R-:W-:Y:S01]  /*a8c0*/  FMUL.FTZ R4, R223, UR22 ;  /* 0x00000016df047c20 */ /* 0x000fe20008410000 */
[----:B------:R-:W-:Y:S01]  /*a8d0*/  IMAD.MOV.U32 R203, RZ, RZ, R221 ;  /* 0x000000ffffcb7224 */ /* 0x000fe200078e00dd */
[----:B------:R-:W-:Y:S01]  /*a8e0*/  LOP3.LUT R2, R2, UR15, R17, 0x96, !PT ;  /* 0x0000000f02027c12 */ /* 0x000fe2000f8e9611 */
[----:B------:R-:W-:Y:S02]  /*a8f0*/  IMAD.WIDE.U32 R20, R9, -0x326172a9, RZ ;  /* 0xcd9e8d5709147825 */ /* 0x000fe400078e00ff */
[----:B------:R-:W-:Y:S02]  /*a900*/  FSEL R17, R4, RZ, P2 ;  /* 0x000000ff04117208 */ /* 0x000fe40001000000 */
[----:B------:R-:W-:-:S04]  /*a910*/  IMAD.WIDE.U32 R2, R2, -0x326172a9, RZ ;  /* 0xcd9e8d5702027825 */ /* 0x000fc800078e00ff */
[----:B------:R-:W-:Y:S01]  /*a920*/  IMAD.MOV.U32 R103, RZ, RZ, R203 ;  /* 0x000000ffff677224 */ /* 0x000fe200078e00cb */
[----:B-1----:R-:W-:Y:S01]  /*a930*/  FMNMX.FTZ R221, R0, R6, !PT ;  /* 0x0000000600dd7209 */ /* 0x002fe20007810000 */
[----:B------:R-:W-:Y:S01]  /*a940*/  IMAD.MOV.U32 R0, RZ, RZ, R2 ;  /* 0x000000ffff007224 */ /* 0x000fe200078e0002 */
[C---:B------:R-:W-:Y:S01]  /*a950*/  PRMT R5, R2.reuse, 0x7773, RZ ;  /* 0x0000777302057816 */ /* 0x040fe200000000ff */
[----:B------:R-:W-:Y:S01]  /*a960*/  IMAD.MOV.U32 R94, RZ, RZ, R91 ;  /* 0x000000ffff5e7224 */ /* 0x000fe200078e005b */
[----:B------:R-:W-:Y:S01]  /*a970*/  PRMT R4, R2, 0x7772, RZ ;  /* 0x0000777202047816 */ /* 0x000fe200000000ff */
[----:B------:R-:W-:Y:S01]  /*a980*/  IMAD.MOV.U32 R91, RZ, RZ, R199 ;  /* 0x000000ffff5b7224 */ /* 0x000fe200078e00c7 */
[----:B------:R-:W-:Y:S01]  /*a990*/  FSETP.NEU.FTZ.AND P0, PT, R221, -INF , PT ;  /* 0xff800000dd00780b */ /* 0x000fe20003f1d000 */
[----:B------:R-:W-:Y:S01]  /*a9a0*/  IMAD.MOV.U32 R62, RZ, RZ, R202 ;  /* 0x000000ffff3e7224 */ /* 0x000fe200078e00ca */
[----:B------:R-:W-:Y:S01]  /*a9b0*/  PRMT R8, R4, 0x5410, R5 ;  /* 0x0000541004087816 */ /* 0x000fe20000000005 */
[----:B------:R-:W-:Y:S01]  /*a9c0*/  FFMA.FTZ R5, R45, UR22, -R17 ;  /* 0x000000162d057c23 */ /* 0x000fe20008010811 */
[----:B------:R-:W-:-:S02]  /*a9d0*/  LOP3.LUT R4, R0, 0xff, RZ, 0xc0, !PT ;  /* 0x000000ff00047812 */ /* 0x000fc400078ec0ff */
[----:B------:R-:W-:Y:S01]  /*a9e0*/  PRMT R0, R2, 0x7771, RZ ;  /* 0x0000777102007816 */ /* 0x000fe200000000ff */
[----:B------:R1:W-:Y:S01]  /*a9f0*/  MUFU.EX2 R205, R5 ;  /* 0x0000000500cd7308 */ /* 0x0003e20000000800 */
[----:B------:R-:W-:Y:S01]  /*aa00*/  LOP3.LUT R2, R20, UR8, R3, 0x96, !PT ;  /* 0x0000000814027c12 */ /* 0x000fe2000f8e9603 */
[----:B------:R-:W-:Y:S01]  /*aa10*/  FMUL.FTZ R3, R221, UR22 ;  /* 0x00000016dd037c20 */ /* 0x000fe20008410000 */
[----:B------:R-:W-:Y:S01]  /*aa20*/  PRMT R7, R4, 0x5410, R0 ;  /* 0x0000541004077816 */ /* 0x000fe20000000000 */
[----:B------:R-:W-:Y:S01]  /*aa30*/  FFMA.FTZ R4, R53, UR22, -R17 ;  /* 0x0000001635047c23 */ /* 0x000fe20008010811 */
[----:B------:R-:W-:Y:S01]  /*aa40*/  LOP3.LUT R0, R2, 0xffff, RZ, 0xc0, !PT ;  /* 0x0000ffff02007812 */ /* 0x000fe200078ec0ff */
[----:B------:R-:W-:Y:S01]  /*aa50*/  IMAD.MOV.U32 R53, RZ, RZ, R201 ;  /* 0x000000ffff357224 */ /* 0x000fe200078e00c9 */
[----:B------:R-:W-:Y:S01]  /*aa60*/  FSEL R18, R3, RZ, P0 ;  /* 0x000000ff03127208 */ /* 0x000fe20000000000 */
[----:B------:R2:W-:Y:S01]  /*aa70*/  MUFU.EX2 R204, R4 ;  /* 0x0000000400cc7308 */ /* 0x0005e20000000800 */
[----:B------:R-:W-:-:S07]  /*aa80*/  FFMA.FTZ R3, R60, UR22, -R17 ;  /* 0x000000163c037c23 */ /* 0x000fce0008010811 */
[----:B------:R3:W-:Y:S01]  /*aa90*/  MUFU.EX2 R203, R3 ;  /* 0x0000000300cb7308 */ /* 0x0007e20000000800 */
[----:B-1----:R-:W-:Y:S01]  /*aaa0*/  FFMA.FTZ R5, R52, UR22, -R17 ;  /* 0x0000001634057c23 */ /* 0x002fe20008010811 */
[----:B------:R-:W-:-:S04]  /*aab0*/  IMAD.MOV.U32 R52, RZ, RZ, R200 ;  /* 0x000000ffff347224 */ /* 0x000fc800078e00c8 */
[----:B------:R-:W-:Y:S02]  /*aac0*/  IMAD.MOV.U32 R100, RZ, RZ, R52 ;  /* 0x000000ffff647224 */ /* 0x000fe400078e0034 */
[----:B------:R-:W-:Y:S01]  /*aad0*/  MUFU.EX2 R202, R5 ;  /* 0x0000000500ca7308 */ /* 0x000fe20000000800 */
[----:B--2---:R-:W-:Y:S01]  /*aae0*/  SHF.R.U32.HI R4, RZ, 0x8, R0 ;  /* 0x00000008ff047819 */ /* 0x004fe20000011600 */
[----:B------:R-:W-:Y:S01]  /*aaf0*/  IMAD.MOV.U32 R52, RZ, RZ, R238 ;  /* 0x000000ffff347224 */ /* 0x000fe200078e00ee */
[----:B------:R-:W-:-:S04]  /*ab00*/  LOP3.LUT R0, R2, 0xff, RZ, 0xc0, !PT ;  /* 0x000000ff02007812 */ /* 0x000fc800078ec0ff */
[----:B------:R-:W-:Y:S01]  /*ab10*/  PRMT R6, R0, 0x5410, R4 ;  /* 0x0000541000067816 */ /* 0x000fe20000000004 */
[----:B------:R-:W-:Y:S01]  /*ab20*/  FFMA.FTZ R0, R15, UR22, -R18 ;  /* 0x000000160f007c23 */ /* 0x000fe20008010812 */
[----:B---3--:R-:W-:Y:S01]  /*ab30*/  PRMT R3, R2, 0x7632, R3 ;  /* 0x0000763202037816 */ /* 0x008fe20000000003 */
[----:B------:R-:W-:Y:S01]  /*ab40*/  IMAD.MOV.U32 R15, RZ, RZ, R63 ;  /* 0x000000ffff0f7224 */ /* 0x000fe200078e003f */
[----:B------:R-:W-:Y:S01]  /*ab50*/  SHF.R.U32.HI R2, RZ, 0x18, R2 ;  /* 0x00000018ff027819 */ /* 0x000fe20000011602 */
[----:B------:R1:W-:Y:S01]  /*ab60*/  MUFU.EX2 R199, R0 ;  /* 0x0000000000c77308 */ /* 0x0003e20000000800 */
[----:B------:R-:W-:Y:S01]  /*ab70*/  IMAD.MOV.U32 R15, RZ, RZ, R239 ;  /* 0x000000ffff0f7224 */ /* 0x000fe200078e00ef */
[----:B-1----:R-:W-:Y:S01]  /*ab80*/  LOP3.LUT R0, R3, 0xff, RZ, 0xc0, !PT ;  /* 0x000000ff03007812 */ /* 0x002fe200078ec0ff */
[----:B------:R-:W-:-:S03]  /*ab90*/  FFMA.FTZ R3, R11, UR22, -R18 ;  /* 0x000000160b037c23 */ /* 0x000fc60008010812 */
[----:B------:R-:W-:Y:S02]  /*aba0*/  PRMT R5, R0, 0x5410, R2 ;  /* 0x0000541000057816 */ /* 0x000fe40000000002 */
[----:B------:R1:W-:Y:S01]  /*abb0*/  MUFU.EX2 R200, R3 ;  /* 0x0000000300c87308 */ /* 0x0003e20000000800 */
[----:B------:R-:W-:Y:S01]  /*abc0*/  FFMA.FTZ R0, R10, UR22, -R18 ;  /* 0x000000160a007c23 */ /* 0x000fe20008010812 */
[----:B------:R-:W-:-:S05]  /*abd0*/  FSEL R2, R221, RZ, P0 ;  /* 0x000000ffdd027208 */ /* 0x000fca0000000000 */
[----:B------:R-:W-:Y:S01]  /*abe0*/  FADD.FTZ R4, R101, -R2 ;  /* 0x8000000265047221 */ /* 0x000fe20000010000 */
[----:B------:R2:W-:Y:S01]  /*abf0*/  MUFU.EX2 R201, R0 ;  /* 0x0000000000c97308 */ /* 0x0005e20000000800 */
[----:B------:R-:W-:Y:S02]  /*ac00*/  IMAD.MOV.U32 R101, RZ, RZ, R53 ;  /* 0x000000ffff657224 */ /* 0x000fe400078e0035 */
[----:B------:R-:W-:Y:S01]  /*ac10*/  FMUL.FTZ R4, R4, UR22 ;  /* 0x0000001604047c20 */ /* 0x000fe20008410000 */
[----:B------:R-:W-:-:S04]  /*ac20*/  IMAD.MOV.U32 R53, RZ, RZ, R237 ;  /* 0x000000ffff357224 */ /* 0x000fc800078e00ed */
[----:B------:R3:W4:Y:S01]  /*ac30*/  MUFU.EX2 R19, R4 ;  /* 0x0000000400137308 */ /* 0x0007220000000800 */
[----:B-1----:R-:W-:-:S05]  /*ac40*/  FSEL R3, R223, RZ, P2 ;  /* 0x000000ffdf037208 */ /* 0x002fca0001000000 */
[----:B------:R-:W-:Y:S01]  /*ac50*/  FADD.FTZ R3, R102, -R3 ;  /* 0x8000000366037221 */ /* 0x000fe20000010000 */
[----:B--2---:R-:W-:-:S03]  /*ac60*/  FFMA.FTZ R0, R14, UR22, -R18 ;  /* 0x000000160e007c23 */ /* 0x004fc60008010812 */
[----:B------:R-:W-:Y:S01]  /*ac70*/  FMUL.FTZ R2, R3, UR22 ;  /* 0x0000001603027c20 */ /* 0x000fe20008410000 */
[----:B------:R-:W-:Y:S01]  /*ac80*/  LOP3.LUT R3, R8, 0xff00ff, RZ, 0xc0, !PT ;  /* 0x00ff00ff08037812 */ /* 0x000fe200078ec0ff */
[----:B------:R-:W-:Y:S01]  /*ac90*/  IMAD.MOV.U32 R14, RZ, RZ, R62 ;  /* 0x000000ffff0e7224 */ /* 0x000fe200078e003e */
[----:B------:R1:W-:Y:S01]  /*aca0*/  MUFU.EX2 R197, R0 ;  /* 0x0000000000c57308 */ /* 0x0003e20000000800 */
[----:B---3--:R-:W-:Y:S01]  /*acb0*/  FFMA.FTZ R4, R107, UR22, -R22 ;  /* 0x000000166b047c23 */ /* 0x008fe20008010816 */
[-C--:B----4-:R-:W-:Y:S01]  /*acc0*/  FMUL.FTZ R114, R114, R19.reuse ;  /* 0x0000001372727220 */ /* 0x090fe20000410000 */
[-C--:B------:R-:W-:Y:S01]  /*acd0*/  FMUL.FTZ R115, R115, R19.reuse ;  /* 0x0000001373737220 */ /* 0x080fe20000410000 */
[----:B------:R-:W-:-:S04]  /*ace0*/  FMUL.FTZ R146, R146, R19 ;  /* 0x0000001392927220 */ /* 0x000fc80000410000 */
[----:B------:R2:W3:Y:S01]  /*acf0*/  MUFU.EX2 R45, R2 ;  /* 0x00000002002d7308 */ /* 0x0004e20000000800 */
        /* <DEDUP_REMOVED lines=8> */
[--C-:B-1----:R-:W-:Y:S01]  /*ad80*/  HSET2.LE.AND R0, R7, R12.reuse, PT ;  /* 0x0000000c07007233 */ /* 0x102fe20003803000 */
[-C--:B------:R-:W-:Y:S01]  /*ad90*/  FMUL.FTZ R143, R143, R19.reuse ;  /* 0x000000138f8f7220 */ /* 0x080fe20000410000 */
[-C--:B------:R-:W-:Y:S01]  /*ada0*/  FMUL.FTZ R126, R126, R19.reuse ;  /* 0x000000137e7e7220 */ /* 0x080fe20000410000 */
[-C--:B------:R-:W-:Y:S01]  /*adb0*/  FMUL.FTZ R127, R127, R19.reuse ;  /* 0x000000137f7f7220 */ /* 0x080fe20000410000 */
[-C--:B------:R-:W-:Y:S01]  /*adc0*/  FMUL.FTZ R162, R162, R19.reuse ;  /* 0x00000013a2a27220 */ /* 0x080fe20000410000 */
[-C--:B------:R-:W-:Y:S01]  /*add0*/  FMUL.FTZ R163, R163, R19.reuse ;  /* 0x00000013a3a37220 */ /* 0x080fe20000410000 */
[-C--:B------:R-:W-:Y:S01]  /*ade0*/  FMUL.FTZ R174, R174, R19.reuse ;  /* 0x00000013aeae7220 */ /* 0x080fe20000410000 */
[----:B------:R-:W-:Y:S01]  /*adf0*/  FMUL.FTZ R175, R175, R19 ;  /* 0x00000013afaf7220 */ /* 0x000fe20000410000 */
[----:B--2---:R-:W-:Y:S01]  /*ae00*/  F2FP.F16.F32.PACK_AB R2, R203, R204 ;  /* 0x000000cccb02723e */ /* 0x004fe200000000ff */
[-C--:B---3--:R-:W-:Y:S01]  /*ae10*/  FMUL.FTZ R112, R112, R45.reuse ;  /* 0x0000002d70707220 */ /* 0x088fe20000410000 */
[-C--:B------:R-:W-:Y:S01]  /*ae20*/  FMUL.FTZ R113, R113, R45.reuse ;  /* 0x0000002d71717220 */ /* 0x080fe20000410000 */
[-C--:B------:R-:W-:Y:S01]  /*ae30*/  FMUL.FTZ R144, R144, R45.reuse ;  /* 0x0000002d90907220 */ /* 0x080fe20000410000 */
[----:B------:R-:W-:Y:S01]  /*ae40*/  LOP3.LUT R10, R2, R0, RZ, 0xc0, !PT ;  /* 0x00000000020a7212 */ /* 0x000fe200078ec0ff */
[-C--:B------:R-:W-:Y:S01]  /*ae50*/  FMUL.FTZ R145, R145, R45.reuse ;  /* 0x0000002d91917220 */ /* 0x080fe20000410000 */
[--C-:B------:R-:W-:Y:S01]  /*ae60*/  HSET2.LE.AND R0, R3, R12.reuse, PT ;  /* 0x0000000c03007233 */ /* 0x100fe20003803000 */
[-C--:B------:R-:W-:Y:S01]  /*ae70*/  FMUL.FTZ R156, R156, R45.reuse ;  /* 0x0000002d9c9c7220 */ /* 0x080fe20000410000 */
[----:B------:R-:W-:Y:S01]  /*ae80*/  F2FP.F16.F32.PACK_AB R2, R201, R200 ;  /* 0x000000c8c902723e */ /* 0x000fe200000000ff */
[-C--:B------:R-:W-:Y:S01]  /*ae90*/  FMUL.FTZ R157, R157, R45.reuse ;  /* 0x0000002d9d9d7220 */ /* 0x080fe20000410000 */
[-C--:B------:R-:W-:Y:S01]  /*aea0*/  FMUL.FTZ R68, R68, R45.reuse ;  /* 0x0000002d44447220 */ /* 0x080fe20000410000 */
[-C--:B------:R-:W-:Y:S01]  /*aeb0*/  FMUL.FTZ R69, R69, R45.reuse ;  /* 0x0000002d45457220 */ /* 0x080fe20000410000 */
[----:B------:R-:W-:Y:S01]  /*aec0*/  LOP3.LUT R11, R2, R0, RZ, 0xc0, !PT ;  /* 0x00000000020b7212 */ /* 0x000fe200078ec0ff */
[-C--:B------:R-:W-:Y:S01]  /*aed0*/  FMUL.FTZ R128, R128, R45.reuse ;  /* 0x0000002d80807220 */ /* 0x080fe20000410000 */
[--C-:B------:R-:W-:Y:S01]  /*aee0*/  HSET2.LE.AND R0, R6, R12.reuse, PT ;  /* 0x0000000c06007233 */ /* 0x100fe20003803000 */
[----:B------:R-:W-:Y:S01]  /*aef0*/  FMUL.FTZ R129, R129, R45 ;  /* 0x0000002d81817220 */ /* 0x000fe20000410000 */
[----:B------:R-:W-:Y:S01]  /*af00*/  F2FP.F16.F32.PACK_AB R2, R202, R205 ;  /* 0x000000cdca02723e */ /* 0x000fe200000000ff */
[-C--:B------:R-:W-:Y:S01]  /*af10*/  FMUL.FTZ R140, R140, R45.reuse ;  /* 0x0000002d8c8c7220 */ /* 0x080fe20000410000 */
[-C--:B------:R-:W-:Y:S01]  /*af20*/  FMUL.FTZ R141, R141, R45.reuse ;  /* 0x0000002d8d8d7220 */ /* 0x080fe20000410000 */
[-C--:B------:R-:W-:Y:S01]  /*af30*/  FMUL.FTZ R124, R124, R45.reuse ;  /* 0x0000002d7c7c7220 */ /* 0x080fe20000410000 */
[----:B------:R-:W-:Y:S01]  /*af40*/  LOP3.LUT R8, R2, R0, RZ, 0xc0, !PT ;  /* 0x0000000002087212 */ /* 0x000fe200078ec0ff */
[-C--:B------:R-:W-:Y:S01]  /*af50*/  FMUL.FTZ R125, R125, R45.reuse ;  /* 0x0000002d7d7d7220 */ /* 0x080fe20000410000 */
[----:B------:R-:W-:Y:S01]  /*af60*/  HSET2.LE.AND R0, R5, R12, PT ;  /* 0x0000000c05007233 */ /* 0x000fe20003803000 */
[----:B------:R-:W-:Y:S01]  /*af70*/  FMUL.FTZ R160, R160, R45 ;  /* 0x0000002da0a07220 */ /* 0x000fe20000410000 */
[----:B------:R-:W-:Y:S01]  /*af80*/  F2FP.F16.F32.PACK_AB R2, R197, R199 ;  /* 0x000000c7c502723e */ /* 0x000fe200000000ff */
[-C--:B------:R-:W-:Y:S01]  /*af90*/  FMUL.FTZ R161, R161, R45.reuse ;  /* 0x0000002da1a17220 */ /* 0x080fe20000410000 */
[-C--:B------:R-:W-:Y:S01]  /*afa0*/  FMUL.FTZ R172, R172, R45.reuse ;  /* 0x0000002dacac7220 */ /* 0x080fe20000410000 */
[----:B------:R-:W-:Y:S01]  /*afb0*/  FMUL.FTZ R173, R173, R45 ;  /* 0x0000002dadad7220 */ /* 0x000fe20000410000 */
[----:B------:R-:W-:Y:S01]  /*afc0*/  LOP3.LUT R9, R2, R0, RZ, 0xc0, !PT ;  /* 0x0000000002097212 */ /* 0x000fe200078ec0ff */
[----:B------:R-:W-:Y:S01]  /*afd0*/  FFMA.FTZ R0, R105, UR22, -R22 ;  /* 0x0000001669007c23 */ /* 0x000fe20008010816 */
[----:B------:R-:W-:-:S04]  /*afe0*/  IMAD.WIDE.U32 R2, R178, -0x2daee0ad, RZ ;  /* 0xd2511f53b2027825 */ /* 0x000fc800078e00ff */
[-C--:B------:R-:W-:Y:S01]  /*aff0*/  FMUL.FTZ R84, R84, R45.reuse ;  /* 0x0000002d54547220 */ /* 0x080fe20000410000 */
[----:B------:R-:W-:Y:S01]  /*b000*/  FMUL.FTZ R85, R85, R45 ;  /* 0x0000002d55557220 */ /* 0x000fe20000410000 */
[----:B------:R1:W-:Y:S01]  /*b010*/  MUFU.EX2 R92, R0 ;  /* 0x00000000005c7308 */ /* 0x0003e20000000800 */
[-C--:B------:R-:W-:Y:S01]  /*b020*/  FMUL.FTZ R86, R86, R19.reuse ;  /* 0x0000001356567220 */ /* 0x080fe20000410000 */
[C---:B------:R-:W-:Y:S01]  /*b030*/  PRMT R6, R2.reuse, 0x7771, RZ ;  /* 0x0000777102067816 */ /* 0x040fe200000000ff */
[----:B------:R-:W-:Y:S01]  /*b040*/  FMUL.FTZ R87, R87, R19 ;  /* 0x0000001357577220 */ /* 0x000fe20000410000 */
[----:B------:R-:W-:Y:S01]  /*b050*/  PRMT R5, R2, 0x7773, RZ ;  /* 0x0000777302057816 */ /* 0x000fe200000000ff */
[-C--:B------:R-:W-:Y:S01]  /*b060*/  FMUL.FTZ R96, R96, R45.reuse ;  /* 0x0000002d60607220 */ /* 0x080fe20000410000 */
[----:B------:R-:W-:Y:S01]  /*b070*/  FMUL.FTZ R97, R97, R45 ;  /* 0x0000002d61617220 */ /* 0x000fe20000410000 */
[-C--:B------:R-:W-:Y:S01]  /*b080*/  FMUL.FTZ R98, R98, R19.reuse ;  /* 0x0000001362627220 */ /* 0x080fe20000410000 */
[----:B------:R-:W-:Y:S01]  /*b090*/  FMUL.FTZ R99, R99, R19 ;  /* 0x0000001363637220 */ /* 0x000fe20000410000 */
[----:B------:R-:W-:Y:S01]  /*b0a0*/  HMMA.16816.F32 R112, R8, R48, R112 ;  /* 0x000000300870723c */ /* 0x000fe20000001870 */
[----:B------:R-:W-:-:S02]  /*b0b0*/  IMAD.MOV.U32 R48, RZ, RZ, R24 ;  /* 0x000000ffff307224 */ /* 0x000fc400078e0018 */
[-C--:B------:R-:W-:Y:S01]  /*b0c0*/  FMUL.FTZ R80, R80, R45.reuse ;  /* 0x0000002d50507220 */ /* 0x080fe20000410000 */
[----:B------:R-:W-:Y:S02]  /*b0d0*/  IMAD.MOV.U32 R49, RZ, RZ, R25 ;  /* 0x000000ffff317224 */ /* 0x000fe400078e0019 */
[----:B------:R-:W-:Y:S01]  /*b0e0*/  FMUL.FTZ R81, R81, R45 ;  /* 0x0000002d51517220 */ /* 0x000fe20000410000 */
[----:B------:R-:W-:Y:S02]  /*b0f0*/  IMAD.MOV.U32 R178, RZ, RZ, R236 ;  /* 0x000000ffffb27224 */ /* 0x000fe400078e00ec */
[-C--:B------:R-:W-:Y:S01]  /*b100*/  FMUL.FTZ R82, R82, R19.reuse ;  /* 0x0000001352527220 */ /* 0x080fe20000410000 */
[----:B------:R-:W-:Y:S01]  /*b110*/  FMUL.FTZ R83, R83, R19 ;  /* 0x0000001353537220 */ /* 0x000fe20000410000 */
[----:B-1----:R-:W-:Y:S01]  /*b120*/  FFMA.FTZ R0, R106, UR22, -R22 ;  /* 0x000000166a007c23 */ /* 0x002fe20008010816 */
[----:B------:R-:W-:Y:S01]  /*b130*/  HMMA.16816.F32 R144, R8, R36, R144 ;  /* 0x000000240890723c */ /* 0x000fe20000001890 */
[----:B------:R-:W-:Y:S01]  /*b140*/  MUFU.EX2 R106, R4 ;  /* 0x00000004006a7308 */ /* 0x000fe20000000800 */
[----:B------:R-:W-:-:S06]  /*b150*/  IMAD.MOV.U32 R105, RZ, RZ, R90 ;  /* 0x000000ffff697224 */ /* 0x000fcc00078e005a */
[C---:B------:R-:W-:Y:S01]  /*b160*/  HMMA.16816.F32 R156, R8.reuse, R38, R156 ;  /* 0x00000026089c723c */ /* 0x040fe2000000189c */
[----:B------:R1:W2:Y:S01]  /*b170*/  MUFU.EX2 R13, R0 ;  /* 0x00000000000d7308 */ /* 0x0002a20000000800 */
[----:B------:R-:W3:Y:S06]  /*b180*/  LDSM.16.MT88.4 R36, [R44+0x1400] ;  /* 0x001400002c24783b */ /* 0x000eec0000004200 */
[----:B------:R-:W-:Y:S01]  /*b190*/  HMMA.16816.F32 R60, R8, R56, R68 ;  /* 0x00000038083c723c */ /* 0x000fe20000001844 */
[----:B------:R-:W4:Y:S01]  /*b1a0*/  S2R R68, SR_CTAID.X ;  /* 0x0000000000447919 */ /* 0x000f220000002500 */
[----:B------:R-:W-:-:S02]  /*b1b0*/  IMAD.MOV.U32 R70, RZ, RZ, R100 ;  /* 0x000000ffff467224 */ /* 0x000fc400078e0064 */
[----:B------:R-:W-:-:S04]  /*b1c0*/  IMAD.MOV.U32 R71, RZ, RZ, R101 ;  /* 0x000000ffff477224 */ /* 0x000fc800078e0065 */
[----:B------:R-:W-:Y:S01]  /*b1d0*/  HMMA.16816.F32 R128, R8, R40, R128 ;  /* 0x000000280880723c */ /* 0x000fe20000001880 */
[----:B-1----:R-:W-:Y:S01]  /*b1e0*/  IMAD.MOV.U32 R0, RZ, RZ, R2 ;  /* 0x000000ffff007224 */ /* 0x002fe200078e0002 */
[----:B------:R-:W-:Y:S01]  /*b1f0*/  PRMT R2, R2, 0x7772, RZ ;  /* 0x0000777202027816 */ /* 0x000fe200000000ff */
[----:B--2---:R-:W-:-:S03]  /*b200*/  IMAD.MOV.U32 R107, RZ, RZ, R13 ;  /* 0x000000ffff6b7224 */ /* 0x004fc600078e000d */
[----:B------:R-:W-:Y:S01]  /*b210*/  LOP3.LUT R4, R0, 0xff, RZ, 0xc0, !PT ;  /* 0x000000ff00047812 */ /* 0x000fe200078ec0ff */
[----:B------:R-:W-:Y:S01]  /*b220*/  FFMA.FTZ R0, R109, UR22, -R22 ;  /* 0x000000166d007c23 */ /* 0x000fe20008010816 */
[C---:B------:R-:W-:Y:S01]  /*b230*/  HMMA.16816.F32 R140, R8.reuse, R42, R140 ;  /* 0x0000002a088c723c */ /* 0x040fe2000000188c */
[----:B------:R-:W1:Y:S01]  /*b240*/  LDSM.16.MT88.4 R40, [R198+0xb400] ;  /* 0x00b40000c628783b */ /* 0x000e620000004200 */
[----:B------:R-:W-:Y:S01]  /*b250*/  PRMT R4, R4, 0x5410, R6 ;  /* 0x0000541004047816 */ /* 0x000fe20000000006 */
[----:B------:R2:W5:Y:S01]  /*b260*/  MUFU.EX2 R26, R0 ;  /* 0x00000000001a7308 */ /* 0x0005620000000800 */
[----:B------:R-:W-:Y:S02]  /*b270*/  IMAD.MOV.U32 R109, RZ, RZ, R91 ;  /* 0x000000ffff6d7224 */ /* 0x000fe400078e005b */
[----:B------:R-:W-:Y:S02]  /*b280*/  IMAD.MOV.U32 R91, RZ, RZ, R103 ;  /* 0x000000ffff5b7224 */ /* 0x000fe400078e0067 */
[C---:B------:R-:W-:Y:S08]  /*b290*/  HMMA.16816.F32 R124, R8.reuse, R50, R124 ;  /* 0x00000032087c723c */ /* 0x040ff0000000187c */
[C---:B------:R-:W-:Y:S01]  /*b2a0*/  HMMA.16816.F32 R160, R8.reuse, R32, R160 ;  /* 0x0000002008a0723c */ /* 0x040fe200000018a0 */
[----:B--2---:R-:W-:Y:S01]  /*b2b0*/  LOP3.LUT R0, R14, UR6, R3, 0x96, !PT ;  /* 0x000000060e007c12 */ /* 0x004fe2000f8e9603 */
[----:B------:R-:W-:Y:S01]  /*b2c0*/  FFMA.FTZ R3, R111, UR22, -R23 ;  /* 0x000000166f037c23 */ /* 0x000fe20008010817 */
[----:B------:R-:W-:Y:S01]  /*b2d0*/  PRMT R14, R2, 0x5410, R5 ;  /* 0x00005410020e7816 */ /* 0x000fe20000000005 */
[----:B------:R-:W-:Y:S01]  /*b2e0*/  FFMA.FTZ R2, R110, UR22, -R23 ;  /* 0x000000166e027c23 */ /* 0x000fe20008010817 */
[C---:B------:R-:W-:Y:S01]  /*b2f0*/  LOP3.LUT R5, R0.reuse, 0xffff, RZ, 0xc0, !PT ;  /* 0x0000ffff00057812 */ /* 0x040fe200078ec0ff */
[----:B------:R2:W-:Y:S01]  /*b300*/  MUFU.EX2 R239, R3 ;  /* 0x0000000300ef7308 */ /* 0x0005e20000000800 */
[----:B------:R-:W-:Y:S01]  /*b310*/  LOP3.LUT R13, R0, 0xff, RZ, 0xc0, !PT ;  /* 0x000000ff000d7812 */ /* 0x000fe200078ec0ff */
[C---:B------:R-:W-:Y:S01]  /*b320*/  HMMA.16816.F32 R172, R8.reuse, R34, R172 ;  /* 0x0000002208ac723c */ /* 0x040fe200000018ac */
[----:B------:R-:W-:Y:S01]  /*b330*/  SHF.R.U32.HI R6, RZ, 0x8, R5 ;  /* 0x00000008ff067819 */ /* 0x000fe20000011605 */
[----:B------:R-:W-:Y:S01]  /*b340*/  IMAD.MOV.U32 R110, RZ, RZ, R48 ;  /* 0x000000ffff6e7224 */ /* 0x000fe200078e0030 */
[----:B------:R-:W-:Y:S01]  /*b350*/  SHF.R.U32.HI R7, RZ, 0x18, R0 ;  /* 0x00000018ff077819 */ /* 0x000fe20000011600 */
[----:B------:R-:W-:Y:S01]  /*b360*/  IMAD.MOV.U32 R111, RZ, RZ, R49 ;  /* 0x000000ffff6f7224 */ /* 0x000fe200078e0031 */
[----:B------:R-:W-:Y:S01]  /*b370*/  LDSM.16.MT88.4 R32, [R198+0xa400] ;  /* 0x00a40000c620783b */ /* 0x000fe20000004200 */
[----:B------:R4:W-:Y:S02]  /*b380*/  MUFU.EX2 R237, R2 ;  /* 0x0000000200ed7308 */ /* 0x0009e40000000800 */
[----:B------:R-:W-:Y:S01]  /*b390*/  HMMA.16816.F32 R84, R8, R28, R84 ;  /* 0x0000001c0854723c */ /* 0x000fe20000001854 */
[----:B------:R-:W-:Y:S01]  /*b3a0*/  LDSM.16.MT88.4 R48, [R44+0x2400] ;  /* 0x002400002c30783b */ /* 0x000fe20000004200 */
[----:B--2---:R-:W-:-:S06]  /*b3b0*/  FFMA.FTZ R3, R176, UR22, -R23 ;  /* 0x00000016b0037c23 */ /* 0x004fcc0008010817 */
[----:B------:R-:W-:Y:S01]  /*b3c0*/  HMMA.16816.F32 R96, R8, R30, R96 ;  /* 0x0000001e0860723c */ /* 0x000fe20000001860 */
[----:B------:R-:W-:Y:S01]  /*b3d0*/  LDSM.16.MT88.4 R28, [R44+0x400] ;  /* 0x000400002c1c783b */ /* 0x000fe20000004200 */
[----:B------:R-:W-:Y:S01]  /*b3e0*/  IMAD.MOV.U32 R176, RZ, RZ, R91 ;  /* 0x000000ffffb07224 */ /* 0x000fe200078e005b */
[----:B------:R-:W2:Y:S01]  /*b3f0*/  MUFU.EX2 R238, R3 ;  /* 0x0000000300ee7308 */ /* 0x000ea20000000800 */
[----:B----4-:R-:W-:-:S04]  /*b400*/  PRMT R2, R0, 0x7632, R2 ;  /* 0x0000763200027816 */ /* 0x010fc80000000002 */
[----:B------:R-:W-:Y:S01]  /*b410*/  HMMA.16816.F32 R56, R8, R58, R80 ;  /* 0x0000003a0838723c */ /* 0x000fe20000001850 */
[--C-:B------:R-:W-:Y:S02]  /*b420*/  HSET2.LE.AND R0, R4, R12.reuse, PT ;  /* 0x0000000c04007233 */ /* 0x100fe40003803000 */
[----:B------:R-:W-:Y:S02]  /*b430*/  LOP3.LUT R5, R2, 0xff, RZ, 0xc0, !PT ;  /* 0x000000ff02057812 */ /* 0x000fe400078ec0ff */
[----:B-----5:R-:W-:Y:S02]  /*b440*/  F2FP.F16.F32.PACK_AB R2, R26, R106 ;  /* 0x0000006a1a02723e */ /* 0x020fe400000000ff */
[----:B------:R-:W-:Y:S01]  /*b450*/  PRMT R4, R13, 0x5410, R6 ;  /* 0x000054100d047816 */ /* 0x000fe20000000006 */
[----:B------:R-:W-:Y:S01]  /*b460*/  IMAD.MOV.U32 R13, RZ, RZ, R26 ;  /* 0x000000ffff0d7224 */ /* 0x000fe200078e001a */
[----:B------:R-:W-:Y:S01]  /*b470*/  LOP3.LUT R6, R2, R0, RZ, 0xc0, !PT ;  /* 0x0000000002067212 */ /* 0x000fe200078ec0ff */
[----:B------:R-:W4:Y:S01]  /*b480*/  LDSM.16.MT88.4 R24, [R198+0x9400] ;  /* 0x00940000c618783b */ /* 0x000f220000004200 */
[----:B------:R-:W-:Y:S01]  /*b490*/  FFMA.FTZ R2, R177, UR22, -R23 ;  /* 0x00000016b1027c23 */ /* 0x000fe20008010817 */
[----:B------:R-:W-:Y:S01]  /*b4a0*/  LOP3.LUT R0, R14, 0xff00ff, RZ, 0xc0, !PT ;  /* 0x00ff00ff0e007812 */ /* 0x000fe200078ec0ff */
[----:B------:R-:W-:Y:S01]  /*b4b0*/  IMAD.MOV.U32 R177, RZ, RZ, R15 ;  /* 0x000000ffffb17224 */ /* 0x000fe200078e000f */
[----:B------:R-:W-:Y:S01]  /*b4c0*/  PRMT R5, R5, 0x5410, R7 ;  /* 0x0000541005057816 */ /* 0x000fe20000000007 */
[----:B------:R2:W5:Y:S01]  /*b4d0*/  MUFU.EX2 R236, R2 ;  /* 0x0000000200ec7308 */ /* 0x0005620000000800 */
[----:B------:R-:W-:Y:S01]  /*b4e0*/  SHF.R.U32.HI R15, RZ, 0x5, R220 ;  /* 0x00000005ff0f7819 */ /* 0x000fe200000116dc */
[----:B------:R-:W-:Y:S01]  /*b4f0*/  IMAD.MOV.U32 R14, RZ, RZ, R70 ;  /* 0x000000ffff0e7224 */ /* 0x000fe200078e0046 */
[----:B------:R-:W-:-:S03]  /*b500*/  HSET2.LE.AND R0, R0, R12, PT ;  /* 0x0000000c00007233 */ /* 0x000fc60003803000 */
[----:B------:R-:W-:Y:S02]  /*b510*/  IMAD R68, R68, 0x8, R15 ;  /* 0x0000000844447824 */ /* 0x000fe400078e020f */
[----:B------:R-:W-:Y:S02]  /*b520*/  IMAD.MOV.U32 R15, RZ, RZ, R71 ;  /* 0x000000ffff0f7224 */ /* 0x000fe400078e0047 */
[----:B------:R-:W-:-:S04]  /*b530*/  VIADD R68, R68, 0x4 ;  /* 0x0000000444447836 */ /* 0x000fc80000000000 */
[----:B------:R-:W-:Y:S01]  /*b540*/  IMAD.WIDE.U32 R68, R68, -0x326172a9, RZ ;  /* 0xcd9e8d5744447825 */ /* 0x000fe200078e00ff */
[----:B--2---:R-:W-:-:S04]  /*b550*/  F2FP.F16.F32.PACK_AB R2, R238, R239 ;  /* 0x000000efee02723e */ /* 0x004fc800000000ff */
[----:B------:R-:W-:Y:S02]  /*b560*/  LOP3.LUT R7, R2, R0, RZ, 0xc0, !PT ;  /* 0x0000000002077212 */ /* 0x000fe400078ec0ff */
[----:B------:R-:W-:Y:S02]  /*b570*/  HSET2.LE.AND R0, R4, R12, PT ;  /* 0x0000000c04007233 */ /* 0x000fe40003803000 */
[----:B------:R-:W-:-:S04]  /*b580*/  F2FP.F16.F32.PACK_AB R2, R107, R92 ;  /* 0x0000005c6b02723e */ /* 0x000fc800000000ff */
[----:B------:R-:W-:Y:S02]  /*b590*/  LOP3.LUT R4, R2, R0, RZ, 0xc0, !PT ;  /* 0x0000000002047212 */ /* 0x000fe400078ec0ff */
[----:B------:R-:W-:Y:S02]  /*b5a0*/  HSET2.LE.AND R0, R5, R12, PT ;  /* 0x0000000c05007233 */ /* 0x000fe40003803000 */
[----:B-----5:R-:W-:-:S04]  /*b5b0*/  F2FP.F16.F32.PACK_AB R2, R236, R237 ;  /* 0x000000edec02723e */ /* 0x020fc800000000ff */
[----:B------:R-:W-:Y:S01]  /*b5c0*/  LOP3.LUT R5, R2, R0, RZ, 0xc0, !PT ;  /* 0x0000000002057212 */ /* 0x000fe200078ec0ff */
[----:B------:R-:W-:Y:S01]  /*b5d0*/  FFMA.FTZ R0, R206, UR22, -R17 ;  /* 0x00000016ce007c23 */ /* 0x000fe20008010811 */
[----:B------:R-:W-:-:S05]  /*b5e0*/  LOP3.LUT R2, R46, UR9, R21, 0x96, !PT ;  /* 0x000000092e027c12 */ /* 0x000fca000f8e9615 */
[C---:B---3--:R-:W-:Y:S01]  /*b5f0*/  HMMA.16816.F32 R100, R4.reuse, R36, R192 ;  /* 0x000000240464723c */ /* 0x048fe200000018c0 */
[----:B------:R-:W-:Y:S02]  /*b600*/  IMAD.MOV.U32 R195, RZ, RZ, R93 ;  /* 0x000000ffffc37224 */ /* 0x000fe400078e005d */
[----:B------:R-:W-:Y:S02]  /*b610*/  IMAD.MOV.U32 R194, RZ, RZ, R94 ;  /* 0x000000ffffc27224 */ /* 0x000fe400078e005e */
[----:B------:R-:W-:Y:S02]  /*b620*/  IMAD.MOV.U32 R193, RZ, RZ, R95 ;  /* 0x000000ffffc17224 */ /* 0x000fe400078e005f */
[----:B------:R-:W-:Y:S01]  /*b630*/  IMAD.MOV.U32 R192, RZ, RZ, R92 ;  /* 0x000000ffffc07224 */ /* 0x000fe200078e005c */
[----:B-1----:R-:W-:Y:S01]  /*b640*/  HMMA.16816.F32 R80, R4, R42, R168 ;  /* 0x0000002a0450723c */ /* 0x002fe200000018a8 */
[----:B------:R-:W-:Y:S02]  /*b650*/  IMAD.MOV.U32 R170, RZ, RZ, R68 ;  /* 0x000000ffffaa7224 */ /* 0x000fe400078e0044 */
[----:B------:R-:W-:-:S02]  /*b660*/  IMAD.MOV.U32 R171, RZ, RZ, R69 ;  /* 0x000000ffffab7224 */ /* 0x000fc400078e0045 */
[----:B------:R-:W-:-:S03]  /*b670*/  IMAD.WIDE.U32 R2, R2, -0x2daee0ad, RZ ;  /* 0xd2511f5302027825 */ /* 0x000fc600078e00ff */
[C---:B------:R-:W-:Y:S01]  /*b680*/  HMMA.16816.F32 R92, R4.reuse, R38, R188 ;  /* 0x00000026045c723c */ /* 0x040fe200000018bc */
[----:B------:R-:W-:Y:S02]  /*b690*/  IMAD.MOV.U32 R190, RZ, RZ, R88 ;  /* 0x000000ffffbe7224 */ /* 0x000fe400078e0058 */
[----:B------:R-:W-:Y:S02]  /*b6a0*/  IMAD.MOV.U32 R191, RZ, RZ, R89 ;  /* 0x000000ffffbf7224 */ /* 0x000fe400078e0059 */
[----:B------:R-:W-:Y:S02]  /*b6b0*/  IMAD.MOV.U32 R47, RZ, RZ, R192 ;  /* 0x000000ffff2f7224 */ /* 0x000fe400078e00c0 */
[----:B------:R-:W-:Y:S01]  /*b6c0*/  IMAD.MOV.U32 R46, RZ, RZ, R193 ;  /* 0x000000ffff2e7224 */ /* 0x000fe200078e00c1 */
[C---:B------:R-:W-:Y:S01]  /*b6d0*/  HMMA.16816.F32 R88, R4.reuse, R40, R180 ;  /* 0x000000280458723c */ /* 0x040fe200000018b4 */
[----:B------:R1:W-:Y:S07]  /*b6e0*/  MUFU.EX2 R182, R0 ;  /* 0x0000000000b67308 */ /* 0x0003ee0000000800 */
[C---:B----4-:R-:W-:Y:S08]  /*b6f0*/  HMMA.16816.F32 R116, R4.reuse, R24, R116 ;  /* 0x000000180474723c */ /* 0x050ff00000001874 */
        /* <DEDUP_REMOVED lines=10> */
[----:B-1----:R-:W-:Y:S01]  /*b7a0*/  LOP3.LUT R0, R16, UR6, R3, 0x96, !PT ;  /* 0x0000000610007c12 */ /* 0x002fe2000f8e9603 */
[----:B------:R-:W-:Y:S01]  /*b7b0*/  FFMA.FTZ R3, R66, UR22, -R18 ;  /* 0x0000001642037c23 */ /* 0x000fe20008010812 */
[----:B------:R-:W-:-:S05]  /*b7c0*/  IMAD.MOV.U32 R66, RZ, RZ, R194 ;  /* 0x000000ffff427224 */ /* 0x000fca00078e00c2 */
[----:B------:R-:W-:Y:S01]  /*b7d0*/  HMMA.16816.F32 R68, R4, R50, R164 ;  /* 0x000000320444723c */ /* 0x000fe200000018a4 */
[----:B------:R-:W-:Y:S01]  /*b7e0*/  FFMA.FTZ R4, R108, UR22, -R17 ;  /* 0x000000166c047c23 */ /* 0x000fe20008010811 */
[----:B------:R-:W-:Y:S01]  /*b7f0*/  IMAD.MOV.U32 R5, RZ, RZ, R2 ;  /* 0x000000ffff057224 */ /* 0x000fe200078e0002 */
[----:B------:R-:W-:Y:S01]  /*b800*/  PRMT R6, R2, 0x7771, RZ ;  /* 0x0000777102067816 */ /* 0x000fe200000000ff */
[----:B------:R1:W-:Y:S08]  /*b810*/  MUFU.EX2 R183, R3 ;  /* 0x0000000300b77308 */ /* 0x0003f00000000800 */
[----:B------:R2:W3:Y:S01]  /*b820*/  MUFU.EX2 R189, R4 ;  /* 0x0000000400bd7308 */ /* 0x0004e20000000800 */
[----:B-1----:R-:W-:Y:S01]  /*b830*/  FFMA.FTZ R3, R67, UR22, -R18 ;  /* 0x0000001643037c23 */ /* 0x002fe20008010812 */
[----:B------:R-:W-:-:S06]  /*b840*/  IMAD.MOV.U32 R67, RZ, RZ, R195 ;  /* 0x000000ffff437224 */ /* 0x000fcc00078e00c3 */
[----:B------:R1:W4:Y:S01]  /*b850*/  MUFU.EX2 R186, R3 ;  /* 0x0000000300ba7308 */ /* 0x0003220000000800 */
[C---:B--2---:R-:W-:Y:S02]  /*b860*/  PRMT R4, R2.reuse, 0x7773, RZ ;  /* 0x0000777302047816 */ /* 0x044fe400000000ff */
[----:B------:R-:W-:-:S04]  /*b870*/  PRMT R2, R2, 0x7772, RZ ;  /* 0x0000777202027816 */ /* 0x000fc800000000ff */
[----:B------:R-:W-:Y:S02]  /*b880*/  PRMT R8, R2, 0x5410, R4 ;  /* 0x0000541002087816 */ /* 0x000fe40000000004 */
[----:B------:R-:W-:Y:S02]  /*b890*/  LOP3.LUT R2, R5, 0xff, RZ, 0xc0, !PT ;  /* 0x000000ff05027812 */ /* 0x000fe400078ec0ff */
[----:B------:R-:W-:Y:S02]  /*b8a0*/  SHF.R.U32.HI R5, RZ, 0x18, R0 ;  /* 0x00000018ff057819 */ /* 0x000fe40000011600 */
[----:B------:R-:W-:Y:S02]  /*b8b0*/  PRMT R7, R2, 0x5410, R6 ;  /* 0x0000541002077816 */ /* 0x000fe40000000006 */
[C---:B------:R-:W-:Y:S02]  /*b8c0*/  LOP3.LUT R2, R0.reuse, 0xffff, RZ, 0xc0, !PT ;  /* 0x0000ffff00027812 */ /* 0x040fe400078ec0ff */
[----:B-1----:R-:W-:-:S02]  /*b8d0*/  PRMT R3, R0, 0x7632, R3 ;  /* 0x0000763200037816 */ /* 0x002fc40000000003 */
[----:B------:R-:W-:Y:S01]  /*b8e0*/  SHF.R.U32.HI R4, RZ, 0x8, R2 ;  /* 0x00000008ff047819 */ /* 0x000fe20000011602 */
[----:B------:R-:W-:Y:S01]  /*b8f0*/  FFMA.FTZ R2, R72, UR22, -R18 ;  /* 0x0000001648027c23 */ /* 0x000fe20008010812 */
[----:B------:R-:W-:Y:S01]  /*b900*/  LOP3.LUT R6, R0, 0xff, RZ, 0xc0, !PT ;  /* 0x000000ff00067812 */ /* 0x000fe200078ec0ff */
[----:B------:R-:W-:Y:S01]  /*b910*/  IMAD.MOV.U32 R72, RZ, RZ, R109 ;  /* 0x000000ffff487224 */ /* 0x000fe200078e006d */
[----:B------:R-:W-:Y:S01]  /*b920*/  LOP3.LUT R0, R3, 0xff, RZ, 0xc0, !PT ;  /* 0x000000ff03007812 */ /* 0x000fe200078ec0ff */
[----:B------:R1:W-:Y:S01]  /*b930*/  MUFU.EX2 R180, R2 ;  /* 0x0000000200b47308 */ /* 0x0003e20000000800 */
[----:B------:R-:W-:Y:S01]  /*b940*/  LOP3.LUT R3, R8, 0xff00ff, RZ, 0xc0, !PT ;  /* 0x00ff00ff08037812 */ /* 0x000fe200078ec0ff */
[----:B------:R-:W-:Y:S01]  /*b950*/  IMAD.MOV.U32 R109, RZ, RZ, R178 ;  /* 0x000000ffff6d7224 */ /* 0x000fe200078e00b2 */
[----:B------:R-:W-:Y:S01]  /*b960*/  PRMT R5, R0, 0x5410, R5 ;  /* 0x0000541000057816 */ /* 0x000fe20000000005 */
[----:B------:R-:W-:Y:S01]  /*b970*/  IMAD.MOV.U32 R178, RZ, RZ, R52 ;  /* 0x000000ffffb27224 */ /* 0x000fe200078e0034 */
[----:B------:R-:W-:-:S02]  /*b980*/  HSET2.LE.AND R0, R7, R12, PT ;  /* 0x0000000c07007233 */ /* 0x000fc40003803000 */
[----:B------:R-:W-:Y:S01]  /*b990*/  PRMT R4, R6, 0x5410, R4 ;  /* 0x0000541006047816 */ /* 0x000fe20000000004 */
[----:B-1----:R-:W-:Y:S01]  /*b9a0*/  FFMA.FTZ R2, R73, UR22, -R18 ;  /* 0x0000001649027c23 */ /* 0x002fe20008010812 */
[----:B------:R-:W-:-:S03]  /*b9b0*/  IMAD.MOV.U32 R73, RZ, RZ, R53 ;  /* 0x000000ffff497224 */ /* 0x000fc600078e0035 */
[----:B------:R3:W1:Y:S02]  /*b9c0*/  MUFU.EX2 R181, R2 ;  /* 0x0000000200b57308 */ /* 0x0006640000000800 */
[----:B---3--:R-:W-:-:S04]  /*b9d0*/  F2FP.F16.F32.PACK_AB R2, R189, R188 ;  /* 0x000000bcbd02723e */ /* 0x008fc800000000ff */
[----:B------:R-:W-:Y:S02]  /*b9e0*/  LOP3.LUT R10, R2, R0, RZ, 0xc0, !PT ;  /* 0x00000000020a7212 */ /* 0x000fe400078ec0ff */
[----:B------:R-:W-:Y:S02]  /*b9f0*/  HSET2.LE.AND R0, R3, R12, PT ;  /* 0x0000000c03007233 */ /* 0x000fe40003803000 */
[----:B----4-:R-:W-:-:S04]  /*ba00*/  F2FP.F16.F32.PACK_AB R2, R186, R183 ;  /* 0x000000b7ba02723e */ /* 0x010fc800000000ff */
        /* <DEDUP_REMOVED lines=9> */
[----:B------:R-:W-:Y:S04]  /*baa0*/  HMMA.16816.F32 R112, R8, R24, R112 ;  /* 0x000000180870723c */ /* 0x000fe80000001870 */
[----:B------:R-:W-:-:S04]  /*bab0*/  IMAD.WIDE.U32 R14, R0, -0x326172a9, RZ ;  /* 0xcd9e8d57000e7825 */ /* 0x000fc800078e00ff */
[C---:B------:R-:W-:Y:S01]  /*bac0*/  HMMA.16816.F32 R124, R8.reuse, R26, R124 ;  /* 0x0000001a087c723c */ /* 0x040fe2000000187c */
[----:B------:R-:W-:Y:S01]  /*bad0*/  LOP3.LUT R2, R170, UR7, R15, 0x96, !PT ;  /* 0x00000007aa027c12 */ /* 0x000fe2000f8e960f */
[----:B------:R-:W-:Y:S01]  /*bae0*/  LDSM.16.MT88.4 R24, [R198+0xa800] ;  /* 0x00a80000c618783b */ /* 0x000fe20000004200 */
[----:B------:R-:W-:Y:S01]  /*baf0*/  LOP3.LUT R0, R14, UR4, R65, 0x96, !PT ;  /* 0x000000040e007c12 */ /* 0x000fe2000f8e9641 */
[----:B------:R-:W-:Y:S02]  /*bb00*/  IMAD.MOV.U32 R65, RZ, RZ, R177 ;  /* 0x000000ffff417224 */ /* 0x000fe400078e00b1 */
[----:B------:R-:W-:Y:S02]  /*bb10*/  IMAD.WIDE.U32 R2, R2, -0x2daee0ad, RZ ;  /* 0xd2511f5302027825 */ /* 0x000fe400078e00ff */
[----:B------:R-:W-:Y:S02]  /*bb20*/  HMMA.16816.F32 R128, R8, R28, R128 ;  /* 0x0000001c0880723c */ /* 0x000fe40000001880 */
[----:B------:R-:W-:Y:S01]  /*bb30*/  IMAD.WIDE.U32 R4, R0, -0x2daee0ad, RZ ;  /* 0xd2511f5300047825 */ /* 0x000fe200078e00ff */
[----:B------:R-:W-:-:S04]  /*bb40*/  LOP3.LUT R0, R190, UR21, R3, 0x96, !PT ;  /* 0x00000015be007c12 */ /* 0x000fc8000f8e9603 */
[----:B------:R-:W-:Y:S01]  /*bb50*/  LOP3.LUT R2, R2, UR20, R5, 0x96, !PT ;  /* 0x0000001402027c12 */ /* 0x000fe2000f8e9605 */
[----:B------:R-:W-:-:S04]  /*bb60*/  IMAD.WIDE.U32 R6, R0, -0x326172a9, RZ ;  /* 0xcd9e8d5700067825 */ /* 0x000fc800078e00ff */
[----:B------:R-:W-:Y:S01]  /*bb70*/  FFMA.FTZ R0, R179, UR22, -R22 ;  /* 0x00000016b3007c23 */ /* 0x000fe20008010816 */
[----:B------:R-:W-:Y:S01]  /*bb80*/  HMMA.16816.F32 R140, R8, R30, R140 ;  /* 0x0000001e088c723c */ /* 0x000fe2000000188c */
[----:B------:R-:W-:Y:S01]  /*bb90*/  LDSM.16.MT88.4 R28, [R44+0x1800] ;  /* 0x001800002c1c783b */ /* 0x000fe20000004200 */
[----:B------:R-:W-:Y:S01]  /*bba0*/  IMAD.WIDE.U32 R52, R2, -0x326172a9, RZ ;  /* 0xcd9e8d5702347825 */ /* 0x000fe200078e00ff */
[----:B------:R-:W-:-:S03]  /*bbb0*/  LOP3.LUT R2, R64, UR13, R7, 0x96, !PT ;  /* 0x0000000d40027c12 */ /* 0x000fc6000f8e9607 */
[----:B------:R-:W-:Y:S01]  /*bbc0*/  FFMA.FTZ R7, R242, UR22, -R23 ;  /* 0x00000016f2077c23 */ /* 0x000fe20008010817 */
[----:B------:R-:W-:Y:S01]  /*bbd0*/  IMAD.MOV.U32 R64, RZ, RZ, R13 ;  /* 0x000000ffff407224 */ /* 0x000fe200078e000d */
[----:B------:R-:W-:Y:S01]  /*bbe0*/  LOP3.LUT R5, R6, UR12, R53, 0x96, !PT ;  /* 0x0000000c06057c12 */ /* 0x000fe2000f8e9635 */
[----:B------:R-:W-:Y:S01]  /*bbf0*/  IMAD.WIDE.U32 R2, R2, -0x2daee0ad, RZ ;  /* 0xd2511f5302027825 */ /* 0x000fe200078e00ff */
[----:B------:R-:W-:Y:S01]  /*bc00*/  HMMA.16816.F32 R144, R8, R32, R144 ;  /* 0x000000200890723c */ /* 0x000fe20000001890 */
[----:B------:R1:W-:Y:S02]  /*bc10*/  MUFU.EX2 R195, R7 ;  /* 0x0000000700c37308 */ /* 0x0003e40000000800 */
[----:B------:R-:W-:Y:S01]  /*bc20*/  IMAD.WIDE.U32 R190, R5, -0x2daee0ad, RZ ;  /* 0xd2511f5305be7825 */ /* 0x000fe200078e00ff */
[----:B------:R-:W-:-:S03]  /*bc30*/  LOP3.LUT R3, R4, UR19, R3, 0x96, !PT ;  /* 0x0000001304037c12 */ /* 0x000fc6000f8e9603 */
[----:B------:R-:W-:Y:S01]  /*bc40*/  FFMA.FTZ R4, R241, UR22, -R22 ;  /* 0x00000016f1047c23 */ /* 0x000fe20008010816 */
[----:B------:R-:W-:Y:S01]  /*bc50*/  IMAD.MOV.U32 R53, RZ, RZ, R219 ;  /* 0x000000ffff357224 */ /* 0x000fe200078e00db */
[----:B------:R-:W-:Y:S01]  /*bc60*/  LOP3.LUT R2, R2, UR15, R191, 0x96, !PT ;  /* 0x0000000f02027c12 */ /* 0x000fe2000f8e96bf */
[----:B------:R2:W-:Y:S01]  /*bc70*/  MUFU.EX2 R219, R0 ;  /* 0x0000000000db7308 */ /* 0x0005e20000000800 */
[----:B------:R-:W-:Y:S01]  /*bc80*/  IMAD.WIDE.U32 R20, R3, -0x326172a9, RZ ;  /* 0xcd9e8d5703147825 */ /* 0x000fe200078e00ff */
[----:B------:R-:W-:Y:S01]  /*bc90*/  HMMA.16816.F32 R156, R8, R34, R156 ;  /* 0x00000022089c723c */ /* 0x000fe2000000189c */
[----:B------:R-:W-:Y:S02]  /*bca0*/  LDSM.16.MT88.4 R32, [R44+0x800] ;  /* 0x000800002c20783b */ /* 0x000fe40000004200 */
[----:B------:R-:W-:-:S03]  /*bcb0*/  IMAD.WIDE.U32 R2, R2, -0x326172a9, RZ ;  /* 0xcd9e8d5702027825 */ /* 0x000fc600078e00ff */
[----:B------:R3:W-:Y:S01]  /*bcc0*/  MUFU.EX2 R206, R4 ;  /* 0x0000000400ce7308 */ /* 0x0007e20000000800 */
[----:B------:R-:W-:Y:S01]  /*bcd0*/  IMAD.MOV.U32 R13, RZ, RZ, R2 ;  /* 0x000000ffff0d7224 */ /* 0x000fe200078e0002 */
[C---:B------:R-:W-:Y:S01]  /*bce0*/  PRMT R5, R2.reuse, 0x7773, RZ ;  /* 0x0000777302057816 */ /* 0x040fe200000000ff */
[C---:B------:R-:W-:Y:S01]  /*bcf0*/  HMMA.16816.F32 R160, R8.reuse, R36, R160 ;  /* 0x0000002408a0723c */ /* 0x040fe200000018a0 */
[C---:B-1----:R-:W-:Y:S01]  /*bd00*/  PRMT R7, R2.reuse, 0x7771, RZ ;  /* 0x0000777102077816 */ /* 0x042fe200000000ff */
[----:B------:R-:W-:Y:S02]  /*bd10*/  IMAD.MOV.U32 R191, RZ, RZ, R176 ;  /* 0x000000ffffbf7224 */ /* 0x000fe400078e00b0 */
[----:B------:R-:W-:Y:S02]  /*bd20*/  IMAD.MOV.U32 R241, RZ, RZ, R109 ;  /* 0x000000fffff17224 */ /* 0x000fe400078e006d */
[----:B--2---:R-:W-:Y:S01]  /*bd30*/  FFMA.FTZ R0, R231, UR22, -R22 ;  /* 0x00000016e7007c23 */ /* 0x004fe20008010816 */
[----:B------:R-:W-:Y:S01]  /*bd40*/  IMAD.MOV.U32 R231, RZ, RZ, R215 ;  /* 0x000000ffffe77224 */ /* 0x000fe200078e00d7 */
[----:B------:R-:W-:Y:S01]  /*bd50*/  HMMA.16816.F32 R172, R8, R38, R172 ;  /* 0x0000002608ac723c */ /* 0x000fe200000018ac */
[----:B------:R-:W1:Y:S01]  /*bd60*/  LDSM.16.MT88.4 R36, [R198+0x9800] ;  /* 0x00980000c624783b */ /* 0x000e620000004200 */
[----:B------:R2:W4:Y:S01]  /*bd70*/  MUFU.EX2 R215, R0 ;  /* 0x0000000000d77308 */ /* 0x0005220000000800 */
[----:B------:R-:W-:Y:S01]  /*bd80*/  IMAD.MOV.U32 R242, RZ, RZ, R178 ;  /* 0x000000fffff27224 */ /* 0x000fe200078e00b2 */
[----:B---3--:R-:W-:-:S04]  /*bd90*/  PRMT R4, R2, 0x7772, RZ ;  /* 0x0000777202047816 */ /* 0x008fc800000000ff */
[C---:B------:R-:W-:Y:S01]  /*bda0*/  HMMA.16816.F32 R60, R8.reuse, R40, R60 ;  /* 0x00000028083c723c */ /* 0x040fe2000000183c */
[----:B------:R-:W-:Y:S01]  /*bdb0*/  PRMT R16, R4, 0x5410, R5 ;  /* 0x0000541004107816 */ /* 0x000fe20000000005 */
[----:B------:R-:W-:Y:S01]  /*bdc0*/  FFMA.FTZ R4, R243, UR22, -R23 ;  /* 0x00000016f3047c23 */ /* 0x000fe20008010817 */
[----:B------:R-:W-:Y:S01]  /*bdd0*/  LOP3.LUT R5, R13, 0xff, RZ, 0xc0, !PT ;  /* 0x000000ff0d057812 */ /* 0x000fe200078ec0ff */
[----:B------:R-:W-:Y:S01]  /*bde0*/  IMAD.MOV.U32 R243, RZ, RZ, R46 ;  /* 0x000000fffff37224 */ /* 0x000fe200078e002e */
[----:B------:R-:W-:Y:S01]  /*bdf0*/  SHF.R.U32.HI R13, RZ, 0x5, R220 ;  /* 0x00000005ff0d7819 */ /* 0x000fe200000116dc */
[----:B------:R-:W3:Y:S02]  /*be00*/  MUFU.EX2 R194, R4 ;  /* 0x0000000400c27308 */ /* 0x000ee40000000800 */
[----:B------:R-:W-:Y:S01]  /*be10*/  HMMA.16816.F32 R56, R8, R42, R56 ;  /* 0x0000002a0838723c */ /* 0x000fe20000001838 */
[----:B------:R-:W5:Y:S01]  /*be20*/  LDSM.16.MT88.4 R40, [R198+0xb800] ;  /* 0x00b80000c628783b */ /* 0x000f620000004200 */
[----:B------:R-:W-:Y:S01]  /*be30*/  PRMT R7, R5, 0x5410, R7 ;  /* 0x0000541005077816 */ /* 0x000fe20000000007 */
[----:B--2---:R-:W-:Y:S01]  /*be40*/  FFMA.FTZ R0, R240, UR22, -R22 ;  /* 0x00000016f0007c23 */ /* 0x004fe20008010816 */
[----:B------:R-:W-:-:S03]  /*be50*/  IMAD.MOV.U32 R240, RZ, RZ, R214 ;  /* 0x000000fffff07224 */ /* 0x000fc600078e00d6 */
[----:B------:R2:W1:Y:S01]  /*be60*/  MUFU.EX2 R214, R0 ;  /* 0x0000000000d67308 */ /* 0x0004620000000800 */
[C---:B------:R-:W-:Y:S08]  /*be70*/  HMMA.16816.F32 R84, R8.reuse, R48, R84 ;  /* 0x000000300854723c */ /* 0x040ff00000001854 */
[----:B------:R-:W-:Y:S01]  /*be80*/  HMMA.16816.F32 R96, R8, R50, R96 ;  /* 0x000000320860723c */ /* 0x000fe20000001860 */
[----:B------:R-:W3:Y:S01]  /*be90*/  S2R R8, SR_CTAID.X ;  /* 0x0000000000087919 */ /* 0x000ee20000002500 */
[----:B------:R-:W-:-:S02]  /*bea0*/  IMAD.MOV.U32 R10, RZ, RZ, R110 ;  /* 0x000000ffff0a7224 */ /* 0x000fc400078e006e */
[----:B------:R-:W-:Y:S01]  /*beb0*/  IMAD.MOV.U32 R11, RZ, RZ, R111 ;  /* 0x000000ffff0b7224 */ /* 0x000fe200078e006f */
[----:B------:R-:W5:Y:S01]  /*bec0*/  LDSM.16.MT88.4 R48, [R44+0x2800] ;  /* 0x002800002c30783b */ /* 0x000f620000004200 */
[----:B------:R-:W-:Y:S01]  /*bed0*/  IMAD.MOV.U32 R11, RZ, RZ, R241 ;  /* 0x000000ffff0b7224 */ /* 0x000fe200078e00f1 */
[----:B--2---:R-:W-:Y:S01]  /*bee0*/  LOP3.LUT R0, R20, UR8, R3, 0x96, !PT ;  /* 0x0000000814007c12 */ /* 0x004fe2000f8e9603 */
[----:B------:R-:W-:-:S03]  /*bef0*/  IMAD.MOV.U32 R241, RZ, RZ, R107 ;  /* 0x000000fffff17224 */ /* 0x000fc600078e006b */
[C---:B------:R-:W-:Y:S02]  /*bf00*/  LOP3.LUT R3, R0.reuse, 0xffff, RZ, 0xc0, !PT ;  /* 0x0000ffff00037812 */ /* 0x040fe400078ec0ff */
[----:B------:R-:W-:Y:S02]  /*bf10*/  LOP3.LUT R6, R0, 0xff, RZ, 0xc0, !PT ;  /* 0x000000ff00067812 */ /* 0x000fe400078ec0ff */
[----:B------:R-:W-:-:S04]  /*bf20*/  SHF.R.U32.HI R3, RZ, 0x8, R3 ;  /* 0x00000008ff037819 */ /* 0x000fc80000011603 */
[--C-:B------:R-:W-:Y:S02]  /*bf30*/  PRMT R2, R6, 0x5410, R3.reuse ;  /* 0x0000541006027816 */ /* 0x100fe40000000003 */
[----:B------:R-:W-:Y:S02]  /*bf40*/  PRMT R3, R0, 0x7632, R3 ;  /* 0x0000763200037816 */ /* 0x000fe40000000003 */
[----:B------:R-:W-:Y:S02]  /*bf50*/  SHF.R.U32.HI R6, RZ, 0x18, R0 ;  /* 0x00000018ff067819 */ /* 0x000fe40000011600 */
[----:B------:R-:W-:Y:S01]  /*bf60*/  LOP3.LUT R4, R3, 0xff, RZ, 0xc0, !PT ;  /* 0x000000ff03047812 */ /* 0x000fe200078ec0ff */
[----:B------:R-:W-:Y:S01]  /*bf70*/  FFMA.FTZ R3, R244, UR22, -R23 ;  /* 0x00000016f4037c23 */ /* 0x000fe20008010817 */
[--C-:B------:R-:W-:Y:S01]  /*bf80*/  HSET2.LE.AND R0, R2, R12.reuse, PT ;  /* 0x0000000c02007233 */ /* 0x100fe20003803000 */
[----:B------:R-:W-:Y:S01]  /*bf90*/  IMAD.MOV.U32 R244, RZ, RZ, R66 ;  /* 0x000000fffff47224 */ /* 0x000fe200078e0042 */
[----:B----4-:R-:W-:Y:S01]  /*bfa0*/  F2FP.F16.F32.PACK_AB R2, R215, R219 ;  /* 0x000000dbd702723e */ /* 0x010fe200000000ff */
[----:B------:R2:W-:Y:S01]  /*bfb0*/  MUFU.EX2 R193, R3 ;  /* 0x0000000300c17308 */ /* 0x0005e20000000800 */
[----:B------:R-:W-:Y:S01]  /*bfc0*/  PRMT R5, R4, 0x5410, R6 ;  /* 0x0000541004057816 */ /* 0x000fe20000000006 */
[----:B---3--:R-:W-:Y:S01]  /*bfd0*/  IMAD R8, R8, 0x8, R13 ;  /* 0x0000000808087824 */ /* 0x008fe200078e020d */
[----:B------:R-:W-:Y:S01]  /*bfe0*/  LOP3.LUT R4, R2, R0, RZ, 0xc0, !PT ;  /* 0x0000000002047212 */ /* 0x000fe200078ec0ff */
[----:B------:R-:W-:Y:S01]  /*bff0*/  FFMA.FTZ R2, R245, UR22, -R23 ;  /* 0x00000016f5027c23 */ /* 0x000fe20008010817 */
[----:B------:R-:W-:Y:S01]  /*c000*/  IMAD.MOV.U32 R13, RZ, RZ, R242 ;  /* 0x000000ffff0d7224 */ /* 0x000fe200078e00f2 */
[----:B------:R-:W-:Y:S01]  /*c010*/  HSET2.LE.AND R0, R5, R12, PT ;  /* 0x0000000c05007233 */ /* 0x000fe20003803000 */
[----:B------:R-:W-:Y:S01]  /*c020*/  IMAD.WIDE.U32 R8, R8, -0x326172a9, RZ ;  /* 0xcd9e8d5708087825 */ /* 0x000fe200078e00ff */
[----:B------:R3:W4:Y:S03]  /*c030*/  MUFU.EX2 R192, R2 ;  /* 0x0000000200c07308 */ /* 0x0007260000000800 */
[----:B------:R-:W-:-:S02]  /*c040*/  IMAD.MOV.U32 R242, RZ, RZ, R47 ;  /* 0x000000fffff27224 */ /* 0x000fc400078e002f */
[----:B------:R-:W-:Y:S02]  /*c050*/  IMAD.MOV.U32 R245, RZ, RZ, R67 ;  /* 0x000000fffff57224 */ /* 0x000fe400078e0043 */
[----:B------:R-:W-:Y:S01]  /*c060*/  IMAD.MOV.U32 R9, RZ, RZ, R105 ;  /* 0x000000ffff097224 */ /* 0x000fe200078e0069 */
[----:B--2---:R-:W-:Y:S01]  /*c070*/  LOP3.LUT R3, R16, 0xff00ff, RZ, 0xc0, !PT ;  /* 0x00ff00ff10037812 */ /* 0x004fe200078ec0ff */
[----:B------:R-:W-:Y:S02]  /*c080*/  IMAD.MOV.U32 R16, RZ, RZ, R240 ;  /* 0x000000ffff107224 */ /* 0x000fe400078e00f0 */
[----:B------:R-:W-:Y:S01]  /*c090*/  FFMA.FTZ R9, R9, UR22, -R23 ;  /* 0x0000001609097c23 */ /* 0x000fe20008010817 */
[----:B------:R-:W-:Y:S01]  /*c0a0*/  IMAD.MOV.U32 R240, RZ, RZ, R106 ;  /* 0x000000fffff07224 */ /* 0x000fe200078e006a */
[----:B---3--:R-:W-:-:S04]  /*c0b0*/  F2FP.F16.F32.PACK_AB R2, R194, R195 ;  /* 0x000000c3c202723e */ /* 0x008fc800000000ff */
[----:B------:R-:W-:Y:S02]  /*c0c0*/  LOP3.LUT R5, R2, R0, RZ, 0xc0, !PT ;  /* 0x0000000002057212 */ /* 0x000fe400078ec0ff */
[----:B------:R-:W-:Y:S02]  /*c0d0*/  HSET2.LE.AND R0, R7, R12, PT ;  /* 0x0000000c07007233 */ /* 0x000fe40003803000 */
[----:B-1----:R-:W-:-:S04]  /*c0e0*/  F2FP.F16.F32.PACK_AB R2, R206, R214 ;  /* 0x000000d6ce02723e */ /* 0x002fc800000000ff */
[----:B------:R-:W-:Y:S02]  /*c0f0*/  LOP3.LUT R6, R2, R0, RZ, 0xc0, !PT ;  /* 0x0000000002067212 */ /* 0x000fe400078ec0ff */
[----:B------:R-:W-:Y:S02]  /*c100*/  HSET2.LE.AND R0, R3, R12, PT ;  /* 0x0000000c03007233 */ /* 0x000fe40003803000 */
[----:B----4-:R-:W-:-:S04]  /*c110*/  F2FP.F16.F32.PACK_AB R2, R192, R193 ;  /* 0x000000c1c002723e */ /* 0x010fc800000000ff */
[----:B------:R-:W-:Y:S02]  /*c120*/  LOP3.LUT R7, R2, R0, RZ, 0xc0, !PT ;  /* 0x0000000002077212 */ /* 0x000fe400078ec0ff */
[----:B------:R-:W-:Y:S02]  /*c130*/  LOP3.LUT R0, R8, UR7, R15, 0x96, !PT ;  /* 0x0000000708007c12 */ /* 0x000fe4000f8e960f */
[----:B------:R-:W-:Y:S01]  /*c140*/  LOP3.LUT R2, R14, UR4, R209, 0x96, !PT ;  /* 0x000000040e027c12 */ /* 0x000fe2000f8e96d1 */
[----:B------:R-:W-:Y:S02]  /*c150*/  UMOV UR4, UR14 ;  /* 0x0000000e00047c82 */ /* 0x000fe40008000000 */
[----:B------:R-:W-:Y:S02]  /*c160*/  HMMA.16816.F32 R116, R4, R36, R116 ;  /* 0x000000240474723c */ /* 0x000fe40000001874 */
[----:B------:R-:W-:-:S06]  /*c170*/  IMAD.WIDE.U32 R2, R2, -0x2daee0ad, RZ ;  /* 0xd2511f5302027825 */ /* 0x000fcc00078e00ff */
[C---:B------:R-:W-:Y:S08]  /*c180*/  HMMA.16816.F32 R120, R4.reuse, R38, R120 ;  /* 0x000000260478723c */ /* 0x040ff00000001878 */
[C---:B------:R-:W-:Y:S08]  /*c190*/  HMMA.16816.F32 R132, R4.reuse, R32, R132 ;  /* 0x000000200484723c */ /* 0x040ff00000001884 */
[C---:B------:R-:W-:Y:S08]  /*c1a0*/  HMMA.16816.F32 R136, R4.reuse, R34, R136 ;  /* 0x000000220488723c */ /* 0x040ff00000001888 */
        /* <DEDUP_REMOVED lines=8> */
[----:B-----5:R-:W-:Y:S01]  /*c230*/  HMMA.16816.F32 R88, R4, R40, R88 ;  /* 0x000000280458723c */ /* 0x020fe20000001858 */
[----:B------:R-:W-:-:S07]  /*c240*/  IMAD.MOV.U32 R95, RZ, RZ, R191 ;  /* 0x000000ffff5f7224 */ /* 0x000fce00078e00bf */
[----:B------:R-:W-:Y:S01]  /*c250*/  HMMA.16816.F32 R108, R4, R42, R80 ;  /* 0x0000002a046c723c */ /* 0x000fe20000001850 */
[----:B------:R-:W-:Y:S02]  /*c260*/  IMAD.MOV.U32 R83, RZ, RZ, R73 ;  /* 0x000000ffff537224 */ /* 0x000fe400078e0049 */
[----:B------:R-:W-:-:S04]  /*c270*/  IMAD.MOV.U32 R82, RZ, RZ, R72 ;  /* 0x000000ffff527224 */ /* 0x000fc800078e0048 */
[----:B------:R-:W-:Y:S01]  /*c280*/  IMAD.MOV.U32 R209, RZ, RZ, R82 ;  /* 0x000000ffffd17224 */ /* 0x000fe200078e0052 */
[C---:B------:R-:W-:Y:S08]  /*c290*/  HMMA.16816.F32 R176, R4.reuse, R48, R76 ;  /* 0x0000003004b0723c */ /* 0x040ff0000000184c */
[----:B------:R-:W-:Y:S01]  /*c2a0*/  HMMA.16816.F32 R68, R4, R50, R68 ;  /* 0x000000320444723c */ /* 0x000fe20000001844 */
[----:B------:R-:W-:-:S05]  /*c2b0*/  IMAD.WIDE.U32 R4, R0, -0x2daee0ad, RZ ;  /* 0xd2511f5300047825 */ /* 0x000fca00078e00ff */
        /* <DEDUP_REMOVED lines=8> */
[----:B------:R-:W-:-:S04]  /*c340*/  IMAD.WIDE.U32 R6, R3, -0x2daee0ad, RZ ;  /* 0xd2511f5303067825 */ /* 0x000fc800078e00ff */
[----:B------:R-:W-:Y:S01]  /*c350*/  FFMA.FTZ R4, R210, UR22, -R17 ;  /* 0x00000016d2047c23 */ /* 0x000fe20008010811 */
[----:B------:R1:W-:Y:S01]  /*c360*/  MUFU.EX2 R101, R5 ;  /* 0x0000000500657308 */ /* 0x0003e20000000800 */
        /* <DEDUP_REMOVED lines=10> */
[----:B------:R-:W-:Y:S01]  /*c410*/  PRMT R6, R2, 0x7771, RZ ;  /* 0x0000777102067816 */ /* 0x000fe200000000ff */
[----:B------:R-:W-:Y:S02]  /*c420*/  IMAD.MOV.U32 R207, RZ, RZ, R16 ;  /* 0x000000ffffcf7224 */ /* 0x000fe400078e0010 */
[----:B------:R-:W-:Y:S02]  /*c430*/  IMAD.MOV.U32 R210, RZ, RZ, R92 ;  /* 0x000000ffffd27224 */ /* 0x000fe400078e005c */
[----:B------:R-:W-:Y:S01]  /*c440*/  IMAD.MOV.U32 R208, RZ, RZ, R83 ;  /* 0x000000ffffd07224 */ /* 0x000fe200078e0053 */
[----:B------:R-:W-:Y:S01]  /*c450*/  MUFU.EX2 R66, R5 ;  /* 0x0000000500427308 */ /* 0x000fe20000000800 */
[----:B--2---:R-:W-:Y:S01]  /*c460*/  FFMA.FTZ R0, R212, UR22, -R17 ;  /* 0x00000016d4007c23 */ /* 0x004fe20008010811 */
[----:B------:R-:W-:Y:S01]  /*c470*/  IMAD.MOV.U32 R212, RZ, RZ, R94 ;  /* 0x000000ffffd47224 */ /* 0x000fe200078e005e */
[----:B------:R-:W-:Y:S05]  /*c480*/  LDSM.16.MT88.4 R80, [R198+0xbc00] ;  /* 0x00bc0000c650783b */ /* 0x000fea0000004200 */
[----:B------:R1:W2:Y:S01]  /*c490*/  MUFU.EX2 R100, R0 ;  /* 0x0000000000647308 */ /* 0x0002a20000000800 */
[----:B---3--:R-:W-:-:S02]  /*c4a0*/  PRMT R4, R2, 0x7773, RZ ;  /* 0x0000777302047816 */ /* 0x008fc400000000ff */
[----:B-1----:R-:W-:-:S04]  /*c4b0*/  PRMT R0, R2, 0x7772, RZ ;  /* 0x0000777202007816 */ /* 0x002fc800000000ff */
[----:B------:R-:W-:Y:S01]  /*c4c0*/  PRMT R8, R0, 0x5410, R4 ;  /* 0x0000541000087816 */ /* 0x000fe20000000004 */
[----:B------:R-:W-:Y:S01]  /*c4d0*/  IMAD.MOV.U32 R4, RZ, RZ, R2 ;  /* 0x000000ffff047224 */ /* 0x000fe200078e0002 */
[----:B------:R-:W-:Y:S01]  /*c4e0*/  LOP3.LUT R0, R14, UR8, R3, 0x96, !PT ;  /* 0x000000080e007c12 */ /* 0x000fe2000f8e9603 */
[----:B------:R-:W-:-:S03]  /*c4f0*/  FFMA.FTZ R3, R104, UR22, -R18 ;  /* 0x0000001668037c23 */ /* 0x000fc60008010812 */
[----:B------:R-:W-:Y:S01]  /*c500*/  LOP3.LUT R2, R4, 0xff, RZ, 0xc0, !PT ;  /* 0x000000ff04027812 */ /* 0x000fe200078ec0ff */
[----:B------:R1:W3:Y:S01]  /*c510*/  MUFU.EX2 R65, R3 ;  /* 0x0000000300417308 */ /* 0x0002e20000000800 */
[----:B------:R-:W-:Y:S02]  /*c520*/  SHF.R.U32.HI R5, RZ, 0x18, R0 ;  /* 0x00000018ff057819 */ /* 0x000fe40000011600 */
[----:B------:R-:W-:Y:S02]  /*c530*/  PRMT R7, R2, 0x5410, R6 ;  /* 0x0000541002077816 */ /* 0x000fe40000000006 */
[C---:B------:R-:W-:Y:S02]  /*c540*/  LOP3.LUT R2, R0.reuse, 0xffff, RZ, 0xc0, !PT ;  /* 0x0000ffff00027812 */ /* 0x040fe400078ec0ff */
[----:B------:R-:W-:Y:S02]  /*c550*/  LOP3.LUT R6, R0, 0xff, RZ, 0xc0, !PT ;  /* 0x000000ff00067812 */ /* 0x000fe400078ec0ff */
[----:B------:R-:W-:Y:S01]  /*c560*/  SHF.R.U32.HI R4, RZ, 0x8, R2 ;  /* 0x00000008ff047819 */ /* 0x000fe20000011602 */
[----:B------:R-:W-:-:S03]  /*c570*/  FFMA.FTZ R2, R75, UR22, -R18 ;  /* 0x000000164b027c23 */ /* 0x000fc60008010812 */
[----:B------:R-:W-:Y:S01]  /*c580*/  PRMT R4, R6, 0x5410, R4 ;  /* 0x0000541006047816 */ /* 0x000fe20000000004 */
[----:B------:R4:W-:Y:S01]  /*c590*/  MUFU.EX2 R47, R2 ;  /* 0x00000002002f7308 */ /* 0x0009e20000000800 */
[----:B-1----:R-:W-:-:S04]  /*c5a0*/  PRMT R3, R0, 0x7632, R3 ;  /* 0x0000763200037816 */ /* 0x002fc80000000003 */
[----:B------:R-:W-:Y:S02]  /*c5b0*/  LOP3.LUT R0, R3, 0xff, RZ, 0xc0, !PT ;  /* 0x000000ff03007812 */ /* 0x000fe400078ec0ff */
[----:B------:R-:W-:Y:S01]  /*c5c0*/  LOP3.LUT R3, R8, 0xff00ff, RZ, 0xc0, !PT ;  /* 0x00ff00ff08037812 */ /* 0x000fe200078ec0ff */
[----:B------:R-:W-:Y:S01]  /*c5d0*/  FFMA.FTZ R8, R250, UR22, -R23 ;  /* 0x00000016fa087c23 */ /* 0x000fe20008010817 */
[----:B------:R-:W-:Y:S02]  /*c5e0*/  PRMT R5, R0, 0x5410, R5 ;  /* 0x0000541000057816 */ /* 0x000fe40000000005 */
[----:B------:R-:W-:Y:S01]  /*c5f0*/  HSET2.LE.AND R0, R7, R12, PT ;  /* 0x0000000c07007233 */ /* 0x000fe20003803000 */
[----:B----4-:R-:W-:-:S04]  /*c600*/  FFMA.FTZ R2, R74, UR22, -R18 ;  /* 0x000000164a027c23 */ /* 0x010fc80008010812 */
        /* <DEDUP_REMOVED lines=15> */
[----:B------:R1:W-:Y:S02]  /*c700*/  MUFU.EX2 R102, R0 ;  /* 0x0000000000667308 */ /* 0x0003e40000000800 */
[----:B------:R-:W-:Y:S01]  /*c710*/  IMAD.WIDE.U32 R2, R2, -0x2daee0ad, RZ ;  /* 0xd2511f5302027825 */ /* 0x000fe200078e00ff */
[----:B------:R-:W-:Y:S03]  /*c720*/  HMMA.16816.F32 R128, R4, R32, R128 ;  /* 0x000000200480723c */ /* 0x000fe60000001880 */
[----:B------:R-:W-:Y:S01]  /*c730*/  IMAD.MOV.U32 R10, RZ, RZ, R2 ;  /* 0x000000ffff0a7224 */ /* 0x000fe200078e0002 */
[----:B------:R-:W-:-:S04]  /*c740*/  PRMT R14, R2, 0x7771, RZ ;  /* 0x00007771020e7816 */ /* 0x000fc800000000ff */
[----:B------:R-:W-:Y:S01]  /*c750*/  HMMA.16816.F32 R104, R4, R34, R140 ;  /* 0x000000220468723c */ /* 0x000fe2000000188c */
[----:B------:R-:W-:Y:S01]  /*c760*/  LDSM.16.MT88.4 R140, [R44+0xc00] ;  /* 0x000c00002c8c783b */ /* 0x000fe20000004200 */
[----:B-1----:R-:W-:Y:S01]  /*c770*/  FFMA.FTZ R0, R248, UR22, -R22 ;  /* 0x00000016f8007c23 */ /* 0x002fe20008010816 */
[----:B------:R-:W-:-:S05]  /*c780*/  IMAD.MOV.U32 R248, RZ, RZ, R13 ;  /* 0x000000fffff87224 */ /* 0x000fca00078e000d */
[C---:B------:R-:W-:Y:S01]  /*c790*/  HMMA.16816.F32 R60, R4.reuse, R40, R60 ;  /* 0x00000028043c723c */ /* 0x040fe2000000183c */
[----:B------:R1:W-:Y:S07]  /*c7a0*/  MUFU.EX2 R103, R0 ;  /* 0x0000000000677308 */ /* 0x0003ee0000000800 */
[C---:B------:R-:W-:Y:S01]  /*c7b0*/  HMMA.16816.F32 R32, R4.reuse, R26, R156 ;  /* 0x0000001a0420723c */ /* 0x040fe2000000189c */
[----:B------:R-:W-:Y:S01]  /*c7c0*/  LDSM.16.MT88.4 R156, [R198+0xac00] ;  /* 0x00ac0000c69c783b */ /* 0x000fe20000004200 */
[----:B------:R2:W-:Y:S06]  /*c7d0*/  MUFU.EX2 R27, R8 ;  /* 0x00000008001b7308 */ /* 0x0005ec0000000800 */
[----:B------:R-:W-:Y:S02]  /*c7e0*/  HMMA.16816.F32 R144, R4, R24, R144 ;  /* 0x000000180490723c */ /* 0x000fe40000001890 */
[----:B------:R3:W-:Y:S01]  /*c7f0*/  MUFU.EX2 R26, R9 ;  /* 0x00000009001a7308 */ /* 0x0007e20000000800 */
[----:B-1----:R-:W-:-:S05]  /*c800*/  FFMA.FTZ R0, R246, UR22, -R22 ;  /* 0x00000016f6007c23 */ /* 0x002fca0008010816 */
[----:B------:R-:W-:Y:S02]  /*c810*/  HMMA.16816.F32 R112, R4, R36, R112 ;  /* 0x000000240470723c */ /* 0x000fe40000001870 */
[----:B------:R1:W-:Y:S01]  /*c820*/  MUFU.EX2 R191, R0 ;  /* 0x0000000000bf7308 */ /* 0x0003e20000000800 */
[----:B--2---:R-:W-:-:S05]  /*c830*/  PRMT R8, R2, 0x7773, RZ ;  /* 0x0000777302087816 */ /* 0x004fca00000000ff */
[----:B------:R-:W-:Y:S01]  /*c840*/  HMMA.16816.F32 R160, R4, R28, R160 ;  /* 0x0000001c04a0723c */ /* 0x000fe200000018a0 */
[----:B---3--:R-:W-:-:S07]  /*c850*/  LOP3.LUT R9, R10, 0xff, RZ, 0xc0, !PT ;  /* 0x000000ff0a097812 */ /* 0x008fce00078ec0ff */
[----:B------:R-:W-:Y:S01]  /*c860*/  HMMA.16816.F32 R84, R4, R48, R84 ;  /* 0x000000300454723c */ /* 0x000fe20000001854 */
[----:B-1----:R-:W-:-:S04]  /*c870*/  FFMA.FTZ R0, R247, UR22, -R22 ;  /* 0x00000016f7007c23 */ /* 0x002fc80008010816 */
[----:B------:R1:W2:Y:S03]  /*c880*/  MUFU.EX2 R52, R0 ;  /* 0x0000000000347308 */ /* 0x0002a60000000800 */
[C---:B------:R-:W-:Y:S01]  /*c890*/  HMMA.16816.F32 R36, R4.reuse, R38, R124 ;  /* 0x000000260424723c */ /* 0x040fe2000000187c */
[----:B------:R-:W3:Y:S07]  /*c8a0*/  LDSM.16.MT88.4 R124, [R198+0x9c00] ;  /* 0x009c0000c67c783b */ /* 0x000eee0000004200 */
[----:B------:R-:W-:Y:S01]  /*c8b0*/  HMMA.16816.F32 R28, R4, R30, R172 ;  /* 0x0000001e041c723c */ /* 0x000fe200000018ac */
[----:B------:R-:W4:Y:S01]  /*c8c0*/  LDSM.16.MT88.4 R172, [R44+0x1c00] ;  /* 0x001c00002cac783b */ /* 0x000f220000004200 */
[----:B-1----:R-:W-:-:S06]  /*c8d0*/  FFMA.FTZ R0, R251, UR22, -R23 ;  /* 0x00000016fb007c23 */ /* 0x002fcc0008010817 */
[C---:B------:R-:W-:Y:S01]  /*c8e0*/  HMMA.16816.F32 R56, R4.reuse, R42, R56 ;  /* 0x0000002a0438723c */ /* 0x040fe20000001838 */
[----:B------:R1:W5:Y:S07]  /*c8f0*/  MUFU.EX2 R40, R0 ;  /* 0x0000000000287308 */ /* 0x00036e0000000800 */
[----:B------:R-:W-:Y:S01]  /*c900*/  HMMA.16816.F32 R48, R4, R50, R96 ;  /* 0x000000320430723c */ /* 0x000fe20000001860 */
[----:B--2---:R-:W-:Y:S02]  /*c910*/  F2FP.F16.F32.PACK_AB R4, R52, R191 ;  /* 0x000000bf3404723e */ /* 0x004fe400000000ff */
[----:B------:R-:W-:-:S02]  /*c920*/  F2FP.F16.F32.PACK_AB R6, R103, R102 ;  /* 0x000000666706723e */ /* 0x000fc400000000ff */
[----:B-1----:R-:W-:Y:S02]  /*c930*/  LOP3.LUT R0, R190, UR6, R3, 0x96, !PT ;  /* 0x00000006be007c12 */ /* 0x002fe4000f8e9603 */
[----:B------:R-:W-:Y:S02]  /*c940*/  PRMT R3, R2, 0x7772, RZ ;  /* 0x0000777202037816 */ /* 0x000fe400000000ff */
[----:B------:R-:W-:Y:S02]  /*c950*/  LOP3.LUT R2, R0, 0xffff, RZ, 0xc0, !PT ;  /* 0x0000ffff00027812 */ /* 0x000fe400078ec0ff */
[--C-:B------:R-:W-:Y:S01]  /*c960*/  PRMT R13, R3, 0x5410, R8.reuse ;  /* 0x00005410030d7816 */ /* 0x100fe20000000008 */
[----:B------:R-:W-:Y:S01]  /*c970*/  FFMA.FTZ R3, R252, UR22, -R23 ;  /* 0x00000016fc037c23 */ /* 0x000fe20008010817 */
[C---:B------:R-:W-:Y:S01]  /*c980*/  PRMT R8, R0.reuse, 0x7632, R8 ;  /* 0x0000763200087816 */ /* 0x040fe20000000008 */
[----:B------:R-:W1:Y:S01]  /*c990*/  LDSM.16.MT88.4 R20, [R44+0x2c00] ;  /* 0x002c00002c14783b */ /* 0x000e620000004200 */
[----:B------:R-:W-:Y:S01]  /*c9a0*/  SHF.R.U32.HI R10, RZ, 0x8, R2 ;  /* 0x00000008ff0a7819 */ /* 0x000fe20000011602 */
[----:B------:R2:W3:Y:S01]  /*c9b0*/  MUFU.EX2 R25, R3 ;  /* 0x0000000300197308 */ /* 0x0004e20000000800 */
[----:B------:R-:W-:-:S02]  /*c9c0*/  LOP3.LUT R11, R0, 0xff, RZ, 0xc0, !PT ;  /* 0x000000ff000b7812 */ /* 0x000fc400078ec0ff */
[----:B------:R-:W-:Y:S02]  /*c9d0*/  SHF.R.U32.HI R2, RZ, 0x18, R0 ;  /* 0x00000018ff027819 */ /* 0x000fe40000011600 */
[----:B------:R-:W-:Y:S02]  /*c9e0*/  PRMT R0, R9, 0x5410, R14 ;  /* 0x0000541009007816 */ /* 0x000fe4000000000e */
[----:B------:R-:W-:Y:S02]  /*c9f0*/  PRMT R9, R11, 0x5410, R10 ;  /* 0x000054100b097816 */ /* 0x000fe4000000000a */
[----:B-----5:R-:W-:Y:S02]  /*ca00*/  F2FP.F16.F32.PACK_AB R5, R27, R40 ;  /* 0x000000281b05723e */ /* 0x020fe400000000ff */
[----:B------:R-:W-:-:S05]  /*ca10*/  HSET2.LE.AND R0, R0, R12, PT ;  /* 0x0000000c00007233 */ /* 0x000fca0003803000 */
[----:B------:R-:W-:Y:S01]  /*ca20*/  LOP3.LUT R94, R4, R0, RZ, 0xc0, !PT ;  /* 0x00000000045e7212 */ /* 0x000fe200078ec0ff */
[----:B------:R-:W-:Y:S01]  /*ca30*/  FFMA.FTZ R0, R233, UR22, -R17 ;  /* 0x00000016e9007c23 */ /* 0x000fe20008010811 */
[----:B--2---:R-:W-:Y:S02]  /*ca40*/  LOP3.LUT R3, R8, 0xff, RZ, 0xc0, !PT ;  /* 0x000000ff08037812 */ /* 0x004fe400078ec0ff */
[----:B------:R-:W-:Y:S01]  /*ca50*/  LOP3.LUT R8, R13, 0xff00ff, RZ, 0xc0, !PT ;  /* 0x00ff00ff0d087812 */ /* 0x000fe200078ec0ff */
[----:B------:R2:W-:Y:S01]  /*ca60*/  MUFU.EX2 R16, R0 ;  /* 0x0000000000107308 */ /* 0x0005e20000000800 */
[----:B------:R-:W-:Y:S02]  /*ca70*/  PRMT R2, R3, 0x5410, R2 ;  /* 0x0000541003027816 */ /* 0x000fe40000000002 */
[--C-:B------:R-:W-:Y:S02]  /*ca80*/  HSET2.LE.AND R3, R9, R12.reuse, PT ;  /* 0x0000000c09037233 */ /* 0x100fe40003803000 */
[----:B------:R-:W-:-:S02]  /*ca90*/  HSET2.LE.AND R7, R8, R12, PT ;  /* 0x0000000c08077233 */ /* 0x000fc40003803000 */
[----:B------:R-:W-:Y:S02]  /*caa0*/  HSET2.LE.AND R2, R2, R12, PT ;  /* 0x0000000c02027233 */ /* 0x000fe40003803000 */
[----:B------:R-:W-:Y:S02]  /*cab0*/  LOP3.LUT R92, R6, R3, RZ, 0xc0, !PT ;  /* 0x00000003065c7212 */ /* 0x000fe400078ec0ff */
[----:B---3--:R-:W-:Y:S02]  /*cac0*/  F2FP.F16.F32.PACK_AB R8, R25, R26 ;  /* 0x0000001a1908723e */ /* 0x008fe400000000ff */
[----:B------:R-:W-:Y:S02]  /*cad0*/  LOP3.LUT R93, R5, R2, RZ, 0xc0, !PT ;  /* 0x00000002055d7212 */ /* 0x000fe400078ec0ff */
[----:B------:R-:W-:Y:S01]  /*cae0*/  LOP3.LUT R2, R46, UR9, R15, 0x96, !PT ;  /* 0x000000092e027c12 */ /* 0x000fe2000f8e960f */
[----:B--2---:R-:W-:Y:S01]  /*caf0*/  FFMA.FTZ R0, R234, UR22, -R17 ;  /* 0x00000016ea007c23 */ /* 0x004fe20008010811 */
[----:B------:R-:W-:-:S03]  /*cb00*/  LOP3.LUT R95, R8, R7, RZ, 0xc0, !PT ;  /* 0x00000007085f7212 */ /* 0x000fc600078ec0ff */
[----:B------:R-:W-:Y:S01]  /*cb10*/  IMAD.WIDE.U32 R2, R2, -0x2daee0ad, RZ ;  /* 0xd2511f5302027825 */ /* 0x000fe200078e00ff */
[----:B------:R2:W-:Y:S03]  /*cb20*/  MUFU.EX2 R14, R0 ;  /* 0x00000000000e7308 */ /* 0x0005e60000000800 */
[----:B------:R-:W-:Y:S01]  /*cb30*/  IMAD.MOV.U32 R5, RZ, RZ, R2 ;  /* 0x000000ffff057224 */ /* 0x000fe200078e0002 */
[C---:B------:R-:W-:Y:S01]  /*cb40*/  PRMT R7, R2.reuse, 0x7771, RZ ;  /* 0x0000777102077816 */ /* 0x040fe200000000ff */
[C---:B------:R-:W-:Y:S01]  /*cb50*/  HMMA.16816.F32 R116, R92.reuse, R124, R116 ;  /* 0x0000007c5c74723c */ /* 0x040fe20000001874 */
[C---:B------:R-:W-:Y:S02]  /*cb60*/  PRMT R6, R2.reuse, 0x7773, RZ ;  /* 0x0000777302067816 */ /* 0x040fe400000000ff */
[----:B------:R-:W-:Y:S02]  /*cb70*/  PRMT R4, R2, 0x7772, RZ ;  /* 0x0000777202047816 */ /* 0x000fe400000000ff */
[----:B------:R-:W-:Y:S01]  /*cb80*/  LOP3.LUT R2, R5, 0xff, RZ, 0xc0, !PT ;  /* 0x000000ff05027812 */ /* 0x000fe200078ec0ff */
[----:B------:R-:W-:Y:S01]  /*cb90*/  FFMA.FTZ R5, R232, UR22, -R18 ;  /* 0x00000016e8057c23 */ /* 0x000fe20008010812 */
[----:B------:R-:W-:Y:S01]  /*cba0*/  PRMT R8, R4, 0x5410, R6 ;  /* 0x0000541004087816 */ /* 0x000fe20000000006 */
[----:B------:R-:W-:Y:S01]  /*cbb0*/  FFMA.FTZ R4, R218, UR22, -R18 ;  /* 0x00000016da047c23 */ /* 0x000fe20008010812 */
[----:B------:R-:W-:Y:S01]  /*cbc0*/  PRMT R7, R2, 0x5410, R7 ;  /* 0x0000541002077816 */ /* 0x000fe20000000007 */
[----:B------:R-:W-:Y:S01]  /*cbd0*/  MUFU.EX2 R9, R5 ;  /* 0x0000000500097308 */ /* 0x000fe20000000800 */
[----:B------:R-:W-:Y:S01]  /*cbe0*/  HMMA.16816.F32 R120, R92, R126, R120 ;  /* 0x0000007e5c78723c */ /* 0x000fe20000001878 */
[----:B--2---:R-:W-:-:S06]  /*cbf0*/  FFMA.FTZ R0, R235, UR22, -R17 ;  /* 0x00000016eb007c23 */ /* 0x004fcc0008010811 */
[----:B------:R2:W-:Y:S01]  /*cc00*/  MUFU.EX2 R24, R0 ;  /* 0x0000000000187308 */ /* 0x0005e20000000800 */
[C---:B------:R-:W-:Y:S07]  /*cc10*/  HMMA.16816.F32 R132, R92.reuse, R140, R132 ;  /* 0x0000008c5c84723c */ /* 0x040fee0000001884 */
[----:B------:R-:W-:Y:S01]  /*cc20*/  MUFU.EX2 R13, R4 ;  /* 0x00000004000d7308 */ /* 0x000fe20000000800 */
[----:B------:R-:W-:Y:S01]  /*cc30*/  HMMA.16816.F32 R136, R92, R142, R136 ;  /* 0x0000008e5c88723c */ /* 0x000fe20000001888 */
[----:B--2---:R-:W-:Y:S01]  /*cc40*/  LOP3.LUT R0, R72, UR6, R3, 0x96, !PT ;  /* 0x0000000648007c12 */ /* 0x004fe2000f8e9603 */
[----:B------:R-:W-:-:S06]  /*cc50*/  FFMA.FTZ R3, R196, UR22, -R17 ;  /* 0x00000016c4037c23 */ /* 0x000fcc0008010811 */
[----:B------:R-:W-:Y:S01]  /*cc60*/  HMMA.16816.F32 R72, R92, R80, R88 ;  /* 0x000000505c48723c */ /* 0x000fe20000001858 */
[----:B------:R-:W-:Y:S01]  /*cc70*/  LOP3.LUT R2, R0, 0xffff, RZ, 0xc0, !PT ;  /* 0x0000ffff00027812 */ /* 0x000fe200078ec0ff */
[----:B------:R2:W3:Y:S03]  /*cc80*/  MUFU.EX2 R15, R3 ;  /* 0x00000003000f7308 */ /* 0x0004e60000000800 */
[----:B------:R-:W-:-:S03]  /*cc90*/  SHF.R.U32.HI R2, RZ, 0x8, R2 ;  /* 0x00000008ff027819 */ /* 0x000fc60000011602 */
[C---:B------:R-:W-:Y:S08]  /*cca0*/  HMMA.16816.F32 R148, R92.reuse, R156, R148 ;  /* 0x0000009c5c94723c */ /* 0x040ff00000001894 */
[----:B------:R-:W-:Y:S01]  /*ccb0*/  HMMA.16816.F32 R152, R92, R158, R152 ;  /* 0x0000009e5c98723c */ /* 0x000fe20000001898 */
[----:B--2---:R-:W-:-:S04]  /*ccc0*/  FFMA.FTZ R3, R216, UR22, -R18 ;  /* 0x00000016d8037c23 */ /* 0x004fc80008010812 */
[----:B------:R2:W5:Y:S03]  /*ccd0*/  MUFU.EX2 R10, R3 ;  /* 0x00000003000a7308 */ /* 0x0005660000000800 */
[C---:B----4-:R-:W-:Y:S08]  /*cce0*/  HMMA.16816.F32 R164, R92.reuse, R172, R164 ;  /* 0x000000ac5ca4723c */ /* 0x050ff000000018a4 */
[----:B------:R-:W-:Y:S01]  /*ccf0*/  HMMA.16816.F32 R168, R92, R174, R168 ;  /* 0x000000ae5ca8723c */ /* 0x000fe200000018a8 */
[----:B--2---:R-:W-:-:S07]  /*cd00*/  FFMA.FTZ R3, R217, UR22, -R18 ;  /* 0x00000016d9037c23 */ /* 0x004fce0008010812 */
[C---:B------:R-:W-:Y:S01]  /*cd10*/  HMMA.16816.F32 R76, R92.reuse, R82, R108 ;  /* 0x000000525c4c723c */ /* 0x040fe2000000186c */
[----:B------:R-:W-:Y:S01]  /*cd20*/  IMAD.MOV.U32 R108, RZ, RZ, R225 ;  /* 0x000000ffff6c7224 */ /* 0x000fe200078e00e1 */
[----:B------:R2:W4:Y:S06]  /*cd30*/  MUFU.EX2 R11, R3 ;  /* 0x00000003000b7308 */ /* 0x00052c0000000800 */
[C---:B-1----:R-:W-:Y:S08]  /*cd40*/  HMMA.16816.F32 R88, R92.reuse, R20, R176 ;  /* 0x000000145c58723c */ /* 0x042ff000000018b0 */
[----:B------:R-:W-:Y:S01]  /*cd50*/  HMMA.16816.F32 R92, R92, R22, R68 ;  /* 0x000000165c5c723c */ /* 0x000fe20000001844 */
[----:B--2---:R-:W-:-:S04]  /*cd60*/  LOP3.LUT R3, R0, 0xff, RZ, 0xc0, !PT ;  /* 0x000000ff00037812 */ /* 0x004fc800078ec0ff */
[--C-:B------:R-:W-:Y:S02]  /*cd70*/  PRMT R6, R3, 0x5410, R2.reuse ;  /* 0x0000541003067816 */ /* 0x100fe40000000002 */
[----:B------:R-:W-:Y:S02]  /*cd80*/  PRMT R2, R0, 0x7632, R2 ;  /* 0x0000763200027816 */ /* 0x000fe40000000002 */
[----:B------:R-:W-:Y:S02]  /*cd90*/  SHF.R.U32.HI R0, RZ, 0x18, R0 ;  /* 0x00000018ff007819 */ /* 0x000fe40000011600 */
[----:B------:R-:W-:Y:S02]  /*cda0*/  LOP3.LUT R2, R2, 0xff, RZ, 0xc0, !PT ;  /* 0x000000ff02027812 */ /* 0x000fe400078ec0ff */
[----:B------:R-:W-:Y:S02]  /*cdb0*/  HSET2.LE.AND R5, R6, R12, PT ;  /* 0x0000000c06057233 */ /* 0x000fe40003803000 */
[----:B------:R-:W-:-:S02]  /*cdc0*/  PRMT R0, R2, 0x5410, R0 ;  /* 0x0000541002007816 */ /* 0x000fc40000000000 */
[--C-:B------:R-:W-:Y:S02]  /*cdd0*/  HSET2.LE.AND R2, R7, R12.reuse, PT ;  /* 0x0000000c07027233 */ /* 0x100fe40003803000 */
[----:B------:R-:W-:Y:S02]  /*cde0*/  LOP3.LUT R3, R8, 0xff00ff, RZ, 0xc0, !PT ;  /* 0x00ff00ff08037812 */ /* 0x000fe400078ec0ff */
[--C-:B------:R-:W-:Y:S02]  /*cdf0*/  HSET2.LE.AND R6, R0, R12.reuse, PT ;  /* 0x0000000c00067233 */ /* 0x100fe40003803000 */
[----:B---3--:R-:W-:Y:S02]  /*ce00*/  F2FP.F16.F32.PACK_AB R0, R15, R24 ;  /* 0x000000180f00723e */ /* 0x008fe400000000ff */
[----:B------:R-:W-:Y:S02]  /*ce10*/  HSET2.LE.AND R4, R3, R12, PT ;  /* 0x0000000c03047233 */ /* 0x000fe40003803000 */
[----:B------:R-:W-:-:S02]  /*ce20*/  LOP3.LUT R98, R0, R2, RZ, 0xc0, !PT ;  /* 0x0000000200627212 */ /* 0x000fc400078ec0ff */
[----:B-----5:R-:W-:Y:S02]  /*ce30*/  F2FP.F16.F32.PACK_AB R2, R9, R10 ;  /* 0x0000000a0902723e */ /* 0x020fe400000000ff */
[----:B------:R-:W-:Y:S02]  /*ce40*/  F2FP.F16.F32.PACK_AB R0, R14, R16 ;  /* 0x000000100e00723e */ /* 0x000fe400000000ff */
[----:B----4-:R-:W-:Y:S02]  /*ce50*/  F2FP.F16.F32.PACK_AB R3, R13, R11 ;  /* 0x0000000b0d03723e */ /* 0x010fe400000000ff */
[----:B------:R-:W-:Y:S01]  /*ce60*/  LOP3.LUT R97, R2, R6, RZ, 0xc0, !PT ;  /* 0x0000000602617212 */ /* 0x000fe200078ec0ff */
[----:B------:R-:W-:Y:S01]  /*ce70*/  FFMA.FTZ R2, R248, R45, R205 ;  /* 0x0000002df8027223 */ /* 0x000fe200000100cd */
[----:B------:R-:W-:Y:S01]  /*ce80*/  LOP3.LUT R96, R0, R5, RZ, 0xc0, !PT ;  /* 0x0000000500607212 */ /* 0x000fe200078ec0ff */
[----:B------:R-:W-:Y:S01]  /*ce90*/  FFMA.FTZ R0, R249, R19, R199 ;  /* 0x00000013f9007223 */ /* 0x000fe200000100c7 */
[----:B------:R-:W-:Y:S01]  /*cea0*/  LOP3.LUT R99, R3, R4, RZ, 0xc0, !PT ;  /* 0x0000000403637212 */ /* 0x000fe200078ec0ff */
[----:B------:R-:W-:Y:S01]  /*ceb0*/  FFMA.FTZ R5, R211, R55, R207 ;  /* 0x00000037d3057223 */ /* 0x000fe200000100cf */
[----:B------:R-:W-:Y:S01]  /*cec0*/  FFMA.FTZ R4, R213, R54, R212 ;  /* 0x00000036d5047223 */ /* 0x000fe200000100d4 */
        /* <DEDUP_REMOVED lines=61> */
[----:B------:R1:W-:Y:S01]  /*d2a0*/  STL [R1+0x40], R231 ;  /* 0x000040e701007387 */ /* 0x0003e20000100800 */
[----:B------:R-:W-:-:S02]  /*d2b0*/  IMAD.MOV.U32 R103, RZ, RZ, R224 ;  /* 0x000000ffff677224 */ /* 0x000fc400078e00e0 */
[----:B------:R-:W-:Y:S01]  /*d2c0*/  IMAD.MOV.U32 R101, RZ, RZ, R221 ;  /* 0x000000ffff657224 */ /* 0x000fe200078e00dd */
[----:B------:R1:W-:Y:S01]  /*d2d0*/  STL [R1+0x44], R244 ;  /* 0x000044f401007387 */ /* 0x0003e20000100800 */
[----:B------:R-:W-:Y:S02]  /*d2e0*/  IMAD.MOV.U32 R102, RZ, RZ, R223 ;  /* 0x000000ffff667224 */ /* 0x000fe400078e00df */
        /* <DEDUP_REMOVED lines=20> */
[C---:B------:R-:W-:Y:S01]  /*d430*/  IMAD.SHL.U32 R11, R220.reuse, 0x20, RZ ;  /* 0x00000020dc0b7824 */ /* 0x040fe200078e00ff */
[----:B------:R-:W-:Y:S01]  /*d440*/  SHF.R.U32.HI R184, RZ, 0x1, R220 ;  /* 0x00000001ffb87819 */ /* 0x000fe200000116dc */
[C---:B------:R-:W-:Y:S01]  /*d450*/  IMAD.SHL.U32 R185, R220.reuse, 0x4, RZ ;  /* 0x00000004dcb97824 */ /* 0x040fe200078e00ff */
[----:B------:R-:W-:Y:S01]  /*d460*/  UISETP.GT.U32.AND UP1, UPT, UR4, UR16, UPT ;  /* 0x000000100400728c */ /* 0x000fe2000bf24070 */
[----:B------:R-:W-:Y:S01]  /*d470*/  IMAD.SHL.U32 R240, R220, 0x10, RZ ;  /* 0x00000010dcf07824 */ /* 0x000fe200078e00ff */
[----:B------:R-:W-:Y:S01]  /*d480*/  LOP3.LUT R6, R11, 0xc0, RZ, 0xc0, !PT ;  /* 0x000000c00b067812 */ /* 0x000fe200078ec0ff */
[----:B------:R-:W-:Y:S01]  /*d490*/  STL [R1], R11 ;  /* 0x0000000b01007387 */ /* 0x000fe20000100800 */
[----:B------:R-:W-:Y:S01]  /*d4a0*/  LOP3.LUT R0, R185, 0x18, RZ, 0xc0, !PT ;  /* 0x00000018b9007812 */ /* 0x000fe200078ec0ff */
[----:B------:R-:W-:Y:S01]  /*d4b0*/  IMAD.MOV.U32 R33, RZ, RZ, 0x20 ;  /* 0x00000020ff217424 */ /* 0x000fe200078e00ff */
[----:B------:R-:W-:Y:S02]  /*d4c0*/  LOP3.LUT R9, R11, 0x120, RZ, 0xc0, !PT ;  /* 0x000001200b097812 */ /* 0x000fe400078ec0ff */
[----:B------:R-:W-:-:S02]  /*d4d0*/  LOP3.LUT R0, R6, R0, RZ, 0xfc, !PT ;  /* 0x0000000006007212 */ /* 0x000fc400078efcff */
[----:B------:R-:W-:Y:S01]  /*d4e0*/  SEL R33, R33, 0xffffffe0, !P1 ;  /* 0xffffffe021217807 */ /* 0x000fe20004800000 */
[----:B-1----:R-:W-:-:S04]  /*d4f0*/  IMAD.WIDE.U32 R2, R4, UR4, RZ ;  /* 0x0000000404027c25 */ /* 0x002fc8000f8e00ff */
[----:B------:R-:W-:Y:S02]  /*d500*/  IMAD R3, R5, UR4, R3 ;  /* 0x0000000405037c24 */ /* 0x000fe4000f8e0203 */
[----:B------:R-:W-:-:S03]  /*d510*/  IMAD.SHL.U32 R7, R2, 0x40, RZ ;  /* 0x0000004002077824 */ /* 0x000fc600078e00ff */
[----:B------:R-:W-:Y:S01]  /*d520*/  SHF.L.U64.HI R8, R2, 0x6, R3 ;  /* 0x0000000602087819 */ /* 0x000fe20000010203 */
[----:B------:R-:W-:Y:S01]  /*d530*/  BAR.SYNC.DEFER_BLOCKING 0x0 ;  /* 0x0000000000007b1d */ /* 0x000fe20000010000 */
[----:B------:R-:W-:-:S04]  /*d540*/  LEA R7, P0, R4, R7, 0x5 ;  /* 0x0000000704077211 */ /* 0x000fc800078028ff */
[----:B------:R-:W-:Y:S02]  /*d550*/  LEA.HI.X R10, R4, R8, R5, 0x5, P0 ;  /* 0x00000008040a7211 */ /* 0x000fe400000f2c05 */
[----:B------:R-:W-:Y:S02]  /*d560*/  LOP3.LUT R5, R184, 0x8, RZ, 0xc0, !PT ;  /* 0x00000008b8057812 */ /* 0x000fe400078ec0ff */
[----:B------:R-:W-:Y:S02]  /*d570*/  LOP3.LUT R8, R9, 0x3e00, R240, 0xf8, !PT ;  /* 0x00003e0009087812 */ /* 0x000fe400078ef8f0 */
[----:B------:R-:W-:Y:S02]  /*d580*/  LOP3.LUT R9, R11, 0x20, RZ, 0xc0, !PT ;  /* 0x000000200b097812 */ /* 0x000fe400078ec0ff */
[----:B------:R-:W-:Y:S02]  /*d590*/  LOP3.LUT R8, R8, R0, R5, 0xf6, !PT ;  /* 0x0000000008087212 */ /* 0x000fe400078ef605 */
[----:B------:R-:W-:-:S02]  /*d5a0*/  LOP3.LUT R0, R0, 0x8, R220, 0x78, !PT ;  /* 0x0000000800007812 */ /* 0x000fc400078e78dc */
[CC--:B--2---:R-:W-:Y:S02]  /*d5b0*/  LEA R4, P2, R2.reuse, R242.reuse, 0x7 ;  /* 0x000000f202047211 */ /* 0x0c4fe400078438ff */
[----:B------:R-:W-:Y:S02]  /*d5c0*/  LEA R6, P0, R7, R242, 0x1 ;  /* 0x000000f207067211 */ /* 0x000fe400078008ff */
[-C--:B---3--:R-:W-:Y:S02]  /*d5d0*/  LEA.HI.X R5, R2, R241.reuse, R3, 0x7, P2 ;  /* 0x000000f102057211 */ /* 0x088fe400010f3c03 */
[----:B------:R-:W-:Y:S02]  /*d5e0*/  LOP3.LUT R2, R9, 0x100, R240, 0xf8, !PT ;  /* 0x0000010009027812 */ /* 0x000fe400078ef8f0 */
[----:B------:R-:W-:Y:S01]  /*d5f0*/  LEA.HI.X R7, R7, R241, R10, 0x1, P0 ;  /* 0x000000f107077211 */ /* 0x000fe200000f0c0a */
[----:B------:R-:W-:Y:S01]  /*d600*/  @!PT LDS RZ, [RZ] ;  /* 0x00000000fffff984 */ /* 0x000fe20000000800 */
[----:B------:R-:W-:Y:S01]  /*d610*/  @!PT LDS RZ, [RZ] ;  /* 0x00000000fffff984 */ /* 0x000fe20000000800 */
[----:B------:R-:W-:Y:S01]  /*d620*/  @!PT LDS RZ, [RZ] ;  /* 0x00000000fffff984 */ /* 0x000fe20000000800 */
[----:B------:R-:W-:Y:S01]  /*d630*/  LDGSTS.E.BYPASS.LTC128B.128 [R230+0x9000], desc[UR24][R4.64] ;  /* 0x0900000004e67fae */ /* 0x000fe2000b981a18 */
[----:B------:R-:W-:-:S02]  /*d640*/  LOP3.LUT R32, R2, R0, RZ, 0xfc, !PT ;  /* 0x0000000002207212 */ /* 0x000fc400078efcff */
[----:B------:R-:W-:Y:S01]  /*d650*/  LEA R0, R8, UR5, 0x1 ;  /* 0x0000000508007c11 */ /* 0x000fe2000f8e08ff */
[----:B------:R-:W-:Y:S01]  /*d660*/  LDGSTS.E.BYPASS.LTC128B.128 [R230+0xa000], desc[UR24][R4.64+0x40] ;  /* 0x0a00004004e67fae */ /* 0x000fe2000b981a18 */
[----:B------:R-:W-:-:S03]  /*d670*/  LEA R32, R32, UR5, 0x1 ;  /* 0x0000000520207c11 */ /* 0x000fc6000f8e08ff */
[----:B------:R-:W-:Y:S01]  /*d680*/  LDGSTS.E.BYPASS.LTC128B.128 [R230+0xb000], desc[UR24][R4.64+0x80] ;  /* 0x0b00008004e67fae */ /* 0x000fe2000b981a18 */
[----:B------:R-:W-:-:S03]  /*d690*/  IMAD.IADD R3, R33, 0x1, R0 ;  /* 0x0000000121037824 */ /* 0x000fc600078e0200 */
[----:B------:R-:W-:Y:S04]  /*d6a0*/  LDGSTS.E.BYPASS.LTC128B.128 [R230+0x9800], desc[UR24][R6.64] ;  /* 0x0980000006e67fae */ /* 0x000fe8000b981a18 */
[----:B------:R-:W-:Y:S04]  /*d6b0*/  LDGSTS.E.BYPASS.LTC128B.128 [R230+0xa800], desc[UR24][R6.64+0x40] ;  /* 0x0a80004006e67fae */ /* 0x000fe8000b981a18 */
[----:B------:R1:W-:Y:S04]  /*d6c0*/  LDGSTS.E.BYPASS.LTC128B.128 [R230+0xb800], desc[UR24][R6.64+0x80] ;  /* 0x0b80008006e67fae */ /* 0x0003e8000b981a18 */
[----:B------:R-:W-:Y:S04]  /*d6d0*/  LDSM.16.M88.4 R8, [R0] ;  /* 0x000000000008783b */ /* 0x000fe80000000200 */
[----:B------:R-:W2:Y:S04]  /*d6e0*/  LDSM.16.M88.4 R28, [R32+0x6000] ;  /* 0x00600000201c783b */ /* 0x000ea80000000200 */
[----:B------:R-:W3:Y:S04]  /*d6f0*/  LDSM.16.M88.4 R24, [R32+0x6400] ;  /* 0x006400002018783b */ /* 0x000ee80000000200 */
[----:B------:R-:W-:Y:S04]  /*d700*/  LDSM.16.M88.4 R20, [R32+0x6800] ;  /* 0x006800002014783b */ /* 0x000fe80000000200 */
[----:B------:R-:W-:Y:S04]  /*d710*/  LDSM.16.M88.4 R16, [R32+0x6c00] ;  /* 0x006c00002010783b */ /* 0x000fe80000000200 */
[----:B------:R4:W-:Y:S04]  /*d720*/  STL [R1+0x6c], R2 ;  /* 0x00006c0201007387 */ /* 0x0009e80000100800 */
[----:B-1----:R-:W1:Y:S04]  /*d730*/  LDSM.16.M88.4 R4, [R0+0x1000] ;  /* 0x001000000004783b */ /* 0x002e680000000200 */
[----:B------:R-:W-:Y:S04]  /*d740*/  LDSM.16.M88.4 R12, [R3+0x1000] ;  /* 0x00100000030c783b */ /* 0x000fe80000000200 */
[----:B------:R-:W0:Y:S01]  /*d750*/  LDGDEPBAR ;  /* 0x00000000000079af */ /* 0x000e220000000000 */
[----:B--2---:R-:W-:Y:S01]  /*d760*/  HMMA.16816.F32 R232, R8, R28, RZ ;  /* 0x0000001c08e8723c */ /* 0x004fe200000018ff */
[----:B----4-:R-:W-:-:S05]  /*d770*/  IMAD.IADD R2, R33, 0x1, R32 ;  /* 0x0000000121027824 */ /* 0x010fca00078e0220 */
[----:B------:R-:W2:Y:S02]  /*d780*/  LDSM.16.M88.4 R60, [R2+0x6000] ;  /* 0x00600000023c783b */ /* 0x000ea40000000200 */
[C---:B------:R-:W-:Y:S02]  /*d790*/  HMMA.16816.F32 R216, R8.reuse, R30, RZ ;  /* 0x0000001e08d8723c */ /* 0x040fe400000018ff */
[----:B------:R-:W4:Y:S04]  /*d7a0*/  LDSM.16.M88.4 R48, [R2+0x6c00] ;  /* 0x006c00000230783b */ /* 0x000f280000000200 */
[----:B------:R-:W5:Y:S02]  /*d7b0*/  LDSM.16.M88.4 R56, [R2+0x6400] ;  /* 0x006400000238783b */ /* 0x000f640000000200 */
[----:B---3--:R-:W-:Y:S02]  /*d7c0*/  HMMA.16816.F32 R208, R8, R24, RZ ;  /* 0x0000001808d0723c */ /* 0x008fe400000018ff */
[----:B------:R-:W3:Y:S06]  /*d7d0*/  LDSM.16.M88.4 R52, [R2+0x6800] ;  /* 0x006800000234783b */ /* 0x000eec0000000200 */
[C---:B-1----:R-:W-:Y:S08]  /*d7e0*/  HMMA.16816.F32 R44, R4.reuse, R28, RZ ;  /* 0x0000001c042c723c */ /* 0x042ff000000018ff */
[C---:B------:R-:W-:Y:S08]  /*d7f0*/  HMMA.16816.F32 R64, R4.reuse, R30, RZ ;  /* 0x0000001e0440723c */ /* 0x040ff000000018ff */
[C---:B------:R-:W-:Y:S08]  /*d800*/  HMMA.16816.F32 R40, R4.reuse, R24, RZ ;  /* 0x000000180428723c */ /* 0x040ff000000018ff */
[C---:B------:R-:W-:Y:S08]  /*d810*/  HMMA.16816.F32 R36, R4.reuse, R20, RZ ;  /* 0x000000140424723c */ /* 0x040ff000000018ff */
[C---:B------:R-:W-:Y:S08]  /*d820*/  HMMA.16816.F32 R28, R4.reuse, R16, RZ ;  /* 0x00000010041c723c */ /* 0x040ff000000018ff */
[C---:B------:R-:W-:Y:S08]  /*d830*/  HMMA.16816.F32 R100, R4.reuse, R26, RZ ;  /* 0x0000001a0464723c */ /* 0x040ff000000018ff */
[C---:B------:R-:W-:Y:S08]  /*d840*/  HMMA.16816.F32 R104, R4.reuse, R22, RZ ;  /* 0x000000160468723c */ /* 0x040ff000000018ff */
[----:B------:R-:W-:Y:S08]  /*d850*/  HMMA.16816.F32 R4, R4, R18, RZ ;  /* 0x000000120404723c */ /* 0x000ff000000018ff */
[C---:B------:R-:W-:Y:S08]  /*d860*/  HMMA.16816.F32 R212, R8.reuse, R26, RZ ;  /* 0x0000001a08d4723c */ /* 0x040ff000000018ff */
[C---:B------:R-:W-:Y:S08]  /*d870*/  HMMA.16816.F32 R200, R8.reuse, R20, RZ ;  /* 0x0000001408c8723c */ /* 0x040ff000000018ff */
[C---:B------:R-:W-:Y:S08]  /*d880*/  HMMA.16816.F32 R204, R8.reuse, R22, RZ ;  /* 0x0000001608cc723c */ /* 0x040ff000000018ff */
[C---:B------:R-:W-:Y:S08]  /*d890*/  HMMA.16816.F32 R196, R8.reuse, R16, RZ ;  /* 0x0000001008c4723c */ /* 0x040ff000000018ff */
[----:B------:R-:W-:Y:S01]  /*d8a0*/  HMMA.16816.F32 R192, R8, R18, RZ ;  /* 0x0000001208c0723c */ /* 0x000fe200000018ff */
[----:B------:R-:W1:Y:S04]  /*d8b0*/  LDSM.16.M88.4 R8, [R3] ;  /* 0x000000000308783b */ /* 0x000e680000000200 */
[----:B------:R-:W-:Y:S03]  /*d8c0*/  LDSM.16.M88.4 R16, [R32+0x7000] ;  /* 0x007000002010783b */ /* 0x000fe60000000200 */
[C---:B--2---:R-:W-:Y:S01]  /*d8d0*/  HMMA.16816.F32 R188, R12.reuse, R60, R44 ;  /* 0x0000003c0cbc723c */ /* 0x044fe2000000182c */
[----:B------:R-:W-:Y:S07]  /*d8e0*/  LDSM.16.M88.4 R44, [R32+0x7800] ;  /* 0x00780000202c783b */ /* 0x000fee0000000200 */
[C---:B----4-:R-:W-:Y:S01]  /*d8f0*/  HMMA.16816.F32 R20, R12.reuse, R50, R4 ;  /* 0x000000320c14723c */ /* 0x050fe20000001804 */
[----:B------:R-:W2:Y:S07]  /*d900*/  LDSM.16.M88.4 R4, [R0+0x3000] ;  /* 0x003000000004783b */ /* 0x000eae0000000200 */
[C---:B-----5:R-:W-:Y:S01]  /*d910*/  HMMA.16816.F32 R180, R12.reuse, R56, R40 ;  /* 0x000000380cb4723c */ /* 0x060fe20000001828 */
[----:B------:R-:W-:Y:S07]  /*d920*/  LDSM.16.M88.4 R40, [R32+0x7c00] ;  /* 0x007c00002028783b */ /* 0x000fee0000000200 */
[C---:B---3--:R-:W-:Y:S01]  /*d930*/  HMMA.16816.F32 R176, R12.reuse, R52, R36 ;  /* 0x000000340cb0723c */ /* 0x048fe20000001824 */
[----:B------:R-:W3:Y:S07]  /*d940*/  LDSM.16.M88.4 R36, [R32+0x7400] ;  /* 0x007400002024783b */ /* 0x000eee0000000200 */
[C---:B------:R-:W-:Y:S08]  /*d950*/  HMMA.16816.F32 R108, R12.reuse, R48, R28 ;  /* 0x000000300c6c723c */ /* 0x040ff0000000181c */
[C---:B------:R-:W-:Y:S08]  /*d960*/  HMMA.16816.F32 R64, R12.reuse, R62, R64 ;  /* 0x0000003e0c40723c */ /* 0x040ff00000001840 */
[C---:B------:R-:W-:Y:S08]  /*d970*/  HMMA.16816.F32 R28, R12.reuse, R58, R100 ;  /* 0x0000003a0c1c723c */ /* 0x040ff00000001864 */
[----:B------:R-:W-:Y:S01]  /*d980*/  HMMA.16816.F32 R24, R12, R54, R104 ;  /* 0x000000360c18723c */ /* 0x000fe20000001868 */
[----:B------:R-:W4:Y:S07]  /*d990*/  LDSM.16.M88.4 R12, [R0+0x2000] ;  /* 0x00200000000c783b */ /* 0x000f2e0000000200 */
        /* <DEDUP_REMOVED lines=9> */
[C---:B--2---:R-:W-:Y:S08]  /*da30*/  HMMA.16816.F32 R196, R4.reuse, R44, R176 ;  /* 0x0000002c04c4723c */ /* 0x044ff000000018b0 */
[C---:B------:R-:W-:Y:S08]  /*da40*/  HMMA.16816.F32 R208, R4.reuse, R16, R188 ;  /* 0x0000001004d0723c */ /* 0x040ff000000018bc */
[C---:B---3--:R-:W-:Y:S08]  /*da50*/  HMMA.16816.F32 R204, R4.reuse, R36, R180 ;  /* 0x0000002404cc723c */ /* 0x048ff000000018b4 */
[C---:B------:R-:W-:Y:S08]  /*da60*/  HMMA.16816.F32 R192, R4.reuse, R40, R108 ;  /* 0x0000002804c0723c */ /* 0x040ff0000000186c */
[C---:B------:R-:W-:Y:S08]  /*da70*/  HMMA.16816.F32 R176, R4.reuse, R18, R64 ;  /* 0x0000001204b0723c */ /* 0x040ff00000001840 */
[C---:B------:R-:W-:Y:S01]  /*da80*/  HMMA.16816.F32 R60, R4.reuse, R38, R28 ;  /* 0x00000026043c723c */ /* 0x040fe2000000181c */
[----:B------:R-:W-:Y:S07]  /*da90*/  LDSM.16.M88.4 R28, [R2+0x7000] ;  /* 0x00700000021c783b */ /* 0x000fee0000000200 */
[C---:B------:R-:W-:Y:S01]  /*daa0*/  HMMA.16816.F32 R52, R4.reuse, R46, R24 ;  /* 0x0000002e0434723c */ /* 0x040fe20000001818 */
[----:B------:R-:W-:Y:S07]  /*dab0*/  LDSM.16.M88.4 R24, [R2+0x7400] ;  /* 0x007400000218783b */ /* 0x000fee0000000200 */
[----:B------:R-:W-:Y:S01]  /*dac0*/  HMMA.16816.F32 R48, R4, R42, R20 ;  /* 0x0000002a0430723c */ /* 0x000fe20000001814 */
[----:B------:R-:W1:Y:S04]  /*dad0*/  LDSM.16.M88.4 R4, [R3+0x3000] ;  /* 0x003000000304783b */ /* 0x000e680000000200 */
[----:B------:R-:W2:Y:S03]  /*dae0*/  LDSM.16.M88.4 R20, [R2+0x7800] ;  /* 0x007800000214783b */ /* 0x000ea60000000200 */
[C---:B----4-:R-:W-:Y:S08]  /*daf0*/  HMMA.16816.F32 R56, R12.reuse, R16, R100 ;  /* 0x000000100c38723c */ /* 0x050ff00000001864 */
[C---:B------:R-:W-:Y:S01]  /*db00*/  HMMA.16816.F32 R64, R12.reuse, R18, R104 ;  /* 0x000000120c40723c */ /* 0x040fe20000001868 */
[----:B------:R-:W3:Y:S07]  /*db10*/  LDSM.16.M88.4 R16, [R2+0x7c00] ;  /* 0x007c00000210783b */ /* 0x000eee0000000200 */
        /* <DEDUP_REMOVED lines=8> */
[----:B------:R-:W4:Y:S04]  /*dba0*/  LDSM.16.M88.4 R12, [R0+0x4000] ;  /* 0x00400000000c783b */ /* 0x000f280000000200 */
[----:B------:R-:W-:Y:S03]  /*dbb0*/  LDSM.16.M88.4 R40, [R32+0x8400] ;  /* 0x008400002028783b */ /* 0x000fe60000000200 */
[C---:B-1----:R-:W-:Y:S01]  /*dbc0*/  HMMA.16816.F32 R212, R4.reuse, R26, R60 ;  /* 0x0000001a04d4723c */ /* 0x042fe2000000183c */
[----:B------:R-:W1:Y:S07]  /*dbd0*/  LDSM.16.M88.4 R32, [R32+0x8c00] ;  /* 0x008c00002020783b */ /* 0x000e6e0000000200 */
[----:B------:R-:W-:Y:S08]  /*dbe0*/  HMMA.16816.F32 R216, R4, R24, R204 ;  /* 0x0000001804d8723c */ /* 0x000ff000000018cc */
[-C--:B------:R-:W-:Y:S08]  /*dbf0*/  HMMA.16816.F32 R60, R8, R28.reuse, R56 ;  /* 0x0000001c083c723c */ /* 0x080ff00000001838 */
[C---:B------:R-:W-:Y:S08]  /*dc00*/  HMMA.16816.F32 R236, R4.reuse, R28, R208 ;  /* 0x0000001c04ec723c */ /* 0x040ff000000018d0 */
[C---:B------:R-:W-:Y:S08]  /*dc10*/  HMMA.16816.F32 R232, R4.reuse, R30, R176 ;  /* 0x0000001e04e8723c */ /* 0x040ff000000018b0 */
[----:B--2---:R-:W-:Y:S08]  /*dc20*/  HMMA.16816.F32 R204, R4, R22, R52 ;  /* 0x0000001604cc723c */ /* 0x004ff00000001834 */
[----:B------:R-:W-:Y:S08]  /*dc30*/  HMMA.16816.F32 R56, R8, R30, R64 ;  /* 0x0000001e0838723c */ /* 0x000ff00000001840 */
[----:B------:R-:W-:Y:S08]  /*dc40*/  HMMA.16816.F32 R208, R4, R20, R196 ;  /* 0x0000001404d0723c */ /* 0x000ff000000018c4 */
[C---:B------:R-:W-:Y:S08]  /*dc50*/  HMMA.16816.F32 R28, R8.reuse, R24, R100 ;  /* 0x00000018081c723c */ /* 0x040ff00000001864 */
[----:B------:R-:W-:Y:S08]  /*dc60*/  HMMA.16816.F32 R52, R8, R26, R108 ;  /* 0x0000001a0834723c */ /* 0x000ff0000000186c */
[C---:B---3--:R-:W-:Y:S08]  /*dc70*/  HMMA.16816.F32 R240, R4.reuse, R16, R192 ;  /* 0x0000001004f0723c */ /* 0x048ff000000018c0 */
[----:B------:R-:W-:Y:S08]  /*dc80*/  HMMA.16816.F32 R196, R4, R18, R48 ;  /* 0x0000001204c4723c */ /* 0x000ff00000001830 */
[C---:B------:R-:W-:Y:S08]  /*dc90*/  HMMA.16816.F32 R24, R8.reuse, R20, R104 ;  /* 0x000000140818723c */ /* 0x040ff00000001868 */
[C---:B------:R-:W-:Y:S08]  /*dca0*/  HMMA.16816.F32 R20, R8.reuse, R22, R180 ;  /* 0x000000160814723c */ /* 0x040ff000000018b4 */
[C---:B------:R-:W-:Y:S08]  /*dcb0*/  HMMA.16816.F32 R4, R8.reuse, R16, R200 ;  /* 0x000000100804723c */ /* 0x040ff000000018c8 */
[----:B------:R-:W-:Y:S01]  /*dcc0*/  HMMA.16816.F32 R48, R8, R18, R188 ;  /* 0x000000120830723c */ /* 0x000fe200000018bc */
[----:B------:R2:W3:Y:S04]  /*dcd0*/  LDSM.16.M88.4 R8, [R0+0x5000] ;  /* 0x005000000008783b */ /* 0x0004e80000000200 */
[----:B------:R-:W-:Y:S03]  /*dce0*/  LDSM.16.M88.4 R16, [R2+0x8400] ;  /* 0x008400000210783b */ /* 0x000fe60000000200 */
[C---:B----4-:R-:W-:Y:S01]  /*dcf0*/  HMMA.16816.F32 R108, R12.reuse, R36, R24 ;  /* 0x000000240c6c723c */ /* 0x050fe20000001818 */
[----:B------:R-:W-:Y:S07]  /*dd00*/  LDSM.16.M88.4 R24, [R2+0x8000] ;  /* 0x008000000218783b */ /* 0x000fee0000000200 */
[C---:B------:R-:W-:Y:S01]  /*dd10*/  HMMA.16816.F32 R104, R12.reuse, R38, R20 ;  /* 0x000000260c68723c */ /* 0x040fe20000001814 */
[----:B------:R-:W4:Y:S07]  /*dd20*/  LDSM.16.M88.4 R20, [R3+0x5000] ;  /* 0x005000000314783b */ /* 0x000f2e0000000200 */
[----:B-1----:R-:W-:Y:S01]  /*dd30*/  HMMA.16816.F32 R100, R12, R32, R4 ;  /* 0x000000200c64723c */ /* 0x002fe20000001804 */
[----:B------:R-:W1:Y:S01]  /*dd40*/  LDSM.16.M88.4 R4, [R3+0x4000] ;  /* 0x004000000304783b */ /* 0x000e620000000200 */
[----:B--2---:R-:W-:-:S05]  /*dd50*/  IMAD.SHL.U32 R0, R220, 0x2, RZ ;  /* 0x00000002dc007824 */ /* 0x004fca00078e00ff */
[----:B------:R-:W-:Y:S01]  /*dd60*/  LOP3.LUT R186, R0, 0x6, RZ, 0xc0, !PT ;  /* 0x0000000600ba7812 */ /* 0x000fe200078ec0ff */
[----:B------:R-:W-:Y:S01]  /*dd70*/  HMMA.16816.F32 R180, R12, R40, R28 ;  /* 0x000000280cb4723c */ /* 0x000fe2000000181c */
[----:B------:R-:W2:Y:S01]  /*dd80*/  LDSM.16.M88.4 R28, [R2+0x8c00] ;  /* 0x008c0000021c783b */ /* 0x000ea20000000200 */
[----:B------:R-:W-:-:S03]  /*dd90*/  VIADD R0, R222, 0x48 ;  /* 0x00000048de007836 */ /* 0x000fc60000000000 */
[----:B------:R-:W-:Y:S03]  /*dda0*/  STL [R1+0x58], R186 ;  /* 0x000058ba01007387 */ /* 0x000fe60000100800 */
[C---:B------:R-:W-:Y:S08]  /*ddb0*/  HMMA.16816.F32 R192, R12.reuse, R44, R60 ;  /* 0x0000002c0cc0723c */ /* 0x040ff0000000183c */
[C---:B------:R-:W-:Y:S08]  /*ddc0*/  HMMA.16816.F32 R188, R12.reuse, R46, R56 ;  /* 0x0000002e0cbc723c */ /* 0x040ff00000001838 */
[C---:B------:R-:W-:Y:S08]  /*ddd0*/  HMMA.16816.F32 R176, R12.reuse, R42, R52 ;  /* 0x0000002a0cb0723c */ /* 0x040ff00000001834 */
[----:B------:R-:W-:Y:S01]  /*dde0*/  HMMA.16816.F32 R64, R12, R34, R48 ;  /* 0x000000220c40723c */ /* 0x000fe20000001830 */
[----:B------:R5:W2:Y:S01]  /*ddf0*/  LDSM.16.M88.4 R12, [R2+0x8800] ;  /* 0x00880000020c783b */ /* 0x000aa20000000200 */
[----:B------:R-:W-:-:S06]  /*de00*/  DEPBAR.LE SB0, 0x0 ;  /* 0x000080000000791a */ /* 0x000fcc0000000000 */
[C---:B---3--:R-:W-:Y:S08]  /*de10*/  HMMA.16816.F32 R60, R8.reuse, R44, R236 ;  /* 0x0000002c083c723c */ /* 0x048ff000000018ec */
[C---:B------:R-:W-:Y:S08]  /*de20*/  HMMA.16816.F32 R52, R8.reuse, R40, R216 ;  /* 0x000000280834723c */ /* 0x040ff000000018d8 */
[----:B------:R-:W-:Y:S01]  /*de30*/  HMMA.16816.F32 R48, R8, R42, R212 ;  /* 0x0000002a0830723c */ /* 0x000fe200000018d4 */
[----:B-----5:R-:W-:-:S04]  /*de40*/  IMAD.U32 R2, RZ, RZ, UR18 ;  /* 0x00000012ff027e24 */ /* 0x020fc8000f8e00ff */
[----:B------:R-:W-:-:S03]  /*de50*/  IMAD R2, R2, 0x40, R186 ;  /* 0x0000004002027824 */ /* 0x000fc600078e02ba */
[----:B------:R-:W-:Y:S01]  /*de60*/  HMMA.16816.F32 R56, R8, R46, R232 ;  /* 0x0000002e0838723c */ /* 0x000fe200000018e8 */
[----:B------:R-:W-:-:S07]  /*de70*/  VIADD R3, R2, 0xffffff78 ;  /* 0xffffff7802037836 */ /* 0x000fce0000000000 */
[C---:B------:R-:W-:Y:S08]  /*de80*/  HMMA.16816.F32 R44, R8.reuse, R36, R208 ;  /* 0x00000024082c723c */ /* 0x040ff000000018d0 */
[----:B------:R-:W-:Y:S08]  /*de90*/  HMMA.16816.F32 R40, R8, R38, R204 ;  /* 0x000000260828723c */ /* 0x000ff000000018cc */
[-C--:B----4-:R-:W-:Y:S08]  /*dea0*/  HMMA.16816.F32 R60, R20, R24.reuse, R60 ;  /* 0x00000018143c723c */ /* 0x090ff0000000183c */
[----:B-1----:R-:W-:Y:S08]  /*deb0*/  HMMA.16816.F32 R192, R4, R24, R192 ;  /* 0x0000001804c0723c */ /* 0x002ff000000018c0 */
[----:B------:R-:W-:Y:S08]  /*dec0*/  HMMA.16816.F32 R36, R8, R32, R240 ;  /* 0x000000200824723c */ /* 0x000ff000000018f0 */
[C---:B------:R-:W-:Y:S08]  /*ded0*/  HMMA.16816.F32 R216, R4.reuse, R16, R180 ;  /* 0x0000001004d8723c */ /* 0x040ff000000018b4 */
[C---:B------:R-:W-:Y:S08]  /*dee0*/  HMMA.16816.F32 R200, R4.reuse, R26, R188 ;  /* 0x0000001a04c8723c */ /* 0x040ff000000018bc */
[C---:B--2---:R-:W-:Y:S08]  /*def0*/  HMMA.16816.F32 R180, R4.reuse, R28, R100 ;  /* 0x0000001c04b4723c */ /* 0x044ff00000001864 */
[C---:B------:R-:W-:Y:S08]  /*df00*/  HMMA.16816.F32 R204, R4.reuse, R30, R64 ;  /* 0x0000001e04cc723c */ /* 0x040ff00000001840 */
[----:B------:R-:W-:Y:S08]  /*df10*/  HMMA.16816.F32 R212, R4, R18, R176 ;  /* 0x0000001204d4723c */ /* 0x000ff000000018b0 */
[----:B------:R-:W-:Y:S01]  /*df20*/  HMMA.16816.F32 R100, R20, R16, R52 ;  /* 0x000000101464723c */ /* 0x000fe20000001834 */
[----:B------:R-:W-:-:S02]  /*df30*/  VIADD R17, R2, 0xffffff40 ;  /* 0xffffff4002117836 */ /* 0x000fc40000000000 */
[----:B------:R-:W-:Y:S01]  /*df40*/  VIADD R16, R2, 0xffffff41 ;  /* 0xffffff4102107836 */ /* 0x000fe20000000000 */
[----:B------:R-:W-:Y:S02]  /*df50*/  BAR.SYNC.DEFER_BLOCKING 0x0 ;  /* 0x0000000000007b1d */ /* 0x000fe40000010000 */
[-C--:B------:R-:W-:Y:S02]  /*df60*/  ISETP.GT.AND P5, PT, R0, R17.reuse, PT ;  /* 0x000000110000720c */ /* 0x080fe40003fa4270 */
[----:B------:R-:W-:Y:S01]  /*df70*/  HMMA.16816.F32 R64, R20, R18, R48 ;  /* 0x000000121440723c */ /* 0x000fe20000001830 */
[C---:B------:R-:W-:Y:S01]  /*df80*/  VIADD R18, R222.reuse, 0x40 ;  /* 0x00000040de127836 */ /* 0x040fe20000000000 */
[CC--:B------:R-:W-:Y:S01]  /*df90*/  ISETP.GT.AND P2, PT, R222.reuse, R17.reuse, PT ;  /* 0x00000011de00720c */ /* 0x0c0fe20003f44270 */
[----:B------:R-:W-:Y:S01]  /*dfa0*/  VIADD R19, R222, 0x8 ;  /* 0x00000008de137836 */ /* 0x000fe20000000000 */
[----:B------:R-:W-:Y:S02]  /*dfb0*/  FSEL R24, R62, -INF , !P5 ;  /* 0xff8000003e187808 */ /* 0x000fe40006800000 */
[----:B------:R-:W-:-:S02]  /*dfc0*/  ISETP.GT.AND P3, PT, R18, R17, PT ;  /* 0x000000111200720c */ /* 0x000fc40003f64270 */
[----:B------:R-:W-:Y:S01]  /*dfd0*/  HMMA.16816.F32 R208, R4, R14, R104 ;  /* 0x0000000e04d0723c */ /* 0x000fe20000001868 */
[C---:B------:R-:W-:Y:S02]  /*dfe0*/  ISETP.GT.AND P0, PT, R19.reuse, R17, PT ;  /* 0x000000111300720c */ /* 0x040fe40003f04270 */
[----:B------:R-:W-:Y:S02]  /*dff0*/  FSEL R25, R60, -INF , !P3 ;  /* 0xff8000003c197808 */ /* 0x000fe40005800000 */
[----:B------:R-:W-:-:S03]  /*e000*/  ISETP.GT.AND P4, PT, R19, R16, PT ;  /* 0x000000101300720c */ /* 0x000fc60003f84270 */
[----:B------:R-:W-:Y:S01]  /*e010*/  HMMA.16816.F32 R196, R8, R34, R196 ;  /* 0x0000002208c4723c */ /* 0x000fe200000018c4 */
[C---:B------:R-:W-:Y:S02]  /*e020*/  VIADD R11, R2.reuse, 0xffffff58 ;  /* 0xffffff58020b7836 */ /* 0x040fe40000000000 */
[C---:B------:R-:W-:Y:S02]  /*e030*/  VIADD R10, R2.reuse, 0xffffff59 ;  /* 0xffffff59020a7836 */ /* 0x040fe40000000000 */
[C---:B------:R-:W-:Y:S01]  /*e040*/  VIADD R9, R2.reuse, 0xffffff60 ;  /* 0xffffff6002097836 */ /* 0x040fe20000000000 */
[----:B------:R-:W-:Y:S01]  /*e050*/  ISETP.GT.AND P5, PT, R19, R11, PT ;  /* 0x0000000b1300720c */ /* 0x000fe20003fa4270 */
[C---:B------:R-:W-:Y:S01]  /*e060*/  VIADD R8, R2.reuse, 0xffffff61 ;  /* 0xffffff6102087836 */ /* 0x040fe20000000000 */
[----:B------:R-:W-:Y:S01]  /*e070*/  HMMA.16816.F32 R188, R4, R12, R108 ;  /* 0x0000000c04bc723c */ /* 0x000fe2000000186c */
[C---:B------:R-:W-:Y:S02]  /*e080*/  VIADD R6, R2.reuse, 0xffffff69 ;  /* 0xffffff6902067836 */ /* 0x040fe40000000000 */
[----:B------:R-:W-:-:S02]  /*e090*/  VIADD R7, R2, 0xffffff68 ;  /* 0xffffff6802077836 */ /* 0x000fc40000000000 */
[C---:B------:R-:W-:Y:S02]  /*e0a0*/  VIADD R5, R2.reuse, 0xffffff70 ;  /* 0xffffff7002057836 */ /* 0x040fe40000000000 */
[----:B------:R-:W-:Y:S01]  /*e0b0*/  VIADD R4, R2, 0xffffff71 ;  /* 0xffffff7102047836 */ /* 0x000fe20000000000 */
[----:B------:R-:W-:Y:S01]  /*e0c0*/  HMMA.16816.F32 R104, R20, R26, R56 ;  /* 0x0000001a1468723c */ /* 0x000fe20000001838 */
[----:B------:R-:W-:Y:S02]  /*e0d0*/  FSEL R27, R194, -INF , !P0 ;  /* 0xff800000c21b7808 */ /* 0x000fe40004000000 */
[----:B------:R-:W-:Y:S02]  /*e0e0*/  FSEL R26, R195, -INF , !P4 ;  /* 0xff800000c31a7808 */ /* 0x000fe40006000000 */
[----:B------:R-:W-:-:S03]  /*e0f0*/  ISETP.GT.AND P4, PT, R19, R10, PT ;  /* 0x0000000a1300720c */ /* 0x000fc60003f84270 */
[C---:B------:R-:W-:Y:S01]  /*e100*/  HMMA.16816.F32 R56, R20.reuse, R12, R44 ;  /* 0x0000000c1438723c */ /* 0x040fe2000000182c */
[----:B------:R-:W-:Y:S01]  /*e110*/  VIADD R12, R2, 0xffffff51 ;  /* 0xffffff51020c7836 */ /* 0x000fe20000000000 */
[----:B------:R-:W-:Y:S01]  /*e120*/  FSEL R46, R214, -INF , !P5 ;  /* 0xff800000d62e7808 */ /* 0x000fe20006800000 */
[C---:B------:R-:W-:Y:S01]  /*e130*/  VIADD R13, R2.reuse, 0xffffff50 ;  /* 0xffffff50020d7836 */ /* 0x040fe20000000000 */
[C---:B------:R-:W-:Y:S02]  /*e140*/  ISETP.GT.AND P5, PT, R19.reuse, R5, PT ;  /* 0x000000051300720c */ /* 0x040fe40003fa4270 */
[C---:B------:R-:W-:Y:S02]  /*e150*/  ISETP.GT.AND P3, PT, R19.reuse, R12, PT ;  /* 0x0000000c1300720c */ /* 0x040fe40003f64270 */
[----:B------:R-:W-:Y:S01]  /*e160*/  HMMA.16816.F32 R48, R20, R14, R40 ;  /* 0x0000000e1430723c */ /* 0x000fe20000001828 */
[C---:B------:R-:W-:Y:S01]  /*e170*/  VIADD R15, R2.reuse, 0xffffff48 ;  /* 0xffffff48020f7836 */ /* 0x040fe20000000000 */
[----:B------:R-:W-:Y:S01]  /*e180*/  ISETP.GT.AND P0, PT, R19, R13, PT ;  /* 0x0000000d1300720c */ /* 0x000fe20003f04270 */
[C---:B------:R-:W-:Y:S01]  /*e190*/  VIADD R14, R2.reuse, 0xffffff49 ;  /* 0xffffff49020e7836 */ /* 0x040fe20000000000 */
[----:B------:R-:W-:Y:S01]  /*e1a0*/  FSEL R35, R219, -INF , !P3 ;  /* 0xff800000db237808 */ /* 0x000fe20005800000 */
[----:B------:R-:W-:Y:S01]  /*e1b0*/  VIADD R2, R2, 0xffffff79 ;  /* 0xffffff7902027836 */ /* 0x000fe20000000000 */
[----:B------:R-:W-:-:S02]  /*e1c0*/  ISETP.GT.AND P6, PT, R19, R15, PT ;  /* 0x0000000f1300720c */ /* 0x000fc40003fc4270 */
[C---:B------:R-:W-:Y:S01]  /*e1d0*/  HMMA.16816.F32 R40, R20.reuse, R28, R36 ;  /* 0x0000001c1428723c */ /* 0x040fe20000001824 */
[C---:B------:R-:W-:Y:S02]  /*e1e0*/  ISETP.GT.AND P3, PT, R19.reuse, R6, PT ;  /* 0x000000061300720c */ /* 0x040fe40003f64270 */
[----:B------:R-:W-:Y:S02]  /*e1f0*/  FSEL R28, R192, -INF , !P2 ;  /* 0xff800000c01c7808 */ /* 0x000fe40005000000 */
[C---:B------:R-:W-:Y:S02]  /*e200*/  ISETP.GT.AND P2, PT, R19.reuse, R14, PT ;  /* 0x0000000e1300720c */ /* 0x040fe40003f44270 */
[----:B------:R-:W-:Y:S01]  /*e210*/  FSEL R33, R202, -INF , !P6 ;  /* 0xff800000ca217808 */ /* 0x000fe20007000000 */
[----:B------:R-:W-:Y:S01]  /*e220*/  HMMA.16816.F32 R108, R20, R30, R196 ;  /* 0x0000001e146c723c */ /* 0x000fe200000018c4 */
[----:B------:R-:W-:Y:S02]  /*e230*/  ISETP.GT.AND P6, PT, R19, R9, PT ;  /* 0x000000091300720c */ /* 0x000fe40003fc4270 */
[----:B------:R-:W-:-:S02]  /*e240*/  FSEL R36, R218, -INF , !P0 ;  /* 0xff800000da247808 */ /* 0x000fc40004000000 */
[----:B------:R-:W-:Y:S02]  /*e250*/  ISETP.GT.AND P0, PT, R19, R7, PT ;  /* 0x000000071300720c */ /* 0x000fe40003f04270 */
[----:B------:R-:W-:Y:S02]  /*e260*/  FSEL R39, R211, -INF , !P3 ;  /* 0xff800000d3277808 */ /* 0x000fe40005800000 */
[----:B------:R-:W-:Y:S02]  /*e270*/  ISETP.GT.AND P3, PT, R18, R15, PT ;  /* 0x0000000f1200720c */ /* 0x000fe40003f64270 */
[----:B------:R-:W-:Y:S02]  /*e280*/  FSEL R32, R203, -INF , !P2 ;  /* 0xff800000cb207808 */ /* 0x000fe40005000000 */
[----:B------:R-:W-:Y:S02]  /*e290*/  ISETP.GT.AND P2, PT, R19, R8, PT ;  /* 0x000000081300720c */ /* 0x000fe40003f44270 */
[----:B------:R-:W-:-:S02]  /*e2a0*/  FSEL R45, R215, -INF , !P4 ;  /* 0xff800000d72d7808 */ /* 0x000fc40006000000 */
[----:B------:R-:W-:Y:S02]  /*e2b0*/  FSEL R53, R190, -INF , !P6 ;  /* 0xff800000be357808 */ /* 0x000fe40007000000 */
[C---:B------:R-:W-:Y:S02]  /*e2c0*/  ISETP.GT.AND P4, PT, R19.reuse, R4, PT ;  /* 0x000000041300720c */ /* 0x040fe40003f84270 */
        /* <DEDUP_REMOVED lines=12> */
[C---:B------:R-:W-:Y:S02]  /*e390*/  ISETP.GT.AND P6, PT, R18.reuse, R12, PT ;  /* 0x0000000c1200720c */ /* 0x040fe40003fc4270 */
[----:B------:R-:W-:Y:S02]  /*e3a0*/  FSEL R19, R61, -INF , !P0 ;  /* 0xff8000003d137808 */ /* 0x000fe40004000000 */
[----:B------:R-:W-:Y:S02]  /*e3b0*/  ISETP.GT.AND P0, PT, R18, R11, PT ;  /* 0x0000000b1200720c */ /* 0x000fe40003f04270 */
[----:B------:R-:W-:-:S02]  /*e3c0*/  FSEL R20, R105, -INF , !P5 ;  /* 0xff80000069147808 */ /* 0x000fc40006800000 */
[----:B------:R-:W-:Y:S02]  /*e3d0*/  FSEL R29, R65, -INF , !P3 ;  /* 0xff800000411d7808 */ /* 0x000fe40005800000 */
[C---:B------:R-:W-:Y:S02]  /*e3e0*/  ISETP.GT.AND P5, PT, R18.reuse, R9, PT ;  /* 0x000000091200720c */ /* 0x040fe40003fa4270 */
[----:B------:R-:W-:Y:S02]  /*e3f0*/  ISETP.GT.AND P3, PT, R18, R5, PT ;  /* 0x000000051200720c */ /* 0x000fe40003f64270 */
[----:B------:R-:W-:Y:S02]  /*e400*/  FSEL R23, R100, -INF , !P4 ;  /* 0xff80000064177808 */ /* 0x000fe40006000000 */
[----:B------:R-:W-:Y:S02]  /*e410*/  FSEL R22, R101, -INF , !P6 ;  /* 0xff80000065167808 */ /* 0x000fe40007000000 */
[----:B------:R-:W-:-:S02]  /*e420*/  ISETP.GT.AND P4, PT, R18, R8, PT ;  /* 0x000000081200720c */ /* 0x000fc40003f84270 */
[----:B------:R-:W-:Y:S02]  /*e430*/  ISETP.GT.AND P6, PT, R18, R7, PT ;  /* 0x000000071200720c */ /* 0x000fe40003fc4270 */
[----:B------:R-:W-:Y:S02]  /*e440*/  FSEL R30, R64, -INF , !P0 ;  /* 0xff800000401e7808 */ /* 0x000fe40004000000 */
[----:B------:R-:W-:Y:S02]  /*e450*/  ISETP.GT.AND P0, PT, R18, R6, PT ;  /* 0x000000061200720c */ /* 0x000fe40003f04270 */
[----:B------:R-:W-:Y:S02]  /*e460*/  FSEL R34, R56, -INF , !P5 ;  /* 0xff80000038227808 */ /* 0x000fe40006800000 */
[----:B------:R-:W-:Y:S02]  /*e470*/  FSEL R40, R40, -INF , !P3 ;  /* 0xff80000028287808 */ /* 0x000fe40005800000 */
[----:B------:R-:W-:-:S02]  /*e480*/  ISETP.GT.AND P5, PT, R18, R4, PT ;  /* 0x000000041200720c */ /* 0x000fc40003fa4270 */
[----:B------:R-:W-:Y:S02]  /*e490*/  ISETP.GE.AND P3, PT, R17, R229, PT ;  /* 0x000000e51100720c */ /* 0x000fe40003f66270 */
[----:B------:R-:W-:Y:S02]  /*e4a0*/  FSEL R31, R57, -INF , !P4 ;  /* 0xff800000391f7808 */ /* 0x000fe40006000000 */
[----:B------:R-:W-:Y:S02]  /*e4b0*/  FSEL R38, R48, -INF , !P6 ;  /* 0xff80000030267808 */ /* 0x000fe40007000000 */
[C---:B------:R-:W-:Y:S02]  /*e4c0*/  ISETP.GT.AND P4, PT, R18.reuse, R3, PT ;  /* 0x000000031200720c */ /* 0x040fe40003f84270 */
        /* <DEDUP_REMOVED lines=8> */
[----:B------:R-:W-:Y:S02]  /*e550*/  FSEL R61, R109, -INF , !P6 ;  /* 0xff8000006d3d7808 */ /* 0x000fe40007000000 */
[C---:B------:R-:W-:Y:S02]  /*e560*/  ISETP.GE.AND P4, PT, R17.reuse, R226, PT ;  /* 0x000000e21100720c */ /* 0x040fe40003f86270 */
[----:B------:R-:W-:Y:S02]  /*e570*/  ISETP.GE.AND P6, PT, R17, R227, PT ;  /* 0x000000e31100720c */ /* 0x000fe40003fc6270 */
[----:B------:R-:W-:Y:S02]  /*e580*/  FSEL R49, R207, -INF , !P2 ;  /* 0xff800000cf317808 */ /* 0x000fe40005000000 */
        /* <DEDUP_REMOVED lines=8> */
[----:B------:R-:W-:Y:S02]  /*e610*/  ISETP.GE.AND P5, PT, R16, R226, PT ;  /* 0x000000e21000720c */ /* 0x000fe40003fa6270 */
[C---:B------:R-:W-:Y:S02]  /*e620*/  ISETP.GE.AND P2, PT, R15.reuse, R228, PT ;  /* 0x000000e40f00720c */ /* 0x040fe40003f46270 */
[----:B------:R-:W-:Y:S02]  /*e630*/  ISETP.GE.AND P0, PT, R15, R229, PT ;  /* 0x000000e50f00720c */ /* 0x000fe40003f06270 */
[----:B------:R-:W-:Y:S02]  /*e640*/  FSEL R17, R200, -INF , !P3 ;  /* 0xff800000c8117808 */ /* 0x000fe40005800000 */
[----:B------:R-:W-:Y:S02]  /*e650*/  FSEL R54, R24, -INF , !P6 ;  /* 0xff80000018367808 */ /* 0x000fe40007000000 */
[----:B------:R-:W-:-:S02]  /*e660*/  FSEL R25, R25, -INF , !P4 ;  /* 0xff80000019197808 */ /* 0x000fc40006000000 */
[----:B------:R-:W-:Y:S02]  /*e670*/  ISETP.GT.AND P6, PT, R0, R15, PT ;  /* 0x0000000f0000720c */ /* 0x000fe40003fc4270 */
[----:B------:R-:W-:Y:S02]  /*e680*/  ISETP.GE.AND P4, PT, R16, R227, PT ;  /* 0x000000e31000720c */ /* 0x000fe40003f86270 */
[----:B------:R-:W-:Y:S02]  /*e690*/  FSEL R41, R19, -INF , !P5 ;  /* 0xff80000013297808 */ /* 0x000fe40006800000 */
[----:B------:R-:W-:Y:S02]  /*e6a0*/  FSEL R17, R17, -INF , !P2 ;  /* 0xff80000011117808 */ /* 0x000fe40005000000 */
[----:B------:R-:W-:Y:S02]  /*e6b0*/  FSEL R24, R33, -INF , !P0 ;  /* 0xff80000021187808 */ /* 0x000fe40004000000 */
[----:B------:R-:W-:-:S02]  /*e6c0*/  ISETP.GT.AND P5, PT, R222, R14, PT ;  /* 0x0000000ede00720c */ /* 0x000fc40003fa4270 */
[----:B------:R-:W-:Y:S02]  /*e6d0*/  ISETP.GE.AND P2, PT, R14, R229, PT ;  /* 0x000000e50e00720c */ /* 0x000fe40003f46270 */
[----:B------:R-:W-:Y:S02]  /*e6e0*/  ISETP.GT.AND P0, PT, R0, R14, PT ;  /* 0x0000000e0000720c */ /* 0x000fe40003f04270 */
[----:B------:R-:W-:Y:S02]  /*e6f0*/  FSEL R16, R106, -INF , !P6 ;  /* 0xff8000006a107808 */ /* 0x000fe40007000000 */
[C---:B------:R-:W-:Y:S02]  /*e700*/  ISETP.GE.AND P3, PT, R15.reuse, R226, PT ;  /* 0x000000e20f00720c */ /* 0x040fe40003f66270 */
[----:B------:R-:W-:Y:S02]  /*e710*/  ISETP.GE.AND P6, PT, R15, R227, PT ;  /* 0x000000e30f00720c */ /* 0x000fe40003fc6270 */
[----:B------:R-:W-:-:S02]  /*e720*/  FSEL R55, R55, -INF , !P4 ;  /* 0xff80000037377808 */ /* 0x000fc40006000000 */
[----:B------:R-:W-:Y:S02]  /*e730*/  FSEL R15, R201, -INF , !P5 ;  /* 0xff800000c90f7808 */ /* 0x000fe40006800000 */
        /* <DEDUP_REMOVED lines=15> */
[-C--:B------:R-:W-:Y:S02]  /*e830*/  ISETP.GT.AND P5, PT, R222, R12.reuse, PT ;  /* 0x0000000cde00720c */ /* 0x080fe40003fa4270 */
[----:B------:R-:W-:-:S02]  /*e840*/  ISETP.GT.AND P2, PT, R0, R12, PT ;  /* 0x0000000c0000720c */ /* 0x000fc40003f44270 */
        /* <DEDUP_REMOVED lines=31> */
[C---:B------:R-:W-:Y:S02]  /*ea40*/  ISETP.GE.AND P0, PT, R10.reuse, R228, PT ;  /* 0x000000e40a00720c */ /* 0x040fe40003f06270 */
        /* <DEDUP_REMOVED lines=23> */
[----:B------:R-:W-:Y:S02]  /*ebc0*/  FSEL R11, R59, -INF , !P3 ;  /* 0xff8000003b0b7808 */ /* 0x000fe40005800000 */
[----:B------:R-:W-:Y:S02]  /*ebd0*/  ISETP.GE.AND P0, PT, R8, R229, PT ;  /* 0x000000e50800720c */ /* 0x000fe40003f06270 */
[----:B------:R-:W-:Y:S02]  /*ebe0*/  ISETP.GT.AND P3, PT, R222, R7, PT ;  /* 0x00000007de00720c */ /* 0x000fe40003f64270 */
[----:B------:R-:W-:Y:S02]  /*ebf0*/  FSEL R200, R9, -INF , !P2 ;  /* 0xff80000009c87808 */ /* 0x000fe40005000000 */
[----:B------:R-:W-:-:S02]  /*ec00*/  FSEL R206, R52, -INF , !P0 ;  /* 0xff80000034ce7808 */ /* 0x000fc40004000000 */
[----:B------:R-:W-:Y:S02]  /*ec10*/  FSEL R9, R208, -INF , !P3 ;  /* 0xff800000d0097808 */ /* 0x000fe40005800000 */
[C---:B------:R-:W-:Y:S02]  /*ec20*/  ISETP.GE.AND P0, PT, R7.reuse, R229, PT ;  /* 0x000000e50700720c */ /* 0x040fe40003f06270 */
[-C--:B------:R-:W-:Y:S02]  /*ec30*/  ISETP.GE.AND P3, PT, R7, R226.reuse, PT ;  /* 0x000000e20700720c */ /* 0x080fe40003f66270 */
[----:B------:R-:W-:Y:S02]  /*ec40*/  ISETP.GE.AND P5, PT, R8, R226, PT ;  /* 0x000000e20800720c */ /* 0x000fe40003fa6270 */
[----:B------:R-:W-:Y:S02]  /*ec50*/  FSEL R194, R10, -INF , !P6 ;  /* 0xff8000000ac27808 */ /* 0x000fe40007000000 */
        /* <DEDUP_REMOVED lines=9> */
[----:B------:R-:W-:Y:S02]  /*ecf0*/  ISETP.GT.AND P5, PT, R222, R6, PT ;  /* 0x00000006de00720c */ /* 0x000fe40003fa4270 */
[----:B------:R-:W-:Y:S02]  /*ed00*/  FSEL R8, R50, -INF , !P6 ;  /* 0xff80000032087808 */ /* 0x000fe40007000000 */
[----:B------:R-:W-:Y:S02]  /*ed10*/  FSEL R197, R9, -INF , !P2 ;  /* 0xff80000009c57808 */ /* 0x000fe40005000000 */
[----:B------:R-:W-:-:S02]  /*ed20*/  ISETP.GE.AND P6, PT, R7, R227, PT ;  /* 0x000000e30700720c */ /* 0x000fc40003fc6270 */
[----:B------:R-:W-:Y:S02]  /*ed30*/  FSEL R193, R11, -INF , !P4 ;  /* 0xff8000000bc17808 */ /* 0x000fe40006000000 */
[----:B------:R-:W-:Y:S02]  /*ed40*/  FSEL R9, R51, -INF , !P0 ;  /* 0xff80000033097808 */ /* 0x000fe40004000000 */
[----:B------:R-:W-:Y:S02]  /*ed50*/  FSEL R191, R37, -INF , !P3 ;  /* 0xff80000025bf7808 */ /* 0x000fe40005800000 */
[----:B------:R-:W-:Y:S02]  /*ed60*/  FSEL R7, R209, -INF , !P5 ;  /* 0xff800000d1077808 */ /* 0x000fe40006800000 */
[C---:B------:R-:W-:Y:S02]  /*ed70*/  ISETP.GE.AND P4, PT, R6.reuse, R228, PT ;  /* 0x000000e40600720c */ /* 0x040fe40003f86270 */
[----:B------:R-:W-:-:S02]  /*ed80*/  ISETP.GE.AND P2, PT, R6, R229, PT ;  /* 0x000000e50600720c */ /* 0x000fc40003f46270 */
[-C--:B------:R-:W-:Y:S02]  /*ed90*/  ISETP.GT.AND P0, PT, R222, R5.reuse, PT ;  /* 0x00000005de00720c */ /* 0x080fe40003f04270 */
[----:B------:R-:W-:Y:S02]  /*eda0*/  ISETP.GT.AND P3, PT, R0, R5, PT ;  /* 0x000000050000720c */ /* 0x000fe40003f64270 */
[----:B------:R-:W-:Y:S02]  /*edb0*/  ISETP.GE.AND P5, PT, R6, R227, PT ;  /* 0x000000e30600720c */ /* 0x000fe40003fa6270 */
[----:B------:R-:W-:Y:S02]  /*edc0*/  FSEL R196, R7, -INF , !P4 ;  /* 0xff80000007c47808 */ /* 0x000fe40006000000 */
[----:B------:R-:W-:Y:S02]  /*edd0*/  FSEL R199, R39, -INF , !P2 ;  /* 0xff80000027c77808 */ /* 0x000fe40005000000 */
[----:B------:R-:W-:-:S02]  /*ede0*/  FSEL R6, R180, -INF , !P0 ;  /* 0xff800000b4067808 */ /* 0x000fc40004000000 */
[----:B------:R-:W-:Y:S02]  /*edf0*/  FSEL R21, R42, -INF , !P3 ;  /* 0xff8000002a157808 */ /* 0x000fe40005800000 */
[C---:B------:R-:W-:Y:S02]  /*ee00*/  ISETP.GE.AND P4, PT, R5.reuse, R228, PT ;  /* 0x000000e40500720c */ /* 0x040fe40003f86270 */
[C---:B------:R-:W-:Y:S02]  /*ee10*/  ISETP.GE.AND P2, PT, R5.reuse, R229, PT ;  /* 0x000000e50500720c */ /* 0x040fe40003f46270 */
[C---:B------:R-:W-:Y:S02]  /*ee20*/  ISETP.GE.AND P0, PT, R5.reuse, R226, PT ;  /* 0x000000e20500720c */ /* 0x040fe40003f06270 */
[----:B------:R-:W-:Y:S02]  /*ee30*/  ISETP.GE.AND P3, PT, R5, R227, PT ;  /* 0x000000e30500720c */ /* 0x000fe40003f66270 */
[----:B------:R-:W-:-:S02]  /*ee40*/  FMNMX3.FTZ R5, R223, R28, R18, !PT ;  /* 0x0000001cdf057276 */ /* 0x000fc40007810012 */
[----:B------:R-:W-:Y:S02]  /*ee50*/  FSEL R195, R8, -INF , !P6 ;  /* 0xff80000008c37808 */ /* 0x000fe40007000000 */
[----:B------:R-:W-:Y:S02]  /*ee60*/  ISETP.GT.AND P6, PT, R222, R4, PT ;  /* 0x00000004de00720c */ /* 0x000fe40003fc4270 */
[----:B------:R-:W-:Y:S02]  /*ee70*/  FMNMX3.FTZ R5, R5, R17, R16, !PT ;  /* 0x0000001105057276 */ /* 0x000fe40007810010 */
[----:B------:R-:W-:Y:S02]  /*ee80*/  FSEL R7, R181, -INF , !P6 ;  /* 0xff800000b5077808 */ /* 0x000fe40007000000 */
[----:B------:R-:W-:Y:S02]  /*ee90*/  FSEL R180, R9, -INF , !P5 ;  /* 0xff80000009b47808 */ /* 0x000fe40006800000 */
[----:B------:R-:W-:-:S02]  /*eea0*/  FSEL R212, R6, -INF , !P4 ;  /* 0xff80000006d47808 */ /* 0x000fc40006000000 */
[----:B------:R-:W-:Y:S02]  /*eeb0*/  FSEL R215, R47, -INF , !P2 ;  /* 0xff8000002fd77808 */ /* 0x000fe40005000000 */
[----:B------:R-:W-:Y:S02]  /*eec0*/  FSEL R208, R40, -INF , !P0 ;  /* 0xff80000028d07808 */ /* 0x000fe40004000000 */
[C---:B------:R-:W-:Y:S02]  /*eed0*/  ISETP.GE.AND P5, PT, R4.reuse, R228, PT ;  /* 0x000000e40400720c */ /* 0x040fe40003fa6270 */
[C---:B------:R-:W-:Y:S02]  /*eee0*/  ISETP.GE.AND P6, PT, R4.reuse, R229, PT ;  /* 0x000000e50400720c */ /* 0x040fe40003fc6270 */
[C---:B------:R-:W-:Y:S02]  /*eef0*/  ISETP.GE.AND P4, PT, R4.reuse, R226, PT ;  /* 0x000000e20400720c */ /* 0x040fe40003f86270 */
[----:B------:R-:W-:-:S02]  /*ef00*/  ISETP.GE.AND P2, PT, R4, R227, PT ;  /* 0x000000e30400720c */ /* 0x000fc40003f46270 */
[----:B------:R-:W-:Y:S02]  /*ef10*/  ISETP.GT.AND P0, PT, R0, R4, PT ;  /* 0x000000040000720c */ /* 0x000fe40003f04270 */
[----:B------:R-:W-:Y:S02]  /*ef20*/  FMNMX3.FTZ R4, R5, R186, R182, !PT ;  /* 0x000000ba05047276 */ /* 0x000fe400078100b6 */
[----:B------:R-:W-:Y:S02]  /*ef30*/  FSEL R20, R43, -INF , !P0 ;  /* 0xff8000002b147808 */ /* 0x000fe40004000000 */
[----:B------:R-:W-:Y:S02]  /*ef40*/  FMNMX3.FTZ R102, R4, R178, R109, !PT ;  /* 0x000000b204667276 */ /* 0x000fe4000781006d */
[----:B------:R-:W-:Y:S02]  /*ef50*/  FSEL R213, R7, -INF , !P5 ;  /* 0xff80000007d57808 */ /* 0x000fe40006800000 */
[----:B------:R-:W-:-:S02]  /*ef60*/  ISETP.GT.AND P0, PT, R222, R2, PT ;  /* 0x00000002de00720c */ /* 0x000fc40003f04270 */
[----:B------:R-:W-:Y:S02]  /*ef70*/  ISETP.GT.AND P5, PT, R222, R3, PT ;  /* 0x00000003de00720c */ /* 0x000fe40003fa4270 */
[----:B------:R-:W-:Y:S02]  /*ef80*/  FMNMX3.FTZ R102, R102, R198, R200, !PT ;  /* 0x000000c666667276 */ /* 0x000fe400078100c8 */
[----:B------:R-:W-:Y:S02]  /*ef90*/  FSEL R4, R205, -INF , !P0 ;  /* 0xff800000cd047808 */ /* 0x000fe40004000000 */
[----:B------:R-:W-:Y:S02]  /*efa0*/  FSEL R5, R204, -INF , !P5 ;  /* 0xff800000cc057808 */ /* 0x000fe40006800000 */
[-C--:B------:R-:W-:Y:S02]  /*efb0*/  ISETP.GE.AND P0, PT, R2, R228.reuse, PT ;  /* 0x000000e40200720c */ /* 0x080fe40003f06270 */
[----:B------:R-:W-:-:S02]  /*efc0*/  ISETP.GE.AND P5, PT, R3, R228, PT ;  /* 0x000000e40300720c */ /* 0x000fc40003fa6270 */
[----:B------:R-:W-:Y:S02]  /*efd0*/  FMNMX3.FTZ R102, R102, R197, R196, !PT ;  /* 0x000000c566667276 */ /* 0x000fe400078100c4 */
[----:B------:R-:W-:Y:S02]  /*efe0*/  FSEL R210, R4, -INF , !P0 ;  /* 0xff80000004d27808 */ /* 0x000fe40004000000 */
[----:B------:R-:W-:Y:S02]  /*eff0*/  FSEL R211, R5, -INF , !P5 ;  /* 0xff80000005d37808 */ /* 0x000fe40006800000 */
[----:B------:R-:W-:Y:S02]  /*f000*/  FMNMX3.FTZ R4, R221, R27, R26, !PT ;  /* 0x0000001bdd047276 */ /* 0x000fe4000781001a */
[----:B------:R-:W-:Y:S02]  /*f010*/  FMNMX3.FTZ R102, R102, R212, R213, !PT ;  /* 0x000000d466667276 */ /* 0x000fe400078100d5 */
[----:B------:R-:W-:-:S02]  /*f020*/  ISETP.GE.AND P5, PT, R3, R229, PT ;  /* 0x000000e50300720c */ /* 0x000fc40003fa6270 */
[----:B------:R-:W-:Y:S02]  /*f030*/  FMNMX3.FTZ R8, R4, R24, R62, !PT ;  /* 0x0000001804087276 */ /* 0x000fe4000781003e */
[----:B------:R-:W-:Y:S01]  /*f040*/  FMNMX3.FTZ R102, R102, R211, R210, !PT ;  /* 0x000000d366667276 */ /* 0x000fe200078100d2 */
[----:B------:R-:W-:Y:S08]  /*f050*/  BRA.U !UP1, `(.L_x_927) ;  /* 0x0000000109747547 */ /* 0x000ff0000b800000 */
        /* <DEDUP_REMOVED lines=10> */
[----:B------:R-:W-:Y:S02]  /*f100*/  IMAD.U32 R4, RZ, RZ, UR6 ;  /* 0x00000006ff047e24 */ /* 0x000fe4000f8e00ff */
[----:B------:R-:W-:Y:S01]  /*f110*/  ULEA.HI.X UR7, UR10, UR7, UR11, 0x5, UP0 ;  /* 0x000000070a077291 */ /* 0x000fe200080f2c0b */
[----:B------:R-:W-:Y:S01]  /*f120*/  MOV R9, UR14 ;  /* 0x0000000e00097c02 */ /* 0x000fe20008000f00 */
[----:B------:R-:W-:Y:S01]  /*f130*/  IMAD.U32 R10, RZ, RZ, UR14 ;  /* 0x0000000eff0a7e24 */ /* 0x000fe2000f8e00ff */
[----:B--2---:R-:W-:-:S04]  /*f140*/  LEA R6, P0, R6, R248, 0x7 ;  /* 0x000000f806067211 */ /* 0x004fc800078038ff */
[-C--:B---3--:R-:W-:Y:S02]  /*f150*/  LEA.HI.X R7, R5, R249.reuse, R4, 0x7, P0 ;  /* 0x000000f905077211 */ /* 0x088fe400000f3c04 */
[----:B------:R-:W-:Y:S02]  /*f160*/  LEA R4, P0, R9, R248, 0x1 ;  /* 0x000000f809047211 */ /* 0x000fe400078008ff */
        /* <DEDUP_REMOVED lines=12> */
.L_x_927:
[----:B-1----:R-:W2:Y:S04]  /*f230*/  LDL.64 R6, [R1+0x48] ;  /* 0x0000480001067983 */ /* 0x002ea80000100a00 */
[----:B------:R-:W3:Y:S04]  /*f240*/  LDL.64 R232, [R1+0x30] ;  /* 0x0000300001e87983 */ /* 0x000ee80000100a00 */
[----:B------:R-:W4:Y:S01]  /*f250*/  LDL.64 R236, [R1+0x50] ;  /* 0x0000500001ec7983 */ /* 0x000f220000100a00 */
[----:B------:R-:W-:-:S03]  /*f260*/  ISETP.GE.AND P0, PT, R3, R226, PT ;  /* 0x000000e20300720c */ /* 0x000fc60003f06270 */
[----:B------:R-:W1:Y:S01]  /*f270*/  SHFL.BFLY PT, R5, R102, 0x2, 0x1f ;  /* 0x0c401f0066057f89 */ /* 0x000e6200000e0000 */
[----:B------:R-:W-:Y:S02]  /*f280*/  FMNMX3.FTZ R4, R8, R190, R187, !PT ;  /* 0x000000be08047276 */ /* 0x000fe400078100bb */
[----:B------:R-:W-:Y:S01]  /*f290*/  FSEL R205, R177, -INF , !P5 ;  /* 0xff800000b1cd7808 */ /* 0x000fe20006800000 */
[----:B------:R-:W5:Y:S01]  /*f2a0*/  LDL.LU R9, [R1+0x4] ;  /* 0x0000040001097983 */ /* 0x000f620000300800 */
[----:B------:R-:W-:Y:S02]  /*f2b0*/  FSEL R214, R176, -INF , !P6 ;  /* 0xff800000b0d67808 */ /* 0x000fe40007000000 */
[----:B------:R-:W-:Y:S01]  /*f2c0*/  FSEL R204, R48, -INF , !P4 ;  /* 0xff80000030cc7808 */ /* 0x000fe20006000000 */
[----:B------:R-:W2:Y:S01]  /*f2d0*/  S2R R12, SR_CTAID.X ;  /* 0x00000000000c7919 */ /* 0x000ea20000002500 */
[----:B------:R-:W-:Y:S01]  /*f2e0*/  FSEL R202, R60, -INF , !P0 ;  /* 0xff8000003cca7808 */ /* 0x000fe20004000000 */
[----:B------:R-:W-:Y:S01]  /*f2f0*/  USHF.L.U32 UR21, UR4, 0x1, URZ ;  /* 0x0000000104157899 */ /* 0x000fe200080006ff */
[----:B------:R-:W-:Y:S01]  /*f300*/  ISETP.GE.AND P0, PT, R2, R226, PT ;  /* 0x000000e20200720c */ /* 0x000fe20003f06270 */
[----:B------:R-:W-:Y:S01]  /*f310*/  UIADD3 UR10, UPT, UPT, UR29, -0x4498517b, URZ ;  /* 0xbb67ae851d0a7890 */ /* 0x000fe2000fffe0ff */
[----:B------:R-:W-:Y:S01]  /*f320*/  FMNMX3.FTZ R4, R4, R183, R179, !PT ;  /* 0x000000b704047276 */ /* 0x000fe200078100b3 */
[----:B------:R-:W-:Y:S01]  /*f330*/  UIADD3 UR6, UPT, UPT, UR28, -0x61c88647, URZ ;  /* 0x9e3779b91c067890 */ /* 0x000fe2000fffe0ff */
[----:B------:R-:W-:Y:S01]  /*f340*/  ISETP.GE.AND P5, PT, R2, R229, PT ;  /* 0x000000e50200720c */ /* 0x000fe20003fa6270 */
[----:B------:R-:W-:Y:S01]  /*f350*/  UIADD3 UR7, UPT, UPT, UR28, 0x3c6ef372, URZ ;  /* 0x3c6ef3721c077890 */ /* 0x000fe2000fffe0ff */
[----:B------:R-:W-:Y:S01]  /*f360*/  ISETP.GE.AND P6, PT, R3, R227, PT ;  /* 0x000000e30300720c */ /* 0x000fe20003fc6270 */
[----:B------:R-:W1:Y:S01]  /*f370*/  LDCU UR20, c[0x0][0x45c] ;  /* 0x00008b80ff1477ac */ /* 0x000e620008000800 */
[----:B------:R-:W-:-:S02]  /*f380*/  ISETP.GT.AND P4, PT, R0, R3, PT ;  /* 0x000000030000720c */ /* 0x000fc40003f84270 */
[----:B------:R-:W-:Y:S02]  /*f390*/  FSEL R203, R61, -INF , !P0 ;  /* 0xff8000003dcb7808 */ /* 0x000fe40004000000 */
[----:B------:R-:W-:Y:S02]  /*f3a0*/  FMNMX3.FTZ R3, R4, R207, R206, !PT ;  /* 0x000000cf04037276 */ /* 0x000fe400078100ce */
[----:B------:R-:W-:Y:S02]  /*f3b0*/  FSEL R209, R49, -INF , !P5 ;  /* 0xff80000031d17808 */ /* 0x000fe40006800000 */
[----:B------:R-:W-:Y:S02]  /*f3c0*/  ISETP.GT.AND P5, PT, R0, R2, PT ;  /* 0x000000020000720c */ /* 0x000fe40003fa4270 */
[----:B------:R-:W-:Y:S01]  /*f3d0*/  ISETP.GE.AND P0, PT, R2, R227, PT ;  /* 0x000000e30200720c */ /* 0x000fe20003f06270 */
[----:B------:R-:W-:Y:S01]  /*f3e0*/  IMAD.U32 R2, RZ, RZ, UR29 ;  /* 0x0000001dff027e24 */ /* 0x000fe2000f8e00ff */
[----:B------:R-:W-:-:S04]  /*f3f0*/  FMNMX3.FTZ R3, R3, R201, R199, !PT ;  /* 0x000000c903037276 */ /* 0x000fc800078100c7 */
[----:B------:R-:W-:Y:S02]  /*f400*/  FMNMX3.FTZ R0, R3, R215, R214, !PT ;  /* 0x000000d703007276 */ /* 0x000fe400078100d6 */
[----:B------:R-:W-:Y:S02]  /*f410*/  FMNMX3.FTZ R3, R224, R25, R41, !PT ;  /* 0x00000019e0037276 */ /* 0x000fe40007810029 */
[----:B-1----:R-:W-:Y:S02]  /*f420*/  FMNMX.FTZ R102, R102, R5, !PT ;  /* 0x0000000566667209 */ /* 0x002fe40007810000 */
[----:B------:R-:W-:Y:S02]  /*f430*/  FMNMX3.FTZ R4, R3, R33, R32, !PT ;  /* 0x0000002103047276 */ /* 0x000fe40007810020 */
[----:B------:R-:W-:-:S05]  /*f440*/  FMNMX3.FTZ R0, R0, R205, R209, !PT ;  /* 0x000000cd00007276 */ /* 0x000fca00078100d1 */
[----:B------:R-:W1:Y:S01]  /*f450*/  SHFL.BFLY PT, R101, R0, 0x2, 0x1f ;  /* 0x0c401f0000657f89 */ /* 0x000e6200000e0000 */
[----:B------:R-:W-:-:S03]  /*f460*/  SHF.R.U32.HI R10, RZ, 0x5, R220 ;  /* 0x00000005ff0a7819 */ /* 0x000fc600000116dc */
[----:B------:R-:W1:Y:S01]  /*f470*/  SHFL.BFLY PT, R11, R102, 0x1, 0x1f ;  /* 0x0c201f00660b7f89 */ /* 0x000e6200000e0000 */
[----:B------:R-:W-:Y:S02]  /*f480*/  UIADD3 UR15, UPT, UPT, UR29, 0x32370b8f, URZ ;  /* 0x32370b8f1d0f7890 */ /* 0x000fe4000fffe0ff */
[----:B------:R-:W-:Y:S01]  /*f490*/  UIADD3 UR19, UPT, UPT, UR29, 0x76cf5d0a, URZ ;  /* 0x76cf5d0a1d137890 */ /* 0x000fe2000fffe0ff */
[----:B-1----:R-:W-:Y:S02]  /*f4a0*/  FMNMX.FTZ R101, R0, R101, !PT ;  /* 0x0000006500657209 */ /* 0x002fe40007810000 */
[----:B------:R-:W-:Y:S02]  /*f4b0*/  FMNMX.FTZ R102, R102, R11, !PT ;  /* 0x0000000b66667209 */ /* 0x000fe40007810000 */
[----:B------:R-:W-:Y:S02]  /*f4c0*/  FSEL R177, R21, -INF , !P3 ;  /* 0xff80000015b17808 */ /* 0x000fe40005800000 */
[----:B------:R-:W-:Y:S01]  /*f4d0*/  FSEL R181, R20, -INF , !P2 ;  /* 0xff80000014b57808 */ /* 0x000fe20005000000 */
[----:B------:R-:W-:Y:S01]  /*f4e0*/  FMUL.FTZ R19, R102, UR20 ;  /* 0x0000001466137c20 */ /* 0x000fe20008410000 */
[----:B------:R-:W-:-:S02]  /*f4f0*/  UIADD3 UR14, UPT, UPT, UR29, -0x126145ec, URZ ;  /* 0xed9eba141d0e7890 */ /* 0x000fc4000fffe0ff */
[----:B------:R-:W-:Y:S01]  /*f500*/  UIADD3 UR11, UPT, UPT, UR29, -0x56f99767, URZ ;  /* 0xa90668991d0b7890 */ /* 0x000fe2000fffe0ff */
[----:B------:R-:W-:Y:S02]  /*f510*/  IMAD.MOV.U32 R30, RZ, RZ, R245 ;  /* 0x000000ffff1e7224 */ /* 0x000fe400078e00f5 */
[----:B------:R-:W-:Y:S02]  /*f520*/  IMAD.MOV.U32 R31, RZ, RZ, R244 ;  /* 0x000000ffff1f7224 */ /* 0x000fe400078e00f4 */
[----:B------:R-:W-:Y:S02]  /*f530*/  IMAD.MOV.U32 R240, RZ, RZ, R30 ;  /* 0x000000fffff07224 */ /* 0x000fe400078e001e */
[----:B------:R-:W-:Y:S02]  /*f540*/  IMAD.MOV.U32 R239, RZ, RZ, R31 ;  /* 0x000000ffffef7224 */ /* 0x000fe400078e001f */
[----:B--2---:R-:W-:Y:S01]  /*f550*/  IMAD.MOV.U32 R61, RZ, RZ, R7 ;  /* 0x000000ffff3d7224 */ /* 0x004fe200078e0007 */
[----:B------:R-:W-:-:S05]  /*f560*/  SHF.R.U32.HI R7, RZ, 0x5, R220 ;  /* 0x00000005ff077819 */ /* 0x000fca00000116dc */
[----:B------:R-:W-:Y:S01]  /*f570*/  IMAD R12, R12, 0x8, R7 ;  /* 0x000000080c0c7824 */ /* 0x000fe200078e0207 */
[----:B---3--:R-:W-:-:S03]  /*f580*/  LOP3.LUT R2, R2, UR21, R233, 0x96, !PT ;  /* 0x0000001502027c12 */ /* 0x008fc6000f8e96e9 */
[----:B------:R-:W-:Y:S01]  /*f590*/  VIADD R12, R12, 0x4 ;  /* 0x000000040c0c7836 */ /* 0x000fe20000000000 */
[----:B----4-:R-:W-:Y:S01]  /*f5a0*/  LOP3.LUT R5, R232, UR10, R237, 0x96, !PT ;  /* 0x0000000ae8057c12 */ /* 0x010fe2000f8e96ed */
[----:B------:R-:W-:-:S04]  /*f5b0*/  IMAD.WIDE.U32 R2, R2, -0x326172a9, RZ ;  /* 0xcd9e8d5702027825 */ /* 0x000fc800078e00ff */
[----:B------:R-:W-:-:S04]  /*f5c0*/  IMAD.WIDE.U32 R12, R12, -0x326172a9, RZ ;  /* 0xcd9e8d570c0c7825 */ /* 0x000fc800078e00ff */
[----:B------:R-:W-:Y:S01]  /*f5d0*/  IMAD.WIDE.U32 R48, R5, -0x326172a9, RZ ;  /* 0xcd9e8d5705307825 */ /* 0x000fe200078e00ff */
[----:B------:R-:W-:Y:S02]  /*f5e0*/  LOP3.LUT R5, R12, UR6, R3, 0x96, !PT ;  /* 0x000000060c057c12 */ /* 0x000fe4000f8e9603 */
[----:B------:R-:W1:Y:S01]  /*f5f0*/  S2R R12, SR_CTAID.X ;  /* 0x00000000000c7919 */ /* 0x000e620000002500 */
[----:B------:R-:W-:Y:S01]  /*f600*/  IMAD.MOV.U32 R60, RZ, RZ, R6 ;  /* 0x000000ffff3c7224 */ /* 0x000fe200078e0006 */
[----:B------:R-:W-:Y:S02]  /*f610*/  FMNMX3.FTZ R6, R4, R63, R104, !PT ;  /* 0x0000003f04067276 */ /* 0x000fe40007810068 */
[----:B------:R-:W-:Y:S02]  /*f620*/  LOP3.LUT R4, R232, UR10, R61, 0x96, !PT ;  /* 0x0000000ae8047c12 */ /* 0x000fe4000f8e963d */
[----:B------:R-:W-:Y:S02]  /*f630*/  LOP3.LUT R7, R2, UR7, R49, 0x96, !PT ;  /* 0x0000000702077c12 */ /* 0x000fe4000f8e9631 */
[----:B------:R-:W-:Y:S01]  /*f640*/  FMNMX3.FTZ R6, R6, R100, R66, !PT ;  /* 0x0000006406067276 */ /* 0x000fe20007810042 */
[----:B------:R-:W-:-:S03]  /*f650*/  IMAD.WIDE.U32 R218, R4, -0x326172a9, RZ ;  /* 0xcd9e8d5704da7825 */ /* 0x000fc600078e00ff */
[----:B------:R-:W-:Y:S01]  /*f660*/  FMNMX3.FTZ R8, R6, R189, R192, !PT ;  /* 0x000000bd06087276 */ /* 0x000fe200078100c0 */
[----:B------:R-:W-:-:S04]  /*f670*/  IMAD.WIDE.U32 R4, R5, -0x2daee0ad, RZ ;  /* 0xd2511f5305047825 */ /* 0x000fc800078e00ff */
[----:B------:R-:W-:-:S04]  /*f680*/  IMAD.WIDE.U32 R6, R7, -0x2daee0ad, RZ ;  /* 0xd2511f5307067825 */ /* 0x000fc800078e00ff */
[----:B-----5:R-:W-:Y:S01]  /*f690*/  IMAD.MOV.U32 R29, RZ, RZ, R9 ;  /* 0x000000ffff1d7224 */ /* 0x020fe200078e0009 */
[----:B------:R-:W-:Y:S01]  /*f6a0*/  LOP3.LUT R9, R2, UR7, R219, 0x96, !PT ;  /* 0x0000000702097c12 */ /* 0x000fe2000f8e96db */
[----:B-1----:R-:W-:-:S04]  /*f6b0*/  IMAD R12, R12, 0x8, R10 ;  /* 0x000000080c0c7824 */ /* 0x002fc800078e020a */
[----:B------:R-:W-:Y:S01]  /*f6c0*/  IMAD.WIDE.U32 R12, R12, -0x326172a9, RZ ;  /* 0xcd9e8d570c0c7825 */ /* 0x000fe200078e00ff */
[----:B------:R-:W-:Y:S02]  /*f6d0*/  FMNMX3.FTZ R2, R8, R188, R191, !PT ;  /* 0x000000bc08027276 */ /* 0x000fe400078100bf */
[----:B------:R-:W-:Y:S02]  /*f6e0*/  LOP3.LUT R10, R4, UR15, R7, 0x96, !PT ;  /* 0x0000000f040a7c12 */ /* 0x000fe4000f8e9607 */
[----:B------:R-:W-:Y:S02]  /*f6f0*/  LOP3.LUT R3, R12, UR6, R3, 0x96, !PT ;  /* 0x000000060c037c12 */ /* 0x000fe4000f8e9603 */
[----:B------:R-:W-:Y:S02]  /*f700*/  FMNMX3.FTZ R7, R225, R54, R55, !PT ;  /* 0x00000036e1077276 */ /* 0x000fe40007810037 */
[----:B------:R-:W-:Y:S01]  /*f710*/  FMNMX3.FTZ R0, R2, R208, R204, !PT ;  /* 0x000000d002007276 */ /* 0x000fe200078100cc */
[----:B------:R-:W-:Y:S01]  /*f720*/  IMAD.WIDE.U32 R2, R3, -0x2daee0ad, RZ ;  /* 0xd2511f5303027825 */ /* 0x000fe200078e00ff */
[----:B------:R-:W-:-:S02]  /*f730*/  FMNMX3.FTZ R7, R7, R56, R57, !PT ;  /* 0x0000003807077276 */ /* 0x000fc40007810039 */
[----:B------:R-:W-:Y:S01]  /*f740*/  LOP3.LUT R15, R236, UR19, R5, 0x96, !PT ;  /* 0x00000013ec0f7c12 */ /* 0x000fe2000f8e9605 */
[----:B------:R-:W-:Y:S01]  /*f750*/  IMAD.WIDE.U32 R4, R9, -0x2daee0ad, RZ ;  /* 0xd2511f5309047825 */ /* 0x000fe200078e00ff */
[----:B------:R-:W-:Y:S02]  /*f760*/  LOP3.LUT R14, R60, UR19, R3, 0x96, !PT ;  /* 0x000000133c0e7c12 */ /* 0x000fe4000f8e9603 */
[----:B------:R-:W-:Y:S02]  /*f770*/  FMNMX3.FTZ R3, R7, R106, R107, !PT ;  /* 0x0000006a07037276 */ /* 0x000fe4000781006b */
[----:B------:R-:W-:Y:S02]  /*f780*/  FMNMX3.FTZ R0, R0, R202, R203, !PT ;  /* 0x000000ca00007276 */ /* 0x000fe400078100cb */
[----:B------:R-:W-:Y:S02]  /*f790*/  LOP3.LUT R13, R2, UR15, R5, 0x96, !PT ;  /* 0x0000000f020d7c12 */ /* 0x000fe4000f8e9605 */
[----:B------:R-:W-:Y:S01]  /*f7a0*/  FMNMX3.FTZ R5, R3, R105, R67, !PT ;  /* 0x0000006903057276 */ /* 0x000fe20007810043 */
[----:B------:R-:W1:Y:S03]  /*f7b0*/  SHFL.BFLY PT, R11, R0, 0x2, 0x1f ;  /* 0x0c401f00000b7f89 */ /* 0x000e6600000e0000 */
[----:B------:R-:W-:Y:S01]  /*f7c0*/  FMNMX3.FTZ R5, R5, R194, R193, !PT ;  /* 0x000000c205057276 */ /* 0x000fe200078100c1 */
[----:B------:R-:W2:Y:S01]  /*f7d0*/  SHFL.BFLY PT, R12, R101, 0x1, 0x1f ;  /* 0x0c201f00650c7f89 */ /* 0x000ea200000e0000 */
[----:B------:R-:W-:-:S02]  /*f7e0*/  FSEL R8, R110, -INF , !P4 ;  /* 0xff8000006e087808 */ /* 0x000fc40006000000 */
[----:B------:R-:W-:Y:S02]  /*f7f0*/  FSEL R7, R111, -INF , !P5 ;  /* 0xff8000006f077808 */ /* 0x000fe40006800000 */
[----:B------:R-:W-:Y:S02]  /*f800*/  FMNMX3.FTZ R5, R5, R195, R180, !PT ;  /* 0x000000c305057276 */ /* 0x000fe400078100b4 */
[----:B------:R-:W-:Y:S02]  /*f810*/  FSEL R235, R8, -INF , !P6 ;  /* 0xff80000008eb7808 */ /* 0x000fe40007000000 */
[----:B------:R-:W-:Y:S02]  /*f820*/  FSEL R234, R7, -INF , !P0 ;  /* 0xff80000007ea7808 */ /* 0x000fe40004000000 */
[----:B------:R-:W-:Y:S02]  /*f830*/  FMNMX3.FTZ R5, R5, R177, R181, !PT ;  /* 0x000000b105057276 */ /* 0x000fe400078100b5 */
[----:B------:R-:W-:-:S02]  /*f840*/  FSETP.NEU.FTZ.AND P4, PT, R102, -INF , PT ;  /* 0xff8000006600780b */ /* 0x000fc40003f9d000 */
[----:B------:R-:W-:Y:S02]  /*f850*/  FMNMX3.FTZ R5, R5, R235, R234, !PT ;  /* 0x000000eb05057276 */ /* 0x000fe400078100ea */
[----:B------:R-:W-:-:S03]  /*f860*/  FSEL R19, R19, RZ, P4 ;  /* 0x000000ff13137208 */ /* 0x000fc60002000000 */
[----:B------:R-:W3:Y:S01]  /*f870*/  SHFL.BFLY PT, R108, R5, 0x2, 0x1f ;  /* 0x0c401f00056c7f89 */ /* 0x000ee200000e0000 */
[----:B-1----:R-:W-:Y:S01]  /*f880*/  FMNMX.FTZ R0, R0, R11, !PT ;  /* 0x0000000b00007209 */ /* 0x002fe20007810000 */
[----:B------:R-:W-:-:S04]  /*f890*/  FFMA.FTZ R2, R28, UR20, -R19 ;  /* 0x000000141c027c23 */ /* 0x000fc80008010813 */
[----:B------:R1:W-:Y:S01]  /*f8a0*/  MUFU.EX2 R34, R2 ;  /* 0x0000000200227308 */ /* 0x0003e20000000800 */
[----:B------:R-:W4:Y:S01]  /*f8b0*/  SHFL.BFLY PT, R103, R0, 0x1, 0x1f ;  /* 0x0c201f0000677f89 */ /* 0x000f2200000e0000 */
[----:B--2---:R-:W-:Y:S01]  /*f8c0*/  FMNMX.FTZ R101, R101, R12, !PT ;  /* 0x0000000c65657209 */ /* 0x004fe20007810000 */
[----:B------:R-:W-:-:S04]  /*f8d0*/  IMAD.WIDE.U32 R22, R15, -0x326172a9, RZ ;  /* 0xcd9e8d570f167825 */ /* 0x000fc800078e00ff */
[----:B------:R-:W-:-:S04]  /*f8e0*/  IMAD.WIDE.U32 R52, R10, -0x326172a9, RZ ;  /* 0xcd9e8d570a347825 */ /* 0x000fc800078e00ff */
[C---:B------:R-:W-:Y:S01]  /*f8f0*/  FMUL.FTZ R20, R101.reuse, UR20 ;  /* 0x0000001465147c20 */ /* 0x040fe20008410000 */
[----:B------:R-:W-:Y:S01]  /*f900*/  FSETP.NEU.FTZ.AND P3, PT, R101, -INF , PT ;  /* 0xff8000006500780b */ /* 0x000fe20003f7d000 */
[----:B------:R-:W-:-:S04]  /*f910*/  IMAD.WIDE.U32 R14, R14, -0x326172a9, RZ ;  /* 0xcd9e8d570e0e7825 */ /* 0x000fc800078e00ff */
[----:B-1----:R-:W-:Y:S01]  /*f920*/  FFMA.FTZ R2, R18, UR20, -R19 ;  /* 0x0000001412027c23 */ /* 0x002fe20008010813 */
[----:B------:R-:W-:-:S03]  /*f930*/  IMAD.WIDE.U32 R64, R13, -0x326172a9, RZ ;  /* 0xcd9e8d570d407825 */ /* 0x000fc600078e00ff */
[----:B------:R1:W-:Y:S01]  /*f940*/  MUFU.EX2 R242, R2 ;  /* 0x0000000200f27308 */ /* 0x0003e20000000800 */
[----:B------:R-:W-:Y:S02]  /*f950*/  LOP3.LUT R3, R48, UR13, R23, 0x96, !PT ;  /* 0x0000000d30037c12 */ /* 0x000fe4000f8e9617 */
[----:B------:R-:W-:Y:S02]  /*f960*/  LOP3.LUT R9, R22, UR12, R53, 0x96, !PT ;  /* 0x0000000c16097c12 */ /* 0x000fe4000f8e9635 */
[----:B------:R-:W-:Y:S02]  /*f970*/  LOP3.LUT R7, R218, UR13, R15, 0x96, !PT ;  /* 0x0000000dda077c12 */ /* 0x000fe4000f8e960f */
[----:B------:R-:W-:Y:S02]  /*f980*/  LOP3.LUT R8, R14, UR12, R65, 0x96, !PT ;  /* 0x0000000c0e087c12 */ /* 0x000fe4000f8e9641 */
[----:B------:R-:W-:Y:S01]  /*f990*/  FSEL R20, R20, RZ, P3 ;  /* 0x000000ff14147208 */ /* 0x000fe20001800000 */
[----:B-1----:R-:W-:Y:S01]  /*f9a0*/  FFMA.FTZ R2, R17, UR20, -R19 ;  /* 0x0000001411027c23 */ /* 0x002fe20008010813 */
[----:B---3--:R-:W-:Y:S01]  /*f9b0*/  FMNMX.FTZ R108, R5, R108, !PT ;  /* 0x0000006c056c7209 */ /* 0x008fe20007810000 */
[----:B------:R-:W-:Y:S01]  /*f9c0*/  IMAD.WIDE.U32 R110, R9, -0x2daee0ad, RZ ;  /* 0xd2511f53096e7825 */ /* 0x000fe200078e00ff */
[----:B----4-:R-:W-:Y:S01]  /*f9d0*/  FMNMX.FTZ R103, R0, R103, !PT ;  /* 0x0000006700677209 */ /* 0x010fe20007810000 */
[----:B------:R1:W-:Y:S01]  /*f9e0*/  MUFU.EX2 R36, R2 ;  /* 0x0000000200247308 */ /* 0x0003e20000000800 */
[----:B------:R-:W-:Y:S01]  /*f9f0*/  LEA R176, R29, UR5, 0x1 ;  /* 0x000000051db07c11 */ /* 0x000fe2000f8e08ff */
[----:B------:R-:W-:-:S04]  /*fa00*/  IMAD.WIDE.U32 R10, R7, -0x2daee0ad, RZ ;  /* 0xd2511f53070a7825 */ /* 0x000fc800078e00ff */
[----:B------:R-:W-:Y:S01]  /*fa10*/  FFMA.FTZ R7, R27, UR20, -R20 ;  /* 0x000000141b077c23 */ /* 0x000fe20008010814 */
[----:B------:R-:W2:Y:S01]  /*fa20*/  SHFL.BFLY PT, R13, R108, 0x1, 0x1f ;  /* 0x0c201f006c0d7f89 */ /* 0x000ea200000e0000 */
[----:B------:R-:W3:Y:S01]  /*fa30*/  LDC R14, c[0x0][0x4f8] ;  /* 0x00013e00ff0e7b82 */ /* 0x000ee20000000800 */
[----:B------:R-:W-:-:S04]  /*fa40*/  IMAD.WIDE.U32 R216, R8, -0x2daee0ad, RZ ;  /* 0xd2511f5308d87825 */ /* 0x000fc800078e00ff */
[----:B-1----:R-:W-:-:S04]  /*fa50*/  FFMA.FTZ R2, R16, UR20, -R19 ;  /* 0x0000001410027c23 */ /* 0x002fc80008010813 */
[----:B------:R1:W-:Y:S01]  /*fa60*/  MUFU.EX2 R37, R2 ;  /* 0x0000000200257308 */ /* 0x0003e20000000800 */
[----:B------:R-:W-:-:S07]  /*fa70*/  FFMA.FTZ R0, R24, UR20, -R20 ;  /* 0x0000001418007c23 */ /* 0x000fce0008010814 */
[----:B------:R4:W-:Y:S01]  /*fa80*/  MUFU.EX2 R238, R7 ;  /* 0x0000000700ee7308 */ /* 0x0009e20000000800 */
[----:B-1----:R-:W-:-:S05]  /*fa90*/  IMAD.WIDE.U32 R2, R3, -0x2daee0ad, RZ ;  /* 0xd2511f5303027825 */ /* 0x002fca00078e00ff */
[----:B------:R-:W-:Y:S02]  /*faa0*/  LOP3.LUT R3, R6, UR14, R3, 0x96, !PT ;  /* 0x0000000e06037c12 */ /* 0x000fe4000f8e9603 */
[----:B------:R-:W-:Y:S02]  /*fab0*/  LOP3.LUT R2, R2, UR11, R111, 0x96, !PT ;  /* 0x0000000b02027c12 */ /* 0x000fe4000f8e966f */
[----:B------:R-:W-:Y:S01]  /*fac0*/  LOP3.LUT R6, R4, UR14, R11, 0x96, !PT ;  /* 0x0000000e04067c12 */ /* 0x000fe2000f8e960b */
[----:B------:R-:W-:Y:S01]  /*fad0*/  FFMA.FTZ R4, R26, UR20, -R20 ;  /* 0x000000141a047c23 */ /* 0x000fe20008010814 */
[----:B----4-:R-:W-:Y:S01]  /*fae0*/  LOP3.LUT R7, R10, UR11, R217, 0x96, !PT ;  /* 0x0000000b0a077c12 */ /* 0x010fe2000f8e96d9 */
[----:B------:R-:W-:Y:S02]  /*faf0*/  IMAD.WIDE.U32 R50, R3, -0x326172a9, RZ ;  /* 0xcd9e8d5703327825 */ /* 0x000fe400078e00ff */
[----:B------:R1:W-:Y:S02]  /*fb00*/  MUFU.EX2 R35, R4 ;  /* 0x0000000400237308 */ /* 0x0003e40000000800 */
[----:B------:R-:W-:-:S04]  /*fb10*/  IMAD.WIDE.U32 R2, R2, -0x326172a9, RZ ;  /* 0xcd9e8d5702027825 */ /* 0x000fc800078e00ff */
[C---:B------:R-:W-:Y:S01]  /*fb20*/  FMUL.FTZ R16, R103.reuse, UR20 ;  /* 0x0000001467107c20 */ /* 0x040fe20008410000 */
[----:B------:R-:W-:Y:S01]  /*fb30*/  IMAD.WIDE.U32 R58, R6, -0x326172a9, RZ ;  /* 0xcd9e8d57063a7825 */ /* 0x000fe200078e00ff */
[----:B------:R-:W-:Y:S01]  /*fb40*/  FSETP.NEU.FTZ.AND P2, PT, R103, -INF , PT ;  /* 0xff8000006700780b */ /* 0x000fe20003f5d000 */
[----:B------:R4:W-:Y:S02]  /*fb50*/  MUFU.EX2 R252, R0 ;  /* 0x0000000000fc7308 */ /* 0x0009e40000000800 */
[----:B------:R-:W-:Y:S02]  /*fb60*/  IMAD.MOV.U32 R9, RZ, RZ, R2 ;  /* 0x000000ffff097224 */ /* 0x000fe400078e0002 */
[----:B-1----:R-:W-:Y:S01]  /*fb70*/  IMAD.WIDE.U32 R4, R7, -0x326172a9, RZ ;  /* 0xcd9e8d5707047825 */ /* 0x002fe200078e00ff */
[----:B------:R-:W-:Y:S02]  /*fb80*/  FSEL R16, R16, RZ, P2 ;  /* 0x000000ff10107208 */ /* 0x000fe40001000000 */
[----:B------:R-:W-:-:S02]  /*fb90*/  PRMT R12, R2, 0x7771, RZ ;  /* 0x00007771020c7816 */ /* 0x000fc400000000ff */
[C---:B------:R-:W-:Y:S02]  /*fba0*/  PRMT R11, R4.reuse, 0x7771, RZ ;  /* 0x00007771040b7816 */ /* 0x040fe400000000ff */
[----:B------:R-:W-:Y:S02]  /*fbb0*/  PRMT R8, R4, 0x7773, RZ ;  /* 0x0000777304087816 */ /* 0x000fe400000000ff */
[----:B----4-:R-:W-:Y:S02]  /*fbc0*/  LOP3.LUT R0, R58, UR8, R5, 0x96, !PT ;  /* 0x000000083a007c12 */ /* 0x010fe4000f8e9605 */
[----:B------:R-:W-:Y:S02]  /*fbd0*/  MOV R5, R4 ;  /* 0x0000000400057202 */ /* 0x000fe40000000f00 */
[C---:B------:R-:W-:Y:S02]  /*fbe0*/  PRMT R10, R2.reuse, 0x7773, RZ ;  /* 0x00007773020a7816 */ /* 0x040fe400000000ff */
[----:B------:R-:W-:-:S02]  /*fbf0*/  PRMT R7, R2, 0x7772, RZ ;  /* 0x0000777202077816 */ /* 0x000fc400000000ff */
[----:B------:R-:W-:Y:S02]  /*fc00*/  PRMT R4, R4, 0x7772, RZ ;  /* 0x0000777204047816 */ /* 0x000fe400000000ff */
[----:B------:R-:W-:Y:S02]  /*fc10*/  LOP3.LUT R2, R9, 0xff, RZ, 0xc0, !PT ;  /* 0x000000ff09027812 */ /* 0x000fe400078ec0ff */
[----:B------:R-:W-:Y:S02]  /*fc20*/  LOP3.LUT R3, R50, UR8, R3, 0x96, !PT ;  /* 0x0000000832037c12 */ /* 0x000fe4000f8e9603 */
[----:B------:R-:W-:Y:S01]  /*fc30*/  PRMT R23, R4, 0x5410, R8 ;  /* 0x0000541004177816 */ /* 0x000fe20000000008 */
[----:B------:R-:W-:Y:S01]  /*fc40*/  FFMA.FTZ R4, R33, UR20, -R16 ;  /* 0x0000001421047c23 */ /* 0x000fe20008010810 */
[----:B------:R-:W-:Y:S02]  /*fc50*/  PRMT R15, R2, 0x5410, R12 ;  /* 0x00005410020f7816 */ /* 0x000fe4000000000c */
[----:B------:R-:W-:Y:S01]  /*fc60*/  LOP3.LUT R2, R3, 0xffff, RZ, 0xc0, !PT ;  /* 0x0000ffff03027812 */ /* 0x000fe200078ec0ff */
[----:B------:R-:W-:Y:S01]  /*fc70*/  FFMA.FTZ R6, R25, UR20, -R16 ;  /* 0x0000001419067c23 */ /* 0x000fe20008010810 */
[----:B------:R-:W-:Y:S01]  /*fc80*/  LOP3.LUT R5, R5, 0xff, RZ, 0xc0, !PT ;  /* 0x000000ff05057812 */ /* 0x000fe200078ec0ff */
[----:B------:R1:W-:Y:S01]  /*fc90*/  MUFU.EX2 R249, R4 ;  /* 0x0000000400f97308 */ /* 0x0003e20000000800 */
[----:B--2---:R-:W-:-:S02]  /*fca0*/  FMNMX.FTZ R108, R108, R13, !PT ;  /* 0x0000000d6c6c7209 */ /* 0x004fc40007810000 */
[----:B------:R-:W-:Y:S02]  /*fcb0*/  SHF.R.U32.HI R2, RZ, 0x8, R2 ;  /* 0x00000008ff027819 */ /* 0x000fe40000011602 */
[----:B------:R-:W-:Y:S01]  /*fcc0*/  PRMT R22, R5, 0x5410, R11 ;  /* 0x0000541005167816 */ /* 0x000fe2000000000b */
[----:B------:R-:W-:Y:S02]  /*fcd0*/  FFMA.FTZ R5, R32, UR20, -R16 ;  /* 0x0000001420057c23 */ /* 0x000fe40008010810 */
[----:B------:R2:W-:Y:S01]  /*fce0*/  MUFU.EX2 R251, R6 ;  /* 0x0000000600fb7308 */ /* 0x0005e20000000800 */
[C---:B------:R-:W-:Y:S01]  /*fcf0*/  FMUL.FTZ R17, R108.reuse, UR20 ;  /* 0x000000146c117c20 */ /* 0x040fe20008410000 */
[----:B------:R-:W-:Y:S02]  /*fd00*/  FSETP.NEU.FTZ.AND P0, PT, R108, -INF , PT ;  /* 0xff8000006c00780b */ /* 0x000fe40003f1d000 */
[----:B-1----:R-:W-:-:S04]  /*fd10*/  LOP3.LUT R4, R3, 0xff, RZ, 0xc0, !PT ;  /* 0x000000ff03047812 */ /* 0x002fc800078ec0ff */
[----:B------:R1:W-:Y:S01]  /*fd20*/  MUFU.EX2 R248, R5 ;  /* 0x0000000500f87308 */ /* 0x0003e20000000800 */
[----:B------:R-:W-:Y:S02]  /*fd30*/  PRMT R18, R7, 0x5410, R10 ;  /* 0x0000541007127816 */ /* 0x000fe4000000000a */
[----:B------:R-:W-:Y:S02]  /*fd40*/  PRMT R11, R4, 0x5410, R2 ;  /* 0x00005410040b7816 */ /* 0x000fe40000000002 */
[----:B------:R-:W-:Y:S01]  /*fd50*/  PRMT R4, R3, 0x7632, R4 ;  /* 0x0000763203047816 */ /* 0x000fe20000000004 */
[----:B--2---:R-:W-:Y:S01]  /*fd60*/  FFMA.FTZ R6, R41, UR20, -R16 ;  /* 0x0000001429067c23 */ /* 0x004fe20008010810 */
[----:B------:R-:W-:Y:S01]  /*fd70*/  SHF.R.U32.HI R7, RZ, 0x18, R3 ;  /* 0x00000018ff077819 */ /* 0x000fe20000011603 */
[----:B------:R-:W-:Y:S01]  /*fd80*/  VIADD R9, R176, 0x9000 ;  /* 0x00009000b0097836 */ /* 0x000fe20000000000 */
[C---:B------:R-:W-:Y:S01]  /*fd90*/  LOP3.LUT R3, R0.reuse, 0xffff, RZ, 0xc0, !PT ;  /* 0x0000ffff00037812 */ /* 0x040fe200078ec0ff */
[----:B------:R2:W4:Y:S01]  /*fda0*/  MUFU.EX2 R250, R6 ;  /* 0x0000000600fa7308 */ /* 0x0005220000000800 */
[----:B------:R-:W-:Y:S01]  /*fdb0*/  LOP3.LUT R8, R0, 0xff, RZ, 0xc0, !PT ;  /* 0x000000ff00087812 */ /* 0x000fe200078ec0ff */
[----:B------:R-:W-:Y:S01]  /*fdc0*/  VIADD R21, R176, 0x9020 ;  /* 0x00009020b0157836 */ /* 0x000fe20000000000 */
[----:B------:R-:W-:-:S02]  /*fdd0*/  FSEL R17, R17, RZ, P0 ;  /* 0x000000ff11117208 */ /* 0x000fc40000000000 */
[----:B-1----:R-:W-:Y:S01]  /*fde0*/  PRMT R5, R0, 0x7632, R5 ;  /* 0x0000763200057816 */ /* 0x002fe20000000005 */
[----:B------:R-:W-:Y:S02]  /*fdf0*/  @P1 VIADD R21, R9, 0xffffffe0 ;  /* 0xffffffe009151836 */ /* 0x000fe40000000000 */
[----:B------:R-:W-:Y:S01]  /*fe00*/  FFMA.FTZ R2, R54, UR20, -R17 ;  /* 0x0000001436027c23 */ /* 0x000fe20008010811 */
[----:B------:R-:W-:Y:S01]  /*fe10*/  IMAD.MOV.U32 R29, RZ, RZ, R246 ;  /* 0x000000ffff1d7224 */ /* 0x000fe200078e00f6 */
[----:B---3--:R-:W-:Y:S01]  /*fe20*/  LOP3.LUT R14, R14, 0xff, RZ, 0xc0, !PT ;  /* 0x000000ff0e0e7812 */ /* 0x008fe200078ec0ff */
[----:B------:R-:W1:Y:S01]  /*fe30*/  LDSM.16.MT88.4 R40, [R176+0xb000] ;  /* 0x00b00000b028783b */ /* 0x000e620000004200 */
[----:B--2---:R-:W-:-:S03]  /*fe40*/  SHF.R.U32.HI R6, RZ, 0x18, R0 ;  /* 0x00000018ff067819 */ /* 0x004fc60000011600 */
[----:B------:R-:W-:Y:S01]  /*fe50*/  LDSM.16.MT88.4 R24, [R21+0x1000] ;  /* 0x001000001518783b */ /* 0x000fe20000004200 */
[----:B------:R-:W-:Y:S02]  /*fe60*/  LOP3.LUT R0, R4, 0xff, RZ, 0xc0, !PT ;  /* 0x000000ff04007812 */ /* 0x000fe400078ec0ff */
[----:B------:R-:W-:Y:S01]  /*fe70*/  SHF.R.U32.HI R3, RZ, 0x8, R3 ;  /* 0x00000008ff037819 */ /* 0x000fe20000011603 */
[----:B------:R-:W-:Y:S01]  /*fe80*/  LDSM.16.MT88.4 R44, [R21+0x2000] ;  /* 0x00200000152c783b */ /* 0x000fe20000004200 */
[----:B------:R-:W-:Y:S01]  /*fe90*/  PRMT R9, R0, 0x5410, R7 ;  /* 0x0000541000097816 */ /* 0x000fe20000000007 */
[----:B------:R-:W-:Y:S01]  /*fea0*/  FFMA.FTZ R0, R56, UR20, -R17 ;  /* 0x0000001438007c23 */ /* 0x000fe20008010811 */
[----:B------:R2:W-:Y:S08]  /*feb0*/  MUFU.EX2 R247, R2 ;  /* 0x0000000200f77308 */ /* 0x0005f00000000800 */
[----:B------:R3:W-:Y:S01]  /*fec0*/  MUFU.EX2 R245, R0 ;  /* 0x0000000000f57308 */ /* 0x0007e20000000800 */
[----:B------:R-:W-:Y:S01]  /*fed0*/  PRMT R12, R8, 0x5410, R3 ;  /* 0x00005410080c7816 */ /* 0x000fe20000000003 */
[--C-:B--2---:R-:W-:Y:S01]  /*fee0*/  FFMA.FTZ R2, R55, UR20, -R17.reuse ;  /* 0x0000001437027c23 */ /* 0x104fe20008010811 */
[----:B---3--:R-:W-:-:S05]  /*fef0*/  FFMA.FTZ R0, R57, UR20, -R17 ;  /* 0x0000001439007c23 */ /* 0x008fca0008010811 */
[----:B------:R2:W-:Y:S01]  /*ff00*/  MUFU.EX2 R246, R2 ;  /* 0x0000000200f67308 */ /* 0x0005e20000000800 */
[----:B------:R-:W-:-:S07]  /*ff10*/  FSEL R3, R101, RZ, P3 ;  /* 0x000000ff65037208 */ /* 0x000fce0001800000 */
[----:B------:R4:W3:Y:S01]  /*ff20*/  MUFU.EX2 R244, R0 ;  /* 0x0000000000f47308 */ /* 0x0008e20000000800 */
[----:B------:R-:W-:Y:S02]  /*ff30*/  FSEL R4, R102, RZ, P4 ;  /* 0x000000ff66047208 */ /* 0x000fe40002000000 */
[----:B--2---:R-:W-:-:S04]  /*ff40*/  LOP3.LUT R2, R5, 0xff, RZ, 0xc0, !PT ;  /* 0x000000ff05027812 */ /* 0x004fc800078ec0ff */
[----:B------:R-:W-:Y:S02]  /*ff50*/  PRMT R13, R2, 0x5410, R6 ;  /* 0x00005410020d7816 */ /* 0x000fe40000000006 */
[----:B------:R-:W-:Y:S01]  /*ff60*/  FSEL R2, R103, RZ, P2 ;  /* 0x000000ff67027208 */ /* 0x000fe20001000000 */
[----:B------:R-:W-:Y:S02]  /*ff70*/  IMAD R14, R14, 0x10000, R14 ;  /* 0x000100000e0e7824 */ /* 0x000fe400078e020e */
[----:B------:R-:W-:Y:S01]  /*ff80*/  FADD.FTZ R8, R221, -R3 ;  /* 0x80000003dd087221 */ /* 0x000fe20000010000 */
[----:B------:R-:W-:Y:S02]  /*ff90*/  FSEL R3, R108, RZ, P0 ;  /* 0x000000ff6c037208 */ /* 0x000fe40000000000 */
[----:B------:R-:W-:Y:S01]  /*ffa0*/  LOP3.LUT R7, R18, 0xff00ff, RZ, 0xc0, !PT ;  /* 0x00ff00ff12077812 */ /* 0x000fe200078ec0ff */
[----:B------:R-:W-:Y:S01]  /*ffb0*/  FADD.FTZ R10, R224, -R2 ;  /* 0x80000002e00a7221 */ /* 0x000fe20000010000 */
[----:B------:R-:W-:Y:S01]  /*ffc0*/  FFMA.FTZ R2, R62, UR20, -R20 ;  /* 0x000000143e027c23 */ /* 0x000fe20008010814 */
[----:B------:R-:W-:Y:S01]  /*ffd0*/  FADD.FTZ R5, R223, -R4 ;  /* 0x80000004df057221 */ /* 0x000fe20000010000 */
[--C-:B------:R-:W-:Y:S01]  /*ffe0*/  HSET2.LE.AND R4, R11, R14.reuse, PT ;  /* 0x0000000e0b047233 */ /* 0x100fe20003803000 */
[----:B------:R-:W-:Y:S01]  /*fff0*/  FADD.FTZ R11, R225, -R3 ;  /* 0x80000003e10b7221 */ /* 0x000fe20000010000 */
[----:B------:R-:W-:Y:S01]  /*10000*/  HSET2.LE.AND R7, R7, R14, PT ;  /* 0x0000000e07077233 */ /* 0x000fe20003803000 */
[----:B------:R2:W5:Y:S01]  /*10010*/  MUFU.EX2 R243, R2 ;  /* 0x0000000200f37308 */ /* 0x0005620000000800 */
[----:B----4-:R-:W-:-:S02]  /*10020*/  F2FP.F16.F32.PACK_AB R0, R250, R251 ;  /* 0x000000fbfa00723e */ /* 0x010fc400000000ff */
[----:B---3--:R-:W-:Y:S01]  /*10030*/  F2FP.F16.F32.PACK_AB R3, R244, R245 ;  /* 0x000000f5f403723e */ /* 0x008fe200000000ff */
[----:B------:R-:W-:Y:S01]  /*10040*/  FMUL.FTZ R57, R5, UR20 ;  /* 0x0000001405397c20 */ /* 0x000fe20008410000 */
[----:B------:R-:W-:Y:S02]  /*10050*/  LOP3.LUT R4, R0, R4, RZ, 0xc0, !PT ;  /* 0x0000000400047212 */ /* 0x000fe400078ec0ff */
[--C-:B------:R-:W-:Y:S02]  /*10060*/  HSET2.LE.AND R5, R9, R14.reuse, PT ;  /* 0x0000000e09057233 */ /* 0x100fe40003803000 */
[----:B------:R-:W-:Y:S01]  /*10070*/  LOP3.LUT R7, R3, R7, RZ, 0xc0, !PT ;  /* 0x0000000703077212 */ /* 0x000fe200078ec0ff */
[----:B------:R-:W-:Y:S01]  /*10080*/  IMAD.MOV.U32 R223, RZ, RZ, R35 ;  /* 0x000000ffffdf7224 */ /* 0x000fe200078e0023 */
[----:B------:R-:W-:Y:S01]  /*10090*/  HSET2.LE.AND R6, R15, R14, PT ;  /* 0x0000000e0f067233 */ /* 0x000fe20003803000 */
[----:B------:R-:W-:Y:S01]  /*100a0*/  IMAD.MOV.U32 R15, RZ, RZ, R36 ;  /* 0x000000ffff0f7224 */ /* 0x000fe200078e0024 */
[----:B------:R-:W-:Y:S01]  /*100b0*/  F2FP.F16.F32.PACK_AB R0, R246, R247 ;  /* 0x000000f7f600723e */ /* 0x000fe200000000ff */
[----:B------:R-:W-:Y:S01]  /*100c0*/  IMAD.MOV.U32 R241, RZ, RZ, R29 ;  /* 0x000000fffff17224 */ /* 0x000fe200078e001d */
[----:B------:R-:W-:Y:S01]  /*100d0*/  LOP3.LUT R3, R23, 0xff00ff, RZ, 0xc0, !PT ;  /* 0x00ff00ff17037812 */ /* 0x000fe200078ec0ff */
[----:B------:R-:W-:Y:S01]  /*100e0*/  IMAD.MOV.U32 R23, RZ, RZ, R34 ;  /* 0x000000ffff177224 */ /* 0x000fe200078e0022 */
[----:B------:R-:W-:Y:S01]  /*100f0*/  MOV R18, R37 ;  /* 0x0000002500127202 */ /* 0x000fe20000000f00 */
[----:B------:R-:W3:Y:S01]  /*10100*/  LDSM.16.MT88.4 R28, [R176+0x9000] ;  /* 0x00900000b01c783b */ /* 0x000ee20000004200 */
[----:B--2---:R-:W-:-:S03]  /*10110*/  F2FP.F16.F32.PACK_AB R2, R248, R249 ;  /* 0x000000f9f802723e */ /* 0x004fc600000000ff */
[----:B------:R-:W2:Y:S01]  /*10120*/  LDSM.16.MT88.4 R36, [R21] ;  /* 0x000000001524783b */ /* 0x000ea20000004200 */
[----:B------:R-:W-:-:S03]  /*10130*/  LOP3.LUT R5, R0, R5, RZ, 0xc0, !PT ;  /* 0x0000000500057212 */ /* 0x000fc600078ec0ff */
[----:B------:R-:W4:Y:S01]  /*10140*/  LDSM.16.MT88.4 R32, [R176+0xa000] ;  /* 0x00a00000b020783b */ /* 0x000f220000004200 */
[----:B------:R-:W-:Y:S02]  /*10150*/  LOP3.LUT R6, R2, R6, RZ, 0xc0, !PT ;  /* 0x0000000602067212 */ /* 0x000fe400078ec0ff */
[--C-:B------:R-:W-:Y:S01]  /*10160*/  HSET2.LE.AND R0, R22, R14.reuse, PT ;  /* 0x0000000e16007233 */ /* 0x100fe20003803000 */
[----:B------:R-:W-:Y:S01]  /*10170*/  FMUL.FTZ R8, R8, UR20 ;  /* 0x0000001408087c20 */ /* 0x000fe20008410000 */
[----:B------:R-:W-:Y:S01]  /*10180*/  F2FP.F16.F32.PACK_AB R2, R18, R15 ;  /* 0x0000000f1202723e */ /* 0x000fe200000000ff */
[----:B------:R-:W-:Y:S01]  /*10190*/  FMUL.FTZ R55, R10, UR20 ;  /* 0x000000140a377c20 */ /* 0x000fe20008410000 */
[----:B------:R-:W1:Y:S02]  /*101a0*/  MUFU.EX2 R57, R57 ;  /* 0x0000003900397308 */ /* 0x000e640000000800 */
[----:B------:R-:W-:Y:S01]  /*101b0*/  LOP3.LUT R10, R2, R0, RZ, 0xc0, !PT ;  /* 0x00000000020a7212 */ /* 0x000fe200078ec0ff */
[----:B------:R-:W-:Y:S01]  /*101c0*/  FMUL.FTZ R54, R11, UR20 ;  /* 0x000000140b367c20 */ /* 0x000fe20008410000 */
[----:B------:R-:W-:-:S02]  /*101d0*/  HSET2.LE.AND R0, R3, R14, PT ;  /* 0x0000000e03007233 */ /* 0x000fc40003803000 */
[----:B-----5:R-:W-:Y:S02]  /*101e0*/  F2FP.F16.F32.PACK_AB R2, R243, R252 ;  /* 0x000000fcf302723e */ /* 0x020fe400000000ff */
[----:B------:R5:W3:Y:S02]  /*101f0*/  MUFU.EX2 R56, R8 ;  /* 0x0000000800387308 */ /* 0x000ae40000000800 */
[----:B------:R-:W-:Y:S02]  /*10200*/  LOP3.LUT R11, R2, R0, RZ, 0xc0, !PT ;  /* 0x00000000020b7212 */ /* 0x000fe400078ec0ff */
[----:B------:R-:W-:Y:S02]  /*10210*/  HSET2.LE.AND R0, R12, R14, PT ;  /* 0x0000000e0c007233 */ /* 0x000fe40003803000 */
[----:B------:R-:W-:Y:S02]  /*10220*/  F2FP.F16.F32.PACK_AB R2, R242, R23 ;  /* 0x00000017f202723e */ /* 0x000fe400000000ff */
[----:B------:R-:W2:Y:S08]  /*10230*/  MUFU.EX2 R55, R55 ;  /* 0x0000003700377308 */ /* 0x000eb00000000800 */
[----:B------:R-:W4:Y:S01]  /*10240*/  MUFU.EX2 R54, R54 ;  /* 0x0000003600367308 */ /* 0x000f220000000800 */
[----:B-----5:R-:W-:-:S02]  /*10250*/  LOP3.LUT R8, R2, R0, RZ, 0xc0, !PT ;  /* 0x0000000002087212 */ /* 0x020fc400078ec0ff */
[----:B------:R-:W-:Y:S02]  /*10260*/  HSET2.LE.AND R0, R13, R14, PT ;  /* 0x0000000e0d007233 */ /* 0x000fe40003803000 */
[----:B------:R-:W-:Y:S01]  /*10270*/  F2FP.F16.F32.PACK_AB R2, R223, R238 ;  /* 0x000000eedf02723e */ /* 0x000fe200000000ff */
[-C--:B-1----:R-:W-:Y:S01]  /*10280*/  FMUL.FTZ R68, R68, R57.reuse ;  /* 0x0000003944447220 */ /* 0x082fe20000410000 */
[----:B------:R-:W-:Y:S01]  /*10290*/  FMUL.FTZ R69, R69, R57 ;  /* 0x0000003945457220 */ /* 0x000fe20000410000 */
[----:B---3--:R-:W-:Y:S01]  /*102a0*/  FMUL.FTZ R70, R70, R56 ;  /* 0x0000003846467220 */ /* 0x008fe20000410000 */
[----:B------:R-:W-:Y:S01]  /*102b0*/  LOP3.LUT R9, R2, R0, RZ, 0xc0, !PT ;  /* 0x0000000002097212 */ /* 0x000fe200078ec0ff */
[----:B------:R-:W-:Y:S01]  /*102c0*/  FMUL.FTZ R71, R71, R56 ;  /* 0x0000003847477220 */ /* 0x000fe20000410000 */
[----:B------:R-:W-:Y:S01]  /*102d0*/  FFMA.FTZ R0, R63, UR20, -R16 ;  /* 0x000000143f007c23 */ /* 0x000fe20008010810 */
[----:B------:R-:W-:Y:S01]  /*102e0*/  LOP3.LUT R2, R52, UR9, R51, 0x96, !PT ;  /* 0x0000000934027c12 */ /* 0x000fe2000f8e9633 */
[----:B------:R-:W-:Y:S01]  /*102f0*/  IMAD.MOV.U32 R51, RZ, RZ, R61 ;  /* 0x000000ffff337224 */ /* 0x000fe200078e003d */
[----:B------:R-:W-:Y:S01]  /*10300*/  MOV R50, R60 ;  /* 0x0000003c00327202 */ /* 0x000fe20000000f00 */
[-C--:B--2---:R-:W-:Y:S01]  /*10310*/  FMUL.FTZ R116, R116, R55.reuse ;  /* 0x0000003774747220 */ /* 0x084fe20000410000 */
[-C--:B------:R-:W-:Y:S01]  /*10320*/  FMUL.FTZ R117, R117, R55.reuse ;  /* 0x0000003775757220 */ /* 0x080fe20000410000 */
[-C--:B----4-:R-:W-:Y:S01]  /*10330*/  FMUL.FTZ R118, R118, R54.reuse ;  /* 0x0000003676767220 */ /* 0x090fe20000410000 */
        /* <DEDUP_REMOVED lines=45> */
[----:B------:R-:W-:Y:S01]  /*10610*/  HMMA.16816.F32 R60, R8, R40, R68 ;  /* 0x00000028083c723c */ /* 0x000fe20000001844 */
[----:B------:R-:W-:-:S02]  /*10620*/  IMAD.MOV.U32 R70, RZ, RZ, R240 ;  /* 0x000000ffff467224 */ /* 0x000fc400078e00f0 */
[----:B------:R1:W-:Y:S01]  /*10630*/  MUFU.EX2 R240, R0 ;  /* 0x0000000000f07308 */ /* 0x0003e20000000800 */
[----:B------:R-:W-:-:S04]  /*10640*/  IMAD.WIDE.U32 R2, R2, -0x2daee0ad, RZ ;  /* 0xd2511f5302027825 */ /* 0x000fc800078e00ff */
[----:B------:R-:W-:Y:S01]  /*10650*/  IMAD.MOV.U32 R52, RZ, RZ, R242 ;  /* 0x000000ffff347224 */ /* 0x000fe200078e00f2 */
[----:B------:R-:W-:Y:S01]  /*10660*/  HMMA.16816.F32 R116, R4, R28, R116 ;  /* 0x0000001c0474723c */ /* 0x000fe20000001874 */
[----:B------:R-:W-:Y:S02]  /*10670*/  IMAD.MOV.U32 R53, RZ, RZ, R241 ;  /* 0x000000ffff357224 */ /* 0x000fe400078e00f1 */
[----:B-1----:R-:W-:-:S05]  /*10680*/  FFMA.FTZ R0, R104, UR20, -R16 ;  /* 0x0000001468007c23 */ /* 0x002fca0008010810 */
[C---:B------:R-:W-:Y:S01]  /*10690*/  HMMA.16816.F32 R120, R4.reuse, R30, R120 ;  /* 0x0000001e0478723c */ /* 0x040fe20000001878 */
[----:B------:R1:W-:Y:S07]  /*106a0*/  MUFU.EX2 R242, R0 ;  /* 0x0000000000f27308 */ /* 0x0003ee0000000800 */
[C---:B------:R-:W-:Y:S08]  /*106b0*/  HMMA.16816.F32 R132, R4.reuse, R36, R132 ;  /* 0x000000240484723c */ /* 0x040ff00000001884 */
[----:B------:R-:W-:Y:S01]  /*106c0*/  HMMA.16816.F32 R136, R4, R38, R136 ;  /* 0x000000260488723c */ /* 0x000fe20000001888 */
[----:B-1----:R-:W-:-:S07]  /*106d0*/  IMAD.MOV.U32 R0, RZ, RZ, R2 ;  /* 0x000000ffff007224 */ /* 0x002fce00078e0002 */
        /* <DEDUP_REMOVED lines=8> */
[----:B------:R-:W-:-:S04]  /*10760*/  FFMA.FTZ R4, R100, UR20, -R16 ;  /* 0x0000001464047c23 */ /* 0x000fc80008010810 */
[----:B------:R1:W-:Y:S01]  /*10770*/  MUFU.EX2 R241, R4 ;  /* 0x0000000400f17308 */ /* 0x0003e20000000800 */
[----:B------:R-:W-:Y:S01]  /*10780*/  UIADD3 UR10, UPT, UPT, UR29, 0x646e171e, URZ ;  /* 0x646e171e1d0a7890 */ /* 0x000fe2000fffe0ff */
[----:B------:R-:W-:Y:S01]  /*10790*/  IMAD.MOV.U32 R69, RZ, RZ, R239 ;  /* 0x000000ffff457224 */ /* 0x000fe200078e00ef */
[C---:B------:R-:W-:Y:S02]  /*107a0*/  PRMT R6, R2.reuse, 0x7771, RZ ;  /* 0x0000777102067816 */ /* 0x040fe400000000ff */
[C---:B------:R-:W-:Y:S02]  /*107b0*/  PRMT R5, R2.reuse, 0x7773, RZ ;  /* 0x0000777302057816 */ /* 0x040fe400000000ff */
[----:B------:R-:W-:Y:S02]  /*107c0*/  PRMT R2, R2, 0x7772, RZ ;  /* 0x0000777202027816 */ /* 0x000fe400000000ff */
[----:B-1----:R-:W-:Y:S01]  /*107d0*/  LOP3.LUT R4, R0, 0xff, RZ, 0xc0, !PT ;  /* 0x000000ff00047812 */ /* 0x002fe200078ec0ff */
[----:B------:R-:W-:-:S04]  /*107e0*/  FFMA.FTZ R0, R66, UR20, -R16 ;  /* 0x0000001442007c23 */ /* 0x000fc80008010810 */
[----:B------:R1:W2:Y:S01]  /*107f0*/  MUFU.EX2 R239, R0 ;  /* 0x0000000000ef7308 */ /* 0x0002a20000000800 */
        /* <DEDUP_REMOVED lines=15> */
[----:B-1----:R-:W-:Y:S01]  /*108f0*/  LOP3.LUT R0, R110, UR10, R3, 0x96, !PT ;  /* 0x0000000a6e007c12 */ /* 0x002fe2000f8e9603 */
[----:B------:R-:W-:Y:S01]  /*10900*/  FFMA.FTZ R3, R105, UR20, -R17 ;  /* 0x0000001469037c23 */ /* 0x000fe20008010811 */
        /* <DEDUP_REMOVED lines=25> */
[----:B------:R-:W-:Y:S01]  /*10aa0*/  PRMT R13, R2, 0x5410, R5 ;  /* 0x00005410020d7816 */ /* 0x000fe20000000005 */
[-C--:B------:R-:W-:Y:S01]  /*10ab0*/  FMUL.FTZ R96, R96, R57.reuse ;  /* 0x0000003960607220 */ /* 0x080fe20000410000 */
[----:B------:R-:W-:Y:S01]  /*10ac0*/  FMUL.FTZ R97, R97, R57 ;  /* 0x0000003961617220 */ /* 0x000fe20000410000 */
[-C--:B------:R-:W-:Y:S01]  /*10ad0*/  FMUL.FTZ R98, R98, R56.reuse ;  /* 0x0000003862627220 */ /* 0x080fe20000410000 */
[----:B------:R-:W-:Y:S01]  /*10ae0*/  FMUL.FTZ R99, R99, R56 ;  /* 0x0000003863637220 */ /* 0x000fe20000410000 */
[----:B------:R-:W-:Y:S01]  /*10af0*/  FFMA.FTZ R2, R106, UR20, -R17 ;  /* 0x000000146a027c23 */ /* 0x000fe20008010811 */
[----:B------:R-:W-:Y:S01]  /*10b00*/  MOV R68, R238 ;  /* 0x000000ee00447202 */ /* 0x000fe20000000f00 */
[----:B------:R-:W-:Y:S01]  /*10b10*/  IMAD.MOV.U32 R110, RZ, RZ, R236 ;  /* 0x000000ffff6e7224 */ /* 0x000fe200078e00ec */
[----:B------:R1:W-:Y:S01]  /*10b20*/  MUFU.EX2 R238, R3 ;  /* 0x0000000300ee7308 */ /* 0x0003e20000000800 */
[----:B------:R-:W-:-:S02]  /*10b30*/  PRMT R4, R4, 0x5410, R6 ;  /* 0x0000541004047816 */ /* 0x000fc40000000006 */
[----:B------:R-:W-:Y:S01]  /*10b40*/  LOP3.LUT R5, R0, 0xffff, RZ, 0xc0, !PT ;  /* 0x0000ffff00057812 */ /* 0x000fe200078ec0ff */
[----:B------:R-:W-:Y:S01]  /*10b50*/  HMMA.16816.F32 R112, R8, R28, R112 ;  /* 0x0000001c0870723c */ /* 0x000fe20000001870 */
[----:B------:R-:W-:-:S03]  /*10b60*/  IMAD.MOV.U32 R111, RZ, RZ, R237 ;  /* 0x000000ffff6f7224 */ /* 0x000fc600078e00ed */
[----:B------:R3:W-:Y:S01]  /*10b70*/  MUFU.EX2 R236, R2 ;  /* 0x0000000200ec7308 */ /* 0x0007e20000000800 */
[----:B------:R-:W-:-:S03]  /*10b80*/  LOP3.LUT R12, R0, 0xff, RZ, 0xc0, !PT ;  /* 0x000000ff000c7812 */ /* 0x000fc600078ec0ff */
[----:B------:R-:W-:Y:S01]  /*10b90*/  HMMA.16816.F32 R124, R8, R30, R124 ;  /* 0x0000001e087c723c */ /* 0x000fe2000000187c */
[----:B------:R-:W-:Y:S01]  /*10ba0*/  LDSM.16.MT88.4 R28, [R21+0x400] ;  /* 0x00040000151c783b */ /* 0x000fe20000004200 */
[----:B-1----:R-:W-:Y:S01]  /*10bb0*/  FFMA.FTZ R3, R67, UR20, -R17 ;  /* 0x0000001443037c23 */ /* 0x002fe20008010811 */
[----:B------:R-:W-:-:S05]  /*10bc0*/  SHF.R.U32.HI R7, RZ, 0x18, R0 ;  /* 0x00000018ff077819 */ /* 0x000fca0000011600 */
[----:B------:R-:W-:Y:S01]  /*10bd0*/  HMMA.16816.F32 R128, R8, R36, R128 ;  /* 0x000000240880723c */ /* 0x000fe20000001880 */
[----:B------:R-:W1:Y:S01]  /*10be0*/  MUFU.EX2 R237, R3 ;  /* 0x0000000300ed7308 */ /* 0x000e620000000800 */
[----:B------:R-:W-:Y:S02]  /*10bf0*/  SHF.R.U32.HI R6, RZ, 0x8, R5 ;  /* 0x00000008ff067819 */ /* 0x000fe40000011605 */
[----:B---3--:R-:W-:-:S04]  /*10c00*/  PRMT R2, R0, 0x7632, R2 ;  /* 0x0000763200027816 */ /* 0x008fc80000000002 */
[----:B------:R-:W-:Y:S01]  /*10c10*/  HMMA.16816.F32 R140, R8, R38, R140 ;  /* 0x00000026088c723c */ /* 0x000fe2000000188c */
[----:B------:R-:W-:Y:S01]  /*10c20*/  LDSM.16.MT88.4 R36, [R21+0x1400] ;  /* 0x001400001524783b */ /* 0x000fe20000004200 */
[----:B------:R-:W-:Y:S02]  /*10c30*/  LOP3.LUT R5, R2, 0xff, RZ, 0xc0, !PT ;  /* 0x000000ff02057812 */ /* 0x000fe400078ec0ff */
[----:B------:R-:W-:-:S04]  /*10c40*/  HSET2.LE.AND R0, R4, R14, PT ;  /* 0x0000000e04007233 */ /* 0x000fc80003803000 */
[----:B------:R-:W-:Y:S01]  /*10c50*/  HMMA.16816.F32 R144, R8, R32, R144 ;  /* 0x000000200890723c */ /* 0x000fe20000001890 */
[----:B--2---:R-:W-:-:S07]  /*10c60*/  F2FP.F16.F32.PACK_AB R2, R239, R241 ;  /* 0x000000f1ef02723e */ /* 0x004fce00000000ff */
[C---:B------:R-:W-:Y:S01]  /*10c70*/  HMMA.16816.F32 R156, R8.reuse, R34, R156 ;  /* 0x00000022089c723c */ /* 0x040fe2000000189c */
[----:B------:R-:W-:Y:S07]  /*10c80*/  LDSM.16.MT88.4 R32, [R176+0xa400] ;  /* 0x00a40000b020783b */ /* 0x000fee0000004200 */
[----:B------:R-:W-:Y:S01]  /*10c90*/  HMMA.16816.F32 R160, R8, R24, R160 ;  /* 0x0000001808a0723c */ /* 0x000fe200000018a0 */
[----:B------:R-:W-:-:S07]  /*10ca0*/  PRMT R4, R12, 0x5410, R6 ;  /* 0x000054100c047816 */ /* 0x000fce0000000006 */
[C---:B------:R-:W-:Y:S01]  /*10cb0*/  HMMA.16816.F32 R172, R8.reuse, R26, R172 ;  /* 0x0000001a08ac723c */ /* 0x040fe200000018ac */
[----:B------:R-:W2:Y:S07]  /*10cc0*/  LDSM.16.MT88.4 R24, [R176+0x9400] ;  /* 0x00940000b018783b */ /* 0x000eae0000004200 */
[C---:B------:R-:W-:Y:S01]  /*10cd0*/  HMMA.16816.F32 R80, R8.reuse, R42, R80 ;  /* 0x0000002a0850723c */ /* 0x040fe20000001850 */
[----:B------:R-:W3:Y:S07]  /*10ce0*/  LDSM.16.MT88.4 R40, [R176+0xb400] ;  /* 0x00b40000b028783b */ /* 0x000eee0000004200 */
[C---:B------:R-:W-:Y:S08]  /*10cf0*/  HMMA.16816.F32 R84, R8.reuse, R44, R84 ;  /* 0x0000002c0854723c */ /* 0x040ff00000001854 */
[----:B------:R-:W-:Y:S01]  /*10d00*/  HMMA.16816.F32 R96, R8, R46, R96 ;  /* 0x0000002e0860723c */ /* 0x000fe20000001860 */
[----:B------:R-:W4:Y:S01]  /*10d10*/  LDSM.16.MT88.4 R44, [R21+0x2400] ;  /* 0x00240000152c783b */ /* 0x000f220000004200 */
[----:B------:R-:W-:Y:S01]  /*10d20*/  LOP3.LUT R6, R2, R0, RZ, 0xc0, !PT ;  /* 0x0000000002067212 */ /* 0x000fe200078ec0ff */
[----:B------:R-:W-:Y:S01]  /*10d30*/  FFMA.FTZ R2, R107, UR20, -R17 ;  /* 0x000000146b027c23 */ /* 0x000fe20008010811 */
[----:B------:R-:W-:Y:S01]  /*10d40*/  IMAD.MOV.U32 R105, RZ, RZ, R233 ;  /* 0x000000ffff697224 */ /* 0x000fe200078e00e9 */
[----:B------:R-:W-:-:S02]  /*10d50*/  LOP3.LUT R0, R13, 0xff00ff, RZ, 0xc0, !PT ;  /* 0x00ff00ff0d007812 */ /* 0x000fc400078ec0ff */
[----:B------:R1:W5:Y:S03]  /*10d60*/  MUFU.EX2 R233, R2 ;  /* 0x0000000200e97308 */ /* 0x0003660000000800 */
[----:B------:R-:W-:Y:S02]  /*10d70*/  HSET2.LE.AND R0, R0, R14, PT ;  /* 0x0000000e00007233 */ /* 0x000fe40003803000 */
[----:B------:R-:W-:Y:S02]  /*10d80*/  PRMT R5, R5, 0x5410, R7 ;  /* 0x0000541005057816 */ /* 0x000fe40000000007 */
[----:B-1----:R-:W-:-:S04]  /*10d90*/  F2FP.F16.F32.PACK_AB R2, R237, R238 ;  /* 0x000000eeed02723e */ /* 0x002fc800000000ff */
        /* <DEDUP_REMOVED lines=8> */
[----:B------:R-:W-:-:S03]  /*10e20*/  LOP3.LUT R2, R64, UR9, R59, 0x96, !PT ;  /* 0x0000000940027c12 */ /* 0x000fc6000f8e963b */
[----:B------:R1:W-:Y:S02]  /*10e30*/  MUFU.EX2 R221, R0 ;  /* 0x0000000000dd7308 */ /* 0x0003e40000000800 */
[----:B--2---:R-:W-:Y:S01]  /*10e40*/  HMMA.16816.F32 R116, R4, R24, R116 ;  /* 0x000000180474723c */ /* 0x004fe20000001874 */
[----:B------:R-:W-:-:S07]  /*10e50*/  IMAD.WIDE.U32 R2, R2, -0x2daee0ad, RZ ;  /* 0xd2511f5302027825 */ /* 0x000fce00078e00ff */
[----:B------:R-:W-:Y:S01]  /*10e60*/  HMMA.16816.F32 R120, R4, R26, R120 ;  /* 0x0000001a0478723c */ /* 0x000fe20000001878 */
[----:B------:R-:W-:Y:S02]  /*10e70*/  IMAD.MOV.U32 R22, RZ, RZ, R231 ;  /* 0x000000ffff167224 */ /* 0x000fe400078e00e7 */
[----:B-1----:R-:W-:-:S05]  /*10e80*/  FFMA.FTZ R0, R182, UR20, -R19 ;  /* 0x00000014b6007c23 */ /* 0x002fca0008010813 */
[C---:B------:R-:W-:Y:S01]  /*10e90*/  HMMA.16816.F32 R132, R4.reuse, R28, R132 ;  /* 0x0000001c0484723c */ /* 0x040fe20000001884 */
[----:B------:R1:W-:Y:S07]  /*10ea0*/  MUFU.EX2 R225, R0 ;  /* 0x0000000000e17308 */ /* 0x0003ee0000000800 */
[C---:B------:R-:W-:Y:S08]  /*10eb0*/  HMMA.16816.F32 R136, R4.reuse, R30, R136 ;  /* 0x0000001e0488723c */ /* 0x040ff00000001888 */
[C---:B------:R-:W-:Y:S08]  /*10ec0*/  HMMA.16816.F32 R148, R4.reuse, R32, R148 ;  /* 0x000000200494723c */ /* 0x040ff00000001894 */
[----:B------:R-:W-:Y:S01]  /*10ed0*/  HMMA.16816.F32 R152, R4, R34, R152 ;  /* 0x000000220498723c */ /* 0x000fe20000001898 */
[----:B-1----:R-:W-:-:S07]  /*10ee0*/  FFMA.FTZ R0, R178, UR20, -R19 ;  /* 0x00000014b2007c23 */ /* 0x002fce0008010813 */
[C---:B------:R-:W-:Y:S08]  /*10ef0*/  HMMA.16816.F32 R164, R4.reuse, R36, R164 ;  /* 0x0000002404a4723c */ /* 0x040ff000000018a4 */
[C---:B------:R-:W-:Y:S08]  /*10f00*/  HMMA.16816.F32 R168, R4.reuse, R38, R168 ;  /* 0x0000002604a8723c */ /* 0x040ff000000018a8 */
[C---:B---3--:R-:W-:Y:S08]  /*10f10*/  HMMA.16816.F32 R72, R4.reuse, R40, R72 ;  /* 0x000000280448723c */ /* 0x048ff00000001848 */
[C---:B------:R-:W-:Y:S08]  /*10f20*/  HMMA.16816.F32 R76, R4.reuse, R42, R76 ;  /* 0x0000002a044c723c */ /* 0x040ff0000000184c */
[C---:B----4-:R-:W-:Y:S08]  /*10f30*/  HMMA.16816.F32 R88, R4.reuse, R44, R88 ;  /* 0x0000002c0458723c */ /* 0x050ff00000001858 */
[----:B------:R-:W-:Y:S01]  /*10f40*/  HMMA.16816.F32 R92, R4, R46, R92 ;  /* 0x0000002e045c723c */ /* 0x000fe2000000185c */
[----:B------:R-:W-:Y:S01]  /*10f50*/  FFMA.FTZ R4, R109, UR20, -R19 ;  /* 0x000000146d047c23 */ /* 0x000fe20008010813 */
[----:B------:R-:W-:-:S02]  /*10f60*/  MOV R5, R2 ;  /* 0x0000000200057202 */ /* 0x000fc40000000f00 */
[----:B------:R-:W-:Y:S01]  /*10f70*/  PRMT R6, R2, 0x7771, RZ ;  /* 0x0000777102067816 */ /* 0x000fe200000000ff */
[----:B------:R1:W-:Y:S01]  /*10f80*/  MUFU.EX2 R231, R4 ;  /* 0x0000000400e77308 */ /* 0x0003e20000000800 */
[----:B------:R-:W-:-:S07]  /*10f90*/  IMAD.MOV.U32 R104, RZ, RZ, R232 ;  /* 0x000000ffff687224 */ /* 0x000fce00078e00e8 */
[----:B------:R2:W3:Y:S01]  /*10fa0*/  MUFU.EX2 R232, R0 ;  /* 0x0000000000e87308 */ /* 0x0004e20000000800 */
[C---:B-1----:R-:W-:Y:S02]  /*10fb0*/  PRMT R4, R2.reuse, 0x7773, RZ ;  /* 0x0000777302047816 */ /* 0x042fe400000000ff */
[----:B------:R-:W-:-:S04]  /*10fc0*/  PRMT R2, R2, 0x7772, RZ ;  /* 0x0000777202027816 */ /* 0x000fc800000000ff */
[----:B------:R-:W-:Y:S02]  /*10fd0*/  PRMT R8, R2, 0x5410, R4 ;  /* 0x0000541002087816 */ /* 0x000fe40000000004 */
[----:B--2---:R-:W-:Y:S01]  /*10fe0*/  LOP3.LUT R0, R216, UR10, R3, 0x96, !PT ;  /* 0x0000000ad8007c12 */ /* 0x004fe2000f8e9603 */
[----:B------:R-:W-:Y:S01]  /*10ff0*/  FFMA.FTZ R3, R183, UR20, -R20 ;  /* 0x00000014b7037c23 */ /* 0x000fe20008010814 */
[----:B------:R-:W-:-:S03]  /*11000*/  LOP3.LUT R2, R5, 0xff, RZ, 0xc0, !PT ;  /* 0x000000ff05027812 */ /* 0x000fc600078ec0ff */
[----:B------:R1:W-:Y:S01]  /*11010*/  MUFU.EX2 R224, R3 ;  /* 0x0000000300e07308 */ /* 0x0003e20000000800 */
[----:B------:R-:W-:Y:S02]  /*11020*/  PRMT R7, R2, 0x5410, R6 ;  /* 0x0000541002077816 */ /* 0x000fe40000000006 */
[----:B------:R-:W-:Y:S01]  /*11030*/  LOP3.LUT R2, R0, 0xffff, RZ, 0xc0, !PT ;  /* 0x0000ffff00027812 */ /* 0x000fe200078ec0ff */
[----:B------:R-:W-:-:S03]  /*11040*/  IMAD.MOV.U32 R71, RZ, RZ, R223 ;  /* 0x000000ffff477224 */ /* 0x000fc600078e00df */
[----:B------:R-:W-:Y:S01]  /*11050*/  SHF.R.U32.HI R4, RZ, 0x8, R2 ;  /* 0x00000008ff047819 */ /* 0x000fe20000011602 */
[--C-:B------:R-:W-:Y:S01]  /*11060*/  FFMA.FTZ R2, R190, UR20, -R20.reuse ;  /* 0x00000014be027c23 */ /* 0x100fe20008010814 */
[----:B------:R-:W-:Y:S01]  /*11070*/  LOP3.LUT R6, R0, 0xff, RZ, 0xc0, !PT ;  /* 0x000000ff00067812 */ /* 0x000fe200078ec0ff */
[----:B-1----:R-:W-:-:S04]  /*11080*/  FFMA.FTZ R3, R179, UR20, -R20 ;  /* 0x00000014b3037c23 */ /* 0x002fc80008010814 */
[----:B------:R1:W2:Y:S01]  /*11090*/  MUFU.EX2 R223, R3 ;  /* 0x0000000300df7308 */ /* 0x0002a20000000800 */
[----:B------:R-:W-:Y:S01]  /*110a0*/  SHF.R.U32.HI R5, RZ, 0x18, R0 ;  /* 0x00000018ff057819 */ /* 0x000fe20000011600 */
[----:B------:R-:W4:Y:S06]  /*110b0*/  S2R R104, SR_CTAID.X ;  /* 0x0000000000687919 */ /* 0x000f2c0000002500 */
[----:B------:R5:W-:Y:S01]  /*110c0*/  MUFU.EX2 R217, R2 ;  /* 0x0000000200d97308 */ /* 0x000be20000000800 */
[----:B-1----:R-:W-:-:S04]  /*110d0*/  PRMT R3, R0, 0x7632, R3 ;  /* 0x0000763200037816 */ /* 0x002fc80000000003 */
[----:B------:R-:W-:Y:S01]  /*110e0*/  LOP3.LUT R0, R3, 0xff, RZ, 0xc0, !PT ;  /* 0x000000ff03007812 */ /* 0x000fe200078ec0ff */
[----:B-----5:R-:W-:-:S03]  /*110f0*/  FFMA.FTZ R2, R187, UR20, -R20 ;  /* 0x00000014bb027c23 */ /* 0x020fc60008010814 */
[----:B------:R-:W-:Y:S02]  /*11100*/  PRMT R5, R0, 0x5410, R5 ;  /* 0x0000541000057816 */ /* 0x000fe40000000005 */
[----:B------:R-:W-:Y:S01]  /*11110*/  HSET2.LE.AND R0, R7, R14, PT ;  /* 0x0000000e07007233 */ /* 0x000fe20003803000 */
[----:B------:R3:W1:Y:S01]  /*11120*/  MUFU.EX2 R216, R2 ;  /* 0x0000000200d87308 */ /* 0x0006620000000800 */
[----:B------:R-:W-:Y:S02]  /*11130*/  LOP3.LUT R3, R8, 0xff00ff, RZ, 0xc0, !PT ;  /* 0x00ff00ff08037812 */ /* 0x000fe400078ec0ff */
[----:B------:R-:W-:Y:S02]  /*11140*/  PRMT R4, R6, 0x5410, R4 ;  /* 0x0000541006047816 */ /* 0x000fe40000000004 */
[----:B---3--:R-:W-:-:S04]  /*11150*/  F2FP.F16.F32.PACK_AB R2, R231, R232 ;  /* 0x000000e8e702723e */ /* 0x008fc800000000ff */
[----:B------:R-:W-:Y:S02]  /*11160*/  LOP3.LUT R10, R2, R0, RZ, 0xc0, !PT ;  /* 0x00000000020a7212 */ /* 0x000fe400078ec0ff */
[----:B------:R-:W-:Y:S02]  /*11170*/  HSET2.LE.AND R0, R3, R14, PT ;  /* 0x0000000e03007233 */ /* 0x000fe40003803000 */
[----:B--2---:R-:W-:-:S04]  /*11180*/  F2FP.F16.F32.PACK_AB R2, R223, R224 ;  /* 0x000000e0df02723e */ /* 0x004fc800000000ff */
[----:B------:R-:W-:Y:S02]  /*11190*/  LOP3.LUT R11, R2, R0, RZ, 0xc0, !PT ;  /* 0x00000000020b7212 */ /* 0x000fe400078ec0ff */
[----:B------:R-:W-:Y:S02]  /*111a0*/  HSET2.LE.AND R0, R4, R14, PT ;  /* 0x0000000e04007233 */ /* 0x000fe40003803000 */
[----:B------:R-:W-:-:S04]  /*111b0*/  F2FP.F16.F32.PACK_AB R2, R225, R221 ;  /* 0x000000dde102723e */ /* 0x000fc800000000ff */
[----:B------:R-:W-:Y:S02]  /*111c0*/  LOP3.LUT R8, R2, R0, RZ, 0xc0, !PT ;  /* 0x0000000002087212 */ /* 0x000fe400078ec0ff */
[----:B------:R-:W-:Y:S02]  /*111d0*/  HSET2.LE.AND R0, R5, R14, PT ;  /* 0x0000000e05007233 */ /* 0x000fe40003803000 */
[----:B-1----:R-:W-:Y:S02]  /*111e0*/  F2FP.F16.F32.PACK_AB R2, R216, R217 ;  /* 0x000000d9d802723e */ /* 0x002fe400000000ff */
[----:B------:R-:W-:Y:S01]  /*111f0*/  SHF.R.U32.HI R100, RZ, 0x5, R220 ;  /* 0x00000005ff647819 */ /* 0x000fe200000116dc */
[----:B------:R-:W-:Y:S01]  /*11200*/  UIADD3 UR21, UPT, UPT, UR21, 0x1, URZ ;  /* 0x0000000115157890 */ /* 0x000fe2000fffe0ff */
[----:B------:R-:W-:Y:S01]  /*11210*/  LOP3.LUT R9, R2, R0, RZ, 0xc0, !PT ;  /* 0x0000000002097212 */ /* 0x000fe200078ec0ff */
[----:B------:R-:W-:Y:S02]  /*11220*/  IMAD.U32 R0, RZ, RZ, UR29 ;  /* 0x0000001dff007e24 */ /* 0x000fe4000f8e00ff */
[----:B----4-:R-:W-:-:S03]  /*11230*/  IMAD R104, R104, 0x8, R100 ;  /* 0x0000000868687824 */ /* 0x010fc600078e0264 */
[----:B------:R-:W-:Y:S01]  /*11240*/  LOP3.LUT R0, R0, UR21, R105, 0x96, !PT ;  /* 0x0000001500007c12 */ /* 0x000fe2000f8e9669 */
[----:B------:R-:W-:-:S04]  /*11250*/  VIADD R104, R104, 0x4 ;  /* 0x0000000468687836 */ /* 0x000fc80000000000 */
[----:B------:R-:W-:-:S04]  /*11260*/  IMAD.WIDE.U32 R104, R104, -0x326172a9, RZ ;  /* 0xcd9e8d5768687825 */ /* 0x000fc800078e00ff */
[----:B------:R-:W-:-:S05]  /*11270*/  IMAD.WIDE.U32 R12, R0, -0x326172a9, RZ ;  /* 0xcd9e8d57000c7825 */ /* 0x000fca00078e00ff */
[----:B------:R-:W-:Y:S02]  /*11280*/  LOP3.LUT R2, R104, UR6, R13, 0x96, !PT ;  /* 0x0000000668027c12 */ /* 0x000fe4000f8e960d */
[----:B------:R-:W-:-:S03]  /*11290*/  LOP3.LUT R0, R12, UR7, R49, 0x96, !PT ;  /* 0x000000070c007c12 */ /* 0x000fc6000f8e9631 */
[----:B------:R-:W-:-:S04]  /*112a0*/  IMAD.WIDE.U32 R2, R2, -0x2daee0ad, RZ ;  /* 0xd2511f5302027825 */ /* 0x000fc800078e00ff */
[----:B------:R-:W-:Y:S01]  /*112b0*/  IMAD.WIDE.U32 R4, R0, -0x2daee0ad, RZ ;  /* 0xd2511f5300047825 */ /* 0x000fe200078e00ff */
[----:B------:R-:W-:-:S04]  /*112c0*/  LOP3.LUT R0, R110, UR19, R3, 0x96, !PT ;  /* 0x000000136e007c12 */ /* 0x000fc8000f8e9603 */
[----:B------:R-:W-:Y:S01]  /*112d0*/  LOP3.LUT R2, R2, UR15, R5, 0x96, !PT ;  /* 0x0000000f02027c12 */ /* 0x000fe2000f8e9605 */
[----:B------:R-:W-:Y:S02]  /*112e0*/  IMAD.MOV.U32 R178, RZ, RZ, R50 ;  /* 0x000000ffffb27224 */ /* 0x000fe400078e0032 */
[----:B------:R-:W-:Y:S02]  /*112f0*/  IMAD.MOV.U32 R179, RZ, RZ, R51 ;  /* 0x000000ffffb37224 */ /* 0x000fe400078e0033 */
[----:B------:R-:W-:-:S04]  /*11300*/  IMAD.WIDE.U32 R6, R0, -0x326172a9, RZ ;  /* 0xcd9e8d5700067825 */ /* 0x000fc800078e00ff */
[----:B------:R-:W-:Y:S01]  /*11310*/  IMAD.WIDE.U32 R50, R2, -0x326172a9, RZ ;  /* 0xcd9e8d5702327825 */ /* 0x000fe200078e00ff */
[----:B------:R-:W-:-:S04]  /*11320*/  LOP3.LUT R2, R48, UR13, R7, 0x96, !PT ;  /* 0x0000000d30027c12 */ /* 0x000fc8000f8e9607 */
[----:B------:R-:W-:Y:S01]  /*11330*/  LOP3.LUT R5, R6, UR12, R51, 0x96, !PT ;  /* 0x0000000c06057c12 */ /* 0x000fe2000f8e9633 */
[----:B------:R-:W-:-:S04]  /*11340*/  IMAD.WIDE.U32 R2, R2, -0x2daee0ad, RZ ;  /* 0xd2511f5302027825 */ /* 0x000fc800078e00ff */
[----:B------:R-:W-:Y:S01]  /*11350*/  FFMA.FTZ R0, R189, UR20, -R16 ;  /* 0x00000014bd007c23 */ /* 0x000fe20008010810 */
[----:B------:R-:W-:-:S03]  /*11360*/  IMAD.WIDE.U32 R110, R5, -0x2daee0ad, RZ ;  /* 0xd2511f53056e7825 */ /* 0x000fc600078e00ff */
[----:B------:R1:W-:Y:S01]  /*11370*/  MUFU.EX2 R190, R0 ;  /* 0x0000000000be7308 */ /* 0x0003e20000000800 */
[----:B------:R-:W-:Y:S02]  /*11380*/  LOP3.LUT R3, R4, UR14, R3, 0x96, !PT ;  /* 0x0000000e04037c12 */ /* 0x000fe4000f8e9603 */
[----:B------:R-:W-:-:S03]  /*11390*/  LOP3.LUT R2, R2, UR11, R111, 0x96, !PT ;  /* 0x0000000b02027c12 */ /* 0x000fc6000f8e966f */
[----:B------:R-:W-:-:S04]  /*113a0*/  IMAD.WIDE.U32 R48, R3, -0x326172a9, RZ ;  /* 0xcd9e8d5703307825 */ /* 0x000fc800078e00ff */
[----:B------:R-:W-:-:S04]  /*113b0*/  IMAD.WIDE.U32 R2, R2, -0x326172a9, RZ ;  /* 0xcd9e8d5702027825 */ /* 0x000fc800078e00ff */
[----:B-1----:R-:W-:-:S04]  /*113c0*/  FFMA.FTZ R0, R192, UR20, -R16 ;  /* 0x00000014c0007c23 */ /* 0x002fc80008010810 */
[----:B------:R1:W2:Y:S01]  /*113d0*/  MUFU.EX2 R189, R0 ;  /* 0x0000000000bd7308 */ /* 0x0002a20000000800 */
[--C-:B------:R-:W-:Y:S01]  /*113e0*/  FFMA.FTZ R4, R191, UR20, -R16.reuse ;  /* 0x00000014bf047c23 */ /* 0x100fe20008010810 */
[----:B------:R-:W-:Y:S01]  /*113f0*/  PRMT R5, R2, 0x7773, RZ ;  /* 0x0000777302057816 */ /* 0x000fe200000000ff */
[----:B------:R-:W-:Y:S01]  /*11400*/  FFMA.FTZ R7, R194, UR20, -R17 ;  /* 0x00000014c2077c23 */ /* 0x000fe20008010811 */
[----:B-1----:R-:W-:-:S04]  /*11410*/  FFMA.FTZ R0, R188, UR20, -R16 ;  /* 0x00000014bc007c23 */ /* 0x002fc80008010810 */
[----:B------:R1:W-:Y:S01]  /*11420*/  MUFU.EX2 R188, R0 ;  /* 0x0000000000bc7308 */ /* 0x0003e20000000800 */
[----:B------:R-:W-:Y:S01]  /*11430*/  HMMA.16816.F32 R64, R8, R26, R124 ;  /* 0x0000001a0840723c */ /* 0x000fe2000000187c */
[----:B------:R-:W-:Y:S01]  /*11440*/  IMAD.MOV.U32 R59, RZ, RZ, R18 ;  /* 0x000000ffff3b7224 */ /* 0x000fe200078e0012 */
[----:B------:R-:W3:Y:S05]  /*11450*/  S2R R126, SR_CTAID.X ;  /* 0x00000000007e7919 */ /* 0x000eea0000002500 */
[----:B------:R4:W-:Y:S01]  /*11460*/  MUFU.EX2 R187, R4 ;  /* 0x0000000400bb7308 */ /* 0x0009e20000000800 */
[----:B-1----:R-:W-:-:S04]  /*11470*/  LOP3.LUT R0, R48, UR8, R3, 0x96, !PT ;  /* 0x0000000830007c12 */ /* 0x002fc8000f8e9603 */
[C---:B------:R-:W-:Y:S02]  /*11480*/  LOP3.LUT R3, R0.reuse, 0xffff, RZ, 0xc0, !PT ;  /* 0x0000ffff00037812 */ /* 0x040fe400078ec0ff */
[----:B------:R-:W-:Y:S02]  /*11490*/  LOP3.LUT R6, R0, 0xff, RZ, 0xc0, !PT ;  /* 0x000000ff00067812 */ /* 0x000fe400078ec0ff */
[----:B----4-:R-:W-:Y:S02]  /*114a0*/  PRMT R4, R2, 0x7772, RZ ;  /* 0x0000777202047816 */ /* 0x010fe400000000ff */
[----:B------:R-:W-:Y:S01]  /*114b0*/  SHF.R.U32.HI R3, RZ, 0x8, R3 ;  /* 0x00000008ff037819 */ /* 0x000fe20000011603 */
[----:B------:R-:W-:Y:S01]  /*114c0*/  IMAD.MOV.U32 R107, RZ, RZ, R15 ;  /* 0x000000ffff6b7224 */ /* 0x000fe200078e000f */
[----:B------:R1:W-:Y:S01]  /*114d0*/  MUFU.EX2 R186, R7 ;  /* 0x0000000700ba7308 */ /* 0x0003e20000000800 */
[----:B------:R-:W-:Y:S01]  /*114e0*/  PRMT R18, R4, 0x5410, R5 ;  /* 0x0000541004127816 */ /* 0x000fe20000000005 */
[----:B------:R-:W-:-:S02]  /*114f0*/  IMAD.MOV.U32 R15, RZ, RZ, R2 ;  /* 0x000000ffff0f7224 */ /* 0x000fc400078e0002 */
[----:B------:R-:W-:Y:S01]  /*11500*/  FFMA.FTZ R4, R193, UR20, -R17 ;  /* 0x00000014c1047c23 */ /* 0x000fe20008010811 */
[C---:B------:R-:W-:Y:S01]  /*11510*/  HMMA.16816.F32 R112, R8.reuse, R24, R112 ;  /* 0x000000180870723c */ /* 0x040fe20000001870 */
[----:B------:R-:W-:Y:S01]  /*11520*/  LDSM.16.MT88.4 R24, [R176+0xa800] ;  /* 0x00a80000b018783b */ /* 0x000fe20000004200 */
[----:B------:R-:W-:Y:S01]  /*11530*/  LOP3.LUT R5, R15, 0xff, RZ, 0xc0, !PT ;  /* 0x000000ff0f057812 */ /* 0x000fe200078ec0ff */
[----:B------:R4:W5:Y:S05]  /*11540*/  MUFU.EX2 R183, R4 ;  /* 0x0000000400b77308 */ /* 0x00096a0000000800 */
[----:B------:R-:W-:Y:S01]  /*11550*/  HMMA.16816.F32 R128, R8, R28, R128 ;  /* 0x0000001c0880723c */ /* 0x000fe20000001880 */
[----:B-1----:R-:W-:-:S02]  /*11560*/  PRMT R7, R2, 0x7771, RZ ;  /* 0x0000777102077816 */ /* 0x002fc400000000ff */
[----:B------:R-:W-:-:S05]  /*11570*/  PRMT R2, R6, 0x5410, R3 ;  /* 0x0000541006027816 */ /* 0x000fca0000000003 */
[----:B------:R-:W-:Y:S01]  /*11580*/  HMMA.16816.F32 R140, R8, R30, R140 ;  /* 0x0000001e088c723c */ /* 0x000fe2000000188c */
[----:B------:R-:W-:Y:S01]  /*11590*/  PRMT R3, R0, 0x7632, R3 ;  /* 0x0000763200037816 */ /* 0x000fe20000000003 */
[----:B------:R-:W-:Y:S01]  /*115a0*/  LDSM.16.MT88.4 R28, [R21+0x800] ;  /* 0x00080000151c783b */ /* 0x000fe20000004200 */
[----:B------:R-:W-:Y:S02]  /*115b0*/  SHF.R.U32.HI R6, RZ, 0x18, R0 ;  /* 0x00000018ff067819 */ /* 0x000fe40000011600 */
[----:B----4-:R-:W-:-:S03]  /*115c0*/  LOP3.LUT R4, R3, 0xff, RZ, 0xc0, !PT ;  /* 0x000000ff03047812 */ /* 0x010fc600078ec0ff */
[----:B------:R-:W-:Y:S01]  /*115d0*/  HMMA.16816.F32 R144, R8, R32, R144 ;  /* 0x000000200890723c */ /* 0x000fe20000001890 */
[----:B------:R-:W-:Y:S02]  /*115e0*/  HSET2.LE.AND R0, R2, R14, PT ;  /* 0x0000000e02007233 */ /* 0x000fe40003803000 */
[----:B--2---:R-:W-:-:S05]  /*115f0*/  F2FP.F16.F32.PACK_AB R2, R189, R190 ;  /* 0x000000bebd02723e */ /* 0x004fca00000000ff */
[----:B------:R-:W-:Y:S01]  /*11600*/  HMMA.16816.F32 R156, R8, R34, R156 ;  /* 0x00000022089c723c */ /* 0x000fe2000000189c */
[----:B------:R-:W1:Y:S01]  /*11610*/  LDSM.16.MT88.4 R32, [R176+0x9800] ;  /* 0x00980000b020783b */ /* 0x000e620000004200 */
[----:B------:R-:W-:-:S06]  /*11620*/  PRMT R7, R5, 0x5410, R7 ;  /* 0x0000541005077816 */ /* 0x000fcc0000000007 */
[----:B------:R-:W-:Y:S01]  /*11630*/  HMMA.16816.F32 R160, R8, R36, R160 ;  /* 0x0000002408a0723c */ /* 0x000fe200000018a0 */
[----:B------:R-:W-:-:S07]  /*11640*/  PRMT R5, R4, 0x5410, R6 ;  /* 0x0000541004057816 */ /* 0x000fce0000000006 */
[C---:B------:R-:W-:Y:S01]  /*11650*/  HMMA.16816.F32 R172, R8.reuse, R38, R172 ;  /* 0x0000002608ac723c */ /* 0x040fe200000018ac */
[----:B------:R-:W2:Y:S07]  /*11660*/  LDSM.16.MT88.4 R36, [R21+0x1800] ;  /* 0x001800001524783b */ /* 0x000eae0000004200 */
[C---:B------:R-:W-:Y:S08]  /*11670*/  HMMA.16816.F32 R60, R8.reuse, R40, R60 ;  /* 0x00000028083c723c */ /* 0x040ff0000000183c */
[C---:B------:R-:W-:Y:S01]  /*11680*/  HMMA.16816.F32 R80, R8.reuse, R42, R80 ;  /* 0x0000002a0850723c */ /* 0x040fe20000001850 */
[----:B------:R-:W4:Y:S07]  /*11690*/  LDSM.16.MT88.4 R40, [R176+0xb800] ;  /* 0x00b80000b028783b */ /* 0x000f2e0000004200 */
[C---:B------:R-:W-:Y:S08]  /*116a0*/  HMMA.16816.F32 R84, R8.reuse, R44, R84 ;  /* 0x0000002c0854723c */ /* 0x040ff00000001854 */
[----:B------:R-:W-:Y:S01]  /*116b0*/  HMMA.16816.F32 R96, R8, R46, R96 ;  /* 0x0000002e0860723c */ /* 0x000fe20000001860 */
[----:B------:R-:W4:Y:S01]  /*116c0*/  LDSM.16.MT88.4 R44, [R21+0x2800] ;  /* 0x00280000152c783b */ /* 0x000f220000004200 */
[----:B------:R-:W-:Y:S01]  /*116d0*/  LOP3.LUT R4, R2, R0, RZ, 0xc0, !PT ;  /* 0x0000000002047212 */ /* 0x000fe200078ec0ff */
[--C-:B------:R-:W-:Y:S01]  /*116e0*/  FFMA.FTZ R3, R195, UR20, -R17.reuse ;  /* 0x00000014c3037c23 */ /* 0x100fe20008010811 */
[----:B------:R-:W-:-:S03]  /*116f0*/  FFMA.FTZ R2, R180, UR20, -R17 ;  /* 0x00000014b4027c23 */ /* 0x000fc60008010811 */
[----:B------:R3:W-:Y:S01]  /*11700*/  MUFU.EX2 R182, R3 ;  /* 0x0000000300b67308 */ /* 0x0007e20000000800 */
[----:B------:R-:W-:-:S07]  /*11710*/  HSET2.LE.AND R0, R5, R14, PT ;  /* 0x0000000e05007233 */ /* 0x000fce0003803000 */
[----:B------:R5:W1:Y:S01]  /*11720*/  MUFU.EX2 R180, R2 ;  /* 0x0000000200b47308 */ /* 0x000a620000000800 */
[----:B------:R-:W-:Y:S02]  /*11730*/  SHF.R.U32.HI R58, RZ, 0x5, R220 ;  /* 0x00000005ff3a7819 */ /* 0x000fe400000116dc */
[----:B---3--:R-:W-:Y:S02]  /*11740*/  LOP3.LUT R3, R18, 0xff00ff, RZ, 0xc0, !PT ;  /* 0x00ff00ff12037812 */ /* 0x008fe400078ec0ff */
[----:B-----5:R-:W-:-:S04]  /*11750*/  F2FP.F16.F32.PACK_AB R2, R183, R186 ;  /* 0x000000bab702723e */ /* 0x020fc800000000ff */
[----:B------:R-:W-:Y:S02]  /*11760*/  LOP3.LUT R5, R2, R0, RZ, 0xc0, !PT ;  /* 0x0000000002057212 */ /* 0x000fe400078ec0ff */
[----:B------:R-:W-:Y:S02]  /*11770*/  HSET2.LE.AND R0, R7, R14, PT ;  /* 0x0000000e07007233 */ /* 0x000fe40003803000 */
[----:B------:R-:W-:Y:S01]  /*11780*/  F2FP.F16.F32.PACK_AB R2, R187, R188 ;  /* 0x000000bcbb02723e */ /* 0x000fe200000000ff */
[----:B------:R-:W-:-:S03]  /*11790*/  IMAD R126, R126, 0x8, R58 ;  /* 0x000000087e7e7824 */ /* 0x000fc600078e023a */
[----:B------:R-:W-:Y:S02]  /*117a0*/  LOP3.LUT R6, R2, R0, RZ, 0xc0, !PT ;  /* 0x0000000002067212 */ /* 0x000fe400078ec0ff */
[----:B------:R-:W-:Y:S02]  /*117b0*/  HSET2.LE.AND R0, R3, R14, PT ;  /* 0x0000000e03007233 */ /* 0x000fe40003803000 */
[----:B-1----:R-:W-:Y:S01]  /*117c0*/  F2FP.F16.F32.PACK_AB R2, R180, R182 ;  /* 0x000000b6b402723e */ /* 0x002fe200000000ff */
[----:B------:R-:W-:-:S03]  /*117d0*/  IMAD.WIDE.U32 R126, R126, -0x326172a9, RZ ;  /* 0xcd9e8d577e7e7825 */ /* 0x000fc600078e00ff */
[----:B------:R-:W-:Y:S02]  /*117e0*/  LOP3.LUT R7, R2, R0, RZ, 0xc0, !PT ;  /* 0x0000000002077212 */ /* 0x000fe400078ec0ff */
[----:B------:R-:W-:Y:S02]  /*117f0*/  LOP3.LUT R0, R126, UR6, R13, 0x96, !PT ;  /* 0x000000067e007c12 */ /* 0x000fe4000f8e960d */
[----:B------:R-:W-:Y:S01]  /*11800*/  LOP3.LUT R2, R12, UR7, R219, 0x96, !PT ;  /* 0x000000070c027c12 */ /* 0x000fe2000f8e96db */
[----:B------:R-:W-:Y:S01]  /*11810*/  IMAD.MOV.U32 R104, RZ, RZ, R68 ;  /* 0x000000ffff687224 */ /* 0x000fe200078e0044 */
[----:B------:R-:W-:Y:S01]  /*11820*/  MOV R105, R71 ;  /* 0x0000004700697202 */ /* 0x000fe20000000f00 */
[----:B------:R-:W-:Y:S01]  /*11830*/  IMAD.MOV.U32 R100, RZ, RZ, R69 ;  /* 0x000000ffff647224 */ /* 0x000fe200078e0045 */
[----:B------:R-:W-:Y:S01]  /*11840*/  HMMA.16816.F32 R116, R4, R32, R116 ;  /* 0x000000200474723c */ /* 0x000fe20000001874 */
[----:B------:R-:W-:Y:S02]  /*11850*/  IMAD.MOV.U32 R106, RZ, RZ, R70 ;  /* 0x000000ffff6a7224 */ /* 0x000fe400078e0046 */
[----:B------:R-:W-:Y:S01]  /*11860*/  IMAD.MOV.U32 R193, RZ, RZ, R52 ;  /* 0x000000ffffc17224 */ /* 0x000fe200078e0034 */
[----:B------:R-:W-:Y:S01]  /*11870*/  MOV R192, R59 ;  /* 0x0000003b00c07202 */ /* 0x000fe20000000f00 */
[----:B------:R-:W-:-:S04]  /*11880*/  IMAD.WIDE.U32 R2, R2, -0x2daee0ad, RZ ;  /* 0xd2511f5302027825 */ /* 0x000fc800078e00ff */
[--C-:B------:R-:W-:Y:S01]  /*11890*/  FFMA.FTZ R9, R181, UR20, -R17.reuse ;  /* 0x00000014b5097c23 */ /* 0x100fe20008010811 */
[----:B------:R-:W-:Y:S01]  /*118a0*/  FFMA.FTZ R11, R234, UR20, -R17 ;  /* 0x00000014ea0b7c23 */ /* 0x000fe20008010811 */
[C---:B------:R-:W-:Y:S01]  /*118b0*/  HMMA.16816.F32 R120, R4.reuse, R34, R120 ;  /* 0x000000220478723c */ /* 0x040fe20000001878 */
[----:B------:R-:W-:Y:S01]  /*118c0*/  IMAD.MOV.U32 R195, RZ, RZ, R53 ;  /* 0x000000ffffc37224 */ /* 0x000fe200078e0035 */
[----:B------:R-:W1:Y:S06]  /*118d0*/  LDSM.16.MT88.4 R124, [R176+0x9c00] ;  /* 0x009c0000b07c783b */ /* 0x000e6c0000004200 */
[C---:B------:R-:W-:Y:S08]  /*118e0*/  HMMA.16816.F32 R132, R4.reuse, R28, R132 ;  /* 0x0000001c0484723c */ /* 0x040ff00000001884 */
[C---:B------:R-:W-:Y:S08]  /*118f0*/  HMMA.16816.F32 R136, R4.reuse, R30, R136 ;  /* 0x0000001e0488723c */ /* 0x040ff00000001888 */
[C---:B------:R-:W-:Y:S08]  /*11900*/  HMMA.16816.F32 R148, R4.reuse, R24, R148 ;  /* 0x000000180494723c */ /* 0x040ff00000001894 */
[C---:B------:R-:W-:Y:S08]  /*11910*/  HMMA.16816.F32 R152, R4.reuse, R26, R152 ;  /* 0x0000001a0498723c */ /* 0x040ff00000001898 */
[C---:B--2---:R-:W-:Y:S08]  /*11920*/  HMMA.16816.F32 R164, R4.reuse, R36, R164 ;  /* 0x0000002404a4723c */ /* 0x044ff000000018a4 */
[C---:B------:R-:W-:Y:S08]  /*11930*/  HMMA.16816.F32 R168, R4.reuse, R38, R168 ;  /* 0x0000002604a8723c */ /* 0x040ff000000018a8 */
[C---:B----4-:R-:W-:Y:S08]  /*11940*/  HMMA.16816.F32 R72, R4.reuse, R40, R72 ;  /* 0x000000280448723c */ /* 0x050ff00000001848 */
[C---:B------:R-:W-:Y:S08]  /*11950*/  HMMA.16816.F32 R76, R4.reuse, R42, R76 ;  /* 0x0000002a044c723c */ /* 0x040ff0000000184c */
[C---:B------:R-:W-:Y:S08]  /*11960*/  HMMA.16816.F32 R88, R4.reuse, R44, R88 ;  /* 0x0000002c0458723c */ /* 0x040ff00000001858 */
[----:B------:R-:W-:Y:S01]  /*11970*/  HMMA.16816.F32 R68, R4, R46, R92 ;  /* 0x0000002e0444723c */ /* 0x000fe2000000185c */
[----:B------:R-:W-:-:S05]  /*11980*/  IMAD.WIDE.U32 R4, R0, -0x2daee0ad, RZ ;  /* 0xd2511f5300047825 */ /* 0x000fca00078e00ff */
[----:B------:R-:W-:Y:S02]  /*11990*/  LOP3.LUT R5, R178, UR19, R5, 0x96, !PT ;  /* 0x00000013b2057c12 */ /* 0x000fe4000f8e9605 */
[----:B------:R-:W-:-:S03]  /*119a0*/  LOP3.LUT R0, R4, UR15, R3, 0x96, !PT ;  /* 0x0000000f04007c12 */ /* 0x000fc6000f8e9603 */
[----:B------:R-:W-:-:S04]  /*119b0*/  IMAD.WIDE.U32 R4, R5, -0x326172a9, RZ ;  /* 0xcd9e8d5705047825 */ /* 0x000fc800078e00ff */
[----:B------:R-:W-:Y:S01]  /*119c0*/  IMAD.WIDE.U32 R52, R0, -0x326172a9, RZ ;  /* 0xcd9e8d5700347825 */ /* 0x000fe200078e00ff */
[----:B------:R-:W-:-:S04]  /*119d0*/  LOP3.LUT R3, R218, UR13, R5, 0x96, !PT ;  /* 0x0000000dda037c12 */ /* 0x000fc8000f8e9605 */
[----:B------:R-:W-:Y:S01]  /*119e0*/  LOP3.LUT R0, R4, UR12, R53, 0x96, !PT ;  /* 0x0000000c04007c12 */ /* 0x000fe2000f8e9635 */
[----:B------:R-:W-:-:S04]  /*119f0*/  IMAD.WIDE.U32 R6, R3, -0x2daee0ad, RZ ;  /* 0xd2511f5303067825 */ /* 0x000fc800078e00ff */
[----:B------:R-:W-:Y:S01]  /*11a00*/  IMAD.WIDE.U32 R58, R0, -0x2daee0ad, RZ ;  /* 0xd2511f53003a7825 */ /* 0x000fe200078e00ff */
[----:B------:R-:W-:-:S03]  /*11a10*/  LOP3.LUT R7, R2, UR14, R7, 0x96, !PT ;  /* 0x0000000e02077c12 */ /* 0x000fc6000f8e9607 */
[----:B------:R-:W-:Y:S01]  /*11a20*/  FFMA.FTZ R0, R200, UR20, -R19 ;  /* 0x00000014c8007c23 */ /* 0x000fe20008010813 */
[----:B------:R-:W-:-:S03]  /*11a30*/  LOP3.LUT R2, R6, UR11, R59, 0x96, !PT ;  /* 0x0000000b06027c12 */ /* 0x000fc6000f8e963b */
[----:B------:R2:W-:Y:S01]  /*11a40*/  MUFU.EX2 R109, R0 ;  /* 0x00000000006d7308 */ /* 0x0005e20000000800 */
[----:B------:R-:W-:Y:S01]  /*11a50*/  FFMA.FTZ R4, R198, UR20, -R19 ;  /* 0x00000014c6047c23 */ /* 0x000fe20008010813 */
[----:B------:R-:W-:-:S06]  /*11a60*/  IMAD.WIDE.U32 R2, R2, -0x326172a9, RZ ;  /* 0xcd9e8d5702027825 */ /* 0x000fcc00078e00ff */
[----:B------:R3:W-:Y:S01]  /*11a70*/  MUFU.EX2 R111, R4 ;  /* 0x00000004006f7308 */ /* 0x0007e20000000800 */
[----:B--2---:R-:W-:-:S07]  /*11a80*/  FFMA.FTZ R0, R197, UR20, -R19 ;  /* 0x00000014c5007c23 */ /* 0x004fce0008010813 */
[----:B------:R2:W-:Y:S01]  /*11a90*/  MUFU.EX2 R179, R0 ;  /* 0x0000000000b37308 */ /* 0x0005e20000000800 */
[C---:B---3--:R-:W-:Y:S01]  /*11aa0*/  PRMT R4, R2.reuse, 0x7773, RZ ;  /* 0x0000777302047816 */ /* 0x048fe200000000ff */
[----:B------:R-:W-:Y:S02]  /*11ab0*/  IMAD.MOV.U32 R200, RZ, RZ, R22 ;  /* 0x000000ffffc87224 */ /* 0x000fe400078e0016 */
[----:B------:R-:W-:Y:S02]  /*11ac0*/  IMAD.MOV.U32 R197, RZ, RZ, R23 ;  /* 0x000000ffffc57224 */ /* 0x000fe400078e0017 */
[----:B------:R-:W-:Y:S01]  /*11ad0*/  IMAD.WIDE.U32 R22, R7, -0x326172a9, RZ ;  /* 0xcd9e8d5707167825 */ /* 0x000fe200078e00ff */
[----:B--2---:R-:W-:-:S04]  /*11ae0*/  PRMT R0, R2, 0x7772, RZ ;  /* 0x0000777202007816 */ /* 0x004fc800000000ff */
[----:B------:R-:W-:Y:S01]  /*11af0*/  PRMT R8, R0, 0x5410, R4 ;  /* 0x0000541000087816 */ /* 0x000fe20000000004 */
[----:B------:R-:W-:Y:S02]  /*11b00*/  IMAD.MOV.U32 R4, RZ, RZ, R2 ;  /* 0x000000ffff047224 */ /* 0x000fe400078e0002 */
[----:B------:R-:W-:Y:S01]  /*11b10*/  FFMA.FTZ R5, R196, UR20, -R19 ;  /* 0x00000014c4057c23 */ /* 0x000fe20008010813 */
[----:B------:R-:W-:Y:S02]  /*11b20*/  PRMT R6, R2, 0x7771, RZ ;  /* 0x0000777102067816 */ /* 0x000fe400000000ff */
[----:B------:R-:W-:Y:S02]  /*11b30*/  LOP3.LUT R0, R22, UR8, R3, 0x96, !PT ;  /* 0x0000000816007c12 */ /* 0x000fe4000f8e9603 */
[----:B------:R-:W-:Y:S01]  /*11b40*/  LOP3.LUT R2, R4, 0xff, RZ, 0xc0, !PT ;  /* 0x000000ff04027812 */ /* 0x000fe200078ec0ff */
[----:B------:R2:W3:Y:S01]  /*11b50*/  MUFU.EX2 R178, R5 ;  /* 0x0000000500b27308 */ /* 0x0004e20000000800 */
[----:B------:R-:W-:-:S02]  /*11b60*/  FFMA.FTZ R3, R199, UR20, -R20 ;  /* 0x00000014c7037c23 */ /* 0x000fc40008010814 */
[----:B------:R-:W-:Y:S02]  /*11b70*/  PRMT R7, R2, 0x5410, R6 ;  /* 0x0000541002077816 */ /* 0x000fe40000000006 */
[----:B------:R-:W-:Y:S01]  /*11b80*/  LOP3.LUT R2, R0, 0xffff, RZ, 0xc0, !PT ;  /* 0x0000ffff00027812 */ /* 0x000fe200078ec0ff */
[----:B------:R-:W-:Y:S02]  /*11b90*/  IMAD.MOV.U32 R218, RZ, RZ, R100 ;  /* 0x000000ffffda7224 */ /* 0x000fe400078e0064 */
[----:B------:R4:W-:Y:S01]  /*11ba0*/  MUFU.EX2 R100, R3 ;  /* 0x0000000300647308 */ /* 0x0009e20000000800 */
[----:B------:R-:W-:Y:S01]  /*11bb0*/  SHF.R.U32.HI R4, RZ, 0x8, R2 ;  /* 0x00000008ff047819 */ /* 0x000fe20000011602 */
[--C-:B------:R-:W-:Y:S01]  /*11bc0*/  FFMA.FTZ R2, R207, UR20, -R20.reuse ;  /* 0x00000014cf027c23 */ /* 0x100fe20008010814 */
[----:B--2---:R-:W-:-:S05]  /*11bd0*/  FFMA.FTZ R5, R201, UR20, -R20 ;  /* 0x00000014c9057c23 */ /* 0x004fca0008010814 */
[----:B------:R2:W5:Y:S01]  /*11be0*/  MUFU.EX2 R59, R5 ;  /* 0x00000005003b7308 */ /* 0x0005620000000800 */
[C---:B------:R-:W-:Y:S02]  /*11bf0*/  LOP3.LUT R6, R0.reuse, 0xff, RZ, 0xc0, !PT ;  /* 0x000000ff00067812 */ /* 0x040fe400078ec0ff */
[----:B----4-:R-:W-:-:S05]  /*11c00*/  PRMT R3, R0, 0x7632, R3 ;  /* 0x0000763200037816 */ /* 0x010fca0000000003 */
[----:B------:R4:W-:Y:S01]  /*11c10*/  MUFU.EX2 R53, R2 ;  /* 0x0000000200357308 */ /* 0x0009e20000000800 */
[----:B--2---:R-:W-:Y:S02]  /*11c20*/  SHF.R.U32.HI R5, RZ, 0x18, R0 ;  /* 0x00000018ff057819 */ /* 0x004fe40000011600 */
[----:B------:R-:W-:Y:S01]  /*11c30*/  LOP3.LUT R0, R3, 0xff, RZ, 0xc0, !PT ;  /* 0x000000ff03007812 */ /* 0x000fe200078ec0ff */
[----:B----4-:R-:W-:-:S03]  /*11c40*/  FFMA.FTZ R2, R206, UR20, -R20 ;  /* 0x00000014ce027c23 */ /* 0x010fc60008010814 */
[----:B------:R-:W-:Y:S02]  /*11c50*/  PRMT R5, R0, 0x5410, R5 ;  /* 0x0000541000057816 */ /* 0x000fe40000000005 */
[----:B------:R-:W-:Y:S01]  /*11c60*/  HSET2.LE.AND R0, R7, R14, PT ;  /* 0x0000000e07007233 */ /* 0x000fe20003803000 */
[----:B------:R3:W2:Y:S01]  /*11c70*/  MUFU.EX2 R51, R2 ;  /* 0x0000000200337308 */ /* 0x0006a20000000800 */
[----:B------:R-:W-:Y:S02]  /*11c80*/  LOP3.LUT R3, R8, 0xff00ff, RZ, 0xc0, !PT ;  /* 0x00ff00ff08037812 */ /* 0x000fe400078ec0ff */
[----:B------:R-:W-:Y:S02]  /*11c90*/  PRMT R4, R6, 0x5410, R4 ;  /* 0x0000541006047816 */ /* 0x000fe40000000004 */
[----:B---3--:R-:W-:-:S04]  /*11ca0*/  F2FP.F16.F32.PACK_AB R2, R178, R179 ;  /* 0x000000b3b202723e */ /* 0x008fc800000000ff */
[----:B------:R-:W-:Y:S02]  /*11cb0*/  LOP3.LUT R6, R2, R0, RZ, 0xc0, !PT ;  /* 0x0000000002067212 */ /* 0x000fe400078ec0ff */
[----:B------:R-:W-:Y:S02]  /*11cc0*/  HSET2.LE.AND R0, R3, R14, PT ;  /* 0x0000000e03007233 */ /* 0x000fe40003803000 */
[----:B-----5:R-:W-:-:S04]  /*11cd0*/  F2FP.F16.F32.PACK_AB R2, R100, R59 ;  /* 0x0000003b6402723e */ /* 0x020fc800000000ff */
[----:B------:R-:W-:Y:S02]  /*11ce0*/  LOP3.LUT R7, R2, R0, RZ, 0xc0, !PT ;  /* 0x0000000002077212 */ /* 0x000fe400078ec0ff */
[----:B------:R-:W-:Y:S02]  /*11cf0*/  HSET2.LE.AND R0, R4, R14, PT ;  /* 0x0000000e04007233 */ /* 0x000fe40003803000 */
[----:B------:R-:W-:-:S04]  /*11d00*/  F2FP.F16.F32.PACK_AB R2, R109, R111 ;  /* 0x0000006f6d02723e */ /* 0x000fc800000000ff */
[----:B------:R-:W-:Y:S02]  /*11d10*/  LOP3.LUT R4, R2, R0, RZ, 0xc0, !PT ;  /* 0x0000000002047212 */ /* 0x000fe400078ec0ff */
[----:B------:R-:W-:Y:S02]  /*11d20*/  HSET2.LE.AND R0, R5, R14, PT ;  /* 0x0000000e05007233 */ /* 0x000fe40003803000 */
[----:B--2---:R-:W-:-:S04]  /*11d30*/  F2FP.F16.F32.PACK_AB R2, R51, R53 ;  /* 0x000000353302723e */ /* 0x004fc800000000ff */
[----:B------:R-:W-:Y:S01]  /*11d40*/  LOP3.LUT R5, R2, R0, RZ, 0xc0, !PT ;  /* 0x0000000002057212 */ /* 0x000fe200078ec0ff */
[----:B------:R-:W-:-:S04]  /*11d50*/  FFMA.FTZ R0, R208, UR20, -R16 ;  /* 0x00000014d0007c23 */ /* 0x000fc80008010810 */
[----:B------:R2:W-:Y:S02]  /*11d60*/  MUFU.EX2 R48, R0 ;  /* 0x0000000000307308 */ /* 0x0005e40000000800 */
[C---:B------:R-:W-:Y:S08]  /*11d70*/  HMMA.16816.F32 R112, R4.reuse, R32, R112 ;  /* 0x000000200470723c */ /* 0x040ff00000001870 */
[----:B------:R-:W-:Y:S01]  /*11d80*/  HMMA.16816.F32 R64, R4, R34, R64 ;  /* 0x000000220440723c */ /* 0x000fe20000001840 */
[----:B--2---:R-:W-:-:S07]  /*11d90*/  FFMA.FTZ R0, R204, UR20, -R16 ;  /* 0x00000014cc007c23 */ /* 0x004fce0008010810 */
[----:B------:R-:W-:Y:S01]  /*11da0*/  HMMA.16816.F32 R32, R4, R26, R156 ;  /* 0x0000001a0420723c */ /* 0x000fe2000000189c */
[----:B------:R-:W-:Y:S01]  /*11db0*/  LOP3.LUT R2, R50, UR9, R49, 0x96, !PT ;  /* 0x0000000932027c12 */ /* 0x000fe2000f8e9631 */
[----:B------:R-:W-:Y:S01]  /*11dc0*/  IMAD.MOV.U32 R191, RZ, RZ, R107 ;  /* 0x000000ffffbf7224 */ /* 0x000fe200078e006b */
[----:B------:R2:W3:Y:S01]  /*11dd0*/  MUFU.EX2 R27, R0 ;  /* 0x00000000001b7308 */ /* 0x0004e20000000800 */
[----:B------:R-:W-:Y:S01]  /*11de0*/  IMAD.MOV.U32 R194, RZ, RZ, R105 ;  /* 0x000000ffffc27224 */ /* 0x000fe200078e0069 */
[----:B------:R-:W-:-:S03]  /*11df0*/  MOV R198, R104 ;  /* 0x0000006800c67202 */ /* 0x000fc60000000f00 */
[----:B------:R-:W-:Y:S01]  /*11e00*/  HMMA.16816.F32 R128, R4, R28, R128 ;  /* 0x0000001c0480723c */ /* 0x000fe20000001880 */
[----:B------:R-:W-:Y:S01]  /*11e10*/  IMAD.WIDE.U32 R2, R2, -0x2daee0ad, RZ ;  /* 0xd2511f5302027825 */ /* 0x000fe200078e00ff */
[----:B------:R-:W-:Y:S03]  /*11e20*/  LDSM.16.MT88.4 R156, [R176+0xac00] ;  /* 0x00ac0000b09c783b */ /* 0x000fe60000004200 */
[----:B--2---:R-:W-:-:S04]  /*11e30*/  FFMA.FTZ R0, R202, UR20, -R16 ;  /* 0x00000014ca007c23 */ /* 0x004fc80008010810 */
[----:B------:R2:W-:Y:S01]  /*11e40*/  MUFU.EX2 R28, R0 ;  /* 0x00000000001c7308 */ /* 0x0005e20000000800 */
[C---:B------:R-:W-:Y:S01]  /*11e50*/  PRMT R8, R2.reuse, 0x7773, RZ ;  /* 0x0000777302087816 */ /* 0x040fe200000000ff */
[----:B------:R-:W-:Y:S01]  /*11e60*/  IMAD.MOV.U32 R13, RZ, RZ, R2 ;  /* 0x000000ffff0d7224 */ /* 0x000fe200078e0002 */
[----:B------:R-:W-:Y:S01]  /*11e70*/  PRMT R12, R2, 0x7771, RZ ;  /* 0x00007771020c7816 */ /* 0x000fe200000000ff */
[----:B--2---:R-:W-:-:S04]  /*11e80*/  FFMA.FTZ R0, R203, UR20, -R16 ;  /* 0x00000014cb007c23 */ /* 0x004fc80008010810 */
[----:B------:R2:W-:Y:S01]  /*11e90*/  MUFU.EX2 R26, R0 ;  /* 0x00000000001a7308 */ /* 0x0005e20000000800 */
[----:B------:R-:W-:Y:S01]  /*11ea0*/  HMMA.16816.F32 R144, R4, R24, R144 ;  /* 0x000000180490723c */ /* 0x000fe20000001890 */
[----:B--2---:R-:W-:-:S06]  /*11eb0*/  FFMA.FTZ R0, R177, UR20, -R17 ;  /* 0x00000014b1007c23 */ /* 0x004fcc0008010811 */
[----:B------:R2:W-:Y:S08]  /*11ec0*/  MUFU.EX2 R22, R0 ;  /* 0x0000000000167308 */ /* 0x0005f00000000800 */
[----:B------:R4:W-:Y:S01]  /*11ed0*/  MUFU.EX2 R25, R9 ;  /* 0x0000000900197308 */ /* 0x0009e20000000800 */
[----:B--2---:R-:W-:Y:S02]  /*11ee0*/  LOP3.LUT R0, R110, UR10, R3, 0x96, !PT ;  /* 0x0000000a6e007c12 */ /* 0x004fe4000f8e9603 */
[----:B------:R-:W-:Y:S01]  /*11ef0*/  PRMT R3, R2, 0x7772, RZ ;  /* 0x0000777202037816 */ /* 0x000fe200000000ff */
[----:B------:R-:W-:Y:S01]  /*11f00*/  FFMA.FTZ R2, R235, UR20, -R17 ;  /* 0x00000014eb027c23 */ /* 0x000fe20008010811 */
[----:B------:R-:W-:-:S02]  /*11f10*/  LOP3.LUT R10, R0, 0xff, RZ, 0xc0, !PT ;  /* 0x000000ff000a7812 */ /* 0x000fc400078ec0ff */
[--C-:B------:R-:W-:Y:S02]  /*11f20*/  PRMT R15, R3, 0x5410, R8.reuse ;  /* 0x00005410030f7816 */ /* 0x100fe40000000008 */
[C---:B------:R-:W-:Y:S02]  /*11f30*/  LOP3.LUT R3, R0.reuse, 0xffff, RZ, 0xc0, !PT ;  /* 0x0000ffff00037812 */ /* 0x040fe400078ec0ff */
[----:B------:R-:W-:Y:S02]  /*11f40*/  PRMT R8, R0, 0x7632, R8 ;  /* 0x0000763200087816 */ /* 0x000fe40000000008 */
[----:B----4-:R-:W-:Y:S01]  /*11f50*/  SHF.R.U32.HI R9, RZ, 0x18, R0 ;  /* 0x00000018ff097819 */ /* 0x010fe20000011600 */
[----:B------:R2:W-:Y:S01]  /*11f60*/  MUFU.EX2 R24, R2 ;  /* 0x0000000200187308 */ /* 0x0005e20000000800 */
[----:B------:R-:W-:-:S07]  /*11f70*/  LOP3.LUT R0, R13, 0xff, RZ, 0xc0, !PT ;  /* 0x000000ff0d007812 */ /* 0x000fce00078ec0ff */
[----:B------:R4:W5:Y:S01]  /*11f80*/  MUFU.EX2 R13, R11 ;  /* 0x0000000b000d7308 */ /* 0x0009620000000800 */
[----:B------:R-:W-:Y:S02]  /*11f90*/  PRMT R12, R0, 0x5410, R12 ;  /* 0x00005410000c7816 */ /* 0x000fe4000000000c */
[----:B--2---:R-:W-:-:S04]  /*11fa0*/  SHF.R.U32.HI R2, RZ, 0x8, R3 ;  /* 0x00000008ff027819 */ /* 0x004fc80000011603 */
[----:B------:R-:W-:Y:S02]  /*11fb0*/  PRMT R0, R10, 0x5410, R2 ;  /* 0x000054100a007816 */ /* 0x000fe40000000002 */
[----:B---3--:R-:W-:Y:S02]  /*11fc0*/  F2FP.F16.F32.PACK_AB R2, R27, R48 ;  /* 0x000000301b02723e */ /* 0x008fe400000000ff */
[----:B----4-:R-:W-:Y:S02]  /*11fd0*/  LOP3.LUT R11, R15, 0xff00ff, RZ, 0xc0, !PT ;  /* 0x00ff00ff0f0b7812 */ /* 0x010fe400078ec0ff */
[----:B------:R-:W-:-:S05]  /*11fe0*/  HSET2.LE.AND R0, R0, R14, PT ;  /* 0x0000000e00007233 */ /* 0x000fca0003803000 */
[----:B------:R-:W-:Y:S02]  /*11ff0*/  LOP3.LUT R92, R2, R0, RZ, 0xc0, !PT ;  /* 0x00000000025c7212 */ /* 0x000fe400078ec0ff */
[----:B------:R-:W-:Y:S02]  /*12000*/  HSET2.LE.AND R0, R11, R14, PT ;  /* 0x0000000e0b007233 */ /* 0x000fe40003803000 */
[----:B-----5:R-:W-:-:S04]  /*12010*/  F2FP.F16.F32.PACK_AB R2, R13, R24 ;  /* 0x000000180d02723e */ /* 0x020fc800000000ff */
[----:B------:R-:W-:Y:S01]  /*12020*/  LOP3.LUT R95, R2, R0, RZ, 0xc0, !PT ;  /* 0x00000000025f7212 */ /* 0x000fe200078ec0ff */
[----:B------:R-:W-:Y:S01]  /*12030*/  FFMA.FTZ R0, R212, UR20, -R19 ;  /* 0x00000014d4007c23 */ /* 0x000fe20008010813 */
[----:B------:R-:W-:-:S03]  /*12040*/  LOP3.LUT R3, R8, 0xff, RZ, 0xc0, !PT ;  /* 0x000000ff08037812 */ /* 0x000fc600078ec0ff */
[----:B------:R2:W-:Y:S01]  /*12050*/  MUFU.EX2 R29, R0 ;  /* 0x00000000001d7308 */ /* 0x0005e20000000800 */
[----:B------:R-:W-:Y:S01]  /*12060*/  IMAD.MOV.U32 R219, RZ, RZ, R106 ;  /* 0x000000ffffdb7224 */ /* 0x000fe200078e006a */
[----:B------:R-:W-:Y:S01]  /*12070*/  PRMT R3, R3, 0x5410, R9 ;  /* 0x0000541003037816 */ /* 0x000fe20000000009 */
[----:B------:R-:W-:Y:S01]  /*12080*/  HMMA.16816.F32 R104, R4, R30, R140 ;  /* 0x0000001e0468723c */ /* 0x000fe2000000188c */
[----:B------:R-:W-:Y:S01]  /*12090*/  F2FP.F16.F32.PACK_AB R8, R25, R22 ;  /* 0x000000161908723e */ /* 0x000fe200000000ff */
[----:B------:R-:W3:Y:S01]  /*120a0*/  LDSM.16.MT88.4 R140, [R21+0xc00] ;  /* 0x000c0000158c783b */ /* 0x000ee20000004200 */
[----:B------:R-:W-:Y:S02]  /*120b0*/  LOP3.LUT R2, R52, UR9, R23, 0x96, !PT ;  /* 0x0000000934027c12 */ /* 0x000fe4000f8e9617 */
[----:B------:R-:W-:Y:S01]  /*120c0*/  HSET2.LE.AND R3, R3, R14, PT ;  /* 0x0000000e03037233 */ /* 0x000fe20003803000 */
[----:B--2---:R-:W-:-:S04]  /*120d0*/  FFMA.FTZ R0, R213, UR20, -R19 ;  /* 0x00000014d5007c23 */ /* 0x004fc80008010813 */
[----:B------:R2:W-:Y:S01]  /*120e0*/  MUFU.EX2 R31, R0 ;  /* 0x00000000001f7308 */ /* 0x0005e20000000800 */
[----:B------:R-:W-:Y:S01]  /*120f0*/  LOP3.LUT R93, R8, R3, RZ, 0xc0, !PT ;  /* 0x00000003085d7212 */ /* 0x000fe200078ec0ff */
[----:B------:R-:W-:Y:S01]  /*12100*/  IMAD.WIDE.U32 R2, R2, -0x2daee0ad, RZ ;  /* 0xd2511f5302027825 */ /* 0x000fe200078e00ff */
[----:B------:R-:W-:Y:S01]  /*12110*/  HMMA.16816.F32 R160, R4, R36, R160 ;  /* 0x0000002404a0723c */ /* 0x000fe200000018a0 */
[----:B------:R-:W-:Y:S02]  /*12120*/  HSET2.LE.AND R9, R12, R14, PT ;  /* 0x0000000e0c097233 */ /* 0x000fe40003803000 */
[----:B--2---:R-:W-:-:S04]  /*12130*/  FFMA.FTZ R0, R211, UR20, -R19 ;  /* 0x00000014d3007c23 */ /* 0x004fc80008010813 */
[----:B------:R2:W-:Y:S01]  /*12140*/  MUFU.EX2 R30, R0 ;  /* 0x00000000001e7308 */ /* 0x0005e20000000800 */
[----:B------:R-:W-:Y:S01]  /*12150*/  HMMA.16816.F32 R60, R4, R40, R60 ;  /* 0x00000028043c723c */ /* 0x000fe2000000183c */
[----:B------:R-:W-:-:S07]  /*12160*/  F2FP.F16.F32.PACK_AB R10, R26, R28 ;  /* 0x0000001c1a0a723e */ /* 0x000fce00000000ff */
[----:B------:R-:W-:Y:S01]  /*12170*/  HMMA.16816.F32 R84, R4, R44, R84 ;  /* 0x0000002c0454723c */ /* 0x000fe20000001854 */
[----:B--2---:R-:W-:-:S07]  /*12180*/  FFMA.FTZ R0, R210, UR20, -R19 ;  /* 0x00000014d2007c23 */ /* 0x004fce0008010813 */
[C---:B------:R-:W-:Y:S01]  /*12190*/  HMMA.16816.F32 R36, R4.reuse, R38, R172 ;  /* 0x000000260424723c */ /* 0x040fe200000018ac */
[----:B------:R-:W-:Y:S01]  /*121a0*/  LOP3.LUT R94, R10, R9, RZ, 0xc0, !PT ;  /* 0x000000090a5e7212 */ /* 0x000fe200078ec0ff */
[----:B------:R-:W2:Y:S01]  /*121b0*/  LDSM.16.MT88.4 R172, [R21+0x1c00] ;  /* 0x001c000015ac783b */ /* 0x000ea20000004200 */
[----:B------:R4:W5:Y:S03]  /*121c0*/  MUFU.EX2 R15, R0 ;  /* 0x00000000000f7308 */ /* 0x0009660000000800 */
[----:B------:R-:W-:Y:S02]  /*121d0*/  LDSM.16.MT88.4 R16, [R21+0x2c00] ;  /* 0x002c00001510783b */ /* 0x000fe40000004200 */
[C---:B------:R-:W-:Y:S02]  /*121e0*/  HMMA.16816.F32 R40, R4.reuse, R42, R80 ;  /* 0x0000002a0428723c */ /* 0x040fe40000001850 */
[----:B------:R-:W2:Y:S06]  /*121f0*/  LDSM.16.MT88.4 R80, [R176+0xbc00] ;  /* 0x00bc0000b050783b */ /* 0x000eac0000004200 */
[----:B------:R-:W-:Y:S01]  /*12200*/  HMMA.16816.F32 R44, R4, R46, R96 ;  /* 0x0000002e042c723c */ /* 0x000fe20000001860 */
[--C-:B----4-:R-:W-:Y:S01]  /*12210*/  FFMA.FTZ R0, R215, UR20, -R20.reuse ;  /* 0x00000014d7007c23 */ /* 0x110fe20008010814 */
[----:B------:R-:W-:Y:S01]  /*12220*/  FFMA.FTZ R4, R205, UR20, -R20 ;  /* 0x00000014cd047c23 */ /* 0x000fe20008010814 */
[----:B------:R-:W-:-:S02]  /*12230*/  PRMT R7, R2, 0x7771, RZ ;  /* 0x0000777102077816 */ /* 0x000fc400000000ff */
[----:B------:R4:W-:Y:S01]  /*12240*/  MUFU.EX2 R12, R0 ;  /* 0x00000000000c7308 */ /* 0x0009e20000000800 */
[C---:B------:R-:W-:Y:S02]  /*12250*/  PRMT R6, R2.reuse, 0x7773, RZ ;  /* 0x0000777302067816 */ /* 0x040fe400000000ff */
[----:B------:R-:W-:-:S05]  /*12260*/  PRMT R5, R2, 0x7772, RZ ;  /* 0x0000777202057816 */ /* 0x000fca00000000ff */
[----:B------:R1:W-:Y:S01]  /*12270*/  MUFU.EX2 R11, R4 ;  /* 0x00000004000b7308 */ /* 0x0003e20000000800 */
[----:B----4-:R-:W-:Y:S01]  /*12280*/  LOP3.LUT R0, R58, UR10, R3, 0x96, !PT ;  /* 0x0000000a3a007c12 */ /* 0x010fe2000f8e9603 */
[----:B------:R-:W-:Y:S02]  /*12290*/  IMAD.MOV.U32 R3, RZ, RZ, R2 ;  /* 0x000000ffff037224 */ /* 0x000fe400078e0002 */
[----:B------:R-:W-:-:S03]  /*122a0*/  FFMA.FTZ R2, R209, UR20, -R20 ;  /* 0x00000014d1027c23 */ /* 0x000fc60008010814 */
[----:B------:R-:W-:Y:S01]  /*122b0*/  LOP3.LUT R3, R3, 0xff, RZ, 0xc0, !PT ;  /* 0x000000ff03037812 */ /* 0x000fe200078ec0ff */
[----:B------:R4:W3:Y:S01]  /*122c0*/  MUFU.EX2 R10, R2 ;  /* 0x00000002000a7308 */ /* 0x0008e20000000800 */
[----:B-1----:R-:W-:Y:S02]  /*122d0*/  FFMA.FTZ R4, R214, UR20, -R20 ;  /* 0x00000014d6047c23 */ /* 0x002fe40008010814 */
[----:B------:R-:W-:Y:S02]  /*122e0*/  PRMT R8, R3, 0x5410, R7 ;  /* 0x0000541003087816 */ /* 0x000fe40000000007 */
[----:B------:R-:W-:-:S03]  /*122f0*/  PRMT R3, R0, 0x7632, R3 ;  /* 0x0000763200037816 */ /* 0x000fc60000000003 */
[----:B------:R1:W2:Y:S01]  /*12300*/  MUFU.EX2 R9, R4 ;  /* 0x0000000400097308 */ /* 0x0002a20000000800 */
[----:B------:R-:W-:Y:S02]  /*12310*/  PRMT R5, R5, 0x5410, R6 ;  /* 0x0000541005057816 */ /* 0x000fe40000000006 */
[C---:B------:R-:W-:Y:S02]  /*12320*/  LOP3.LUT R6, R0.reuse, 0xff, RZ, 0xc0, !PT ;  /* 0x000000ff00067812 */ /* 0x040fe400078ec0ff */
[----:B----4-:R-:W-:Y:S02]  /*12330*/  LOP3.LUT R2, R0, 0xffff, RZ, 0xc0, !PT ;  /* 0x0000ffff00027812 */ /* 0x010fe400078ec0ff */
[----:B------:R-:W-:Y:S02]  /*12340*/  SHF.R.U32.HI R0, RZ, 0x18, R0 ;  /* 0x00000018ff007819 */ /* 0x000fe40000011600 */
[----:B------:R-:W-:Y:S02]  /*12350*/  SHF.R.U32.HI R2, RZ, 0x8, R2 ;  /* 0x00000008ff027819 */ /* 0x000fe40000011602 */
[----:B------:R-:W-:-:S02]  /*12360*/  LOP3.LUT R3, R3, 0xff, RZ, 0xc0, !PT ;  /* 0x000000ff03037812 */ /* 0x000fc400078ec0ff */
[----:B-1----:R-:W-:Y:S02]  /*12370*/  LOP3.LUT R4, R5, 0xff00ff, RZ, 0xc0, !PT ;  /* 0x00ff00ff05047812 */ /* 0x002fe400078ec0ff */
[----:B------:R-:W-:Y:S02]  /*12380*/  PRMT R2, R6, 0x5410, R2 ;  /* 0x0000541006027816 */ /* 0x000fe40000000002 */
[----:B------:R-:W-:Y:S02]  /*12390*/  PRMT R7, R3, 0x5410, R0 ;  /* 0x0000541003077816 */ /* 0x000fe40000000000 */
[--C-:B------:R-:W-:Y:S02]  /*123a0*/  HSET2.LE.AND R0, R8, R14.reuse, PT ;  /* 0x0000000e08007233 */ /* 0x100fe40003803000 */
[----:B-----5:R-:W-:Y:S02]  /*123b0*/  F2FP.F16.F32.PACK_AB R3, R15, R30 ;  /* 0x0000001e0f03723e */ /* 0x020fe400000000ff */
[----:B------:R-:W-:-:S02]  /*123c0*/  HSET2.LE.AND R4, R4, R14, PT ;  /* 0x0000000e04047233 */ /* 0x000fc40003803000 */
[--C-:B------:R-:W-:Y:S02]  /*123d0*/  HSET2.LE.AND R6, R2, R14.reuse, PT ;  /* 0x0000000e02067233 */ /* 0x100fe40003803000 */
[----:B---3--:R-:W-:Y:S02]  /*123e0*/  F2FP.F16.F32.PACK_AB R2, R10, R11 ;  /* 0x0000000b0a02723e */ /* 0x008fe400000000ff */
[----:B------:R-:W-:Y:S02]  /*123f0*/  HSET2.LE.AND R7, R7, R14, PT ;  /* 0x0000000e07077233 */ /* 0x000fe40003803000 */
[----:B------:R-:W-:Y:S02]  /*12400*/  LOP3.LUT R98, R3, R0, RZ, 0xc0, !PT ;  /* 0x0000000003627212 */ /* 0x000fe400078ec0ff */
[----:B--2---:R-:W-:Y:S02]  /*12410*/  F2FP.F16.F32.PACK_AB R0, R9, R12 ;  /* 0x0000000c0900723e */ /* 0x004fe400000000ff */
[----:B------:R-:W-:Y:S01]  /*12420*/  LOP3.LUT R99, R2, R4, RZ, 0xc0, !PT ;  /* 0x0000000402637212 */ /* 0x000fe200078ec0ff */
[----:B------:R-:W-:Y:S01]  /*12430*/  FFMA.FTZ R4, R200, R57, R197 ;  /* 0x00000039c8047223 */ /* 0x000fe200000100c5 */
[----:B------:R-:W-:Y:S01]  /*12440*/  F2FP.F16.F32.PACK_AB R5, R31, R29 ;  /* 0x0000001d1f05723e */ /* 0x000fe200000000ff */
[----:B------:R-:W-:Y:S01]  /*12450*/  FFMA.FTZ R3, R218, R56, R198 ;  /* 0x00000038da037223 */ /* 0x000fe200000100c6 */
[----:B------:R-:W-:Y:S01]  /*12460*/  LOP3.LUT R97, R0, R7, RZ, 0xc0, !PT ;  /* 0x0000000700617212 */ /* 0x000fe200078ec0ff */
[----:B------:R-:W-:Y:S01]  /*12470*/  FFMA.FTZ R2, R219, R55, R251 ;  /* 0x00000037db027223 */ /* 0x000fe200000100fb */
[----:B------:R-:W-:Y:S01]  /*12480*/  FFMA.FTZ R0, R195, R54, R247 ;  /* 0x00000036c3007223 */ /* 0x000fe200000100f7 */
        /* <DEDUP_REMOVED lines=89> */
[----:B------:R-:W-:Y:S01]  /*12a20*/  @UP1 UIADD3 UR18, UPT, UPT, UR18, -0x4, URZ ;  /* 0xfffffffc12121890 */ /* 0x000fe2000fffe0ff */
[----:B------:R-:W-:-:S03]  /*12a30*/  NOP ;  /* 0x0000000000007918 */ /* 0x000fc60000000000 */
[----:B-1----:R-:W-:-:S15]  /*12a40*/  BRA.U UP1, `(.L_x_928) ;  /* 0x0000000101047547 */ /* 0x002fde000b800000 */
.L_x_925:
[----:B------:R-:W-:-:S12]  /*12a50*/  UIADD3 UR18, UPT, UPT, UR4, -0x1, URZ ;  /* 0xffffffff04127890 */ /* 0x000fd8000fffe0ff */
.L_x_928:
[----:B------:R-:W-:-:S09]  /*12a60*/  UISETP.GE.AND UP0, UPT, UR18, UR16, UPT ;  /* 0x000000101200728c */ /* 0x000fd2000bf06270 */
[----:B------:R-:W-:Y:S05]  /*12a70*/  BRA.U !UP0, `(.L_x_929) ;  /* 0x0000005d08c87547 */ /* 0x000fea000b800000 */
[----:B------:R-:W2:Y:S01]  /*12a80*/  LDL.LU R4, [R1] ;  /* 0x0000000001047983 */ /* 0x000ea20000300800 */
[----:B------:R-:W-:Y:S01]  /*12a90*/  SHF.R.U32.HI R0, RZ, 0x5, R220 ;  /* 0x00000005ff007819 */ /* 0x000fe200000116dc */
[----:B------:R-:W1:Y:S01]  /*12aa0*/  LDCU.64 UR6, c[0x0][0x3c0] ;  /* 0x00007800ff0677ac */ /* 0x000e620008000a00 */
[----:B------:R-:W3:Y:S03]  /*12ab0*/  S2R R2, SR_CTAID.X ;  /* 0x0000000000027919 */ /* 0x000ee60000002500 */
[----:B---3--:R-:W-:-:S04]  /*12ac0*/  IMAD R2, R2, 0x8, R0 ;  /* 0x0000000802027824 */ /* 0x008fc800078e0200 */
[----:B------:R-:W-:-:S04]  /*12ad0*/  VIADD R2, R2, 0x4 ;  /* 0x0000000402027836 */ /* 0x000fc80000000000 */
[----:B------:R-:W-:-:S04]  /*12ae0*/  IMAD.WIDE.U32 R2, R2, -0x326172a9, RZ ;  /* 0xcd9e8d5702027825 */ /* 0x000fc800078e00ff */
[----:B------:R-:W-:Y:S02]  /*12af0*/  IMAD.MOV.U32 R13, RZ, RZ, R3 ;  /* 0x000000ffff0d7224 */ /* 0x000fe400078e0003 */
[----:B------:R-:W3:Y:S01]  /*12b00*/  LDL.LU R3, [R1+0x6c] ;  /* 0x00006c0001037983 */ /* 0x000ee20000300800 */
[----:B------:R-:W-:-:S03]  /*12b10*/  IMAD.MOV.U32 R12, RZ, RZ, R2 ;  /* 0x000000ffff0c7224 */ /* 0x000fc600078e0002 */
[----:B------:R-:W4:Y:S04]  /*12b20*/  LDL.64 R8, [R1+0x48] ;  /* 0x0000480001087983 */ /* 0x000f280000100a00 */
[----:B------:R-:W5:Y:S01]  /*12b30*/  LDL.64 R6, [R1+0x50] ;  /* 0x0000500001067983 */ /* 0x000f620000100a00 */
[----:B--2---:R-:W-:-:S03]  /*12b40*/  IMAD.MOV.U32 R10, RZ, RZ, R4 ;  /* 0x000000ffff0a7224 */ /* 0x004fc600078e0004 */
[----:B------:R-:W4:Y:S01]  /*12b50*/  LDL.64 R4, [R1+0x30] ;  /* 0x0000300001047983 */ /* 0x000f220000100a00 */
[----:B------:R-:W-:Y:S01]  /*12b60*/  IMAD.SHL.U32 R2, R220, 0x4, RZ ;  /* 0x00000004dc027824 */ /* 0x000fe200078e00ff */
[----:B------:R-:W-:-:S04]  /*12b70*/  LOP3.LUT R0, R10, 0xc0, RZ, 0xc0, !PT ;  /* 0x000000c00a007812 */ /* 0x000fc800078ec0ff */
[----:B------:R-:W-:Y:S02]  /*12b80*/  LOP3.LUT R0, R0, 0x18, R2, 0xf8, !PT ;  /* 0x0000001800007812 */ /* 0x000fe400078ef802 */
[--C-:B------:R-:W-:Y:S02]  /*12b90*/  SHF.R.U32.HI R218, RZ, 0x1, R220.reuse ;  /* 0x00000001ffda7819 */ /* 0x100fe400000116dc */
[--C-:B------:R-:W-:Y:S02]  /*12ba0*/  SHF.R.U32.HI R11, RZ, 0x5, R220.reuse ;  /* 0x00000005ff0b7819 */ /* 0x100fe400000116dc */
[----:B------:R-:W-:Y:S02]  /*12bb0*/  LOP3.LUT R216, R0, 0x8, R220, 0x78, !PT ;  /* 0x0000000800d87812 */ /* 0x000fe400078e78dc */
[----:B------:R-:W2:Y:S01]  /*12bc0*/  S2R R220, SR_TID.X ;  /* 0x0000000000dc7919 */ /* 0x000ea20000002100 */
[----:B------:R-:W3:Y:S01]  /*12bd0*/  S2R R14, SR_CTAID.X ;  /* 0x00000000000e7919 */ /* 0x000ee20000002500 */
[----:B------:R-:W-:Y:S01]  /*12be0*/  LOP3.LUT R2, R10, 0x120, RZ, 0xc0, !PT ;  /* 0x000001200a027812 */ /* 0x000fe200078ec0ff */
[----:B-1----:R-:W-:-:S02]  /*12bf0*/  USHF.L.U64.HI UR10, UR6, 0x5, UR7 ;  /* 0x00000005060a7899 */ /* 0x002fc40008010207 */
[----:B------:R-:W-:Y:S02]  /*12c00*/  USHF.L.U32 UR22, UR6, 0x5, URZ ;  /* 0x0000000506167899 */ /* 0x000fe400080006ff */
[----:B------:R-:W-:Y:S01]  /*12c10*/  UIADD3 UR6, UPT, UPT, UR29, -0x4498517b, URZ ;  /* 0xbb67ae851d067890 */ /* 0x000fe2000fffe0ff */
[----:B------:R-:W-:Y:S01]  /*12c20*/  LOP3.LUT R218, R0, 0x8, R218, 0x78, !PT ;  /* 0x0000000800da7812 */ /* 0x000fe200078e78da */
[----:B------:R-:W-:Y:S02]  /*12c30*/  UIADD3 UR4, UPT, UPT, UR28, -0x61c88647, URZ ;  /* 0x9e3779b91c047890 */ /* 0x000fe4000fffe0ff */
[----:B------:R-:W-:Y:S01]  /*12c40*/  UIADD3 UR14, UPT, UPT, UR28, 0x3c6ef372, URZ ;  /* 0x3c6ef3721c0e7890 */ /* 0x000fe2000fffe0ff */
[----:B--2---:R-:W-:Y:S02]  /*12c50*/  IMAD.SHL.U32 R10, R220, 0x10, RZ ;  /* 0x00000010dc0a7824 */ /* 0x004fe400078e00ff */
[----:B---3--:R-:W-:-:S03]  /*12c60*/  IMAD R14, R14, 0x8, R11 ;  /* 0x000000080e0e7824 */ /* 0x008fc600078e020b */
[----:B------:R-:W-:Y:S01]  /*12c70*/  LOP3.LUT R2, R2, 0x3e00, R10, 0xf8, !PT ;  /* 0x00003e0002027812 */ /* 0x000fe200078ef80a */
[----:B------:R-:W-:-:S03]  /*12c80*/  IMAD.WIDE.U32 R14, R14, -0x326172a9, RZ ;  /* 0xcd9e8d570e0e7825 */ /* 0x000fc600078e00ff */
[----:B------:R-:W-:Y:S02]  /*12c90*/  LOP3.LUT R218, R2, R218, RZ, 0xfc, !PT ;  /* 0x000000da02da7212 */ /* 0x000fe400078efcff */
[----:B------:R-:W-:Y:S02]  /*12ca0*/  LOP3.LUT R11, R12, UR4, RZ, 0x3c, !PT ;  /* 0x000000040c0b7c12 */ /* 0x000fe4000f8e3cff */
[----:B------:R-:W-:Y:S01]  /*12cb0*/  LOP3.LUT R14, R14, UR4, RZ, 0x3c, !PT ;  /* 0x000000040e0e7c12 */ /* 0x000fe2000f8e3cff */
[----:B------:R-:W1:Y:S01]  /*12cc0*/  S2UR UR11, SR_CgaCtaId ;  /* 0x00000000000b79c3 */ /* 0x000e620000008800 */
[----:B------:R-:W-:Y:S01]  /*12cd0*/  IMAD.MOV.U32 R219, RZ, RZ, 0x20 ;  /* 0x00000020ffdb7424 */ /* 0x000fe200078e00ff */
[----:B------:R-:W-:Y:S01]  /*12ce0*/  LOP3.LUT R216, R3, R216, RZ, 0xfc, !PT ;  /* 0x000000d803d87212 */ /* 0x000fe200078efcff */
[----:B------:R-:W-:Y:S01]  /*12cf0*/  IMAD.MOV.U32 R100, RZ, RZ, R108 ;  /* 0x000000ffff647224 */ /* 0x000fe200078e006c */
[----:B------:R2:W-:Y:S01]  /*12d00*/  STL [R1+0x2c], R14 ;  /* 0x00002c0e01007387 */ /* 0x0005e20000100800 */
[----:B------:R-:W-:Y:S01]  /*12d10*/  LEA R218, R218, UR5, 0x1 ;  /* 0x00000005dada7c11 */ /* 0x000fe2000f8e08ff */
[----:B------:R-:W-:Y:S01]  /*12d20*/  IMAD.MOV.U32 R105, RZ, RZ, R101 ;  /* 0x000000ffff697224 */ /* 0x000fe200078e0065 */
[----:B------:R-:W-:Y:S01]  /*12d30*/  IADD3 R223, PT, PT, R222, 0x48, RZ ;  /* 0x00000048dedf7810 */ /* 0x000fe20007ffe0ff */
[----:B------:R2:W-:Y:S01]  /*12d40*/  STL [R1+0x28], R11 ;  /* 0x0000280b01007387 */ /* 0x0005e20000100800 */
[----:B------:R-:W-:Y:S01]  /*12d50*/  SEL R219, R219, 0xffffffe0, !P1 ;  /* 0xffffffe0dbdb7807 */ /* 0x000fe20004800000 */
[----:B------:R-:W-:Y:S01]  /*12d60*/  IMAD.MOV.U32 R104, RZ, RZ, R102 ;  /* 0x000000ffff687224 */ /* 0x000fe200078e0066 */
[----:B------:R-:W-:Y:S01]  /*12d70*/  LEA R216, R216, UR5, 0x1 ;  /* 0x00000005d8d87c11 */ /* 0x000fe2000f8e08ff */
[C---:B------:R-:W-:Y:S01]  /*12d80*/  VIADD R225, R222.reuse, 0x8 ;  /* 0x00000008dee17836 */ /* 0x040fe20000000000 */
[----:B------:R-:W-:Y:S01]  /*12d90*/  MOV R3, R103 ;  /* 0x0000006700037202 */ /* 0x000fe20000000f00 */
[----:B------:R-:W-:Y:S01]  /*12da0*/  VIADD R224, R222, 0x40 ;  /* 0x00000040dee07836 */ /* 0x000fe20000000000 */
[C---:B------:R-:W-:Y:S01]  /*12db0*/  LOP3.LUT P4, RZ, R220.reuse, 0x4, RZ, 0xc0, !PT ;  /* 0x00000004dcff7812 */ /* 0x040fe2000788c0ff */
[C---:B------:R-:W-:Y:S01]  /*12dc0*/  IMAD.IADD R217, R219.reuse, 0x1, R216 ;  /* 0x00000001dbd97824 */ /* 0x040fe200078e02d8 */
[----:B------:R-:W-:Y:S01]  /*12dd0*/  UMOV UR15, 0x400 ;  /* 0x00000400000f7882 */ /* 0x000fe20000000000 */
[----:B------:R-:W-:Y:S01]  /*12de0*/  IMAD.SHL.U32 R221, R220, 0x20, RZ ;  /* 0x00000020dcdd7824 */ /* 0x000fe200078e00ff */
[----:B------:R-:W3:Y:S01]  /*12df0*/  LDCU UR4, c[0x0][0x45c] ;  /* 0x00008b80ff0477ac */ /* 0x000ee20008000800 */
[----:B------:R-:W-:Y:S01]  /*12e00*/  IMAD.IADD R219, R219, 0x1, R218 ;  /* 0x00000001dbdb7824 */ /* 0x000fe200078e02da */
[----:B-1----:R-:W-:Y:S01]  /*12e10*/  ULEA UR11, UR11, UR15, 0x18 ;  /* 0x0000000f0b0b7291 */ /* 0x002fe2000f8ec0ff */
[----:B----4-:R-:W-:-:S02]  /*12e20*/  LOP3.LUT R0, R4, UR6, R9, 0x96, !PT ;  /* 0x0000000604007c12 */ /* 0x010fc4000f8e9609 */
[----:B-----5:R-:W-:Y:S01]  /*12e30*/  LOP3.LUT R2, R4, UR6, R7, 0x96, !PT ;  /* 0x0000000604027c12 */ /* 0x020fe2000f8e9607 */
[----:B------:R-:W1:Y:S02]  /*12e40*/  LDCU.64 UR6, c[0x0][0x3c0] ;  /* 0x00007800ff0677ac */ /* 0x000e640008000a00 */
[----:B------:R-:W-:-:S04]  /*12e50*/  IMAD.WIDE.U32 R6, R0, -0x326172a9, RZ ;  /* 0xcd9e8d5700067825 */ /* 0x000fc800078e00ff */
[----:B------:R-:W-:Y:S01]  /*12e60*/  IMAD.WIDE.U32 R4, R2, -0x326172a9, RZ ;  /* 0xcd9e8d5702047825 */ /* 0x000fe200078e00ff */
[----:B------:R-:W-:Y:S01]  /*12e70*/  LOP3.LUT R2, R7, UR14, RZ, 0x3c, !PT ;  /* 0x0000000e07027c12 */ /* 0x000fe2000f8e3cff */
[----:B------:R2:W-:Y:S03]  /*12e80*/  STL.64 [R1+0x18], R6 ;  /* 0x0000180601007387 */ /* 0x0005e60000100a00 */
[----:B------:R-:W-:Y:S01]  /*12e90*/  LOP3.LUT R0, R5, UR14, RZ, 0x3c, !PT ;  /* 0x0000000e05007c12 */ /* 0x000fe2000f8e3cff */
[----:B------:R2:W-:Y:S04]  /*12ea0*/  STL.64 [R1+0x10], R4 ;  /* 0x0000100401007387 */ /* 0x0005e80000100a00 */
[----:B------:R2:W-:Y:S04]  /*12eb0*/  STL [R1+0x24], R2 ;  /* 0x0000240201007387 */ /* 0x0005e80000100800 */
[----:B------:R2:W-:Y:S01]  /*12ec0*/  STL [R1+0x20], R0 ;  /* 0x0000200001007387 */ /* 0x0005e20000100800 */
[----:B-1-3--:R-:W-:Y:S05]  /*12ed0*/  BRA `(.L_x_930) ;  /* 0x0000000000647947 */ /* 0x00afea0003800000 */
.L_x_932:
[----:B------:R-:W2:Y:S01]  /*12ee0*/  LDL R213, [R1+0x60] ;  /* 0x0000600001d57983 */ /* 0x000ea20000100800 */
[----:B------:R-:W1:Y:S01]  /*12ef0*/  LDC.64 R18, c[0x0][0x3b8] ;  /* 0x0000ee00ff127b82 */ /* 0x000e620000000a00 */
[----:B------:R-:W-:Y:S02]  /*12f00*/  UIADD3 UR5, UPT, UPT, UR18, -0x1, URZ ;  /* 0xffffffff12057890 */ /* 0x000fe4000fffe0ff */
[----:B------:R-:W3:Y:S04]  /*12f10*/  LDL R212, [R1+0x5c] ;  /* 0x00005c0001d47983 */ /* 0x000ee80000100800 */
[----:B-1----:R-:W-:Y:S04]  /*12f20*/  IMAD.WIDE.U32 R8, R18, UR5, RZ ;  /* 0x0000000512087c25 */ /* 0x002fe8000f8e00ff */
[----:B------:R-:W-:Y:S02]  /*12f30*/  IMAD R9, R19, UR5, R9 ;  /* 0x0000000513097c24 */ /* 0x000fe4000f8e0209 */
        /* <DEDUP_REMOVED lines=19> */
.L_x_930:
[----:B--23--:R-:W2:Y:S01]  /*13070*/  LDL R0, [R1+0x68] ;  /* 0x0000680001007983 */ /* 0x00cea20000100800 */
[----:B------:R-:W-:Y:S04]  /*13080*/  DEPBAR.LE SB0, 0x0 ;  /* 0x000080000000791a */ /* 0x000fe80000000000 */
[----:B------:R-:W3:Y:S01]  /*13090*/  LDL R10, [R1+0x64] ;  /* 0x00006400010a7983 */ /* 0x000ee20000100800 */
[----:B------:R-:W-:Y:S01]  /*130a0*/  UIMAD.WIDE.U32 UR20, UR18, UR6, URZ ;  /* 0x00000006121472a5 */ /* 0x000fe2000f8e00ff */
[----:B------:R-:W-:Y:S03]  /*130b0*/  BAR.SYNC.DEFER_BLOCKING 0x0 ;  /* 0x0000000000007b1d */ /* 0x000fe60000010000 */
[----:B------:R-:W-:Y:S02]  /*130c0*/  UIMAD UR5, UR18, UR7, UR21 ;  /* 0x00000007120572a4 */ /* 0x000fe4000f8e0215 */
[----:B------:R-:W-:Y:S01]  /*130d0*/  IMAD.U32 R8, RZ, RZ, UR20 ;  /* 0x00000014ff087e24 */ /* 0x000fe2000f8e00ff */
[----:B------:R-:W-:Y:S01]  /*130e0*/  ULEA UR15, UP0, UR20, UR22, 0x6 ;  /* 0x00000016140f7291 */ /* 0x000fe2000f8030ff */
[----:B------:R-:W-:Y:S02]  /*130f0*/  IMAD.U32 R9, RZ, RZ, UR21 ;  /* 0x00000015ff097e24 */ /* 0x000fe4000f8e00ff */
[----:B------:R-:W-:Y:S01]  /*13100*/  IMAD.U32 R2, RZ, RZ, UR5 ;  /* 0x00000005ff027e24 */ /* 0x000fe2000f8e00ff */
[----:B------:R-:W-:Y:S02]  /*13110*/  ULEA.HI.X UR14, UR20, UR10, UR5, 0x6, UP0 ;  /* 0x0000000a140e7291 */ /* 0x000fe400080f3405 */
[----:B------:R-:W-:Y:S01]  /*13120*/  IMAD.U32 R5, RZ, RZ, UR15 ;  /* 0x0000000fff057e24 */ /* 0x000fe2000f8e00ff */
[----:B------:R-:W-:Y:S01]  /*13130*/  UISETP.GT.AND UP0, UPT, UR18, UR16, UPT ;  /* 0x000000101200728c */ /* 0x000fe2000bf04270 */
[CC--:B--2---:R-:W-:Y:S03]  /*13140*/  LEA R6, P1, R8.reuse, R0.reuse, 0x7 ;  /* 0x0000000008067211 */ /* 0x0c4fe600078238ff */
[C---:B------:R-:W-:Y:S01]  /*13150*/  LEA R4, P0, R5.reuse, R0, 0x1 ;  /* 0x0000000005047211 */ /* 0x040fe200078008ff */
[----:B------:R-:W-:Y:S01]  /*13160*/  IMAD.U32 R0, RZ, RZ, UR14 ;  /* 0x0000000eff007e24 */ /* 0x000fe2000f8e00ff */
[-C--:B---3--:R-:W-:Y:S01]  /*13170*/  LEA.HI.X R7, R8, R10.reuse, R2, 0x7, P1 ;  /* 0x0000000a08077211 */ /* 0x088fe200008f3c02 */
[----:B------:R-:W-:Y:S03]  /*13180*/  IMAD.SHL.U32 R2, R220, 0x2, RZ ;  /* 0x00000002dc027824 */ /* 0x000fe600078e00ff */
[----:B------:R-:W-:Y:S01]  /*13190*/  LEA.HI.X R5, R5, R10, R0, 0x1, P0 ;  /* 0x0000000a05057211 */ /* 0x000fe200000f0c00 */
[----:B------:R-:W-:Y:S01]  /*131a0*/  IMAD.U32 R0, RZ, RZ, UR18 ;  /* 0x00000012ff007e24 */ /* 0x000fe2000f8e00ff */
[----:B------:R-:W-:Y:S01]  /*131b0*/  @!PT LDS RZ, [RZ] ;  /* 0x00000000fffff984 */ /* 0x000fe20000000800 */
[----:B------:R-:W-:Y:S01]  /*131c0*/  @!PT LDS RZ, [RZ] ;  /* 0x00000000fffff984 */ /* 0x000fe20000000800 */
[----:B------:R-:W-:Y:S01]  /*131d0*/  @!PT LDS RZ, [RZ] ;  /* 0x00000000fffff984 */ /* 0x000fe20000000800 */
[----:B------:R-:W-:Y:S01]  /*131e0*/  LDGSTS.E.BYPASS.LTC128B.128 [R230+0x9000], desc[UR24][R6.64] ;  /* 0x0900000006e67fae */ /* 0x000fe2000b981a18 */
[----:B------:R-:W-:Y:S05]  /*131f0*/  LOP3.LUT R2, R2, 0x6, RZ, 0xc0, !PT ;  /* 0x0000000602027812 */ /* 0x000fea00078ec0ff */
[----:B------:R-:W-:Y:S02]  /*13200*/  IMAD R0, R0, 0x40, R2 ;  /* 0x0000004000007824 */ /* 0x000fe400078e0202 */
[----:B------:R-:W-:Y:S02]  /*13210*/  LDGSTS.E.BYPASS.LTC128B.128 [R230+0xa000], desc[UR24][R6.64+0x40] ;  /* 0x0a00004006e67fae */ /* 0x000fe4000b981a18 */
[----:B------:R-:W-:Y:S01]  /*13220*/  VIADD R107, R0, 0x1 ;  /* 0x00000001006b7836 */ /* 0x000fe20000000000 */
[-C--:B------:R-:W-:Y:S01]  /*13230*/  ISETP.GT.AND P3, PT, R222, R0.reuse, PT ;  /* 0x00000000de00720c */ /* 0x080fe20003f64270 */
[C---:B------:R-:W-:Y:S01]  /*13240*/  VIADD R103, R0.reuse, 0x9 ;  /* 0x0000000900677836 */ /* 0x040fe20000000000 */
[CC--:B------:R-:W-:Y:S01]  /*13250*/  ISETP.GT.AND P1, PT, R225.reuse, R0.reuse, PT ;  /* 0x00000000e100720c */ /* 0x0c0fe20003f24270 */
[----:B------:R-:W-:Y:S01]  /*13260*/  VIADD R101, R0, 0x11 ;  /* 0x0000001100657836 */ /* 0x000fe20000000000 */
[-C--:B------:R-:W-:Y:S01]  /*13270*/  ISETP.GT.AND P2, PT, R222, R107.reuse, PT ;  /* 0x0000006bde00720c */ /* 0x080fe20003f44270 */
[----:B------:R-:W-:Y:S01]  /*13280*/  LDGSTS.E.BYPASS.LTC128B.128 [R230+0xb000], desc[UR24][R6.64+0x80] ;  /* 0x0b00008006e67fae */ /* 0x000fe2000b981a18 */
[-C--:B------:R-:W-:Y:S01]  /*13290*/  ISETP.GT.AND P0, PT, R225, R107.reuse, PT ;  /* 0x0000006be100720c */ /* 0x080fe20003f04270 */
[C---:B------:R-:W-:Y:S02]  /*132a0*/  VIADD R106, R0.reuse, 0x8 ;  /* 0x00000008006a7836 */ /* 0x040fe40000000000 */
[C---:B------:R-:W-:Y:S04]  /*132b0*/  VIADD R102, R0.reuse, 0x10 ;  /* 0x0000001000667836 */ /* 0x040fe80000000000 */
        /* <DEDUP_REMOVED lines=31> */
[----:B------:R3:W-:Y:S01]  /*134b0*/  STL [R1+0x58], R2 ;  /* 0x0000580201007387 */ /* 0x0007e20000100800 */
[C---:B------:R-:W-:Y:S08]  /*134c0*/  HMMA.16816.F32 R48, R64.reuse, R50, RZ ;  /* 0x000000324030723c */ /* 0x040ff000000018ff */
[-C--:B-----5:R-:W-:Y:S08]  /*134d0*/  HMMA.16816.F32 R52, R64, R108.reuse, RZ ;  /* 0x0000006c4034723c */ /* 0x0a0ff000000018ff */
[C---:B------:R-:W-:Y:S02]  /*134e0*/  HMMA.16816.F32 R56, R60.reuse, R108, RZ ;  /* 0x0000006c3c38723c */ /* 0x040fe400000018ff */
[----:B---3--:R-:W-:Y:S06]  /*134f0*/  VIADD R2, R0, 0x19 ;  /* 0x0000001900027836 */ /* 0x008fec0000000000 */
[-C--:B------:R-:W-:Y:S08]  /*13500*/  HMMA.16816.F32 R60, R60, R110.reuse, RZ ;  /* 0x0000006e3c3c723c */ /* 0x080ff000000018ff */
[----:B------:R-:W-:Y:S01]  /*13510*/  HMMA.16816.F32 R64, R64, R110, RZ ;  /* 0x0000006e4040723c */ /* 0x000fe200000018ff */
[----:B------:R-:W3:Y:S07]  /*13520*/  LDSM.16.M88.4 R108, [R217+0x6800] ;  /* 0x00680000d96c783b */ /* 0x000eee0000000200 */
        /* <DEDUP_REMOVED lines=18> */
[----:B------:R-:W-:Y:S07]  /*13650*/  LDSM.16.M88.4 R184, [R217+0x7000] ;  /* 0x00700000d9b8783b */ /* 0x000fee0000000200 */
[----:B------:R-:W-:Y:S01]  /*13660*/  HMMA.16816.F32 R64, R176, R194, R64 ;  /* 0x000000c2b040723c */ /* 0x000fe20000001840 */
[----:B------:R-:W4:Y:S07]  /*13670*/  LDSM.16.M88.4 R176, [R219+0x2000] ;  /* 0x00200000dbb0783b */ /* 0x000f2e0000000200 */
[-C--:B------:R-:W-:Y:S01]  /*13680*/  HMMA.16816.F32 R4, R196, R200.reuse, R4 ;  /* 0x000000c8c404723c */ /* 0x080fe20000001804 */
[----:B------:R-:W5:Y:S07]  /*13690*/  LDSM.16.M88.4 R192, [R219+0x3000] ;  /* 0x00300000dbc0783b */ /* 0x000f6e0000000200 */
        /* <DEDUP_REMOVED lines=21> */
[----:B------:R-:W-:Y:S07]  /*137f0*/  LDSM.16.M88.4 R196, [R216+0x8800] ;  /* 0x00880000d8c4783b */ /* 0x000fee0000000200 */
[C---:B-----5:R-:W-:Y:S08]  /*13800*/  HMMA.16816.F32 R8, R192.reuse, R184, R8 ;  /* 0x000000b8c008723c */ /* 0x060ff00000001808 */
        /* <DEDUP_REMOVED lines=15> */
[-C--:B------:R-:W-:Y:S01]  /*13900*/  HMMA.16816.F32 R60, R192, R202.reuse, R60 ;  /* 0x000000cac03c723c */ /* 0x080fe2000000183c */
[----:B------:R-:W1:Y:S07]  /*13910*/  LDSM.16.M88.4 R192, [R219+0x5000] ;  /* 0x00500000dbc0783b */ /* 0x000e6e0000000200 */
        /* <DEDUP_REMOVED lines=18> */
[-C--:B----4-:R-:W-:Y:S08]  /*13a40*/  HMMA.16816.F32 R4, R208, R212.reuse, R4 ;  /* 0x000000d4d004723c */ /* 0x090ff00000001804 */
[C---:B-1----:R-:W-:Y:S08]  /*13a50*/  HMMA.16816.F32 R8, R192.reuse, R212, R8 ;  /* 0x000000d4c008723c */ /* 0x042ff00000001808 */
[-C--:B------:R-:W-:Y:S03]  /*13a60*/  HMMA.16816.F32 R12, R192, R214.reuse, R12 ;  /* 0x000000d6c00c723c */ /* 0x080fe6000000180c */
[----:B------:R-:W-:Y:S02]  /*13a70*/  FSEL R200, R4, -INF , !P3 ;  /* 0xff80000004c87808 */ /* 0x000fe40005800000 */
[----:B------:R-:W-:Y:S02]  /*13a80*/  FSEL R199, R5, -INF , !P2 ;  /* 0xff80000005c77808 */ /* 0x000fe40005000000 */
[----:B------:R-:W-:Y:S01]  /*13a90*/  FSEL R198, R6, -INF , !P1 ;  /* 0xff80000006c67808 */ /* 0x000fe20004800000 */
[C---:B------:R-:W-:Y:S04]  /*13aa0*/  HMMA.16816.F32 R16, R208.reuse, R214, R16 ;  /* 0x000000d6d010723c */ /* 0x040fe80000001810 */
[----:B------:R-:W-:Y:S02]  /*13ab0*/  FSEL R197, R7, -INF , !P0 ;  /* 0xff80000007c57808 */ /* 0x000fe40004000000 */
[CC--:B------:R-:W-:Y:S01]  /*13ac0*/  ISETP.GT.AND P3, PT, R224.reuse, R0.reuse, PT ;  /* 0x00000000e000720c */ /* 0x0c0fe20003f64270 */
[----:B------:R-:W1:Y:S01]  /*13ad0*/  LDSM.16.M88.4 R4, [R217+0x8800] ;  /* 0x00880000d904783b */ /* 0x000e620000000200 */
[C---:B------:R-:W-:Y:S01]  /*13ae0*/  ISETP.GT.AND P1, PT, R223.reuse, R0, PT ;  /* 0x00000000df00720c */ /* 0x040fe20003f24270 */
[-C--:B--2---:R-:W-:Y:S03]  /*13af0*/  HMMA.16816.F32 R20, R208, R108.reuse, R20 ;  /* 0x0000006cd014723c */ /* 0x084fe60000001814 */
        /* <DEDUP_REMOVED lines=8> */
[----:B------:R-:W2:Y:S01]  /*13b80*/  LDSM.16.M88.4 R8, [R217+0x8c00] ;  /* 0x008c0000d908783b */ /* 0x000ea20000000200 */
[----:B------:R-:W-:Y:S04]  /*13b90*/  DEPBAR.LE SB0, 0x0 ;  /* 0x000080000000791a */ /* 0x000fe80000000000 */
[----:B------:R-:W-:Y:S01]  /*13ba0*/  BAR.SYNC.DEFER_BLOCKING 0x0 ;  /* 0x0000000000007b1d */ /* 0x000fe20000010000 */
[-C--:B------:R-:W-:Y:S01]  /*13bb0*/  ISETP.GT.AND P0, PT, R223, R103.reuse, PT ;  /* 0x00000067df00720c */ /* 0x080fe20003f04270 */
[C---:B------:R-:W-:Y:S05]  /*13bc0*/  HMMA.16816.F32 R32, R208.reuse, R110, R32 ;  /* 0x0000006ed020723c */ /* 0x040fea0000001820 */
[----:B------:R-:W-:Y:S01]  /*13bd0*/  FSEL R185, R15, -INF , !P0 ;  /* 0xff8000000fb97808 */ /* 0x000fe20004000000 */
[----:B------:R-:W-:Y:S01]  /*13be0*/  VIADD R15, R0, 0x20 ;  /* 0x00000020000f7836 */ /* 0x000fe20000000000 */
[-C--:B------:R-:W-:Y:S02]  /*13bf0*/  ISETP.GT.AND P0, PT, R225, R103.reuse, PT ;  /* 0x00000067e100720c */ /* 0x080fe40003f04270 */
[----:B------:R-:W-:Y:S01]  /*13c00*/  ISETP.GT.AND P2, PT, R224, R103, PT ;  /* 0x00000067e000720c */ /* 0x000fe20003f44270 */
[-C--:B-1----:R-:W-:Y:S03]  /*13c10*/  HMMA.16816.F32 R36, R208, R4.reuse, R36 ;  /* 0x00000004d024723c */ /* 0x082fe60000001824 */
[----:B------:R-:W-:Y:S02]  /*13c20*/  FSEL R179, R19, -INF , !P0 ;  /* 0xff80000013b37808 */ /* 0x000fe40004000000 */
[----:B------:R-:W-:Y:S02]  /*13c30*/  ISETP.GT.AND P0, PT, R225, R101, PT ;  /* 0x00000065e100720c */ /* 0x000fe40003f04270 */
[----:B------:R-:W-:Y:S01]  /*13c40*/  FSEL R187, R13, -INF , !P2 ;  /* 0xff8000000dbb7808 */ /* 0x000fe20005000000 */
[C---:B------:R-:W-:Y:S04]  /*13c50*/  HMMA.16816.F32 R40, R192.reuse, R4, R40 ;  /* 0x00000004c028723c */ /* 0x040fe80000001828 */
[----:B------:R-:W-:Y:S01]  /*13c60*/  ISETP.GT.AND P2, PT, R222, R103, PT ;  /* 0x00000067de00720c */ /* 0x000fe20003f44270 */
[C---:B------:R-:W-:Y:S01]  /*13c70*/  VIADD R4, R0.reuse, 0x39 ;  /* 0x0000003900047836 */ /* 0x040fe20000000000 */
[-C--:B------:R-:W-:Y:S01]  /*13c80*/  ISETP.GT.AND P1, PT, R223, R106.reuse, PT ;  /* 0x0000006adf00720c */ /* 0x080fe20003f24270 */
[C---:B------:R-:W-:Y:S01]  /*13c90*/  VIADD R13, R0.reuse, 0x28 ;  /* 0x00000028000d7836 */ /* 0x040fe20000000000 */
[----:B------:R-:W-:Y:S01]  /*13ca0*/  FSEL R201, R23, -INF , !P0 ;  /* 0xff80000017c97808 */ /* 0x000fe20004000000 */
[-C--:B------:R-:W-:Y:S03]  /*13cb0*/  HMMA.16816.F32 R44, R192, R6.reuse, R44 ;  /* 0x00000006c02c723c */ /* 0x080fe6000000182c */
[-C--:B------:R-:W-:Y:S01]  /*13cc0*/  ISETP.GT.AND P0, PT, R223, R101.reuse, PT ;  /* 0x00000065df00720c */ /* 0x080fe20003f04270 */
[----:B------:R-:W-:Y:S01]  /*13cd0*/  VIADD R5, R0, 0x38 ;  /* 0x0000003800057836 */ /* 0x000fe20000000000 */
[----:B------:R-:W-:Y:S02]  /*13ce0*/  FSEL R182, R17, -INF , !P2 ;  /* 0xff80000011b67808 */ /* 0x000fe40005000000 */
[----:B------:R-:W-:Y:S01]  /*13cf0*/  FSEL R186, R14, -INF , !P1 ;  /* 0xff8000000eba7808 */ /* 0x000fe20004800000 */
[C---:B------:R-:W-:Y:S04]  /*13d00*/  HMMA.16816.F32 R48, R208.reuse, R6, R48 ;  /* 0x00000006d030723c */ /* 0x040fe80000001830 */
[-C--:B------:R-:W-:Y:S01]  /*13d10*/  ISETP.GT.AND P2, PT, R222, R101.reuse, PT ;  /* 0x00000065de00720c */ /* 0x080fe20003f44270 */
[C---:B------:R-:W-:Y:S01]  /*13d20*/  VIADD R14, R0.reuse, 0x21 ;  /* 0x00000021000e7836 */ /* 0x040fe20000000000 */
[----:B------:R-:W-:Y:S01]  /*13d30*/  ISETP.GT.AND P1, PT, R225, R106, PT ;  /* 0x0000006ae100720c */ /* 0x000fe20003f24270 */
[C---:B------:R-:W-:Y:S01]  /*13d40*/  VIADD R7, R0.reuse, 0x31 ;  /* 0x0000003100077836 */ /* 0x040fe20000000000 */
[----:B------:R-:W-:Y:S01]  /*13d50*/  FSEL R108, R27, -INF , !P0 ;  /* 0xff8000001b6c7808 */ /* 0x000fe20004000000 */
[-C--:B--2---:R-:W-:Y:S03]  /*13d60*/  HMMA.16816.F32 R52, R208, R8.reuse, R52 ;  /* 0x00000008d034723c */ /* 0x084fe60000001834 */
[----:B------:R-:W-:Y:S01]  /*13d70*/  ISETP.GT.AND P0, PT, R223, R2, PT ;  /* 0x00000002df00720c */ /* 0x000fe20003f04270 */
[----:B------:R-:W-:Y:S01]  /*13d80*/  VIADD R6, R0, 0x30 ;  /* 0x0000003000067836 */ /* 0x000fe20000000000 */
[----:B------:R-:W-:Y:S02]  /*13d90*/  ISETP.GT.AND P3, PT, R224, R106, PT ;  /* 0x0000006ae000720c */ /* 0x000fe40003f64270 */
[----:B------:R-:W-:Y:S01]  /*13da0*/  FSEL R203, R21, -INF , !P2 ;  /* 0xff80000015cb7808 */ /* 0x000fe20005000000 */
[C---:B------:R-:W-:Y:S04]  /*13db0*/  HMMA.16816.F32 R56, R192.reuse, R8, R56 ;  /* 0x00000008c038723c */ /* 0x040fe80000001838 */
[----:B------:R-:W-:Y:S02]  /*13dc0*/  FSEL R180, R18, -INF , !P1 ;  /* 0xff80000012b47808 */ /* 0x000fe40004800000 */
[----:B------:R-:W-:Y:S02]  /*13dd0*/  ISETP.GT.AND P2, PT, R224, R101, PT ;  /* 0x00000065e000720c */ /* 0x000fe40003f44270 */
[----:B------:R-:W-:Y:S01]  /*13de0*/  FSEL R18, R31, -INF , !P0 ;  /* 0xff8000001f127808 */ /* 0x000fe20004000000 */
[-C--:B------:R-:W-:Y:S03]  /*13df0*/  HMMA.16816.F32 R60, R192, R10.reuse, R60 ;  /* 0x0000000ac03c723c */ /* 0x080fe6000000183c */
[----:B------:R-:W-:Y:S02]  /*13e00*/  ISETP.GT.AND P0, PT, R225, R2, PT ;  /* 0x00000002e100720c */ /* 0x000fe40003f04270 */
[----:B------:R-:W-:Y:S01]  /*13e10*/  FSEL R188, R12, -INF , !P3 ;  /* 0xff8000000cbc7808 */ /* 0x000fe20005800000 */
[----:B------:R-:W-:Y:S01]  /*13e20*/  VIADD R12, R0, 0x29 ;  /* 0x00000029000c7836 */ /* 0x000fe20000000000 */
[----:B------:R-:W-:Y:S01]  /*13e30*/  ISETP.GT.AND P3, PT, R222, R106, PT ;  /* 0x0000006ade00720c */ /* 0x000fe20003f64270 */
[----:B------:R-:W-:Y:S04]  /*13e40*/  HMMA.16816.F32 R64, R208, R10, R64 ;  /* 0x0000000ad040723c */ /* 0x000fe80000001840 */
[----:B------:R-:W-:Y:S02]  /*13e50*/  FSEL R110, R25, -INF , !P2 ;  /* 0xff800000196e7808 */ /* 0x000fe40005000000 */
[----:B------:R-:W-:Y:S02]  /*13e60*/  ISETP.GT.AND P2, PT, R224, R2, PT ;  /* 0x00000002e000720c */ /* 0x000fe40003f44270 */
[----:B------:R-:W-:Y:S02]  /*13e70*/  FSEL R177, R35, -INF , !P0 ;  /* 0xff80000023b17808 */ /* 0x000fe40004000000 */
[----:B------:R-:W-:Y:S02]  /*13e80*/  ISETP.GT.AND P0, PT, R225, R14, PT ;  /* 0x0000000ee100720c */ /* 0x000fe40003f04270 */
[----:B------:R-:W-:Y:S01]  /*13e90*/  FSEL R183, R16, -INF , !P3 ;  /* 0xff80000010b77808 */ /* 0x000fe20005800000 */
[----:B------:R-:W-:Y:S01]  /*13ea0*/  VIADD R16, R0, 0x18 ;  /* 0x0000001800107836 */ /* 0x000fe20000000000 */
[CC--:B------:R-:W-:Y:S02]  /*13eb0*/  ISETP.GT.AND P3, PT, R222.reuse, R102.reuse, PT ;  /* 0x00000066de00720c */ /* 0x0c0fe40003f64270 */
[----:B------:R-:W-:Y:S02]  /*13ec0*/  FSEL R23, R29, -INF , !P2 ;  /* 0xff8000001d177808 */ /* 0x000fe40005000000 */
[----:B------:R-:W-:Y:S02]  /*13ed0*/  ISETP.GT.AND P1, PT, R225, R102, PT ;  /* 0x00000066e100720c */ /* 0x000fe40003f24270 */
[----:B------:R-:W-:Y:S02]  /*13ee0*/  ISETP.GT.AND P2, PT, R222, R2, PT ;  /* 0x00000002de00720c */ /* 0x000fe40003f44270 */
[----:B------:R-:W-:Y:S02]  /*13ef0*/  FSEL R39, R39, -INF , !P0 ;  /* 0xff80000027277808 */ /* 0x000fe40004000000 */
[----:B------:R-:W-:Y:S02]  /*13f00*/  ISETP.GT.AND P0, PT, R223, R14, PT ;  /* 0x0000000edf00720c */ /* 0x000fe40003f04270 */
[----:B------:R-:W-:Y:S02]  /*13f10*/  FSEL R204, R20, -INF , !P3 ;  /* 0xff80000014cc7808 */ /* 0x000fe40005800000 */
[----:B------:R-:W-:Y:S02]  /*13f20*/  FSEL R202, R22, -INF , !P1 ;  /* 0xff80000016ca7808 */ /* 0x000fe40004800000 */
[-C--:B------:R-:W-:Y:S02]  /*13f30*/  ISETP.GT.AND P3, PT, R224, R102.reuse, PT ;  /* 0x00000066e000720c */ /* 0x080fe40003f64270 */
[----:B------:R-:W-:Y:S02]  /*13f40*/  FSEL R181, R33, -INF , !P2 ;  /* 0xff80000021b57808 */ /* 0x000fe40005000000 */
[----:B------:R-:W-:Y:S02]  /*13f50*/  ISETP.GT.AND P1, PT, R223, R102, PT ;  /* 0x00000066df00720c */ /* 0x000fe40003f24270 */
[----:B------:R-:W-:Y:S02]  /*13f60*/  ISETP.GT.AND P2, PT, R222, R14, PT ;  /* 0x0000000ede00720c */ /* 0x000fe40003f44270 */
[----:B------:R-:W-:Y:S02]  /*13f70*/  FSEL R43, R43, -INF , !P0 ;  /* 0xff8000002b2b7808 */ /* 0x000fe40004000000 */
[----:B------:R-:W-:Y:S02]  /*13f80*/  ISETP.GT.AND P0, PT, R223, R12, PT ;  /* 0x0000000cdf00720c */ /* 0x000fe40003f04270 */
[----:B------:R-:W-:Y:S02]  /*13f90*/  FSEL R111, R24, -INF , !P3 ;  /* 0xff800000186f7808 */ /* 0x000fe40005800000 */
[----:B------:R-:W-:Y:S02]  /*13fa0*/  FSEL R109, R26, -INF , !P1 ;  /* 0xff8000001a6d7808 */ /* 0x000fe40004800000 */
        /* <DEDUP_REMOVED lines=11> */
[-C--:B------:R-:W-:Y:S02]  /*14060*/  ISETP.GT.AND P2, PT, R224, R12.reuse, PT ;  /* 0x0000000ce000720c */ /* 0x080fe40003f44270 */
        /* <DEDUP_REMOVED lines=26> */
[----:B------:R-:W-:Y:S02]  /*14210*/  ISETP.GE.AND P0, PT, R0, R228, PT ;  /* 0x000000e40000720c */ /* 0x000fe40003f06270 */
[----:B------:R-:W-:Y:S02]  /*14220*/  FSEL R44, R44, -INF , !P3 ;  /* 0xff8000002c2c7808 */ /* 0x000fe40005800000 */
[----:B------:R-:W-:Y:S02]  /*14230*/  FSEL R46, R46, -INF , !P1 ;  /* 0xff8000002e2e7808 */ /* 0x000fe40004800000 */
[-C--:B------:R-:W-:Y:S02]  /*14240*/  ISETP.GT.AND P3, PT, R222, R13.reuse, PT ;  /* 0x0000000dde00720c */ /* 0x080fe40003f64270 */
[----:B------:R-:W-:Y:S02]  /*14250*/  FSEL R57, R57, -INF , !P2 ;  /* 0xff80000039397808 */ /* 0x000fe40005000000 */
[----:B------:R-:W-:Y:S02]  /*14260*/  ISETP.GT.AND P1, PT, R225, R13, PT ;  /* 0x0000000de100720c */ /* 0x000fe40003f24270 */
[----:B------:R-:W-:Y:S02]  /*14270*/  ISETP.GT.AND P2, PT, R224, R4, PT ;  /* 0x00000004e000720c */ /* 0x000fe40003f44270 */
[----:B------:R-:W-:Y:S02]  /*14280*/  FSEL R66, R66, -INF , !P5 ;  /* 0xff80000042427808 */ /* 0x000fe40006800000 */
[C---:B------:R-:W-:Y:S02]  /*14290*/  ISETP.GE.AND P5, PT, R107.reuse, R228, PT ;  /* 0x000000e46b00720c */ /* 0x040fe40003fa6270 */
[----:B------:R-:W-:Y:S02]  /*142a0*/  FSEL R33, R200, -INF , !P0 ;  /* 0xff800000c8217808 */ /* 0x000fe40004000000 */
[----:B------:R-:W-:Y:S02]  /*142b0*/  ISETP.GE.AND P0, PT, R107, R226, PT ;  /* 0x000000e26b00720c */ /* 0x000fe40003f06270 */
[----:B------:R-:W-:Y:S02]  /*142c0*/  FSEL R48, R48, -INF , !P3 ;  /* 0xff80000030307808 */ /* 0x000fe40005800000 */
[----:B------:R-:W-:Y:S02]  /*142d0*/  FSEL R50, R50, -INF , !P1 ;  /* 0xff80000032327808 */ /* 0x000fe40004800000 */
[CC--:B------:R-:W-:Y:S02]  /*142e0*/  ISETP.GT.AND P3, PT, R222.reuse, R6.reuse, PT ;  /* 0x00000006de00720c */ /* 0x0c0fe40003f64270 */
[----:B------:R-:W-:Y:S02]  /*142f0*/  FSEL R61, R61, -INF , !P2 ;  /* 0xff8000003d3d7808 */ /* 0x000fe40005000000 */
[-C--:B------:R-:W-:Y:S02]  /*14300*/  ISETP.GT.AND P1, PT, R225, R6.reuse, PT ;  /* 0x00000006e100720c */ /* 0x080fe40003f24270 */
[----:B------:R-:W-:Y:S02]  /*14310*/  ISETP.GT.AND P2, PT, R222, R5, PT ;  /* 0x00000005de00720c */ /* 0x000fe40003f44270 */
[----:B------:R-:W-:Y:S02]  /*14320*/  FSEL R34, R199, -INF , !P5 ;  /* 0xff800000c7227808 */ /* 0x000fe40006800000 */
[----:B------:R-:W-:Y:S02]  /*14330*/  ISETP.GE.AND P5, PT, R107, R227, PT ;  /* 0x000000e36b00720c */ /* 0x000fe40003fa6270 */
[----:B------:R-:W-:Y:S02]  /*14340*/  FSEL R20, R191, -INF , !P0 ;  /* 0xff800000bf147808 */ /* 0x000fe40004000000 */
[----:B------:R-:W-:Y:S02]  /*14350*/  ISETP.GE.AND P0, PT, R106, R229, PT ;  /* 0x000000e56a00720c */ /* 0x000fe40003f06270 */
[----:B------:R-:W-:Y:S02]  /*14360*/  FSEL R52, R52, -INF , !P3 ;  /* 0xff80000034347808 */ /* 0x000fe40005800000 */
[----:B------:R-:W-:Y:S02]  /*14370*/  FSEL R54, R54, -INF , !P1 ;  /* 0xff80000036367808 */ /* 0x000fe40004800000 */
[-C--:B------:R-:W-:Y:S02]  /*14380*/  ISETP.GT.AND P3, PT, R224, R6.reuse, PT ;  /* 0x00000006e000720c */ /* 0x080fe40003f64270 */
[----:B------:R-:W-:Y:S02]  /*14390*/  FSEL R64, R64, -INF , !P2 ;  /* 0xff80000040407808 */ /* 0x000fe40005000000 */
[----:B------:R-:W-:Y:S02]  /*143a0*/  ISETP.GT.AND P1, PT, R223, R6, PT ;  /* 0x00000006df00720c */ /* 0x000fe40003f24270 */
[-C--:B------:R-:W-:Y:S02]  /*143b0*/  ISETP.GT.AND P6, PT, R222, R4.reuse, PT ;  /* 0x00000004de00720c */ /* 0x080fe40003fc4270 */
[----:B------:R-:W-:Y:S02]  /*143c0*/  ISETP.GT.AND P2, PT, R225, R4, PT ;  /* 0x00000004e100720c */ /* 0x000fe40003f44270 */
[----:B------:R-:W-:Y:S02]  /*143d0*/  FSEL R22, R189, -INF , !P5 ;  /* 0xff800000bd167808 */ /* 0x000fe40006800000 */
[----:B------:R-:W-:Y:S02]  /*143e0*/  ISETP.GE.AND P5, PT, R103, R227, PT ;  /* 0x000000e36700720c */ /* 0x000fe40003fa6270 */
[----:B------:R-:W-:Y:S02]  /*143f0*/  FSEL R31, R180, -INF , !P0 ;  /* 0xff800000b41f7808 */ /* 0x000fe40004000000 */
[-C--:B------:R-:W-:Y:S02]  /*14400*/  ISETP.GE.AND P0, PT, R101, R226.reuse, PT ;  /* 0x000000e26500720c */ /* 0x080fe40003f06270 */
[----:B------:R-:W-:Y:S02]  /*14410*/  FSEL R56, R56, -INF , !P3 ;  /* 0xff80000038387808 */ /* 0x000fe40005800000 */
[----:B------:R-:W-:Y:S02]  /*14420*/  FSEL R58, R58, -INF , !P1 ;  /* 0xff8000003a3a7808 */ /* 0x000fe40004800000 */
[-C--:B------:R-:W-:Y:S02]  /*14430*/  ISETP.GT.AND P3, PT, R224, R5.reuse, PT ;  /* 0x00000005e000720c */ /* 0x080fe40003f64270 */
[----:B------:R-:W-:Y:S02]  /*14440*/  FSEL R65, R65, -INF , !P6 ;  /* 0xff80000041417808 */ /* 0x000fe40007000000 */
[----:B------:R-:W-:Y:S02]  /*14450*/  FSEL R67, R67, -INF , !P2 ;  /* 0xff80000043437808 */ /* 0x000fe40005000000 */
[----:B------:R-:W-:Y:S02]  /*14460*/  ISETP.GT.AND P1, PT, R223, R5, PT ;  /* 0x00000005df00720c */ /* 0x000fe40003f24270 */
[----:B------:R-:W-:Y:S02]  /*14470*/  ISETP.GE.AND P6, PT, R0, R227, PT ;  /* 0x000000e30000720c */ /* 0x000fe40003fc6270 */
[----:B------:R-:W-:Y:S02]  /*14480*/  ISETP.GE.AND P2, PT, R107, R229, PT ;  /* 0x000000e56b00720c */ /* 0x000fe40003f46270 */
[----:B------:R-:W-:Y:S02]  /*14490*/  FSEL R28, R185, -INF , !P5 ;  /* 0xff800000b91c7808 */ /* 0x000fe40006800000 */
[----:B------:R-:W-:Y:S02]  /*144a0*/  ISETP.GE.AND P5, PT, R102, R227, PT ;  /* 0x000000e36600720c */ /* 0x000fe40003fa6270 */
[----:B------:R-:W-:Y:S02]  /*144b0*/  FSEL R205, R110, -INF , !P0 ;  /* 0xff8000006ecd7808 */ /* 0x000fe40004000000 */
[-C--:B------:R-:W-:Y:S02]  /*144c0*/  ISETP.GE.AND P0, PT, R2, R226.reuse, PT ;  /* 0x000000e20200720c */ /* 0x080fe40003f06270 */
[----:B------:R-:W-:Y:S02]  /*144d0*/  FSEL R60, R60, -INF , !P3 ;  /* 0xff8000003c3c7808 */ /* 0x000fe40005800000 */
[----:B------:R-:W-:Y:S02]  /*144e0*/  FSEL R62, R62, -INF , !P1 ;  /* 0xff8000003e3e7808 */ /* 0x000fe40004800000 */
[----:B------:R-:W-:Y:S02]  /*144f0*/  ISETP.GE.AND P3, PT, R0, R229, PT ;  /* 0x000000e50000720c */ /* 0x000fe40003f66270 */
[----:B------:R-:W-:Y:S02]  /*14500*/  FSEL R36, R197, -INF , !P2 ;  /* 0xff800000c5247808 */ /* 0x000fe40005000000 */
[----:B------:R-:W-:Y:S02]  /*14510*/  FSEL R21, R190, -INF , !P6 ;  /* 0xff800000be157808 */ /* 0x000fe40007000000 */
[-C--:B------:R-:W-:Y:S02]  /*14520*/  ISETP.GE.AND P1, PT, R0, R226.reuse, PT ;  /* 0x000000e20000720c */ /* 0x080fe40003f26270 */
[-C--:B------:R-:W-:Y:S02]  /*14530*/  ISETP.GE.AND P2, PT, R106, R227.reuse, PT ;  /* 0x000000e36a00720c */ /* 0x080fe40003f46270 */
[-C--:B------:R-:W-:Y:S02]  /*14540*/  ISETP.GE.AND P6, PT, R103, R226.reuse, PT ;  /* 0x000000e26700720c */ /* 0x080fe40003fc6270 */
[----:B------:R-:W-:Y:S02]  /*14550*/  FSEL R206, R109, -INF , !P5 ;  /* 0xff8000006dce7808 */ /* 0x000fe40006800000 */
[----:B------:R-:W-:Y:S02]  /*14560*/  ISETP.GE.AND P5, PT, R16, R227, PT ;  /* 0x000000e31000720c */ /* 0x000fe40003fa6270 */
[----:B------:R-:W-:Y:S02]  /*14570*/  FSEL R192, R23, -INF , !P0 ;  /* 0xff80000017c07808 */ /* 0x000fe40004000000 */
[-C--:B------:R-:W-:Y:S02]  /*14580*/  ISETP.GE.AND P0, PT, R14, R226.reuse, PT ;  /* 0x000000e20e00720c */ /* 0x080fe40003f06270 */
[----:B------:R-:W-:Y:S02]  /*14590*/  FSEL R35, R198, -INF , !P3 ;  /* 0xff800000c6237808 */ /* 0x000fe40005800000 */
[-C--:B------:R-:W-:Y:S02]  /*145a0*/  ISETP.GE.AND P3, PT, R106, R226.reuse, PT ;  /* 0x000000e26a00720c */ /* 0x080fe40003f66270 */
[----:B------:R-:W-:Y:S02]  /*145b0*/  FSEL R17, R196, -INF , !P1 ;  /* 0xff800000c4117808 */ /* 0x000fe40004800000 */
[----:B------:R-:W-:Y:S02]  /*145c0*/  FSEL R26, R187, -INF , !P6 ;  /* 0xff800000bb1a7808 */ /* 0x000fe40007000000 */
[----:B------:R-:W-:Y:S02]  /*145d0*/  FSEL R27, R186, -INF , !P2 ;  /* 0xff800000ba1b7808 */ /* 0x000fe40005000000 */
[----:B------:R-:W-:Y:S02]  /*145e0*/  ISETP.GE.AND P6, PT, R103, R229, PT ;  /* 0x000000e56700720c */ /* 0x000fe40003fc6270 */
[-C--:B------:R-:W-:Y:S02]  /*145f0*/  ISETP.GE.AND P2, PT, R102, R226.reuse, PT ;  /* 0x000000e26600720c */ /* 0x080fe40003f46270 */
[----:B------:R-:W-:Y:S02]  /*14600*/  FSEL R196, R19, -INF , !P5 ;  /* 0xff80000013c47808 */ /* 0x000fe40006800000 */
[----:B------:R-:W-:Y:S02]  /*14610*/  ISETP.GE.AND P5, PT, R15, R227, PT ;  /* 0x000000e30f00720c */ /* 0x000fe40003fa6270 */
[----:B------:R-:W-:Y:S02]  /*14620*/  FSEL R243, R41, -INF , !P0 ;  /* 0xff80000029f37808 */ /* 0x000fe40004000000 */
[-C--:B------:R-:W-:Y:S02]  /*14630*/  ISETP.GE.AND P0, PT, R12, R226.reuse, PT ;  /* 0x000000e20c00720c */ /* 0x080fe40003f06270 */
[----:B------:R-:W-:Y:S02]  /*14640*/  FSEL R25, R188, -INF , !P3 ;  /* 0xff800000bc197808 */ /* 0x000fe40005800000 */
[----:B------:R-:W-:Y:S02]  /*14650*/  FMNMX3.FTZ R8, R3, R17, R20, !PT ;  /* 0x0000001103087276 */ /* 0x000fe40007810014 */
[----:B------:R-:W-:Y:S02]  /*14660*/  FSEL R32, R179, -INF , !P6 ;  /* 0xff800000b3207808 */ /* 0x000fe40007000000 */
[----:B------:R-:W-:Y:S02]  /*14670*/  FSEL R200, R111, -INF , !P2 ;  /* 0xff8000006fc87808 */ /* 0x000fe40005000000 */
[-C--:B------:R-:W-:Y:S02]  /*14680*/  ISETP.GE.AND P6, PT, R101, R227.reuse, PT ;  /* 0x000000e36500720c */ /* 0x080fe40003fc6270 */
[-C--:B------:R-:W-:Y:S02]  /*14690*/  ISETP.GE.AND P2, PT, R16, R226.reuse, PT ;  /* 0x000000e21000720c */ /* 0x080fe40003f46270 */
[----:B------:R-:W-:Y:S02]  /*146a0*/  FSEL R245, R42, -INF , !P5 ;  /* 0xff8000002af57808 */ /* 0x000fe40006800000 */
[-C--:B------:R-:W-:Y:S02]  /*146b0*/  ISETP.GE.AND P5, PT, R13, R227.reuse, PT ;  /* 0x000000e30d00720c */ /* 0x080fe40003fa6270 */
[----:B------:R-:W-:Y:S02]  /*146c0*/  FSEL R239, R45, -INF , !P0 ;  /* 0xff8000002def7808 */ /* 0x000fe40004000000 */
[----:B------:R-:W-:Y:S02]  /*146d0*/  ISETP.GE.AND P0, PT, R12, R227, PT ;  /* 0x000000e30c00720c */ /* 0x000fe40003f06270 */
[----:B------:R-:W-:Y:S02]  /*146e0*/  FMNMX3.FTZ R0, R100, R21, R22, !PT ;  /* 0x0000001564007276 */ /* 0x000fe40007810016 */
[----:B------:R-:W-:Y:S02]  /*146f0*/  FMNMX3.FTZ R8, R8, R25, R26, !PT ;  /* 0x0000001908087276 */ /* 0x000fe4000781001a */
[----:B------:R-:W-:Y:S02]  /*14700*/  FSEL R207, R108, -INF , !P6 ;  /* 0xff8000006ccf7808 */ /* 0x000fe40007000000 */
[----:B------:R-:W-:Y:S02]  /*14710*/  FSEL R109, R24, -INF , !P2 ;  /* 0xff800000186d7808 */ /* 0x000fe40005000000 */
[----:B------:R-:W-:Y:S02]  /*14720*/  ISETP.GE.AND P6, PT, R2, R227, PT ;  /* 0x000000e30200720c */ /* 0x000fe40003fc6270 */
[-C--:B------:R-:W-:Y:S02]  /*14730*/  ISETP.GE.AND P2, PT, R15, R226.reuse, PT ;  /* 0x000000e20f00720c */ /* 0x080fe40003f46270 */
[----:B------:R-:W-:Y:S02]  /*14740*/  FSEL R242, R46, -INF , !P5 ;  /* 0xff8000002ef27808 */ /* 0x000fe40006800000 */
[----:B------:R-:W-:Y:S02]  /*14750*/  ISETP.GE.AND P5, PT, R6, R226, PT ;  /* 0x000000e20600720c */ /* 0x000fe40003fa6270 */
[----:B------:R-:W-:Y:S02]  /*14760*/  FSEL R241, R47, -INF , !P0 ;  /* 0xff8000002ff17808 */ /* 0x000fe40004000000 */
[----:B------:R-:W-:Y:S02]  /*14770*/  FMNMX3.FTZ R0, R0, R27, R28, !PT ;  /* 0x0000001b00007276 */ /* 0x000fe4000781001c */
[----:B------:R-:W-:Y:S02]  /*14780*/  FMNMX3.FTZ R8, R8, R200, R205, !PT ;  /* 0x000000c808087276 */ /* 0x000fe400078100cd */
[-C--:B------:R-:W-:Y:S02]  /*14790*/  ISETP.GE.AND P0, PT, R7, R226.reuse, PT ;  /* 0x000000e20700720c */ /* 0x080fe40003f06270 */
[----:B------:R-:W-:Y:S02]  /*147a0*/  FSEL R198, R18, -INF , !P6 ;  /* 0xff80000012c67808 */ /* 0x000fe40007000000 */
[----:B------:R-:W-:Y:S02]  /*147b0*/  FSEL R244, R40, -INF , !P2 ;  /* 0xff80000028f47808 */ /* 0x000fe40005000000 */
[----:B------:R-:W-:Y:S02]  /*147c0*/  ISETP.GE.AND P6, PT, R14, R227, PT ;  /* 0x000000e30e00720c */ /* 0x000fe40003fc6270 */
[----:B------:R-:W-:Y:S02]  /*147d0*/  ISETP.GE.AND P2, PT, R13, R226, PT ;  /* 0x000000e20d00720c */ /* 0x000fe40003f46270 */
[----:B------:R-:W-:Y:S02]  /*147e0*/  FSEL R251, R56, -INF , !P5 ;  /* 0xff80000038fb7808 */ /* 0x000fe40006800000 */
[----:B------:R-:W-:Y:S02]  /*147f0*/  FMNMX3.FTZ R0, R0, R206, R207, !PT ;  /* 0x000000ce00007276 */ /* 0x000fe400078100cf */
[----:B------:R-:W-:Y:S02]  /*14800*/  FMNMX3.FTZ R8, R8, R109, R192, !PT ;  /* 0x0000006d08087276 */ /* 0x000fe400078100c0 */
[-C--:B------:R-:W-:Y:S02]  /*14810*/  ISETP.GE.AND P5, PT, R6, R227.reuse, PT ;  /* 0x000000e30600720c */ /* 0x080fe40003fa6270 */
[----:B------:R-:W-:Y:S02]  /*14820*/  FSEL R252, R57, -INF , !P0 ;  /* 0xff80000039fc7808 */ /* 0x000fe40004000000 */
[----:B------:R-:W-:Y:S02]  /*14830*/  ISETP.GE.AND P0, PT, R7, R227, PT ;  /* 0x000000e30700720c */ /* 0x000fe40003f06270 */
[----:B------:R-:W-:Y:S02]  /*14840*/  FSEL R246, R43, -INF , !P6 ;  /* 0xff8000002bf67808 */ /* 0x000fe40007000000 */
[----:B------:R-:W-:Y:S02]  /*14850*/  FSEL R238, R44, -INF , !P2 ;  /* 0xff8000002cee7808 */ /* 0x000fe40005000000 */
[----:B------:R-:W-:Y:S02]  /*14860*/  FMNMX3.FTZ R0, R0, R196, R198, !PT ;  /* 0x000000c400007276 */ /* 0x000fe400078100c6 */
[----:B------:R-:W-:Y:S02]  /*14870*/  FMNMX3.FTZ R8, R8, R244, R243, !PT ;  /* 0x000000f408087276 */ /* 0x000fe400078100f3 */
[----:B------:R-:W-:Y:S02]  /*14880*/  FSEL R41, R58, -INF , !P5 ;  /* 0xff8000003a297808 */ /* 0x000fe40006800000 */
[-C--:B------:R-:W-:Y:S02]  /*14890*/  ISETP.GE.AND P5, PT, R5, R226.reuse, PT ;  /* 0x000000e20500720c */ /* 0x080fe40003fa6270 */
[----:B------:R-:W-:Y:S02]  /*148a0*/  FSEL R211, R59, -INF , !P0 ;  /* 0xff8000003bd37808 */ /* 0x000fe40004000000 */
[----:B------:R-:W-:Y:S02]  /*148b0*/  ISETP.GE.AND P0, PT, R4, R226, PT ;  /* 0x000000e20400720c */ /* 0x000fe40003f06270 */
[----:B------:R-:W-:Y:S02]  /*148c0*/  FMNMX3.FTZ R0, R0, R245, R246, !PT ;  /* 0x000000f500007276 */ /* 0x000fe400078100f6 */
[----:B------:R-:W-:Y:S02]  /*148d0*/  FMNMX3.FTZ R8, R8, R238, R239, !PT ;  /* 0x000000ee08087276 */ /* 0x000fe400078100ef */
[----:B------:R-:W-:Y:S02]  /*148e0*/  FSEL R180, R60, -INF , !P5 ;  /* 0xff8000003cb47808 */ /* 0x000fe40006800000 */
[-C--:B------:R-:W-:Y:S02]  /*148f0*/  ISETP.GE.AND P1, PT, R106, R228.reuse, PT ;  /* 0x000000e46a00720c */ /* 0x080fe40003f26270 */
[----:B------:R-:W-:Y:S02]  /*14900*/  ISETP.GE.AND P3, PT, R103, R228, PT ;  /* 0x000000e46700720c */ /* 0x000fe40003f66270 */
[-C--:B------:R-:W-:Y:S02]  /*14910*/  ISETP.GE.AND P5, PT, R5, R227.reuse, PT ;  /* 0x000000e30500720c */ /* 0x080fe40003fa6270 */
[----:B------:R-:W-:Y:S02]  /*14920*/  FSEL R179, R61, -INF , !P0 ;  /* 0xff8000003db37808 */ /* 0x000fe40004000000 */
[----:B------:R-:W-:Y:S02]  /*14930*/  ISETP.GE.AND P0, PT, R4, R227, PT ;  /* 0x000000e30400720c */ /* 0x000fe40003f06270 */
[----:B------:R-:W-:Y:S02]  /*14940*/  FMNMX3.FTZ R0, R0, R242, R241, !PT ;  /* 0x000000f200007276 */ /* 0x000fe400078100f1 */
[----:B------:R-:W-:Y:S02]  /*14950*/  FMNMX3.FTZ R8, R8, R251, R252, !PT ;  /* 0x000000fb08087276 */ /* 0x000fe400078100fc */
[----:B------:R-:W-:Y:S02]  /*14960*/  FSEL R29, R183, -INF , !P1 ;  /* 0xff800000b71d7808 */ /* 0x000fe40004800000 */
[----:B------:R-:W-:Y:S02]  /*14970*/  FSEL R30, R182, -INF , !P3 ;  /* 0xff800000b61e7808 */ /* 0x000fe40005800000 */
[----:B------:R-:W-:Y:S02]  /*14980*/  FSEL R106, R62, -INF , !P5 ;  /* 0xff8000003e6a7808 */ /* 0x000fe40006800000 */
[CC--:B------:R-:W-:Y:S02]  /*14990*/  ISETP.GE.AND P1, PT, R102.reuse, R228.reuse, PT ;  /* 0x000000e46600720c */ /* 0x0c0fe40003f26270 */
[-C--:B------:R-:W-:Y:S02]  /*149a0*/  ISETP.GE.AND P3, PT, R102, R229.reuse, PT ;  /* 0x000000e56600720c */ /* 0x080fe40003f66270 */
[CC--:B------:R-:W-:Y:S02]  /*149b0*/  ISETP.GE.AND P6, PT, R101.reuse, R228.reuse, PT ;  /* 0x000000e46500720c */ /* 0x0c0fe40003fc6270 */
[----:B------:R-:W-:Y:S02]  /*149c0*/  ISETP.GE.AND P2, PT, R101, R229, PT ;  /* 0x000000e56500720c */ /* 0x000fe40003f46270 */
[----:B------:R-:W-:Y:S02]  /*149d0*/  ISETP.GE.AND P5, PT, R16, R228, PT ;  /* 0x000000e41000720c */ /* 0x000fe40003fa6270 */
[----:B------:R-:W-:Y:S02]  /*149e0*/  FSEL R107, R63, -INF , !P0 ;  /* 0xff8000003f6b7808 */ /* 0x000fe40004000000 */
[----:B------:R-:W-:Y:S02]  /*149f0*/  FMNMX3.FTZ R0, R0, R41, R211, !PT ;  /* 0x0000002900007276 */ /* 0x000fe400078100d3 */
[----:B------:R-:W-:Y:S01]  /*14a00*/  FMNMX3.FTZ R103, R8, R180, R179, !PT ;  /* 0x000000b408677276 */ /* 0x000fe200078100b3 */
[----:B------:R-:W-:Y:S06]  /*14a10*/  BRA.U.ANY UP0, `(.L_x_932) ;  /* 0xffffffe500307547 */ /* 0x000fec000b93ffff */
.L_x_931:
[----:B------:R-:W-:Y:S01]  /*14a20*/  FSEL R204, R204, -INF , !P1 ;  /* 0xff800000cccc7808 */ /* 0x000fe20004800000 */
[----:B------:R-:W2:Y:S01]  /*14a30*/  LDL.64 R42, [R1+0x30] ;  /* 0x00003000012a7983 */ /* 0x000ea20000100a00 */
[-C--:B------:R-:W-:Y:S01]  /*14a40*/  ISETP.GE.AND P1, PT, R2, R228.reuse, PT ;  /* 0x000000e40200720c */ /* 0x080fe20003f26270 */
[----:B------:R-:W3:Y:S01]  /*14a50*/  LDC R186, c[0x0][0x4f8] ;  /* 0x00013e00ffba7b82 */ /* 0x000ee20000000800 */
[----:B------:R-:W-:Y:S01]  /*14a60*/  FSEL R201, R201, -INF , !P2 ;  /* 0xff800000c9c97808 */ /* 0x000fe20005000000 */
[----:B------:R-:W-:Y:S01]  /*14a70*/  UMOV UR5, UR11 ;  /* 0x0000000b00057c82 */ /* 0x000fe20008000000 */
[----:B------:R-:W-:Y:S01]  /*14a80*/  FSEL R193, R181, -INF , !P1 ;  /* 0xff800000b5c17808 */ /* 0x000fe20004800000 */
[----:B------:R-:W4:Y:S01]  /*14a90*/  LDL R46, [R1+0x28] ;  /* 0x00002800012e7983 */ /* 0x000f220000100800 */
[-C--:B------:R-:W-:Y:S01]  /*14aa0*/  ISETP.GE.AND P2, PT, R15, R229.reuse, PT ;  /* 0x000000e50f00720c */ /* 0x080fe20003f46270 */
[----:B------:R-:W-:Y:S01]  /*14ab0*/  UIADD3 UR21, UPT, UPT, UR29, 0x76cf5d0a, URZ ;  /* 0x76cf5d0a1d157890 */ /* 0x000fe2000fffe0ff */
[-C--:B------:R-:W-:Y:S01]  /*14ac0*/  ISETP.GE.AND P1, PT, R14, R229.reuse, PT ;  /* 0x000000e50e00720c */ /* 0x080fe20003f26270 */
[----:B------:R-:W5:Y:S01]  /*14ad0*/  LDL R59, [R1+0x20] ;  /* 0x00002000013b7983 */ /* 0x000f620000100800 */
[----:B------:R-:W-:Y:S01]  /*14ae0*/  FSEL R237, R38, -INF , !P2 ;  /* 0xff80000026ed7808 */ /* 0x000fe20005000000 */
[----:B------:R-:W-:Y:S01]  /*14af0*/  UIADD3 UR15, UPT, UPT, UR29, -0x56f99767, URZ ;  /* 0xa90668991d0f7890 */ /* 0x000fe2000fffe0ff */
[----:B------:R-:W-:Y:S01]  /*14b00*/  FSEL R240, R39, -INF , !P1 ;  /* 0xff80000027f07808 */ /* 0x000fe20004800000 */
[----:B------:R-:W5:Y:S01]  /*14b10*/  LDL R40, [R1+0x24] ;  /* 0x0000240001287983 */ /* 0x000f620000100800 */
[----:B------:R-:W-:Y:S01]  /*14b20*/  FSEL R203, R203, -INF , !P6 ;  /* 0xff800000cbcb7808 */ /* 0x000fe20007000000 */
[----:B------:R-:W-:Y:S01]  /*14b30*/  UIADD3 UR19, UPT, UPT, UR29, -0x126145ec, URZ ;  /* 0xed9eba141d137890 */ /* 0x000fe2000fffe0ff */
[----:B------:R-:W-:Y:S01]  /*14b40*/  FSEL R202, R202, -INF , !P3 ;  /* 0xff800000caca7808 */ /* 0x000fe20005800000 */
[----:B------:R-:W5:Y:S01]  /*14b50*/  LDL R234, [R1+0x2c] ;  /* 0x00002c0001ea7983 */ /* 0x000f620000100800 */
[-C--:B------:R-:W-:Y:S01]  /*14b60*/  ISETP.GE.AND P6, PT, R2, R229.reuse, PT ;  /* 0x000000e50200720c */ /* 0x080fe20003fc6270 */
[----:B------:R-:W-:Y:S01]  /*14b70*/  UIADD3 UR14, UPT, UPT, UR29, 0x646e171e, URZ ;  /* 0x646e171e1d0e7890 */ /* 0x000fe2000fffe0ff */
[----:B------:R-:W-:Y:S01]  /*14b80*/  ISETP.GE.AND P3, PT, R15, R228, PT ;  /* 0x000000e40f00720c */ /* 0x000fe20003f66270 */
[----:B------:R-:W5:Y:S01]  /*14b90*/  LDL.64 R38, [R1+0x50] ;  /* 0x0000500001267983 */ /* 0x000f620000100a00 */
[----:B------:R-:W-:Y:S01]  /*14ba0*/  FSEL R199, R177, -INF , !P6 ;  /* 0xff800000b1c77808 */ /* 0x000fe20007000000 */
[----:B------:R-:W-:Y:S01]  /*14bb0*/  USHF.L.U32 UR23, UR18, 0x1, URZ ;  /* 0x0000000112177899 */ /* 0x000fe200080006ff */
[----:B------:R-:W-:Y:S01]  /*14bc0*/  FSEL R235, R176, -INF , !P3 ;  /* 0xff800000b0eb7808 */ /* 0x000fe20005800000 */
[----:B------:R-:W-:Y:S01]  /*14bd0*/  IMAD.SHL.U32 R185, R220, 0x4, RZ ;  /* 0x00000004dcb97824 */ /* 0x000fe200078e00ff */
[----:B------:R-:W-:Y:S01]  /*14be0*/  FMNMX3.FTZ R0, R0, R106, R107, !PT ;  /* 0x0000006a00007276 */ /* 0x000fe2000781006b */
[----:B------:R-:W5:Y:S01]  /*14bf0*/  LDL.64 R176, [R1+0x48] ;  /* 0x0000480001b07983 */ /* 0x000f620000100a00 */
[CC--:B------:R-:W-:Y:S01]  /*14c00*/  ISETP.GE.AND P1, PT, R6.reuse, R229.reuse, PT ;  /* 0x000000e50600720c */ /* 0x0c0fe20003f26270 */
[----:B------:R-:W-:Y:S01]  /*14c10*/  UIADD3 UR20, UPT, UPT, UR29, 0x32370b8f, URZ ;  /* 0x32370b8f1d147890 */ /* 0x000fe2000fffe0ff */
[-C--:B------:R-:W-:Y:S01]  /*14c20*/  ISETP.GE.AND P2, PT, R6, R228.reuse, PT ;  /* 0x000000e40600720c */ /* 0x080fe20003f46270 */
[----:B------:R-:W-:Y:S01]  /*14c30*/  UISETP.GT.AND UP0, UPT, UR18, UR16, UPT ;  /* 0x000000101200728c */ /* 0x000fe2000bf04270 */
[-C--:B------:R-:W-:Y:S01]  /*14c40*/  ISETP.GE.AND P0, PT, R16, R229.reuse, PT ;  /* 0x000000e51000720c */ /* 0x080fe20003f06270 */
[----:B------:R-:W5:Y:S01]  /*14c50*/  LDL.64 R182, [R1+0x10] ;  /* 0x0000100001b67983 */ /* 0x000f620000100a00 */
[----:B------:R-:W-:Y:S01]  /*14c60*/  FSEL R231, R54, -INF , !P1 ;  /* 0xff80000036e77808 */ /* 0x000fe20004800000 */
[----:B------:R-:W-:Y:S01]  /*14c70*/  UIADD3 UR18, UPT, UPT, UR18, -0x1, URZ ;  /* 0xffffffff12127890 */ /* 0x000fe2000fffe0ff */
[----:B------:R-:W-:Y:S02]  /*14c80*/  FSEL R197, R178, -INF , !P0 ;  /* 0xff800000b2c57808 */ /* 0x000fe40004000000 */
[-C--:B------:R-:W-:Y:S01]  /*14c90*/  ISETP.GE.AND P0, PT, R13, R228.reuse, PT ;  /* 0x000000e40d00720c */ /* 0x080fe20003f06270 */
[----:B------:R-:W5:Y:S01]  /*14ca0*/  LDL.64 R56, [R1+0x18] ;  /* 0x0000180001387983 */ /* 0x000f620000100a00 */
[----:B------:R-:W-:Y:S02]  /*14cb0*/  FSEL R191, R184, -INF , !P5 ;  /* 0xff800000b8bf7808 */ /* 0x000fe40006800000 */
[----:B------:R-:W-:Y:S02]  /*14cc0*/  FSEL R214, R48, -INF , !P0 ;  /* 0xff80000030d67808 */ /* 0x000fe40004000000 */
[-C--:B------:R-:W-:Y:S01]  /*14cd0*/  ISETP.GE.AND P0, PT, R7, R228.reuse, PT ;  /* 0x000000e40700720c */ /* 0x080fe20003f06270 */
[----:B-1----:R-:W1:Y:S01]  /*14ce0*/  SHFL.BFLY PT, R8, R103, 0x2, 0x1f ;  /* 0x0c401f0067087f89 */ /* 0x002e6200000e0000 */
[----:B------:R-:W-:Y:S02]  /*14cf0*/  FSEL R48, R52, -INF , !P2 ;  /* 0xff80000034307808 */ /* 0x000fe40005000000 */
[----:B------:R-:W-:Y:S05]  /*14d00*/  FSEL R58, R53, -INF , !P0 ;  /* 0xff800000353a7808 */ /* 0x000fea0004000000 */
[----:B------:R-:W3:Y:S01]  /*14d10*/  SHFL.BFLY PT, R2, R0, 0x2, 0x1f ;  /* 0x0c401f0000027f89 */ /* 0x000ee200000e0000 */
[CC--:B------:R-:W-:Y:S02]  /*14d20*/  ISETP.GE.AND P0, PT, R4.reuse, R228.reuse, PT ;  /* 0x000000e40400720c */ /* 0x0c0fe40003f06270 */
[-C--:B------:R-:W-:Y:S02]  /*14d30*/  ISETP.GE.AND P2, PT, R5, R228.reuse, PT ;  /* 0x000000e40500720c */ /* 0x080fe40003f46270 */
[----:B------:R-:W-:Y:S02]  /*14d40*/  FSEL R250, R65, -INF , !P0 ;  /* 0xff80000041fa7808 */ /* 0x000fe40004000000 */
[----:B------:R-:W-:Y:S02]  /*14d50*/  ISETP.GE.AND P0, PT, R4, R229, PT ;  /* 0x000000e50400720c */ /* 0x000fe40003f06270 */
[----:B------:R-:W-:Y:S02]  /*14d60*/  FMNMX3.FTZ R4, R105, R35, R36, !PT ;  /* 0x0000002369047276 */ /* 0x000fe40007810024 */
[----:B------:R-:W-:Y:S02]  /*14d70*/  FSEL R248, R64, -INF , !P2 ;  /* 0xff80000040f87808 */ /* 0x000fe40005000000 */
[----:B------:R-:W-:Y:S02]  /*14d80*/  FMNMX3.FTZ R4, R4, R31, R32, !PT ;  /* 0x0000001f04047276 */ /* 0x000fe40007810020 */
[-C--:B------:R-:W-:Y:S02]  /*14d90*/  ISETP.GE.AND P2, PT, R5, R229.reuse, PT ;  /* 0x000000e50500720c */ /* 0x080fe40003f46270 */
[----:B------:R-:W-:Y:S02]  /*14da0*/  ISETP.GE.AND P5, PT, R14, R228, PT ;  /* 0x000000e40e00720c */ /* 0x000fe40003fa6270 */
[----:B------:R-:W-:Y:S02]  /*14db0*/  FMNMX3.FTZ R4, R4, R202, R201, !PT ;  /* 0x000000ca04047276 */ /* 0x000fe400078100c9 */
[----:B------:R-:W-:Y:S01]  /*14dc0*/  FSEL R236, R37, -INF , !P5 ;  /* 0xff80000025ec7808 */ /* 0x000fe20006800000 */
[----:B------:R-:W-:Y:S01]  /*14dd0*/  IMAD.MOV.U32 R37, RZ, RZ, R179 ;  /* 0x000000ffff257224 */ /* 0x000fe200078e00b3 */
[C---:B------:R-:W-:Y:S02]  /*14de0*/  ISETP.GE.AND P3, PT, R12.reuse, R228, PT ;  /* 0x000000e40c00720c */ /* 0x040fe40003f66270 */
[-C--:B------:R-:W-:Y:S02]  /*14df0*/  ISETP.GE.AND P6, PT, R13, R229.reuse, PT ;  /* 0x000000e50d00720c */ /* 0x080fe40003fc6270 */
[-C--:B------:R-:W-:Y:S02]  /*14e00*/  ISETP.GE.AND P5, PT, R12, R229.reuse, PT ;  /* 0x000000e50c00720c */ /* 0x080fe40003fa6270 */
[----:B------:R-:W-:Y:S01]  /*14e10*/  FSEL R215, R49, -INF , !P3 ;  /* 0xff80000031d77808 */ /* 0x000fe20005800000 */
[----:B------:R-:W-:Y:S01]  /*14e20*/  IMAD.MOV.U32 R49, RZ, RZ, R180 ;  /* 0x000000ffff317224 */ /* 0x000fe200078e00b4 */
[----:B------:R-:W-:Y:S02]  /*14e30*/  ISETP.GE.AND P3, PT, R7, R229, PT ;  /* 0x000000e50700720c */ /* 0x000fe40003f66270 */
[----:B------:R-:W-:Y:S02]  /*14e40*/  FSEL R210, R50, -INF , !P6 ;  /* 0xff80000032d27808 */ /* 0x000fe40007000000 */
[----:B------:R-:W-:Y:S01]  /*14e50*/  FSEL R213, R51, -INF , !P5 ;  /* 0xff80000033d57808 */ /* 0x000fe20006800000 */
[----:B------:R-:W-:Y:S01]  /*14e60*/  IMAD.MOV.U32 R51, RZ, RZ, R48 ;  /* 0x000000ffff337224 */ /* 0x000fe200078e0030 */
[----:B------:R-:W-:Y:S02]  /*14e70*/  FSEL R55, R55, -INF , !P3 ;  /* 0xff80000037377808 */ /* 0x000fe40005800000 */
[----:B------:R-:W-:Y:S02]  /*14e80*/  SHF.R.U32.HI R184, RZ, 0x1, R220 ;  /* 0x00000001ffb87819 */ /* 0x000fe400000116dc */
[----:B------:R-:W-:Y:S02]  /*14e90*/  LOP3.LUT R110, R185, 0x18, RZ, 0xc0, !PT ;  /* 0x00000018b96e7812 */ /* 0x000fe400078ec0ff */
[----:B------:R-:W-:Y:S02]  /*14ea0*/  FSEL R249, R67, -INF , !P0 ;  /* 0xff80000043f97808 */ /* 0x000fe40004000000 */
[----:B------:R-:W-:Y:S02]  /*14eb0*/  LOP3.LUT R110, R110, 0xc0, R221, 0xf8, !PT ;  /* 0x000000c06e6e7812 */ /* 0x000fe400078ef8dd */
[----:B------:R-:W-:Y:S02]  /*14ec0*/  FSEL R247, R66, -INF , !P2 ;  /* 0xff80000042f77808 */ /* 0x000fe40005000000 */
[----:B------:R-:W-:Y:S02]  /*14ed0*/  MOV R50, R211 ;  /* 0x000000d300327202 */ /* 0x000fe40000000f00 */
[----:B-1----:R-:W-:Y:S01]  /*14ee0*/  FMNMX.FTZ R103, R103, R8, !PT ;  /* 0x0000000867677209 */ /* 0x002fe20007810000 */
[----:B------:R-:W-:Y:S01]  /*14ef0*/  IMAD.U32 R8, RZ, RZ, UR29 ;  /* 0x0000001dff087e24 */ /* 0x000fe2000f8e00ff */
[----:B---3--:R-:W-:Y:S02]  /*14f00*/  FMNMX.FTZ R2, R0, R2, !PT ;  /* 0x0000000200027209 */ /* 0x008fe40007810000 */
[----:B------:R-:W-:Y:S03]  /*14f10*/  LOP3.LUT R186, R186, 0xff, RZ, 0xc0, !PT ;  /* 0x000000ffbaba7812 */ /* 0x000fe600078ec0ff */
[----:B------:R-:W1:Y:S02]  /*14f20*/  SHFL.BFLY PT, R0, R2, 0x1, 0x1f ;  /* 0x0c201f0002007f89 */ /* 0x000e6400000e0000 */
[----:B------:R-:W-:Y:S01]  /*14f30*/  IMAD R186, R186, 0x10000, R186 ;  /* 0x00010000baba7824 */ /* 0x000fe200078e02ba */
[----:B-1----:R-:W-:Y:S02]  /*14f40*/  FMNMX.FTZ R108, R2, R0, !PT ;  /* 0x00000000026c7209 */ /* 0x002fe40007810000 */
[----:B------:R-:W-:Y:S02]  /*14f50*/  FMNMX3.FTZ R0, R4, R197, R199, !PT ;  /* 0x000000c504007276 */ /* 0x000fe400078100c7 */
[C---:B------:R-:W-:Y:S01]  /*14f60*/  FSETP.NEU.FTZ.AND P0, PT, R108.reuse, -INF , PT ;  /* 0xff8000006c00780b */ /* 0x040fe20003f1d000 */
[----:B------:R-:W-:Y:S01]  /*14f70*/  FMUL.FTZ R190, R108, UR4 ;  /* 0x000000046cbe7c20 */ /* 0x000fe20008410000 */
[----:B------:R-:W-:Y:S04]  /*14f80*/  FMNMX3.FTZ R0, R0, R237, R240, !PT ;  /* 0x000000ed00007276 */ /* 0x000fe800078100f0 */
[----:B------:R-:W-:Y:S02]  /*14f90*/  FMNMX3.FTZ R0, R0, R210, R213, !PT ;  /* 0x000000d200007276 */ /* 0x000fe400078100d5 */
[----:B------:R-:W-:Y:S02]  /*14fa0*/  FSEL R190, R190, RZ, P0 ;  /* 0x000000ffbebe7208 */ /* 0x000fe40000000000 */
[----:B------:R-:W-:Y:S02]  /*14fb0*/  FMNMX3.FTZ R101, R0, R231, R55, !PT ;  /* 0x000000e700657276 */ /* 0x000fe40007810037 */
[----:B------:R-:W-:Y:S01]  /*14fc0*/  LOP3.LUT R0, R184, 0x8, RZ, 0xc0, !PT ;  /* 0x00000008b8007812 */ /* 0x000fe200078ec0ff */
[--C-:B------:R-:W-:Y:S01]  /*14fd0*/  FFMA.FTZ R21, R21, UR4, -R190.reuse ;  /* 0x0000000415157c23 */ /* 0x100fe200080108be */
[----:B------:R-:W-:Y:S01]  /*14fe0*/  FMNMX3.FTZ R101, R101, R247, R249, !PT ;  /* 0x000000f765657276 */ /* 0x000fe200078100f9 */
[----:B------:R-:W-:Y:S01]  /*14ff0*/  FFMA.FTZ R22, R22, UR4, -R190 ;  /* 0x0000000416167c23 */ /* 0x000fe200080108be */
[----:B------:R-:W-:Y:S01]  /*15000*/  LOP3.LUT R110, R110, R0, RZ, 0x3c, !PT ;  /* 0x000000006e6e7212 */ /* 0x000fe200078e3cff */
[----:B------:R-:W-:Y:S03]  /*15010*/  MUFU.EX2 R194, R21 ;  /* 0x0000001500c27308 */ /* 0x000fe60000000800 */
[----:B------:R-:W-:Y:S04]  /*15020*/  LOP3.LUT R110, R110, 0x120, R221, 0xf8, !PT ;  /* 0x000001206e6e7812 */ /* 0x000fe800078ef8dd */
[----:B------:R-:W-:Y:S03]  /*15030*/  LEA R110, R110, UR5, 0x1 ;  /* 0x000000056e6e7c11 */ /* 0x000fe6000f8e08ff */
[----:B------:R-:W1:Y:S01]  /*15040*/  MUFU.EX2 R18, R22 ;  /* 0x0000001600127308 */ /* 0x000e620000000800 */
[----:B------:R-:W-:Y:S02]  /*15050*/  IADD3 R111, PT, PT, R110, 0x9020, RZ ;  /* 0x000090206e6f7810 */ /* 0x000fe40007ffe0ff */
[----:B-1----:R-:W-:Y:S02]  /*15060*/  F2FP.F16.F32.PACK_AB R181, R18, R194 ;  /* 0x000000c212b5723e */ /* 0x002fe400000000ff */
[----:B--2---:R-:W-:Y:S01]  /*15070*/  LOP3.LUT R6, R43, UR23, R8, 0x96, !PT ;  /* 0x000000172b067c12 */ /* 0x004fe2000f8e9608 */
[----:B------:R-:W-:Y:S01]  /*15080*/  UIADD3 UR23, UPT, UPT, UR23, 0x1, URZ ;  /* 0x0000000117177890 */ /* 0x000fe2000fffe0ff */
[----:B------:R-:W1:Y:S03]  /*15090*/  SHFL.BFLY PT, R8, R103, 0x1, 0x1f ;  /* 0x0c201f0067087f89 */ /* 0x000e6600000e0000 */
[----:B------:R-:W-:Y:S01]  /*150a0*/  IMAD.WIDE.U32 R10, R6, -0x326172a9, RZ ;  /* 0xcd9e8d57060a7825 */ /* 0x000fe200078e00ff */
[----:B------:R-:W-:Y:S04]  /*150b0*/  FMNMX3.FTZ R6, R104, R33, R34, !PT ;  /* 0x0000002168067276 */ /* 0x000fe80007810022 */
[----:B------:R-:W-:Y:S02]  /*150c0*/  FMNMX3.FTZ R5, R6, R29, R30, !PT ;  /* 0x0000001d06057276 */ /* 0x000fe4000781001e */
[----:B----4-:R-:W-:Y:S02]  /*150d0*/  LOP3.LUT R6, R11, R46, RZ, 0x3c, !PT ;  /* 0x0000002e0b067212 */ /* 0x010fe400078e3cff */
[----:B------:R-:W-:Y:S02]  /*150e0*/  FMNMX3.FTZ R5, R5, R204, R203, !PT ;  /* 0x000000cc05057276 */ /* 0x000fe400078100cb */
[----:B-----5:R-:W-:Y:S01]  /*150f0*/  LOP3.LUT R7, R10, R59, RZ, 0x3c, !PT ;  /* 0x0000003b0a077212 */ /* 0x020fe200078e3cff */
[----:B------:R-:W-:Y:S01]  /*15100*/  IMAD.WIDE.U32 R14, R6, -0x2daee0ad, RZ ;  /* 0xd2511f53060e7825 */ /* 0x000fe200078e00ff */
[----:B------:R-:W-:Y:S01]  /*15110*/  FMNMX3.FTZ R5, R5, R191, R193, !PT ;  /* 0x000000bf05057276 */ /* 0x000fe200078100c1 */
[----:B------:R-:W2:Y:S01]  /*15120*/  SHFL.BFLY PT, R6, R101, 0x2, 0x1f ;  /* 0x0c401f0065067f89 */ /* 0x000ea200000e0000 */
[----:B------:R-:W-:Y:S02]  /*15130*/  LOP3.LUT R10, R10, R40, RZ, 0x3c, !PT ;  /* 0x000000280a0a7212 */ /* 0x000fe400078e3cff */
[----:B------:R-:W-:Y:S02]  /*15140*/  FMNMX3.FTZ R102, R5, R235, R236, !PT ;  /* 0x000000eb05667276 */ /* 0x000fe400078100ec */
[----:B------:R-:W-:Y:S01]  /*15150*/  LOP3.LUT R9, R11, R234, RZ, 0x3c, !PT ;  /* 0x000000ea0b097212 */ /* 0x000fe200078e3cff */
[----:B------:R-:W-:Y:S01]  /*15160*/  IMAD.WIDE.U32 R10, R10, -0x2daee0ad, RZ ;  /* 0xd2511f530a0a7825 */ /* 0x000fe200078e00ff */
[----:B-1----:R-:W-:Y:S02]  /*15170*/  FMNMX.FTZ R103, R103, R8, !PT ;  /* 0x0000000867677209 */ /* 0x002fe40007810000 */
[----:B------:R-:W-:Y:S01]  /*15180*/  FMNMX3.FTZ R102, R102, R214, R215, !PT ;  /* 0x000000d666667276 */ /* 0x000fe200078100d7 */
[----:B------:R-:W-:Y:S01]  /*15190*/  IMAD.WIDE.U32 R12, R9, -0x2daee0ad, RZ ;  /* 0xd2511f53090c7825 */ /* 0x000fe200078e00ff */
[C---:B------:R-:W-:Y:S03]  /*151a0*/  FSETP.NEU.FTZ.AND P1, PT, R103.reuse, -INF , PT ;  /* 0xff8000006700780b */ /* 0x040fe60003f3d000 */
[----:B------:R-:W-:Y:S01]  /*151b0*/  FMUL.FTZ R187, R103, UR4 ;  /* 0x0000000467bb7c20 */ /* 0x000fe20008410000 */
[----:B------:R-:W-:Y:S01]  /*151c0*/  FMNMX3.FTZ R102, R102, R48, R58, !PT ;  /* 0x0000003066667276 */ /* 0x000fe2000781003a */
[----:B------:R-:W-:Y:S01]  /*151d0*/  IMAD.MOV.U32 R48, RZ, RZ, R37 ;  /* 0x000000ffff307224 */ /* 0x000fe200078e0025 */
[----:B------:R-:W-:Y:S02]  /*151e0*/  LOP3.LUT R2, R38, UR21, R15, 0x96, !PT ;  /* 0x0000001526027c12 */ /* 0x000fe4000f8e960f */
[----:B------:R-:W-:Y:S02]  /*151f0*/  FSEL R187, R187, RZ, P1 ;  /* 0x000000ffbbbb7208 */ /* 0x000fe40000800000 */
[----:B------:R-:W-:Y:S03]  /*15200*/  FMNMX3.FTZ R102, R102, R248, R250, !PT ;  /* 0x000000f866667276 */ /* 0x000fe600078100fa */
[--C-:B------:R-:W-:Y:S01]  /*15210*/  FFMA.FTZ R17, R17, UR4, -R187.reuse ;  /* 0x0000000411117c23 */ /* 0x100fe200080108bb */
[----:B--2---:R-:W-:Y:S01]  /*15220*/  FMNMX.FTZ R101, R101, R6, !PT ;  /* 0x0000000665657209 */ /* 0x004fe20007810000 */
[----:B------:R-:W1:Y:S01]  /*15230*/  SHFL.BFLY PT, R4, R102, 0x2, 0x1f ;  /* 0x0c401f0066047f89 */ /* 0x000e6200000e0000 */
[----:B------:R-:W-:Y:S01]  /*15240*/  FFMA.FTZ R20, R20, UR4, -R187 ;  /* 0x0000000414147c23 */ /* 0x000fe200080108bb */
[----:B------:R2:W-:Y:S06]  /*15250*/  MUFU.EX2 R195, R17 ;  /* 0x0000001100c37308 */ /* 0x0005ec0000000800 */
[----:B------:R-:W3:Y:S04]  /*15260*/  SHFL.BFLY PT, R6, R101, 0x1, 0x1f ;  /* 0x0c201f0065067f89 */ /* 0x000ee800000e0000 */
[----:B------:R-:W-:Y:S01]  /*15270*/  MUFU.EX2 R23, R20 ;  /* 0x0000001400177308 */ /* 0x000fe20000000800 */
[----:B--2---:R-:W-:Y:S05]  /*15280*/  IMAD.WIDE.U32 R16, R7, -0x2daee0ad, RZ ;  /* 0xd2511f5307107825 */ /* 0x004fea00078e00ff */
[----:B------:R-:W-:Y:S01]  /*15290*/  LOP3.LUT R0, R14, UR20, R17, 0x96, !PT ;  /* 0x000000140e007c12 */ /* 0x000fe2000f8e9611 */
[----:B------:R-:W-:Y:S01]  /*152a0*/  IMAD.WIDE.U32 R14, R2, -0x326172a9, RZ ;  /* 0xcd9e8d57020e7825 */ /* 0x000fe200078e00ff */
[----:B-1----:R-:W-:Y:S02]  /*152b0*/  FMNMX.FTZ R102, R102, R4, !PT ;  /* 0x0000000466667209 */ /* 0x002fe40007810000 */
[----:B------:R-:W-:Y:S01]  /*152c0*/  LOP3.LUT R2, R12, UR20, R11, 0x96, !PT ;  /* 0x000000140c027c12 */ /* 0x000fe2000f8e960b */
[----:B------:R-:W-:Y:S04]  /*152d0*/  IMAD.WIDE.U32 R62, R0, -0x326172a9, RZ ;  /* 0xcd9e8d57003e7825 */ /* 0x000fe800078e00ff */
[----:B------:R-:W-:Y:S01]  /*152e0*/  FFMA.FTZ R0, R25, UR4, -R187 ;  /* 0x0000000419007c23 */ /* 0x000fe200080108bb */
[----:B------:R-:W1:Y:S01]  /*152f0*/  SHFL.BFLY PT, R8, R102, 0x1, 0x1f ;  /* 0x0c201f0066087f89 */ /* 0x000e6200000e0000 */
[----:B------:R-:W-:Y:S01]  /*15300*/  LOP3.LUT R4, R176, UR21, R13, 0x96, !PT ;  /* 0x00000015b0047c12 */ /* 0x000fe2000f8e960d */
[----:B------:R-:W-:Y:S01]  /*15310*/  IMAD.WIDE.U32 R66, R2, -0x326172a9, RZ ;  /* 0xcd9e8d5702427825 */ /* 0x000fe200078e00ff */
[----:B------:R2:W4:Y:S03]  /*15320*/  MUFU.EX2 R45, R0 ;  /* 0x00000000002d7308 */ /* 0x0005260000000800 */
[----:B------:R-:W-:Y:S01]  /*15330*/  FFMA.FTZ R2, R26, UR4, -R187 ;  /* 0x000000041a027c23 */ /* 0x000fe200080108bb */
[----:B------:R-:W-:Y:S01]  /*15340*/  IMAD.WIDE.U32 R12, R4, -0x326172a9, RZ ;  /* 0xcd9e8d57040c7825 */ /* 0x000fe200078e00ff */
[----:B------:R-:W-:Y:S02]  /*15350*/  LOP3.LUT R5, R182, UR13, R15, 0x96, !PT ;  /* 0x0000000db6057c12 */ /* 0x000fe4000f8e960f */
[----:B------:R-:W-:Y:S03]  /*15360*/  LOP3.LUT R7, R14, UR12, R63, 0x96, !PT ;  /* 0x0000000c0e077c12 */ /* 0x000fe6000f8e963f */
[----:B------:R5:W-:Y:S01]  /*15370*/  MUFU.EX2 R212, R2 ;  /* 0x0000000200d47308 */ /* 0x000be20000000800 */
[----:B------:R-:W-:Y:S01]  /*15380*/  LOP3.LUT R4, R56, UR13, R13, 0x96, !PT ;  /* 0x0000000d38047c12 */ /* 0x000fe2000f8e960d */
[----:B------:R-:W-:Y:S01]  /*15390*/  IMAD.WIDE.U32 R14, R5, -0x2daee0ad, RZ ;  /* 0xd2511f53050e7825 */ /* 0x000fe200078e00ff */
[----:B---3--:R-:W-:Y:S02]  /*153a0*/  FMNMX.FTZ R101, R101, R6, !PT ;  /* 0x0000000665657209 */ /* 0x008fe40007810000 */
[----:B------:R-:W-:Y:S01]  /*153b0*/  MOV R26, R176 ;  /* 0x000000b0001a7202 */ /* 0x000fe20000000f00 */
[----:B------:R-:W-:Y:S01]  /*153c0*/  IMAD.WIDE.U32 R208, R7, -0x2daee0ad, RZ ;  /* 0xd2511f5307d07825 */ /* 0x000fe200078e00ff */
[C---:B------:R-:W-:Y:S03]  /*153d0*/  FSETP.NEU.FTZ.AND P2, PT, R101.reuse, -INF , PT ;  /* 0xff8000006500780b */ /* 0x040fe60003f5d000 */
[----:B------:R-:W-:Y:S01]  /*153e0*/  FMUL.FTZ R189, R101, UR4 ;  /* 0x0000000465bd7c20 */ /* 0x000fe20008410000 */
[----:B--2---:R-:W-:Y:S01]  /*153f0*/  VIADD R0, R110, 0x9000 ;  /* 0x000090006e007836 */ /* 0x004fe20000000000 */
[----:B-1----:R-:W-:Y:S03]  /*15400*/  FMNMX.FTZ R102, R102, R8, !PT ;  /* 0x0000000866667209 */ /* 0x002fe60007810000 */
[----:B------:R-:W-:Y:S02]  /*15410*/  @P4 VIADD R111, R0, 0xffffffe0 ;  /* 0xffffffe0006f4836 */ /* 0x000fe40000000000 */
[--C-:B------:R-:W-:Y:S01]  /*15420*/  FFMA.FTZ R0, R27, UR4, -R190.reuse ;  /* 0x000000041b007c23 */ /* 0x100fe200080108be */
[----:B------:R-:W-:Y:S01]  /*15430*/  LOP3.LUT R8, R16, UR19, R15, 0x96, !PT ;  /* 0x0000001310087c12 */ /* 0x000fe2000f8e960f */
[----:B------:R-:W-:Y:S02]  /*15440*/  IMAD.MOV.U32 R27, RZ, RZ, R177 ;  /* 0x000000ffff1b7224 */ /* 0x000fe400078e00b1 */
[C---:B------:R-:W-:Y:S01]  /*15450*/  FMUL.FTZ R188, R102.reuse, UR4 ;  /* 0x0000000466bc7c20 */ /* 0x040fe20008410000 */
[----:B------:R1:W-:Y:S01]  /*15460*/  MUFU.EX2 R44, R0 ;  /* 0x00000000002c7308 */ /* 0x0003e20000000800 */
[----:B------:R-:W-:Y:S01]  /*15470*/  FSETP.NEU.FTZ.AND P3, PT, R102, -INF , PT ;  /* 0xff8000006600780b */ /* 0x000fe20003f7d000 */
[----:B------:R-:W-:Y:S01]  /*15480*/  IMAD.WIDE.U32 R60, R8, -0x326172a9, RZ ;  /* 0xcd9e8d57083c7825 */ /* 0x000fe200078e00ff */
[----:B-----5:R-:W-:Y:S02]  /*15490*/  LOP3.LUT R2, R12, UR12, R67, 0x96, !PT ;  /* 0x0000000c0c027c12 */ /* 0x020fe4000f8e9643 */
[----:B------:R-:W-:Y:S01]  /*154a0*/  FSEL R188, R188, RZ, P3 ;  /* 0x000000ffbcbc7208 */ /* 0x000fe20001800000 */
[----:B------:R-:W-:Y:S01]  /*154b0*/  IMAD.WIDE.U32 R12, R4, -0x2daee0ad, RZ ;  /* 0xd2511f53040c7825 */ /* 0x000fe200078e00ff */
[----:B------:R-:W-:Y:S02]  /*154c0*/  LOP3.LUT R4, R14, UR15, R209, 0x96, !PT ;  /* 0x0000000f0e047c12 */ /* 0x000fe4000f8e96d1 */
[----:B------:R-:W-:Y:S01]  /*154d0*/  FSEL R189, R189, RZ, P2 ;  /* 0x000000ffbdbd7208 */ /* 0x000fe20001000000 */
[----:B------:R-:W-:Y:S01]  /*154e0*/  IMAD.WIDE.U32 R232, R2, -0x2daee0ad, RZ ;  /* 0xd2511f5302e87825 */ /* 0x000fe200078e00ff */
[----:B------:R-:W-:Y:S03]  /*154f0*/  LOP3.LUT R9, R10, UR19, R13, 0x96, !PT ;  /* 0x000000130a097c12 */ /* 0x000fe6000f8e960d */
[----:B------:R-:W-:Y:S01]  /*15500*/  IMAD.WIDE.U32 R4, R4, -0x326172a9, RZ ;  /* 0xcd9e8d5704047825 */ /* 0x000fe200078e00ff */
[----:B------:R-:W-:Y:S03]  /*15510*/  LOP3.LUT R7, R12, UR15, R233, 0x96, !PT ;  /* 0x0000000f0c077c12 */ /* 0x000fe6000f8e96e9 */
[----:B-1----:R-:W-:Y:S01]  /*15520*/  FFMA.FTZ R0, R28, UR4, -R190 ;  /* 0x000000041c007c23 */ /* 0x002fe200080108be */
[----:B------:R-:W-:Y:S01]  /*15530*/  IMAD.MOV.U32 R13, RZ, RZ, R4 ;  /* 0x000000ffff0d7224 */ /* 0x000fe200078e0004 */
[C---:B------:R-:W-:Y:S01]  /*15540*/  PRMT R14, R4.reuse, 0x7773, RZ ;  /* 0x00007773040e7816 */ /* 0x040fe200000000ff */
[----:B------:R-:W-:Y:S01]  /*15550*/  IMAD.WIDE.U32 R6, R7, -0x326172a9, RZ ;  /* 0xcd9e8d5707067825 */ /* 0x000fe200078e00ff */
[----:B------:R1:W-:Y:S02]  /*15560*/  MUFU.EX2 R19, R0 ;  /* 0x0000000000137308 */ /* 0x0003e40000000800 */
[C---:B------:R-:W-:Y:S01]  /*15570*/  PRMT R11, R4.reuse, 0x7772, RZ ;  /* 0x00007772040b7816 */ /* 0x040fe200000000ff */
[----:B------:R-:W-:Y:S01]  /*15580*/  IMAD.WIDE.U32 R64, R9, -0x326172a9, RZ ;  /* 0xcd9e8d5709407825 */ /* 0x000fe200078e00ff */
[----:B------:R-:W-:Y:S02]  /*15590*/  PRMT R12, R4, 0x7771, RZ ;  /* 0x00007771040c7816 */ /* 0x000fe400000000ff */
[C---:B------:R-:W-:Y:S01]  /*155a0*/  PRMT R10, R6.reuse, 0x7773, RZ ;  /* 0x00007773060a7816 */ /* 0x040fe200000000ff */
[----:B------:R-:W-:Y:S01]  /*155b0*/  FFMA.FTZ R2, R31, UR4, -R189 ;  /* 0x000000041f027c23 */ /* 0x000fe200080108bd */
[C---:B------:R-:W-:Y:S02]  /*155c0*/  PRMT R8, R6.reuse, 0x7772, RZ ;  /* 0x0000777206087816 */ /* 0x040fe400000000ff */
[----:B------:R-:W-:Y:S01]  /*155d0*/  PRMT R9, R6, 0x7771, RZ ;  /* 0x0000777106097816 */ /* 0x000fe200000000ff */
[----:B------:R2:W-:Y:S01]  /*155e0*/  MUFU.EX2 R211, R2 ;  /* 0x0000000200d37308 */ /* 0x0005e20000000800 */
[----:B------:R-:W-:Y:S02]  /*155f0*/  LOP3.LUT R4, R13, 0xff, RZ, 0xc0, !PT ;  /* 0x000000ff0d047812 */ /* 0x000fe400078ec0ff */
[----:B------:R-:W-:Y:S02]  /*15600*/  PRMT R15, R8, 0x5410, R10 ;  /* 0x00005410080f7816 */ /* 0x000fe4000000000a */
[----:B------:R-:W-:Y:S01]  /*15610*/  PRMT R12, R4, 0x5410, R12 ;  /* 0x00005410040c7816 */ /* 0x000fe2000000000c */
[--C-:B-1----:R-:W-:Y:S01]  /*15620*/  FFMA.FTZ R0, R29, UR4, -R188.reuse ;  /* 0x000000041d007c23 */ /* 0x102fe200080108bc */
[----:B------:R-:W-:Y:S01]  /*15630*/  FFMA.FTZ R4, R33, UR4, -R188 ;  /* 0x0000000421047c23 */ /* 0x000fe200080108bc */
[----:B------:R-:W-:Y:S01]  /*15640*/  PRMT R14, R11, 0x5410, R14 ;  /* 0x000054100b0e7816 */ /* 0x000fe2000000000e */
[----:B------:R-:W-:Y:S01]  /*15650*/  IMAD.MOV.U32 R29, RZ, RZ, R183 ;  /* 0x000000ffff1d7224 */ /* 0x000fe200078e00b7 */
[----:B------:R1:W-:Y:S01]  /*15660*/  MUFU.EX2 R24, R0 ;  /* 0x0000000000187308 */ /* 0x0003e20000000800 */
[----:B------:R-:W-:Y:S02]  /*15670*/  MOV R28, R182 ;  /* 0x000000b6001c7202 */ /* 0x000fe40000000f00 */
[----:B------:R-:W-:Y:S02]  /*15680*/  LOP3.LUT R183, R14, 0xff00ff, RZ, 0xc0, !PT ;  /* 0x00ff00ff0eb77812 */ /* 0x000fe400078ec0ff */
[--C-:B------:R-:W-:Y:S02]  /*15690*/  HSET2.LE.AND R182, R12, R186.reuse, PT ;  /* 0x000000ba0cb67233 */ /* 0x100fe40003803000 */
[----:B--2---:R-:W-:Y:S03]  /*156a0*/  LOP3.LUT R2, R64, UR8, R7, 0x96, !PT ;  /* 0x0000000840027c12 */ /* 0x004fe6000f8e9607 */
[----:B------:R-:W-:Y:S01]  /*156b0*/  MUFU.EX2 R17, R4 ;  /* 0x0000000400117308 */ /* 0x000fe20000000800 */
[----:B----4-:R-:W-:Y:S01]  /*156c0*/  IMAD.MOV.U32 R64, RZ, RZ, R45 ;  /* 0x000000ffff407224 */ /* 0x010fe200078e002d */
[--C-:B------:R-:W-:Y:S01]  /*156d0*/  HSET2.LE.AND R183, R183, R186.reuse, PT ;  /* 0x000000bab7b77233 */ /* 0x100fe20003803000 */
[----:B-1----:R-:W-:Y:S07]  /*156e0*/  FFMA.FTZ R0, R30, UR4, -R188 ;  /* 0x000000041e007c23 */ /* 0x002fee00080108bc */
[----:B------:R1:W2:Y:S02]  /*156f0*/  MUFU.EX2 R52, R0 ;  /* 0x0000000000347308 */ /* 0x0002a40000000800 */
[----:B-1----:R-:W-:Y:S01]  /*15700*/  LOP3.LUT R0, R60, UR8, R5, 0x96, !PT ;  /* 0x000000083c007c12 */ /* 0x002fe2000f8e9605 */
[----:B------:R-:W-:Y:S02]  /*15710*/  IMAD.MOV.U32 R5, RZ, RZ, R6 ;  /* 0x000000ffff057224 */ /* 0x000fe400078e0006 */
[----:B------:R-:W-:Y:S01]  /*15720*/  FFMA.FTZ R6, R32, UR4, -R189 ;  /* 0x0000000420067c23 */ /* 0x000fe200080108bd */
[----:B------:R-:W-:Y:S01]  /*15730*/  IMAD.MOV.U32 R60, RZ, RZ, R46 ;  /* 0x000000ffff3c7224 */ /* 0x000fe200078e002e */
[C---:B------:R-:W-:Y:S03]  /*15740*/  LOP3.LUT R8, R0.reuse, 0xff, RZ, 0xc0, !PT ;  /* 0x000000ff00087812 */ /* 0x040fe600078ec0ff */
[----:B------:R1:W3:Y:S01]  /*15750*/  MUFU.EX2 R47, R6 ;  /* 0x00000006002f7308 */ /* 0x0002e20000000800 */
[----:B------:R-:W-:Y:S02]  /*15760*/  LOP3.LUT R5, R5, 0xff, RZ, 0xc0, !PT ;  /* 0x000000ff05057812 */ /* 0x000fe400078ec0ff */
[----:B------:R-:W-:Y:S02]  /*15770*/  PRMT R7, R0, 0x7632, R7 ;  /* 0x0000763200077816 */ /* 0x000fe40000000007 */
[----:B------:R-:W-:Y:S01]  /*15780*/  PRMT R13, R5, 0x5410, R9 ;  /* 0x00005410050d7816 */ /* 0x000fe20000000009 */
[----:B------:R-:W-:Y:S01]  /*15790*/  FFMA.FTZ R5, R34, UR4, -R188 ;  /* 0x0000000422057c23 */ /* 0x000fe200080108bc */
[----:B------:R-:W-:Y:S02]  /*157a0*/  SHF.R.U32.HI R10, RZ, 0x18, R0 ;  /* 0x00000018ff0a7819 */ /* 0x000fe40000011600 */
[----:B------:R-:W-:Y:S01]  /*157b0*/  LOP3.LUT R9, R2, 0xff, RZ, 0xc0, !PT ;  /* 0x000000ff02097812 */ /* 0x000fe200078ec0ff */
[----:B------:R4:W5:Y:S01]  /*157c0*/  MUFU.EX2 R46, R5 ;  /* 0x00000005002e7308 */ /* 0x0009620000000800 */
[----:B--2---:R-:W-:Y:S02]  /*157d0*/  F2FP.F16.F32.PACK_AB R178, R52, R24 ;  /* 0x0000001834b2723e */ /* 0x004fe400000000ff */
[----:B-1----:R-:W-:Y:S02]  /*157e0*/  LOP3.LUT R6, R0, 0xffff, RZ, 0xc0, !PT ;  /* 0x0000ffff00067812 */ /* 0x002fe400078ec0ff */
[----:B------:R-:W-:Y:S02]  /*157f0*/  LOP3.LUT R0, R2, 0xffff, RZ, 0xc0, !PT ;  /* 0x0000ffff02007812 */ /* 0x000fe400078ec0ff */
[----:B------:R-:W-:Y:S02]  /*15800*/  SHF.R.U32.HI R4, RZ, 0x8, R6 ;  /* 0x00000008ff047819 */ /* 0x000fe40000011606 */
[----:B------:R-:W-:Y:S02]  /*15810*/  LOP3.LUT R6, R7, 0xff, RZ, 0xc0, !PT ;  /* 0x000000ff07067812 */ /* 0x000fe400078ec0ff */
[----:B------:R-:W-:Y:S01]  /*15820*/  PRMT R8, R8, 0x5410, R4 ;  /* 0x0000541008087816 */ /* 0x000fe20000000004 */
[----:B------:R-:W-:Y:S01]  /*15830*/  FFMA.FTZ R4, R35, UR4, -R189 ;  /* 0x0000000423047c23 */ /* 0x000fe200080108bd */
[----:B----4-:R-:W-:Y:S01]  /*15840*/  SHF.R.U32.HI R5, RZ, 0x8, R0 ;  /* 0x00000008ff057819 */ /* 0x010fe20000011600 */
[----:B------:R-:W-:Y:S01]  /*15850*/  IMAD.MOV.U32 R35, RZ, RZ, R23 ;  /* 0x000000ffff237224 */ /* 0x000fe200078e0017 */
[----:B------:R-:W-:Y:S01]  /*15860*/  FSEL R0, R103, RZ, P1 ;  /* 0x000000ff67007208 */ /* 0x000fe20000800000 */
[----:B------:R1:W-:Y:S01]  /*15870*/  MUFU.EX2 R16, R4 ;  /* 0x0000000400107308 */ /* 0x0003e20000000800 */
[--C-:B------:R-:W-:Y:S01]  /*15880*/  PRMT R11, R9, 0x5410, R5.reuse ;  /* 0x00005410090b7816 */ /* 0x100fe20000000005 */
[----:B------:R-:W2:Y:S01]  /*15890*/  LDSM.16.MT88.4 R20, [R110+0x9000] ;  /* 0x009000006e14783b */ /* 0x000ea20000004200 */
[----:B------:R-:W-:Y:S01]  /*158a0*/  PRMT R5, R2, 0x7632, R5 ;  /* 0x0000763202057816 */ /* 0x000fe20000000005 */
[----:B------:R-:W-:Y:S01]  /*158b0*/  FADD.FTZ R0, -R0, R3 ;  /* 0x0000000300007221 */ /* 0x000fe20000010100 */
[----:B------:R-:W-:Y:S02]  /*158c0*/  FSEL R3, R102, RZ, P3 ;  /* 0x000000ff66037208 */ /* 0x000fe40001800000 */
[----:B------:R-:W-:Y:S01]  /*158d0*/  LOP3.LUT R5, R5, 0xff, RZ, 0xc0, !PT ;  /* 0x000000ff05057812 */ /* 0x000fe200078ec0ff */
[----:B------:R-:W-:Y:S01]  /*158e0*/  FMUL.FTZ R0, R0, UR4 ;  /* 0x0000000400007c20 */ /* 0x000fe20008410000 */
[----:B------:R-:W-:Y:S01]  /*158f0*/  PRMT R10, R6, 0x5410, R10 ;  /* 0x00005410060a7816 */ /* 0x000fe2000000000a */
[----:B------:R-:W-:Y:S01]  /*15900*/  FADD.FTZ R3, -R3, R104 ;  /* 0x0000006803037221 */ /* 0x000fe20000010100 */
[----:B------:R-:W-:Y:S01]  /*15910*/  FFMA.FTZ R6, R36, UR4, -R189 ;  /* 0x0000000424067c23 */ /* 0x000fe200080108bd */
[----:B------:R-:W-:Y:S01]  /*15920*/  F2FP.F16.F32.PACK_AB R180, R35, R195 ;  /* 0x000000c323b4723e */ /* 0x000fe200000000ff */
[----:B------:R-:W-:Y:S01]  /*15930*/  IMAD.MOV.U32 R104, RZ, RZ, R38 ;  /* 0x000000ffff687224 */ /* 0x000fe200078e0026 */
[----:B------:R-:W-:Y:S01]  /*15940*/  LOP3.LUT R7, R15, 0xff00ff, RZ, 0xc0, !PT ;  /* 0x00ff00ff0f077812 */ /* 0x000fe200078ec0ff */
[----:B------:R4:W4:Y:S01]  /*15950*/  MUFU.EX2 R45, R6 ;  /* 0x00000006002d7308 */ /* 0x0009220000000800 */
[----:B---3--:R-:W-:Y:S02]  /*15960*/  F2FP.F16.F32.PACK_AB R179, R47, R211 ;  /* 0x000000d32fb3723e */ /* 0x008fe400000000ff */
[----:B-1----:R-:W-:Y:S02]  /*15970*/  SHF.R.U32.HI R4, RZ, 0x18, R2 ;  /* 0x00000018ff047819 */ /* 0x002fe40000011602 */
[----:B------:R-:W-:Y:S02]  /*15980*/  FSEL R2, R108, RZ, P0 ;  /* 0x000000ff6c027208 */ /* 0x000fe40000000000 */
[----:B------:R-:W-:Y:S02]  /*15990*/  PRMT R9, R5, 0x5410, R4 ;  /* 0x0000541005097816 */ /* 0x000fe40000000004 */
[--C-:B------:R-:W-:Y:S01]  /*159a0*/  HSET2.LE.AND R5, R8, R186.reuse, PT ;  /* 0x000000ba08057233 */ /* 0x100fe20003803000 */
[----:B------:R-:W-:Y:S01]  /*159b0*/  FADD.FTZ R4, -R2, R100 ;  /* 0x0000006402047221 */ /* 0x000fe20000010100 */
[----:B------:R-:W-:Y:S01]  /*159c0*/  FSEL R2, R101, RZ, P2 ;  /* 0x000000ff65027208 */ /* 0x000fe20001000000 */
[----:B------:R1:W3:Y:S01]  /*159d0*/  MUFU.EX2 R100, R0 ;  /* 0x0000000000647308 */ /* 0x0002e20000000800 */
[----:B-----5:R-:W-:Y:S02]  /*159e0*/  F2FP.F16.F32.PACK_AB R176, R46, R17 ;  /* 0x000000112eb0723e */ /* 0x020fe400000000ff */
[----:B------:R-:W-:Y:S02]  /*159f0*/  LOP3.LUT R180, R180, R5, RZ, 0xc0, !PT ;  /* 0x00000005b4b47212 */ /* 0x000fe400078ec0ff */
[--C-:B------:R-:W-:Y:S02]  /*15a00*/  HSET2.LE.AND R5, R10, R186.reuse, PT ;  /* 0x000000ba0a057233 */ /* 0x100fe40003803000 */
[--C-:B----4-:R-:W-:Y:S02]  /*15a10*/  HSET2.LE.AND R6, R13, R186.reuse, PT ;  /* 0x000000ba0d067233 */ /* 0x110fe40003803000 */
[----:B------:R-:W-:Y:S02]  /*15a20*/  F2FP.F16.F32.PACK_AB R177, R45, R16 ;  /* 0x000000102db1723e */ /* 0x000fe400000000ff */
[----:B------:R-:W-:Y:S02]  /*15a30*/  LOP3.LUT R181, R181, R5, RZ, 0xc0, !PT ;  /* 0x00000005b5b57212 */ /* 0x000fe400078ec0ff */
[----:B------:R-:W-:Y:S02]  /*15a40*/  LOP3.LUT R178, R178, R6, RZ, 0xc0, !PT ;  /* 0x00000006b2b27212 */ /* 0x000fe400078ec0ff */
[--C-:B------:R-:W-:Y:S01]  /*15a50*/  HSET2.LE.AND R5, R7, R186.reuse, PT ;  /* 0x000000ba07057233 */ /* 0x100fe20003803000 */
[----:B-1----:R-:W-:Y:S01]  /*15a60*/  FADD.FTZ R0, -R2, R105 ;  /* 0x0000006902007221 */ /* 0x002fe20000010100 */
[----:B------:R-:W-:Y:S01]  /*15a70*/  FMUL.FTZ R2, R3, UR4 ;  /* 0x0000000403027c20 */ /* 0x000fe20008410000 */
[--C-:B------:R-:W-:Y:S01]  /*15a80*/  HSET2.LE.AND R6, R11, R186.reuse, PT ;  /* 0x000000ba0b067233 */ /* 0x100fe20003803000 */
[----:B------:R-:W-:Y:S02]  /*15a90*/  IMAD.MOV.U32 R105, RZ, RZ, R39 ;  /* 0x000000ffff697224 */ /* 0x000fe400078e0027 */
[----:B------:R-:W-:Y:S01]  /*15aa0*/  FMUL.FTZ R0, R0, UR4 ;  /* 0x0000000400007c20 */ /* 0x000fe20008410000 */
[----:B------:R-:W1:Y:S01]  /*15ab0*/  MUFU.EX2 R3, R2 ;  /* 0x0000000200037308 */ /* 0x000e620000000800 */
[--C-:B------:R-:W-:Y:S01]  /*15ac0*/  HSET2.LE.AND R7, R9, R186.reuse, PT ;  /* 0x000000ba09077233 */ /* 0x100fe20003803000 */
[----:B------:R-:W4:Y:S01]  /*15ad0*/  LDSM.16.MT88.4 R36, [R111] ;  /* 0x000000006f24783b */ /* 0x000f220000004200 */
[----:B------:R-:W-:Y:S01]  /*15ae0*/  LOP3.LUT R179, R179, R5, RZ, 0xc0, !PT ;  /* 0x00000005b3b37212 */ /* 0x000fe200078ec0ff */
[----:B---3--:R-:W-:Y:S01]  /*15af0*/  FMUL.FTZ R12, R100, R120 ;  /* 0x00000078640c7220 */ /* 0x008fe20000410000 */
[----:B------:R-:W-:Y:S01]  /*15b00*/  LOP3.LUT R176, R176, R6, RZ, 0xc0, !PT ;  /* 0x00000006b0b07212 */ /* 0x000fe200078ec0ff */
[----:B------:R-:W-:Y:S01]  /*15b10*/  FMUL.FTZ R13, R100, R121 ;  /* 0x00000079640d7220 */ /* 0x000fe20000410000 */
[----:B------:R-:W-:Y:S03]  /*15b20*/  LOP3.LUT R177, R177, R7, RZ, 0xc0, !PT ;  /* 0x00000007b1b17212 */ /* 0x000fe600078ec0ff */
[----:B------:R3:W5:Y:S01]  /*15b30*/  MUFU.EX2 R2, R0 ;  /* 0x0000000000027308 */ /* 0x0007620000000800 */
[----:B------:R-:W-:Y:S01]  /*15b40*/  F2FP.F16.F32.PACK_AB R8, R212, R64 ;  /* 0x00000040d408723e */ /* 0x000fe200000000ff */
[----:B------:R-:W-:Y:S01]  /*15b50*/  IMAD.MOV.U32 R120, RZ, RZ, R24 ;  /* 0x000000ffff787224 */ /* 0x000fe200078e0018 */
[----:B------:R-:W-:Y:S01]  /*15b60*/  F2FP.F16.F32.PACK_AB R9, R19, R44 ;  /* 0x0000002c1309723e */ /* 0x000fe200000000ff */
[----:B------:R-:W-:Y:S01]  /*15b70*/  FMUL.FTZ R25, R100, R133 ;  /* 0x0000008564197220 */ /* 0x000fe20000410000 */
[----:B------:R-:W-:Y:S01]  /*15b80*/  LOP3.LUT R182, R8, R182, RZ, 0xc0, !PT ;  /* 0x000000b608b67212 */ /* 0x000fe200078ec0ff */
[C---:B------:R-:W-:Y:S01]  /*15b90*/  FMUL.FTZ R8, R100.reuse, R116 ;  /* 0x0000007464087220 */ /* 0x040fe20000410000 */
[----:B------:R-:W-:Y:S01]  /*15ba0*/  LOP3.LUT R183, R9, R183, RZ, 0xc0, !PT ;  /* 0x000000b709b77212 */ /* 0x000fe200078ec0ff */
[C---:B------:R-:W-:Y:S01]  /*15bb0*/  FMUL.FTZ R9, R100.reuse, R117 ;  /* 0x0000007564097220 */ /* 0x040fe20000410000 */
[C---:B-1----:R-:W-:Y:S01]  /*15bc0*/  FMUL.FTZ R5, R3.reuse, R113 ;  /* 0x0000007103057220 */ /* 0x042fe20000410000 */
[----:B------:R-:W-:Y:S01]  /*15bd0*/  MOV R121, R19 ;  /* 0x0000001300797202 */ /* 0x000fe20000000f00 */
[----:B------:R-:W-:Y:S01]  /*15be0*/  IMAD.MOV.U32 R116, RZ, RZ, R52 ;  /* 0x000000ffff747224 */ /* 0x000fe200078e0034 */
[----:B------:R-:W-:Y:S01]  /*15bf0*/  MOV R117, R55 ;  /* 0x0000003700757202 */ /* 0x000fe20000000f00 */
[C---:B------:R-:W-:Y:S01]  /*15c00*/  FMUL.FTZ R24, R100.reuse, R132 ;  /* 0x0000008464187220 */ /* 0x040fe20000410000 */
[----:B------:R-:W1:Y:S01]  /*15c10*/  LDSM.16.MT88.4 R52, [R110+0xa000] ;  /* 0x00a000006e34783b */ /* 0x000e620000004200 */
[----:B------:R-:W-:Y:S01]  /*15c20*/  MOV R113, R29 ;  /* 0x0000001d00717202 */ /* 0x000fe20000000f00 */
[----:B------:R-:W-:Y:S01]  /*15c30*/  FMUL.FTZ R29, R100, R137 ;  /* 0x00000089641d7220 */ /* 0x000fe20000410000 */
[----:B---3--:R-:W-:Y:S01]  /*15c40*/  FMUL.FTZ R0, R4, UR4 ;  /* 0x0000000404007c20 */ /* 0x008fe20008410000 */
[C---:B------:R-:W-:Y:S01]  /*15c50*/  FMUL.FTZ R4, R3.reuse, R112 ;  /* 0x0000007003047220 */ /* 0x040fe20000410000 */
[C---:B-----5:R-:W-:Y:S01]  /*15c60*/  FMUL.FTZ R6, R2.reuse, R114 ;  /* 0x0000007202067220 */ /* 0x060fe20000410000 */
[----:B------:R-:W-:Y:S01]  /*15c70*/  FMUL.FTZ R7, R2, R115 ;  /* 0x0000007302077220 */ /* 0x000fe20000410000 */
[----:B------:R-:W-:Y:S01]  /*15c80*/  IMAD.MOV.U32 R114, RZ, RZ, R26 ;  /* 0x000000ffff727224 */ /* 0x000fe200078e001a */
[----:B------:R-:W-:Y:S01]  /*15c90*/  MOV R115, R27 ;  /* 0x0000001b00737202 */ /* 0x000fe20000000f00 */
[----:B------:R-:W3:Y:S01]  /*15ca0*/  MUFU.EX2 R0, R0 ;  /* 0x0000000000007308 */ /* 0x000ee20000000800 */
[----:B------:R-:W-:Y:S01]  /*15cb0*/  IMAD.MOV.U32 R112, RZ, RZ, R28 ;  /* 0x000000ffff707224 */ /* 0x000fe200078e001c */
[----:B------:R-:W-:Y:S01]  /*15cc0*/  MOV R132, R51 ;  /* 0x0000003300847202 */ /* 0x000fe20000000f00 */
[----:B------:R-:W-:Y:S01]  /*15cd0*/  FMUL.FTZ R28, R100, R136 ;  /* 0x00000088641c7220 */ /* 0x000fe20000410000 */
[-C--:B--2---:R-:W-:Y:S05]  /*15ce0*/  HMMA.16816.F32 R4, R176, R20.reuse, R4 ;  /* 0x00000014b004723c */ /* 0x084fea0000001804 */
[C---:B------:R-:W-:Y:S01]  /*15cf0*/  FMUL.FTZ R19, R2.reuse, R127 ;  /* 0x0000007f02137220 */ /* 0x040fe20000410000 */
[C---:B------:R-:W-:Y:S01]  /*15d00*/  FMUL.FTZ R34, R2.reuse, R142 ;  /* 0x0000008e02227220 */ /* 0x040fe20000410000 */
[----:B------:R-:W-:Y:S02]  /*15d10*/  IMAD.MOV.U32 R142, RZ, RZ, R35 ;  /* 0x000000ffff8e7224 */ /* 0x000fe400078e0023 */
[C---:B------:R-:W-:Y:S01]  /*15d20*/  FMUL.FTZ R32, R3.reuse, R140 ;  /* 0x0000008c03207220 */ /* 0x040fe20000410000 */
[C---:B------:R-:W-:Y:S01]  /*15d30*/  FMUL.FTZ R33, R3.reuse, R141 ;  /* 0x0000008d03217220 */ /* 0x040fe20000410000 */
[----:B------:R-:W-:Y:S01]  /*15d40*/  FMUL.FTZ R35, R2, R143 ;  /* 0x0000008f02237220 */ /* 0x000fe20000410000 */
[----:B------:R-:W-:Y:S01]  /*15d50*/  MOV R127, R121 ;  /* 0x00000079007f7202 */ /* 0x000fe20000000f00 */
[----:B------:R-:W-:Y:S02]  /*15d60*/  IMAD.MOV.U32 R121, RZ, RZ, R43 ;  /* 0x000000ffff797224 */ /* 0x000fe400078e002b */
[C---:B---3--:R-:W-:Y:S01]  /*15d70*/  FMUL.FTZ R10, R0.reuse, R118 ;  /* 0x00000076000a7220 */ /* 0x048fe20000410000 */
[C---:B------:R-:W-:Y:S01]  /*15d80*/  FMUL.FTZ R11, R0.reuse, R119 ;  /* 0x00000077000b7220 */ /* 0x040fe20000410000 */
[----:B------:R-:W-:Y:S02]  /*15d90*/  IMAD.MOV.U32 R137, RZ, RZ, R132 ;  /* 0x000000ffff897224 */ /* 0x000fe400078e0084 */
[C---:B------:R-:W-:Y:S01]  /*15da0*/  FMUL.FTZ R14, R0.reuse, R122 ;  /* 0x0000007a000e7220 */ /* 0x040fe20000410000 */
[C---:B------:R-:W-:Y:S01]  /*15db0*/  FMUL.FTZ R15, R0.reuse, R123 ;  /* 0x0000007b000f7220 */ /* 0x040fe20000410000 */
[----:B------:R-:W-:Y:S02]  /*15dc0*/  IMAD.MOV.U32 R118, RZ, RZ, R17 ;  /* 0x000000ffff767224 */ /* 0x000fe400078e0011 */
[C---:B------:R-:W-:Y:S01]  /*15dd0*/  FMUL.FTZ R26, R0.reuse, R134 ;  /* 0x00000086001a7220 */ /* 0x040fe20000410000 */
[----:B------:R-:W-:Y:S01]  /*15de0*/  IMAD.MOV.U32 R119, RZ, RZ, R16 ;  /* 0x000000ffff777224 */ /* 0x000fe200078e0010 */
[C---:B------:R-:W-:Y:S04]  /*15df0*/  HMMA.16816.F32 R8, R180.reuse, R20, R8 ;  /* 0x00000014b408723c */ /* 0x040fe80000001808 */
[C---:B------:R-:W-:Y:S01]  /*15e00*/  FMUL.FTZ R27, R0.reuse, R135 ;  /* 0x00000087001b7220 */ /* 0x040fe20000410000 */
[C---:B------:R-:W-:Y:S01]  /*15e10*/  FMUL.FTZ R30, R0.reuse, R138 ;  /* 0x0000008a001e7220 */ /* 0x040fe20000410000 */
[----:B------:R-:W-:Y:S01]  /*15e20*/  FMUL.FTZ R31, R0, R139 ;  /* 0x0000008b001f7220 */ /* 0x000fe20000410000 */
[----:B------:R-:W-:Y:S01]  /*15e30*/  IMAD.MOV.U32 R123, RZ, RZ, R116 ;  /* 0x000000ffff7b7224 */ /* 0x000fe200078e0074 */
[-C--:B------:R-:W-:Y:S03]  /*15e40*/  HMMA.16816.F32 R12, R180, R22.reuse, R12 ;  /* 0x00000016b40c723c */ /* 0x080fe6000000180c */
[----:B------:R-:W-:Y:S02]  /*15e50*/  IMAD.MOV.U32 R122, RZ, RZ, R18 ;  /* 0x000000ffff7a7224 */ /* 0x000fe400078e0012 */
[C---:B------:R-:W-:Y:S01]  /*15e60*/  FMUL.FTZ R16, R3.reuse, R124 ;  /* 0x0000007c03107220 */ /* 0x040fe20000410000 */
[C---:B------:R-:W-:Y:S01]  /*15e70*/  FMUL.FTZ R17, R3.reuse, R125 ;  /* 0x0000007d03117220 */ /* 0x040fe20000410000 */
[----:B------:R-:W-:Y:S01]  /*15e80*/  FMUL.FTZ R18, R2, R126 ;  /* 0x0000007e02127220 */ /* 0x000fe20000410000 */
[----:B------:R-:W-:Y:S02]  /*15e90*/  IMAD.MOV.U32 R116, RZ, RZ, R114 ;  /* 0x000000ffff747224 */ /* 0x000fe400078e0072 */
[C---:B------:R-:W-:Y:S01]  /*15ea0*/  FMUL.FTZ R43, R0.reuse, R151 ;  /* 0x00000097002b7220 */ /* 0x040fe20000410000 */
[----:B------:R-:W-:Y:S01]  /*15eb0*/  IMAD.MOV.U32 R125, RZ, RZ, R119 ;  /* 0x000000ffff7d7224 */ /* 0x000fe200078e0077 */
[----:B------:R-:W-:Y:S01]  /*15ec0*/  MOV R141, R231 ;  /* 0x000000e7008d7202 */ /* 0x000fe20000000f00 */
[----:B------:R-:W-:Y:S02]  /*15ed0*/  IMAD.MOV.U32 R119, RZ, RZ, R113 ;  /* 0x000000ffff777224 */ /* 0x000fe400078e0071 */
[----:B------:R-:W-:Y:S01]  /*15ee0*/  FMUL.FTZ R63, R0, R171 ;  /* 0x000000ab003f7220 */ /* 0x000fe20000410000 */
[C---:B------:R-:W-:Y:S04]  /*15ef0*/  HMMA.16816.F32 R16, R176.reuse, R22, R16 ;  /* 0x00000016b010723c */ /* 0x040fe80000001810 */
[C---:B------:R-:W-:Y:S01]  /*15f00*/  FMUL.FTZ R22, R2.reuse, R130 ;  /* 0x0000008202167220 */ /* 0x040fe20000410000 */
[----:B------:R-:W-:Y:S01]  /*15f10*/  FMUL.FTZ R23, R2, R131 ;  /* 0x0000008302177220 */ /* 0x000fe20000410000 */
[C---:B------:R-:W-:Y:S01]  /*15f20*/  FMUL.FTZ R20, R3.reuse, R128 ;  /* 0x0000008003147220 */ /* 0x040fe20000410000 */
[C---:B------:R-:W-:Y:S01]  /*15f30*/  FMUL.FTZ R21, R3.reuse, R129 ;  /* 0x0000008103157220 */ /* 0x040fe20000410000 */
[----:B------:R-:W-:Y:S01]  /*15f40*/  MOV R130, R104 ;  /* 0x0000006800827202 */ /* 0x000fe20000000f00 */
[----:B------:R-:W-:Y:S01]  /*15f50*/  IMAD.MOV.U32 R131, RZ, RZ, R105 ;  /* 0x000000ffff837224 */ /* 0x000fe200078e0069 */
[----:B------:R-:W-:Y:S01]  /*15f60*/  MOV R129, R57 ;  /* 0x0000003900817202 */ /* 0x000fe20000000f00 */
[----:B------:R-:W-:Y:S02]  /*15f70*/  IMAD.MOV.U32 R135, RZ, RZ, R119 ;  /* 0x000000ffff877224 */ /* 0x000fe400078e0077 */
[----:B------:R-:W-:Y:S01]  /*15f80*/  FMUL.FTZ R57, R100, R165 ;  /* 0x000000a564397220 */ /* 0x000fe20000410000 */
[----:B------:R-:W-:Y:S01]  /*15f90*/  IMAD.MOV.U32 R171, RZ, RZ, R131 ;  /* 0x000000ffffab7224 */ /* 0x000fe200078e0083 */
[-C--:B----4-:R-:W-:Y:S03]  /*15fa0*/  HMMA.16816.F32 R20, R176, R36.reuse, R20 ;  /* 0x00000024b014723c */ /* 0x090fe60000001814 */
[----:B------:R-:W-:Y:S02]  /*15fb0*/  IMAD.MOV.U32 R124, RZ, RZ, R118 ;  /* 0x000000ffff7c7224 */ /* 0x000fe400078e0076 */
[----:B------:R-:W-:Y:S01]  /*15fc0*/  FMUL.FTZ R67, R2, R175 ;  /* 0x000000af02437220 */ /* 0x000fe20000410000 */
[----:B------:R-:W-:Y:S02]  /*15fd0*/  IMAD.MOV.U32 R118, RZ, RZ, R112 ;  /* 0x000000ffff767224 */ /* 0x000fe400078e0070 */
[----:B------:R-:W-:Y:S01]  /*15fe0*/  FMUL.FTZ R72, R100, R72 ;  /* 0x0000004864487220 */ /* 0x000fe20000410000 */
[----:B------:R-:W-:Y:S01]  /*15ff0*/  IMAD.MOV.U32 R126, RZ, RZ, R120 ;  /* 0x000000ffff7e7224 */ /* 0x000fe200078e0078 */
[C---:B------:R-:W-:Y:S04]  /*16000*/  HMMA.16816.F32 R24, R180.reuse, R36, R24 ;  /* 0x00000024b418723c */ /* 0x040fe80000001818 */
[----:B------:R-:W-:Y:S01]  /*16010*/  IMAD.MOV.U32 R134, RZ, RZ, R118 ;  /* 0x000000ffff867224 */ /* 0x000fe200078e0076 */
[----:B------:R-:W-:Y:S01]  /*16020*/  MOV R120, R42 ;  /* 0x0000002a00787202 */ /* 0x000fe20000000f00 */
[----:B------:R-:W-:Y:S01]  /*16030*/  FMUL.FTZ R42, R0, R150 ;  /* 0x00000096002a7220 */ /* 0x000fe20000410000 */
[----:B------:R-:W-:Y:S01]  /*16040*/  IMAD.MOV.U32 R128, RZ, RZ, R56 ;  /* 0x000000ffff807224 */ /* 0x000fe200078e0038 */
[-C--:B------:R-:W-:Y:S03]  /*16050*/  HMMA.16816.F32 R28, R180, R38.reuse, R28 ;  /* 0x00000026b41c723c */ /* 0x080fe6000000181c */
[C---:B------:R-:W-:Y:S01]  /*16060*/  FMUL.FTZ R36, R3.reuse, R144 ;  /* 0x0000009003247220 */ /* 0x040fe20000410000 */
[----:B------:R-:W-:Y:S01]  /*16070*/  MOV R144, R117 ;  /* 0x0000007500907202 */ /* 0x000fe20000000f00 */
[----:B------:R-:W-:Y:S01]  /*16080*/  FMUL.FTZ R56, R100, R164 ;  /* 0x000000a464387220 */ /* 0x000fe20000410000 */
[----:B------:R-:W-:Y:S01]  /*16090*/  MOV R117, R115 ;  /* 0x0000007300757202 */ /* 0x000fe20000000f00 */
[----:B------:R-:W-:Y:S01]  /*160a0*/  IMAD.MOV.U32 R150, RZ, RZ, R126 ;  /* 0x000000ffff967224 */ /* 0x000fe200078e007e */
[C---:B------:R-:W-:Y:S01]  /*160b0*/  HMMA.16816.F32 R32, R176.reuse, R38, R32 ;  /* 0x00000026b020723c */ /* 0x040fe20000001820 */
[----:B------:R-:W2:Y:S03]  /*160c0*/  LDSM.16.MT88.4 R112, [R111+0x1000] ;  /* 0x001000006f70783b */ /* 0x000ea60000004200 */
[C---:B------:R-:W-:Y:S01]  /*160d0*/  FMUL.FTZ R37, R3.reuse, R145 ;  /* 0x0000009103257220 */ /* 0x040fe20000410000 */
[C---:B------:R-:W-:Y:S01]  /*160e0*/  FMUL.FTZ R38, R2.reuse, R146 ;  /* 0x0000009202267220 */ /* 0x040fe20000410000 */
[----:B------:R-:W-:Y:S01]  /*160f0*/  FMUL.FTZ R39, R2, R147 ;  /* 0x0000009302277220 */ /* 0x000fe20000410000 */
[----:B------:R-:W-:Y:S02]  /*16100*/  IMAD.MOV.U32 R143, RZ, RZ, R122 ;  /* 0x000000ffff8f7224 */ /* 0x000fe400078e007a */
[----:B------:R-:W-:Y:S01]  /*16110*/  FMUL.FTZ R73, R100, R73 ;  /* 0x0000004964497220 */ /* 0x000fe20000410000 */
[----:B------:R-:W-:Y:S02]  /*16120*/  IMAD.MOV.U32 R145, RZ, RZ, R64 ;  /* 0x000000ffff917224 */ /* 0x000fe400078e0040 */
[C---:B------:R-:W-:Y:S01]  /*16130*/  FMUL.FTZ R74, R0.reuse, R74 ;  /* 0x0000004a004a7220 */ /* 0x040fe20000410000 */
[----:B------:R-:W-:Y:S02]  /*16140*/  IMAD.MOV.U32 R126, RZ, RZ, R116 ;  /* 0x000000ffff7e7224 */ /* 0x000fe400078e0074 */
[----:B------:R-:W-:Y:S01]  /*16150*/  FMUL.FTZ R75, R0, R75 ;  /* 0x0000004b004b7220 */ /* 0x000fe20000410000 */
[-C--:B-1----:R-:W-:Y:S03]  /*16160*/  HMMA.16816.F32 R36, R176, R52.reuse, R36 ;  /* 0x00000034b024723c */ /* 0x082fe60000001824 */
[----:B------:R-:W-:Y:S02]  /*16170*/  IMAD.MOV.U32 R122, RZ, RZ, R41 ;  /* 0x000000ffff7a7224 */ /* 0x000fe400078e0029 */
[C---:B------:R-:W-:Y:S01]  /*16180*/  FMUL.FTZ R41, R100.reuse, R149 ;  /* 0x0000009564297220 */ /* 0x040fe20000410000 */
[----:B------:R-:W-:Y:S02]  /*16190*/  IMAD.MOV.U32 R64, RZ, RZ, R40 ;  /* 0x000000ffff407224 */ /* 0x000fe400078e0028 */
[----:B------:R-:W-:Y:S01]  /*161a0*/  FMUL.FTZ R40, R100, R148 ;  /* 0x0000009464287220 */ /* 0x000fe20000410000 */
[----:B------:R-:W-:Y:S02]  /*161b0*/  IMAD.MOV.U32 R148, RZ, RZ, R46 ;  /* 0x000000ffff947224 */ /* 0x000fe400078e002e */
[----:B------:R-:W-:Y:S01]  /*161c0*/  FMUL.FTZ R46, R0, R154 ;  /* 0x0000009a002e7220 */ /* 0x000fe20000410000 */
[----:B------:R-:W-:Y:S02]  /*161d0*/  IMAD.MOV.U32 R140, RZ, RZ, R212 ;  /* 0x000000ffff8c7224 */ /* 0x000fe400078e00d4 */
[C---:B------:R-:W-:Y:S01]  /*161e0*/  FMUL.FTZ R76, R100.reuse, R76 ;  /* 0x0000004c644c7220 */ /* 0x040fe20000410000 */
[----:B------:R-:W-:Y:S01]  /*161f0*/  FMUL.FTZ R77, R100, R77 ;  /* 0x0000004d644d7220 */ /* 0x000fe20000410000 */
[----:B------:R-:W-:Y:S01]  /*16200*/  FMUL.FTZ R78, R0, R78 ;  /* 0x0000004e004e7220 */ /* 0x000fe20000410000 */
[C---:B------:R-:W-:Y:S04]  /*16210*/  HMMA.16816.F32 R40, R180.reuse, R52, R40 ;  /* 0x00000034b428723c */ /* 0x040fe80000001828 */
[----:B------:R-:W-:Y:S01]  /*16220*/  IMAD.MOV.U32 R151, RZ, RZ, R44 ;  /* 0x000000ffff977224 */ /* 0x000fe200078e002c */
[----:B------:R-:W-:Y:S01]  /*16230*/  MOV R147, R45 ;  /* 0x0000002d00937202 */ /* 0x000fe20000000f00 */
[----:B------:R-:W-:Y:S02]  /*16240*/  IMAD.MOV.U32 R154, RZ, RZ, R47 ;  /* 0x000000ffff9a7224 */ /* 0x000fe400078e002f */
[C---:B------:R-:W-:Y:S01]  /*16250*/  FMUL.FTZ R44, R100.reuse, R152 ;  /* 0x00000098642c7220 */ /* 0x040fe20000410000 */
[----:B------:R-:W-:Y:S01]  /*16260*/  FMUL.FTZ R45, R100, R153 ;  /* 0x00000099642d7220 */ /* 0x000fe20000410000 */
[----:B------:R-:W-:Y:S01]  /*16270*/  FMUL.FTZ R47, R0, R155 ;  /* 0x0000009b002f7220 */ /* 0x000fe20000410000 */
[----:B------:R-:W-:Y:S01]  /*16280*/  MOV R155, R48 ;  /* 0x00000030009b7202 */ /* 0x000fe20000000f00 */
[C---:B------:R-:W-:Y:S01]  /*16290*/  FMUL.FTZ R48, R3.reuse, R156 ;  /* 0x0000009c03307220 */ /* 0x040fe20000410000 */
[----:B------:R-:W-:Y:S01]  /*162a0*/  IMAD.MOV.U32 R156, RZ, RZ, R49 ;  /* 0x000000ffff9c7224 */ /* 0x000fe200078e0031 */
[----:B------:R-:W-:Y:S01]  /*162b0*/  LOP3.LUT R104, R62, UR9, R61, 0x96, !PT ;  /* 0x000000093e687c12 */ /* 0x000fe2000f8e963d */
[----:B------:R-:W-:Y:S01]  /*162c0*/  FMUL.FTZ R49, R3, R157 ;  /* 0x0000009d03317220 */ /* 0x000fe20000410000 */
[----:B------:R-:W-:Y:S01]  /*162d0*/  MOV R152, R127 ;  /* 0x0000007f00987202 */ /* 0x000fe20000000f00 */
[-C--:B------:R-:W-:Y:S03]  /*162e0*/  HMMA.16816.F32 R44, R180, R54.reuse, R44 ;  /* 0x00000036b42c723c */ /* 0x080fe6000000182c */
[----:B------:R-:W-:Y:S02]  /*162f0*/  IMAD.MOV.U32 R157, RZ, RZ, R50 ;  /* 0x000000ffff9d7224 */ /* 0x000fe400078e0032 */
[C---:B------:R-:W-:Y:S01]  /*16300*/  FMUL.FTZ R50, R2.reuse, R158 ;  /* 0x0000009e02327220 */ /* 0x040fe20000410000 */
[----:B------:R-:W-:Y:S01]  /*16310*/  FMUL.FTZ R51, R2, R159 ;  /* 0x0000009f02337220 */ /* 0x000fe20000410000 */
[----:B------:R-:W-:Y:S04]  /*16320*/  IMAD.WIDE.U32 R104, R104, -0x2daee0ad, RZ ;  /* 0xd2511f5368687825 */ /* 0x000fe800078e00ff */
[----:B------:R-:W-:Y:S01]  /*16330*/  FMUL.FTZ R61, R100, R169 ;  /* 0x000000a9643d7220 */ /* 0x000fe20000410000 */
[----:B------:R-:W-:Y:S01]  /*16340*/  FMUL.FTZ R62, R0, R170 ;  /* 0x000000aa003e7220 */ /* 0x000fe20000410000 */
[----:B------:R-:W-:Y:S01]  /*16350*/  IMAD.MOV.U32 R153, RZ, RZ, R123 ;  /* 0x000000ffff997224 */ /* 0x000fe200078e007b */
[----:B------:R-:W-:Y:S01]  /*16360*/  MOV R170, R130 ;  /* 0x0000008200aa7202 */ /* 0x000fe20000000f00 */
[C---:B------:R-:W-:Y:S04]  /*16370*/  HMMA.16816.F32 R48, R176.reuse, R54, R48 ;  /* 0x00000036b030723c */ /* 0x040fe80000001830 */
[----:B------:R-:W-:Y:S02]  /*16380*/  IMAD.MOV.U32 R123, RZ, RZ, R60 ;  /* 0x000000ffff7b7224 */ /* 0x000fe400078e003c */
[----:B------:R-:W-:Y:S01]  /*16390*/  FFMA.FTZ R60, R109, UR4, -R187 ;  /* 0x000000046d3c7c23 */ /* 0x000fe200080108bb */
[----:B------:R-:W-:Y:S01]  /*163a0*/  LOP3.LUT R109, R208, UR14, R105, 0x96, !PT ;  /* 0x0000000ed06d7c12 */ /* 0x000fe2000f8e9669 */
[----:B------:R-:W-:Y:S02]  /*163b0*/  IMAD.MOV.U32 R158, RZ, RZ, R122 ;  /* 0x000000ffff9e7224 */ /* 0x000fe400078e007a */
[C---:B------:R-:W-:Y:S01]  /*163c0*/  FMUL.FTZ R52, R3.reuse, R160 ;  /* 0x000000a003347220 */ /* 0x040fe20000410000 */
[C---:B------:R-:W-:Y:S01]  /*163d0*/  FMUL.FTZ R53, R3.reuse, R161 ;  /* 0x000000a103357220 */ /* 0x040fe20000410000 */
[C---:B------:R-:W-:Y:S01]  /*163e0*/  FMUL.FTZ R54, R2.reuse, R162 ;  /* 0x000000a202367220 */ /* 0x040fe20000410000 */
[----:B------:R-:W-:Y:S01]  /*163f0*/  FMUL.FTZ R55, R2, R163 ;  /* 0x000000a302377220 */ /* 0x000fe20000410000 */
[----:B------:R-:W-:Y:S02]  /*16400*/  IMAD.MOV.U32 R146, RZ, RZ, R124 ;  /* 0x000000ffff927224 */ /* 0x000fe400078e007c */
[--C-:B------:R-:W-:Y:S01]  /*16410*/  FFMA.FTZ R105, R198, UR4, -R190.reuse ;  /* 0x00000004c6697c23 */ /* 0x100fe200080108be */
[----:B------:R-:W-:Y:S01]  /*16420*/  MOV R122, R64 ;  /* 0x00000040007a7202 */ /* 0x000fe20000000f00 */
[----:B------:R-:W-:Y:S02]  /*16430*/  IMAD.MOV.U32 R124, RZ, RZ, R59 ;  /* 0x000000ffff7c7224 */ /* 0x000fe400078e003b */
[----:B------:R-:W-:Y:S01]  /*16440*/  FMUL.FTZ R59, R0, R167 ;  /* 0x000000a7003b7220 */ /* 0x000fe20000410000 */
[----:B------:R-:W-:Y:S01]  /*16450*/  FFMA.FTZ R64, R196, UR4, -R190 ;  /* 0x00000004c4407c23 */ /* 0x000fe200080108be */
[-C--:B--2---:R-:W-:Y:S01]  /*16460*/  HMMA.16816.F32 R52, R176, R112.reuse, R52 ;  /* 0x00000070b034723c */ /* 0x084fe20000001834 */
[----:B------:R-:W-:Y:S02]  /*16470*/  MUFU.EX2 R167, R105 ;  /* 0x0000006900a77308 */ /* 0x000fe40000000800 */
[----:B------:R-:W-:Y:S02]  /*16480*/  IMAD.MOV.U32 R149, RZ, RZ, R125 ;  /* 0x000000ffff957224 */ /* 0x000fe400078e007d */
[C---:B------:R-:W-:Y:S01]  /*16490*/  FMUL.FTZ R68, R3.reuse, R68 ;  /* 0x0000004403447220 */ /* 0x040fe20000410000 */
[----:B------:R-:W-:Y:S02]  /*164a0*/  IMAD.MOV.U32 R125, RZ, RZ, R58 ;  /* 0x000000ffff7d7224 */ /* 0x000fe400078e003a */
[C---:B------:R-:W-:Y:S01]  /*164b0*/  FMUL.FTZ R58, R0.reuse, R166 ;  /* 0x000000a6003a7220 */ /* 0x040fe20000410000 */
[----:B------:R-:W-:Y:S02]  /*164c0*/  IMAD.MOV.U32 R127, RZ, RZ, R117 ;  /* 0x000000ffff7f7224 */ /* 0x000fe400078e0075 */
[----:B------:R-:W-:Y:S01]  /*164d0*/  FMUL.FTZ R79, R0, R79 ;  /* 0x0000004f004f7220 */ /* 0x000fe20000410000 */
[----:B------:R1:W-:Y:S01]  /*164e0*/  MUFU.EX2 R165, R64 ;  /* 0x0000004000a57308 */ /* 0x0003e20000000800 */
[----:B------:R-:W2:Y:S01]  /*164f0*/  LDSM.16.MT88.4 R116, [R110+0xb000] ;  /* 0x00b000006e74783b */ /* 0x000ea20000004200 */
[----:B------:R-:W-:Y:S02]  /*16500*/  IMAD.MOV.U32 R169, RZ, RZ, R135 ;  /* 0x000000ffffa97224 */ /* 0x000fe400078e0087 */
[C---:B------:R-:W-:Y:S01]  /*16510*/  FMUL.FTZ R84, R3.reuse, R84 ;  /* 0x0000005403547220 */ /* 0x040fe20000410000 */
[C---:B------:R-:W-:Y:S05]  /*16520*/  HMMA.16816.F32 R56, R180.reuse, R112, R56 ;  /* 0x00000070b438723c */ /* 0x040fea0000001838 */
[----:B------:R3:W-:Y:S01]  /*16530*/  MUFU.EX2 R164, R60 ;  /* 0x0000003c00a47308 */ /* 0x0007e20000000800 */
[----:B------:R-:W-:Y:S01]  /*16540*/  LOP3.LUT R112, R66, UR9, R65, 0x96, !PT ;  /* 0x0000000942707c12 */ /* 0x000fe2000f8e9641 */
[----:B------:R-:W-:Y:S01]  /*16550*/  FMUL.FTZ R66, R2, R174 ;  /* 0x000000ae02427220 */ /* 0x000fe20000410000 */
[----:B------:R-:W-:Y:S01]  /*16560*/  IMAD.MOV.U32 R138, RZ, RZ, R125 ;  /* 0x000000ffff8a7224 */ /* 0x000fe200078e007d */
[C---:B------:R-:W-:Y:S01]  /*16570*/  PRMT R125, R104.reuse, 0x7773, RZ ;  /* 0x00007773687d7816 */ /* 0x040fe200000000ff */
[----:B------:R-:W-:Y:S01]  /*16580*/  IMAD.MOV.U32 R174, RZ, RZ, R126 ;  /* 0x000000ffffae7224 */ /* 0x000fe200078e007e */
[C---:B------:R-:W-:Y:S01]  /*16590*/  PRMT R126, R104.reuse, 0x7771, RZ ;  /* 0x00007771687e7816 */ /* 0x040fe200000000ff */
[----:B------:R-:W-:Y:S01]  /*165a0*/  IMAD.MOV.U32 R159, RZ, RZ, R124 ;  /* 0x000000ffff9f7224 */ /* 0x000fe200078e007c */
[----:B------:R-:W-:Y:S01]  /*165b0*/  PRMT R124, R104, 0x7772, RZ ;  /* 0x00007772687c7816 */ /* 0x000fe200000000ff */
[----:B------:R-:W-:Y:S02]  /*165c0*/  IMAD.MOV.U32 R113, RZ, RZ, R104 ;  /* 0x000000ffff717224 */ /* 0x000fe400078e0068 */
[C---:B-1----:R-:W-:Y:S01]  /*165d0*/  FMUL.FTZ R64, R3.reuse, R172 ;  /* 0x000000ac03407220 */ /* 0x042fe20000410000 */
[----:B------:R-:W-:Y:S04]  /*165e0*/  IMAD.WIDE.U32 R104, R112, -0x2daee0ad, RZ ;  /* 0xd2511f5370687825 */ /* 0x000fe800078e00ff */
[----:B------:R-:W-:Y:S01]  /*165f0*/  FMUL.FTZ R65, R3, R173 ;  /* 0x000000ad03417220 */ /* 0x000fe20000410000 */
[----:B------:R-:W-:Y:S01]  /*16600*/  MOV R173, R129 ;  /* 0x0000008100ad7202 */ /* 0x000fe20000000f00 */
[----:B------:R-:W-:Y:S01]  /*16610*/  IMAD.MOV.U32 R172, RZ, RZ, R128 ;  /* 0x000000ffffac7224 */ /* 0x000fe200078e0080 */
[----:B------:R-:W-:Y:S01]  /*16620*/  MOV R129, R121 ;  /* 0x0000007900817202 */ /* 0x000fe20000000f00 */
[----:B---3--:R-:W-:Y:S01]  /*16630*/  FFMA.FTZ R60, R192, UR4, -R187 ;  /* 0x00000004c03c7c23 */ /* 0x008fe200080108bb */
[----:B------:R-:W-:Y:S01]  /*16640*/  IMAD.MOV.U32 R128, RZ, RZ, R120 ;  /* 0x000000ffff807224 */ /* 0x000fe200078e0078 */
[----:B------:R-:W-:Y:S01]  /*16650*/  MOV R192, R123 ;  /* 0x0000007b00c07202 */ /* 0x000fe20000000f00 */
[----:B------:R-:W-:Y:S01]  /*16660*/  IMAD.MOV.U32 R196, RZ, RZ, R122 ;  /* 0x000000ffffc47224 */ /* 0x000fe200078e007a */
[C---:B------:R-:W-:Y:S01]  /*16670*/  PRMT R123, R104.reuse, 0x7773, RZ ;  /* 0x00007773687b7816 */ /* 0x040fe200000000ff */
[----:B------:R-:W-:Y:S01]  /*16680*/  IMAD.MOV.U32 R120, RZ, RZ, R104 ;  /* 0x000000ffff787224 */ /* 0x000fe200078e0068 */
[C---:B------:R-:W-:Y:S01]  /*16690*/  PRMT R122, R104.reuse, 0x7772, RZ ;  /* 0x00007772687a7816 */ /* 0x040fe200000000ff */
[----:B------:R-:W-:Y:S01]  /*166a0*/  IMAD.MOV.U32 R198, RZ, RZ, R234 ;  /* 0x000000ffffc67224 */ /* 0x000fe200078e00ea */
[----:B------:R-:W-:Y:S01]  /*166b0*/  PRMT R121, R104, 0x7771, RZ ;  /* 0x0000777168797816 */ /* 0x000fe200000000ff */
[----:B------:R-:W-:Y:S01]  /*166c0*/  FFMA.FTZ R104, R193, UR4, -R188 ;  /* 0x00000004c1687c23 */ /* 0x000fe200080108bc */
[----:B------:R-:W-:Y:S01]  /*166d0*/  LOP3.LUT R105, R232, UR14, R105, 0x96, !PT ;  /* 0x0000000ee8697c12 */ /* 0x000fe2000f8e9669 */
[----:B------:R-:W-:Y:S01]  /*166e0*/  FFMA.FTZ R112, R200, UR4, -R187 ;  /* 0x00000004c8707c23 */ /* 0x000fe200080108bb */
[----:B------:R1:W-:Y:S01]  /*166f0*/  MUFU.EX2 R166, R60 ;  /* 0x0000003c00a67308 */ /* 0x0003e20000000800 */
[C---:B------:R-:W-:Y:S01]  /*16700*/  FMUL.FTZ R69, R3.reuse, R69 ;  /* 0x0000004503457220 */ /* 0x040fe20000410000 */
[C---:B------:R-:W-:Y:S01]  /*16710*/  FMUL.FTZ R70, R2.reuse, R70 ;  /* 0x0000004602467220 */ /* 0x040fe20000410000 */
[C---:B------:R-:W-:Y:S01]  /*16720*/  FMUL.FTZ R71, R2.reuse, R71 ;  /* 0x0000004702477220 */ /* 0x040fe20000410000 */
[----:B------:R-:W-:Y:S02]  /*16730*/  IMAD.MOV.U32 R139, RZ, RZ, R211 ;  /* 0x000000ffff8b7224 */ /* 0x000fe400078e00d3 */
[C---:B------:R-:W-:Y:S01]  /*16740*/  FMUL.FTZ R80, R3.reuse, R80 ;  /* 0x0000005003507220 */ /* 0x040fe20000410000 */
[C---:B------:R-:W-:Y:S01]  /*16750*/  FMUL.FTZ R81, R3.reuse, R81 ;  /* 0x0000005103517220 */ /* 0x040fe20000410000 */
[C---:B------:R-:W-:Y:S02]  /*16760*/  FMUL.FTZ R82, R2.reuse, R82 ;  /* 0x0000005202527220 */ /* 0x040fe40000410000 */
[----:B------:R3:W-:Y:S01]  /*16770*/  MUFU.EX2 R234, R104 ;  /* 0x0000006800ea7308 */ /* 0x0007e20000000800 */
[----:B------:R-:W-:Y:S01]  /*16780*/  FMUL.FTZ R83, R2, R83 ;  /* 0x0000005302537220 */ /* 0x000fe20000410000 */
[----:B------:R-:W-:Y:S01]  /*16790*/  PRMT R136, R124, 0x5410, R125 ;  /* 0x000054107c887816 */ /* 0x000fe2000000007d */
[----:B------:R-:W-:Y:S01]  /*167a0*/  IMAD.MOV.U32 R175, RZ, RZ, R127 ;  /* 0x000000ffffaf7224 */ /* 0x000fe200078e007f */
[----:B------:R-:W-:Y:S01]  /*167b0*/  PRMT R127, R122, 0x5410, R123 ;  /* 0x000054107a7f7816 */ /* 0x000fe2000000007b */
[----:B------:R-:W-:Y:S01]  /*167c0*/  FMUL.FTZ R85, R3, R85 ;  /* 0x0000005503557220 */ /* 0x000fe20000410000 */
[----:B------:R-:W-:Y:S01]  /*167d0*/  LOP3.LUT R122, R105, 0xff, RZ, 0xc0, !PT ;  /* 0x000000ff697a7812 */ /* 0x000fe200078ec0ff */
[----:B------:R-:W-:Y:S03]  /*167e0*/  FMUL.FTZ R86, R2, R86 ;  /* 0x0000005602567220 */ /* 0x000fe60000410000 */
[----:B------:R4:W-:Y:S01]  /*167f0*/  MUFU.EX2 R160, R112 ;  /* 0x0000007000a07308 */ /* 0x0009e20000000800 */
[----:B-1----:R-:W-:Y:S01]  /*16800*/  FMUL.FTZ R60, R100, R168 ;  /* 0x000000a8643c7220 */ /* 0x002fe20000410000 */
[----:B------:R-:W-:Y:S02]  /*16810*/  IMAD.MOV.U32 R168, RZ, RZ, R134 ;  /* 0x000000ffffa87224 */ /* 0x000fe400078e0086 */
[----:B------:R-:W-:Y:S01]  /*16820*/  FMUL.FTZ R87, R2, R87 ;  /* 0x0000005702577220 */ /* 0x000fe20000410000 */
[----:B------:R-:W-:Y:S01]  /*16830*/  LDSM.16.MT88.4 R132, [R110+0xa400] ;  /* 0x00a400006e84783b */ /* 0x000fe20000004200 */
[C---:B------:R-:W-:Y:S01]  /*16840*/  FMUL.FTZ R88, R100.reuse, R88 ;  /* 0x0000005864587220 */ /* 0x040fe20000410000 */
[----:B------:R-:W-:Y:S01]  /*16850*/  FMUL.FTZ R89, R100, R89 ;  /* 0x0000005964597220 */ /* 0x000fe20000410000 */
[C---:B------:R-:W-:Y:S01]  /*16860*/  FMUL.FTZ R90, R0.reuse, R90 ;  /* 0x0000005a005a7220 */ /* 0x040fe20000410000 */
[-C--:B------:R-:W-:Y:S03]  /*16870*/  HMMA.16816.F32 R60, R180, R114.reuse, R60 ;  /* 0x00000072b43c723c */ /* 0x080fe6000000183c */
[----:B---3--:R-:W-:Y:S01]  /*16880*/  FFMA.FTZ R104, R197, UR4, -R189 ;  /* 0x00000004c5687c23 */ /* 0x008fe200080108bd */
[----:B------:R-:W-:Y:S01]  /*16890*/  FMUL.FTZ R91, R0, R91 ;  /* 0x0000005b005b7220 */ /* 0x000fe20000410000 */
[C---:B------:R-:W-:Y:S01]  /*168a0*/  FMUL.FTZ R92, R100.reuse, R92 ;  /* 0x0000005c645c7220 */ /* 0x040fe20000410000 */
[----:B------:R-:W-:Y:S01]  /*168b0*/  FMUL.FTZ R93, R100, R93 ;  /* 0x0000005d645d7220 */ /* 0x000fe20000410000 */
[----:B------:R1:W-:Y:S01]  /*168c0*/  MUFU.EX2 R232, R104 ;  /* 0x0000006800e87308 */ /* 0x0003e20000000800 */
[C---:B------:R-:W-:Y:S04]  /*168d0*/  HMMA.16816.F32 R64, R176.reuse, R114, R64 ;  /* 0x00000072b040723c */ /* 0x040fe80000001840 */
[----:B----4-:R-:W-:Y:S01]  /*168e0*/  FFMA.FTZ R112, R205, UR4, -R187 ;  /* 0x00000004cd707c23 */ /* 0x010fe200080108bb */
[----:B------:R-:W-:Y:S02]  /*168f0*/  IMAD.MOV.U32 R205, RZ, RZ, R129 ;  /* 0x000000ffffcd7224 */ /* 0x000fe400078e0081 */
[C---:B------:R-:W-:Y:S01]  /*16900*/  FMUL.FTZ R94, R0.reuse, R94 ;  /* 0x0000005e005e7220 */ /* 0x040fe20000410000 */
[----:B------:R-:W-:Y:S01]  /*16910*/  FMUL.FTZ R95, R0, R95 ;  /* 0x0000005f005f7220 */ /* 0x000fe20000410000 */
[-C--:B--2---:R-:W-:Y:S01]  /*16920*/  HMMA.16816.F32 R68, R176, R116.reuse, R68 ;  /* 0x00000074b044723c */ /* 0x084fe20000001844 */
[----:B------:R2:W-:Y:S02]  /*16930*/  MUFU.EX2 R162, R112 ;  /* 0x0000007000a27308 */ /* 0x0005e40000000800 */
[C---:B------:R-:W-:Y:S01]  /*16940*/  FMUL.FTZ R96, R3.reuse, R96 ;  /* 0x0000006003607220 */ /* 0x040fe20000410000 */
[----:B------:R-:W-:Y:S01]  /*16950*/  FMUL.FTZ R97, R3, R97 ;  /* 0x0000006103617220 */ /* 0x000fe20000410000 */
[C---:B------:R-:W-:Y:S01]  /*16960*/  FMUL.FTZ R98, R2.reuse, R98 ;  /* 0x0000006202627220 */ /* 0x040fe20000410000 */
[----:B------:R-:W-:Y:S01]  /*16970*/  FMUL.FTZ R99, R2, R99 ;  /* 0x0000006302637220 */ /* 0x000fe20000410000 */
[----:B------:R-:W-:Y:S01]  /*16980*/  IMAD.MOV.U32 R171, RZ, RZ, R169 ;  /* 0x000000ffffab7224 */ /* 0x000fe200078e00a9 */
[C---:B------:R-:W-:Y:S04]  /*16990*/  HMMA.16816.F32 R72, R180.reuse, R116, R72 ;  /* 0x00000074b448723c */ /* 0x040fe80000001848 */
[----:B-1----:R-:W-:Y:S01]  /*169a0*/  FFMA.FTZ R104, R199, UR4, -R189 ;  /* 0x00000004c7687c23 */ /* 0x002fe200080108bd */
[----:B------:R-:W-:Y:S02]  /*169b0*/  LOP3.LUT R117, R113, 0xff, RZ, 0xc0, !PT ;  /* 0x000000ff71757812 */ /* 0x000fe400078ec0ff */
[----:B------:R-:W-:Y:S01]  /*169c0*/  LOP3.LUT R116, R120, 0xff, RZ, 0xc0, !PT ;  /* 0x000000ff78747812 */ /* 0x000fe200078ec0ff */
[-C--:B------:R-:W-:Y:S01]  /*169d0*/  HMMA.16816.F32 R76, R180, R118.reuse, R76 ;  /* 0x00000076b44c723c */ /* 0x080fe2000000184c */
[----:B------:R1:W-:Y:S02]  /*169e0*/  MUFU.EX2 R231, R104 ;  /* 0x0000006800e77308 */ /* 0x0003e40000000800 */
[----:B--2---:R-:W-:Y:S01]  /*169f0*/  FFMA.FTZ R112, R191, UR4, -R188 ;  /* 0x00000004bf707c23 */ /* 0x004fe200080108bc */
[----:B------:R-:W-:Y:S02]  /*16a00*/  PRMT R123, R116, 0x5410, R121 ;  /* 0x00005410747b7816 */ /* 0x000fe40000000079 */
[----:B------:R-:W-:Y:S02]  /*16a10*/  SHF.R.U32.HI R121, RZ, 0x18, R105 ;  /* 0x00000018ff797819 */ /* 0x000fe40000011669 */
[C---:B------:R-:W-:Y:S03]  /*16a20*/  HMMA.16816.F32 R80, R176.reuse, R118, R80 ;  /* 0x00000076b050723c */ /* 0x040fe60000001850 */
[----:B------:R2:W3:Y:S01]  /*16a30*/  MUFU.EX2 R233, R112 ;  /* 0x0000007000e97308 */ /* 0x0004e20000000800 */
[----:B------:R-:W-:Y:S02]  /*16a40*/  PRMT R119, R109, 0x7632, R119 ;  /* 0x000076326d777816 */ /* 0x000fe40000000077 */
[----:B------:R-:W-:Y:S02]  /*16a50*/  SHF.R.U32.HI R118, RZ, 0x18, R109 ;  /* 0x00000018ff767819 */ /* 0x000fe4000001166d */
[----:B------:R-:W-:Y:S01]  /*16a60*/  PRMT R126, R117, 0x5410, R126 ;  /* 0x00005410757e7816 */ /* 0x000fe2000000007e */
[----:B-1----:R-:W-:Y:S01]  /*16a70*/  FFMA.FTZ R104, R204, UR4, -R188 ;  /* 0x00000004cc687c23 */ /* 0x002fe200080108bc */
[C---:B------:R-:W-:Y:S01]  /*16a80*/  LOP3.LUT R116, R105.reuse, 0xffff, RZ, 0xc0, !PT ;  /* 0x0000ffff69747812 */ /* 0x040fe200078ec0ff */
[----:B------:R-:W-:Y:S01]  /*16a90*/  IMAD.MOV.U32 R204, RZ, RZ, R128 ;  /* 0x000000ffffcc7224 */ /* 0x000fe200078e0080 */
[----:B------:R-:W-:Y:S01]  /*16aa0*/  PRMT R117, R105, 0x7632, R117 ;  /* 0x0000763269757816 */ /* 0x000fe20000000075 */
[----:B------:R1:W-:Y:S01]  /*16ab0*/  MUFU.EX2 R212, R104 ;  /* 0x0000006800d47308 */ /* 0x0003e20000000800 */
[C---:B------:R-:W-:Y:S01]  /*16ac0*/  LOP3.LUT R120, R109.reuse, 0xff, RZ, 0xc0, !PT ;  /* 0x000000ff6d787812 */ /* 0x040fe200078ec0ff */
[----:B------:R-:W-:Y:S01]  /*16ad0*/  LDSM.16.MT88.4 R128, [R111+0x400] ;  /* 0x000400006f80783b */ /* 0x000fe20000004200 */
[----:B------:R-:W-:Y:S01]  /*16ae0*/  LOP3.LUT R105, R109, 0xffff, RZ, 0xc0, !PT ;  /* 0x0000ffff6d697812 */ /* 0x000fe200078ec0ff */
[----:B------:R-:W-:Y:S01]  /*16af0*/  FFMA.FTZ R109, R202, UR4, -R189 ;  /* 0x00000004ca6d7c23 */ /* 0x000fe200080108bd */
[----:B------:R-:W-:Y:S02]  /*16b00*/  SHF.R.U32.HI R116, RZ, 0x8, R116 ;  /* 0x00000008ff747819 */ /* 0x000fe40000011674 */
[----:B------:R-:W-:Y:S03]  /*16b10*/  SHF.R.U32.HI R105, RZ, 0x8, R105 ;  /* 0x00000008ff697819 */ /* 0x000fe60000011669 */
[----:B------:R4:W-:Y:S01]  /*16b20*/  MUFU.EX2 R209, R109 ;  /* 0x0000006d00d17308 */ /* 0x0009e20000000800 */
[----:B------:R-:W-:Y:S01]  /*16b30*/  LOP3.LUT R117, R117, 0xff, RZ, 0xc0, !PT ;  /* 0x000000ff75757812 */ /* 0x000fe200078ec0ff */
[----:B--2---:R-:W2:Y:S01]  /*16b40*/  LDSM.16.MT88.4 R112, [R111+0x2000] ;  /* 0x002000006f70783b */ /* 0x004ea20000004200 */
[----:B------:R-:W-:Y:S02]  /*16b50*/  PRMT R124, R120, 0x5410, R105 ;  /* 0x00005410787c7816 */ /* 0x000fe40000000069 */
[----:B------:R-:W-:Y:S02]  /*16b60*/  PRMT R116, R122, 0x5410, R116 ;  /* 0x000054107a747816 */ /* 0x000fe40000000074 */
[----:B------:R-:W-:Y:S01]  /*16b70*/  PRMT R117, R117, 0x5410, R121 ;  /* 0x0000541075757816 */ /* 0x000fe20000000079 */
[----:B-1----:R-:W-:Y:S01]  /*16b80*/  FFMA.FTZ R104, R203, UR4, -R188 ;  /* 0x00000004cb687c23 */ /* 0x002fe200080108bc */
[--C-:B------:R-:W-:Y:S02]  /*16b90*/  HSET2.LE.AND R105, R123, R186.reuse, PT ;  /* 0x000000ba7b697233 */ /* 0x100fe40003803000 */
[----:B------:R-:W1:Y:S01]  /*16ba0*/  LDSM.16.MT88.4 R120, [R110+0x9400] ;  /* 0x009400006e78783b */ /* 0x000e620000004200 */
[----:B------:R5:W2:Y:S01]  /*16bb0*/  MUFU.EX2 R211, R104 ;  /* 0x0000006800d37308 */ /* 0x000aa20000000800 */
[--C-:B------:R-:W-:Y:S02]  /*16bc0*/  HSET2.LE.AND R126, R126, R186.reuse, PT ;  /* 0x000000ba7e7e7233 */ /* 0x100fe40003803000 */
[--C-:B------:R-:W-:Y:S01]  /*16bd0*/  HSET2.LE.AND R124, R124, R186.reuse, PT ;  /* 0x000000ba7c7c7233 */ /* 0x100fe20003803000 */
[----:B----4-:R-:W-:Y:S06]  /*16be0*/  FFMA.FTZ R109, R206, UR4, -R190 ;  /* 0x00000004ce6d7c23 */ /* 0x010fec00080108be */
[----:B------:R4:W-:Y:S01]  /*16bf0*/  MUFU.EX2 R161, R109 ;  /* 0x0000006d00a17308 */ /* 0x0009e20000000800 */
[----:B-----5:R-:W-:Y:S02]  /*16c00*/  LOP3.LUT R104, R119, 0xff, RZ, 0xc0, !PT ;  /* 0x000000ff77687812 */ /* 0x020fe400078ec0ff */
[----:B------:R-:W-:Y:S02]  /*16c10*/  LOP3.LUT R119, R127, 0xff00ff, RZ, 0xc0, !PT ;  /* 0x00ff00ff7f777812 */ /* 0x000fe400078ec0ff */
[----:B------:R-:W-:Y:S01]  /*16c20*/  PRMT R125, R104, 0x5410, R118 ;  /* 0x00005410687d7816 */ /* 0x000fe20000000076 */
[----:B------:R-:W-:Y:S01]  /*16c30*/  FFMA.FTZ R104, R201, UR4, -R189 ;  /* 0x00000004c9687c23 */ /* 0x000fe200080108bd */
[----:B---3--:R-:W-:Y:S02]  /*16c40*/  F2FP.F16.F32.PACK_AB R118, R234, R233 ;  /* 0x000000e9ea76723e */ /* 0x008fe400000000ff */
[--C-:B------:R-:W-:Y:S01]  /*16c50*/  HSET2.LE.AND R119, R119, R186.reuse, PT ;  /* 0x000000ba77777233 */ /* 0x100fe20003803000 */
[----:B------:R3:W5:Y:S01]  /*16c60*/  MUFU.EX2 R208, R104 ;  /* 0x0000006800d07308 */ /* 0x0007620000000800 */
[----:B------:R-:W-:Y:S01]  /*16c70*/  LOP3.LUT R118, R118, R105, RZ, 0xc0, !PT ;  /* 0x0000006976767212 */ /* 0x000fe200078ec0ff */
[-C--:B--2---:R-:W-:Y:S03]  /*16c80*/  HMMA.16816.F32 R84, R176, R112.reuse, R84 ;  /* 0x00000070b054723c */ /* 0x084fe60000001854 */
[--C-:B------:R-:W-:Y:S02]  /*16c90*/  HSET2.LE.AND R105, R116, R186.reuse, PT ;  /* 0x000000ba74697233 */ /* 0x100fe40003803000 */
[--C-:B----4-:R-:W-:Y:S02]  /*16ca0*/  HSET2.LE.AND R109, R117, R186.reuse, PT ;  /* 0x000000ba756d7233 */ /* 0x110fe40003803000 */
[----:B------:R-:W-:Y:S01]  /*16cb0*/  F2FP.F16.F32.PACK_AB R116, R211, R212 ;  /* 0x000000d4d374723e */ /* 0x000fe200000000ff */
[C---:B------:R-:W-:Y:S04]  /*16cc0*/  HMMA.16816.F32 R88, R180.reuse, R112, R88 ;  /* 0x00000070b458723c */ /* 0x040fe80000001858 */
[----:B------:R-:W-:Y:S02]  /*16cd0*/  LOP3.LUT R116, R116, R105, RZ, 0xc0, !PT ;  /* 0x0000006974747212 */ /* 0x000fe400078ec0ff */
[----:B---3--:R-:W-:Y:S02]  /*16ce0*/  F2FP.F16.F32.PACK_AB R104, R166, R164 ;  /* 0x000000a4a668723e */ /* 0x008fe400000000ff */
[-C--:B------:R-:W-:Y:S01]  /*16cf0*/  HMMA.16816.F32 R92, R180, R114.reuse, R92 ;  /* 0x00000072b45c723c */ /* 0x080fe2000000185c */
[----:B------:R-:W-:Y:S02]  /*16d00*/  LDSM.16.MT88.4 R180, [R110+0xbc00] ;  /* 0x00bc00006eb4783b */ /* 0x000fe40000004200 */
[----:B------:R-:W-:Y:S01]  /*16d10*/  LOP3.LUT R126, R104, R126, RZ, 0xc0, !PT ;  /* 0x0000007e687e7212 */ /* 0x000fe200078ec0ff */
[----:B------:R-:W-:Y:S01]  /*16d20*/  FFMA.FTZ R104, R207, UR4, -R190 ;  /* 0x00000004cf687c23 */ /* 0x000fe200080108be */
[----:B-----5:R-:W-:Y:S02]  /*16d30*/  F2FP.F16.F32.PACK_AB R117, R208, R209 ;  /* 0x000000d1d075723e */ /* 0x020fe400000000ff */
[----:B------:R-:W-:Y:S01]  /*16d40*/  LOP3.LUT R127, R136, 0xff00ff, RZ, 0xc0, !PT ;  /* 0x00ff00ff887f7812 */ /* 0x000fe200078ec0ff */
[----:B------:R-:W-:Y:S01]  /*16d50*/  HMMA.16816.F32 R96, R176, R114, R96 ;  /* 0x00000072b060723c */ /* 0x000fe20000001860 */
[----:B------:R2:W3:Y:S01]  /*16d60*/  MUFU.EX2 R163, R104 ;  /* 0x0000006800a37308 */ /* 0x0004e20000000800 */
[----:B------:R-:W4:Y:S02]  /*16d70*/  LDSM.16.MT88.4 R112, [R111+0x1400] ;  /* 0x001400006f70783b */ /* 0x000f240000004200 */
[----:B------:R-:W-:Y:S02]  /*16d80*/  LOP3.LUT R117, R117, R109, RZ, 0xc0, !PT ;  /* 0x0000006d75757212 */ /* 0x000fe400078ec0ff */
[--C-:B------:R-:W-:Y:S02]  /*16d90*/  HSET2.LE.AND R127, R127, R186.reuse, PT ;  /* 0x000000ba7f7f7233 */ /* 0x100fe40003803000 */
[--C-:B------:R-:W-:Y:S02]  /*16da0*/  HSET2.LE.AND R125, R125, R186.reuse, PT ;  /* 0x000000ba7d7d7233 */ /* 0x100fe40003803000 */
[----:B------:R-:W-:Y:S04]  /*16db0*/  F2FP.F16.F32.PACK_AB R105, R162, R160 ;  /* 0x000000a0a269723e */ /* 0x000fe800000000ff */
[----:B------:R-:W-:Y:S02]  /*16dc0*/  LOP3.LUT R124, R105, R124, RZ, 0xc0, !PT ;  /* 0x0000007c697c7212 */ /* 0x000fe400078ec0ff */
[----:B--2---:R-:W-:Y:S02]  /*16dd0*/  F2FP.F16.F32.PACK_AB R104, R231, R232 ;  /* 0x000000e8e768723e */ /* 0x004fe400000000ff */
[----:B---3--:R-:W-:Y:S02]  /*16de0*/  F2FP.F16.F32.PACK_AB R109, R163, R161 ;  /* 0x000000a1a36d723e */ /* 0x008fe400000000ff */
[----:B------:R-:W-:Y:S02]  /*16df0*/  LOP3.LUT R119, R104, R119, RZ, 0xc0, !PT ;  /* 0x0000007768777212 */ /* 0x000fe400078ec0ff */
[----:B------:R-:W-:Y:S02]  /*16e00*/  F2FP.F16.F32.PACK_AB R104, R167, R165 ;  /* 0x000000a5a768723e */ /* 0x000fe400000000ff */
[----:B------:R-:W-:Y:S02]  /*16e10*/  LOP3.LUT R125, R109, R125, RZ, 0xc0, !PT ;  /* 0x0000007d6d7d7212 */ /* 0x000fe400078ec0ff */
[----:B------:R-:W-:Y:S01]  /*16e20*/  LOP3.LUT R127, R104, R127, RZ, 0xc0, !PT ;  /* 0x0000007f687f7212 */ /* 0x000fe200078ec0ff */
[-C--:B-1----:R-:W-:Y:S01]  /*16e30*/  HMMA.16816.F32 R4, R116, R120.reuse, R4 ;  /* 0x000000787404723c */ /* 0x082fe20000001804 */
[----:B------:R-:W-:Y:S04]  /*16e40*/  MOV R104, UR23 ;  /* 0x0000001700687c02 */ /* 0x000fe80008000f00 */
[----:B------:R-:W-:Y:S03]  /*16e50*/  LOP3.LUT R104, R205, UR29, R104, 0x96, !PT ;  /* 0x0000001dcd687c12 */ /* 0x000fe6000f8e9668 */
[C---:B------:R-:W-:Y:S04]  /*16e60*/  HMMA.16816.F32 R8, R124.reuse, R120, R8 ;  /* 0x000000787c08723c */ /* 0x040fe80000001808 */
[----:B------:R-:W-:Y:S04]  /*16e70*/  IMAD.WIDE.U32 R104, R104, -0x326172a9, RZ ;  /* 0xcd9e8d5768687825 */ /* 0x000fe800078e00ff */
[-C--:B------:R-:W-:Y:S03]  /*16e80*/  HMMA.16816.F32 R12, R124, R122.reuse, R12 ;  /* 0x0000007a7c0c723c */ /* 0x080fe6000000180c */
[C---:B------:R-:W-:Y:S01]  /*16e90*/  LOP3.LUT R109, R104.reuse, R196, RZ, 0x3c, !PT ;  /* 0x000000c4686d7212 */ /* 0x040fe200078e3cff */
[----:B------:R-:W-:Y:S01]  /*16ea0*/  IMAD.MOV.U32 R196, RZ, RZ, R157 ;  /* 0x000000ffffc47224 */ /* 0x000fe200078e009d */
[----:B------:R-:W-:Y:S01]  /*16eb0*/  LOP3.LUT R104, R104, R159, RZ, 0x3c, !PT ;  /* 0x0000009f68687212 */ /* 0x000fe200078e3cff */
[----:B------:R-:W-:Y:S01]  /*16ec0*/  IMAD.MOV.U32 R157, RZ, RZ, R153 ;  /* 0x000000ffff9d7224 */ /* 0x000fe200078e0099 */
[----:B------:R-:W-:Y:S01]  /*16ed0*/  MOV R159, R155 ;  /* 0x0000009b009f7202 */ /* 0x000fe20000000f00 */
[C---:B------:R-:W-:Y:S01]  /*16ee0*/  HMMA.16816.F32 R16, R116.reuse, R122, R16 ;  /* 0x0000007a7410723c */ /* 0x040fe20000001810 */
[----:B------:R-:W1:Y:S03]  /*16ef0*/  LDSM.16.MT88.4 R120, [R110+0xb400] ;  /* 0x00b400006e78783b */ /* 0x000e660000004200 */
[----:B------:R-:W-:Y:S01]  /*16f00*/  MOV R153, R143 ;  /* 0x0000008f00997202 */ /* 0x000fe20000000f00 */
[----:B------:R-:W-:Y:S02]  /*16f10*/  IMAD.MOV.U32 R143, RZ, RZ, R139 ;  /* 0x000000ffff8f7224 */ /* 0x000fe400078e008b */
[----:B------:R-:W-:Y:S01]  /*16f20*/  IMAD.MOV.U32 R155, RZ, RZ, R144 ;  /* 0x000000ffff9b7224 */ /* 0x000fe200078e0090 */
[-C--:B------:R-:W-:Y:S03]  /*16f30*/  HMMA.16816.F32 R20, R116, R128.reuse, R20 ;  /* 0x000000807414723c */ /* 0x080fe60000001814 */
[----:B------:R-:W-:Y:S05]  /*16f40*/  MOV R144, R140 ;  /* 0x0000008c00907202 */ /* 0x000fea0000000f00 */
[C---:B------:R-:W-:Y:S04]  /*16f50*/  HMMA.16816.F32 R24, R124.reuse, R128, R24 ;  /* 0x000000807c18723c */ /* 0x040fe80000001818 */
[C---:B------:R-:W-:Y:S02]  /*16f60*/  LOP3.LUT R128, R105.reuse, R198, RZ, 0x3c, !PT ;  /* 0x000000c669807212 */ /* 0x040fe400078e3cff */
[----:B------:R-:W-:Y:S01]  /*16f70*/  LOP3.LUT R105, R105, R192, RZ, 0x3c, !PT ;  /* 0x000000c069697212 */ /* 0x000fe200078e3cff */
[----:B------:R-:W-:Y:S01]  /*16f80*/  IMAD.MOV.U32 R192, RZ, RZ, R156 ;  /* 0x000000ffffc07224 */ /* 0x000fe200078e009c */
[-C--:B------:R-:W-:Y:S03]  /*16f90*/  HMMA.16816.F32 R28, R124, R130.reuse, R28 ;  /* 0x000000827c1c723c */ /* 0x080fe6000000181c */
[----:B------:R-:W-:Y:S01]  /*16fa0*/  MOV R156, R152 ;  /* 0x00000098009c7202 */ /* 0x000fe20000000f00 */
[----:B------:R-:W-:Y:S02]  /*16fb0*/  IMAD.MOV.U32 R152, RZ, RZ, R145 ;  /* 0x000000ffff987224 */ /* 0x000fe400078e0091 */
[----:B------:R-:W-:Y:S02]  /*16fc0*/  IMAD.MOV.U32 R145, RZ, RZ, R141 ;  /* 0x000000ffff917224 */ /* 0x000fe400078e008d */
[C---:B------:R-:W-:Y:S04]  /*16fd0*/  HMMA.16816.F32 R32, R116.reuse, R130, R32 ;  /* 0x000000827420723c */ /* 0x040fe80000001820 */
[----:B------:R-:W-:Y:S04]  /*16fe0*/  IMAD.WIDE.U32 R130, R128, -0x2daee0ad, RZ ;  /* 0xd2511f5380827825 */ /* 0x000fe800078e00ff */
[-C--:B------:R-:W-:Y:S03]  /*16ff0*/  HMMA.16816.F32 R36, R116, R132.reuse, R36 ;  /* 0x000000847424723c */ /* 0x080fe60000001824 */
[----:B------:R-:W-:Y:S04]  /*17000*/  IMAD.WIDE.U32 R128, R105, -0x2daee0ad, RZ ;  /* 0xd2511f5369807825 */ /* 0x000fe800078e00ff */
[----:B------:R-:W-:Y:S01]  /*17010*/  IMAD.MOV.U32 R171, RZ, RZ, R192 ;  /* 0x000000ffffab7224 */ /* 0x000fe200078e00c0 */
[C---:B------:R-:W-:Y:S04]  /*17020*/  HMMA.16816.F32 R40, R124.reuse, R132, R40 ;  /* 0x000000847c28723c */ /* 0x040fe80000001828 */
[----:B------:R-:W-:Y:S01]  /*17030*/  MOV R192, R137 ;  /* 0x0000008900c07202 */ /* 0x000fe20000000f00 */
[----:B------:R-:W-:Y:S01]  /*17040*/  IMAD.WIDE.U32 R132, R109, -0x2daee0ad, RZ ;  /* 0xd2511f536d847825 */ /* 0x000fe200078e00ff */
[----:B------:R-:W-:Y:S02]  /*17050*/  LOP3.LUT R105, R170, UR21, R129, 0x96, !PT ;  /* 0x00000015aa697c12 */ /* 0x000fe4000f8e9681 */
[-C--:B------:R-:W-:Y:S03]  /*17060*/  HMMA.16816.F32 R44, R124, R134.reuse, R44 ;  /* 0x000000867c2c723c */ /* 0x080fe6000000182c */
[----:B------:R-:W-:Y:S01]  /*17070*/  LOP3.LUT R109, R130, UR20, R133, 0x96, !PT ;  /* 0x00000014826d7c12 */ /* 0x000fe2000f8e9685 */
[----:B------:R-:W-:Y:S01]  /*17080*/  IMAD.MOV.U32 R170, RZ, RZ, R168 ;  /* 0x000000ffffaa7224 */ /* 0x000fe200078e00a8 */
[----:B------:R-:W-:Y:S01]  /*17090*/  MOV R168, R158 ;  /* 0x0000009e00a87202 */ /* 0x000fe20000000f00 */
[----:B------:R-:W-:Y:S02]  /*170a0*/  IMAD.MOV.U32 R158, RZ, RZ, R154 ;  /* 0x000000ffff9e7224 */ /* 0x000fe400078e009a */
[C---:B------:R-:W-:Y:S04]  /*170b0*/  HMMA.16816.F32 R48, R116.reuse, R134, R48 ;  /* 0x000000867430723c */ /* 0x040fe80000001830 */
[----:B------:R-:W-:Y:S01]  /*170c0*/  MOV R173, R168 ;  /* 0x000000a800ad7202 */ /* 0x000fe20000000f00 */
[----:B------:R-:W-:Y:S03]  /*170d0*/  IMAD.WIDE.U32 R134, R104, -0x2daee0ad, RZ ;  /* 0xd2511f5368867825 */ /* 0x000fe600078e00ff */
[-C--:B----4-:R-:W-:Y:S03]  /*170e0*/  HMMA.16816.F32 R52, R116, R112.reuse, R52 ;  /* 0x000000707434723c */ /* 0x090fe60000001834 */
[----:B------:R-:W-:Y:S01]  /*170f0*/  LOP3.LUT R104, R128, UR20, R135, 0x96, !PT ;  /* 0x0000001480687c12 */ /* 0x000fe2000f8e9687 */
[----:B------:R-:W-:Y:S02]  /*17100*/  IMAD.MOV.U32 R154, RZ, RZ, R142 ;  /* 0x000000ffff9a7224 */ /* 0x000fe400078e008e */
[----:B------:R-:W-:Y:S02]  /*17110*/  IMAD.MOV.U32 R142, RZ, RZ, R138 ;  /* 0x000000ffff8e7224 */ /* 0x000fe400078e008a */
[C---:B------:R-:W-:Y:S04]  /*17120*/  HMMA.16816.F32 R56, R124.reuse, R112, R56 ;  /* 0x000000707c38723c */ /* 0x040fe80000001838 */
[----:B------:R-:W-:Y:S01]  /*17130*/  LOP3.LUT R112, R174, UR21, R131, 0x96, !PT ;  /* 0x00000015ae707c12 */ /* 0x000fe2000f8e9683 */
[----:B------:R-:W-:Y:S03]  /*17140*/  IMAD.WIDE.U32 R138, R109, -0x326172a9, RZ ;  /* 0xcd9e8d576d8a7825 */ /* 0x000fe600078e00ff */
[-C--:B------:R-:W-:Y:S03]  /*17150*/  HMMA.16816.F32 R60, R124, R114.reuse, R60 ;  /* 0x000000727c3c723c */ /* 0x080fe6000000183c */
[----:B------:R-:W-:Y:S04]  /*17160*/  IMAD.WIDE.U32 R130, R105, -0x326172a9, RZ ;  /* 0xcd9e8d5769827825 */ /* 0x000fe800078e00ff */
[----:B------:R-:W-:Y:S01]  /*17170*/  IMAD.WIDE.U32 R128, R112, -0x326172a9, RZ ;  /* 0xcd9e8d5770807825 */ /* 0x000fe200078e00ff */
[C---:B------:R-:W-:Y:S04]  /*17180*/  HMMA.16816.F32 R64, R116.reuse, R114, R64 ;  /* 0x000000727440723c */ /* 0x040fe80000001840 */
[----:B------:R-:W-:Y:S01]  /*17190*/  IMAD.WIDE.U32 R140, R104, -0x326172a9, RZ ;  /* 0xcd9e8d57688c7825 */ /* 0x000fe200078e00ff */
[----:B------:R-:W-:Y:S02]  /*171a0*/  LOP3.LUT R112, R172, UR13, R129, 0x96, !PT ;  /* 0x0000000dac707c12 */ /* 0x000fe4000f8e9681 */
[----:B------:R-:W-:Y:S01]  /*171b0*/  LOP3.LUT R109, R128, UR12, R139, 0x96, !PT ;  /* 0x0000000c806d7c12 */ /* 0x000fe2000f8e968b */
[-C--:B-1----:R-:W-:Y:S03]  /*171c0*/  HMMA.16816.F32 R68, R116, R120.reuse, R68 ;  /* 0x000000787444723c */ /* 0x082fe60000001844 */
[----:B------:R-:W-:Y:S01]  /*171d0*/  LOP3.LUT R105, R170, UR13, R131, 0x96, !PT ;  /* 0x0000000daa697c12 */ /* 0x000fe2000f8e9683 */
[----:B------:R-:W-:Y:S01]  /*171e0*/  IMAD.MOV.U32 R172, RZ, RZ, R196 ;  /* 0x000000ffffac7224 */ /* 0x000fe200078e00c4 */
[----:B------:R-:W-:Y:S01]  /*171f0*/  LOP3.LUT R104, R130, UR12, R141, 0x96, !PT ;  /* 0x0000000c82687c12 */ /* 0x000fe2000f8e968d */
[----:B------:R-:W-:Y:S01]  /*17200*/  IMAD.MOV.U32 R168, RZ, RZ, R155 ;  /* 0x000000ffffa87224 */ /* 0x000fe200078e009b */
[----:B------:R-:W-:Y:S01]  /*17210*/  MOV R170, R159 ;  /* 0x0000009f00aa7202 */ /* 0x000fe20000000f00 */
[C---:B------:R-:W-:Y:S04]  /*17220*/  HMMA.16816.F32 R72, R124.reuse, R120, R72 ;  /* 0x000000787c48723c */ /* 0x040fe80000001848 */
[----:B------:R-:W-:Y:S02]  /*17230*/  IMAD.MOV.U32 R159, RZ, RZ, R158 ;  /* 0x000000ffff9f7224 */ /* 0x000fe400078e009e */
[----:B------:R-:W-:Y:S01]  /*17240*/  FFMA.FTZ R120, R215, UR4, -R188 ;  /* 0x00000004d7787c23 */ /* 0x000fe200080108bc */
[----:B------:R-:W-:Y:S01]  /*17250*/  IMAD.MOV.U32 R158, RZ, RZ, R157 ;  /* 0x000000ffff9e7224 */ /* 0x000fe200078e009d */
[----:B------:R-:W-:Y:S01]  /*17260*/  MOV R157, R156 ;  /* 0x0000009c009d7202 */ /* 0x000fe20000000f00 */
[-C--:B------:R-:W-:Y:S01]  /*17270*/  HMMA.16816.F32 R76, R124, R122.reuse, R76 ;  /* 0x0000007a7c4c723c */ /* 0x080fe2000000184c */
[----:B------:R1:W-:Y:S02]  /*17280*/  MUFU.EX2 R205, R120 ;  /* 0x0000007800cd7308 */ /* 0x0003e40000000800 */
[----:B------:R-:W-:Y:S01]  /*17290*/  IMAD.MOV.U32 R155, RZ, RZ, R143 ;  /* 0x000000ffff9b7224 */ /* 0x000fe200078e008f */
[----:B------:R-:W-:Y:S01]  /*172a0*/  MOV R156, R144 ;  /* 0x00000090009c7202 */ /* 0x000fe20000000f00 */
[----:B------:R-:W-:Y:S02]  /*172b0*/  IMAD.MOV.U32 R196, RZ, RZ, R142 ;  /* 0x000000ffffc47224 */ /* 0x000fe400078e008e */
[----:B------:R-:W-:Y:S01]  /*172c0*/  FFMA.FTZ R121, R214, UR4, -R188 ;  /* 0x00000004d6797c23 */ /* 0x000fe200080108bc */
[----:B------:R-:W-:Y:S01]  /*172d0*/  IMAD.WIDE.U32 R142, R109, -0x2daee0ad, RZ ;  /* 0xd2511f536d8e7825 */ /* 0x000fe200078e00ff */
[C---:B------:R-:W-:Y:S02]  /*172e0*/  HMMA.16816.F32 R80, R116.reuse, R122, R80 ;  /* 0x0000007a7450723c */ /* 0x040fe40000001850 */
[----:B------:R2:W-:Y:S02]  /*172f0*/  MUFU.EX2 R204, R121 ;  /* 0x0000007900cc7308 */ /* 0x0005e40000000800 */
[----:B------:R-:W-:Y:S04]  /*17300*/  IMAD.WIDE.U32 R112, R112, -0x2daee0ad, RZ ;  /* 0xd2511f5370707825 */ /* 0x000fe800078e00ff */
[----:B------:R-:W-:Y:S01]  /*17310*/  IMAD.MOV.U32 R169, RZ, RZ, R145 ;  /* 0x000000ffffa97224 */ /* 0x000fe200078e0091 */
[----:B------:R-:W-:Y:S01]  /*17320*/  LOP3.LUT R112, R112, UR15, R143, 0x96, !PT ;  /* 0x0000000f70707c12 */ /* 0x000fe2000f8e968f */
[----:B------:R-:W-:Y:S01]  /*17330*/  IMAD.WIDE.U32 R114, R105, -0x2daee0ad, RZ ;  /* 0xd2511f5369727825 */ /* 0x000fe200078e00ff */
[----:B------:R-:W-:Y:S03]  /*17340*/  LOP3.LUT R105, R132, UR19, R113, 0x96, !PT ;  /* 0x0000001384697c12 */ /* 0x000fe6000f8e9671 */
[----:B-1----:R-:W-:Y:S01]  /*17350*/  FFMA.FTZ R120, R213, UR4, -R189 ;  /* 0x00000004d5787c23 */ /* 0x002fe200080108bd */
[----:B------:R-:W-:Y:S03]  /*17360*/  IMAD.WIDE.U32 R144, R104, -0x2daee0ad, RZ ;  /* 0xd2511f5368907825 */ /* 0x000fe600078e00ff */
[----:B------:R1:W-:Y:S01]  /*17370*/  MUFU.EX2 R202, R120 ;  /* 0x0000007800ca7308 */ /* 0x0003e20000000800 */
[----:B------:R-:W-:Y:S01]  /*17380*/  IMAD.WIDE.U32 R112, R112, -0x326172a9, RZ ;  /* 0xcd9e8d5770707825 */ /* 0x000fe200078e00ff */
[----:B------:R-:W-:Y:S02]  /*17390*/  LOP3.LUT R104, R114, UR15, R145, 0x96, !PT ;  /* 0x0000000f72687c12 */ /* 0x000fe4000f8e9691 */
[----:B------:R-:W-:Y:S01]  /*173a0*/  LOP3.LUT R114, R134, UR19, R115, 0x96, !PT ;  /* 0x0000001386727c12 */ /* 0x000fe2000f8e9673 */
[----:B------:R-:W-:Y:S01]  /*173b0*/  IMAD.WIDE.U32 R134, R105, -0x326172a9, RZ ;  /* 0xcd9e8d5769867825 */ /* 0x000fe200078e00ff */
[C---:B------:R-:W-:Y:S02]  /*173c0*/  PRMT R132, R112.reuse, 0x7773, RZ ;  /* 0x0000777370847816 */ /* 0x040fe400000000ff */
[----:B------:R-:W-:Y:S01]  /*173d0*/  PRMT R131, R112, 0x7772, RZ ;  /* 0x0000777270837816 */ /* 0x000fe200000000ff */
[----:B------:R-:W-:Y:S01]  /*173e0*/  IMAD.WIDE.U32 R104, R104, -0x326172a9, RZ ;  /* 0xcd9e8d5768687825 */ /* 0x000fe200078e00ff */
[----:B------:R-:W-:Y:S02]  /*173f0*/  LOP3.LUT R109, R134, UR8, R113, 0x96, !PT ;  /* 0x00000008866d7c12 */ /* 0x000fe4000f8e9671 */
[----:B------:R-:W-:Y:S01]  /*17400*/  PRMT R133, R112, 0x7771, RZ ;  /* 0x0000777170857816 */ /* 0x000fe200000000ff */
[----:B------:R-:W-:Y:S01]  /*17410*/  IMAD.WIDE.U32 R136, R114, -0x326172a9, RZ ;  /* 0xcd9e8d5772887825 */ /* 0x000fe200078e00ff */
[C---:B------:R-:W-:Y:S02]  /*17420*/  PRMT R114, R104.reuse, 0x7773, RZ ;  /* 0x0000777368727816 */ /* 0x040fe400000000ff */
[C---:B------:R-:W-:Y:S01]  /*17430*/  PRMT R113, R104.reuse, 0x7772, RZ ;  /* 0x0000777268717816 */ /* 0x040fe200000000ff */
[----:B------:R-:W-:Y:S01]  /*17440*/  IMAD.MOV.U32 R128, RZ, RZ, R104 ;  /* 0x000000ffff807224 */ /* 0x000fe200078e0068 */
[----:B------:R-:W-:Y:S01]  /*17450*/  PRMT R129, R104, 0x7771, RZ ;  /* 0x0000777168817816 */ /* 0x000fe200000000ff */
[----:B------:R-:W-:Y:S01]  /*17460*/  IMAD.MOV.U32 R130, RZ, RZ, R112 ;  /* 0x000000ffff827224 */ /* 0x000fe200078e0070 */
[----:B------:R-:W-:Y:S01]  /*17470*/  LOP3.LUT R104, R136, UR8, R105, 0x96, !PT ;  /* 0x0000000888687c12 */ /* 0x000fe2000f8e9669 */
[--C-:B------:R-:W-:Y:S01]  /*17480*/  FFMA.FTZ R105, R239, UR4, -R187.reuse ;  /* 0x00000004ef697c23 */ /* 0x100fe200080108bb */
[----:B------:R-:W-:Y:S01]  /*17490*/  FFMA.FTZ R112, R238, UR4, -R187 ;  /* 0x00000004ee707c23 */ /* 0x000fe200080108bb */
[----:B------:R-:W-:Y:S02]  /*174a0*/  PRMT R134, R113, 0x5410, R114 ;  /* 0x0000541071867816 */ /* 0x000fe40000000072 */
[----:B------:R3:W4:Y:S01]  /*174b0*/  MUFU.EX2 R175, R105 ;  /* 0x0000006900af7308 */ /* 0x0007220000000800 */
[----:B--2---:R-:W-:Y:S02]  /*174c0*/  LOP3.LUT R121, R128, 0xff, RZ, 0xc0, !PT ;  /* 0x000000ff80797812 */ /* 0x004fe400078ec0ff */
[----:B------:R-:W-:Y:S02]  /*174d0*/  LOP3.LUT R123, R109, 0xff, RZ, 0xc0, !PT ;  /* 0x000000ff6d7b7812 */ /* 0x000fe400078ec0ff */
[----:B------:R-:W-:Y:S02]  /*174e0*/  PRMT R129, R121, 0x5410, R129 ;  /* 0x0000541079817816 */ /* 0x000fe40000000081 */
[----:B------:R-:W-:Y:S03]  /*174f0*/  PRMT R121, R109, 0x7632, R121 ;  /* 0x000076326d797816 */ /* 0x000fe60000000079 */
[----:B------:R2:W5:Y:S01]  /*17500*/  MUFU.EX2 R174, R112 ;  /* 0x0000007000ae7308 */ /* 0x0005620000000800 */
[----:B------:R-:W-:Y:S02]  /*17510*/  SHF.R.U32.HI R122, RZ, 0x18, R109 ;  /* 0x00000018ff7a7819 */ /* 0x000fe4000001166d */
[----:B-1----:R-:W-:Y:S02]  /*17520*/  LOP3.LUT R120, R104, 0xff, RZ, 0xc0, !PT ;  /* 0x000000ff68787812 */ /* 0x002fe400078ec0ff */
[----:B------:R-:W-:Y:S02]  /*17530*/  PRMT R132, R131, 0x5410, R132 ;  /* 0x0000541083847816 */ /* 0x000fe40000000084 */
[----:B------:R-:W-:Y:S01]  /*17540*/  LOP3.LUT R131, R134, 0xff00ff, RZ, 0xc0, !PT ;  /* 0x00ff00ff86837812 */ /* 0x000fe200078ec0ff */
[--C-:B---3--:R-:W-:Y:S04]  /*17550*/  FFMA.FTZ R105, R242, UR4, -R190.reuse ;  /* 0x00000004f2697c23 */ /* 0x108fe800080108be */
[--C-:B------:R-:W-:Y:S01]  /*17560*/  HSET2.LE.AND R131, R131, R186.reuse, PT ;  /* 0x000000ba83837233 */ /* 0x100fe20003803000 */
[----:B------:R1:W-:Y:S01]  /*17570*/  MUFU.EX2 R242, R105 ;  /* 0x0000006900f27308 */ /* 0x0003e20000000800 */
[----:B--2---:R-:W2:Y:S01]  /*17580*/  LDSM.16.MT88.4 R112, [R111+0x2400] ;  /* 0x002400006f70783b */ /* 0x004ea20000004200 */
[----:B-1----:R-:W-:Y:S08]  /*17590*/  FFMA.FTZ R105, R241, UR4, -R190 ;  /* 0x00000004f1697c23 */ /* 0x002ff000080108be */
[----:B------:R1:W3:Y:S02]  /*175a0*/  MUFU.EX2 R241, R105 ;  /* 0x0000006900f17308 */ /* 0x0002e40000000800 */
[--C-:B-1----:R-:W-:Y:S01]  /*175b0*/  FFMA.FTZ R105, R244, UR4, -R187.reuse ;  /* 0x00000004f4697c23 */ /* 0x102fe200080108bb */
[----:B----4-:R-:W-:Y:S07]  /*175c0*/  MOV R244, R175 ;  /* 0x000000af00f47202 */ /* 0x010fee0000000f00 */
[----:B------:R1:W-:Y:S01]  /*175d0*/  MUFU.EX2 R238, R105 ;  /* 0x0000006900ee7308 */ /* 0x0003e20000000800 */
[-C--:B--2---:R-:W-:Y:S08]  /*175e0*/  HMMA.16816.F32 R84, R116, R112.reuse, R84 ;  /* 0x000000707454723c */ /* 0x084ff00000001854 */
[C---:B------:R-:W-:Y:S04]  /*175f0*/  HMMA.16816.F32 R88, R124.reuse, R112, R88 ;  /* 0x000000707c58723c */ /* 0x040fe80000001858 */
[----:B------:R-:W-:Y:S01]  /*17600*/  FFMA.FTZ R113, R236, UR4, -R188 ;  /* 0x00000004ec717c23 */ /* 0x000fe200080108bc */
[----:B------:R-:W-:Y:S01]  /*17610*/  LOP3.LUT R112, R109, 0xffff, RZ, 0xc0, !PT ;  /* 0x0000ffff6d707812 */ /* 0x000fe200078ec0ff */
[----:B-1----:R-:W-:Y:S02]  /*17620*/  FFMA.FTZ R105, R243, UR4, -R187 ;  /* 0x00000004f3697c23 */ /* 0x002fe400080108bb */
[-C--:B------:R-:W-:Y:S01]  /*17630*/  HMMA.16816.F32 R92, R124, R114.reuse, R92 ;  /* 0x000000727c5c723c */ /* 0x080fe2000000185c */
[----:B------:R1:W-:Y:S01]  /*17640*/  MUFU.EX2 R201, R113 ;  /* 0x0000007100c97308 */ /* 0x0003e20000000800 */
[----:B------:R-:W2:Y:S01]  /*17650*/  LDSM.16.MT88.4 R124, [R110+0x9800] ;  /* 0x009800006e7c783b */ /* 0x000ea20000004200 */
[----:B------:R-:W-:Y:S01]  /*17660*/  SHF.R.U32.HI R112, RZ, 0x8, R112 ;  /* 0x00000008ff707819 */ /* 0x000fe20000011670 */
[----:B-----5:R-:W-:Y:S01]  /*17670*/  IMAD.MOV.U32 R243, RZ, RZ, R174 ;  /* 0x000000fffff37224 */ /* 0x020fe200078e00ae */
[----:B------:R-:W-:Y:S03]  /*17680*/  LOP3.LUT R109, R121, 0xff, RZ, 0xc0, !PT ;  /* 0x000000ff796d7812 */ /* 0x000fe600078ec0ff */
[----:B------:R-:W-:Y:S03]  /*17690*/  HMMA.16816.F32 R96, R116, R114, R96 ;  /* 0x000000727460723c */ /* 0x000fe60000001860 */
[----:B------:R4:W-:Y:S01]  /*176a0*/  MUFU.EX2 R239, R105 ;  /* 0x0000006900ef7308 */ /* 0x0009e20000000800 */
[----:B------:R-:W-:Y:S01]  /*176b0*/  LDSM.16.MT88.4 R116, [R110+0xa800] ;  /* 0x00a800006e74783b */ /* 0x000fe20000004200 */
[----:B------:R-:W-:Y:S02]  /*176c0*/  PRMT R121, R109, 0x5410, R122 ;  /* 0x000054106d797816 */ /* 0x000fe4000000007a */
[----:B------:R-:W-:Y:S03]  /*176d0*/  PRMT R109, R104, 0x7632, R109 ;  /* 0x00007632686d7816 */ /* 0x000fe6000000006d */
[--C-:B------:R-:W-:Y:S02]  /*176e0*/  HSET2.LE.AND R121, R121, R186.reuse, PT ;  /* 0x000000ba79797233 */ /* 0x100fe40003803000 */
[----:B-1----:R-:W-:Y:S01]  /*176f0*/  PRMT R113, R123, 0x5410, R112 ;  /* 0x000054107b717816 */ /* 0x002fe20000000070 */
[--C-:B------:R-:W-:Y:S01]  /*17700*/  FFMA.FTZ R112, R237, UR4, -R189.reuse ;  /* 0x00000004ed707c23 */ /* 0x100fe200080108bd */
[----:B------:R-:W-:Y:S02]  /*17710*/  LOP3.LUT R109, R109, 0xff, RZ, 0xc0, !PT ;  /* 0x000000ff6d6d7812 */ /* 0x000fe400078ec0ff */
[----:B------:R-:W-:Y:S01]  /*17720*/  LOP3.LUT R123, R132, 0xff00ff, RZ, 0xc0, !PT ;  /* 0x00ff00ff847b7812 */ /* 0x000fe200078ec0ff */
[----:B------:R1:W-:Y:S01]  /*17730*/  MUFU.EX2 R198, R112 ;  /* 0x0000007000c67308 */ /* 0x0003e20000000800 */
[--C-:B----4-:R-:W-:Y:S03]  /*17740*/  FFMA.FTZ R105, R210, UR4, -R189.reuse ;  /* 0x00000004d2697c23 */ /* 0x110fe600080108bd */
[--C-:B------:R-:W-:Y:S06]  /*17750*/  HSET2.LE.AND R123, R123, R186.reuse, PT ;  /* 0x000000ba7b7b7233 */ /* 0x100fec0003803000 */
[----:B------:R4:W5:Y:S01]  /*17760*/  MUFU.EX2 R203, R105 ;  /* 0x0000006900cb7308 */ /* 0x0009620000000800 */
[----:B-1----:R-:W-:Y:S01]  /*17770*/  FFMA.FTZ R112, R240, UR4, -R189 ;  /* 0x00000004f0707c23 */ /* 0x002fe200080108bd */
[----:B------:R-:W-:Y:S08]  /*17780*/  MOV R240, R167 ;  /* 0x000000a700f07202 */ /* 0x000ff00000000f00 */
[----:B------:R-:W1:Y:S01]  /*17790*/  MUFU.EX2 R199, R112 ;  /* 0x0000007000c77308 */ /* 0x000e620000000800 */
[----:B----4-:R-:W-:Y:S02]  /*177a0*/  LOP3.LUT R105, R130, 0xff, RZ, 0xc0, !PT ;  /* 0x000000ff82697812 */ /* 0x010fe400078ec0ff */
[--C-:B------:R-:W-:Y:S02]  /*177b0*/  HSET2.LE.AND R130, R129, R186.reuse, PT ;  /* 0x000000ba81827233 */ /* 0x100fe40003803000 */
[----:B------:R-:W-:Y:S01]  /*177c0*/  PRMT R128, R105, 0x5410, R133 ;  /* 0x0000541069807816 */ /* 0x000fe20000000085 */
[----:B------:R-:W-:Y:S04]  /*177d0*/  FFMA.FTZ R105, R235, UR4, -R188 ;  /* 0x00000004eb697c23 */ /* 0x000fe800080108bc */
[----:B------:R4:W2:Y:S01]  /*177e0*/  MUFU.EX2 R200, R105 ;  /* 0x0000006900c87308 */ /* 0x0008a20000000800 */
[--C-:B------:R-:W-:Y:S02]  /*177f0*/  HSET2.LE.AND R122, R128, R186.reuse, PT ;  /* 0x000000ba807a7233 */ /* 0x100fe40003803000 */
[----:B----4-:R-:W-:Y:S04]  /*17800*/  LOP3.LUT R105, R104, 0xffff, RZ, 0xc0, !PT ;  /* 0x0000ffff68697812 */ /* 0x010fe800078ec0ff */
[----:B------:R-:W-:Y:S04]  /*17810*/  SHF.R.U32.HI R105, RZ, 0x8, R105 ;  /* 0x00000008ff697819 */ /* 0x000fe80000011669 */
[----:B------:R-:W-:Y:S02]  /*17820*/  PRMT R133, R120, 0x5410, R105 ;  /* 0x0000541078857816 */ /* 0x000fe40000000069 */
[----:B------:R-:W-:Y:S02]  /*17830*/  SHF.R.U32.HI R105, RZ, 0x18, R104 ;  /* 0x00000018ff697819 */ /* 0x000fe40000011668 */
[----:B------:R-:W-:Y:S02]  /*17840*/  F2FP.F16.F32.PACK_AB R104, R244, R243 ;  /* 0x000000f3f468723e */ /* 0x000fe400000000ff */
[----:B------:R-:W-:Y:S01]  /*17850*/  PRMT R129, R109, 0x5410, R105 ;  /* 0x000054106d817816 */ /* 0x000fe20000000069 */
[----:B------:R-:W-:Y:S01]  /*17860*/  FFMA.FTZ R105, R245, UR4, -R190 ;  /* 0x00000004f5697c23 */ /* 0x000fe200080108be */
[----:B------:R-:W-:Y:S01]  /*17870*/  LOP3.LUT R130, R104, R130, RZ, 0xc0, !PT ;  /* 0x0000008268827212 */ /* 0x000fe200078ec0ff */
[----:B------:R-:W-:Y:S01]  /*17880*/  IMAD.MOV.U32 R245, RZ, RZ, R166 ;  /* 0x000000fffff57224 */ /* 0x000fe200078e00a6 */
[----:B---3--:R-:W-:Y:S01]  /*17890*/  F2FP.F16.F32.PACK_AB R104, R241, R242 ;  /* 0x000000f2f168723e */ /* 0x008fe200000000ff */
[----:B------:R3:W-:Y:S01]  /*178a0*/  MUFU.EX2 R237, R105 ;  /* 0x0000006900ed7308 */ /* 0x0007e20000000800 */
[--C-:B------:R-:W-:Y:S02]  /*178b0*/  HSET2.LE.AND R120, R113, R186.reuse, PT ;  /* 0x000000ba71787233 */ /* 0x100fe40003803000 */
[----:B------:R-:W-:Y:S01]  /*178c0*/  LOP3.LUT R131, R104, R131, RZ, 0xc0, !PT ;  /* 0x0000008368837212 */ /* 0x000fe200078ec0ff */
[----:B------:R-:W-:Y:S01]  /*178d0*/  FFMA.FTZ R104, R246, UR4, -R190 ;  /* 0x00000004f6687c23 */ /* 0x000fe200080108be */
[----:B-----5:R-:W-:Y:S01]  /*178e0*/  F2FP.F16.F32.PACK_AB R109, R202, R203 ;  /* 0x000000cbca6d723e */ /* 0x020fe200000000ff */
[----:B------:R-:W4:Y:S01]  /*178f0*/  LDSM.16.MT88.4 R112, [R111+0x800] ;  /* 0x000800006f70783b */ /* 0x000f220000004200 */
[--C-:B------:R-:W-:Y:S03]  /*17900*/  HSET2.LE.AND R128, R133, R186.reuse, PT ;  /* 0x000000ba85807233 */ /* 0x100fe60003803000 */
[----:B------:R2:W5:Y:S01]  /*17910*/  MUFU.EX2 R236, R104 ;  /* 0x0000006800ec7308 */ /* 0x0005620000000800 */
[----:B------:R-:W-:Y:S01]  /*17920*/  LOP3.LUT R123, R109, R123, RZ, 0xc0, !PT ;  /* 0x0000007b6d7b7212 */ /* 0x000fe200078ec0ff */
[----:B------:R-:W-:Y:S01]  /*17930*/  FFMA.FTZ R109, R248, UR4, -R188 ;  /* 0x00000004f86d7c23 */ /* 0x000fe200080108bc */
[--C-:B------:R-:W-:Y:S01]  /*17940*/  HSET2.LE.AND R129, R129, R186.reuse, PT ;  /* 0x000000ba81817233 */ /* 0x100fe20003803000 */
[----:B------:R-:W-:Y:S01]  /*17950*/  IMAD.MOV.U32 R248, RZ, RZ, R162 ;  /* 0x000000fffff87224 */ /* 0x000fe200078e00a2 */
[----:B------:R-:W-:Y:S01]  /*17960*/  MOV R162, R158 ;  /* 0x0000009e00a27202 */ /* 0x000fe20000000f00 */
[----:B------:R-:W-:Y:S04]  /*17970*/  IMAD.MOV.U32 R246, RZ, RZ, R165 ;  /* 0x000000fffff67224 */ /* 0x000fe800078e00a5 */
[----:B------:R5:W-:Y:S01]  /*17980*/  MUFU.EX2 R197, R109 ;  /* 0x0000006d00c57308 */ /* 0x000be20000000800 */
[----:B---3--:R-:W-:Y:S04]  /*17990*/  F2FP.F16.F32.PACK_AB R105, R205, R204 ;  /* 0x000000cccd69723e */ /* 0x008fe800000000ff */
[----:B------:R-:W-:Y:S02]  /*179a0*/  LOP3.LUT R122, R105, R122, RZ, 0xc0, !PT ;  /* 0x0000007a697a7212 */ /* 0x000fe400078ec0ff */
[----:B-1----:R-:W-:Y:S02]  /*179b0*/  F2FP.F16.F32.PACK_AB R105, R199, R198 ;  /* 0x000000c6c769723e */ /* 0x002fe400000000ff */
[----:B--2---:R-:W-:Y:S02]  /*179c0*/  F2FP.F16.F32.PACK_AB R104, R201, R200 ;  /* 0x000000c8c968723e */ /* 0x004fe400000000ff */
[----:B------:R-:W-:Y:S02]  /*179d0*/  LOP3.LUT R121, R105, R121, RZ, 0xc0, !PT ;  /* 0x0000007969797212 */ /* 0x000fe400078ec0ff */
[----:B------:R-:W-:Y:S02]  /*179e0*/  LOP3.LUT R120, R104, R120, RZ, 0xc0, !PT ;  /* 0x0000007868787212 */ /* 0x000fe400078ec0ff */
[----:B------:R-:W-:Y:S02]  /*179f0*/  F2FP.F16.F32.PACK_AB R104, R239, R238 ;  /* 0x000000eeef68723e */ /* 0x000fe400000000ff */
[----:B------:R-:W-:Y:S01]  /*17a00*/  LOP3.LUT R105, R140, UR9, R137, 0x96, !PT ;  /* 0x000000098c697c12 */ /* 0x000fe2000f8e9689 */
[----:B-----5:R-:W-:Y:S01]  /*17a10*/  FFMA.FTZ R109, R250, UR4, -R188 ;  /* 0x00000004fa6d7c23 */ /* 0x020fe200080108bc */
[----:B------:R-:W-:Y:S01]  /*17a20*/  LOP3.LUT R128, R104, R128, RZ, 0xc0, !PT ;  /* 0x0000008068807212 */ /* 0x000fe200078ec0ff */
[-C--:B------:R-:W-:Y:S05]  /*17a30*/  HMMA.16816.F32 R4, R120, R124.reuse, R4 ;  /* 0x0000007c7804723c */ /* 0x080fea0000001804 */
[----:B------:R-:W-:Y:S02]  /*17a40*/  F2FP.F16.F32.PACK_AB R104, R236, R237 ;  /* 0x000000edec68723e */ /* 0x000fe400000000ff */
[----:B------:R-:W-:Y:S01]  /*17a50*/  MOV R250, R161 ;  /* 0x000000a100fa7202 */ /* 0x000fe20000000f00 */
[----:B------:R-:W-:Y:S01]  /*17a60*/  IMAD.MOV.U32 R161, RZ, RZ, R157 ;  /* 0x000000ffffa17224 */ /* 0x000fe200078e009d */
[----:B------:R-:W-:Y:S01]  /*17a70*/  LOP3.LUT R129, R104, R129, RZ, 0xc0, !PT ;  /* 0x0000008168817212 */ /* 0x000fe200078ec0ff */
[--C-:B------:R-:W-:Y:S01]  /*17a80*/  FFMA.FTZ R104, R251, UR4, -R187.reuse ;  /* 0x00000004fb687c23 */ /* 0x100fe200080108bb */
[----:B------:R-:W-:Y:S03]  /*17a90*/  MOV R251, R164 ;  /* 0x000000a400fb7202 */ /* 0x000fe60000000f00 */
[----:B------:R1:W-:Y:S02]  /*17aa0*/  MUFU.EX2 R215, R104 ;  /* 0x0000006800d77308 */ /* 0x0003e40000000800 */
[C---:B------:R-:W-:Y:S08]  /*17ab0*/  HMMA.16816.F32 R8, R128.reuse, R124, R8 ;  /* 0x0000007c8008723c */ /* 0x040ff00000001808 */
[-C--:B------:R-:W-:Y:S03]  /*17ac0*/  HMMA.16816.F32 R12, R128, R126.reuse, R12 ;  /* 0x0000007e800c723c */ /* 0x080fe6000000180c */
[----:B-1----:R-:W-:Y:S05]  /*17ad0*/  FFMA.FTZ R104, R252, UR4, -R187 ;  /* 0x00000004fc687c23 */ /* 0x002fea00080108bb */
[C---:B------:R-:W-:Y:S01]  /*17ae0*/  HMMA.16816.F32 R16, R120.reuse, R126, R16 ;  /* 0x0000007e7810723c */ /* 0x040fe20000001810 */
[----:B------:R-:W1:Y:S01]  /*17af0*/  LDSM.16.MT88.4 R124, [R111+0x1800] ;  /* 0x001800006f7c783b */ /* 0x000e620000004200 */
[----:B------:R2:W3:Y:S02]  /*17b00*/  MUFU.EX2 R235, R104 ;  /* 0x0000006800eb7308 */ /* 0x0004e40000000800 */
[----:B------:R-:W-:Y:S04]  /*17b10*/  IMAD.MOV.U32 R252, RZ, RZ, R163 ;  /* 0x000000fffffc7224 */ /* 0x000fe800078e00a3 */
[-C--:B----4-:R-:W-:Y:S08]  /*17b20*/  HMMA.16816.F32 R20, R120, R112.reuse, R20 ;  /* 0x000000707814723c */ /* 0x090ff00000001814 */
[C---:B------:R-:W-:Y:S04]  /*17b30*/  HMMA.16816.F32 R24, R128.reuse, R112, R24 ;  /* 0x000000708018723c */ /* 0x040fe80000001818 */
[--C-:B--2---:R-:W-:Y:S01]  /*17b40*/  FFMA.FTZ R104, R173, UR4, -R190.reuse ;  /* 0x00000004ad687c23 */ /* 0x104fe200080108be */
[----:B---3--:R-:W-:Y:S03]  /*17b50*/  F2FP.F16.F32.PACK_AB R176, R235, R215 ;  /* 0x000000d7ebb0723e */ /* 0x008fe600000000ff */
[-C--:B------:R-:W-:Y:S01]  /*17b60*/  HMMA.16816.F32 R28, R128, R114.reuse, R28 ;  /* 0x00000072801c723c */ /* 0x080fe2000000181c */
[----:B------:R2:W-:Y:S07]  /*17b70*/  MUFU.EX2 R213, R104 ;  /* 0x0000006800d57308 */ /* 0x0005ee0000000800 */
[C---:B------:R-:W-:Y:S01]  /*17b80*/  HMMA.16816.F32 R32, R120.reuse, R114, R32 ;  /* 0x000000727820723c */ /* 0x040fe20000001820 */
[----:B------:R-:W3:Y:S07]  /*17b90*/  LDSM.16.MT88.4 R112, [R110+0xb800] ;  /* 0x00b800006e70783b */ /* 0x000eee0000004200 */
[-C--:B------:R-:W-:Y:S03]  /*17ba0*/  HMMA.16816.F32 R36, R120, R116.reuse, R36 ;  /* 0x000000747824723c */ /* 0x080fe60000001824 */
[----:B--2---:R-:W-:Y:S02]  /*17bb0*/  FFMA.FTZ R104, R172, UR4, -R190 ;  /* 0x00000004ac687c23 */ /* 0x004fe400080108be */
[----:B------:R-:W-:Y:S02]  /*17bc0*/  LDSM.16.MT88.4 R172, [R111+0x1c00] ;  /* 0x001c00006fac783b */ /* 0x000fe40000004200 */
[----:B------:R2:W4:Y:S01]  /*17bd0*/  MUFU.EX2 R214, R104 ;  /* 0x0000006800d67308 */ /* 0x0005220000000800 */
[C---:B------:R-:W-:Y:S08]  /*17be0*/  HMMA.16816.F32 R40, R128.reuse, R116, R40 ;  /* 0x000000748028723c */ /* 0x040ff00000001828 */
[-C--:B------:R-:W-:Y:S08]  /*17bf0*/  HMMA.16816.F32 R44, R128, R118.reuse, R44 ;  /* 0x00000076802c723c */ /* 0x080ff0000000182c */
[C---:B------:R-:W-:Y:S01]  /*17c00*/  HMMA.16816.F32 R48, R120.reuse, R118, R48 ;  /* 0x000000767830723c */ /* 0x040fe20000001830 */
[----:B------:R-:W5:Y:S03]  /*17c10*/  LDSM.16.MT88.4 R116, [R111+0x2800] ;  /* 0x002800006f74783b */ /* 0x000f660000004200 */
[--C-:B--2---:R-:W-:Y:S01]  /*17c20*/  FFMA.FTZ R104, R171, UR4, -R187.reuse ;  /* 0x00000004ab687c23 */ /* 0x104fe200080108bb */
[----:B------:R-:W-:Y:S01]  /*17c30*/  FFMA.FTZ R187, R170, UR4, -R187 ;  /* 0x00000004aabb7c23 */ /* 0x000fe200080108bb */
[----:B------:R-:W-:Y:S01]  /*17c40*/  IMAD.MOV.U32 R170, RZ, RZ, R196 ;  /* 0x000000ffffaa7224 */ /* 0x000fe200078e00c4 */
[----:B------:R-:W-:Y:S01]  /*17c50*/  MOV R171, R192 ;  /* 0x000000c000ab7202 */ /* 0x000fe20000000f00 */
[-C--:B-1----:R-:W-:Y:S01]  /*17c60*/  HMMA.16816.F32 R52, R120, R124.reuse, R52 ;  /* 0x0000007c7834723c */ /* 0x082fe20000001834 */
[----:B------:R-:W-:Y:S02]  /*17c70*/  MUFU.EX2 R196, R109 ;  /* 0x0000006d00c47308 */ /* 0x000fe40000000800 */
[----:B----4-:R-:W-:Y:S05]  /*17c80*/  F2FP.F16.F32.PACK_AB R177, R214, R213 ;  /* 0x000000d5d6b1723e */ /* 0x010fea00000000ff */
[C---:B------:R-:W-:Y:S03]  /*17c90*/  HMMA.16816.F32 R56, R128.reuse, R124, R56 ;  /* 0x0000007c8038723c */ /* 0x040fe60000001838 */
[----:B------:R1:W-:Y:S01]  /*17ca0*/  MUFU.EX2 R210, R104 ;  /* 0x0000006800d27308 */ /* 0x0003e20000000800 */
[----:B------:R-:W-:Y:S02]  /*17cb0*/  LOP3.LUT R124, R138, UR9, R135, 0x96, !PT ;  /* 0x000000098a7c7c12 */ /* 0x000fe4000f8e9687 */
[----:B------:R-:W2:Y:S02]  /*17cc0*/  LDL.LU R138, [R1+0x3c] ;  /* 0x00003c00018a7983 */ /* 0x000ea40000300800 */
[-C--:B------:R-:W-:Y:S05]  /*17cd0*/  HMMA.16816.F32 R60, R128, R126.reuse, R60 ;  /* 0x0000007e803c723c */ /* 0x080fea000000183c */
[----:B------:R-:W4:Y:S01]  /*17ce0*/  MUFU.EX2 R207, R187 ;  /* 0x000000bb00cf7308 */ /* 0x000f220000000800 */
[----:B------:R-:W2:Y:S01]  /*17cf0*/  LDL.LU R137, [R1+0x38] ;  /* 0x0000380001897983 */ /* 0x000ea20000300800 */
[----:B------:R-:W-:Y:S01]  /*17d00*/  IMAD.WIDE.U32 R124, R124, -0x2daee0ad, RZ ;  /* 0xd2511f537c7c7825 */ /* 0x000fe200078e00ff */
[C---:B------:R-:W-:Y:S04]  /*17d10*/  HMMA.16816.F32 R64, R120.reuse, R126, R64 ;  /* 0x0000007e7840723c */ /* 0x040fe80000001840 */
[----:B-1----:R-:W-:Y:S01]  /*17d20*/  FFMA.FTZ R104, R106, UR4, -R190 ;  /* 0x000000046a687c23 */ /* 0x002fe200080108be */
[----:B------:R-:W-:Y:S01]  /*17d30*/  LOP3.LUT R106, R142, UR14, R125, 0x96, !PT ;  /* 0x0000000e8e6a7c12 */ /* 0x000fe2000f8e967d */
[----:B------:R-:W-:Y:S01]  /*17d40*/  IMAD.MOV.U32 R127, RZ, RZ, R124 ;  /* 0x000000ffff7f7224 */ /* 0x000fe200078e007c */
[C---:B------:R-:W-:Y:S01]  /*17d50*/  PRMT R126, R124.reuse, 0x7773, RZ ;  /* 0x000077737c7e7816 */ /* 0x040fe200000000ff */
[-C--:B---3--:R-:W-:Y:S01]  /*17d60*/  HMMA.16816.F32 R68, R120, R112.reuse, R68 ;  /* 0x000000707844723c */ /* 0x088fe20000001844 */
[----:B------:R1:W-:Y:S01]  /*17d70*/  MUFU.EX2 R206, R104 ;  /* 0x0000006800ce7308 */ /* 0x0003e20000000800 */
[----:B------:R-:W-:Y:S01]  /*17d80*/  LDSM.16.MT88.4 R140, [R111+0xc00] ;  /* 0x000c00006f8c783b */ /* 0x000fe20000004200 */
[C---:B------:R-:W-:Y:S01]  /*17d90*/  PRMT R125, R124.reuse, 0x7772, RZ ;  /* 0x000077727c7d7816 */ /* 0x040fe200000000ff */
[----:B------:R-:W-:Y:S01]  /*17da0*/  FFMA.FTZ R190, R107, UR4, -R190 ;  /* 0x000000046bbe7c23 */ /* 0x000fe200080108be */
[----:B------:R-:W-:Y:S02]  /*17db0*/  PRMT R135, R124, 0x7771, RZ ;  /* 0x000077717c877816 */ /* 0x000fe400000000ff */
[C---:B------:R-:W-:Y:S01]  /*17dc0*/  LOP3.LUT R109, R106.reuse, 0xffff, RZ, 0xc0, !PT ;  /* 0x0000ffff6a6d7812 */ /* 0x040fe200078ec0ff */
[C---:B------:R-:W-:Y:S03]  /*17dd0*/  HMMA.16816.F32 R72, R128.reuse, R112, R72 ;  /* 0x000000708048723c */ /* 0x040fe60000001848 */
[----:B------:R-:W3:Y:S01]  /*17de0*/  MUFU.EX2 R190, R190 ;  /* 0x000000be00be7308 */ /* 0x000ee20000000800 */
[----:B------:R-:W-:Y:S02]  /*17df0*/  PRMT R136, R125, 0x5410, R126 ;  /* 0x000054107d887816 */ /* 0x000fe4000000007e */
[----:B------:R-:W-:Y:S02]  /*17e00*/  LOP3.LUT R125, R127, 0xff, RZ, 0xc0, !PT ;  /* 0x000000ff7f7d7812 */ /* 0x000fe400078ec0ff */
[-C--:B------:R-:W-:Y:S03]  /*17e10*/  HMMA.16816.F32 R76, R128, R114.reuse, R76 ;  /* 0x00000072804c723c */ /* 0x080fe6000000184c */
[----:B-1----:R-:W-:Y:S01]  /*17e20*/  IMAD.WIDE.U32 R104, R105, -0x2daee0ad, RZ ;  /* 0xd2511f5369687825 */ /* 0x002fe200078e00ff */
[----:B------:R-:W-:Y:S02]  /*17e30*/  LOP3.LUT R113, R106, 0xff, RZ, 0xc0, !PT ;  /* 0x000000ff6a717812 */ /* 0x000fe400078ec0ff */
[----:B------:R-:W-:Y:S01]  /*17e40*/  PRMT R135, R125, 0x5410, R135 ;  /* 0x000054107d877816 */ /* 0x000fe20000000087 */
[----:B------:R-:W-:Y:S01]  /*17e50*/  IMAD.MOV.U32 R124, RZ, RZ, R104 ;  /* 0x000000ffff7c7224 */ /* 0x000fe200078e0068 */
[C---:B------:R-:W-:Y:S04]  /*17e60*/  HMMA.16816.F32 R80, R120.reuse, R114, R80 ;  /* 0x000000727850723c */ /* 0x040fe80000001850 */
[C---:B------:R-:W-:Y:S02]  /*17e70*/  PRMT R134, R104.reuse, 0x7773, RZ ;  /* 0x0000777368867816 */ /* 0x040fe400000000ff */
[C---:B------:R-:W-:Y:S02]  /*17e80*/  PRMT R133, R104.reuse, 0x7772, RZ ;  /* 0x0000777268857816 */ /* 0x040fe400000000ff */
[-C--:B-----5:R-:W-:Y:S03]  /*17e90*/  HMMA.16816.F32 R84, R120, R116.reuse, R84 ;  /* 0x000000747854723c */ /* 0x0a0fe60000001854 */
[----:B------:R-:W-:Y:S01]  /*17ea0*/  PRMT R132, R104, 0x7771, RZ ;  /* 0x0000777168847816 */ /* 0x000fe200000000ff */
[----:B------:R-:W-:Y:S01]  /*17eb0*/  FFMA.FTZ R104, R247, UR4, -R189 ;  /* 0x00000004f7687c23 */ /* 0x000fe200080108bd */
[----:B------:R-:W-:Y:S01]  /*17ec0*/  LOP3.LUT R112, R124, 0xff, RZ, 0xc0, !PT ;  /* 0x000000ff7c707812 */ /* 0x000fe200078ec0ff */
[----:B------:R-:W-:Y:S01]  /*17ed0*/  IMAD.MOV.U32 R247, RZ, RZ, R160 ;  /* 0x000000fffff77224 */ /* 0x000fe200078e00a0 */
[----:B------:R-:W-:Y:S01]  /*17ee0*/  LOP3.LUT R105, R144, UR14, R105, 0x96, !PT ;  /* 0x0000000e90697c12 */ /* 0x000fe2000f8e9669 */
[C---:B------:R-:W-:Y:S01]  /*17ef0*/  HMMA.16816.F32 R88, R128.reuse, R116, R88 ;  /* 0x000000748058723c */ /* 0x040fe20000001858 */
[----:B------:R1:W-:Y:S01]  /*17f00*/  MUFU.EX2 R193, R104 ;  /* 0x0000006800c17308 */ /* 0x0003e20000000800 */
[----:B------:R-:W5:Y:S02]  /*17f10*/  LDSM.16.MT88.4 R124, [R110+0x9c00] ;  /* 0x009c00006e7c783b */ /* 0x000f640000004200 */
[----:B------:R-:W-:Y:S01]  /*17f20*/  PRMT R133, R133, 0x5410, R134 ;  /* 0x0000541085857816 */ /* 0x000fe20000000086 */
[----:B------:R-:W-:Y:S01]  /*17f30*/  IMAD.MOV.U32 R160, RZ, RZ, R156 ;  /* 0x000000ffffa07224 */ /* 0x000fe200078e009c */
[----:B------:R-:W-:Y:S02]  /*17f40*/  PRMT R132, R112, 0x5410, R132 ;  /* 0x0000541070847816 */ /* 0x000fe40000000084 */
[-C--:B------:R-:W-:Y:S03]  /*17f50*/  HMMA.16816.F32 R92, R128, R118.reuse, R92 ;  /* 0x00000076805c723c */ /* 0x080fe6000000185c */
[----:B------:R-:W-:Y:S02]  /*17f60*/  LOP3.LUT R112, R105, 0xffff, RZ, 0xc0, !PT ;  /* 0x0000ffff69707812 */ /* 0x000fe400078ec0ff */
[----:B------:R-:W-:Y:S02]  /*17f70*/  SHF.R.U32.HI R114, RZ, 0x18, R106 ;  /* 0x00000018ff727819 */ /* 0x000fe4000001166a */
[----:B------:R-:W-:Y:S01]  /*17f80*/  LOP3.LUT R107, R136, 0xff00ff, RZ, 0xc0, !PT ;  /* 0x00ff00ff886b7812 */ /* 0x000fe200078ec0ff */
[----:B------:R-:W-:Y:S04]  /*17f90*/  HMMA.16816.F32 R96, R120, R118, R96 ;  /* 0x000000767860723c */ /* 0x000fe80000001860 */
[----:B-1----:R-:W-:Y:S01]  /*17fa0*/  SHF.R.U32.HI R104, RZ, 0x8, R109 ;  /* 0x00000008ff687819 */ /* 0x002fe2000001166d */
[----:B------:R-:W-:Y:S01]  /*17fb0*/  FFMA.FTZ R109, R249, UR4, -R189 ;  /* 0x00000004f96d7c23 */ /* 0x000fe200080108bd */
[--C-:B------:R-:W-:Y:S01]  /*17fc0*/  HSET2.LE.AND R107, R107, R186.reuse, PT ;  /* 0x000000ba6b6b7233 */ /* 0x100fe20003803000 */
[----:B------:R-:W-:Y:S01]  /*17fd0*/  IMAD.MOV.U32 R249, RZ, RZ, R159 ;  /* 0x000000fffff97224 */ /* 0x000fe200078e009f */
[--C-:B------:R-:W-:Y:S01]  /*17fe0*/  PRMT R134, R113, 0x5410, R104.reuse ;  /* 0x0000541071867816 */ /* 0x100fe20000000068 */
[----:B------:R1:W-:Y:S01]  /*17ff0*/  MUFU.EX2 R192, R109 ;  /* 0x0000006d00c07308 */ /* 0x0003e20000000800 */
[----:B------:R-:W-:Y:S01]  /*18000*/  PRMT R104, R106, 0x7632, R104 ;  /* 0x000076326a687816 */ /* 0x000fe20000000068 */
[----:B------:R3:W5:Y:S01]  /*18010*/  LDSM.16.MT88.4 R156, [R110+0xac00] ;  /* 0x00ac00006e9c783b */ /* 0x0007620000004200 */
[----:B------:R-:W-:Y:S02]  /*18020*/  LOP3.LUT R106, R105, 0xff, RZ, 0xc0, !PT ;  /* 0x000000ff696a7812 */ /* 0x000fe400078ec0ff */
[----:B------:R-:W-:Y:S02]  /*18030*/  LOP3.LUT R113, R104, 0xff, RZ, 0xc0, !PT ;  /* 0x000000ff68717812 */ /* 0x000fe400078ec0ff */
[----:B------:R-:W-:Y:S02]  /*18040*/  SHF.R.U32.HI R104, RZ, 0x8, R112 ;  /* 0x00000008ff687819 */ /* 0x000fe40000011670 */
[----:B------:R-:W-:Y:S02]  /*18050*/  PRMT R115, R113, 0x5410, R114 ;  /* 0x0000541071737816 */ /* 0x000fe40000000072 */
[----:B------:R-:W-:Y:S01]  /*18060*/  PRMT R112, R106, 0x5410, R104 ;  /* 0x000054106a707816 */ /* 0x000fe20000000068 */
[--C-:B------:R-:W-:Y:S01]  /*18070*/  FFMA.FTZ R104, R169, UR4, -R189.reuse ;  /* 0x00000004a9687c23 */ /* 0x100fe200080108bd */
[----:B------:R-:W-:Y:S01]  /*18080*/  FFMA.FTZ R189, R168, UR4, -R189 ;  /* 0x00000004a8bd7c23 */ /* 0x000fe200080108bd */
[--C-:B------:R-:W-:Y:S02]  /*18090*/  HSET2.LE.AND R106, R135, R186.reuse, PT ;  /* 0x000000ba876a7233 */ /* 0x100fe40003803000 */
[----:B------:R3:W-:Y:S01]  /*180a0*/  MUFU.EX2 R187, R104 ;  /* 0x0000006800bb7308 */ /* 0x0007e20000000800 */
[--C-:B-1----:R-:W-:Y:S01]  /*180b0*/  FFMA.FTZ R109, R171, UR4, -R188.reuse ;  /* 0x00000004ab6d7c23 */ /* 0x102fe200080108bc */
[----:B------:R-:W-:Y:S01]  /*180c0*/  FFMA.FTZ R188, R170, UR4, -R188 ;  /* 0x00000004aabc7c23 */ /* 0x000fe200080108bc */
[----:B------:R-:W-:Y:S02]  /*180d0*/  LOP3.LUT R116, R133, 0xff00ff, RZ, 0xc0, !PT ;  /* 0x00ff00ff85747812 */ /* 0x000fe400078ec0ff */
[--C-:B------:R-:W-:Y:S02]  /*180e0*/  HSET2.LE.AND R114, R132, R186.reuse, PT ;  /* 0x000000ba84727233 */ /* 0x100fe40003803000 */
[--C-:B------:R-:W-:Y:S03]  /*180f0*/  HSET2.LE.AND R112, R112, R186.reuse, PT ;  /* 0x000000ba70707233 */ /* 0x100fe60003803000 */
[----:B------:R1:W-:Y:S01]  /*18100*/  MUFU.EX2 R191, R109 ;  /* 0x0000006d00bf7308 */ /* 0x0003e20000000800 */
[----:B----4-:R-:W-:Y:S01]  /*18110*/  F2FP.F16.F32.PACK_AB R178, R207, R210 ;  /* 0x000000d2cfb2723e */ /* 0x010fe200000000ff */
[----:B---3--:R-:W-:Y:S01]  /*18120*/  IMAD.MOV.U32 R110, RZ, RZ, R160 ;  /* 0x000000ffff6e7224 */ /* 0x008fe200078e00a0 */
[--C-:B------:R-:W-:Y:S02]  /*18130*/  HSET2.LE.AND R116, R116, R186.reuse, PT ;  /* 0x000000ba74747233 */ /* 0x100fe40003803000 */
[----:B------:R-:W-:Y:S02]  /*18140*/  F2FP.F16.F32.PACK_AB R179, R190, R206 ;  /* 0x000000cebeb3723e */ /* 0x000fe400000000ff */
[----:B------:R-:W-:Y:S03]  /*18150*/  LOP3.LUT R176, R176, R112, RZ, 0xc0, !PT ;  /* 0x00000070b0b07212 */ /* 0x000fe600078ec0ff */
[----:B------:R-:W3:Y:S01]  /*18160*/  MUFU.EX2 R188, R188 ;  /* 0x000000bc00bc7308 */ /* 0x000ee20000000800 */
[--C-:B------:R-:W-:Y:S02]  /*18170*/  HSET2.LE.AND R104, R134, R186.reuse, PT ;  /* 0x000000ba86687233 */ /* 0x100fe40003803000 */
[----:B------:R-:W-:Y:S02]  /*18180*/  LOP3.LUT R178, R178, R114, RZ, 0xc0, !PT ;  /* 0x00000072b2b27212 */ /* 0x000fe400078ec0ff */
[----:B------:R-:W-:Y:S05]  /*18190*/  LOP3.LUT R179, R179, R116, RZ, 0xc0, !PT ;  /* 0x00000074b3b37212 */ /* 0x000fea00078ec0ff */
[----:B------:R-:W4:Y:S01]  /*181a0*/  MUFU.EX2 R189, R189 ;  /* 0x000000bd00bd7308 */ /* 0x000f220000000800 */
[----:B-1----:R-:W-:Y:S02]  /*181b0*/  PRMT R109, R105, 0x7632, R109 ;  /* 0x00007632696d7816 */ /* 0x002fe4000000006d */
[----:B------:R-:W-:Y:S02]  /*181c0*/  SHF.R.U32.HI R105, RZ, 0x18, R105 ;  /* 0x00000018ff697819 */ /* 0x000fe40000011669 */
[----:B------:R-:W-:Y:S04]  /*181d0*/  LOP3.LUT R109, R109, 0xff, RZ, 0xc0, !PT ;  /* 0x000000ff6d6d7812 */ /* 0x000fe800078ec0ff */
[----:B------:R-:W-:Y:S02]  /*181e0*/  PRMT R113, R109, 0x5410, R105 ;  /* 0x000054106d717816 */ /* 0x000fe40000000069 */
[----:B---3--:R-:W-:Y:S02]  /*181f0*/  F2FP.F16.F32.PACK_AB R105, R188, R191 ;  /* 0x000000bfbc69723e */ /* 0x008fe400000000ff */
[--C-:B------:R-:W-:Y:S02]  /*18200*/  HSET2.LE.AND R109, R115, R186.reuse, PT ;  /* 0x000000ba736d7233 */ /* 0x100fe40003803000 */
[----:B------:R-:W-:Y:S02]  /*18210*/  LOP3.LUT R104, R105, R104, RZ, 0xc0, !PT ;  /* 0x0000006869687212 */ /* 0x000fe400078ec0ff */
[----:B----4-:R-:W-:Y:S02]  /*18220*/  F2FP.F16.F32.PACK_AB R105, R189, R187 ;  /* 0x000000bbbd69723e */ /* 0x010fe400000000ff */
[----:B------:R-:W-:Y:S02]  /*18230*/  HSET2.LE.AND R113, R113, R186, PT ;  /* 0x000000ba71717233 */ /* 0x000fe40003803000 */
[----:B------:R-:W-:Y:S02]  /*18240*/  LOP3.LUT R105, R105, R109, RZ, 0xc0, !PT ;  /* 0x0000006d69697212 */ /* 0x000fe400078ec0ff */
[----:B------:R-:W-:Y:S02]  /*18250*/  MOV R109, R155 ;  /* 0x0000009b006d7202 */ /* 0x000fe40000000f00 */
[----:B------:R-:W-:Y:S02]  /*18260*/  LOP3.LUT R177, R177, R113, RZ, 0xc0, !PT ;  /* 0x00000071b1b17212 */ /* 0x000fe400078ec0ff */
[----:B------:R-:W-:Y:S01]  /*18270*/  MOV R186, R162 ;  /* 0x000000a200ba7202 */ /* 0x000fe20000000f00 */
[----:B--2---:R-:W-:Y:S01]  /*18280*/  FFMA.FTZ R195, R100, R138, R195 ;  /* 0x0000008a64c37223 */ /* 0x004fe200000100c3 */
[----:B------:R-:W-:Y:S01]  /*18290*/  F2FP.F16.F32.PACK_AB R100, R192, R193 ;  /* 0x000000c1c064723e */ /* 0x000fe200000000ff */
[----:B------:R-:W-:Y:S01]  /*182a0*/  FFMA.FTZ R194, R0, R137, R194 ;  /* 0x0000008900c27223 */ /* 0x000fe200000100c2 */
[----:B------:R-:W-:Y:S02]  /*182b0*/  F2FP.F16.F32.PACK_AB R0, R196, R197 ;  /* 0x000000c5c400723e */ /* 0x000fe400000000ff */
[----:B------:R-:W-:Y:S01]  /*182c0*/  LOP3.LUT R107, R100, R107, RZ, 0xc0, !PT ;  /* 0x0000006b646b7212 */ /* 0x000fe200078ec0ff */
[----:B------:R-:W-:Y:S01]  /*182d0*/  IMAD.MOV.U32 R100, RZ, RZ, R161 ;  /* 0x000000ffff647224 */ /* 0x000fe200078e00a1 */
[----:B------:R-:W-:Y:S01]  /*182e0*/  LOP3.LUT R106, R0, R106, RZ, 0xc0, !PT ;  /* 0x0000006a006a7212 */ /* 0x000fe200078ec0ff */
[----:B------:R-:W-:Y:S04]  /*182f0*/  IMAD.MOV.U32 R0, RZ, RZ, R154 ;  /* 0x000000ffff007224 */ /* 0x000fe800078e009a */
[----:B------:R-:W-:Y:S02]  /*18300*/  FADD.FTZ R0, R0, R195 ;  /* 0x000000c300007221 */ /* 0x000fe40000010000 */
[-C--:B-----5:R-:W-:Y:S01]  /*18310*/  HMMA.16816.F32 R112, R104, R124.reuse, R4 ;  /* 0x0000007c6870723c */ /* 0x0a0fe20000001804 */
[----:B------:R-:W1:Y:S07]  /*18320*/  LDSM.16.MT88.4 R4, [R111+0x2c00] ;  /* 0x002c00006f04783b */ /* 0x000e6e0000004200 */
[C---:B------:R-:W-:Y:S04]  /*18330*/  HMMA.16816.F32 R116, R176.reuse, R124, R8 ;  /* 0x0000007cb074723c */ /* 0x040fe80000001808 */
[----:B------:R-:W-:Y:S01]  /*18340*/  MOV R9, R152 ;  /* 0x0000009800097202 */ /* 0x000fe20000000f00 */
[----:B------:R-:W-:Y:S02]  /*18350*/  IMAD.MOV.U32 R10, RZ, RZ, R151 ;  /* 0x000000ffff0a7224 */ /* 0x000fe400078e0097 */
[----:B------:R-:W-:Y:S01]  /*18360*/  IMAD.MOV.U32 R11, RZ, RZ, R150 ;  /* 0x000000ffff0b7224 */ /* 0x000fe200078e0096 */
[-C--:B------:R-:W-:Y:S01]  /*18370*/  HMMA.16816.F32 R120, R176, R126.reuse, R12 ;  /* 0x0000007eb078723c */ /* 0x080fe2000000180c */
[----:B------:R-:W2:Y:S02]  /*18380*/  LDL.LU R12, [R1+0x44] ;  /* 0x00004400010c7983 */ /* 0x000ea40000300800 */
[----:B------:R-:W-:Y:S01]  /*18390*/  FADD.FTZ R9, R9, R0 ;  /* 0x0000000009097221 */ /* 0x000fe20000010000 */
[----:B------:R-:W-:Y:S01]  /*183a0*/  IMAD.MOV.U32 R15, RZ, RZ, R147 ;  /* 0x000000ffff0f7224 */ /* 0x000fe200078e0093 */
[----:B------:R-:W-:Y:S01]  /*183b0*/  MOV R13, R149 ;  /* 0x00000095000d7202 */ /* 0x000fe20000000f00 */
[----:B------:R-:W-:Y:S02]  /*183c0*/  IMAD.MOV.U32 R8, RZ, RZ, R153 ;  /* 0x000000ffff087224 */ /* 0x000fe400078e0099 */
[C---:B------:R-:W-:Y:S01]  /*183d0*/  HMMA.16816.F32 R124, R104.reuse, R126, R16 ;  /* 0x0000007e687c723c */ /* 0x040fe20000001810 */
[----:B------:R-:W3:Y:S03]  /*183e0*/  LDL.LU R19, [R1+0x40] ;  /* 0x0000400001137983 */ /* 0x000ee60000300800 */
[----:B------:R-:W-:Y:S01]  /*183f0*/  FADD.FTZ R8, R8, R194 ;  /* 0x000000c208087221 */ /* 0x000fe20000010000 */
[----:B------:R-:W-:Y:S01]  /*18400*/  IMAD.MOV.U32 R14, RZ, RZ, R148 ;  /* 0x000000ffff0e7224 */ /* 0x000fe200078e0094 */
[----:B------:R-:W-:Y:S02]  /*18410*/  MOV R18, R146 ;  /* 0x0000009200127202 */ /* 0x000fe40000000f00 */
[-C--:B------:R-:W-:Y:S03]  /*18420*/  HMMA.16816.F32 R128, R104, R140.reuse, R20 ;  /* 0x0000008c6880723c */ /* 0x080fe60000001814 */
[----:B------:R-:W-:Y:S01]  /*18430*/  FADD.FTZ R0, R10, R8 ;  /* 0x000000080a007221 */ /* 0x000fe20000010000 */
[----:B------:R-:W-:Y:S03]  /*18440*/  FADD.FTZ R8, R110, R9 ;  /* 0x000000096e087221 */ /* 0x000fe60000010000 */
[----:B------:R-:W-:Y:S01]  /*18450*/  FADD.FTZ R0, R100, R0 ;  /* 0x0000000064007221 */ /* 0x000fe20000010000 */
[C---:B------:R-:W-:Y:S04]  /*18460*/  HMMA.16816.F32 R132, R176.reuse, R140, R24 ;  /* 0x0000008cb084723c */ /* 0x040fe80000001818 */
[----:B------:R-:W-:Y:S01]  /*18470*/  FADD.FTZ R0, R250, R0 ;  /* 0x00000000fa007221 */ /* 0x000fe20000010000 */
[----:B------:R-:W-:Y:S03]  /*18480*/  IMAD.MOV.U32 R100, RZ, RZ, R108 ;  /* 0x000000ffff647224 */ /* 0x000fe600078e006c */
        /* <DEDUP_REMOVED lines=16> */
[-C--:B-1----:R-:W-:Y:S08]  /*18590*/  HMMA.16816.F32 R84, R104, R4.reuse, R84 ;  /* 0x000000046854723c */ /* 0x082ff00000001854 */
[C---:B------:R-:W-:Y:S08]  /*185a0*/  HMMA.16816.F32 R88, R176.reuse, R4, R88 ;  /* 0x00000004b058723c */ /* 0x040ff00000001858 */
[-C--:B------:R-:W-:Y:S08]  /*185b0*/  HMMA.16816.F32 R92, R176, R6.reuse, R92 ;  /* 0x00000006b05c723c */ /* 0x080ff0000000185c */
[----:B------:R-:W-:Y:S04]  /*185c0*/  HMMA.16816.F32 R96, R104, R6, R96 ;  /* 0x000000066860723c */ /* 0x000fe80000001860 */
[----:B------:R-:W-:Y:S01]  /*185d0*/  MOV R105, R101 ;  /* 0x0000006500697202 */ /* 0x000fe20000000f00 */
[----:B------:R-:W-:Y:S02]  /*185e0*/  IMAD.MOV.U32 R104, RZ, RZ, R102 ;  /* 0x000000ffff687224 */ /* 0x000fe400078e0066 */
[----:B--2---:R-:W-:Y:S04]  /*185f0*/  FFMA.FTZ R2, R2, R12, R13 ;  /* 0x0000000c02027223 */ /* 0x004fe8000001000d */
[----:B------:R-:W-:Y:S04]  /*18600*/  FADD.FTZ R2, R15, R2 ;  /* 0x000000020f027221 */ /* 0x000fe80000010000 */
[----:B------:R-:W-:Y:S01]  /*18610*/  FADD.FTZ R2, R109, R2 ;  /* 0x000000026d027221 */ /* 0x000fe20000010000 */
[----:B---3--:R-:W-:Y:S03]  /*18620*/  FFMA.FTZ R3, R3, R19, R18 ;  /* 0x0000001303037223 */ /* 0x008fe60000010012 */
[----:B------:R-:W-:Y:S01]  /*18630*/  FADD.FTZ R9, R249, R2 ;  /* 0x00000002f9097221 */ /* 0x000fe20000010000 */
[----:B------:R-:W-:Y:S01]  /*18640*/  FADD.FTZ R2, R247, R8 ;  /* 0x00000008f7027221 */ /* 0x000fe20000010000 */
[----:B------:R-:W-:Y:S02]  /*18650*/  FADD.FTZ R3, R14, R3 ;  /* 0x000000030e037221 */ /* 0x000fe40000010000 */
[----:B------:R-:W-:Y:S01]  /*18660*/  FADD.FTZ R8, R209, R9 ;  /* 0x00000009d1087221 */ /* 0x000fe20000010000 */
[----:B------:R-:W-:Y:S01]  /*18670*/  FADD.FTZ R2, R248, R2 ;  /* 0x00000002f8027221 */ /* 0x000fe20000010000 */
[----:B------:R-:W-:Y:S03]  /*18680*/  FADD.FTZ R3, R11, R3 ;  /* 0x000000030b037221 */ /* 0x000fe60000010000 */
[----:B------:R-:W-:Y:S01]  /*18690*/  FADD.FTZ R2, R251, R2 ;  /* 0x00000002fb027221 */ /* 0x000fe20000010000 */
[----:B------:R-:W-:Y:S03]  /*186a0*/  FADD.FTZ R3, R186, R3 ;  /* 0x00000003ba037221 */ /* 0x000fe60000010000 */
[----:B------:R-:W-:Y:S01]  /*186b0*/  FADD.FTZ R9, R245, R2 ;  /* 0x00000002f5097221 */ /* 0x000fe20000010000 */
[----:B------:R-:W-:Y:S04]  /*186c0*/  FADD.FTZ R3, R212, R3 ;  /* 0x00000003d4037221 */ /* 0x000fe80000010000 */
        /* <DEDUP_REMOVED lines=39> */
[----:B------:R-:W-:Y:S04]  /*18940*/  STL [R1+0x3c], R4 ;  /* 0x00003c0401007387 */ /* 0x000fe80000100800 */
[----:B------:R1:W-:Y:S04]  /*18950*/  STL [R1+0x38], R3 ;  /* 0x0000380301007387 */ /* 0x0003e80000100800 */
[----:B------:R3:W-:Y:S04]  /*18960*/  STL [R1+0x40], R2 ;  /* 0x0000400201007387 */ /* 0x0007e80000100800 */
[----:B------:R3:W-:Y:S01]  /*18970*/  STL [R1+0x44], R0 ;  /* 0x0000440001007387 */ /* 0x0007e20000100800 */
[----:B-1----:R-:W-:Y:S01]  /*18980*/  IMAD.MOV.U32 R3, RZ, RZ, R103 ;  /* 0x000000ffff037224 */ /* 0x002fe200078e0067 */
[----:B------:R-:W-:Y:S06]  /*18990*/  BRA.U UP0, `(.L_x_930) ;  /* 0xffffffa500b47547 */ /* 0x000fec000b83ffff */
.L_x_929:
[----:B---3--:R-:W2:Y:S01]  /*189a0*/  LDL.LU R0, [R1+0x40] ;  /* 0x0000400001007983 */ /* 0x008ea20000300800 */
[----:B------:R-:W1:Y:S03]  /*189b0*/  LDCU UR4, c[0x0][0x4fc] ;  /* 0x00009f80ff0477ac */ /* 0x000e660008000800 */
[----:B------:R-:W3:Y:S04]  /*189c0*/  LDL.LU R8, [R1+0x44] ;  /* 0x0000440001087983 */ /* 0x000ee80000300800 */
[----:B------:R-:W4:Y:S04]  /*189d0*/  LDL.LU R7, [R1+0x3c] ;  /* 0x00003c0001077983 */ /* 0x000f280000300800 */
[----:B------:R-:W5:Y:S04]  /*189e0*/  LDL.LU R5, [R1+0x38] ;  /* 0x0000380001057983 */ /* 0x000f680000300800 */
[----:B------:R-:W5:Y:S01]  /*189f0*/  LDL.LU R6, [R1+0x58] ;  /* 0x0000580001067983 */ /* 0x000f620000300800 */
[----:B------:R-:W-:Y:S01]  /*18a00*/  SHF.L.U32 R52, R220, 0x3, RZ ;  /* 0x00000003dc347819 */ /* 0x000fe200000006ff */
[----:B------:R-:W-:Y:S01]  /*18a10*/  UISETP.NE.AND UP3, UPT, UR17, -0x1, UPT ;  /* 0xffffffff1100788c */ /* 0x000fe2000bf65270 */
[----:B------:R-:W1:Y:S01]  /*18a20*/  LDCU.U8 UR11, c[0x0][0x549] ;  /* 0x0000a920ff0b77ac */ /* 0x000e620008000000 */
[----:B------:R-:W-:-:S09]  /*18a30*/  UISETP.NE.AND UP2, UPT, UR17, -0x1, UPT ;  /* 0xffffffff1100788c */ /* 0x000fd2000bf45270 */
[----:B------:R-:W5:Y:S01]  /*18a40*/  @!UP3 LDCU.64 UR8, c[0x0][0x400] ;  /* 0x00008000ff08b7ac */ /* 0x000f620008000a00 */
[----:B------:R-:W1:Y:S02]  /*18a50*/  @UP3 LDCU.64 UR6, c[0x0][0x408] ;  /* 0x00008100ff0637ac */ /* 0x000e640008000a00 */
[----:B-1----:R-:W-:Y:S01]  /*18a60*/  UISETP.NE.AND UP1, UPT, UR11, URZ, UPT ;  /* 0x000000ff0b00728c */ /* 0x002fe2000bf25270 */
[----:B------:R-:W1:Y:S01]  /*18a70*/  LDCU UR11, c[0x0][0x434] ;  /* 0x00008680ff0b77ac */ /* 0x000e620008000800 */
[----:B------:R-:W-:-:S09]  /*18a80*/  @UP3 UIMAD.WIDE.U32 UR14, UR17, UR6, URZ ;  /* 0x00000006110e32a5 */ /* 0x000fd2000f8e00ff */
[----:B------:R-:W1:Y:S01]  /*18a90*/  @UP1 LDCU UR6, c[0x0][0x430] ;  /* 0x00008600ff0617ac */ /* 0x000e620008000800 */
[----:B--2---:R-:W2:Y:S04]  /*18aa0*/  SHFL.BFLY PT, R4, R0, 0x2, 0x1f ;  /* 0x0c401f0000047f89 */ /* 0x004ea800000e0000 */
[----:B---3--:R-:W3:Y:S04]  /*18ab0*/  SHFL.BFLY PT, R3, R8, 0x2, 0x1f ;  /* 0x0c401f0008037f89 */ /* 0x008ee800000e0000 */
[----:B----4-:R-:W4:Y:S01]  /*18ac0*/  SHFL.BFLY PT, R2, R7, 0x2, 0x1f ;  /* 0x0c401f0007027f89 */ /* 0x010f2200000e0000 */
[----:B--2---:R-:W-:-:S03]  /*18ad0*/  FADD.FTZ R4, R4, R0 ;  /* 0x0000000004047221 */ /* 0x004fc60000010000 */
[----:B-----5:R-:W2:Y:S01]  /*18ae0*/  SHFL.BFLY PT, R0, R5, 0x2, 0x1f ;  /* 0x0c401f0005007f89 */ /* 0x020ea200000e0000 */
[----:B---3--:R-:W-:-:S03]  /*18af0*/  FADD.FTZ R3, R3, R8 ;  /* 0x0000000803037221 */ /* 0x008fc60000010000 */
[----:B------:R-:W3:Y:S01]  /*18b00*/  SHFL.BFLY PT, R47, R4, 0x1, 0x1f ;  /* 0x0c201f00042f7f89 */ /* 0x000ee200000e0000 */
[----:B----4-:R-:W-:Y:S01]  /*18b10*/  FADD.FTZ R2, R2, R7 ;  /* 0x0000000702027221 */ /* 0x010fe20000010000 */
[----:B------:R-:W-:Y:S02]  /*18b20*/  LOP3.LUT R7, R52, 0xc0, RZ, 0xc0, !PT ;  /* 0x000000c034077812 */ /* 0x000fe400078ec0ff */
[----:B------:R-:W4:Y:S04]  /*18b30*/  SHFL.BFLY PT, R49, R3, 0x1, 0x1f ;  /* 0x0c201f0003317f89 */ /* 0x000f2800000e0000 */
[----:B------:R-:W5:Y:S01]  /*18b40*/  SHFL.BFLY PT, R48, R2, 0x1, 0x1f ;  /* 0x0c201f0002307f89 */ /* 0x000f6200000e0000 */
[----:B--2---:R-:W-:Y:S01]  /*18b50*/  FADD.FTZ R0, R0, R5 ;  /* 0x0000000500007221 */ /* 0x004fe20000010000 */
[----:B---3--:R-:W-:-:S04]  /*18b60*/  FADD.FTZ R47, R4, R47 ;  /* 0x0000002f042f7221 */ /* 0x008fc80000010000 */
[----:B------:R-:W2:Y:S01]  /*18b70*/  SHFL.BFLY PT, R50, R0, 0x1, 0x1f ;  /* 0x0c201f0000327f89 */ /* 0x000ea200000e0000 */
[----:B----4-:R-:W-:Y:S01]  /*18b80*/  FADD.FTZ R49, R3, R49 ;  /* 0x0000003103317221 */ /* 0x010fe20000010000 */
[----:B------:R-:W-:Y:S01]  /*18b90*/  SHF.L.U32 R3, R220, 0x4, RZ ;  /* 0x00000004dc037819 */ /* 0x000fe200000006ff */
[----:B------:R-:W3:Y:S01]  /*18ba0*/  MUFU.RCP R4, R47 ;  /* 0x0000002f00047308 */ /* 0x000ee20000001000 */
[----:B------:R-:W-:Y:S01]  /*18bb0*/  FSETP.NE.FTZ.AND P3, PT, R47, RZ, PT ;  /* 0x000000ff2f00720b */ /* 0x000fe20003f75000 */
[----:B-----5:R-:W-:Y:S01]  /*18bc0*/  FADD.FTZ R48, R2, R48 ;  /* 0x0000003002307221 */ /* 0x020fe20000010000 */
[----:B------:R-:W-:Y:S02]  /*18bd0*/  LOP3.LUT R3, R6, 0x3e00, R3, 0xf8, !PT ;  /* 0x00003e0006037812 */ /* 0x000fe400078ef803 */
[----:B------:R-:W-:Y:S02]  /*18be0*/  FSETP.NE.FTZ.AND P2, PT, R49, RZ, PT ;  /* 0x000000ff3100720b */ /* 0x000fe40003f55000 */
[----:B------:R-:W-:Y:S01]  /*18bf0*/  LOP3.LUT R6, R3, 0x20, R52, 0xf8, !PT ;  /* 0x0000002003067812 */ /* 0x000fe200078ef834 */
[----:B------:R-:W4:Y:S01]  /*18c00*/  MUFU.RCP R5, R49 ;  /* 0x0000003100057308 */ /* 0x000f220000001000 */
[----:B------:R-:W-:-:S02]  /*18c10*/  LOP3.LUT R3, R7, 0x18, R220, 0xf8, !PT ;  /* 0x0000001807037812 */ /* 0x000fc400078ef8dc */
[----:B------:R-:W-:Y:S02]  /*18c20*/  FSETP.NE.FTZ.AND P1, PT, R48, RZ, PT ;  /* 0x000000ff3000720b */ /* 0x000fe40003f35000 */
[----:B------:R-:W-:-:S03]  /*18c30*/  LOP3.LUT R51, R6, R3, RZ, 0xfc, !PT ;  /* 0x0000000306337212 */ /* 0x000fc600078efcff */
[----:B------:R-:W5:Y:S01]  /*18c40*/  MUFU.RCP R3, R48 ;  /* 0x0000003000037308 */ /* 0x000f620000001000 */
[----:B---3--:R-:W-:Y:S01]  /*18c50*/  FSEL R2, R4, 1, P3 ;  /* 0x3f80000004027808 */ /* 0x008fe20001800000 */
[----:B--2---:R-:W-:-:S04]  /*18c60*/  FADD.FTZ R50, R0, R50 ;  /* 0x0000003200327221 */ /* 0x004fc80000010000 */
[----:B------:R-:W-:Y:S02]  /*18c70*/  FMUL.FTZ R0, R2, UR4 ;  /* 0x0000000402007c20 */ /* 0x000fe40008410000 */
[----:B------:R-:W2:Y:S01]  /*18c80*/  MUFU.RCP R42, R50 ;  /* 0x00000032002a7308 */ /* 0x000ea20000001000 */
[----:B----4-:R-:W-:Y:S01]  /*18c90*/  FSEL R4, R5, 1, P2 ;  /* 0x3f80000005047808 */ /* 0x010fe20001000000 */
[----:B------:R-:W-:Y:S01]  /*18ca0*/  FMUL.FTZ R112, R0, R112 ;  /* 0x0000007000707220 */ /* 0x000fe20000410000 */
[----:B------:R-:W-:Y:S01]  /*18cb0*/  FSETP.NE.FTZ.AND P0, PT, R50, RZ, PT ;  /* 0x000000ff3200720b */ /* 0x000fe20003f15000 */
        /* <DEDUP_REMOVED lines=23> */
[----:B------:R-:W-:Y:S01]  /*18e30*/  FMUL.FTZ R2, R4, UR4 ;  /* 0x0000000404027c20 */ /* 0x000fe20008410000 */
[----:B-----5:R-:W-:-:S02]  /*18e40*/  FSEL R0, R3, 1, P1 ;  /* 0x3f80000003007808 */ /* 0x020fc40000800000 */
[----:B--2---:R-:W-:Y:S01]  /*18e50*/  FSEL R42, R42, 1, P0 ;  /* 0x3f8000002a2a7808 */ /* 0x004fe20000000000 */
[C---:B------:R-:W-:Y:S01]  /*18e60*/  FMUL.FTZ R114, R2.reuse, R114 ;  /* 0x0000007202727220 */ /* 0x040fe20000410000 */
[C---:B------:R-:W-:Y:S01]  /*18e70*/  FMUL.FTZ R44, R2.reuse, R115 ;  /* 0x00000073022c7220 */ /* 0x040fe20000410000 */
[C---:B------:R-:W-:Y:S01]  /*18e80*/  FMUL.FTZ R126, R2.reuse, R126 ;  /* 0x0000007e027e7220 */ /* 0x040fe20000410000 */
[----:B------:R-:W-:Y:S01]  /*18e90*/  FMUL.FTZ R127, R2, R127 ;  /* 0x0000007f027f7220 */ /* 0x000fe20000410000 */
[----:B------:R-:W-:Y:S01]  /*18ea0*/  FMUL.FTZ R0, R0, UR4 ;  /* 0x0000000400007c20 */ /* 0x000fe20008410000 */
[----:B------:R-:W-:Y:S01]  /*18eb0*/  FMUL.FTZ R42, R42, UR4 ;  /* 0x000000042a2a7c20 */ /* 0x000fe20008410000 */
[----:B------:R-:W-:Y:S01]  /*18ec0*/  LOP3.LUT R3, R185, 0x20, RZ, 0xc0, !PT ;  /* 0x00000020b9037812 */ /* 0x000fe200078ec0ff */
[----:B------:R-:W2:Y:S01]  /*18ed0*/  S2UR UR4, SR_CTAID.Y ;  /* 0x00000000000479c3 */ /* 0x000ea20000002600 */
        /* <DEDUP_REMOVED lines=57> */
[C---:B------:R-:W-:Y:S01]  /*19270*/  FMUL.FTZ R138, R42.reuse, R138 ;  /* 0x0000008a2a8a7220 */ /* 0x040fe20000410000 */
[----:B------:R-:W-:Y:S01]  /*19280*/  STS [R4+0x200], R44 ;  /* 0x0002002c04007388 */ /* 0x000fe20000000800 */
[----:B------:R-:W-:Y:S01]  /*19290*/  FMUL.FTZ R35, R42, R139 ;  /* 0x0000008b2a237220 */ /* 0x000fe20000410000 */
[----:B------:R-:W-:Y:S01]  /*192a0*/  F2FP.F16.F32.PACK_AB R46, R46, R116 ;  /* 0x000000742e2e723e */ /* 0x000fe200000000ff */
[C---:B------:R-:W-:Y:S01]  /*192b0*/  FMUL.FTZ R150, R42.reuse, R150 ;  /* 0x000000962a967220 */ /* 0x040fe20000410000 */
[----:B------:R3:W-:Y:S01]  /*192c0*/  STS [R3+0x210], R0 ;  /* 0x0002100003007388 */ /* 0x0007e20000000800 */
[----:B------:R-:W-:Y:S01]  /*192d0*/  F2FP.F16.F32.PACK_AB R118, R119, R118 ;  /* 0x000000767776723e */ /* 0x000fe200000000ff */
[C---:B------:R-:W-:Y:S01]  /*192e0*/  FMUL.FTZ R31, R42.reuse, R151 ;  /* 0x000000972a1f7220 */ /* 0x040fe20000410000 */
[----:B------:R-:W-:Y:S01]  /*192f0*/  F2FP.F16.F32.PACK_AB R43, R43, R120 ;  /* 0x000000782b2b723e */ /* 0x000fe200000000ff */
[----:B------:R4:W-:Y:S01]  /*19300*/  STS [R3+0x10], R2 ;  /* 0x0000100203007388 */ /* 0x0009e20000000800 */
[----:B------:R-:W-:Y:S01]  /*19310*/  F2FP.F16.F32.PACK_AB R122, R123, R122 ;  /* 0x0000007a7b7a723e */ /* 0x000fe200000000ff */
[C---:B------:R-:W-:Y:S01]  /*19320*/  FMUL.FTZ R154, R42.reuse, R154 ;  /* 0x0000009a2a9a7220 */ /* 0x040fe20000410000 */
        /* <DEDUP_REMOVED lines=18> */
[----:B---3--:R-:W-:Y:S01]  /*19450*/  LOP3.LUT R0, R185, 0x40, RZ, 0xc0, !PT ;  /* 0x00000040b9007812 */ /* 0x008fe200078ec0ff */
[C---:B------:R-:W-:Y:S01]  /*19460*/  FMUL.FTZ R74, R42.reuse, R74 ;  /* 0x0000004a2a4a7220 */ /* 0x040fe20000410000 */
[----:B------:R-:W-:Y:S01]  /*19470*/  F2FP.F16.F32.PACK_AB R33, R33, R146 ;  /* 0x000000922121723e */ /* 0x000fe200000000ff */
[----:B------:R-:W-:Y:S01]  /*19480*/  FMUL.FTZ R15, R42, R75 ;  /* 0x0000004b2a0f7220 */ /* 0x000fe20000410000 */
[----:B----4-:R-:W-:Y:S01]  /*19490*/  IADD3 R2, PT, PT, R4, -R0, RZ ;  /* 0x8000000004027210 */ /* 0x010fe20007ffe0ff */
[C---:B------:R-:W-:Y:S01]  /*194a0*/  FMUL.FTZ R78, R42.reuse, R78 ;  /* 0x0000004e2a4e7220 */ /* 0x040fe20000410000 */
[----:B------:R-:W-:Y:S01]  /*194b0*/  IADD3 R0, PT, PT, R3, -R0, RZ ;  /* 0x8000000003007210 */ /* 0x000fe20007ffe0ff */
[----:B------:R-:W-:Y:S01]  /*194c0*/  FMUL.FTZ R11, R42, R79 ;  /* 0x0000004f2a0b7220 */ /* 0x000fe20000410000 */
[----:B------:R-:W-:Y:S01]  /*194d0*/  F2FP.F16.F32.PACK_AB R30, R30, R156 ;  /* 0x0000009c1e1e723e */ /* 0x000fe200000000ff */
[----:B------:R-:W-:Y:S01]  /*194e0*/  STS [R2+0x20], R41 ;  /* 0x0000202902007388 */ /* 0x000fe20000000800 */
[----:B------:R-:W-:Y:S01]  /*194f0*/  F2FP.F16.F32.PACK_AB R29, R29, R158 ;  /* 0x0000009e1d1d723e */ /* 0x000fe200000000ff */
[----:B--2---:R-:W-:Y:S01]  /*19500*/  @!UP3 UIMAD.WIDE.U32 UR12, UR4, UR8, URZ ;  /* 0x00000008040cb2a5 */ /* 0x004fe2000f8e00ff */
[----:B------:R-:W-:Y:S01]  /*19510*/  F2FP.F16.F32.PACK_AB R32, R32, R148 ;  /* 0x000000942020723e */ /* 0x000fe200000000ff */
[----:B------:R-:W-:Y:S01]  /*19520*/  STS [R2+0x220], R40 ;  /* 0x0002202802007388 */ /* 0x000fe20000000800 */
[----:B------:R-:W-:Y:S01]  /*19530*/  F2FP.F16.F32.PACK_AB R31, R31, R150 ;  /* 0x000000961f1f723e */ /* 0x000fe200000000ff */
[----:B------:R-:W-:Y:S01]  /*19540*/  @!UP3 UIMAD UR10, UR4, UR9, UR13 ;  /* 0x00000009040ab2a4 */ /* 0x000fe2000f8e020d */
[----:B------:R-:W-:Y:S01]  /*19550*/  F2FP.F16.F32.PACK_AB R28, R28, R152 ;  /* 0x000000981c1c723e */ /* 0x000fe200000000ff */
[----:B------:R-:W-:Y:S01]  /*19560*/  STS [R0+0x30], R38 ;  /* 0x0000302600007388 */ /* 0x000fe20000000800 */
[----:B------:R-:W-:Y:S01]  /*19570*/  F2FP.F16.F32.PACK_AB R27, R27, R154 ;  /* 0x0000009a1b1b723e */ /* 0x000fe200000000ff */
[----:B------:R-:W-:Y:S01]  /*19580*/  @UP3 UIMAD UR10, UR17, UR7, UR15 ;  /* 0x00000007110a32a4 */ /* 0x000fe2000f8e020f */
[----:B------:R-:W-:Y:S01]  /*19590*/  F2FP.F16.F32.PACK_AB R26, R26, R160 ;  /* 0x000000a01a1a723e */ /* 0x000fe200000000ff */
[----:B------:R-:W-:Y:S01]  /*195a0*/  STS [R0+0x230], R37 ;  /* 0x0002302500007388 */ /* 0x000fe20000000800 */
[----:B------:R-:W-:Y:S01]  /*195b0*/  F2FP.F16.F32.PACK_AB R25, R25, R162 ;  /* 0x000000a21919723e */ /* 0x000fe200000000ff */
[----:B------:R-:W-:Y:S01]  /*195c0*/  @!UP3 UMOV UR15, UR12 ;  /* 0x0000000c000fbc82 */ /* 0x000fe20008000000 */
[----:B------:R-:W-:Y:S01]  /*195d0*/  F2FP.F16.F32.PACK_AB R22, R22, R172 ;  /* 0x000000ac1616723e */ /* 0x000fe200000000ff */
[----:B------:R-:W-:Y:S01]  /*195e0*/  STS [R2+0x1020], R39 ;  /* 0x0010202702007388 */ /* 0x000fe20000000800 */
[----:B------:R-:W-:Y:S01]  /*195f0*/  F2FP.F16.F32.PACK_AB R21, R21, R174 ;  /* 0x000000ae1515723e */ /* 0x000fe200000000ff */
[----:B------:R-:W2:Y:S01]  /*19600*/  S2UR UR12, SR_CTAID.Z ;  /* 0x00000000000c79c3 */ /* 0x000ea20000002700 */
[----:B------:R-:W-:Y:S01]  /*19610*/  F2FP.F16.F32.PACK_AB R24, R24, R164 ;  /* 0x000000a41818723e */ /* 0x000fe200000000ff */
[----:B------:R-:W-:Y:S01]  /*19620*/  STS [R2+0x1220], R135 ;  /* 0x0012208702007388 */ /* 0x000fe20000000800 */
[----:B------:R-:W-:Y:S01]  /*19630*/  F2FP.F16.F32.PACK_AB R23, R23, R166 ;  /* 0x000000a61717723e */ /* 0x000fe200000000ff */
[----:B------:R-:W3:Y:S01]  /*19640*/  LDCU UR8, c[0x0][0x434] ;  /* 0x00008680ff0877ac */ /* 0x000ee20008000800 */
        /* <DEDUP_REMOVED lines=11> */
[----:B------:R-:W4:Y:S01]  /*19700*/  LDCU.U8 UR9, c[0x0][0x548] ;  /* 0x0000a900ff0977ac */ /* 0x000f220008000000 */
[----:B------:R-:W-:Y:S01]  /*19710*/  F2FP.F16.F32.PACK_AB R16, R16, R72 ;  /* 0x000000481010723e */ /* 0x000fe200000000ff */
[----:B------:R-:W-:Y:S01]  /*19720*/  STS [R4+0x2200], R33 ;  /* 0x0022002104007388 */ /* 0x000fe20000000800 */
[----:B------:R-:W-:Y:S01]  /*19730*/  F2FP.F16.F32.PACK_AB R15, R15, R74 ;  /* 0x0000004a0f0f723e */ /* 0x000fe200000000ff */
[----:B------:R-:W-:Y:S01]  /*19740*/  FMUL.FTZ R94, R42, R94 ;  /* 0x0000005e2a5e7220 */ /* 0x000fe20000410000 */
[----:B------:R-:W-:Y:S01]  /*19750*/  F2FP.F16.F32.PACK_AB R12, R12, R76 ;  /* 0x0000004c0c0c723e */ /* 0x000fe200000000ff */
[----:B------:R-:W-:Y:S01]  /*19760*/  STS [R3+0x2010], R30 ;  /* 0x0020101e03007388 */ /* 0x000fe20000000800 */
[----:B------:R-:W-:Y:S01]  /*19770*/  F2FP.F16.F32.PACK_AB R11, R11, R78 ;  /* 0x0000004e0b0b723e */ /* 0x000fe200000000ff */
[----:B---3--:R-:W-:Y:S01]  /*19780*/  @!UP2 UIMAD UR17, UR4, UR8, URZ ;  /* 0x000000080411a2a4 */ /* 0x008fe2000f8e02ff */
[----:B------:R-:W-:Y:S01]  /*19790*/  F2FP.F16.F32.PACK_AB R10, R10, R84 ;  /* 0x000000540a0a723e */ /* 0x000fe200000000ff */
[----:B------:R-:W-:Y:S01]  /*197a0*/  STS [R3+0x2210], R29 ;  /* 0x0022101d03007388 */ /* 0x000fe20000000800 */
[----:B------:R-:W-:Y:S01]  /*197b0*/  F2FP.F16.F32.PACK_AB R9, R9, R86 ;  /* 0x000000560909723e */ /* 0x000fe200000000ff */
[----:B-1----:R-:W-:Y:S01]  /*197c0*/  @UP1 UIMAD UR11, UR6, UR8, URZ ;  /* 0x00000008060b12a4 */ /* 0x002fe2000f8e02ff */
[----:B------:R-:W-:Y:S01]  /*197d0*/  F2FP.F16.F32.PACK_AB R6, R6, R96 ;  /* 0x000000600606723e */ /* 0x000fe200000000ff */
[----:B------:R-:W-:Y:S01]  /*197e0*/  STS [R4+0x3000], R32 ;  /* 0x0030002004007388 */ /* 0x000fe20000000800 */
[----:B------:R-:W-:Y:S01]  /*197f0*/  F2FP.F16.F32.PACK_AB R5, R5, R98 ;  /* 0x000000620505723e */ /* 0x000fe200000000ff */
[----:B------:R-:W1:Y:S01]  /*19800*/  @UP1 LDCU UR13, c[0x0][0x430] ;  /* 0x00008600ff0d17ac */ /* 0x000e620008000800 */
[----:B------:R-:W-:Y:S01]  /*19810*/  F2FP.F16.F32.PACK_AB R8, R8, R88 ;  /* 0x000000580808723e */ /* 0x000fe200000000ff */
[----:B------:R-:W-:Y:S01]  /*19820*/  STS [R4+0x3200], R31 ;  /* 0x0032001f04007388 */ /* 0x000fe20000000800 */
[----:B------:R-:W-:Y:S01]  /*19830*/  F2FP.F16.F32.PACK_AB R7, R7, R90 ;  /* 0x0000005a0707723e */ /* 0x000fe200000000ff */
[----:B----4-:R-:W-:-:S02]  /*19840*/  UISETP.NE.AND UP0, UPT, UR9, URZ, !UP1 ;  /* 0x000000ff0900728c */ /* 0x010fc4000cf05270 */
[----:B------:R-:W-:Y:S01]  /*19850*/  STS [R3+0x3010], R28 ;  /* 0x0030101c03007388 */ /* 0x000fe20000000800 */
[----:B------:R-:W-:Y:S01]  /*19860*/  @UP1 UMOV UR7, 0x1 ;  /* 0x0000000100071882 */ /* 0x000fe20000000000 */
[----:B------:R-:W-:Y:S01]  /*19870*/  @UP3 UMOV UR15, UR14 ;  /* 0x0000000e000f3c82 */ /* 0x000fe20008000000 */
[----:B------:R-:W-:Y:S01]  /*19880*/  USHF.R.S32.HI UR6, URZ, 0x1f, UR17 ;  /* 0x0000001fff067899 */ /* 0x000fe20008011411 */
        /* <DEDUP_REMOVED lines=17> */
[----:B------:R5:W-:Y:S04]  /*199a0*/  STS [R2+0x4020], R10 ;  /* 0x0040200a02007388 */ /* 0x000be80000000800 */
[----:B------:R2:W-:Y:S04]  /*199b0*/  STS [R2+0x4220], R9 ;  /* 0x0042200902007388 */ /* 0x0005e80000000800 */
[----:B------:R-:W-:Y:S04]  /*199c0*/  STS [R0+0x4030], R6 ;  /* 0x0040300600007388 */ /* 0x000fe80000000800 */
[----:B------:R-:W-:Y:S01]  /*199d0*/  STS [R0+0x4230], R5 ;  /* 0x0042300500007388 */ /* 0x000fe20000000800 */
[----:B---3--:R-:W-:-:S03]  /*199e0*/  LOP3.LUT R4, R220, 0x18, RZ, 0xc0, !PT ;  /* 0x00000018dc047812 */ /* 0x008fc600078ec0ff */
[----:B------:R3:W-:Y:S01]  /*199f0*/  STS [R2+0x5020], R8 ;  /* 0x0050200802007388 */ /* 0x0007e20000000800 */
[----:B------:R-:W-:-:S03]  /*19a00*/  LOP3.LUT R4, R4, 0xd8, R52, 0x78, !PT ;  /* 0x000000d804047812 */ /* 0x000fc600078e7834 */
[----:B------:R1:W-:Y:S01]  /*19a10*/  STS [R2+0x5220], R7 ;  /* 0x0052200702007388 */ /* 0x0003e20000000800 */
[----:B----4-:R-:W-:Y:S02]  /*19a20*/  F2FP.F16.F32.PACK_AB R3, R93, R92 ;  /* 0x0000005c5d03723e */ /* 0x010fe400000000ff */
[----:B------:R-:W-:Y:S01]  /*19a30*/  LOP3.LUT R4, R4, 0x1f20, R52, 0xf8, !PT ;  /* 0x00001f2004047812 */ /* 0x000fe200078ef834 */
[----:B-----5:R-:W4:Y:S01]  /*19a40*/  @P3 LDC R10, c[0x0][0x458] ;  /* 0x00011600ff0a3b82 */ /* 0x020f220000000800 */
[----:B--2---:R2:W2:Y:S08]  /*19a50*/  @P3 MUFU.LG2 R9, R47 ;  /* 0x0000002f00093308 */ /* 0x0044b00000000c00 */
[----:B---3--:R3:W2:Y:S01]  /*19a60*/  @P2 MUFU.LG2 R8, R49 ;  /* 0x0000003100082308 */ /* 0x0086a20000000c00 */
[----:B-1----:R-:W-:-:S05]  /*19a70*/  FMUL.FTZ R2, R42, R95 ;  /* 0x0000005f2a027220 */ /* 0x002fca0000410000 */
[----:B------:R-:W-:Y:S01]  /*19a80*/  F2FP.F16.F32.PACK_AB R2, R2, R94 ;  /* 0x0000005e0202723e */ /* 0x000fe200000000ff */
[----:B------:R-:W-:Y:S06]  /*19a90*/  BRA.U UP1, `(.L_x_933) ;  /* 0x0000000101207547 */ /* 0x000fec000b800000 */
[----:B------:R-:W-:Y:S01]  /*19aa0*/  UISETP.NE.AND UP1, UPT, UR9, URZ, UPT ;  /* 0x000000ff0900728c */ /* 0x000fe2000bf25270 */
[----:B------:R-:W1:Y:S10]  /*19ab0*/  LDCU UR9, c[0x0][0x3e0] ;  /* 0x00007c00ff0977ac */ /* 0x000e740008000800 */
[----:B------:R-:W1:Y:S01]  /*19ac0*/  @UP1 LDCU UR7, c[0x0][0x454] ;  /* 0x00008a80ff0717ac */ /* 0x000e620008000800 */
[----:B------:R-:W-:Y:S01]  /*19ad0*/  @UP1 UMOV UR13, 0x1 ;  /* 0x00000001000d1882 */ /* 0x000fe20000000000 */
[----:B------:R-:W2:Y:S01]  /*19ae0*/  @UP1 LDCU UR11, c[0x0][0x454] ;  /* 0x00008a80ff0b17ac */ /* 0x000ea20008000800 */
[----:B------:R-:W-:Y:S01]  /*19af0*/  @!UP1 UMOV UR13, 0x1 ;  /* 0x00000001000d9882 */ /* 0x000fe20000000000 */
[----:B-1----:R-:W-:-:S02]  /*19b00*/  @UP1 UIMAD UR7, UR7, UR9, URZ ;  /* 0x00000009070712a4 */ /* 0x002fc4000f8e02ff */
[----:B--2---:R-:W-:-:S12]  /*19b10*/  @!UP1 UIMAD UR7, UR8, UR9, URZ ;  /* 0x00000009080792a4 */ /* 0x004fd8000f8e02ff */
.L_x_933:
[----:B------:R2:W-:Y:S01]  /*19b20*/  STS [R0+0x5030], R3 ;  /* 0x0050300300007388 */ /* 0x0005e20000000800 */
[----:B------:R-:W-:Y:S01]  /*19b30*/  LEA R24, R4, UR5, 0x1 ;  /* 0x0000000504187c11 */ /* 0x000fe2000f8e08ff */
[----:B------:R-:W1:Y:S01]  /*19b40*/  S2UR UR5, SR_CTAID.X ;  /* 0x00000000000579c3 */ /* 0x000e620000002500 */
[----:B------:R-:W5:Y:S01]  /*19b50*/  @P0 MUFU.LG2 R4, R50 ;  /* 0x0000003200040308 */ /* 0x000f620000000c00 */
[----:B------:R3:W-:Y:S01]  /*19b60*/  STS [R0+0x5230], R2 ;  /* 0x0052300200007388 */ /* 0x0007e20000000800 */
[----:B------:R-:W-:Y:S01]  /*19b70*/  MOV R19, 0x7f800000 ;  /* 0x7f80000000137802 */ /* 0x000fe20000000f00 */
[----:B------:R-:W-:Y:S01]  /*19b80*/  UIMAD UR11, UR12, UR11, URZ ;  /* 0x0000000b0c0b72a4 */ /* 0x000fe2000f8e02ff */
[----:B------:R-:W-:Y:S03]  /*19b90*/  BSSY.RECONVERGENT B0, `(.L_x_934) ;  /* 0x0000044000007945 */ /* 0x000fe60003800200 */
[----:B------:R-:W-:Y:S01]  /*19ba0*/  BAR.SYNC.DEFER_BLOCKING 0x0 ;  /* 0x0000000000007b1d */ /* 0x000fe20000010000 */
[----:B------:R-:W-:Y:S01]  /*19bb0*/  USEL UR17, UR17, URZ, UP0 ;  /* 0x000000ff11117287 */ /* 0x000fe20008000000 */
[----:B------:R-:W-:Y:S01]  /*19bc0*/  MOV R17, 0x7f800000 ;  /* 0x7f80000000117802 */ /* 0x000fe20000000f00 */
[----:B------:R-:W-:Y:S01]  /*19bd0*/  @!UP0 UIMAD UR11, UR4, UR7, UR11 ;  /* 0x00000007040b82a4 */ /* 0x000fe2000f8e020b */
[----:B------:R-:W-:Y:S01]  /*19be0*/  MOV R18, 0x7f800000 ;  /* 0x7f80000000127802 */ /* 0x000fe20000000f00 */
[----:B------:R-:W-:-:S03]  /*19bf0*/  USEL UR6, UR6, URZ, UP0 ;  /* 0x000000ff06067287 */ /* 0x000fc60008000000 */
[----:B------:R-:W5:Y:S01]  /*19c00*/  @P1 LDC R6, c[0x0][0x458] ;  /* 0x00011600ff061b82 */ /* 0x000f620000000800 */
[----:B------:R-:W-:Y:S01]  /*19c10*/  USHF.R.S32.HI UR7, URZ, 0x1f, UR11 ;  /* 0x0000001fff077899 */ /* 0x000fe2000801140b */
[----:B------:R-:W5:Y:S01]  /*19c20*/  S2R R22, SR_CTAID.X ;  /* 0x0000000000167919 */ /* 0x000f620000002500 */
[----:B------:R-:W-:-:S05]  /*19c30*/  MOV R16, 0x7f800000 ;  /* 0x7f80000000107802 */ /* 0x000fca0000000f00 */
[----:B------:R-:W5:Y:S01]  /*19c40*/  @P2 LDC R7, c[0x0][0x458] ;  /* 0x00011600ff072b82 */ /* 0x000f620000000800 */
[----:B--2---:R-:W-:Y:S01]  /*19c50*/  @P2 FMUL.FTZ R3, R8, 0.69314718246459960938 ;  /* 0x3f31721808032820 */ /* 0x004fe20000410000 */
[----:B-1----:R-:W-:Y:S01]  /*19c60*/  UIMAD UR8, UR5, UR13, URZ ;  /* 0x0000000d050872a4 */ /* 0x002fe2000f8e02ff */
[----:B---3--:R-:W1:Y:S05]  /*19c70*/  @P1 MUFU.LG2 R2, R48 ;  /* 0x0000003000021308 */ /* 0x008e6a0000000c00 */
[----:B------:R-:W2:Y:S01]  /*19c80*/  @P0 LDC R5, c[0x0][0x458] ;  /* 0x00011600ff050b82 */ /* 0x000ea20000000800 */
[----:B------:R-:W-:Y:S01]  /*19c90*/  @P3 FMUL.FTZ R0, R9, 0.69314718246459960938 ;  /* 0x3f31721809003820 */ /* 0x000fe20000410000 */
[----:B------:R3:W2:Y:S01]  /*19ca0*/  LDS.128 R28, [R24+0x1800] ;  /* 0x00180000181c7984 */ /* 0x0006a20000000c00 */
[----:B------:R-:W-:-:S02]  /*19cb0*/  USHF.L.U32 UR8, UR8, 0x7, URZ ;  /* 0x0000000708087899 */ /* 0x000fc400080006ff */
[----:B----4-:R-:W-:Y:S01]  /*19cc0*/  @P3 FFMA.FTZ R19, R102, R10, R0 ;  /* 0x0000000a66133223 */ /* 0x010fe20000010000 */
[----:B------:R-:W-:Y:S01]  /*19cd0*/  LOP3.LUT P3, RZ, R220, 0x3, RZ, 0xc0, !PT ;  /* 0x00000003dcff7812 */ /* 0x000fe2000786c0ff */
[----:B------:R-:W-:Y:S01]  /*19ce0*/  USHF.R.S32.HI UR4, URZ, 0x1f, UR8 ;  /* 0x0000001fff047899 */ /* 0x000fe20008011408 */
[----:B-----5:R-:W-:Y:S01]  /*19cf0*/  @P0 FMUL.FTZ R0, R4, 0.69314718246459960938 ;  /* 0x3f31721804000820 */ /* 0x020fe20000410000 */
[----:B------:R-:W-:-:S04]  /*19d00*/  UIADD3 UR17, UP1, UP0, UR8, UR17, UR11 ;  /* 0x0000001108117290 */ /* 0x000fc8000f83e00b */
[----:B------:R-:W-:Y:S01]  /*19d10*/  UIADD3.X UR4, UPT, UPT, UR4, UR6, UR7, UP1, UP0 ;  /* 0x0000000604047290 */ /* 0x000fe20008fe0407 */
[----:B-1----:R-:W-:Y:S01]  /*19d20*/  @P1 FMUL.FTZ R2, R2, 0.69314718246459960938 ;  /* 0x3f31721802021820 */ /* 0x002fe20000410000 */
[----:B------:R-:W-:-:S03]  /*19d30*/  @P2 FFMA.FTZ R18, R101, R7, R3 ;  /* 0x0000000765122223 */ /* 0x000fc60000010003 */
[----:B------:R-:W-:Y:S01]  /*19d40*/  @P1 FFMA.FTZ R17, R103, R6, R2 ;  /* 0x0000000667111223 */ /* 0x000fe20000010002 */
[----:B------:R-:W-:Y:S01]  /*19d50*/  SHF.R.U32.HI R2, RZ, 0x2, R220 ;  /* 0x00000002ff027819 */ /* 0x000fe200000116dc */
[----:B--2---:R-:W-:Y:S01]  /*19d60*/  @P0 FFMA.FTZ R16, R108, R5, R0 ;  /* 0x000000056c100223 */ /* 0x004fe20000010000 */
[----:B---3--:R-:W-:Y:S06]  /*19d70*/  @P3 BRA `(.L_x_935) ;  /* 0x0000000000943947 */ /* 0x008fec0003800000 */
        /* <DEDUP_REMOVED lines=37> */
.L_x_935:
[----:B------:R-:W-:Y:S05]  /*19fd0*/  BSYNC.RECONVERGENT B0 ;  /* 0x0000000000007941 */ /* 0x000fea0003800200 */
.L_x_934:
[----:B------:R-:W-:Y:S01]  /*19fe0*/  IMAD.MOV.U32 R3, RZ, RZ, RZ ;  /* 0x000000ffff037224 */ /* 0x000fe200078e00ff */
[----:B-1----:R1:W2:Y:S01]  /*19ff0*/  LDS.128 R16, [R24+0x2000] ;  /* 0x0020000018107984 */ /* 0x0022a20000000c00 */
[----:B------:R-:W3:Y:S01]  /*1a000*/  LDCU.64 UR4, c[0x0][0x410] ;  /* 0x00008200ff0477ac */ /* 0x000ee20008000a00 */
[----:B------:R-:W-:Y:S01]  /*1a010*/  LOP3.LUT R4, R52, 0x18, RZ, 0xc0, !PT ;  /* 0x0000001834047812 */ /* 0x000fe200078ec0ff */
[----:B------:R-:W-:Y:S01]  /*1a020*/  IMAD.WIDE.U32 R6, R22, 0x80, R2 ;  /* 0x0000008016067825 */ /* 0x000fe200078e0002 */
[----:B------:R1:W4:Y:S01]  /*1a030*/  LDS.128 R12, [R24+0x4000] ;  /* 0x00400000180c7984 */ /* 0x0003220000000c00 */
[C---:B------:R-:W-:Y:S01]  /*1a040*/  ISETP.GE.AND P3, PT, R2.reuse, UR30, PT ;  /* 0x0000001e02007c0c */ /* 0x040fe2000bf66270 */
[----:B------:R-:W-:Y:S01]  /*1a050*/  BSSY.RECONVERGENT B0, `(.L_x_936) ;  /* 0x000001b000007945 */ /* 0x000fe20003800200 */
[----:B------:R-:W-:Y:S01]  /*1a060*/  VIADD R0, R2, 0x20 ;  /* 0x0000002002007836 */ /* 0x000fe20000000000 */
[----:B------:R1:W1:Y:S01]  /*1a070*/  LDS.128 R20, [R24] ;  /* 0x0000000018147984 */ /* 0x0002620000000c00 */
[----:B------:R-:W-:-:S02]  /*1a080*/  IADD3 R4, P0, PT, R4, UR15, RZ ;  /* 0x0000000f04047c10 */ /* 0x000fc4000ff1e0ff */
[C---:B------:R-:W-:Y:S01]  /*1a090*/  IADD3 R3, PT, PT, R2.reuse, 0x40, RZ ;  /* 0x0000004002037810 */ /* 0x040fe20007ffe0ff */
[----:B------:R-:W-:Y:S01]  /*1a0a0*/  VIADD R2, R2, 0x60 ;  /* 0x0000006002027836 */ /* 0x000fe20000000000 */
[----:B------:R-:W-:Y:S02]  /*1a0b0*/  ISETP.GE.AND P2, PT, R0, UR30, PT ;  /* 0x0000001e00007c0c */ /* 0x000fe4000bf46270 */
[----:B------:R-:W-:Y:S02]  /*1a0c0*/  IADD3.X R5, PT, PT, RZ, UR10, RZ, P0, !PT ;  /* 0x0000000aff057c10 */ /* 0x000fe400087fe4ff */
[----:B------:R-:W-:Y:S01]  /*1a0d0*/  ISETP.GE.AND P0, PT, R2, UR30, PT ;  /* 0x0000001e02007c0c */ /* 0x000fe2000bf06270 */
[----:B---3--:R-:W-:Y:S01]  /*1a0e0*/  IMAD.U32 R0, RZ, RZ, UR4 ;  /* 0x00000004ff007e24 */ /* 0x008fe2000f8e00ff */
[----:B------:R-:W-:Y:S02]  /*1a0f0*/  MOV R2, UR5 ;  /* 0x0000000500027c02 */ /* 0x000fe40008000f00 */
[----:B------:R-:W-:Y:S01]  /*1a100*/  ISETP.GE.AND P1, PT, R3, UR30, PT ;  /* 0x0000001e03007c0c */ /* 0x000fe2000bf26270 */
[----:B------:R-:W-:-:S04]  /*1a110*/  IMAD.WIDE.U32 R10, R0, UR12, R4 ;  /* 0x0000000c000a7c25 */ /* 0x000fc8000f8e0004 */
[----:B------:R-:W-:Y:S01]  /*1a120*/  IMAD R9, R2, UR12, R11 ;  /* 0x0000000c02097c24 */ /* 0x000fe2000f8e020b */
[----:B------:R-:W-:Y:S07]  /*1a130*/  @P3 BRA `(.L_x_937) ;  /* 0x0000000000303947 */ /* 0x000fee0003800000 */
        /* <DEDUP_REMOVED lines=9> */
[----:B-1----:R3:W-:Y:S04]  /*1a1d0*/  STG.E.128 desc[UR24][R2.64], R20 ;  /* 0x0000001402007986 */ /* 0x0027e8000c101d18 */
[----:B--2---:R3:W-:Y:S04]  /*1a1e0*/  STG.E.128 desc[UR24][R2.64+0x40], R16 ;  /* 0x0000401002007986 */ /* 0x0047e8000c101d18 */
[----:B----4-:R3:W-:Y:S02]  /*1a1f0*/  STG.E.128 desc[UR24][R2.64+0x80], R12 ;  /* 0x0000800c02007986 */ /* 0x0107e4000c101d18 */
.L_x_937:
[----:B------:R-:W-:Y:S05]  /*1a200*/  BSYNC.RECONVERGENT B0 ;  /* 0x0000000000007941 */ /* 0x000fea0003800200 */
.L_x_936:
        /* <DEDUP_REMOVED lines=20> */
.L_x_939:
[----:B------:R-:W-:Y:S05]  /*1a350*/  BSYNC.RECONVERGENT B0 ;  /* 0x0000000000007941 */ /* 0x000fea0003800200 */
.L_x_938:
        /* <DEDUP_REMOVED lines=20> */
.L_x_941:
[----:B------:R-:W-:Y:S05]  /*1a4a0*/  BSYNC.RECONVERGENT B0 ;  /* 0x0000000000007941 */ /* 0x000fea0003800200 */
.L_x_940:
        /* <DEDUP_REMOVED lines=19> */
.L_x_942:
        /* <DEDUP_REMOVED lines=10> */
.L_x_1365:


//--------------------- .text._ZN5flash16flash_fwd_kernelI23Flash_fwd_kernel_traitsILi96ELi128ELi64ELi4ELb0ELb0EN7cutlass6half_tE19Flash_kernel_traitsILi96ELi128ELi64ELi4ES3_EELb0ELb0ELb1ELb0ELb0ELb1ELb1ELb0EEEvNS_16Flash_fwd_paramsE --------------------------
	.section	.text._ZN5flash16flash_fwd_kernelI23Flash_fwd_kernel_traitsILi96ELi128ELi64ELi4ELb0ELb0EN7cutlass6half_tE19Flash_kernel_traitsILi96ELi128ELi64ELi4ES3_EELb0ELb0ELb1ELb0ELb0ELb1ELb1ELb0EEEvNS_16Flash_fwd_paramsE,"ax",@progbits
	.align	128
        .global         _ZN5flash16flash_fwd_kernelI23Flash_fwd_kernel_traitsILi96ELi128ELi64ELi4ELb0ELb0EN7cutlass6half_tE19Flash_kernel_traitsILi96ELi128ELi64ELi4ES3_EELb0ELb0ELb1ELb0ELb0ELb1ELb1ELb0EEEvNS_16Flash_fwd_paramsE
        .type           _ZN5flash16flash_fwd_kernelI23Flash_fwd_kernel_traitsILi96ELi128ELi64ELi4ELb0ELb0EN7cutlass6half_tE19Flash_kernel_traitsILi96ELi128ELi64ELi4ES3_EELb0ELb0ELb1ELb0ELb0ELb1ELb1ELb0EEEvNS_16Flash_fwd_paramsE,@function
        .size           _ZN5flash16flash_fwd_kernelI23Flash_fwd_kernel_traitsILi96ELi128ELi64ELi4ELb0ELb0EN7cutlass6half_tE19Flash_kernel_traitsILi96ELi128ELi64ELi4ES3_EELb0ELb0ELb1ELb0ELb0ELb1ELb1ELb0EEEvNS_16Flash_fwd_paramsE,(.L_x_1366 - _ZN5flash16flash_fwd_kernelI23Flash_fwd_kernel_traitsILi96ELi128ELi64ELi4ELb0ELb0EN7cutlass6half_tE19Flash_kernel_traitsILi96ELi128ELi64ELi4ES3_EELb0ELb0ELb1ELb0ELb0ELb1ELb1ELb0EEEvNS_16Flash_fwd_paramsE)
        .other          _ZN5flash16flash_fwd_kernelI23Flash_fwd_kernel_traitsILi96ELi128ELi64ELi4ELb0ELb0EN7cutlass6half_tE19Flash_kernel_traitsILi96ELi128ELi64ELi4ES3_EELb0ELb0ELb1ELb0ELb0ELb1ELb1ELb0EEEvNS_16Flash_fwd_paramsE,@"STO_CUDA_ENTRY STV_DEFAULT"
_ZN5flash16flash_fwd_kernelI23Flash_fwd_kernel_traitsILi96ELi128ELi64ELi4ELb0ELb0EN7cutlass6half_tE19Flash_kernel_traitsILi96ELi128ELi64ELi4ES3_EELb0ELb0ELb1ELb0ELb0ELb1ELb1ELb0EEEvNS_16Flash_fwd_paramsE:
.text._ZN5flash16flash_fwd_kernelI23Flash_fwd_kernel_traitsILi96ELi128ELi64ELi4ELb0ELb0EN7cutlass6half_tE19Flash_kernel_traitsILi96ELi128ELi64ELi4ES3_EELb0ELb0ELb1ELb0ELb0ELb1ELb1ELb0EEEvNS_16Flash_fwd_paramsE:
        /* <DEDUP_REMOVED lines=53> */
.L_x_943:
        /* <DEDUP_REMOVED lines=59> */
.L_x_945:
[----:B------:R-:W-:Y:S01]  /*0700*/  IMAD R4, R12, R10, RZ ;  /* 0x0000000a0c047224 */ /* 0x000fe200078e02ff */
[----:B------:R-:W-:Y:S01]  /*0710*/  SHF.R.U32.HI R10, RZ, 0x2, R180 ;  /* 0x00000002ff0a7819 */ /* 0x000fe200000116b4 */
[----:B------:R-:W-:Y:S01]  /*0720*/  IMAD.SHL.U32 R6, R180, 0x8, RZ ;  /* 0x00000008b4067824 */ /* 0x000fe200078e00ff */
[----:B------:R-:W2:Y:S01]  /*0730*/  LDCU.64 UR4, c[0x0][0x410] ;  /* 0x00008200ff0477ac */ /* 0x000ea20008000a00 */
        /* <DEDUP_REMOVED lines=23> */
[----:B--2---:R-:W-:Y:S01]  /*08b0*/  IMAD.WIDE.U32 R12, R22, UR4, R2 ;  /* 0x00000004160c7c25 */ /* 0x004fe2000f8e0002 */
[----:B------:R-:W-:-:S03]  /*08c0*/  ISETP.NE.OR P4, PT, R14, RZ, P2 ;  /* 0x000000ff0e00720c */ /* 0x000fc60001785670 */
[----:B------:R-:W-:Y:S02]  /*08d0*/  IMAD R9, R22, UR5, R13 ;  /* 0x0000000516097c24 */ /* 0x000fe4000f8e020d */
[----:B------:R-:W-:Y:S01]  /*08e0*/  IMAD.WIDE.U32 R4, R23, 0x80, R10 ;  /* 0x0000008017047825 */ /* 0x000fe200078e000a */
        /* <DEDUP_REMOVED lines=13> */
.L_x_947:
[----:B------:R-:W-:Y:S05]  /*09c0*/  BSYNC.RECONVERGENT B0 ;  /* 0x0000000000007941 */ /* 0x000fea0003800200 */
.L_x_946:
        /* <DEDUP_REMOVED lines=19> */
.L_x_949:
[----:B------:R-:W-:Y:S05]  /*0b00*/  BSYNC.RECONVERGENT B0 ;  /* 0x0000000000007941 */ /* 0x000fea0003800200 */
.L_x_948:
        /* <DEDUP_REMOVED lines=17> */
.L_x_951:
[----:B------:R-:W-:Y:S05]  /*0c20*/  BSYNC.RECONVERGENT B0 ;  /* 0x0000000000007941 */ /* 0x000fea0003800200 */
.L_x_950:
        /* <DEDUP_REMOVED lines=20> */
.L_x_953:
[----:B------:R-:W-:Y:S05]  /*0d70*/  BSYNC.RECONVERGENT B0 ;  /* 0x0000000000007941 */ /* 0x000fea0003800200 */
.L_x_952:
        /* <DEDUP_REMOVED lines=11> */
.L_x_955:
[----:B------:R-:W-:Y:S05]  /*0e30*/  BSYNC.RECONVERGENT B0 ;  /* 0x0000000000007941 */ /* 0x000fea0003800200 */
.L_x_954:
        /* <DEDUP_REMOVED lines=10> */
.L_x_957:
[----:B------:R-:W-:Y:S05]  /*0ee0*/  BSYNC.RECONVERGENT B0 ;  /* 0x0000000000007941 */ /* 0x000fea0003800200 */
.L_x_956:
        /* <DEDUP_REMOVED lines=10> */
.L_x_959:
[----:B------:R-:W-:Y:S05]  /*0f90*/  BSYNC.RECONVERGENT B0 ;  /* 0x0000000000007941 */ /* 0x000fea0003800200 */
.L_x_958:
        /* <DEDUP_REMOVED lines=10> */
.L_x_944:
        /* <DEDUP_REMOVED lines=26> */
.L_x_960:
        /* <DEDUP_REMOVED lines=9> */
.L_x_961:
        /* <DEDUP_REMOVED lines=39> */
.L_x_962:
[----:B------:R-:W2:Y:S01]  /*14e0*/  LDC.64 R16, c[0x0][0x3c0] ;  /* 0x0000f000ff107b82 */ /* 0x000ea20000000a00 */
[----:B------:R-:W-:-:S05]  /*14f0*/  IADD3 R0, PT, PT, R10, R11, RZ ;  /* 0x0000000b0a007210 */ /* 0x000fca0007ffe0ff */
[C---:B--2---:R-:W-:Y:S02]  /*1500*/  IMAD R4, R0.reuse, R17, RZ ;  /* 0x0000001100047224 */ /* 0x044fe400078e02ff */
[----:B------:R-:W-:-:S05]  /*1510*/  IMAD.WIDE.U32 R2, R0, R16, RZ ;  /* 0x0000001000027225 */ /* 0x000fca00078e00ff */
[----:B------:R-:W-:-:S07]  /*1520*/  IADD3 R0, PT, PT, R3, R4, RZ ;  /* 0x0000000403007210 */ /* 0x000fce0007ffe0ff */
.L_x_963:
        /* <DEDUP_REMOVED lines=10> */
[CC--:B------:R-:W-:Y:S01]  /*15d0*/  ISETP.GE.AND P3, PT, R173.reuse, R9.reuse, PT ;  /* 0x00000009ad00720c */ /* 0x0c0fe20003f66270 */
        /* <DEDUP_REMOVED lines=14> */
[C---:B------:R-:W-:Y:S01]  /*16c0*/  VIADD R7, R173.reuse, 0x60 ;  /* 0x00000060ad077836 */ /* 0x040fe20000000000 */
[----:B------:R-:W-:Y:S01]  /*16d0*/  LOP3.LUT R233, R6, 0x1f20, R233, 0xf8, !PT ;  /* 0x00001f2006e97812 */ /* 0x000fe200078ef8e9 */
[C---:B----4-:R-:W-:Y:S02]  /*16e0*/  IMAD R6, R0.reuse, UR4, RZ ;  /* 0x0000000400067c24 */ /* 0x050fe4000f8e02ff */
        /* <DEDUP_REMOVED lines=14> */
[----:B------:R-:W-:Y:S01]  /*17d0*/  IMAD.SHL.U32 R221, R180, 0x4, RZ ;  /* 0x00000004b4dd7824 */ /* 0x000fe200078e00ff */
[----:B------:R-:W-:Y:S01]  /*17e0*/  SHF.R.U32.HI R175, RZ, 0x1, R180 ;  /* 0x00000001ffaf7819 */ /* 0x000fe200000116b4 */
[----:B--2---:R-:W-:-:S04]  /*17f0*/  IMAD.WIDE.U32 R4, R173, R31, R4 ;  /* 0x0000001fad047225 */ /* 0x004fc800078e0004 */
[----:B---3--:R-:W-:Y:S02]  /*1800*/  IMAD R5, R173, R32, R5 ;  /* 0x00000020ad057224 */ /* 0x008fe400078e0205 */
[----:B------:R-:W-:-:S04]  /*1810*/  IMAD.WIDE.U32 R6, R8, UR4, R4 ;  /* 0x0000000408067c25 */ /* 0x000fc8000f8e0004 */
[----:B------:R-:W-:Y:S01]  /*1820*/  IMAD.WIDE.U32 R4, R8, UR6, R2 ;  /* 0x0000000608047c25 */ /* 0x000fe2000f8e0002 */
[----:B------:R-:W-:Y:S01]  /*1830*/  @!P2 IADD3 R8, P0, PT, R13, 0x20, RZ ;  /* 0x000000200d08a810 */ /* 0x000fe20007f1e0ff */
[----:B------:R-:W-:Y:S01]  /*1840*/  UMOV UR4, 0x400 ;  /* 0x0000040000047882 */ /* 0x000fe20000000000 */
[----:B-----5:R-:W-:Y:S01]  /*1850*/  LEA R188, P1, R6, UR12, 0x1 ;  /* 0x0000000c06bc7c11 */ /* 0x020fe2000f8208ff */
[----:B------:R-:W-:Y:S01]  /*1860*/  IMAD.IADD R0, R7, 0x1, R9 ;  /* 0x0000000107007824 */ /* 0x000fe200078e0209 */
[----:B------:R-:W-:Y:S01]  /*1870*/  SHF.L.U64.HI R179, R31, 0x6, R32 ;  /* 0x000000061fb37819 */ /* 0x000fe20000010220 */
[----:B-1----:R-:W-:-:S04]  /*1880*/  IMAD.WIDE.U32 R2, R22, UR8, R10 ;  /* 0x0000000816027c25 */ /* 0x002fc8000f8e000a */
[C---:B------:R-:W-:Y:S01]  /*1890*/  IMAD.SHL.U32 R183, R31.reuse, 0x40, RZ ;  /* 0x000000401fb77824 */ /* 0x040fe200078e00ff */
[----:B------:R-:W-:Y:S01]  /*18a0*/  LEA.HI.X R187, R6, UR13, R0, 0x1, P1 ;  /* 0x0000000d06bb7c11 */ /* 0x000fe200088f0c00 */
[----:B------:R-:W-:Y:S02]  /*18b0*/  @!P2 IMAD.X R0, RZ, RZ, R12, P0 ;  /* 0x000000ffff00a224 */ /* 0x000fe400000e060c */
[C---:B------:R-:W-:Y:S01]  /*18c0*/  IMAD.SHL.U32 R177, R31.reuse, 0x20, RZ ;  /* 0x000000201fb17824 */ /* 0x040fe200078e00ff */
[----:B------:R-:W-:Y:S01]  /*18d0*/  SHF.L.U64.HI R178, R31, 0x5, R32 ;  /* 0x000000051fb27819 */ /* 0x000fe20000010220 */
[----:B------:R-:W-:Y:S01]  /*18e0*/  @!P3 IMAD R7, R12, R18, RZ ;  /* 0x000000120c07b224 */ /* 0x000fe200078e02ff */
[----:B------:R-:W1:Y:S01]  /*18f0*/  LDCU UR6, c[0x0][0x50c] ;  /* 0x0000a180ff0677ac */ /* 0x000e620008000800 */
[----:B------:R-:W-:Y:S01]  /*1900*/  IMAD R3, R22, UR9, R3 ;  /* 0x0000000916037c24 */ /* 0x000fe2000f8e0203 */
[----:B------:R-:W-:Y:S01]  /*1910*/  LEA R30, P0, R4, UR10, 0x1 ;  /* 0x0000000a041e7c11 */ /* 0x000fe2000f8008ff */
[----:B------:R-:W-:Y:S01]  /*1920*/  IMAD.IADD R5, R5, 0x1, R14 ;  /* 0x0000000105057824 */ /* 0x000fe200078e020e */
[----:B------:R-:W2:Y:S01]  /*1930*/  @!P6 LDC.64 R22, c[0x0][0x3b0] ;  /* 0x0000ec00ff16eb82 */ /* 0x000ea20000000a00 */
[----:B------:R-:W-:-:S02]  /*1940*/  @!P2 IMAD R0, R0, R20, RZ ;  /* 0x000000140000a224 */ /* 0x000fc400078e02ff */
[C---:B------:R-:W-:Y:S02]  /*1950*/  @!P3 IMAD R6, R13.reuse, R19, R7 ;  /* 0x000000130d06b224 */ /* 0x040fe400078e0207 */
[----:B------:R-:W-:Y:S01]  /*1960*/  @!P3 IMAD.WIDE.U32 R10, R13, R18, R2 ;  /* 0x000000120d0ab225 */ /* 0x000fe200078e0002 */
[----:B------:R-:W-:Y:S02]  /*1970*/  LEA.HI.X R29, R4, UR11, R5, 0x1, P0 ;  /* 0x0000000b041d7c11 */ /* 0x000fe400080f0c05 */
[----:B------:R-:W3:Y:S01]  /*1980*/  @!P5 LDC.64 R18, c[0x0][0x3b0] ;  /* 0x0000ec00ff12db82 */ /* 0x000ee20000000a00 */
[----:B------:R-:W-:Y:S02]  /*1990*/  @!P2 IMAD R4, R8, R21, R0 ;  /* 0x000000150804a224 */ /* 0x000fe400078e0200 */
[----:B------:R-:W-:Y:S01]  /*19a0*/  @!P3 IMAD.IADD R0, R11, 0x1, R6 ;  /* 0x000000010b00b824 */ /* 0x000fe200078e0206 */
[----:B------:R-:W-:Y:S01]  /*19b0*/  @!P3 LEA R6, P0, R10, R24, 0x1 ;  /* 0x000000180a06b211 */ /* 0x000fe200078008ff */
[----:B------:R-:W-:-:S03]  /*19c0*/  @!P2 IMAD.WIDE.U32 R8, R8, R20, R2 ;  /* 0x000000140808a225 */ /* 0x000fc600078e0002 */
[----:B------:R-:W-:Y:S01]  /*19d0*/  @!P3 LEA.HI.X R7, R10, R25, R0, 0x1, P0 ;  /* 0x000000190a07b211 */ /* 0x000fe200000f0c00 */
[----:B------:R-:W-:Y:S01]  /*19e0*/  @!P2 IMAD.IADD R0, R9, 0x1, R4 ;  /* 0x000000010900a824 */ /* 0x000fe200078e0204 */
[C---:B------:R-:W-:Y:S01]  /*19f0*/  @!P2 LEA R4, P1, R8.reuse, R26, 0x1 ;  /* 0x0000001a0804a211 */ /* 0x040fe200078208ff */
[----:B----4-:R-:W-:Y:S01]  /*1a00*/  ULEA UR5, UR5, UR4, 0x18 ;  /* 0x0000000405057291 */ /* 0x010fe2000f8ec0ff */
[----:B------:R-:W-:Y:S01]  /*1a10*/  @!P6 IADD3 R11, P0, PT, R13, 0x40, RZ ;  /* 0x000000400d0be810 */ /* 0x000fe20007f1e0ff */
[----:B------:R-:W4:Y:S01]  /*1a20*/  @!P5 LDC.64 R20, c[0x0][0x380] ;  /* 0x0000e000ff14db82 */ /* 0x000f220000000a00 */
[----:B------:R-:W-:-:S03]  /*1a30*/  @!P2 LEA.HI.X R5, R8, R27, R0, 0x1, P1 ;  /* 0x0000001b0805a211 */ /* 0x000fc600008f0c00 */
[----:B------:R-:W-:-:S04]  /*1a40*/  LEA R233, R233, UR5, 0x1 ;  /* 0x00000005e9e97c11 */ /* 0x000fc8000f8e08ff */
[----:B------:R-:W5:Y:S01]  /*1a50*/  @!P6 LDC.64 R8, c[0x0][0x380] ;  /* 0x0000e000ff08eb82 */ /* 0x000f620000000a00 */
[----:B------:R-:W-:Y:S01]  /*1a60*/  @!P6 IMAD.X R0, RZ, RZ, R12, P0 ;  /* 0x000000ffff00e224 */ /* 0x000fe200000e060c */
[----:B------:R-:W-:Y:S01]  /*1a70*/  @!P5 IADD3 R10, P0, PT, R13, 0x60, RZ ;  /* 0x000000600d0ad810 */ /* 0x000fe20007f1e0ff */
[----:B------:R-:W-:Y:S01]  /*1a80*/  IMAD R13, R172, -0x40, R80 ;  /* 0xffffffc0ac0d7824 */ /* 0x000fe200078e0250 */
[----:B------:R-:W-:Y:S01]  /*1a90*/  @!PT LDS RZ, [RZ] ;  /* 0x00000000fffff984 */ /* 0x000fe20000000800 */
[----:B------:R-:W-:Y:S01]  /*1aa0*/  @!PT LDS RZ, [RZ] ;  /* 0x00000000fffff984 */ /* 0x000fe20000000800 */
[----:B------:R-:W-:Y:S01]  /*1ab0*/  @!PT LDS RZ, [RZ] ;  /* 0x00000000fffff984 */ /* 0x000fe20000000800 */
[----:B------:R-:W-:Y:S01]  /*1ac0*/  @!P3 LDGSTS.E.BYPASS.LTC128B.128 [R233], desc[UR14][R6.64] ;  /* 0x0000000006e9bfae */ /* 0x000fe2000b981a0e */
[----:B--2---:R-:W-:-:S03]  /*1ad0*/  @!P6 IMAD R0, R0, R22, RZ ;  /* 0x000000160000e224 */ /* 0x004fc600078e02ff */
[----:B------:R-:W-:Y:S01]  /*1ae0*/  @!P3 LDGSTS.E.BYPASS.LTC128B.128 [R233+0x2000], desc[UR14][R6.64+0x40] ;  /* 0x0200004006e9bfae */ /* 0x000fe2000b981a0e */
[----:B------:R-:W-:-:S03]  /*1af0*/  ISETP.GE.AND P4, PT, R173, R13, PT ;  /* 0x0000000dad00720c */ /* 0x000fc60003f86270 */
[----:B------:R2:W-:Y:S01]  /*1b00*/  @!P3 LDGSTS.E.BYPASS.LTC128B.128 [R233+0x4000], desc[UR14][R6.64+0x80] ;  /* 0x0400008006e9bfae */ /* 0x0005e2000b981a0e */
[----:B------:R-:W-:-:S03]  /*1b10*/  ISETP.GE.AND P3, PT, R28, R13, PT ;  /* 0x0000000d1c00720c */ /* 0x000fc60003f66270 */
[----:B------:R-:W-:Y:S01]  /*1b20*/  @!P2 LDGSTS.E.BYPASS.LTC128B.128 [R233+0x800], desc[UR14][R4.64] ;  /* 0x0080000004e9afae */ /* 0x000fe2000b981a0e */
[----:B------:R-:W-:-:S03]  /*1b30*/  @!P5 IMAD.MOV.U32 R14, RZ, RZ, R2 ;  /* 0x000000ffff0ed224 */ /* 0x000fc600078e0002 */
[----:B------:R-:W-:Y:S01]  /*1b40*/  @!P2 LDGSTS.E.BYPASS.LTC128B.128 [R233+0x2800], desc[UR14][R4.64+0x40] ;  /* 0x0280004004e9afae */ /* 0x000fe2000b981a0e */
[----:B------:R-:W-:-:S03]  /*1b50*/  @!P5 IMAD.MOV.U32 R15, RZ, RZ, R3 ;  /* 0x000000ffff0fd224 */ /* 0x000fc600078e0003 */
[----:B------:R1:W-:Y:S01]  /*1b60*/  @!P2 LDGSTS.E.BYPASS.LTC128B.128 [R233+0x4800], desc[UR14][R4.64+0x80] ;  /* 0x0480008004e9afae */ /* 0x0003e2000b981a0e */
[----:B--2---:R-:W-:Y:S02]  /*1b70*/  @!P6 IMAD R7, R11, R23, R0 ;  /* 0x000000170b07e224 */ /* 0x004fe400078e0200 */
[----:B------:R-:W-:-:S04]  /*1b80*/  @!P5 IMAD.X R0, RZ, RZ, R12, P0 ;  /* 0x000000ffff00d224 */ /* 0x000fc800000e060c */
[----:B---3--:R-:W-:Y:S02]  /*1b90*/  @!P5 IMAD R6, R0, R18, RZ ;  /* 0x000000120006d224 */ /* 0x008fe400078e02ff */
[----:B------:R-:W-:Y:S02]  /*1ba0*/  IMAD R0, R179, R172, RZ ;  /* 0x000000acb3007224 */ /* 0x000fe400078e02ff */
[----:B-1----:R-:W-:-:S04]  /*1bb0*/  @!P6 IMAD.WIDE.U32 R4, R11, R22, R2 ;  /* 0x000000160b04e225 */ /* 0x002fc800078e0002 */
[----:B------:R-:W-:Y:S01]  /*1bc0*/  IMAD.WIDE.U32 R2, R183, R172, RZ ;  /* 0x000000acb7027225 */ /* 0x000fe200078e00ff */
[----:B-----5:R-:W-:-:S03]  /*1bd0*/  @!P6 LEA R8, P2, R4, R8, 0x1 ;  /* 0x000000080408e211 */ /* 0x020fc600078408ff */
[----:B------:R-:W-:Y:S01]  /*1be0*/  IMAD.IADD R0, R3, 0x1, R0 ;  /* 0x0000000103007824 */ /* 0x000fe200078e0200 */
[----:B------:R-:W-:Y:S01]  /*1bf0*/  @!P3 IADD3 R3, P0, PT, R177, R2, RZ ;  /* 0x00000002b103b210 */ /* 0x000fe20007f1e0ff */
[----:B------:R-:W-:Y:S02]  /*1c00*/  @!P6 IMAD.IADD R5, R5, 0x1, R7 ;  /* 0x000000010505e824 */ /* 0x000fe400078e0207 */
[----:B------:R-:W-:Y:S01]  /*1c10*/  @!P5 IMAD R12, R10, R19, R6 ;  /* 0x000000130a0cd224 */ /* 0x000fe200078e0206 */
[----:B------:R-:W-:Y:S01]  /*1c20*/  @!P4 LEA R6, P1, R2, R188, 0x1 ;  /* 0x000000bc0206c211 */ /* 0x000fe200078208ff */
[----:B------:R-:W-:Y:S01]  /*1c30*/  @!P5 IMAD.WIDE.U32 R10, R10, R18, R14 ;  /* 0x000000120a0ad225 */ /* 0x000fe200078e000e */
[----:B------:R-:W-:Y:S02]  /*1c40*/  @!P6 LEA.HI.X R9, R4, R9, R5, 0x1, P2 ;  /* 0x000000090409e211 */ /* 0x000fe400010f0c05 */
[-CC-:B------:R-:W-:Y:S01]  /*1c50*/  @!P4 LEA.HI.X R7, R2, R187.reuse, R0.reuse, 0x1, P1 ;  /* 0x000000bb0207c211 */ /* 0x180fe200008f0c00 */
[----:B------:R-:W-:Y:S01]  /*1c60*/  @!P3 IMAD.X R5, R178, 0x1, R0, P0 ;  /* 0x00000001b205b824 */ /* 0x000fe200000e0600 */
[----:B------:R-:W-:Y:S01]  /*1c70*/  @!P3 LEA R4, P0, R3, R188, 0x1 ;  /* 0x000000bc0304b211 */ /* 0x000fe200078008ff */
[----:B------:R-:W-:Y:S01]  /*1c80*/  @!P5 IMAD.IADD R0, R11, 0x1, R12 ;  /* 0x000000010b00d824 */ /* 0x000fe200078e020c */
[----:B----4-:R-:W-:Y:S01]  /*1c90*/  @!P5 LEA R2, P1, R10, R20, 0x1 ;  /* 0x000000140a02d211 */ /* 0x010fe200078208ff */
[----:B------:R-:W-:Y:S01]  /*1ca0*/  @!P6 LDGSTS.E.BYPASS.LTC128B.128 [R233+0x1000], desc[UR14][R8.64] ;  /* 0x0100000008e9efae */ /* 0x000fe2000b981a0e */
[----:B------:R-:W-:-:S02]  /*1cb0*/  @!P3 LEA.HI.X R5, R3, R187, R5, 0x1, P0 ;  /* 0x000000bb0305b211 */ /* 0x000fc400000f0c05 */
        /* <DEDUP_REMOVED lines=8> */
[----:B------:R-:W-:Y:S04]  /*1d40*/  @!P4 LDGSTS.E.BYPASS.LTC128B.128 [R233+0x8000], desc[UR14][R6.64+0x80] ;  /* 0x0800008006e9cfae */ /* 0x000fe8000b981a0e */
        /* <DEDUP_REMOVED lines=9> */
[----:B------:R-:W-:-:S04]  /*1de0*/  IMAD R0, R0, R172, RZ ;  /* 0x000000ac00007224 */ /* 0x000fc800078e02ff */
[----:B------:R-:W-:Y:S01]  /*1df0*/  IMAD.IADD R0, R3, 0x1, R0 ;  /* 0x0000000103007824 */ /* 0x000fe200078e0200 */
[----:B------:R-:W-:Y:S01]  /*1e00*/  @!P2 LEA R3, P0, R16, R2, 0x5 ;  /* 0x000000021003a211 */ /* 0x000fe200078028ff */
[----:B------:R-:W-:-:S04]  /*1e10*/  DEPBAR.LE SB0, 0x0 ;  /* 0x000080000000791a */ /* 0x000fc80000000000 */
[----:B--2---:R-:W-:Y:S01]  /*1e20*/  LOP3.LUT R5, R15, 0xc0, RZ, 0xc0, !PT ;  /* 0x000000c00f057812 */ /* 0x004fe200078ec0ff */
[----:B------:R-:W-:Y:S01]  /*1e30*/  BAR.SYNC.DEFER_BLOCKING 0x0 ;  /* 0x0000000000007b1d */ /* 0x000fe20000010000 */
[----:B------:R-:W-:Y:S01]  /*1e40*/  @!P4 LEA R4, P1, R2, R30, 0x1 ;  /* 0x0000001e0204c211 */ /* 0x000fe200078208ff */
[----:B------:R-:W-:Y:S01]  /*1e50*/  IMAD.SHL.U32 R14, R180, 0x10, RZ ;  /* 0x00000010b40e7824 */ /* 0x000fe200078e00ff */
[----:B------:R-:W-:Y:S02]  /*1e60*/  LOP3.LUT R221, R5, 0x18, R221, 0xf8, !PT ;  /* 0x0000001805dd7812 */ /* 0x000fe400078ef8dd */
[----:B------:R-:W-:Y:S02]  /*1e70*/  @!P2 LEA.HI.X R6, R16, R0, R17, 0x5, P0 ;  /* 0x000000001006a211 */ /* 0x000fe400000f2c11 */
[----:B------:R-:W-:Y:S02]  /*1e80*/  @!P4 LEA.HI.X R5, R2, R29, R0, 0x1, P1 ;  /* 0x0000001d0205c211 */ /* 0x000fe400008f0c00 */
[----:B------:R-:W-:-:S02]  /*1e90*/  LOP3.LUT R0, R15, 0x20, RZ, 0xc0, !PT ;  /* 0x000000200f007812 */ /* 0x000fc400078ec0ff */
[----:B------:R-:W-:Y:S01]  /*1ea0*/  LOP3.LUT R8, R180, 0x8, RZ, 0xc0, !PT ;  /* 0x00000008b4087812 */ /* 0x000fe200078ec0ff */
[----:B------:R-:W-:Y:S01]  /*1eb0*/  STL [R1+0x34], R188 ;  /* 0x000034bc01007387 */ /* 0x000fe20000100800 */
[----:B------:R-:W-:Y:S02]  /*1ec0*/  LOP3.LUT R0, R0, 0x100, R14, 0xf8, !PT ;  /* 0x0000010000007812 */ /* 0x000fe400078ef80e */
[----:B------:R-:W-:Y:S01]  /*1ed0*/  LOP3.LUT R241, R221, R8, RZ, 0x3c, !PT ;  /* 0x00000008ddf17212 */ /* 0x000fe200078e3cff */
[----:B------:R-:W-:Y:S01]  /*1ee0*/  STL [R1+0x30], R187 ;  /* 0x000030bb01007387 */ /* 0x000fe20000100800 */
[----:B------:R-:W-:Y:S02]  /*1ef0*/  @!P2 LEA R2, P0, R3, R30, 0x1 ;  /* 0x0000001e0302a211 */ /* 0x000fe400078008ff */
[----:B------:R-:W-:Y:S01]  /*1f00*/  LOP3.LUT R7, R14, 0x3e00, RZ, 0xc0, !PT ;  /* 0x00003e000e077812 */ /* 0x000fe200078ec0ff */
[----:B------:R-:W-:Y:S01]  /*1f10*/  STL [R1+0x40], R30 ;  /* 0x0000401e01007387 */ /* 0x000fe20000100800 */
[----:B------:R-:W-:-:S02]  /*1f20*/  LOP3.LUT R185, R15, 0x120, RZ, 0xc0, !PT ;  /* 0x000001200fb97812 */ /* 0x000fc400078ec0ff */
[----:B------:R-:W-:Y:S01]  /*1f30*/  LOP3.LUT R184, R221, 0x8, R175, 0x78, !PT ;  /* 0x00000008ddb87812 */ /* 0x000fe200078e78af */
[----:B------:R-:W-:Y:S01]  /*1f40*/  STL [R1+0x3c], R29 ;  /* 0x00003c1d01007387 */ /* 0x000fe20000100800 */
[----:B------:R-:W-:-:S03]  /*1f50*/  @!P2 LEA.HI.X R3, R3, R29, R6, 0x1, P0 ;  /* 0x0000001d0303a211 */ /* 0x000fc600000f0c06 */
[----:B------:R-:W-:Y:S01]  /*1f60*/  STL [R1+0x14], R15 ;  /* 0x0000140f01007387 */ /* 0x000fe20000100800 */
[----:B------:R-:W-:-:S03]  /*1f70*/  IADD3 R6, PT, PT, R184, R185, R7 ;  /* 0x000000b9b8067210 */ /* 0x000fc60007ffe007 */
[----:B------:R1:W-:Y:S01]  /*1f80*/  STL [R1+0x18], R0 ;  /* 0x0000180001007387 */ /* 0x0003e20000100800 */
[----:B------:R-:W-:-:S03]  /*1f90*/  LEA R45, R6, UR5, 0x1 ;  /* 0x00000005062d7c11 */ /* 0x000fc6000f8e08ff */
[----:B------:R-:W-:Y:S01]  /*1fa0*/  @!PT LDS RZ, [RZ] ;  /* 0x00000000fffff984 */ /* 0x000fe20000000800 */
[----:B------:R-:W-:Y:S01]  /*1fb0*/  @!PT LDS RZ, [RZ] ;  /* 0x00000000fffff984 */ /* 0x000fe20000000800 */
[----:B------:R-:W-:Y:S01]  /*1fc0*/  @!PT LDS RZ, [RZ] ;  /* 0x00000000fffff984 */ /* 0x000fe20000000800 */
[----:B------:R-:W-:Y:S04]  /*1fd0*/  @!P4 LDGSTS.E.BYPASS.LTC128B.128 [R233+0x9000], desc[UR14][R4.64] ;  /* 0x0900000004e9cfae */ /* 0x000fe8000b981a0e */
[----:B------:R-:W-:Y:S04]  /*1fe0*/  @!P4 LDGSTS.E.BYPASS.LTC128B.128 [R233+0xa000], desc[UR14][R4.64+0x40] ;  /* 0x0a00004004e9cfae */ /* 0x000fe8000b981a0e */
[----:B------:R-:W-:Y:S04]  /*1ff0*/  @!P4 LDGSTS.E.BYPASS.LTC128B.128 [R233+0xb000], desc[UR14][R4.64+0x80] ;  /* 0x0b00008004e9cfae */ /* 0x000fe8000b981a0e */
[----:B------:R-:W-:Y:S01]  /*2000*/  @P4 STS.128 [R233+0x9000], RZ ;  /* 0x009000ffe9004388 */ /* 0x000fe20000000c00 */
[----:B-1----:R-:W-:-:S03]  /*2010*/  IMAD.IADD R0, R241, 0x1, R0 ;  /* 0x00000001f1007824 */ /* 0x002fc600078e0200 */
[----:B------:R-:W-:Y:S02]  /*2020*/  @P4 STS.128 [R233+0xa000], RZ ;  /* 0x00a000ffe9004388 */ /* 0x000fe40000000c00 */
[----:B------:R-:W-:Y:S02]  /*2030*/  LEA R0, R0, UR5, 0x1 ;  /* 0x0000000500007c11 */ /* 0x000fe4000f8e08ff */
        /* <DEDUP_REMOVED lines=16> */
[----:B------:R-:W-:Y:S01]  /*2140*/  LOP3.LUT P2, RZ, R180, 0x4, RZ, 0xc0, !PT ;  /* 0x00000004b4ff7812 */ /* 0x000fe2000784c0ff */
[----:B-1----:R-:W-:-:S02]  /*2150*/  IMAD.MOV.U32 R2, RZ, RZ, 0x20 ;  /* 0x00000020ff027424 */ /* 0x002fc400078e00ff */
[----:B------:R-:W-:Y:S03]  /*2160*/  LDSM.16.M88.4 R40, [R0+0x7000] ;  /* 0x007000000028783b */ /* 0x000fe60000000200 */
[----:B------:R-:W-:Y:S01]  /*2170*/  SEL R2, R2, 0xffffffe0, !P2 ;  /* 0xffffffe002027807 */ /* 0x000fe20005000000 */
[----:B------:R-:W0:Y:S04]  /*2180*/  LDGDEPBAR ;  /* 0x00000000000079af */ /* 0x000e280000000000 */
[--C-:B------:R-:W-:Y:S02]  /*2190*/  IMAD.IADD R3, R0, 0x1, R2.reuse ;  /* 0x0000000100037824 */ /* 0x100fe400078e0202 */
[----:B------:R-:W-:-:S03]  /*21a0*/  IMAD.IADD R44, R45, 0x1, R2 ;  /* 0x000000012d2c7824 */ /* 0x000fc600078e0202 */
[----:B------:R-:W-:Y:S04]  /*21b0*/  LDSM.16.M88.4 R48, [R3+0x6000] ;  /* 0x006000000330783b */ /* 0x000fe80000000200 */
[----:B------:R-:W1:Y:S04]  /*21c0*/  LDSM.16.M88.4 R4, [R44+0x1000] ;  /* 0x001000002c04783b */ /* 0x000e680000000200 */
[----:B------:R-:W1:Y:S04]  /*21d0*/  LDSM.16.M88.4 R56, [R3+0x6400] ;  /* 0x006400000338783b */ /* 0x000e680000000200 */
[----:B------:R-:W1:Y:S04]  /*21e0*/  LDSM.16.M88.4 R52, [R3+0x6800] ;  /* 0x006800000334783b */ /* 0x000e680000000200 */
[----:B------:R-:W1:Y:S04]  /*21f0*/  LDSM.16.M88.4 R60, [R3+0x6c00] ;  /* 0x006c0000033c783b */ /* 0x000e680000000200 */
[----:B------:R-:W1:Y:S01]  /*2200*/  LDSM.16.M88.4 R16, [R44] ;  /* 0x000000002c10783b */ /* 0x000e620000000200 */
[-C--:B--2---:R-:W-:Y:S08]  /*2210*/  HMMA.16816.F32 R88, R12, R32.reuse, RZ ;  /* 0x000000200c58723c */ /* 0x084ff000000018ff */
        /* <DEDUP_REMOVED lines=10> */
[C---:B------:R-:W-:Y:S01]  /*22c0*/  HMMA.16816.F32 R108, R12.reuse, R30, RZ ;  /* 0x0000001e0c6c723c */ /* 0x040fe200000018ff */
[----:B------:R-:W2:Y:S07]  /*22d0*/  LDSM.16.M88.4 R28, [R45+0x2000] ;  /* 0x002000002d1c783b */ /* 0x000eae0000000200 */
[C---:B------:R-:W-:Y:S08]  /*22e0*/  HMMA.16816.F32 R96, R12.reuse, R24, RZ ;  /* 0x000000180c60723c */ /* 0x040ff000000018ff */
[C---:B------:R-:W-:Y:S08]  /*22f0*/  HMMA.16816.F32 R92, R12.reuse, R20, RZ ;  /* 0x000000140c5c723c */ /* 0x040ff000000018ff */
[C---:B------:R-:W-:Y:S01]  /*2300*/  HMMA.16816.F32 R104, R12.reuse, R26, RZ ;  /* 0x0000001a0c68723c */ /* 0x040fe200000018ff */
[----:B------:R-:W3:Y:S07]  /*2310*/  LDSM.16.M88.4 R24, [R45+0x3000] ;  /* 0x003000002d18783b */ /* 0x000eee0000000200 */
[----:B------:R-:W-:Y:S01]  /*2320*/  HMMA.16816.F32 R124, R12, R22, RZ ;  /* 0x000000160c7c723c */ /* 0x000fe200000018ff */
[----:B------:R-:W-:Y:S04]  /*2330*/  LDSM.16.M88.4 R20, [R44+0x2000] ;  /* 0x002000002c14783b */ /* 0x000fe80000000200 */
[----:B------:R-:W-:Y:S03]  /*2340*/  LDSM.16.M88.4 R12, [R45+0x4000] ;  /* 0x004000002d0c783b */ /* 0x000fe60000000200 */
[C---:B-1----:R-:W-:Y:S08]  /*2350*/  HMMA.16816.F32 R120, R4.reuse, R48, R84 ;  /* 0x000000300478723c */ /* 0x042ff00000001854 */
[C---:B------:R-:W-:Y:S01]  /*2360*/  HMMA.16816.F32 R112, R4.reuse, R56, R72 ;  /* 0x000000380470723c */ /* 0x040fe20000001848 */
[----:B------:R-:W-:Y:S07]  /*2370*/  LDSM.16.M88.4 R72, [R0+0x8000] ;  /* 0x008000000048783b */ /* 0x000fee0000000200 */
[C---:B------:R-:W-:Y:S01]  /*2380*/  HMMA.16816.F32 R84, R4.reuse, R52, R64 ;  /* 0x000000340454723c */ /* 0x040fe20000001840 */
[----:B------:R-:W-:Y:S07]  /*2390*/  LDSM.16.M88.4 R64, [R0+0x7c00] ;  /* 0x007c00000040783b */ /* 0x000fee0000000200 */
[C---:B------:R-:W-:Y:S01]  /*23a0*/  HMMA.16816.F32 R152, R4.reuse, R60, R32 ;  /* 0x0000003c0498723c */ /* 0x040fe20000001820 */
[----:B------:R-:W1:Y:S07]  /*23b0*/  LDSM.16.M88.4 R32, [R0+0x7800] ;  /* 0x007800000020783b */ /* 0x000e6e0000000200 */
[C---:B------:R-:W-:Y:S08]  /*23c0*/  HMMA.16816.F32 R168, R4.reuse, R50, R76 ;  /* 0x0000003204a8723c */ /* 0x040ff0000000184c */
[C---:B------:R-:W-:Y:S01]  /*23d0*/  HMMA.16816.F32 R164, R4.reuse, R58, R68 ;  /* 0x0000003a04a4723c */ /* 0x040fe20000001844 */
[----:B------:R-:W4:Y:S07]  /*23e0*/  LDSM.16.M88.4 R68, [R3+0x7000] ;  /* 0x007000000344783b */ /* 0x000f2e0000000200 */
[C---:B------:R-:W-:Y:S01]  /*23f0*/  HMMA.16816.F32 R160, R4.reuse, R54, R36 ;  /* 0x0000003604a0723c */ /* 0x040fe20000001824 */
[----:B------:R-:W5:Y:S07]  /*2400*/  LDSM.16.M88.4 R36, [R0+0x7400] ;  /* 0x007400000024783b */ /* 0x000f6e0000000200 */
[----:B------:R-:W-:Y:S01]  /*2410*/  HMMA.16816.F32 R148, R4, R62, R8 ;  /* 0x0000003e0494723c */ /* 0x000fe20000001808 */
[----:B------:R-:W-:Y:S07]  /*2420*/  LDSM.16.M88.4 R8, [R45+0x5000] ;  /* 0x005000002d08783b */ /* 0x000fee0000000200 */
[C---:B------:R-:W-:Y:S08]  /*2430*/  HMMA.16816.F32 R4, R16.reuse, R48, R88 ;  /* 0x000000301004723c */ /* 0x040ff00000001858 */
        /* <DEDUP_REMOVED lines=10> */
[----:B------:R-:W5:Y:S07]  /*24e0*/  LDSM.16.M88.4 R16, [R44+0x3000] ;  /* 0x003000002c10783b */ /* 0x000f6e0000000200 */
[-C--:B--2---:R-:W-:Y:S08]  /*24f0*/  HMMA.16816.F32 R4, R28, R40.reuse, R4 ;  /* 0x000000281c04723c */ /* 0x084ff00000001804 */
[C---:B---3--:R-:W-:Y:S08]  /*2500*/  HMMA.16816.F32 R76, R24.reuse, R40, R120 ;  /* 0x00000028184c723c */ /* 0x048ff00000001878 */
[----:B-1----:R-:W-:Y:S01]  /*2510*/  HMMA.16816.F32 R132, R24, R32, R84 ;  /* 0x000000201884723c */ /* 0x002fe20000001854 */
[----:B------:R-:W-:Y:S07]  /*2520*/  LDSM.16.M88.4 R84, [R3+0x8000] ;  /* 0x008000000354783b */ /* 0x000fee0000000200 */
[----:B----4-:R-:W-:Y:S01]  /*2530*/  HMMA.16816.F32 R60, R20, R68, R4 ;  /* 0x00000044143c723c */ /* 0x010fe20000001804 */
[----:B------:R-:W1:Y:S07]  /*2540*/  LDSM.16.M88.4 R4, [R44+0x4000] ;  /* 0x004000002c04783b */ /* 0x000e6e0000000200 */
[----:B-----5:R-:W-:Y:S08]  /*2550*/  HMMA.16816.F32 R136, R24, R36, R112 ;  /* 0x000000241888723c */ /* 0x020ff00000001870 */
[----:B------:R-:W-:Y:S08]  /*2560*/  HMMA.16816.F32 R120, R28, R42, R116 ;  /* 0x0000002a1c78723c */ /* 0x000ff00000001874 */
[C---:B------:R-:W-:Y:S08]  /*2570*/  HMMA.16816.F32 R104, R24.reuse, R64, R152 ;  /* 0x000000401868723c */ /* 0x040ff00000001898 */
[C---:B------:R-:W-:Y:S08]  /*2580*/  HMMA.16816.F32 R100, R24.reuse, R42, R168 ;  /* 0x0000002a1864723c */ /* 0x040ff000000018a8 */
[C---:B------:R-:W-:Y:S08]  /*2590*/  HMMA.16816.F32 R112, R24.reuse, R38, R164 ;  /* 0x000000261870723c */ /* 0x040ff000000018a4 */
[C---:B------:R-:W-:Y:S08]  /*25a0*/  HMMA.16816.F32 R108, R24.reuse, R34, R160 ;  /* 0x00000022186c723c */ /* 0x040ff000000018a0 */
[----:B------:R-:W-:Y:S01]  /*25b0*/  HMMA.16816.F32 R88, R24, R66, R148 ;  /* 0x000000421858723c */ /* 0x000fe20000001894 */
[----:B------:R-:W2:Y:S07]  /*25c0*/  LDSM.16.M88.4 R24, [R44+0x5000] ;  /* 0x005000002c18783b */ /* 0x000eae0000000200 */
[C---:B------:R-:W-:Y:S08]  /*25d0*/  HMMA.16816.F32 R128, R28.reuse, R36, R128 ;  /* 0x000000241c80723c */ /* 0x040ff00000001880 */
[----:B------:R-:W-:Y:S08]  /*25e0*/  HMMA.16816.F32 R116, R28, R38, R96 ;  /* 0x000000261c74723c */ /* 0x000ff00000001860 */
[----:B------:R-:W-:Y:S08]  /*25f0*/  HMMA.16816.F32 R36, R16, R68, R76 ;  /* 0x000000441024723c */ /* 0x000ff0000000184c */
[C---:B------:R-:W-:Y:S08]  /*2600*/  HMMA.16816.F32 R124, R28.reuse, R32, R144 ;  /* 0x000000201c7c723c */ /* 0x040ff00000001890 */
[----:B------:R-:W-:Y:S08]  /*2610*/  HMMA.16816.F32 R96, R28, R34, R92 ;  /* 0x000000221c60723c */ /* 0x000ff0000000185c */
[----:B------:R-:W-:Y:S08]  /*2620*/  HMMA.16816.F32 R32, R12, R72, R60 ;  /* 0x000000480c20723c */ /* 0x000ff0000000183c */
[C---:B------:R-:W-:Y:S08]  /*2630*/  HMMA.16816.F32 R92, R28.reuse, R64, R156 ;  /* 0x000000401c5c723c */ /* 0x040ff0000000189c */
[----:B------:R-:W-:Y:S01]  /*2640*/  HMMA.16816.F32 R64, R28, R66, R140 ;  /* 0x000000421c40723c */ /* 0x000fe2000000188c */
[----:B------:R-:W3:Y:S07]  /*2650*/  LDSM.16.M88.4 R28, [R0+0x8400] ;  /* 0x00840000001c783b */ /* 0x000eee0000000200 */
        /* <DEDUP_REMOVED lines=8> */
[----:B-1----:R-:W-:Y:S08]  /*26e0*/  HMMA.16816.F32 R60, R4, R84, R32 ;  /* 0x00000054043c723c */ /* 0x002ff00000001820 */
[C---:B------:R-:W-:Y:S08]  /*26f0*/  HMMA.16816.F32 R32, R20.reuse, R70, R120 ;  /* 0x000000461420723c */ /* 0x040ff00000001878 */
[----:B------:R-:W-:Y:S08]  /*2700*/  HMMA.16816.F32 R36, R20, R56, R128 ;  /* 0x000000381424723c */ /* 0x000ff00000001880 */
[----:B--2---:R-:W-:Y:S01]  /*2710*/  HMMA.16816.F32 R44, R24, R84, R16 ;  /* 0x00000054182c723c */ /* 0x004fe20000001810 */
[----:B------:R-:W-:-:S07]  /*2720*/  FMUL.FTZ R16, R61, UR6 ;  /* 0x000000063d107c20 */ /* 0x000fce0008410000 */
[----:B------:R-:W-:Y:S01]  /*2730*/  HMMA.16816.F32 R32, R12, R74, R32 ;  /* 0x0000004a0c20723c */ /* 0x000fe20000001820 */
[----:B------:R1:W-:Y:S07]  /*2740*/  MUFU.TANH R100, R16 ;  /* 0x0000001000647308 */ /* 0x0003ee0000002400 */
[----:B------:R-:W-:Y:S01]  /*2750*/  HMMA.16816.F32 R56, R20, R58, R116 ;  /* 0x0000003a1438723c */ /* 0x000fe20000001874 */
[----:B-1----:R-:W-:-:S07]  /*2760*/  FMUL.FTZ R16, R62, UR6 ;  /* 0x000000063e107c20 */ /* 0x002fce0008410000 */
[C---:B------:R-:W-:Y:S01]  /*2770*/  HMMA.16816.F32 R124, R20.reuse, R52, R124 ;  /* 0x00000034147c723c */ /* 0x040fe2000000187c */
[----:B------:R1:W-:Y:S07]  /*2780*/  MUFU.TANH R117, R16 ;  /* 0x0000001000757308 */ /* 0x0003ee0000002400 */
[C---:B------:R-:W-:Y:S08]  /*2790*/  HMMA.16816.F32 R96, R20.reuse, R54, R96 ;  /* 0x000000361460723c */ /* 0x040ff00000001860 */
[----:B------:R-:W-:Y:S01]  /*27a0*/  HMMA.16816.F32 R92, R20, R48, R92 ;  /* 0x00000030145c723c */ /* 0x000fe2000000185c */
[----:B-1----:R-:W-:-:S07]  /*27b0*/  FMUL.FTZ R16, R63, UR6 ;  /* 0x000000063f107c20 */ /* 0x002fce0008410000 */
[----:B------:R-:W-:Y:S01]  /*27c0*/  HMMA.16816.F32 R68, R20, R50, R64 ;  /* 0x000000321444723c */ /* 0x000fe20000001840 */
[----:B------:R-:W-:Y:S01]  /*27d0*/  FMUL.FTZ R20, R60, UR6 ;  /* 0x000000063c147c20 */ /* 0x000fe20008410000 */
[----:B------:R1:W-:Y:S06]  /*27e0*/  MUFU.TANH R116, R16 ;  /* 0x0000001000747308 */ /* 0x0003ec0000002400 */
[----:B---3--:R-:W-:Y:S01]  /*27f0*/  HMMA.16816.F32 R48, R12, R28, R36 ;  /* 0x0000001c0c30723c */ /* 0x008fe20000001824 */
[----:B------:R-:W-:Y:S01]  /*2800*/  FMUL.FTZ R36, R44, UR6 ;  /* 0x000000062c247c20 */ /* 0x000fe20008410000 */
[----:B------:R2:W3:Y:S06]  /*2810*/  MUFU.TANH R101, R20 ;  /* 0x0000001400657308 */ /* 0x0004ec0000002400 */
[----:B------:R-:W-:Y:S02]  /*2820*/  HMMA.16816.F32 R40, R8, R74, R40 ;  /* 0x0000004a0828723c */ /* 0x000fe40000001828 */
[----:B------:R4:W-:Y:S01]  /*2830*/  MUFU.TANH R120, R36 ;  /* 0x0000002400787308 */ /* 0x0009e20000002400 */
[----:B-1----:R-:W-:Y:S04]  /*2840*/  LDSM.16.M88.4 R16, [R0+0x8c00] ;  /* 0x008c00000010783b */ /* 0x002fe80000000200 */
[----:B--2---:R1:W2:Y:S01]  /*2850*/  LDSM.16.M88.4 R20, [R0+0x8800] ;  /* 0x008800000014783b */ /* 0x0042a20000000200 */
[----:B----4-:R-:W-:Y:S03]  /*2860*/  HMMA.16816.F32 R36, R4, R86, R32 ;  /* 0x000000560424723c */ /* 0x010fe60000001820 */
[----:B------:R-:W4:Y:S01]  /*2870*/  LDSM.16.M88.4 R32, [R3+0x8400] ;  /* 0x008400000320783b */ /* 0x000f220000000200 */
[----:B-1----:R-:W-:-:S04]  /*2880*/  FMUL.FTZ R0, R45, UR6 ;  /* 0x000000062d007c20 */ /* 0x002fc80008410000 */
[----:B------:R1:W-:Y:S04]  /*2890*/  MUFU.TANH R119, R0 ;  /* 0x0000000000777308 */ /* 0x0003e80000002400 */
[----:B------:R-:W-:Y:S01]  /*28a0*/  HMMA.16816.F32 R40, R24, R86, R40 ;  /* 0x000000561828723c */ /* 0x000fe20000001828 */
[----:B-1----:R-:W-:-:S04]  /*28b0*/  FMUL.FTZ R0, R46, UR6 ;  /* 0x000000062e007c20 */ /* 0x002fc80008410000 */
[----:B------:R1:W-:Y:S02]  /*28c0*/  MUFU.TANH R118, R0 ;  /* 0x0000000000767308 */ /* 0x0003e40000002400 */
[----:B-1----:R-:W-:-:S06]  /*28d0*/  FMUL.FTZ R0, R47, UR6 ;  /* 0x000000062f007c20 */ /* 0x002fcc0008410000 */
[----:B------:R1:W-:Y:S02]  /*28e0*/  MUFU.TANH R121, R0 ;  /* 0x0000000000797308 */ /* 0x0003e40000002400 */
[----:B-1----:R-:W-:-:S06]  /*28f0*/  FMUL.FTZ R0, R36, UR6 ;  /* 0x0000000624007c20 */ /* 0x002fcc0008410000 */
[----:B------:R1:W5:Y:S01]  /*2900*/  MUFU.TANH R75, R0 ;  /* 0x00000000004b7308 */ /* 0x0003620000002400 */
[----:B------:R-:W-:Y:S01]  /*2910*/  HMMA.16816.F32 R52, R8, R28, R136 ;  /* 0x0000001c0834723c */ /* 0x000fe20000001888 */
[----:B-1----:R-:W-:-:S06]  /*2920*/  FMUL.FTZ R0, R37, UR6 ;  /* 0x0000000625007c20 */ /* 0x002fcc0008410000 */
[----:B------:R1:W5:Y:S01]  /*2930*/  MUFU.TANH R74, R0 ;  /* 0x00000000004a7308 */ /* 0x0003620000002400 */
[----:B------:R-:W-:Y:S01]  /*2940*/  HMMA.16816.F32 R60, R8, R30, R112 ;  /* 0x0000001e083c723c */ /* 0x000fe20000001870 */
[----:B-1----:R-:W-:-:S06]  /*2950*/  FMUL.FTZ R0, R38, UR6 ;  /* 0x0000000626007c20 */ /* 0x002fcc0008410000 */
[----:B------:R1:W-:Y:S01]  /*2960*/  MUFU.TANH R76, R0 ;  /* 0x00000000004c7308 */ /* 0x0003e20000002400 */
[C---:B--2---:R-:W-:Y:S08]  /*2970*/  HMMA.16816.F32 R64, R8.reuse, R20, R132 ;  /* 0x000000140840723c */ /* 0x044ff00000001884 */
[----:B------:R-:W-:Y:S01]  /*2980*/  HMMA.16816.F32 R108, R8, R22, R108 ;  /* 0x00000016086c723c */ /* 0x000fe2000000186c */
[----:B-1----:R-:W-:-:S07]  /*2990*/  FMUL.FTZ R0, R39, UR6 ;  /* 0x0000000627007c20 */ /* 0x002fce0008410000 */
[C---:B------:R-:W-:Y:S01]  /*29a0*/  HMMA.16816.F32 R84, R8.reuse, R16, R104 ;  /* 0x000000100854723c */ /* 0x040fe20000001868 */
[----:B------:R1:W-:Y:S07]  /*29b0*/  MUFU.TANH R79, R0 ;  /* 0x00000000004f7308 */ /* 0x0003ee0000002400 */
[----:B------:R-:W-:Y:S08]  /*29c0*/  HMMA.16816.F32 R88, R8, R18, R88 ;  /* 0x000000120858723c */ /* 0x000ff00000001858 */
[----:B----4-:R-:W-:Y:S01]  /*29d0*/  HMMA.16816.F32 R8, R4, R32, R48 ;  /* 0x000000200408723c */ /* 0x010fe20000001830 */
[----:B------:R-:W2:Y:S01]  /*29e0*/  LDSM.16.M88.4 R48, [R3+0x8800] ;  /* 0x008800000330783b */ /* 0x000ea20000000200 */
[----:B-1----:R-:W-:-:S04]  /*29f0*/  FMUL.FTZ R0, R40, UR6 ;  /* 0x0000000628007c20 */ /* 0x002fc80008410000 */
[----:B------:R1:W-:Y:S02]  /*2a00*/  MUFU.TANH R105, R0 ;  /* 0x0000000000697308 */ /* 0x0003e40000002400 */
[----:B------:R-:W-:Y:S01]  /*2a10*/  HMMA.16816.F32 R28, R12, R30, R56 ;  /* 0x0000001e0c1c723c */ /* 0x000fe20000001838 */
[----:B------:R-:W4:Y:S07]  /*2a20*/  LDSM.16.M88.4 R56, [R3+0x8c00] ;  /* 0x008c00000338783b */ /* 0x000f2e0000000200 */
[----:B------:R-:W-:Y:S08]  /*2a30*/  HMMA.16816.F32 R44, R24, R32, R52 ;  /* 0x00000020182c723c */ /* 0x000ff00000001834 */
[----:B------:R-:W-:Y:S01]  /*2a40*/  HMMA.16816.F32 R36, R12, R20, R124 ;  /* 0x000000140c24723c */ /* 0x000fe2000000187c */
[----:B-1----:R-:W-:Y:S01]  /*2a50*/  FMUL.FTZ R0, R41, UR6 ;  /* 0x0000000629007c20 */ /* 0x002fe20008410000 */
[----:B------:R-:W-:Y:S01]  /*2a60*/  IMAD.MOV.U32 R107, RZ, RZ, R172 ;  /* 0x000000ffff6b7224 */ /* 0x000fe200078e00ac */
[----:B------:R-:W-:-:S04]  /*2a70*/  DEPBAR.LE SB0, 0x0 ;  /* 0x000080000000791a */ /* 0x000fc80000000000 */
[----:B------:R1:W-:Y:S02]  /*2a80*/  MUFU.TANH R104, R0 ;  /* 0x0000000000687308 */ /* 0x0003e40000002400 */
[----:B-1----:R-:W-:-:S06]  /*2a90*/  FMUL.FTZ R0, R42, UR6 ;  /* 0x000000062a007c20 */ /* 0x002fcc0008410000 */
[----:B------:R1:W-:Y:S02]  /*2aa0*/  MUFU.TANH R103, R0 ;  /* 0x0000000000677308 */ /* 0x0003e40000002400 */
[----:B-1----:R-:W-:-:S06]  /*2ab0*/  FMUL.FTZ R0, R43, UR6 ;  /* 0x000000062b007c20 */ /* 0x002fcc0008410000 */
[----:B------:R1:W-:Y:S01]  /*2ac0*/  MUFU.TANH R102, R0 ;  /* 0x0000000000667308 */ /* 0x0003e20000002400 */
[----:B------:R-:W-:Y:S01]  /*2ad0*/  HMMA.16816.F32 R40, R12, R22, R96 ;  /* 0x000000160c28723c */ /* 0x000fe20000001860 */
        /* <DEDUP_REMOVED lines=8> */
[----:B--2---:R-:W-:Y:S01]  /*2b60*/  HMMA.16816.F32 R16, R4, R50, R40 ;  /* 0x000000320410723c */ /* 0x004fe20000001828 */
[----:B-1----:R-:W-:-:S07]  /*2b70*/  FMUL.FTZ R0, R11, UR6 ;  /* 0x000000060b007c20 */ /* 0x002fce0008410000 */
[C---:B------:R-:W-:Y:S01]  /*2b80*/  HMMA.16816.F32 R8, R4.reuse, R34, R28 ;  /* 0x000000220408723c */ /* 0x040fe2000000181c */
[----:B------:R1:W-:Y:S07]  /*2b90*/  MUFU.TANH R77, R0 ;  /* 0x00000000004d7308 */ /* 0x0003ee0000002400 */
[----:B------:R-:W-:Y:S01]  /*2ba0*/  HMMA.16816.F32 R28, R4, R48, R36 ;  /* 0x00000030041c723c */ /* 0x000fe20000001824 */
[----:B-1----:R-:W-:-:S04]  /*2bb0*/  FMUL.FTZ R0, R44, UR6 ;  /* 0x000000062c007c20 */ /* 0x002fc80008410000 */
[----:B------:R1:W-:Y:S03]  /*2bc0*/  MUFU.TANH R92, R0 ;  /* 0x00000000005c7308 */ /* 0x0003e60000002400 */
[----:B----4-:R-:W-:Y:S01]  /*2bd0*/  HMMA.16816.F32 R20, R4, R56, R20 ;  /* 0x000000380414723c */ /* 0x010fe20000001814 */
[----:B------:R-:W-:Y:S01]  /*2be0*/  LOP3.LUT R3, R173, 0x7, RZ, 0xc0, !PT ;  /* 0x00000007ad037812 */ /* 0x000fe200078ec0ff */
[----:B-1----:R-:W-:-:S04]  /*2bf0*/  FMUL.FTZ R0, R45, UR6 ;  /* 0x000000062d007c20 */ /* 0x002fc80008410000 */
[----:B------:R1:W-:Y:S02]  /*2c00*/  MUFU.TANH R83, R0 ;  /* 0x0000000000537308 */ /* 0x0003e40000002400 */
[----:B------:R-:W-:Y:S01]  /*2c10*/  HMMA.16816.F32 R52, R4, R58, R12 ;  /* 0x0000003a0434723c */ /* 0x000fe2000000180c */
[----:B------:R-:W-:Y:S02]  /*2c20*/  IMAD.SHL.U32 R5, R180, 0x2, RZ ;  /* 0x00000002b4057824 */ /* 0x000fe400078e00ff */
[----:B------:R-:W-:Y:S01]  /*2c30*/  FMUL.FTZ R4, R9, UR6 ;  /* 0x0000000609047c20 */ /* 0x000fe20008410000 */
[----:B-1----:R-:W-:-:S04]  /*2c40*/  FMUL.FTZ R0, R46, UR6 ;  /* 0x000000062e007c20 */ /* 0x002fc80008410000 */
[----:B------:R1:W-:Y:S01]  /*2c50*/  MUFU.TANH R82, R0 ;  /* 0x0000000000527308 */ /* 0x0003e20000002400 */
[----:B------:R-:W-:-:S07]  /*2c60*/  LOP3.LUT R6, R5, 0x6, RZ, 0xc0, !PT ;  /* 0x0000000605067812 */ /* 0x000fce00078ec0ff */
[----:B------:R2:W-:Y:S01]  /*2c70*/  MUFU.TANH R68, R4 ;  /* 0x0000000400447308 */ /* 0x0005e20000002400 */
[----:B-1----:R-:W-:Y:S01]  /*2c80*/  FMUL.FTZ R0, R8, UR6 ;  /* 0x0000000608007c20 */ /* 0x002fe20008410000 */
[----:B------:R-:W-:-:S06]  /*2c90*/  LOP3.LUT R8, R175, 0x1f0, RZ, 0xc0, !PT ;  /* 0x000001f0af087812 */ /* 0x000fcc00078ec0ff */
[----:B------:R1:W4:Y:S01]  /*2ca0*/  MUFU.TANH R69, R0 ;  /* 0x0000000000457308 */ /* 0x0003220000002400 */
[----:B------:R-:W-:Y:S01]  /*2cb0*/  IADD3 R3, PT, PT, R3, R8, R174 ;  /* 0x0000000803037210 */ /* 0x000fe20007ffe0ae */
[----:B--2---:R-:W-:Y:S01]  /*2cc0*/  FMUL.FTZ R4, R29, UR6 ;  /* 0x000000061d047c20 */ /* 0x004fe20008410000 */
[----:B------:R-:W-:Y:S01]  /*2cd0*/  FMUL.FTZ R29, R16, UR6 ;  /* 0x00000006101d7c20 */ /* 0x000fe20008410000 */
[----:B------:R-:W-:Y:S01]  /*2ce0*/  IMAD R16, R107, 0x40, R6 ;  /* 0x000000406b107824 */ /* 0x000fe200078e0206 */
[----:B------:R-:W-:Y:S02]  /*2cf0*/  IADD3 R225, PT, PT, R3, R80, -R225 ;  /* 0x0000005003e17210 */ /* 0x000fe40007ffe8e1 */
[----:B-1----:R-:W-:-:S04]  /*2d00*/  IADD3 R0, PT, PT, R80, R176, -R81 ;  /* 0x000000b050007210 */ /* 0x002fc80007ffe851 */
[----:B------:R-:W-:-:S04]  /*2d10*/  IADD3 R0, PT, PT, R3, 0x1, R0 ;  /* 0x0000000103007810 */ /* 0x000fc80007ffe000 */
[C---:B------:R-:W-:Y:S02]  /*2d20*/  VIMNMX R227, PT, PT, R0.reuse, R80, PT ;  /* 0x0000005000e37248 */ /* 0x040fe40003fe0100 */
[C-C-:B------:R-:W-:Y:S02]  /*2d30*/  VIADDMNMX R229, R0.reuse, 0x8, R80.reuse, PT ;  /* 0x0000000800e57846 */ /* 0x140fe40003800150 */
[C-C-:B------:R-:W-:Y:S02]  /*2d40*/  VIADDMNMX R226, R0.reuse, 0x40, R80.reuse, PT ;  /* 0x0000004000e27846 */ /* 0x140fe40003800150 */
[----:B------:R-:W-:Y:S01]  /*2d50*/  VIADDMNMX R228, R0, 0x48, R80, PT ;  /* 0x0000004800e47846 */ /* 0x000fe20003800150 */
[----:B------:R-:W-:Y:S01]  /*2d60*/  FMUL.FTZ R0, R28, UR6 ;  /* 0x000000061c007c20 */ /* 0x000fe20008410000 */
[C---:B------:R-:W-:Y:S01]  /*2d70*/  VIADD R28, R16.reuse, 0x1 ;  /* 0x00000001101c7836 */ /* 0x040fe20000000000 */
[----:B------:R-:W-:Y:S01]  /*2d80*/  ISETP.GT.AND P5, PT, R225, R16, PT ;  /* 0x00000010e100720c */ /* 0x000fe20003fa4270 */
[----:B------:R-:W-:-:S02]  /*2d90*/  VIADD R9, R16, 0x8 ;  /* 0x0000000810097836 */ /* 0x000fc40000000000 */
[----:B------:R-:W-:Y:S01]  /*2da0*/  FMUL.FTZ R3, R10, UR6 ;  /* 0x000000060a037c20 */ /* 0x000fe20008410000 */
[----:B------:R-:W-:Y:S01]  /*2db0*/  VIADD R8, R16, 0x9 ;  /* 0x0000000910087836 */ /* 0x000fe20000000000 */
[----:B------:R-:W-:Y:S01]  /*2dc0*/  ISETP.GT.AND P0, PT, R225, R28, PT ;  /* 0x0000001ce100720c */ /* 0x000fe20003f04270 */
[----:B------:R-:W-:Y:S01]  /*2dd0*/  FMUL.FTZ R10, R30, UR6 ;  /* 0x000000061e0a7c20 */ /* 0x000fe20008410000 */
[----:B------:R-:W-:Y:S01]  /*2de0*/  FMUL.FTZ R45, R18, UR6 ;  /* 0x00000006122d7c20 */ /* 0x000fe20008410000 */
[----:B------:R-:W-:Y:S01]  /*2df0*/  FMUL.FTZ R30, R17, UR6 ;  /* 0x00000006111e7c20 */ /* 0x000fe20008410000 */
[C---:B------:R-:W-:Y:S02]  /*2e00*/  ISETP.GE.AND P3, PT, R16.reuse, R227, PT ;  /* 0x000000e31000720c */ /* 0x040fe40003f66270 */
[----:B---3--:R-:W-:Y:S01]  /*2e10*/  FSEL R18, R101, -INF , !P5 ;  /* 0xff80000065127808 */ /* 0x008fe20006800000 */
[----:B------:R1:W-:Y:S01]  /*2e20*/  STL [R1+0x1c], R6 ;  /* 0x00001c0601007387 */ /* 0x0003e20000100800 */
[----:B------:R-:W-:Y:S01]  /*2e30*/  ISETP.GT.AND P1, PT, R225, R9, PT ;  /* 0x00000009e100720c */ /* 0x000fe20003f24270 */
[----:B------:R-:W-:Y:S01]  /*2e40*/  VIADD R7, R16, 0x10 ;  /* 0x0000001010077836 */ /* 0x000fe20000000000 */
[----:B------:R-:W-:-:S02]  /*2e50*/  ISETP.GE.AND P5, PT, R28, R227, PT ;  /* 0x000000e31c00720c */ /* 0x000fc40003fa6270 */
[----:B------:R-:W-:Y:S01]  /*2e60*/  FSEL R17, R100, -INF , !P0 ;  /* 0xff80000064117808 */ /* 0x000fe20004000000 */
[----:B------:R-:W-:Y:S01]  /*2e70*/  HMMA.16816.F32 R36, R24, R34, R60 ;  /* 0x000000221824723c */ /* 0x000fe2000000183c */
[----:B------:R-:W-:Y:S01]  /*2e80*/  ISETP.GT.AND P4, PT, R225, R8, PT ;  /* 0x00000008e100720c */ /* 0x000fe20003f84270 */
[----:B------:R-:W2:Y:S01]  /*2e90*/  MUFU.TANH R33, R0 ;  /* 0x0000000000217308 */ /* 0x000ea20000002400 */
[----:B------:R-:W-:Y:S02]  /*2ea0*/  FSEL R60, R18, -INF , !P3 ;  /* 0xff800000123c7808 */ /* 0x000fe40005800000 */
[----:B------:R-:W-:Y:S02]  /*2eb0*/  FSEL R62, R17, -INF , !P5 ;  /* 0xff800000113e7808 */ /* 0x000fe40006800000 */
[----:B-----5:R-:W-:Y:S01]  /*2ec0*/  FSEL R18, R75, -INF , !P1 ;  /* 0xff8000004b127808 */ /* 0x020fe20004800000 */
[----:B------:R-:W-:Y:S01]  /*2ed0*/  VIADD R5, R16, 0x18 ;  /* 0x0000001810057836 */ /* 0x000fe20000000000 */
[-C--:B------:R-:W-:Y:S01]  /*2ee0*/  ISETP.GE.AND P5, PT, R9, R227.reuse, PT ;  /* 0x000000e30900720c */ /* 0x080fe20003fa6270 */
[----:B------:R3:W-:Y:S01]  /*2ef0*/  MUFU.TANH R61, R3 ;  /* 0x00000003003d7308 */ /* 0x0007e20000002400 */
[----:B------:R-:W-:-:S02]  /*2f00*/  ISETP.GE.AND P1, PT, R8, R227, PT ;  /* 0x000000e30800720c */ /* 0x000fc40003f26270 */
[----:B------:R-:W-:Y:S02]  /*2f10*/  FSEL R17, R74, -INF , !P4 ;  /* 0xff8000004a117808 */ /* 0x000fe40006000000 */
[C---:B------:R-:W-:Y:S01]  /*2f20*/  ISETP.GT.AND P6, PT, R225.reuse, R7, PT ;  /* 0x00000007e100720c */ /* 0x040fe20003fc4270 */
[----:B-1----:R-:W-:Y:S02]  /*2f30*/  VIADD R6, R16, 0x11 ;  /* 0x0000001110067836 */ /* 0x002fe40000000000 */
[----:B------:R1:W5:Y:S01]  /*2f40*/  MUFU.TANH R32, R4 ;  /* 0x0000000400207308 */ /* 0x0003620000002400 */
[----:B------:R-:W-:Y:S01]  /*2f50*/  HMMA.16816.F32 R40, R24, R48, R64 ;  /* 0x000000301828723c */ /* 0x000fe20000001840 */
[----:B------:R-:W-:Y:S02]  /*2f60*/  FSEL R63, R18, -INF , !P5 ;  /* 0xff800000123f7808 */ /* 0x000fe40006800000 */
[----:B------:R-:W-:Y:S01]  /*2f70*/  ISETP.GT.AND P0, PT, R225, R6, PT ;  /* 0x00000006e100720c */ /* 0x000fe20003f04270 */
[----:B---3--:R-:W-:Y:S01]  /*2f80*/  FMUL.FTZ R3, R11, UR6 ;  /* 0x000000060b037c20 */ /* 0x008fe20008410000 */
[----:B------:R-:W-:Y:S01]  /*2f90*/  FSEL R70, R17, -INF , !P1 ;  /* 0xff80000011467808 */ /* 0x000fe20004800000 */
[----:B------:R-:W-:Y:S01]  /*2fa0*/  FMUL.FTZ R48, R47, UR6 ;  /* 0x000000062f307c20 */ /* 0x000fe20008410000 */
[----:B------:R-:W-:Y:S01]  /*2fb0*/  FMUL.FTZ R46, R19, UR6 ;  /* 0x00000006132e7c20 */ /* 0x000fe20008410000 */
[----:B------:R-:W-:Y:S01]  /*2fc0*/  ISETP.GE.AND P1, PT, R7, R227, PT ;  /* 0x000000e30700720c */ /* 0x000fe20003f26270 */
[----:B------:R3:W-:Y:S01]  /*2fd0*/  MUFU.TANH R47, R3 ;  /* 0x00000003002f7308 */ /* 0x0007e20000002400 */
[----:B------:R-:W-:Y:S01]  /*2fe0*/  FSEL R18, R73, -INF , !P6 ;  /* 0xff80000049127808 */ /* 0x000fe20007000000 */
[----:B-1----:R-:W-:-:S02]  /*2ff0*/  VIADD R4, R16, 0x19 ;  /* 0x0000001910047836 */ /* 0x002fc40000000000 */
[----:B------:R-:W-:Y:S01]  /*3000*/  FMUL.FTZ R19, R20, UR6 ;  /* 0x0000000614137c20 */ /* 0x000fe20008410000 */
[----:B------:R-:W-:-:S03]  /*3010*/  ISETP.GT.AND P3, PT, R225, R5, PT ;  /* 0x00000005e100720c */ /* 0x000fc60003f64270 */
[----:B------:R-:W1:Y:S01]  /*3020*/  MUFU.TANH R20, R29 ;  /* 0x0000001d00147308 */ /* 0x000e620000002400 */
[----:B------:R-:W-:Y:S02]  /*3030*/  ISETP.GE.AND P6, PT, R6, R227, PT ;  /* 0x000000e30600720c */ /* 0x000fe40003fc6270 */
[----:B------:R-:W-:Y:S02]  /*3040*/  FSEL R17, R72, -INF , !P0 ;  /* 0xff80000048117808 */ /* 0x000fe40004000000 */
[----:B------:R-:W-:Y:S01]  /*3050*/  ISETP.GT.AND P4, PT, R225, R4, PT ;  /* 0x00000004e100720c */ /* 0x000fe20003f84270 */
[----:B------:R-:W-:Y:S01]  /*3060*/  VIADD R0, R16, 0x21 ;  /* 0x0000002110007836 */ /* 0x000fe20000000000 */
[----:B------:R-:W-:Y:S01]  /*3070*/  FSEL R128, R18, -INF , !P1 ;  /* 0xff80000012807808 */ /* 0x000fe20004800000 */
[----:B---3--:R-:W-:Y:S01]  /*3080*/  VIADD R3, R16, 0x20 ;  /* 0x0000002010037836 */ /* 0x008fe20000000000 */
[----:B------:R-:W-:Y:S02]  /*3090*/  FSEL R137, R17, -INF , !P6 ;  /* 0xff80000011897808 */ /* 0x000fe40007000000 */
[----:B----4-:R-:W-:-:S02]  /*30a0*/  FSEL R18, R69, -INF , !P3 ;  /* 0xff80000045127808 */ /* 0x010fc40005800000 */
[-C--:B------:R-:W-:Y:S02]  /*30b0*/  ISETP.GE.AND P6, PT, R5, R227.reuse, PT ;  /* 0x000000e30500720c */ /* 0x080fe40003fc6270 */
[----:B------:R-:W-:Y:S02]  /*30c0*/  ISETP.GE.AND P3, PT, R4, R227, PT ;  /* 0x000000e30400720c */ /* 0x000fe40003f66270 */
[----:B------:R-:W-:Y:S02]  /*30d0*/  FSEL R17, R68, -INF , !P4 ;  /* 0xff80000044117808 */ /* 0x000fe40006000000 */
[C---:B------:R-:W-:Y:S01]  /*30e0*/  ISETP.GT.AND P5, PT, R225.reuse, R3, PT ;  /* 0x00000003e100720c */ /* 0x040fe20003fa4270 */
[----:B------:R-:W-:Y:S01]  /*30f0*/  VIADD R13, R16, 0x28 ;  /* 0x00000028100d7836 */ /* 0x000fe20000000000 */
[----:B------:R-:W3:Y:S01]  /*3100*/  MUFU.TANH R29, R30 ;  /* 0x0000001e001d7308 */ /* 0x000ee20000002400 */
[----:B------:R-:W-:Y:S01]  /*3110*/  ISETP.GT.AND P1, PT, R225, R0, PT ;  /* 0x00000000e100720c */ /* 0x000fe20003f24270 */
[----:B------:R-:W-:Y:S01]  /*3120*/  FMUL.FTZ R21, R21, UR6 ;  /* 0x0000000615157c20 */ /* 0x000fe20008410000 */
[----:B------:R-:W-:-:S02]  /*3130*/  FSEL R136, R18, -INF , !P6 ;  /* 0xff80000012887808 */ /* 0x000fc40007000000 */
[----:B------:R-:W-:Y:S02]  /*3140*/  FSEL R138, R17, -INF , !P3 ;  /* 0xff800000118a7808 */ /* 0x000fe40005800000 */
[-C--:B------:R-:W-:Y:S02]  /*3150*/  ISETP.GE.AND P3, PT, R3, R227.reuse, PT ;  /* 0x000000e30300720c */ /* 0x080fe40003f66270 */
[----:B--2---:R-:W-:Y:S01]  /*3160*/  FSEL R18, R33, -INF , !P5 ;  /* 0xff80000021127808 */ /* 0x004fe20006800000 */
[----:B------:R-:W-:Y:S01]  /*3170*/  FMUL.FTZ R44, R22, UR6 ;  /* 0x00000006162c7c20 */ /* 0x000fe20008410000 */
[----:B------:R-:W-:Y:S01]  /*3180*/  FMUL.FTZ R35, R23, UR6 ;  /* 0x0000000617237c20 */ /* 0x000fe20008410000 */
[----:B------:R-:W-:Y:S01]  /*3190*/  ISETP.GE.AND P5, PT, R0, R227, PT ;  /* 0x000000e30000720c */ /* 0x000fe20003fa6270 */
[----:B------:R2:W4:Y:S01]  /*31a0*/  MUFU.TANH R23, R19 ;  /* 0x0000001300177308 */ /* 0x0005220000002400 */
[----:B-----5:R-:W-:Y:S02]  /*31b0*/  FSEL R17, R32, -INF , !P1 ;  /* 0xff80000020117808 */ /* 0x020fe40004800000 */
[----:B------:R-:W-:-:S02]  /*31c0*/  ISETP.GT.AND P0, PT, R225, R13, PT ;  /* 0x0000000de100720c */ /* 0x000fc40003f04270 */
[----:B------:R-:W-:Y:S01]  /*31d0*/  FSEL R176, R18, -INF , !P3 ;  /* 0xff80000012b07808 */ /* 0x000fe20005800000 */
[----:B------:R-:W-:Y:S02]  /*31e0*/  FMUL.FTZ R18, R53, UR6 ;  /* 0x0000000635127c20 */ /* 0x000fe40008410000 */
[----:B------:R-:W5:Y:S01]  /*31f0*/  MUFU.TANH R22, R21 ;  /* 0x0000001500167308 */ /* 0x000f620000002400 */
[----:B------:R-:W-:Y:S01]  /*3200*/  VIADD R15, R16, 0x29 ;  /* 0x00000029100f7836 */ /* 0x000fe20000000000 */
[----:B------:R-:W-:Y:S02]  /*3210*/  FSEL R181, R17, -INF , !P5 ;  /* 0xff80000011b57808 */ /* 0x000fe40006800000 */
[----:B-1----:R-:W-:Y:S01]  /*3220*/  FSEL R17, R20, -INF , !P0 ;  /* 0xff80000014117808 */ /* 0x002fe20004000000 */
[----:B------:R-:W-:-:S03]  /*3230*/  VIADD R14, R16, 0x30 ;  /* 0x00000030100e7836 */ /* 0x000fc60000000000 */
[----:B------:R3:W1:Y:S01]  /*3240*/  MUFU.TANH R20, R18 ;  /* 0x0000001200147308 */ /* 0x0006620000002400 */
[----:B--2---:R-:W-:Y:S01]  /*3250*/  FMUL.FTZ R19, R52, UR6 ;  /* 0x0000000634137c20 */ /* 0x004fe20008410000 */
[----:B------:R-:W-:Y:S01]  /*3260*/  VIADD R12, R16, 0x31 ;  /* 0x00000031100c7836 */ /* 0x000fe20000000000 */
[----:B------:R-:W-:Y:S02]  /*3270*/  ISETP.GT.AND P4, PT, R225, R15, PT ;  /* 0x0000000fe100720c */ /* 0x000fe40003f84270 */
[----:B------:R-:W-:-:S03]  /*3280*/  ISETP.GE.AND P5, PT, R13, R227, PT ;  /* 0x000000e30d00720c */ /* 0x000fc60003fa6270 */
[----:B------:R4:W2:Y:S01]  /*3290*/  MUFU.TANH R21, R19 ;  /* 0x0000001300157308 */ /* 0x0008a20000002400 */
[----:B------:R-:W-:Y:S02]  /*32a0*/  ISETP.GE.AND P0, PT, R15, R227, PT ;  /* 0x000000e30f00720c */ /* 0x000fe40003f06270 */
[C---:B------:R-:W-:Y:S02]  /*32b0*/  ISETP.GT.AND P6, PT, R225.reuse, R14, PT ;  /* 0x0000000ee100720c */ /* 0x040fe40003fc4270 */
[----:B------:R-:W-:-:S03]  /*32c0*/  ISETP.GT.AND P1, PT, R225, R12, PT ;  /* 0x0000000ce100720c */ /* 0x000fc60003f24270 */
[----:B------:R1:W2:Y:S01]  /*32d0*/  MUFU.TANH R34, R10 ;  /* 0x0000000a00227308 */ /* 0x0002a20000002400 */
[----:B---3--:R-:W-:Y:S01]  /*32e0*/  FSEL R18, R29, -INF , !P4 ;  /* 0xff8000001d127808 */ /* 0x008fe20006000000 */
[----:B------:R-:W-:Y:S01]  /*32f0*/  FMUL.FTZ R31, R31, UR6 ;  /* 0x000000061f1f7c20 */ /* 0x000fe20008410000 */
[----:B------:R-:W-:Y:S02]  /*3300*/  FSEL R180, R17, -INF , !P5 ;  /* 0xff80000011b47808 */ /* 0x000fe40006800000 */
[----:B------:R-:W-:Y:S01]  /*3310*/  FSEL R182, R18, -INF , !P0 ;  /* 0xff80000012b67808 */ /* 0x000fe20004000000 */
[----:B------:R-:W-:Y:S01]  /*3320*/  VIADD R11, R16, 0x38 ;  /* 0x00000038100b7836 */ /* 0x000fe20000000000 */
[-C--:B------:R-:W-:Y:S02]  /*3330*/  ISETP.GE.AND P5, PT, R14, R227.reuse, PT ;  /* 0x000000e30e00720c */ /* 0x080fe40003fa6270 */
[----:B------:R-:W-:Y:S02]  /*3340*/  ISETP.GE.AND P0, PT, R12, R227, PT ;  /* 0x000000e30c00720c */ /* 0x000fe40003f06270 */
[----:B----4-:R-:W-:-:S02]  /*3350*/  FSEL R19, R23, -INF , !P6 ;  /* 0xff80000017137808 */ /* 0x010fc40007000000 */
[----:B-----5:R-:W-:Y:S01]  /*3360*/  FSEL R18, R22, -INF , !P1 ;  /* 0xff80000016127808 */ /* 0x020fe20004800000 */
[----:B-1----:R-:W-:Y:S01]  /*3370*/  VIADD R10, R16, 0x39 ;  /* 0x00000039100a7836 */ /* 0x002fe20000000000 */
[----:B------:R-:W1:Y:S01]  /*3380*/  MUFU.TANH R31, R31 ;  /* 0x0000001f001f7308 */ /* 0x000e620000002400 */
[----:B------:R-:W-:-:S03]  /*3390*/  FSEL R213, R19, -INF , !P5 ;  /* 0xff80000013d57808 */ /* 0x000fc60006800000 */
[C---:B------:R-:W-:Y:S02]  /*33a0*/  ISETP.GT.AND P4, PT, R225.reuse, R10, PT ;  /* 0x0000000ae100720c */ /* 0x040fe40003f84270 */
[----:B------:R-:W-:Y:S02]  /*33b0*/  FSEL R214, R18, -INF , !P0 ;  /* 0xff80000012d67808 */ /* 0x000fe40004000000 */
[----:B------:R-:W-:Y:S02]  /*33c0*/  ISETP.GE.AND P5, PT, R10, R227, PT ;  /* 0x000000e30a00720c */ /* 0x000fe40003fa6270 */
[----:B------:R-:W-:Y:S01]  /*33d0*/  FSEL R18, R20, -INF , !P4 ;  /* 0xff80000014127808 */ /* 0x000fe20006000000 */
[C---:B------:R-:W-:Y:S01]  /*33e0*/  VIADD R17, R225.reuse, 0x8 ;  /* 0x00000008e1117836 */ /* 0x040fe20000000000 */
[----:B------:R-:W-:Y:S02]  /*33f0*/  ISETP.GT.AND P3, PT, R225, R11, PT ;  /* 0x0000000be100720c */ /* 0x000fe40003f64270 */
[----:B------:R-:W-:Y:S01]  /*3400*/  FSEL R216, R18, -INF , !P5 ;  /* 0xff80000012d87808 */ /* 0x000fe20006800000 */
[----:B------:R-:W-:Y:S01]  /*3410*/  FMUL.FTZ R18, R54, UR6 ;  /* 0x0000000636127c20 */ /* 0x000fe20008410000 */
[----:B--2---:R-:W-:Y:S01]  /*3420*/  FSEL R19, R21, -INF , !P3 ;  /* 0xff80000015137808 */ /* 0x004fe20005800000 */
[----:B------:R-:W2:Y:S01]  /*3430*/  MUFU.TANH R23, R46 ;  /* 0x0000002e00177308 */ /* 0x000ea20000002400 */
[----:B------:R-:W-:-:S02]  /*3440*/  ISETP.GE.AND P6, PT, R11, R227, PT ;  /* 0x000000e30b00720c */ /* 0x000fc40003fc6270 */
[C---:B------:R-:W-:Y:S02]  /*3450*/  ISETP.GT.AND P1, PT, R17.reuse, R16, PT ;  /* 0x000000101100720c */ /* 0x040fe40003f24270 */
[C---:B------:R-:W-:Y:S02]  /*3460*/  ISETP.GT.AND P0, PT, R17.reuse, R28, PT ;  /* 0x0000001c1100720c */ /* 0x040fe40003f04270 */
[C---:B------:R-:W-:Y:S01]  /*3470*/  ISETP.GT.AND P3, PT, R17.reuse, R9, PT ;  /* 0x000000091100720c */ /* 0x040fe20003f64270 */
[----:B------:R-:W3:Y:S01]  /*3480*/  MUFU.TANH R21, R35 ;  /* 0x0000002300157308 */ /* 0x000ee20000002400 */
[----:B------:R-:W-:Y:S02]  /*3490*/  ISETP.GT.AND P4, PT, R17, R8, PT ;  /* 0x000000081100720c */ /* 0x000fe40003f84270 */
[----:B------:R-:W-:Y:S02]  /*34a0*/  FSEL R215, R19, -INF , !P6 ;  /* 0xff80000013d77808 */ /* 0x000fe40007000000 */
[----:B------:R-:W-:-:S03]  /*34b0*/  FSEL R64, R117, -INF , !P1 ;  /* 0xff80000075407808 */ /* 0x000fc60004800000 */
[----:B------:R-:W4:Y:S01]  /*34c0*/  MUFU.TANH R29, R45 ;  /* 0x0000002d001d7308 */ /* 0x000f220000002400 */
[----:B------:R-:W-:Y:S02]  /*34d0*/  FSEL R65, R116, -INF , !P0 ;  /* 0xff80000074417808 */ /* 0x000fe40004000000 */
[----:B------:R-:W-:Y:S02]  /*34e0*/  FSEL R66, R76, -INF , !P3 ;  /* 0xff8000004c427808 */ /* 0x000fe40005800000 */
[----:B------:R-:W-:-:S03]  /*34f0*/  FSEL R79, R79, -INF , !P4 ;  /* 0xff8000004f4f7808 */ /* 0x000fc60006000000 */
[----:B------:R-:W5:Y:S01]  /*3500*/  MUFU.TANH R22, R44 ;  /* 0x0000002c00167308 */ /* 0x000f620000002400 */
[C---:B------:R-:W-:Y:S02]  /*3510*/  ISETP.GT.AND P6, PT, R17.reuse, R7, PT ;  /* 0x000000071100720c */ /* 0x040fe40003fc4270 */
[C---:B------:R-:W-:Y:S02]  /*3520*/  ISETP.GT.AND P5, PT, R17.reuse, R6, PT ;  /* 0x000000061100720c */ /* 0x040fe40003fa4270 */
[----:B------:R-:W-:-:S03]  /*3530*/  ISETP.GT.AND P1, PT, R17, R5, PT ;  /* 0x000000051100720c */ /* 0x000fc60003f24270 */
[----:B------:R2:W5:Y:S01]  /*3540*/  MUFU.TANH R20, R18 ;  /* 0x0000001200147308 */ /* 0x0005620000002400 */
[C---:B------:R-:W-:Y:S02]  /*3550*/  ISETP.GT.AND P0, PT, R17.reuse, R4, PT ;  /* 0x000000041100720c */ /* 0x040fe40003f04270 */
[C---:B------:R-:W-:Y:S02]  /*3560*/  ISETP.GT.AND P3, PT, R17.reuse, R3, PT ;  /* 0x000000031100720c */ /* 0x040fe40003f64270 */
[----:B------:R-:W-:Y:S02]  /*3570*/  ISETP.GT.AND P4, PT, R17, R0, PT ;  /* 0x000000001100720c */ /* 0x000fe40003f84270 */
[----:B------:R-:W-:Y:S02]  /*3580*/  FSEL R78, R78, -INF , !P6 ;  /* 0xff8000004e4e7808 */ /* 0x000fe40007000000 */
[----:B------:R-:W-:Y:S02]  /*3590*/  FSEL R77, R77, -INF , !P5 ;  /* 0xff8000004d4d7808 */ /* 0x000fe40006800000 */
[----:B------:R-:W-:-:S02]  /*35a0*/  FSEL R76, R61, -INF , !P1 ;  /* 0xff8000003d4c7808 */ /* 0x000fc40004800000 */
[----:B------:R-:W-:Y:S02]  /*35b0*/  FSEL R74, R47, -INF , !P0 ;  /* 0xff8000002f4a7808 */ /* 0x000fe40004000000 */
[----:B------:R-:W-:Y:S02]  /*35c0*/  FSEL R75, R34, -INF , !P3 ;  /* 0xff800000224b7808 */ /* 0x000fe40005800000 */
[----:B-1----:R-:W-:Y:S02]  /*35d0*/  FSEL R73, R31, -INF , !P4 ;  /* 0xff8000001f497808 */ /* 0x002fe40006000000 */
[C---:B------:R-:W-:Y:S02]  /*35e0*/  ISETP.GT.AND P6, PT, R17.reuse, R13, PT ;  /* 0x0000000d1100720c */ /* 0x040fe40003fc4270 */
[C---:B------:R-:W-:Y:S02]  /*35f0*/  ISETP.GT.AND P5, PT, R17.reuse, R15, PT ;  /* 0x0000000f1100720c */ /* 0x040fe40003fa4270 */
[----:B------:R-:W-:-:S02]  /*3600*/  ISETP.GT.AND P1, PT, R17, R14, PT ;  /* 0x0000000e1100720c */ /* 0x000fc40003f24270 */
[C---:B------:R-:W-:Y:S02]  /*3610*/  ISETP.GT.AND P0, PT, R17.reuse, R12, PT ;  /* 0x0000000c1100720c */ /* 0x040fe40003f04270 */
[C---:B------:R-:W-:Y:S02]  /*3620*/  ISETP.GT.AND P3, PT, R17.reuse, R11, PT ;  /* 0x0000000b1100720c */ /* 0x040fe40003f64270 */
[----:B------:R-:W-:Y:S01]  /*3630*/  ISETP.GT.AND P4, PT, R17, R10, PT ;  /* 0x0000000a1100720c */ /* 0x000fe20003f84270 */
[----:B------:R-:W-:Y:S01]  /*3640*/  FMUL.FTZ R17, R36, UR6 ;  /* 0x0000000624117c20 */ /* 0x000fe20008410000 */
[C---:B--2---:R-:W-:Y:S02]  /*3650*/  VIADD R18, R225.reuse, 0x40 ;  /* 0x00000040e1127836 */ /* 0x044fe40000000000 */
[----:B------:R-:W-:Y:S01]  /*3660*/  VIADD R19, R225, 0x48 ;  /* 0x00000048e1137836 */ /* 0x000fe20000000000 */
[----:B------:R1:W-:Y:S01]  /*3670*/  MUFU.TANH R52, R17 ;  /* 0x0000001100347308 */ /* 0x0003e20000002400 */
[----:B------:R-:W-:-:S02]  /*3680*/  FSEL R71, R23, -INF , !P5 ;  /* 0xff80000017477808 */ /* 0x000fc40006800000 */
[----:B---3--:R-:W-:Y:S02]  /*3690*/  FSEL R68, R21, -INF , !P0 ;  /* 0xff80000015447808 */ /* 0x008fe40004000000 */
[-C--:B------:R-:W-:Y:S02]  /*36a0*/  ISETP.GT.AND P5, PT, R18, R16.reuse, PT ;  /* 0x000000101200720c */ /* 0x080fe40003fa4270 */
[----:B------:R-:W-:Y:S01]  /*36b0*/  ISETP.GT.AND P0, PT, R19, R16, PT ;  /* 0x000000101300720c */ /* 0x000fe20003f04270 */
[----:B------:R-:W-:Y:S01]  /*36c0*/  HMMA.16816.F32 R32, R24, R50, R108 ;  /* 0x000000321820723c */ /* 0x000fe2000000186c */
[----:B----4-:R-:W-:Y:S02]  /*36d0*/  FSEL R72, R29, -INF , !P6 ;  /* 0xff8000001d487808 */ /* 0x010fe40007000000 */
[----:B-----5:R-:W-:Y:S02]  /*36e0*/  FSEL R69, R22, -INF , !P1 ;  /* 0xff80000016457808 */ /* 0x020fe40004800000 */
[----:B------:R-:W-:Y:S01]  /*36f0*/  FSEL R61, R20, -INF , !P3 ;  /* 0xff800000143d7808 */ /* 0x000fe20005800000 */
[----:B-1----:R-:W-:Y:S01]  /*3700*/  FMUL.FTZ R17, R37, UR6 ;  /* 0x0000000625117c20 */ /* 0x002fe20008410000 */
[----:B------:R-:W-:-:S02]  /*3710*/  ISETP.GE.AND P6, PT, R16, R229, PT ;  /* 0x000000e51000720c */ /* 0x000fc40003fc6270 */
[C---:B------:R-:W-:Y:S01]  /*3720*/  ISETP.GE.AND P1, PT, R16.reuse, R226, PT ;  /* 0x000000e21000720c */ /* 0x040fe20003f26270 */
[----:B------:R1:W-:Y:S01]  /*3730*/  MUFU.TANH R51, R17 ;  /* 0x0000001100337308 */ /* 0x0003e20000002400 */
[----:B------:R-:W-:Y:S01]  /*3740*/  BAR.SYNC.DEFER_BLOCKING 0x0 ;  /* 0x0000000000007b1d */ /* 0x000fe20000010000 */
[----:B------:R-:W-:Y:S02]  /*3750*/  ISETP.GE.AND P3, PT, R16, R228, PT ;  /* 0x000000e41000720c */ /* 0x000fe40003f66270 */
[----:B------:R-:W-:Y:S02]  /*3760*/  FSEL R16, R118, -INF , !P0 ;  /* 0xff80000076107808 */ /* 0x000fe40004000000 */
[----:B------:R-:W-:Y:S02]  /*3770*/  ISETP.GT.AND P0, PT, R18, R28, PT ;  /* 0x0000001c1200720c */ /* 0x000fe40003f04270 */
[----:B------:R2:W3:Y:S01]  /*3780*/  MUFU.TANH R53, R48 ;  /* 0x0000003000357308 */ /* 0x0004e20000002400 */
[----:B------:R-:W-:Y:S01]  /*3790*/  FMUL.FTZ R29, R38, UR6 ;  /* 0x00000006261d7c20 */ /* 0x000fe20008410000 */
[----:B-1----:R-:W-:-:S04]  /*37a0*/  FSEL R17, R120, -INF , !P5 ;  /* 0xff80000078117808 */ /* 0x002fc80006800000 */
[----:B------:R-:W-:Y:S02]  /*37b0*/  FSEL R45, R17, -INF , !P1 ;  /* 0xff800000112d7808 */ /* 0x000fe40004800000 */
[----:B------:R-:W-:Y:S02]  /*37c0*/  ISETP.GE.AND P1, PT, R28, R226, PT ;  /* 0x000000e21c00720c */ /* 0x000fe40003f26270 */
[----:B--2---:R-:W-:Y:S02]  /*37d0*/  FSEL R48, R16, -INF , !P3 ;  /* 0xff80000010307808 */ /* 0x004fe40005800000 */
[----:B------:R-:W-:Y:S01]  /*37e0*/  FSEL R16, R119, -INF , !P0 ;  /* 0xff80000077107808 */ /* 0x000fe20004000000 */
[----:B------:R-:W-:Y:S01]  /*37f0*/  FMUL.FTZ R17, R40, UR6 ;  /* 0x0000000628117c20 */ /* 0x000fe20008410000 */
[----:B------:R-:W-:Y:S01]  /*3800*/  ISETP.GT.AND P3, PT, R19, R28, PT ;  /* 0x0000001c1300720c */ /* 0x000fe20003f64270 */
[----:B------:R1:W2:Y:S01]  /*3810*/  MUFU.TANH R50, R29 ;  /* 0x0000001d00327308 */ /* 0x0002a20000002400 */
[----:B------:R-:W-:Y:S01]  /*3820*/  FSEL R37, R16, -INF , !P1 ;  /* 0xff80000010257808 */ /* 0x000fe20004800000 */
[----:B------:R-:W-:Y:S01]  /*3830*/  HMMA.16816.F32 R20, R24, R56, R84 ;  /* 0x000000381814723c */ /* 0x000fe20000001854 */
[----:B------:R-:W-:-:S02]  /*3840*/  ISETP.GE.AND P5, PT, R28, R229, PT ;  /* 0x000000e51c00720c */ /* 0x000fc40003fa6270 */
[----:B------:R-:W-:Y:S02]  /*3850*/  ISETP.GE.AND P0, PT, R28, R228, PT ;  /* 0x000000e41c00720c */ /* 0x000fe40003f06270 */
[----:B------:R-:W-:-:S04]  /*3860*/  ISETP.GT.AND P1, PT, R18, R9, PT ;  /* 0x000000091200720c */ /* 0x000fc80003f24270 */
[----:B------:R-:W-:Y:S01]  /*3870*/  FSEL R16, R105, -INF , !P1 ;  /* 0xff80000069107808 */ /* 0x000fe20004800000 */
[----:B-1----:R-:W-:Y:S01]  /*3880*/  HMMA.16816.F32 R28, R24, R58, R88 ;  /* 0x0000003a181c723c */ /* 0x002fe20000001858 */
[----:B------:R1:W-:Y:S01]  /*3890*/  MUFU.TANH R27, R17 ;  /* 0x00000011001b7308 */ /* 0x0003e20000002400 */
[----:B------:R-:W-:Y:S01]  /*38a0*/  FMUL.FTZ R26, R43, UR6 ;  /* 0x000000062b1a7c20 */ /* 0x000fe20008410000 */
[----:B------:R-:W-:Y:S01]  /*38b0*/  FMUL.FTZ R43, R35, UR6 ;  /* 0x00000006232b7c20 */ /* 0x000fe20008410000 */
[----:B------:R-:W-:Y:S02]  /*38c0*/  ISETP.GT.AND P1, PT, R19, R9, PT ;  /* 0x000000091300720c */ /* 0x000fe40003f24270 */
[----:B-1----:R-:W-:Y:S02]  /*38d0*/  FSEL R17, R121, -INF , !P3 ;  /* 0xff80000079117808 */ /* 0x002fe40005800000 */
[----:B------:R-:W-:-:S04]  /*38e0*/  ISETP.GE.AND P3, PT, R9, R226, PT ;  /* 0x000000e20900720c */ /* 0x000fc80003f66270 */
[----:B------:R-:W-:Y:S02]  /*38f0*/  FSEL R35, R16, -INF , !P3 ;  /* 0xff80000010237808 */ /* 0x000fe40005800000 */
[----:B------:R-:W-:Y:S02]  /*3900*/  ISETP.GT.AND P3, PT, R18, R8, PT ;  /* 0x000000081200720c */ /* 0x000fe40003f64270 */
[----:B------:R-:W-:Y:S02]  /*3910*/  FSEL R40, R17, -INF , !P0 ;  /* 0xff80000011287808 */ /* 0x000fe40004000000 */
[----:B------:R-:W-:Y:S02]  /*3920*/  FSEL R16, R103, -INF , !P1 ;  /* 0xff80000067107808 */ /* 0x000fe40004800000 */
[----:B------:R-:W-:Y:S02]  /*3930*/  ISETP.GE.AND P1, PT, R8, R226, PT ;  /* 0x000000e20800720c */ /* 0x000fe40003f26270 */
[----:B------:R-:W-:-:S02]  /*3940*/  FSEL R17, R104, -INF , !P3 ;  /* 0xff80000068117808 */ /* 0x000fc40005800000 */
[----:B------:R-:W-:Y:S02]  /*3950*/  ISETP.GE.AND P0, PT, R9, R228, PT ;  /* 0x000000e40900720c */ /* 0x000fe40003f06270 */
[----:B------:R-:W-:Y:S02]  /*3960*/  ISETP.GT.AND P3, PT, R19, R8, PT ;  /* 0x000000081300720c */ /* 0x000fe40003f64270 */
[----:B------:R-:W-:Y:S01]  /*3970*/  FSEL R38, R17, -INF , !P1 ;  /* 0xff80000011267808 */ /* 0x000fe20004800000 */
[----:B------:R-:W-:Y:S01]  /*3980*/  FMUL.FTZ R25, R42, UR6 ;  /* 0x000000062a197c20 */ /* 0x000fe20008410000 */
[----:B------:R-:W-:Y:S02]  /*3990*/  ISETP.GT.AND P1, PT, R18, R7, PT ;  /* 0x000000071200720c */ /* 0x000fe40003f24270 */
[----:B------:R-:W-:Y:S02]  /*39a0*/  FSEL R42, R16, -INF , !P0 ;  /* 0xff800000102a7808 */ /* 0x000fe40004000000 */
[----:B------:R-:W-:-:S02]  /*39b0*/  FSEL R16, R102, -INF , !P3 ;  /* 0xff80000066107808 */ /* 0x000fc40005800000 */
[----:B------:R-:W-:Y:S02]  /*39c0*/  ISETP.GE.AND P3, PT, R7, R226, PT ;  /* 0x000000e20700720c */ /* 0x000fe40003f66270 */
[----:B------:R-:W-:Y:S02]  /*39d0*/  FSEL R17, R92, -INF , !P1 ;  /* 0xff8000005c117808 */ /* 0x000fe40004800000 */
[----:B------:R-:W-:Y:S02]  /*39e0*/  ISETP.GE.AND P0, PT, R8, R228, PT ;  /* 0x000000e40800720c */ /* 0x000fe40003f06270 */
[----:B------:R-:W-:Y:S02]  /*39f0*/  ISETP.GT.AND P1, PT, R19, R7, PT ;  /* 0x000000071300720c */ /* 0x000fe40003f24270 */
[----:B------:R-:W-:Y:S02]  /*3a00*/  FSEL R56, R17, -INF , !P3 ;  /* 0xff80000011387808 */ /* 0x000fe40005800000 */
[----:B------:R-:W-:-:S02]  /*3a10*/  ISETP.GT.AND P3, PT, R18, R6, PT ;  /* 0x000000061200720c */ /* 0x000fc40003f64270 */
[----:B------:R-:W-:Y:S02]  /*3a20*/  FSEL R46, R16, -INF , !P0 ;  /* 0xff800000102e7808 */ /* 0x000fe40004000000 */
[----:B------:R-:W-:Y:S02]  /*3a30*/  FSEL R16, R82, -INF , !P1 ;  /* 0xff80000052107808 */ /* 0x000fe40004800000 */
[----:B------:R-:W-:Y:S02]  /*3a40*/  ISETP.GE.AND P1, PT, R6, R226, PT ;  /* 0x000000e20600720c */ /* 0x000fe40003f26270 */
[----:B------:R-:W-:Y:S02]  /*3a50*/  FSEL R17, R83, -INF , !P3 ;  /* 0xff80000053117808 */ /* 0x000fe40005800000 */
[----:B------:R-:W-:Y:S01]  /*3a60*/  ISETP.GE.AND P0, PT, R7, R228, PT ;  /* 0x000000e40700720c */ /* 0x000fe20003f06270 */
[----:B------:R-:W-:Y:S01]  /*3a70*/  FMUL.FTZ R36, R39, UR6 ;  /* 0x0000000627247c20 */ /* 0x000fe20008410000 */
[----:B------:R-:W-:-:S02]  /*3a80*/  ISETP.GT.AND P3, PT, R19, R6, PT ;  /* 0x000000061300720c */ /* 0x000fc40003f64270 */
[----:B------:R-:W-:Y:S02]  /*3a90*/  FSEL R54, R17, -INF , !P1 ;  /* 0xff80000011367808 */ /* 0x000fe40004800000 */
[----:B------:R-:W-:Y:S01]  /*3aa0*/  ISETP.GT.AND P1, PT, R18, R5, PT ;  /* 0x000000051200720c */ /* 0x000fe20003f24270 */
[----:B------:R-:W-:Y:S01]  /*3ab0*/  FMUL.FTZ R24, R41, UR6 ;  /* 0x0000000629187c20 */ /* 0x000fe20008410000 */
[----:B------:R-:W-:Y:S01]  /*3ac0*/  FSEL R100, R16, -INF , !P0 ;  /* 0xff80000010647808 */ /* 0x000fe20004000000 */
[----:B------:R1:W4:Y:S01]  /*3ad0*/  MUFU.TANH R41, R36 ;  /* 0x0000002400297308 */ /* 0x0003220000002400 */
[----:B---3--:R-:W-:Y:S02]  /*3ae0*/  FSEL R16, R53, -INF , !P3 ;  /* 0xff80000035107808 */ /* 0x008fe40005800000 */
[----:B------:R-:W-:Y:S02]  /*3af0*/  ISETP.GE.AND P3, PT, R5, R226, PT ;  /* 0x000000e20500720c */ /* 0x000fe40003f66270 */
[----:B------:R-:W-:-:S02]  /*3b00*/  FSEL R17, R52, -INF , !P1 ;  /* 0xff80000034117808 */ /* 0x000fc40004800000 */
[----:B------:R-:W-:Y:S02]  /*3b10*/  ISETP.GE.AND P0, PT, R6, R228, PT ;  /* 0x000000e40600720c */ /* 0x000fe40003f06270 */
[----:B------:R-:W-:Y:S02]  /*3b20*/  ISETP.GT.AND P1, PT, R19, R5, PT ;  /* 0x000000051300720c */ /* 0x000fe40003f24270 */
[----:B------:R-:W-:Y:S02]  /*3b30*/  FSEL R52, R17, -INF , !P3 ;  /* 0xff80000011347808 */ /* 0x000fe40005800000 */
[----:B------:R-:W-:Y:S01]  /*3b40*/  ISETP.GT.AND P3, PT, R18, R4, PT ;  /* 0x000000041200720c */ /* 0x000fe20003f64270 */
[----:B------:R-:W-:Y:S01]  /*3b50*/  FMUL.FTZ R47, R21, UR6 ;  /* 0x00000006152f7c20 */ /* 0x000fe20008410000 */
[----:B------:R-:W-:Y:S01]  /*3b60*/  FSEL R67, R16, -INF , !P0 ;  /* 0xff80000010437808 */ /* 0x000fe20004000000 */
[----:B------:R-:W3:Y:S01]  /*3b70*/  MUFU.TANH R21, R25 ;  /* 0x0000001900157308 */ /* 0x000ee20000002400 */
[----:B--2---:R-:W-:Y:S01]  /*3b80*/  FSEL R16, R50, -INF , !P1 ;  /* 0xff80000032107808 */ /* 0x004fe20004800000 */
[----:B-1----:R-:W-:Y:S01]  /*3b90*/  FMUL.FTZ R36, R33, UR6 ;  /* 0x0000000621247c20 */ /* 0x002fe20008410000 */
[----:B------:R-:W-:-:S02]  /*3ba0*/  ISETP.GE.AND P1, PT, R4, R226, PT ;  /* 0x000000e20400720c */ /* 0x000fc40003f26270 */
[----:B------:R-:W-:-:S03]  /*3bb0*/  FSEL R17, R51, -INF , !P3 ;  /* 0xff80000033117808 */ /* 0x000fc60005800000 */
[----:B------:R-:W1:Y:S01]  /*3bc0*/  MUFU.TANH R33, R24 ;  /* 0x0000001800217308 */ /* 0x000e620000002400 */
[----:B------:R-:W-:Y:S02]  /*3bd0*/  ISETP.GE.AND P0, PT, R5, R228, PT ;  /* 0x000000e40500720c */ /* 0x000fe40003f06270 */
[----:B------:R-:W-:Y:S02]  /*3be0*/  ISETP.GT.AND P3, PT, R19, R4, PT ;  /* 0x000000041300720c */ /* 0x000fe40003f64270 */
[----:B------:R-:W-:Y:S01]  /*3bf0*/  FSEL R50, R17, -INF , !P1 ;  /* 0xff80000011327808 */ /* 0x000fe20004800000 */
[----:B------:R-:W-:Y:S01]  /*3c00*/  FMUL.FTZ R32, R32, UR6 ;  /* 0x0000000620207c20 */ /* 0x000fe20008410000 */
[----:B------:R-:W-:Y:S02]  /*3c10*/  ISETP.GT.AND P1, PT, R18, R3, PT ;  /* 0x000000031200720c */ /* 0x000fe40003f24270 */
[----:B------:R-:W-:Y:S01]  /*3c20*/  FSEL R106, R16, -INF , !P0 ;  /* 0xff800000106a7808 */ /* 0x000fe20004000000 */
[----:B------:R-:W-:Y:S01]  /*3c30*/  FMUL.FTZ R49, R22, UR6 ;  /* 0x0000000616317c20 */ /* 0x000fe20008410000 */
[----:B----4-:R-:W-:Y:S01]  /*3c40*/  FSEL R16, R41, -INF , !P3 ;  /* 0xff80000029107808 */ /* 0x010fe20005800000 */
[----:B------:R-:W2:Y:S01]  /*3c50*/  MUFU.TANH R24, R26 ;  /* 0x0000001a00187308 */ /* 0x000ea20000002400 */
[----:B------:R-:W-:-:S02]  /*3c60*/  ISETP.GE.AND P3, PT, R3, R226, PT ;  /* 0x000000e20300720c */ /* 0x000fc40003f66270 */
[----:B------:R-:W-:Y:S01]  /*3c70*/  FSEL R17, R27, -INF , !P1 ;  /* 0xff8000001b117808 */ /* 0x000fe20004800000 */
[----:B------:R-:W-:Y:S01]  /*3c80*/  FMUL.FTZ R39, R34, UR6 ;  /* 0x0000000622277c20 */ /* 0x000fe20008410000 */
[----:B------:R-:W-:-:S03]  /*3c90*/  ISETP.GE.AND P0, PT, R4, R228, PT ;  /* 0x000000e40400720c */ /* 0x000fc60003f06270 */
[----:B------:R-:W4:Y:S01]  /*3ca0*/  MUFU.TANH R22, R32 ;  /* 0x0000002000167308 */ /* 0x000f220000002400 */
[----:B------:R-:W-:Y:S01]  /*3cb0*/  ISETP.GT.AND P1, PT, R19, R3, PT ;  /* 0x000000031300720c */ /* 0x000fe20003f24270 */
[----:B------:R-:W-:Y:S01]  /*3cc0*/  FMUL.FTZ R44, R20, UR6 ;  /* 0x00000006142c7c20 */ /* 0x000fe20008410000 */
[----:B------:R-:W-:Y:S02]  /*3cd0*/  FSEL R171, R17, -INF , !P3 ;  /* 0xff80000011ab7808 */ /* 0x000fe40005800000 */
[----:B------:R-:W-:Y:S02]  /*3ce0*/  ISETP.GT.AND P3, PT, R18, R0, PT ;  /* 0x000000001200720c */ /* 0x000fe40003f64270 */
[----:B------:R-:W-:Y:S01]  /*3cf0*/  FSEL R105, R16, -INF , !P0 ;  /* 0xff80000010697808 */ /* 0x000fe20004000000 */
[----:B------:R-:W5:Y:S01]  /*3d00*/  MUFU.TANH R20, R39 ;  /* 0x0000002700147308 */ /* 0x000f620000002400 */
[----:B---3--:R-:W-:Y:S02]  /*3d10*/  FSEL R16, R21, -INF , !P1 ;  /* 0xff80000015107808 */ /* 0x008fe40004800000 */
[----:B------:R-:W-:-:S02]  /*3d20*/  ISETP.GE.AND P1, PT, R0, R226, PT ;  /* 0x000000e20000720c */ /* 0x000fc40003f26270 */
[----:B-1----:R-:W-:Y:S02]  /*3d30*/  FSEL R17, R33, -INF , !P3 ;  /* 0xff80000021117808 */ /* 0x002fe40005800000 */
[----:B------:R-:W-:Y:S02]  /*3d40*/  ISETP.GE.AND P0, PT, R3, R228, PT ;  /* 0x000000e40300720c */ /* 0x000fe40003f06270 */
[----:B------:R-:W-:Y:S02]  /*3d50*/  FSEL R170, R17, -INF , !P1 ;  /* 0xff80000011aa7808 */ /* 0x000fe40004800000 */
[----:B------:R-:W-:Y:S02]  /*3d60*/  ISETP.GT.AND P3, PT, R19, R0, PT ;  /* 0x000000001300720c */ /* 0x000fe40003f64270 */
[----:B------:R-:W-:Y:S02]  /*3d70*/  ISETP.GT.AND P1, PT, R18, R13, PT ;  /* 0x0000000d1200720c */ /* 0x000fe40003f24270 */
[----:B------:R-:W-:-:S02]  /*3d80*/  FSEL R174, R16, -INF , !P0 ;  /* 0xff80000010ae7808 */ /* 0x000fc40004000000 */
[-C--:B------:R-:W-:Y:S02]  /*3d90*/  ISETP.GE.AND P0, PT, R0, R228.reuse, PT ;  /* 0x000000e40000720c */ /* 0x080fe40003f06270 */
[----:B--2---:R-:W-:Y:S02]  /*3da0*/  FSEL R16, R24, -INF , !P3 ;  /* 0xff80000018107808 */ /* 0x004fe40005800000 */
[----:B----4-:R-:W-:Y:S02]  /*3db0*/  FSEL R17, R22, -INF , !P1 ;  /* 0xff80000016117808 */ /* 0x010fe40004800000 */
[----:B------:R-:W-:Y:S01]  /*3dc0*/  ISETP.GT.AND P1, PT, R19, R13, PT ;  /* 0x0000000d1300720c */ /* 0x000fe20003f24270 */
[----:B------:R-:W1:Y:S01]  /*3dd0*/  MUFU.TANH R32, R36 ;  /* 0x0000002400207308 */ /* 0x000e620000002400 */
[----:B------:R-:W-:Y:S02]  /*3de0*/  FSEL R173, R16, -INF , !P0 ;  /* 0xff80000010ad7808 */ /* 0x000fe40004000000 */
[----:B------:R-:W-:-:S02]  /*3df0*/  ISETP.GE.AND P0, PT, R13, R228, PT ;  /* 0x000000e40d00720c */ /* 0x000fc40003f06270 */
[----:B-----5:R-:W-:Y:S01]  /*3e00*/  FSEL R16, R20, -INF , !P1 ;  /* 0xff80000014107808 */ /* 0x020fe20004800000 */
[----:B------:R-:W-:Y:S02]  /*3e10*/  FMUL.FTZ R34, R23, UR6 ;  /* 0x0000000617227c20 */ /* 0x000fe40008410000 */
[----:B------:R-:W2:Y:S01]  /*3e20*/  MUFU.TANH R23, R43 ;  /* 0x0000002b00177308 */ /* 0x000ea20000002400 */
[----:B------:R-:W-:Y:S01]  /*3e30*/  FSEL R175, R16, -INF , !P0 ;  /* 0xff80000010af7808 */ /* 0x000fe20004000000 */
[----:B------:R-:W-:Y:S01]  /*3e40*/  FMUL.FTZ R16, R28, UR6 ;  /* 0x000000061c107c20 */ /* 0x000fe20008410000 */
[----:B------:R-:W-:Y:S02]  /*3e50*/  ISETP.GE.AND P3, PT, R13, R226, PT ;  /* 0x000000e20d00720c */ /* 0x000fe40003f66270 */
[----:B------:R-:W-:Y:S02]  /*3e60*/  ISETP.GT.U32.AND P0, PT, R107, R186, PT ;  /* 0x000000ba6b00720c */ /* 0x000fe40003f04070 */
[----:B------:R-:W-:Y:S01]  /*3e70*/  FSEL R169, R17, -INF , !P3 ;  /* 0xff80000011a97808 */ /* 0x000fe20005800000 */
[----:B------:R3:W4:Y:S01]  /*3e80*/  MUFU.TANH R27, R44 ;  /* 0x0000002c001b7308 */ /* 0x0007220000002400 */
[----:B------:R-:W-:Y:S01]  /*3e90*/  ISETP.GT.AND P3, PT, R18, R15, PT ;  /* 0x0000000f1200720c */ /* 0x000fe20003f64270 */
[----:B------:R-:W-:-:S06]  /*3ea0*/  FMUL.FTZ R24, R29, UR6 ;  /* 0x000000061d187c20 */ /* 0x000fcc0008410000 */
[----:B------:R3:W2:Y:S01]  /*3eb0*/  MUFU.TANH R26, R47 ;  /* 0x0000002f001a7308 */ /* 0x0006a20000002400 */
[----:B-1----:R-:W-:-:S07]  /*3ec0*/  FSEL R17, R32, -INF , !P3 ;  /* 0xff80000020117808 */ /* 0x002fce0005800000 */
[----:B------:R3:W1:Y:S01]  /*3ed0*/  MUFU.TANH R25, R49 ;  /* 0x0000003100197308 */ /* 0x0006620000002400 */
[----:B------:R-:W-:-:S07]  /*3ee0*/  ISETP.GE.AND P1, PT, R15, R226, PT ;  /* 0x000000e20f00720c */ /* 0x000fce0003f26270 */
[----:B------:R3:W1:Y:S01]  /*3ef0*/  MUFU.TANH R28, R16 ;  /* 0x00000010001c7308 */ /* 0x0006620000002400 */
[----:B------:R-:W-:Y:S01]  /*3f00*/  ISETP.GT.AND P3, PT, R19, R15, PT ;  /* 0x0000000f1300720c */ /* 0x000fe20003f64270 */
[----:B------:R-:W-:Y:S01]  /*3f10*/  FMUL.FTZ R29, R30, UR6 ;  /* 0x000000061e1d7c20 */ /* 0x000fe20008410000 */
[----:B------:R-:W-:Y:S01]  /*3f20*/  FMUL.FTZ R30, R31, UR6 ;  /* 0x000000061f1e7c20 */ /* 0x000fe20008410000 */
[----:B------:R-:W-:Y:S01]  /*3f30*/  FMUL.FTZ R31, R55, UR6 ;  /* 0x00000006371f7c20 */ /* 0x000fe20008410000 */
[----:B------:R-:W-:Y:S02]  /*3f40*/  FSEL R168, R17, -INF , !P1 ;  /* 0xff80000011a87808 */ /* 0x000fe40004800000 */
[----:B--2---:R-:W-:Y:S02]  /*3f50*/  FSEL R23, R23, -INF , !P3 ;  /* 0xff80000017177808 */ /* 0x004fe40005800000 */
[----:B------:R-:W-:Y:S02]  /*3f60*/  ISETP.GE.AND P1, PT, R15, R228, PT ;  /* 0x000000e40f00720c */ /* 0x000fe40003f26270 */
[----:B------:R-:W-:Y:S01]  /*3f70*/  ISETP.GT.AND P3, PT, R18, R14, PT ;  /* 0x0000000e1200720c */ /* 0x000fe20003f64270 */
[----:B----4-:R-:W-:-:S12]  /*3f80*/  @!P0 BRA `(.L_x_964) ;  /* 0x0000000000508947 */ /* 0x010fd80003800000 */
[----:B---3--:R-:W-:-:S04]  /*3f90*/  VIADD R16, R189, 0xfffffffe ;  /* 0xfffffffebd107836 */ /* 0x008fc80000000000 */
        /* <DEDUP_REMOVED lines=19> */
.L_x_964:
[----:B------:R-:W-:Y:S01]  /*40d0*/  ISETP.GE.AND P0, PT, R14, R226, PT ;  /* 0x000000e20e00720c */ /* 0x000fe20003f06270 */
[----:B--2---:R-:W2:Y:S01]  /*40e0*/  MUFU.TANH R21, R24 ;  /* 0x0000001800157308 */ /* 0x004ea20000002400 */
[----:B---3--:R-:W-:Y:S01]  /*40f0*/  FSEL R16, R27, -INF , !P3 ;  /* 0xff8000001b107808 */ /* 0x008fe20005800000 */
[----:B------:R-:W3:Y:S01]  /*4100*/  LDCU UR6, c[0x0][0x45c] ;  /* 0x00008b80ff0677ac */ /* 0x000ee20008000800 */
[----:B------:R-:W-:Y:S02]  /*4110*/  FSEL R172, R23, -INF , !P1 ;  /* 0xff80000017ac7808 */ /* 0x000fe40004800000 */
[----:B------:R-:W-:Y:S02]  /*4120*/  FSEL R199, R16, -INF , !P0 ;  /* 0xff80000010c77808 */ /* 0x000fe40004000000 */
[----:B------:R-:W-:Y:S01]  /*4130*/  FMNMX3.FTZ R16, R45, R37, R35, !PT ;  /* 0x000000252d107276 */ /* 0x000fe20007810023 */
[----:B------:R-:W-:Y:S01]  /*4140*/  MUFU.TANH R24, R30 ;  /* 0x0000001e00187308 */ /* 0x000fe20000002400 */
[----:B------:R-:W-:-:S02]  /*4150*/  ISETP.GT.AND P1, PT, R19, R14, PT ;  /* 0x0000000e1300720c */ /* 0x000fc40003f24270 */
[----:B------:R-:W-:Y:S02]  /*4160*/  FMNMX3.FTZ R16, R16, R38, R56, !PT ;  /* 0x0000002610107276 */ /* 0x000fe40007810038 */
[----:B------:R-:W-:Y:S02]  /*4170*/  ISETP.GT.AND P3, PT, R18, R12, PT ;  /* 0x0000000c1200720c */ /* 0x000fe40003f64270 */
[----:B------:R-:W-:Y:S01]  /*4180*/  FMNMX3.FTZ R17, R60, R62, R63, !PT ;  /* 0x0000003e3c117276 */ /* 0x000fe2000781003f */
[----:B------:R-:W-:Y:S01]  /*4190*/  MUFU.TANH R22, R31 ;  /* 0x0000001f00167308 */ /* 0x000fe20000002400 */
[----:B------:R-:W-:Y:S02]  /*41a0*/  FMNMX3.FTZ R16, R16, R54, R52, !PT ;  /* 0x0000003610107276 */ /* 0x000fe40007810034 */
[----:B-1----:R-:W-:Y:S02]  /*41b0*/  FSEL R27, R25, -INF , !P1 ;  /* 0xff800000191b7808 */ /* 0x002fe40004800000 */
[----:B------:R-:W-:-:S02]  /*41c0*/  ISETP.GE.AND P1, PT, R12, R226, PT ;  /* 0x000000e20c00720c */ /* 0x000fc40003f26270 */
[----:B------:R-:W-:Y:S01]  /*41d0*/  FSEL R20, R26, -INF , !P3 ;  /* 0xff8000001a147808 */ /* 0x000fe20005800000 */
[----:B------:R-:W1:Y:S01]  /*41e0*/  MUFU.TANH R25, R34 ;  /* 0x0000002200197308 */ /* 0x000e620000002400 */
[----:B------:R-:W-:Y:S02]  /*41f0*/  FMNMX3.FTZ R17, R17, R70, R128, !PT ;  /* 0x0000004611117276 */ /* 0x000fe40007810080 */
[----:B------:R-:W-:Y:S02]  /*4200*/  ISETP.GT.AND P3, PT, R18, R11, PT ;  /* 0x0000000b1200720c */ /* 0x000fe40003f64270 */
[----:B------:R-:W-:Y:S02]  /*4210*/  FMNMX3.FTZ R16, R16, R50, R171, !PT ;  /* 0x0000003210107276 */ /* 0x000fe400078100ab */
[----:B------:R-:W-:Y:S02]  /*4220*/  FSEL R198, R20, -INF , !P1 ;  /* 0xff80000014c67808 */ /* 0x000fe40004800000 */
[----:B------:R-:W-:Y:S01]  /*4230*/  FMNMX3.FTZ R103, R17, R137, R136, !PT ;  /* 0x0000008911677276 */ /* 0x000fe20007810088 */
[----:B------:R-:W4:Y:S01]  /*4240*/  MUFU.TANH R20, R29 ;  /* 0x0000001d00147308 */ /* 0x000f220000002400 */
[----:B------:R-:W-:-:S02]  /*4250*/  ISETP.GE.AND P1, PT, R11, R226, PT ;  /* 0x000000e20b00720c */ /* 0x000fc40003f26270 */
[----:B------:R-:W-:Y:S02]  /*4260*/  FSEL R17, R28, -INF , !P3 ;  /* 0xff8000001c117808 */ /* 0x000fe40005800000 */
[----:B------:R-:W-:Y:S02]  /*4270*/  ISETP.GT.AND P3, PT, R18, R10, PT ;  /* 0x0000000a1200720c */ /* 0x000fe40003f64270 */
[----:B------:R-:W-:Y:S02]  /*4280*/  FMNMX3.FTZ R16, R16, R170, R169, !PT ;  /* 0x000000aa10107276 */ /* 0x000fe400078100a9 */
[----:B------:R-:W-:Y:S02]  /*4290*/  FMNMX3.FTZ R103, R103, R138, R176, !PT ;  /* 0x0000008a67677276 */ /* 0x000fe400078100b0 */
[----:B------:R-:W-:Y:S02]  /*42a0*/  FSEL R197, R17, -INF , !P1 ;  /* 0xff80000011c57808 */ /* 0x000fe40004800000 */
[----:B------:R-:W-:-:S02]  /*42b0*/  ISETP.GE.AND P1, PT, R10, R226, PT ;  /* 0x000000e20a00720c */ /* 0x000fc40003f26270 */
[----:B--2---:R-:W-:Y:S02]  /*42c0*/  FSEL R17, R21, -INF , !P3 ;  /* 0xff80000015117808 */ /* 0x004fe40005800000 */
[----:B------:R-:W-:Y:S02]  /*42d0*/  FMNMX3.FTZ R16, R16, R168, R199, !PT ;  /* 0x000000a810107276 */ /* 0x000fe400078100c7 */
[----:B------:R-:W-:Y:S02]  /*42e0*/  FMNMX3.FTZ R103, R103, R181, R180, !PT ;  /* 0x000000b567677276 */ /* 0x000fe400078100b4 */
[----:B------:R-:W-:Y:S02]  /*42f0*/  FSEL R179, R17, -INF , !P1 ;  /* 0xff80000011b37808 */ /* 0x000fe40004800000 */
[----:B------:R-:W-:Y:S02]  /*4300*/  FMNMX3.FTZ R16, R16, R198, R197, !PT ;  /* 0x000000c610107276 */ /* 0x000fe400078100c5 */
[----:B------:R-:W-:-:S02]  /*4310*/  FMNMX3.FTZ R17, R48, R40, R42, !PT ;  /* 0x0000002830117276 */ /* 0x000fc4000781002a */
[----:B------:R-:W-:Y:S02]  /*4320*/  FMNMX3.FTZ R103, R103, R182, R213, !PT ;  /* 0x000000b667677276 */ /* 0x000fe400078100d5 */
[----:B------:R-:W-:Y:S02]  /*4330*/  FMNMX.FTZ R104, R179, R16, !PT ;  /* 0x00000010b3687209 */ /* 0x000fe40007810000 */
[----:B------:R-:W-:Y:S02]  /*4340*/  FMNMX3.FTZ R16, R17, R46, R100, !PT ;  /* 0x0000002e11107276 */ /* 0x000fe40007810064 */
[----:B------:R-:W-:Y:S01]  /*4350*/  FMNMX3.FTZ R103, R103, R214, R215, !PT ;  /* 0x000000d667677276 */ /* 0x000fe200078100d7 */
[----:B------:R-:W-:Y:S01]  /*4360*/  SHFL.BFLY PT, R23, R104, 0x2, 0x1f ;  /* 0x0c401f0068177f89 */ /* 0x000fe200000e0000 */
[----:B------:R-:W-:Y:S02]  /*4370*/  ISETP.GT.AND P3, PT, R19, R12, PT ;  /* 0x0000000c1300720c */ /* 0x000fe40003f64270 */
[----:B------:R-:W-:-:S02]  /*4380*/  FMNMX3.FTZ R16, R16, R67, R106, !PT ;  /* 0x0000004310107276 */ /* 0x000fc4000781006a */
[----:B------:R-:W-:Y:S02]  /*4390*/  FMNMX.FTZ R103, R216, R103, !PT ;  /* 0x00000067d8677209 */ /* 0x000fe40007810000 */
[-C--:B------:R-:W-:Y:S02]  /*43a0*/  ISETP.GE.AND P0, PT, R14, R228.reuse, PT ;  /* 0x000000e40e00720c */ /* 0x080fe40003f06270 */
[----:B------:R-:W-:Y:S01]  /*43b0*/  ISETP.GE.AND P1, PT, R12, R228, PT ;  /* 0x000000e40c00720c */ /* 0x000fe20003f26270 */
[----:B------:R-:W2:Y:S01]  /*43c0*/  SHFL.BFLY PT, R21, R103, 0x2, 0x1f ;  /* 0x0c401f0067157f89 */ /* 0x000ea200000e0000 */
[----:B-1----:R-:W-:Y:S02]  /*43d0*/  FSEL R17, R25, -INF , !P3 ;  /* 0xff80000019117808 */ /* 0x002fe40005800000 */
[----:B------:R-:W-:Y:S02]  /*43e0*/  ISETP.GT.AND P3, PT, R19, R11, PT ;  /* 0x0000000b1300720c */ /* 0x000fe40003f64270 */
[----:B------:R-:W-:-:S02]  /*43f0*/  FMNMX3.FTZ R16, R16, R105, R174, !PT ;  /* 0x0000006910107276 */ /* 0x000fc400078100ae */
[----:B------:R-:W-:Y:S02]  /*4400*/  FSEL R178, R27, -INF , !P0 ;  /* 0xff8000001bb27808 */ /* 0x000fe40004000000 */
[----:B------:R-:W-:Y:S02]  /*4410*/  FSEL R196, R17, -INF , !P1 ;  /* 0xff80000011c47808 */ /* 0x000fe40004800000 */
[----:B------:R-:W-:Y:S02]  /*4420*/  ISETP.GE.AND P0, PT, R11, R228, PT ;  /* 0x000000e40b00720c */ /* 0x000fe40003f06270 */
[----:B------:R-:W-:Y:S02]  /*4430*/  ISETP.GT.AND P1, PT, R19, R10, PT ;  /* 0x0000000a1300720c */ /* 0x000fe40003f24270 */
[----:B----4-:R-:W-:Y:S02]  /*4440*/  FSEL R20, R20, -INF , !P3 ;  /* 0xff80000014147808 */ /* 0x010fe40005800000 */
[----:B------:R-:W-:-:S02]  /*4450*/  FMNMX3.FTZ R16, R16, R173, R175, !PT ;  /* 0x000000ad10107276 */ /* 0x000fc400078100af */
[----:B------:R-:W-:Y:S02]  /*4460*/  ISETP.GE.AND P3, PT, R10, R228, PT ;  /* 0x000000e40a00720c */ /* 0x000fe40003f66270 */
[----:B------:R-:W-:Y:S02]  /*4470*/  FSEL R17, R24, -INF , !P1 ;  /* 0xff80000018117808 */ /* 0x000fe40004800000 */
[----:B------:R-:W-:Y:S02]  /*4480*/  FSEL R203, R20, -INF , !P0 ;  /* 0xff80000014cb7808 */ /* 0x000fe40004000000 */
[----:B------:R-:W-:Y:S02]  /*4490*/  FMNMX3.FTZ R16, R16, R172, R178, !PT ;  /* 0x000000ac10107276 */ /* 0x000fe400078100b2 */
[----:B------:R-:W-:Y:S02]  /*44a0*/  ISETP.GE.AND P0, PT, R8, R229, PT ;  /* 0x000000e50800720c */ /* 0x000fe40003f06270 */
[----:B------:R-:W-:-:S02]  /*44b0*/  FSEL R206, R17, -INF , !P3 ;  /* 0xff80000011ce7808 */ /* 0x000fc40005800000 */
[----:B------:R-:W-:Y:S02]  /*44c0*/  FMNMX3.FTZ R8, R16, R196, R203, !PT ;  /* 0x000000c410087276 */ /* 0x000fe400078100cb */
[-C--:B------:R-:W-:Y:S02]  /*44d0*/  ISETP.GE.AND P3, PT, R6, R229.reuse, PT ;  /* 0x000000e50600720c */ /* 0x080fe40003f66270 */
[----:B------:R-:W-:Y:S02]  /*44e0*/  FMNMX.FTZ R6, R206, R8, !PT ;  /* 0x00000008ce067209 */ /* 0x000fe40007810000 */
[----:B------:R-:W-:Y:S02]  /*44f0*/  FSEL R44, R64, -INF , !P6 ;  /* 0xff800000402c7808 */ /* 0x000fe40007000000 */
[-C--:B------:R-:W-:Y:S02]  /*4500*/  ISETP.GE.AND P6, PT, R5, R229.reuse, PT ;  /* 0x000000e50500720c */ /* 0x080fe40003fc6270 */
[----:B------:R-:W1:Y:S01]  /*4510*/  SHFL.BFLY PT, R5, R6, 0x2, 0x1f ;  /* 0x0c401f0006057f89 */ /* 0x000e6200000e0000 */
[----:B------:R-:W-:-:S02]  /*4520*/  ISETP.GE.AND P1, PT, R9, R229, PT ;  /* 0x000000e50900720c */ /* 0x000fc40003f26270 */
[----:B------:R-:W-:Y:S02]  /*4530*/  FSEL R22, R22, -INF , !P4 ;  /* 0xff80000016167808 */ /* 0x000fe40006000000 */
[----:B------:R-:W-:Y:S02]  /*4540*/  ISETP.GE.AND P4, PT, R7, R229, PT ;  /* 0x000000e50700720c */ /* 0x000fe40003f86270 */
[----:B--2---:R-:W-:Y:S02]  /*4550*/  FMNMX.FTZ R103, R103, R21, !PT ;  /* 0x0000001567677209 */ /* 0x004fe40007810000 */
[----:B------:R-:W-:Y:S02]  /*4560*/  FSEL R17, R65, -INF , !P5 ;  /* 0xff80000041117808 */ /* 0x000fe40006800000 */
[----:B------:R-:W-:Y:S01]  /*4570*/  FSEL R16, R66, -INF , !P1 ;  /* 0xff80000042107808 */ /* 0x000fe20004800000 */
[----:B------:R-:W2:Y:S01]  /*4580*/  SHFL.BFLY PT, R7, R103, 0x1, 0x1f ;  /* 0x0c201f0067077f89 */ /* 0x000ea200000e0000 */
[----:B------:R-:W-:-:S02]  /*4590*/  FSEL R9, R79, -INF , !P0 ;  /* 0xff8000004f097808 */ /* 0x000fc40004000000 */
[----:B------:R-:W-:Y:S02]  /*45a0*/  ISETP.GE.AND P0, PT, R0, R229, PT ;  /* 0x000000e50000720c */ /* 0x000fe40003f06270 */
[----:B------:R-:W-:Y:S02]  /*45b0*/  FSEL R66, R78, -INF , !P4 ;  /* 0xff8000004e427808 */ /* 0x000fe40006000000 */
[----:B------:R-:W-:Y:S02]  /*45c0*/  FMNMX3.FTZ R0, R44, R17, R16, !PT ;  /* 0x000000112c007276 */ /* 0x000fe40007810010 */
[----:B------:R-:W-:Y:S02]  /*45d0*/  FMNMX.FTZ R104, R104, R23, !PT ;  /* 0x0000001768687209 */ /* 0x000fe40007810000 */
[-C--:B------:R-:W-:Y:S02]  /*45e0*/  ISETP.GE.AND P5, PT, R4, R229.reuse, PT ;  /* 0x000000e50400720c */ /* 0x080fe40003fa6270 */
[----:B------:R-:W-:Y:S01]  /*45f0*/  ISETP.GE.AND P1, PT, R3, R229, PT ;  /* 0x000000e50300720c */ /* 0x000fe20003f26270 */
[----:B------:R-:W4:Y:S01]  /*4600*/  SHFL.BFLY PT, R8, R104, 0x1, 0x1f ;  /* 0x0c201f0068087f89 */ /* 0x000f2200000e0000 */
[----:B------:R-:W-:-:S02]  /*4610*/  FSEL R65, R77, -INF , !P3 ;  /* 0xff8000004d417808 */ /* 0x000fc40005800000 */
[----:B------:R-:W-:Y:S02]  /*4620*/  FSEL R64, R76, -INF , !P6 ;  /* 0xff8000004c407808 */ /* 0x000fe40007000000 */
[----:B------:R-:W-:Y:S02]  /*4630*/  FMNMX3.FTZ R0, R0, R9, R66, !PT ;  /* 0x0000000900007276 */ /* 0x000fe40007810042 */
[-C--:B------:R-:W-:Y:S02]  /*4640*/  ISETP.GE.AND P6, PT, R14, R229.reuse, PT ;  /* 0x000000e50e00720c */ /* 0x080fe40003fc6270 */
[----:B------:R-:W-:Y:S02]  /*4650*/  ISETP.GE.AND P4, PT, R13, R229, PT ;  /* 0x000000e50d00720c */ /* 0x000fe40003f86270 */
[----:B------:R-:W-:Y:S02]  /*4660*/  FSEL R14, R74, -INF , !P5 ;  /* 0xff8000004a0e7808 */ /* 0x000fe40006800000 */
[----:B------:R-:W-:-:S02]  /*4670*/  FSEL R151, R75, -INF , !P1 ;  /* 0xff8000004b977808 */ /* 0x000fc40004800000 */
[----:B------:R-:W-:Y:S02]  /*4680*/  FMNMX3.FTZ R0, R0, R65, R64, !PT ;  /* 0x0000004100007276 */ /* 0x000fe40007810040 */
[----:B------:R-:W-:Y:S02]  /*4690*/  ISETP.GE.AND P3, PT, R15, R229, PT ;  /* 0x000000e50f00720c */ /* 0x000fe40003f66270 */
[----:B------:R-:W-:Y:S02]  /*46a0*/  FSEL R150, R73, -INF , !P0 ;  /* 0xff80000049967808 */ /* 0x000fe40004000000 */
[----:B------:R-:W-:Y:S02]  /*46b0*/  FSEL R149, R72, -INF , !P4 ;  /* 0xff80000048957808 */ /* 0x000fe40006000000 */
[----:B------:R-:W-:Y:S02]  /*46c0*/  FMNMX3.FTZ R0, R0, R14, R151, !PT ;  /* 0x0000000e00007276 */ /* 0x000fe40007810097 */
[----:B-1----:R-:W-:-:S02]  /*46d0*/  FMNMX.FTZ R6, R6, R5, !PT ;  /* 0x0000000506067209 */ /* 0x002fc40007810000 */
[-C--:B------:R-:W-:Y:S02]  /*46e0*/  ISETP.GE.AND P5, PT, R12, R229.reuse, PT ;  /* 0x000000e50c00720c */ /* 0x080fe40003fa6270 */
[-C--:B------:R-:W-:Y:S01]  /*46f0*/  ISETP.GE.AND P1, PT, R11, R229.reuse, PT ;  /* 0x000000e50b00720c */ /* 0x080fe20003f26270 */
[----:B------:R-:W1:Y:S01]  /*4700*/  SHFL.BFLY PT, R101, R6, 0x1, 0x1f ;  /* 0x0c201f0006657f89 */ /* 0x000e6200000e0000 */
[----:B------:R-:W-:Y:S02]  /*4710*/  FSEL R148, R71, -INF , !P3 ;  /* 0xff80000047947808 */ /* 0x000fe40005800000 */
[----:B------:R-:W-:Y:S02]  /*4720*/  FSEL R205, R69, -INF , !P6 ;  /* 0xff80000045cd7808 */ /* 0x000fe40007000000 */
[----:B------:R-:W-:Y:S02]  /*4730*/  FMNMX3.FTZ R0, R0, R150, R149, !PT ;  /* 0x0000009600007276 */ /* 0x000fe40007810095 */
[----:B------:R-:W-:-:S02]  /*4740*/  ISETP.GE.AND P0, PT, R10, R229, PT ;  /* 0x000000e50a00720c */ /* 0x000fc40003f06270 */
[----:B------:R-:W-:Y:S02]  /*4750*/  FSEL R207, R68, -INF , !P5 ;  /* 0xff80000044cf7808 */ /* 0x000fe40006800000 */
[----:B------:R-:W-:Y:S02]  /*4760*/  FSEL R208, R61, -INF , !P1 ;  /* 0xff8000003dd07808 */ /* 0x000fe40004800000 */
[----:B------:R-:W-:Y:S02]  /*4770*/  FMNMX3.FTZ R0, R0, R148, R205, !PT ;  /* 0x0000009400007276 */ /* 0x000fe400078100cd */
[----:B------:R-:W-:Y:S02]  /*4780*/  FSEL R236, R22, -INF , !P0 ;  /* 0xff80000016ec7808 */ /* 0x000fe40004000000 */
[----:B------:R-:W-:Y:S02]  /*4790*/  FMNMX3.FTZ R4, R0, R207, R208, !PT ;  /* 0x000000cf00047276 */ /* 0x000fe400078100d0 */
[----:B--2---:R-:W-:-:S02]  /*47a0*/  FMNMX.FTZ R103, R103, R7, !PT ;  /* 0x0000000767677209 */ /* 0x004fc40007810000 */
[----:B------:R-:W-:Y:S02]  /*47b0*/  FMNMX.FTZ R4, R236, R4, !PT ;  /* 0x00000004ec047209 */ /* 0x000fe40007810000 */
[----:B----4-:R-:W-:Y:S01]  /*47c0*/  FMNMX.FTZ R104, R104, R8, !PT ;  /* 0x0000000868687209 */ /* 0x010fe20007810000 */
[C---:B---3--:R-:W-:Y:S01]  /*47d0*/  FMUL.FTZ R13, R103.reuse, UR6 ;  /* 0x00000006670d7c20 */ /* 0x048fe20008410000 */
[----:B------:R-:W-:Y:S01]  /*47e0*/  FSETP.NEU.FTZ.AND P3, PT, R103, -INF , PT ;  /* 0xff8000006700780b */ /* 0x000fe20003f7d000 */
[----:B------:R-:W2:Y:S01]  /*47f0*/  SHFL.BFLY PT, R5, R4, 0x2, 0x1f ;  /* 0x0c401f0004057f89 */ /* 0x000ea200000e0000 */
[C---:B------:R-:W-:Y:S01]  /*4800*/  FSETP.NEU.FTZ.AND P1, PT, R104.reuse, -INF , PT ;  /* 0xff8000006800780b */ /* 0x040fe20003f3d000 */
[----:B------:R-:W-:Y:S01]  /*4810*/  FMUL.FTZ R12, R104, UR6 ;  /* 0x00000006680c7c20 */ /* 0x000fe20008410000 */
[----:B------:R-:W-:Y:S02]  /*4820*/  FSEL R13, R13, RZ, P3 ;  /* 0x000000ff0d0d7208 */ /* 0x000fe40001800000 */
[----:B-1----:R-:W-:-:S02]  /*4830*/  FMNMX.FTZ R101, R6, R101, !PT ;  /* 0x0000006506657209 */ /* 0x002fc40007810000 */
[----:B------:R-:W-:Y:S01]  /*4840*/  FSEL R12, R12, RZ, P1 ;  /* 0x000000ff0c0c7208 */ /* 0x000fe20000800000 */
[----:B------:R-:W-:Y:S01]  /*4850*/  FFMA.FTZ R0, R60, UR6, -R13 ;  /* 0x000000063c007c23 */ /* 0x000fe2000801080d */
[C---:B------:R-:W-:Y:S01]  /*4860*/  FSETP.NEU.FTZ.AND P0, PT, R101.reuse, -INF , PT ;  /* 0xff8000006500780b */ /* 0x040fe20003f1d000 */
[----:B------:R-:W-:Y:S02]  /*4870*/  FMUL.FTZ R3, R101, UR6 ;  /* 0x0000000665037c20 */ /* 0x000fe40008410000 */
[----:B------:R1:W-:Y:S03]  /*4880*/  MUFU.EX2 R47, R0 ;  /* 0x00000000002f7308 */ /* 0x0003e60000000800 */
[----:B------:R-:W-:Y:S02]  /*4890*/  FSEL R3, R3, RZ, P0 ;  /* 0x000000ff03037208 */ /* 0x000fe40000000000 */
[----:B--2---:R-:W-:-:S03]  /*48a0*/  FMNMX.FTZ R4, R4, R5, !PT ;  /* 0x0000000504047209 */ /* 0x004fc60007810000 */
[----:B------:R-:W-:Y:S01]  /*48b0*/  FFMA.FTZ R5, R48, UR6, -R3 ;  /* 0x0000000630057c23 */ /* 0x000fe20008010803 */
[----:B-1----:R-:W-:-:S03]  /*48c0*/  FFMA.FTZ R0, R45, UR6, -R12 ;  /* 0x000000062d007c23 */ /* 0x002fc6000801080c */
[----:B------:R1:W-:Y:S08]  /*48d0*/  MUFU.EX2 R190, R5 ;  /* 0x0000000500be7308 */ /* 0x0003f00000000800 */
[----:B------:R2:W-:Y:S01]  /*48e0*/  MUFU.EX2 R217, R0 ;  /* 0x0000000000d97308 */ /* 0x0005e20000000800 */
[----:B-1----:R-:W1:Y:S01]  /*48f0*/  SHFL.BFLY PT, R5, R4, 0x1, 0x1f ;  /* 0x0c201f0004057f89 */ /* 0x002e6200000e0000 */
[----:B--2---:R-:W-:-:S06]  /*4900*/  FFMA.FTZ R0, R37, UR6, -R12 ;  /* 0x0000000625007c23 */ /* 0x004fcc000801080c */
[----:B------:R2:W3:Y:S01]  /*4910*/  MUFU.EX2 R218, R0 ;  /* 0x0000000000da7308 */ /* 0x0004e20000000800 */
[----:B-1----:R-:W-:-:S04]  /*4920*/  FMNMX.FTZ R102, R4, R5, !PT ;  /* 0x0000000504667209 */ /* 0x002fc80007810000 */
[C---:B------:R-:W-:Y:S01]  /*4930*/  FSETP.NEU.FTZ.AND P0, PT, R102.reuse, -INF , PT ;  /* 0xff8000006600780b */ /* 0x040fe20003f1d000 */
[--C-:B--2---:R-:W-:Y:S01]  /*4940*/  FFMA.FTZ R0, R35, UR6, -R12.reuse ;  /* 0x0000000623007c23 */ /* 0x104fe2000801080c */
[----:B------:R-:W-:Y:S01]  /*4950*/  FMUL.FTZ R8, R102, UR6 ;  /* 0x0000000666087c20 */ /* 0x000fe20008410000 */
[----:B---3--:R-:W-:Y:S02]  /*4960*/  F2FP.F16.F32.PACK_AB R4, R218, R217 ;  /* 0x000000d9da04723e */ /* 0x008fe400000000ff */
[----:B------:R1:W-:Y:S02]  /*4970*/  MUFU.EX2 R189, R0 ;  /* 0x0000000000bd7308 */ /* 0x0003e40000000800 */
[----:B-1----:R-:W-:-:S06]  /*4980*/  FFMA.FTZ R0, R38, UR6, -R12 ;  /* 0x0000000626007c23 */ /* 0x002fcc000801080c */
[----:B------:R1:W2:Y:S02]  /*4990*/  MUFU.EX2 R183, R0 ;  /* 0x0000000000b77308 */ /* 0x0002a40000000800 */
[----:B-1----:R-:W-:Y:S02]  /*49a0*/  LOP3.LUT R0, R184, R185, RZ, 0xfc, !PT ;  /* 0x000000b9b8007212 */ /* 0x002fe400078efcff */
[----:B--2---:R-:W-:Y:S02]  /*49b0*/  F2FP.F16.F32.PACK_AB R6, R183, R189 ;  /* 0x000000bdb706723e */ /* 0x004fe400000000ff */
[----:B------:R-:W-:Y:S01]  /*49c0*/  LEA R220, R0, UR5, 0x1 ;  /* 0x0000000500dc7c11 */ /* 0x000fe2000f8e08ff */
[----:B------:R-:W-:-:S04]  /*49d0*/  FFMA.FTZ R0, R40, UR6, -R3 ;  /* 0x0000000628007c23 */ /* 0x000fc80008010803 */
[----:B------:R-:W-:Y:S01]  /*49e0*/  IMAD.IADD R15, R2, 0x1, R220 ;  /* 0x00000001020f7824 */ /* 0x000fe200078e02dc */
[----:B------:R1:W2:Y:S01]  /*49f0*/  MUFU.EX2 R191, R0 ;  /* 0x0000000000bf7308 */ /* 0x0002a20000000800 */
[----:B------:R-:W3:Y:S04]  /*4a00*/  LDSM.16.MT88.4 R28, [R220+0x9000] ;  /* 0x00900000dc1c783b */ /* 0x000ee80000004200 */
[----:B------:R-:W4:Y:S04]  /*4a10*/  LDSM.16.MT88.4 R24, [R15+0x9000] ;  /* 0x009000000f18783b */ /* 0x000f280000004200 */
[----:B------:R-:W5:Y:S04]  /*4a20*/  LDSM.16.MT88.4 R20, [R220+0xa000] ;  /* 0x00a00000dc14783b */ /* 0x000f680000004200 */
[----:B------:R-:W5:Y:S01]  /*4a30*/  LDSM.16.MT88.4 R32, [R15+0xa000] ;  /* 0x00a000000f20783b */ /* 0x000f620000004200 */
[----:B-1----:R-:W-:-:S03]  /*4a40*/  FFMA.FTZ R0, R42, UR6, -R3 ;  /* 0x000000062a007c23 */ /* 0x002fc60008010803 */
[----:B------:R-:W1:Y:S01]  /*4a50*/  LDSM.16.MT88.4 R36, [R220+0xb000] ;  /* 0x00b00000dc24783b */ /* 0x000e620000004200 */
[----:B--2---:R-:W-:Y:S01]  /*4a60*/  F2FP.F16.F32.PACK_AB R5, R191, R190 ;  /* 0x000000bebf05723e */ /* 0x004fe200000000ff */
[----:B------:R2:W-:Y:S02]  /*4a70*/  MUFU.EX2 R188, R0 ;  /* 0x0000000000bc7308 */ /* 0x0005e40000000800 */
[----:B------:R-:W1:Y:S01]  /*4a80*/  LDSM.16.MT88.4 R40, [R15+0xb000] ;  /* 0x00b000000f28783b */ /* 0x000e620000004200 */
[----:B--2---:R-:W-:-:S05]  /*4a90*/  FFMA.FTZ R0, R46, UR6, -R3 ;  /* 0x000000062e007c23 */ /* 0x004fca0008010803 */
[----:B------:R2:W3:Y:S02]  /*4aa0*/  MUFU.EX2 R177, R0 ;  /* 0x0000000000b17308 */ /* 0x0004e40000000800 */
[----:B--2---:R-:W-:Y:S01]  /*4ab0*/  FFMA.FTZ R0, R62, UR6, -R13 ;  /* 0x000000063e007c23 */ /* 0x004fe2000801080d */
[----:B---3--:R-:W-:-:S05]  /*4ac0*/  F2FP.F16.F32.PACK_AB R7, R177, R188 ;  /* 0x000000bcb107723e */ /* 0x008fca00000000ff */
[----:B------:R2:W-:Y:S02]  /*4ad0*/  MUFU.EX2 R250, R0 ;  /* 0x0000000000fa7308 */ /* 0x0005e40000000800 */
[C---:B------:R-:W-:Y:S08]  /*4ae0*/  HMMA.16816.F32 R124, R4.reuse, R28, RZ ;  /* 0x0000001c047c723c */ /* 0x040ff000000018ff */
[----:B----4-:R-:W-:Y:S01]  /*4af0*/  HMMA.16816.F32 R120, R4, R24, RZ ;  /* 0x000000180478723c */ /* 0x010fe200000018ff */
[----:B--2---:R-:W-:-:S07]  /*4b00*/  FFMA.FTZ R0, R63, UR6, -R13 ;  /* 0x000000063f007c23 */ /* 0x004fce000801080d */
[C---:B-----5:R-:W-:Y:S01]  /*4b10*/  HMMA.16816.F32 R116, R4.reuse, R20, RZ ;  /* 0x000000140474723c */ /* 0x060fe200000018ff */
        /* <DEDUP_REMOVED lines=22> */
[----:B------:R-:W-:-:S06]  /*4c80*/  IMAD.MOV.U32 R16, RZ, RZ, R186 ;  /* 0x000000ffff107224 */ /* 0x000fcc00078e00ba */
[----:B------:R1:W-:Y:S01]  /*4c90*/  MUFU.EX2 R211, R8 ;  /* 0x0000000800d37308 */ /* 0x0003e20000000800 */
[----:B---3--:R-:W-:-:S07]  /*4ca0*/  FFMA.FTZ R4, R56, UR6, -R12 ;  /* 0x0000000638047c23 */ /* 0x008fce000801080c */
        /* <DEDUP_REMOVED lines=16> */
[----:B------:R-:W1:Y:S01]  /*4db0*/  LDSM.16.MT88.4 R28, [R220+0xa400] ;  /* 0x00a40000dc1c783b */ /* 0x000e620000004200 */
[----:B------:R3:W4:Y:S06]  /*4dc0*/  MUFU.EX2 R247, R4 ;  /* 0x0000000400f77308 */ /* 0x00072c0000000800 */
[C---:B------:R-:W-:Y:S08]  /*4dd0*/  HMMA.16816.F32 R52, R8.reuse, R32, RZ ;  /* 0x000000200834723c */ /* 0x040ff000000018ff */
[----:B------:R-:W-:Y:S01]  /*4de0*/  HMMA.16816.F32 R140, R8, R34, RZ ;  /* 0x00000022088c723c */ /* 0x000fe200000018ff */
[----:B------:R-:W5:Y:S01]  /*4df0*/  LDSM.16.MT88.4 R32, [R15+0xa400] ;  /* 0x00a400000f20783b */ /* 0x000f620000004200 */
[----:B---3--:R-:W-:Y:S01]  /*4e00*/  FFMA.FTZ R4, R100, UR6, -R3 ;  /* 0x0000000664047c23 */ /* 0x008fe20008010803 */
[----:B----4-:R-:W-:-:S03]  /*4e10*/  F2FP.F16.F32.PACK_AB R6, R247, R248 ;  /* 0x000000f8f706723e */ /* 0x010fc600000000ff */
[----:B------:R3:W-:Y:S02]  /*4e20*/  MUFU.EX2 R240, R4 ;  /* 0x0000000400f07308 */ /* 0x0007e40000000800 */
[C---:B------:R-:W-:Y:S08]  /*4e30*/  HMMA.16816.F32 R60, R8.reuse, R24, RZ ;  /* 0x00000018083c723c */ /* 0x040ff000000018ff */
[----:B------:R-:W-:Y:S01]  /*4e40*/  HMMA.16816.F32 R128, R8, R26, RZ ;  /* 0x0000001a0880723c */ /* 0x000fe200000018ff */
[----:B------:R-:W4:Y:S01]  /*4e50*/  LDSM.16.MT88.4 R24, [R220+0x9400] ;  /* 0x00940000dc18783b */ /* 0x000f220000004200 */
[----:B---3--:R-:W-:-:S06]  /*4e60*/  FFMA.FTZ R4, R67, UR6, -R3 ;  /* 0x0000000643047c23 */ /* 0x008fcc0008010803 */
[C---:B------:R-:W-:Y:S01]  /*4e70*/  HMMA.16816.F32 R48, R8.reuse, R36, RZ ;  /* 0x000000240830723c */ /* 0x040fe200000018ff */
[----:B------:R3:W2:Y:S07]  /*4e80*/  MUFU.EX2 R244, R4 ;  /* 0x0000000400f47308 */ /* 0x0006ae0000000800 */
[C---:B------:R-:W-:Y:S01]  /*4e90*/  HMMA.16816.F32 R156, R8.reuse, R38, RZ ;  /* 0x00000026089c723c */ /* 0x040fe200000018ff */
[----:B------:R-:W4:Y:S07]  /*4ea0*/  LDSM.16.MT88.4 R36, [R220+0xb400] ;  /* 0x00b40000dc24783b */ /* 0x000f2e0000004200 */
[----:B------:R-:W-:Y:S01]  /*4eb0*/  HMMA.16816.F32 R44, R8, R40, RZ ;  /* 0x00000028082c723c */ /* 0x000fe200000018ff */
[----:B---3--:R-:W-:Y:S01]  /*4ec0*/  FFMA.FTZ R4, R106, UR6, -R3 ;  /* 0x000000066a047c23 */ /* 0x008fe20008010803 */
[----:B--2---:R-:W-:-:S06]  /*4ed0*/  F2FP.F16.F32.PACK_AB R5, R244, R240 ;  /* 0x000000f0f405723e */ /* 0x004fcc00000000ff */
[----:B------:R-:W-:Y:S01]  /*4ee0*/  HMMA.16816.F32 R152, R8, R42, RZ ;  /* 0x0000002a0898723c */ /* 0x000fe200000018ff */
[----:B------:R-:W2:Y:S01]  /*4ef0*/  LDSM.16.MT88.4 R40, [R15+0xb400] ;  /* 0x00b400000f28783b */ /* 0x000ea20000004200 */
[----:B------:R-:W-:Y:S01]  /*4f00*/  FFMA.FTZ R8, R138, UR6, -R13 ;  /* 0x000000068a087c23 */ /* 0x000fe2000801080d */
[----:B------:R3:W-:Y:S08]  /*4f10*/  MUFU.EX2 R243, R4 ;  /* 0x0000000400f37308 */ /* 0x0007f00000000800 */
[----:B------:R1:W-:Y:S01]  /*4f20*/  MUFU.EX2 R237, R8 ;  /* 0x0000000800ed7308 */ /* 0x0003e20000000800 */
[----:B---3--:R-:W-:-:S07]  /*4f30*/  FFMA.FTZ R4, R105, UR6, -R3 ;  /* 0x0000000669047c23 */ /* 0x008fce0008010803 */
[----:B------:R3:W5:Y:S01]  /*4f40*/  MUFU.EX2 R242, R4 ;  /* 0x0000000400f27308 */ /* 0x0007620000000800 */
[----:B-1----:R-:W-:-:S07]  /*4f50*/  FFMA.FTZ R8, R66, UR6, -R0 ;  /* 0x0000000642087c23 */ /* 0x002fce0008010800 */
[----:B------:R1:W-:Y:S01]  /*4f60*/  MUFU.EX2 R202, R8 ;  /* 0x0000000800ca7308 */ /* 0x0003e20000000800 */
[----:B---3--:R-:W-:Y:S01]  /*4f70*/  FFMA.FTZ R4, R137, UR6, -R13 ;  /* 0x0000000689047c23 */ /* 0x008fe2000801080d */
[----:B-----5:R-:W-:-:S06]  /*4f80*/  F2FP.F16.F32.PACK_AB R7, R242, R243 ;  /* 0x000000f3f207723e */ /* 0x020fcc00000000ff */
[----:B------:R3:W5:Y:S01]  /*4f90*/  MUFU.EX2 R239, R4 ;  /* 0x0000000400ef7308 */ /* 0x0007620000000800 */
[----:B-1----:R-:W-:-:S07]  /*4fa0*/  FFMA.FTZ R8, R65, UR6, -R0 ;  /* 0x0000000641087c23 */ /* 0x002fce0008010800 */
[----:B------:R1:W5:Y:S01]  /*4fb0*/  MUFU.EX2 R204, R8 ;  /* 0x0000000800cc7308 */ /* 0x0003620000000800 */
[----:B---3--:R-:W-:-:S07]  /*4fc0*/  FFMA.FTZ R4, R136, UR6, -R13 ;  /* 0x0000000688047c23 */ /* 0x008fce000801080d */
[----:B------:R3:W5:Y:S01]  /*4fd0*/  MUFU.EX2 R238, R4 ;  /* 0x0000000400ee7308 */ /* 0x0007620000000800 */
[----:B-1----:R-:W-:-:S07]  /*4fe0*/  FFMA.FTZ R8, R64, UR6, -R0 ;  /* 0x0000000640087c23 */ /* 0x002fce0008010800 */
[----:B------:R1:W-:Y:S01]  /*4ff0*/  MUFU.EX2 R201, R8 ;  /* 0x0000000800c97308 */ /* 0x0003e20000000800 */
[----:B---3--:R-:W-:-:S07]  /*5000*/  F2FP.F16.F32.PACK_AB R4, R249, R245 ;  /* 0x000000f5f904723e */ /* 0x008fce00000000ff */
[C---:B------:R-:W-:Y:S01]  /*5010*/  HMMA.16816.F32 R136, R4.reuse, R22, R92 ;  /* 0x000000160488723c */ /* 0x040fe2000000185c */
[----:B-1----:R-:W-:Y:S01]  /*5020*/  FFMA.FTZ R8, R14, UR6, -R0 ;  /* 0x000000060e087c23 */ /* 0x002fe20008010800 */
[----:B------:R-:W-:Y:S01]  /*5030*/  FFMA.FTZ R14, R175, UR6, -R3 ;  /* 0x00000006af0e7c23 */ /* 0x000fe20008010803 */
[----:B------:R-:W-:Y:S02]  /*5040*/  MOV R175, R191 ;  /* 0x000000bf00af7202 */ /* 0x000fe40000000f00 */
[----:B------:R1:W3:Y:S03]  /*5050*/  MUFU.EX2 R200, R8 ;  /* 0x0000000800c87308 */ /* 0x0002e60000000800 */
[C---:B------:R-:W-:Y:S05]  /*5060*/  HMMA.16816.F32 R160, R4.reuse, R20, R120 ;  /* 0x0000001404a0723c */ /* 0x040fea0000001878 */
[----:B------:R4:W-:Y:S03]  /*5070*/  MUFU.EX2 R222, R14 ;  /* 0x0000000e00de7308 */ /* 0x0009e60000000800 */
[----:B------:R-:W-:Y:S01]  /*5080*/  HMMA.16816.F32 R92, R4, R30, R88 ;  /* 0x0000001e045c723c */ /* 0x000fe20000001858 */
[----:B-1----:R-:W-:-:S07]  /*5090*/  FFMA.FTZ R8, R176, UR6, -R13 ;  /* 0x00000006b0087c23 */ /* 0x002fce000801080d */
[----:B------:R-:W-:Y:S01]  /*50a0*/  HMMA.16816.F32 R120, R4, R32, R112 ;  /* 0x000000200478723c */ /* 0x000fe20000001870 */
[----:B------:R1:W-:Y:S01]  /*50b0*/  MUFU.EX2 R235, R8 ;  /* 0x0000000800eb7308 */ /* 0x0003e20000000800 */
[----:B----4-:R-:W-:-:S06]  /*50c0*/  FFMA.FTZ R14, R172, UR6, -R3 ;  /* 0x00000006ac0e7c23 */ /* 0x010fcc0008010803 */
        /* <DEDUP_REMOVED lines=9> */
[C---:B--2---:R-:W-:Y:S08]  /*5160*/  HMMA.16816.F32 R108, R4.reuse, R40, R76 ;  /* 0x00000028046c723c */ /* 0x044ff0000000184c */
[----:B------:R-:W-:Y:S01]  /*5170*/  HMMA.16816.F32 R96, R4, R26, R96 ;  /* 0x0000001a0460723c */ /* 0x000fe20000001860 */
[----:B-1----:R-:W-:-:S07]  /*5180*/  FFMA.FTZ R8, R169, UR6, -R12 ;  /* 0x00000006a9087c23 */ /* 0x002fce000801080c */
[----:B------:R-:W-:Y:S01]  /*5190*/  HMMA.16816.F32 R80, R4, R42, R68 ;  /* 0x0000002a0450723c */ /* 0x000fe20000001844 */
[----:B-----5:R-:W-:Y:S01]  /*51a0*/  F2FP.F16.F32.PACK_AB R4, R239, R246 ;  /* 0x000000f6ef04723e */ /* 0x020fe200000000ff */
[----:B------:R1:W-:Y:S01]  /*51b0*/  MUFU.EX2 R231, R8 ;  /* 0x0000000800e77308 */ /* 0x0003e20000000800 */
[----:B------:R-:W-:Y:S02]  /*51c0*/  F2FP.F16.F32.PACK_AB R5, R204, R202 ;  /* 0x000000cacc05723e */ /* 0x000fe400000000ff */
[----:B------:R-:W-:Y:S02]  /*51d0*/  F2FP.F16.F32.PACK_AB R6, R237, R238 ;  /* 0x000000eeed06723e */ /* 0x000fe400000000ff */
[----:B---3--:R-:W-:-:S07]  /*51e0*/  F2FP.F16.F32.PACK_AB R7, R200, R201 ;  /* 0x000000c9c807723e */ /* 0x008fce00000000ff */
[----:B------:R-:W-:Y:S01]  /*51f0*/  HMMA.16816.F32 R76, R4, R24, R72 ;  /* 0x00000018044c723c */ /* 0x000fe20000001848 */
[----:B-1----:R-:W-:-:S07]  /*5200*/  FFMA.FTZ R8, R168, UR6, -R12 ;  /* 0x00000006a8087c23 */ /* 0x002fce000801080c */
[C---:B------:R-:W-:Y:S01]  /*5210*/  HMMA.16816.F32 R72, R4.reuse, R20, R60 ;  /* 0x000000140448723c */ /* 0x040fe2000000183c */
[----:B------:R1:W2:Y:S07]  /*5220*/  MUFU.EX2 R230, R8 ;  /* 0x0000000800e67308 */ /* 0x0002ae0000000800 */
[----:B------:R-:W-:Y:S01]  /*5230*/  HMMA.16816.F32 R60, R4, R26, R144 ;  /* 0x0000001a043c723c */ /* 0x000fe20000001890 */
[----:B------:R-:W-:Y:S01]  /*5240*/  MOV R144, R177 ;  /* 0x000000b100907202 */ /* 0x000fe20000000f00 */
[----:B------:R-:W-:Y:S01]  /*5250*/  LDSM.16.MT88.4 R24, [R220+0xa800] ;  /* 0x00a80000dc18783b */ /* 0x000fe20000004200 */
[----:B------:R3:W-:Y:S01]  /*5260*/  MUFU.EX2 R177, R14 ;  /* 0x0000000e00b17308 */ /* 0x0007e20000000800 */
[----:B------:R-:W-:-:S02]  /*5270*/  IMAD.MOV.U32 R147, RZ, RZ, R189 ;  /* 0x000000ffff937224 */ /* 0x000fc400078e00bd */
[----:B------:R-:W-:Y:S02]  /*5280*/  IMAD.MOV.U32 R146, RZ, RZ, R188 ;  /* 0x000000ffff927224 */ /* 0x000fe400078e00bc */
[----:B------:R-:W-:Y:S01]  /*5290*/  HMMA.16816.F32 R192, R4, R40, R44 ;  /* 0x0000002804c0723c */ /* 0x000fe2000000182c */
[----:B------:R-:W-:Y:S02]  /*52a0*/  IMAD.MOV.U32 R145, RZ, RZ, R183 ;  /* 0x000000ffff917224 */ /* 0x000fe400078e00b7 */
[----:B-1----:R-:W-:Y:S01]  /*52b0*/  FFMA.FTZ R8, R174, UR6, -R3 ;  /* 0x00000006ae087c23 */ /* 0x002fe20008010803 */
[----:B------:R-:W-:-:S03]  /*52c0*/  IMAD.MOV.U32 R174, RZ, RZ, R218 ;  /* 0x000000ffffae7224 */ /* 0x000fc600078e00da */
[----:B------:R1:W-:Y:S01]  /*52d0*/  MUFU.EX2 R224, R8 ;  /* 0x0000000800e07308 */ /* 0x0003e20000000800 */
[----:B------:R-:W-:Y:S01]  /*52e0*/  HMMA.16816.F32 R64, R4, R32, R52 ;  /* 0x000000200440723c */ /* 0x000fe20000001834 */
[----:B---3--:R-:W-:-:S06]  /*52f0*/  FFMA.FTZ R14, R181, UR6, -R13 ;  /* 0x00000006b50e7c23 */ /* 0x008fcc000801080d */
[----:B------:R3:W-:Y:S01]  /*5300*/  MUFU.EX2 R219, R14 ;  /* 0x0000000e00db7308 */ /* 0x0007e20000000800 */
[----:B------:R-:W-:Y:S01]  /*5310*/  HMMA.16816.F32 R184, R4, R36, R48 ;  /* 0x0000002404b8723c */ /* 0x000fe20000001830 */
[----:B-1----:R-:W-:Y:S01]  /*5320*/  FFMA.FTZ R8, R173, UR6, -R3 ;  /* 0x00000006ad087c23 */ /* 0x002fe20008010803 */
[----:B------:R-:W-:-:S06]  /*5330*/  IMAD.MOV.U32 R173, RZ, RZ, R217 ;  /* 0x000000ffffad7224 */ /* 0x000fcc00078e00d9 */
[----:B------:R-:W-:Y:S01]  /*5340*/  HMMA.16816.F32 R44, R4, R34, R140 ;  /* 0x00000022042c723c */ /* 0x000fe2000000188c */
[----:B------:R-:W1:Y:S01]  /*5350*/  LDSM.16.MT88.4 R32, [R15+0xa800] ;  /* 0x00a800000f20783b */ /* 0x000e620000004200 */
[----:B------:R5:W2:Y:S01]  /*5360*/  MUFU.EX2 R223, R8 ;  /* 0x0000000800df7308 */ /* 0x000aa20000000800 */
[----:B------:R-:W-:Y:S02]  /*5370*/  IMAD.MOV.U32 R143, RZ, RZ, R190 ;  /* 0x000000ffff8f7224 */ /* 0x000fe400078e00be */
[----:B---3--:R-:W-:-:S03]  /*5380*/  FFMA.FTZ R14, R180, UR6, -R13 ;  /* 0x00000006b40e7c23 */ /* 0x008fc6000801080d */
[C---:B------:R-:W-:Y:S02]  /*5390*/  HMMA.16816.F32 R68, R4.reuse, R28, R56 ;  /* 0x0000001c0444723c */ /* 0x040fe40000001838 */
[----:B------:R3:W-:Y:S06]  /*53a0*/  MUFU.EX2 R218, R14 ;  /* 0x0000000e00da7308 */ /* 0x0007ec0000000800 */
[C---:B------:R-:W-:Y:S01]  /*53b0*/  HMMA.16816.F32 R52, R4.reuse, R22, R128 ;  /* 0x000000160434723c */ /* 0x040fe20000001880 */
[----:B------:R-:W1:Y:S04]  /*53c0*/  LDSM.16.MT88.4 R20, [R220+0x9800] ;  /* 0x00980000dc14783b */ /* 0x000e680000004200 */
[----:B-----5:R-:W-:Y:S03]  /*53d0*/  LDSM.16.MT88.4 R8, [R15+0x9800] ;  /* 0x009800000f08783b */ /* 0x020fe60000004200 */
[----:B------:R-:W-:Y:S01]  /*53e0*/  HMMA.16816.F32 R48, R4, R30, R132 ;  /* 0x0000001e0430723c */ /* 0x000fe20000001884 */
[----:B------:R-:W5:Y:S01]  /*53f0*/  LDSM.16.MT88.4 R28, [R15+0xb800] ;  /* 0x00b800000f1c783b */ /* 0x000f620000004200 */
[----:B---3--:R-:W-:-:S06]  /*5400*/  FFMA.FTZ R14, R182, UR6, -R13 ;  /* 0x00000006b60e7c23 */ /* 0x008fcc000801080d */
[C---:B------:R-:W-:Y:S01]  /*5410*/  HMMA.16816.F32 R56, R4.reuse, R38, R156 ;  /* 0x000000260438723c */ /* 0x040fe2000000189c */
[----:B------:R-:W3:Y:S01]  /*5420*/  LDSM.16.MT88.4 R36, [R220+0xb800] ;  /* 0x00b80000dc24783b */ /* 0x000ee20000004200 */
[----:B------:R1:W-:Y:S03]  /*5430*/  MUFU.EX2 R217, R14 ;  /* 0x0000000e00d97308 */ /* 0x0003e60000000800 */
[----:B------:R-:W3:Y:S03]  /*5440*/  LDSM.16.MT88.4 R156, [R220+0xac00] ;  /* 0x00ac0000dc9c783b */ /* 0x000ee60000004200 */
[----:B------:R-:W-:Y:S01]  /*5450*/  HMMA.16816.F32 R40, R4, R42, R152 ;  /* 0x0000002a0428723c */ /* 0x000fe20000001898 */
[----:B----4-:R-:W-:Y:S02]  /*5460*/  F2FP.F16.F32.PACK_AB R4, R232, R234 ;  /* 0x000000eae804723e */ /* 0x010fe400000000ff */
[----:B--2---:R-:W-:-:S02]  /*5470*/  F2FP.F16.F32.PACK_AB R6, R230, R231 ;  /* 0x000000e7e606723e */ /* 0x004fc400000000ff */
[----:B------:R-:W-:Y:S02]  /*5480*/  F2FP.F16.F32.PACK_AB R5, R223, R224 ;  /* 0x000000e0df05723e */ /* 0x000fe400000000ff */
[----:B------:R-:W-:Y:S01]  /*5490*/  F2FP.F16.F32.PACK_AB R7, R177, R222 ;  /* 0x000000deb107723e */ /* 0x000fe200000000ff */
[----:B-1----:R-:W-:-:S06]  /*54a0*/  FFMA.FTZ R14, R151, UR6, -R0 ;  /* 0x00000006970e7c23 */ /* 0x002fcc0008010800 */
[C---:B------:R-:W-:Y:S01]  /*54b0*/  HMMA.16816.F32 R168, R4.reuse, R32, R120 ;  /* 0x0000002004a8723c */ /* 0x040fe20000001878 */
[----:B------:R1:W-:Y:S07]  /*54c0*/  MUFU.EX2 R105, R14 ;  /* 0x0000000e00697308 */ /* 0x0003ee0000000800 */
[C---:B------:R-:W-:Y:S08]  /*54d0*/  HMMA.16816.F32 R116, R4.reuse, R20, R164 ;  /* 0x000000140474723c */ /* 0x040ff000000018a4 */
[----:B-----5:R-:W-:Y:S01]  /*54e0*/  HMMA.16816.F32 R188, R4, R28, R108 ;  /* 0x0000001c04bc723c */ /* 0x020fe2000000186c */
        /* <DEDUP_REMOVED lines=8> */
[C---:B---3--:R-:W-:Y:S08]  /*5570*/  HMMA.16816.F32 R180, R4.reuse, R36, R112 ;  /* 0x0000002404b4723c */ /* 0x048ff00000001870 */
[----:B------:R-:W-:Y:S01]  /*5580*/  HMMA.16816.F32 R136, R4, R10, R136 ;  /* 0x0000000a0488723c */ /* 0x000fe20000001888 */
[----:B-1----:R-:W-:-:S04]  /*5590*/  FFMA.FTZ R14, R148, UR6, -R0 ;  /* 0x00000006940e7c23 */ /* 0x002fc80008010800 */
[----:B------:R1:W3:Y:S03]  /*55a0*/  MUFU.EX2 R100, R14 ;  /* 0x0000000e00647308 */ /* 0x0002e60000000800 */
[C---:B------:R-:W-:Y:S08]  /*55b0*/  HMMA.16816.F32 R152, R4.reuse, R26, R92 ;  /* 0x0000001a0498723c */ /* 0x040ff0000000185c */
[C---:B------:R-:W-:Y:S08]  /*55c0*/  HMMA.16816.F32 R88, R4.reuse, R34, R88 ;  /* 0x000000220458723c */ /* 0x040ff00000001858 */
[----:B------:R-:W-:Y:S01]  /*55d0*/  HMMA.16816.F32 R108, R4, R38, R84 ;  /* 0x00000026046c723c */ /* 0x000fe20000001854 */
[----:B-1----:R-:W-:Y:S01]  /*55e0*/  FFMA.FTZ R14, R213, UR6, -R13 ;  /* 0x00000006d50e7c23 */ /* 0x002fe2000801080d */
[----:B------:R-:W-:-:S06]  /*55f0*/  IMAD.MOV.U32 R213, RZ, RZ, R145 ;  /* 0x000000ffffd57224 */ /* 0x000fcc00078e0091 */
[----:B------:R-:W-:Y:S01]  /*5600*/  HMMA.16816.F32 R96, R4, R30, R80 ;  /* 0x0000001e0460723c */ /* 0x000fe20000001850 */
[----:B------:R-:W-:Y:S01]  /*5610*/  F2FP.F16.F32.PACK_AB R4, R219, R235 ;  /* 0x000000ebdb04723e */ /* 0x000fe200000000ff */
[----:B------:R-:W-:Y:S01]  /*5620*/  LDSM.16.MT88.4 R80, [R220+0xbc00] ;  /* 0x00bc0000dc50783b */ /* 0x000fe20000004200 */
[----:B--2---:R-:W-:Y:S02]  /*5630*/  F2FP.F16.F32.PACK_AB R5, R176, R105 ;  /* 0x00000069b005723e */ /* 0x004fe400000000ff */
[----:B------:R-:W-:Y:S02]  /*5640*/  F2FP.F16.F32.PACK_AB R6, R217, R218 ;  /* 0x000000dad906723e */ /* 0x000fe400000000ff */
[----:B---3--:R-:W-:-:S07]  /*5650*/  F2FP.F16.F32.PACK_AB R7, R100, R106 ;  /* 0x0000006a6407723e */ /* 0x008fce00000000ff */
[----:B------:R-:W-:Y:S01]  /*5660*/  HMMA.16816.F32 R128, R4, R8, R72 ;  /* 0x000000080480723c */ /* 0x000fe20000001848 */
[----:B------:R-:W-:Y:S01]  /*5670*/  FFMA.FTZ R8, R199, UR6, -R12 ;  /* 0x00000006c7087c23 */ /* 0x000fe2000801080c */
[----:B------:R-:W-:-:S06]  /*5680*/  IMAD.MOV.U32 R199, RZ, RZ, R146 ;  /* 0x000000ffffc77224 */ /* 0x000fcc00078e0092 */
[----:B------:R-:W-:Y:S01]  /*5690*/  HMMA.16816.F32 R160, R4, R22, R60 ;  /* 0x0000001604a0723c */ /* 0x000fe2000000183c */
[----:B------:R1:W-:Y:S01]  /*56a0*/  MUFU.EX2 R60, R8 ;  /* 0x00000008003c7308 */ /* 0x0003e20000000800 */
[----:B------:R-:W-:Y:S02]  /*56b0*/  IMAD.MOV.U32 R63, RZ, RZ, R16 ;  /* 0x000000ffff3f7224 */ /* 0x000fe400078e0010 */
[----:B------:R-:W-:-:S04]  /*56c0*/  IMAD.MOV.U32 R62, RZ, RZ, R144 ;  /* 0x000000ffff3e7224 */ /* 0x000fc800078e0090 */
[C---:B------:R-:W-:Y:S01]  /*56d0*/  HMMA.16816.F32 R112, R4.reuse, R20, R76 ;  /* 0x000000140470723c */ /* 0x040fe2000000184c */
[----:B------:R-:W-:Y:S07]  /*56e0*/  MUFU.EX2 R61, R14 ;  /* 0x0000000e003d7308 */ /* 0x000fee0000000800 */
[----:B------:R-:W-:Y:S01]  /*56f0*/  HMMA.16816.F32 R48, R4, R26, R48 ;  /* 0x0000001a0430723c */ /* 0x000fe20000001830 */
[----:B------:R-:W-:Y:S02]  /*5700*/  IMAD.MOV.U32 R27, RZ, RZ, R175 ;  /* 0x000000ffff1b7224 */ /* 0x000fe400078e00af */
[----:B-1----:R-:W-:Y:S01]  /*5710*/  FFMA.FTZ R8, R198, UR6, -R12 ;  /* 0x00000006c6087c23 */ /* 0x002fe2000801080c */
[----:B------:R-:W-:-:S02]  /*5720*/  IMAD.MOV.U32 R198, RZ, RZ, R147 ;  /* 0x000000ffffc67224 */ /* 0x000fc400078e0093 */
[----:B------:R-:W-:Y:S01]  /*5730*/  IMAD.MOV.U32 R26, RZ, RZ, R173 ;  /* 0x000000ffff1a7224 */ /* 0x000fe200078e00ad */
[----:B------:R1:W2:Y:S01]  /*5740*/  MUFU.EX2 R23, R8 ;  /* 0x0000000800177308 */ /* 0x0002a20000000800 */
[C---:B------:R-:W-:Y:S08]  /*5750*/  HMMA.16816.F32 R144, R4.reuse, R24, R68 ;  /* 0x000000180490723c */ /* 0x040ff00000001844 */
[----:B------:R-:W-:Y:S01]  /*5760*/  HMMA.16816.F32 R52, R4, R10, R52 ;  /* 0x0000000a0434723c */ /* 0x000fe20000001834 */
[----:B-1----:R-:W-:Y:S01]  /*5770*/  FFMA.FTZ R8, R197, UR6, -R12 ;  /* 0x00000006c5087c23 */ /* 0x002fe2000801080c */
[----:B------:R-:W-:-:S06]  /*5780*/  MOV R197, R143 ;  /* 0x0000008f00c57202 */ /* 0x000fcc0000000f00 */
[----:B------:R-:W-:Y:S01]  /*5790*/  HMMA.16816.F32 R64, R4, R32, R64 ;  /* 0x000000200440723c */ /* 0x000fe20000001840 */
[----:B------:R-:W-:Y:S01]  /*57a0*/  LDSM.16.MT88.4 R140, [R15+0x9c00] ;  /* 0x009c00000f8c783b */ /* 0x000fe20000004200 */
[----:B------:R1:W-:Y:S01]  /*57b0*/  MUFU.EX2 R22, R8 ;  /* 0x0000000800167308 */ /* 0x0003e20000000800 */
[----:B--2---:R-:W-:-:S05]  /*57c0*/  F2FP.F16.F32.PACK_AB R92, R23, R60 ;  /* 0x0000003c175c723e */ /* 0x004fca00000000ff */
[C---:B------:R-:W-:Y:S08]  /*57d0*/  HMMA.16816.F32 R44, R4.reuse, R34, R44 ;  /* 0x00000022042c723c */ /* 0x040ff0000000182c */
[C---:B------:R-:W-:Y:S01]  /*57e0*/  HMMA.16816.F32 R68, R4.reuse, R36, R184 ;  /* 0x000000240444723c */ /* 0x040fe200000018b8 */
[----:B-1----:R-:W-:Y:S01]  /*57f0*/  FFMA.FTZ R8, R179, UR6, -R12 ;  /* 0x00000006b3087c23 */ /* 0x002fe2000801080c */
[----:B------:R-:W-:Y:S01]  /*5800*/  IMAD.MOV.U32 R12, RZ, RZ, R174 ;  /* 0x000000ffff0c7224 */ /* 0x000fe200078e00ae */
[----:B------:R-:W-:Y:S01]  /*5810*/  MOV R179, R17 ;  /* 0x0000001100b37202 */ /* 0x000fe20000000f00 */
[----:B------:R-:W1:Y:S01]  /*5820*/  LDSM.16.MT88.4 R172, [R15+0xac00] ;  /* 0x00ac00000fac783b */ /* 0x000e620000004200 */
[----:B------:R2:W3:Y:S03]  /*5830*/  MUFU.EX2 R21, R8 ;  /* 0x0000000800157308 */ /* 0x0004e60000000800 */
[----:B------:R-:W-:Y:S01]  /*5840*/  HMMA.16816.F32 R56, R4, R38, R56 ;  /* 0x000000260438723c */ /* 0x000fe20000001838 */
[----:B------:R-:W-:-:S04]  /*5850*/  FADD.FTZ R12, R26, R12 ;  /* 0x0000000c1a0c7221 */ /* 0x000fc80000010000 */
[----:B------:R-:W-:-:S03]  /*5860*/  FADD.FTZ R12, R198, R12 ;  /* 0x0000000cc60c7221 */ /* 0x000fc60000010000 */
[----:B------:R-:W-:Y:S01]  /*5870*/  HMMA.16816.F32 R84, R4, R28, R192 ;  /* 0x0000001c0454723c */ /* 0x000fe200000018c0 */
[----:B--2---:R-:W-:-:S07]  /*5880*/  FFMA.FTZ R8, R178, UR6, -R3 ;  /* 0x00000006b2087c23 */ /* 0x004fce0008010803 */
[----:B------:R-:W-:Y:S01]  /*5890*/  HMMA.16816.F32 R40, R4, R30, R40 ;  /* 0x0000001e0428723c */ /* 0x000fe20000001828 */
[----:B------:R2:W4:Y:S01]  /*58a0*/  LDSM.16.MT88.4 R4, [R15+0xbc00] ;  /* 0x00bc00000f04783b */ /* 0x0005220000004200 */
[----:B---3--:R-:W-:Y:S01]  /*58b0*/  F2FP.F16.F32.PACK_AB R94, R21, R22 ;  /* 0x00000016155e723e */ /* 0x008fe200000000ff */
[----:B------:R3:W-:Y:S02]  /*58c0*/  MUFU.EX2 R20, R8 ;  /* 0x0000000800147308 */ /* 0x0007e40000000800 */
[----:B---3--:R-:W-:-:S06]  /*58d0*/  FFMA.FTZ R8, R196, UR6, -R3 ;  /* 0x00000006c4087c23 */ /* 0x008fcc0008010803 */
[----:B------:R3:W5:Y:S02]  /*58e0*/  MUFU.EX2 R16, R8 ;  /* 0x0000000800107308 */ /* 0x0007640000000800 */
[--C-:B---3--:R-:W-:Y:S01]  /*58f0*/  FFMA.FTZ R8, R203, UR6, -R3.reuse ;  /* 0x00000006cb087c23 */ /* 0x108fe20008010803 */
[----:B------:R-:W-:Y:S01]  /*5900*/  FFMA.FTZ R3, R206, UR6, -R3 ;  /* 0x00000006ce037c23 */ /* 0x000fe20008010803 */
[----:B-----5:R-:W-:-:S04]  /*5910*/  F2FP.F16.F32.PACK_AB R93, R16, R20 ;  /* 0x00000014105d723e */ /* 0x020fc800000000ff */
[----:B------:R-:W-:Y:S08]  /*5920*/  MUFU.EX2 R17, R8 ;  /* 0x0000000800117308 */ /* 0x000ff00000000800 */
[----:B------:R3:W5:Y:S02]  /*5930*/  MUFU.EX2 R14, R3 ;  /* 0x00000003000e7308 */ /* 0x0007640000000800 */
[----:B---3--:R-:W-:Y:S01]  /*5940*/  FFMA.FTZ R3, R214, UR6, -R13 ;  /* 0x00000006d6037c23 */ /* 0x008fe2000801080d */
[----:B-----5:R-:W-:-:S05]  /*5950*/  F2FP.F16.F32.PACK_AB R95, R14, R17 ;  /* 0x000000110e5f723e */ /* 0x020fca00000000ff */
[----:B------:R3:W5:Y:S02]  /*5960*/  MUFU.EX2 R25, R3 ;  /* 0x0000000300197308 */ /* 0x0007640000000800 */
[C---:B------:R-:W-:Y:S08]  /*5970*/  HMMA.16816.F32 R148, R92.reuse, R156, R164 ;  /* 0x0000009c5c94723c */ /* 0x040ff000000018a4 */
[----:B-1----:R-:W-:Y:S01]  /*5980*/  HMMA.16816.F32 R164, R92, R172, R168 ;  /* 0x000000ac5ca4723c */ /* 0x002fe200000018a8 */
[----:B---3--:R-:W-:-:S07]  /*5990*/  FFMA.FTZ R3, R215, UR6, -R13 ;  /* 0x00000006d7037c23 */ /* 0x008fce000801080d */
[C---:B------:R-:W-:Y:S01]  /*59a0*/  HMMA.16816.F32 R168, R92.reuse, R174, R88 ;  /* 0x000000ae5ca8723c */ /* 0x040fe20000001858 */
[----:B------:R1:W-:Y:S07]  /*59b0*/  MUFU.EX2 R24, R3 ;  /* 0x0000000300187308 */ /* 0x0003ee0000000800 */
[C---:B------:R-:W-:Y:S08]  /*59c0*/  HMMA.16816.F32 R116, R92.reuse, R124, R116 ;  /* 0x0000007c5c74723c */ /* 0x040ff00000001874 */
[----:B------:R-:W-:Y:S01]  /*59d0*/  HMMA.16816.F32 R120, R92, R126, R120 ;  /* 0x0000007e5c78723c */ /* 0x000fe20000001878 */
[----:B-1----:R-:W-:Y:S01]  /*59e0*/  FFMA.FTZ R3, R216, UR6, -R13 ;  /* 0x00000006d8037c23 */ /* 0x002fe2000801080d */
[----:B------:R-:W-:-:S03]  /*59f0*/  FADD.FTZ R13, R197, R27 ;  /* 0x0000001bc50d7221 */ /* 0x000fc60000010000 */
[----:B--2---:R1:W2:Y:S01]  /*5a00*/  MUFU.EX2 R15, R3 ;  /* 0x00000003000f7308 */ /* 0x0042a20000000800 */
        /* <DEDUP_REMOVED lines=9> */
[----:B------:R1:W3:Y:S03]  /*5aa0*/  MUFU.EX2 R9, R3 ;  /* 0x0000000300097308 */ /* 0x0002e60000000800 */
[C---:B----4-:R-:W-:Y:S08]  /*5ab0*/  HMMA.16816.F32 R88, R92.reuse, R4, R188 ;  /* 0x000000045c58723c */ /* 0x050ff000000018bc */
[----:B------:R-:W-:Y:S01]  /*5ac0*/  HMMA.16816.F32 R92, R92, R6, R96 ;  /* 0x000000065c5c723c */ /* 0x000fe20000001860 */
[----:B-----5:R-:W-:-:S02]  /*5ad0*/  F2FP.F16.F32.PACK_AB R96, R25, R61 ;  /* 0x0000003d1960723e */ /* 0x020fc400000000ff */
[----:B--2---:R-:W-:Y:S01]  /*5ae0*/  F2FP.F16.F32.PACK_AB R98, R15, R24 ;  /* 0x000000180f62723e */ /* 0x004fe200000000ff */
[--C-:B-1----:R-:W-:Y:S01]  /*5af0*/  FFMA.FTZ R3, R208, UR6, -R0.reuse ;  /* 0x00000006d0037c23 */ /* 0x102fe20008010800 */
[----:B------:R-:W-:Y:S01]  /*5b00*/  FFMA.FTZ R0, R236, UR6, -R0 ;  /* 0x00000006ec007c23 */ /* 0x000fe20008010800 */
[----:B---3--:R-:W-:Y:S02]  /*5b10*/  F2FP.F16.F32.PACK_AB R97, R9, R8 ;  /* 0x000000080961723e */ /* 0x008fe400000000ff */
        /* <DEDUP_REMOVED lines=70> */
[----:B------:R-:W-:-:S02]  /*5f80*/  VIADD R235, R220, 0x9000 ;  /* 0x00009000dceb7836 */ /* 0x000fc40000000000 */
[----:B------:R-:W-:Y:S01]  /*5f90*/  FADD.FTZ R234, R14, R0 ;  /* 0x000000000eea7221 */ /* 0x000fe20000010000 */
[----:B------:R1:W-:Y:S01]  /*5fa0*/  STL [R1+0x28], R5 ;  /* 0x0000280501007387 */ /* 0x0003e20000100800 */
[----:B------:R-:W-:-:S03]  /*5fb0*/  IMAD.MOV.U32 R105, RZ, RZ, R63 ;  /* 0x000000ffff697224 */ /* 0x000fc600078e003f */
[----:B------:R1:W-:Y:S02]  /*5fc0*/  STL [R1+0x2c], R4 ;  /* 0x00002c0401007387 */ /* 0x0003e40000100800 */
[----:B------:R-:W-:Y:S02]  /*5fd0*/  ISETP.GT.U32.AND P0, PT, R107, R105, PT ;  /* 0x000000696b00720c */ /* 0x000fe40003f04070 */
[----:B------:R1:W-:Y:S04]  /*5fe0*/  STL [R1+0x24], R3 ;  /* 0x0000240301007387 */ /* 0x0003e80000100800 */
[----:B------:R1:W-:Y:S04]  /*5ff0*/  STL [R1+0x44], R235 ;  /* 0x000044eb01007387 */ /* 0x0003e80000100800 */
[----:B------:R1:W-:Y:S03]  /*6000*/  STL [R1+0x20], R234 ;  /* 0x000020ea01007387 */ /* 0x0003e60000100800 */
[----:B------:R-:W-:Y:S05]  /*6010*/  @!P0 BRA `(.L_x_965) ;  /* 0x0000009800c88947 */ /* 0x000fea0003800000 */
[----:B------:R-:W2:Y:S01]  /*6020*/  LDL R232, [R1+0x10] ;  /* 0x0000100001e87983 */ /* 0x000ea20000100800 */
[----:B-1----:R-:W1:Y:S01]  /*6030*/  LDC.64 R4, c[0x0][0x3c0] ;  /* 0x0000f000ff047b82 */ /* 0x002e620000000a00 */
[----:B------:R-:W-:-:S04]  /*6040*/  DEPBAR.LE SB0, 0x0 ;  /* 0x000080000000791a */ /* 0x000fc80000000000 */
[----:B------:R-:W3:Y:S04]  /*6050*/  LDL R27, [R1+0x14] ;  /* 0x00001400011b7983 */ /* 0x000ee80000100800 */
[----:B------:R-:W4:Y:S04]  /*6060*/  LDL R199, [R1+0x40] ;  /* 0x0000400001c77983 */ /* 0x000f280000100800 */
[----:B------:R-:W5:Y:S04]  /*6070*/  LDL R213, [R1+0x3c] ;  /* 0x00003c0001d57983 */ /* 0x000f680000100800 */
[----:B------:R-:W5:Y:S04]  /*6080*/  LDL R62, [R1+0x18] ;  /* 0x00001800013e7983 */ /* 0x000f680000100800 */
[----:B------:R-:W5:Y:S01]  /*6090*/  LDL R63, [R1+0x1c] ;  /* 0x00001c00013f7983 */ /* 0x000f620000100800 */
[----:B------:R-:W1:Y:S01]  /*60a0*/  S2R R198, SR_TID.X ;  /* 0x0000000000c67919 */ /* 0x000e620000002100 */
[----:B------:R-:W1:Y:S01]  /*60b0*/  S2R R197, SR_TID.X ;  /* 0x0000000000c57919 */ /* 0x000e620000002100 */
[----:B------:R-:W1:Y:S02]  /*60c0*/  S2UR UR5, SR_CgaCtaId ;  /* 0x00000000000579c3 */ /* 0x000e640000008800 */
[----:B-1----:R-:W-:-:S05]  /*60d0*/  IMAD.SHL.U32 R233, R198, 0x8, RZ ;  /* 0x00000008c6e97824 */ /* 0x002fca00078e00ff */
[----:B------:R-:W-:Y:S01]  /*60e0*/  LOP3.LUT R11, R233, 0xd8, RZ, 0xc0, !PT ;  /* 0x000000d8e90b7812 */ /* 0x000fe200078ec0ff */
[----:B------:R-:W-:Y:S01]  /*60f0*/  IMAD.SHL.U32 R197, R197, 0x10, RZ ;  /* 0x00000010c5c57824 */ /* 0x000fe200078e00ff */
[----:B------:R-:W-:Y:S01]  /*6100*/  SHF.R.U32.HI R10, RZ, 0x1, R198 ;  /* 0x00000001ff0a7819 */ /* 0x000fe200000116c6 */
[----:B------:R-:W-:Y:S01]  /*6110*/  ULEA UR5, UR5, UR4, 0x18 ;  /* 0x0000000405057291 */ /* 0x000fe2000f8ec0ff */
[----:B------:R-:W1:Y:S02]  /*6120*/  LDCU UR4, c[0x0][0x50c] ;  /* 0x0000a180ff0477ac */ /* 0x000e640008000800 */
[----:B------:R-:W-:Y:S01]  /*6130*/  LOP3.LUT R10, R221, 0x8, R10, 0x78, !PT ;  /* 0x00000008dd0a7812 */ /* 0x000fe200078e780a */
        /* <DEDUP_REMOVED lines=8> */
[----:B------:R-:W-:Y:S02]  /*61c0*/  LOP3.LUT R5, R11, 0x18, R198, 0x78, !PT ;  /* 0x000000180b057812 */ /* 0x000fe400078e78c6 */
[----:B---3--:R-:W-:Y:S02]  /*61d0*/  LOP3.LUT R6, R27, 0x120, RZ, 0xc0, !PT ;  /* 0x000001201b067812 */ /* 0x008fe400078ec0ff */
[----:B----4-:R-:W-:Y:S02]  /*61e0*/  LEA R4, P1, R8, R199, 0x7 ;  /* 0x000000c708047211 */ /* 0x010fe400078238ff */
[----:B------:R-:W-:Y:S02]  /*61f0*/  LOP3.LUT R233, R5, 0x1f20, R233, 0xf8, !PT ;  /* 0x00001f2005e97812 */ /* 0x000fe400078ef8e9 */
[----:B------:R-:W-:-:S02]  /*6200*/  LOP3.LUT R7, R6, 0x3e00, R197, 0xf8, !PT ;  /* 0x00003e0006077812 */ /* 0x000fc400078ef8c5 */
[----:B------:R-:W-:Y:S02]  /*6210*/  LEA R6, P0, R3, R199, 0x1 ;  /* 0x000000c703067211 */ /* 0x000fe400078008ff */
[----:B-----5:R-:W-:Y:S02]  /*6220*/  LEA.HI.X R5, R8, R213, R0, 0x7, P1 ;  /* 0x000000d508057211 */ /* 0x020fe400008f3c00 */
[----:B------:R-:W-:Y:S02]  /*6230*/  LEA R233, R233, UR5, 0x1 ;  /* 0x00000005e9e97c11 */ /* 0x000fe4000f8e08ff */
[----:B------:R-:W-:Y:S02]  /*6240*/  LOP3.LUT R0, R62, R241, RZ, 0xfc, !PT ;  /* 0x000000f13e007212 */ /* 0x000fe400078efcff */
[----:B------:R-:W-:Y:S01]  /*6250*/  LOP3.LUT R10, R7, R10, RZ, 0xfc, !PT ;  /* 0x0000000a070a7212 */ /* 0x000fe200078efcff */
[----:B------:R-:W-:Y:S01]  /*6260*/  @!PT LDS RZ, [RZ] ;  /* 0x00000000fffff984 */ /* 0x000fe20000000800 */
[----:B------:R-:W-:Y:S01]  /*6270*/  @!PT LDS RZ, [RZ] ;  /* 0x00000000fffff984 */ /* 0x000fe20000000800 */
[----:B------:R-:W-:Y:S01]  /*6280*/  @!PT LDS RZ, [RZ] ;  /* 0x00000000fffff984 */ /* 0x000fe20000000800 */
[----:B------:R-:W-:Y:S01]  /*6290*/  LDGSTS.E.BYPASS.LTC128B.128 [R233+0x9000], desc[UR14][R4.64] ;  /* 0x0900000004e97fae */ /* 0x000fe2000b981a0e */
[----:B------:R-:W-:-:S02]  /*62a0*/  LEA.HI.X R7, R3, R213, R9, 0x1, P0 ;  /* 0x000000d503077211 */ /* 0x000fc400000f0c09 */
[----:B------:R-:W-:Y:S01]  /*62b0*/  LEA R17, R0, UR5, 0x1 ;  /* 0x0000000500117c11 */ /* 0x000fe2000f8e08ff */
[----:B------:R-:W-:Y:S01]  /*62c0*/  LDGSTS.E.BYPASS.LTC128B.128 [R233+0xa000], desc[UR14][R4.64+0x40] ;  /* 0x0a00004004e97fae */ /* 0x000fe2000b981a0e */
[----:B------:R-:W-:-:S03]  /*62d0*/  LEA R0, R10, UR5, 0x1 ;  /* 0x000000050a007c11 */ /* 0x000fc6000f8e08ff */
[----:B------:R-:W-:Y:S04]  /*62e0*/  LDGSTS.E.BYPASS.LTC128B.128 [R233+0xb000], desc[UR14][R4.64+0x80] ;  /* 0x0b00008004e97fae */ /* 0x000fe8000b981a0e */
[----:B------:R-:W-:Y:S04]  /*62f0*/  LDGSTS.E.BYPASS.LTC128B.128 [R233+0x9800], desc[UR14][R6.64] ;  /* 0x0980000006e97fae */ /* 0x000fe8000b981a0e */
[----:B------:R-:W-:Y:S04]  /*6300*/  LDGSTS.E.BYPASS.LTC128B.128 [R233+0xa800], desc[UR14][R6.64+0x40] ;  /* 0x0a80004006e97fae */ /* 0x000fe8000b981a0e */
[----:B------:R2:W-:Y:S04]  /*6310*/  LDGSTS.E.BYPASS.LTC128B.128 [R233+0xb800], desc[UR14][R6.64+0x80] ;  /* 0x0b80008006e97fae */ /* 0x0005e8000b981a0e */
[----:B------:R-:W-:Y:S04]  /*6320*/  LDSM.16.M88.4 R12, [R0] ;  /* 0x00000000000c783b */ /* 0x000fe80000000200 */
[----:B------:R-:W3:Y:S04]  /*6330*/  LDSM.16.M88.4 R36, [R17+0x6000] ;  /* 0x006000001124783b */ /* 0x000ee80000000200 */
[----:B------:R-:W4:Y:S04]  /*6340*/  LDSM.16.M88.4 R8, [R0+0x1000] ;  /* 0x001000000008783b */ /* 0x000f280000000200 */
[----:B------:R-:W5:Y:S04]  /*6350*/  LDSM.16.M88.4 R32, [R17+0x6400] ;  /* 0x006400001120783b */ /* 0x000f680000000200 */
[----:B------:R-:W1:Y:S04]  /*6360*/  LDSM.16.M88.4 R28, [R17+0x6800] ;  /* 0x00680000111c783b */ /* 0x000e680000000200 */
[----:B------:R-:W1:Y:S01]  /*6370*/  LDSM.16.M88.4 R24, [R17+0x6c00] ;  /* 0x006c00001118783b */ /* 0x000e620000000200 */
[----:B------:R-:W-:-:S02]  /*6380*/  IMAD.IADD R3, R2, 0x1, R17 ;  /* 0x0000000102037824 */ /* 0x000fc400078e0211 */
[----:B------:R-:W-:Y:S01]  /*6390*/  IMAD.IADD R16, R2, 0x1, R0 ;  /* 0x0000000102107824 */ /* 0x000fe200078e0200 */
[----:B------:R-:W0:Y:S04]  /*63a0*/  LDGDEPBAR ;  /* 0x00000000000079af */ /* 0x000e280000000000 */
[----:B------:R-:W-:Y:S04]  /*63b0*/  LDSM.16.M88.4 R44, [R3+0x6000] ;  /* 0x00600000032c783b */ /* 0x000fe80000000200 */
[----:B--2---:R-:W2:Y:S04]  /*63c0*/  LDSM.16.M88.4 R4, [R16+0x1000] ;  /* 0x001000001004783b */ /* 0x004ea80000000200 */
[----:B------:R-:W2:Y:S04]  /*63d0*/  LDSM.16.M88.4 R40, [R3+0x6400] ;  /* 0x006400000328783b */ /* 0x000ea80000000200 */
[----:B------:R-:W2:Y:S04]  /*63e0*/  LDSM.16.M88.4 R52, [R3+0x6800] ;  /* 0x006800000334783b */ /* 0x000ea80000000200 */
[----:B------:R-:W2:Y:S04]  /*63f0*/  LDSM.16.M88.4 R48, [R3+0x6c00] ;  /* 0x006c00000330783b */ /* 0x000ea80000000200 */
[----:B------:R-:W2:Y:S01]  /*6400*/  LDSM.16.M88.4 R20, [R16] ;  /* 0x000000001014783b */ /* 0x000ea20000000200 */
[----:B------:R-:W-:Y:S01]  /*6410*/  IMAD.MOV.U32 R224, RZ, RZ, R63 ;  /* 0x000000ffffe07224 */ /* 0x000fe200078e003f */
[-C--:B---3--:R-:W-:Y:S08]  /*6420*/  HMMA.16816.F32 R196, R12, R36.reuse, RZ ;  /* 0x000000240cc4723c */ /* 0x088ff000000018ff */
[C---:B----4-:R-:W-:Y:S08]  /*6430*/  HMMA.16816.F32 R176, R8.reuse, R36, RZ ;  /* 0x0000002408b0723c */ /* 0x050ff000000018ff */
[-C--:B------:R-:W-:Y:S08]  /*6440*/  HMMA.16816.F32 R108, R8, R38.reuse, RZ ;  /* 0x00000026086c723c */ /* 0x080ff000000018ff */
[----:B------:R-:W-:Y:S08]  /*6450*/  HMMA.16816.F32 R248, R12, R38, RZ ;  /* 0x000000260cf8723c */ /* 0x000ff000000018ff */
[C---:B-----5:R-:W-:Y:S08]  /*6460*/  HMMA.16816.F32 R64, R8.reuse, R32, RZ ;  /* 0x000000200840723c */ /* 0x060ff000000018ff */
[C---:B-1----:R-:W-:Y:S08]  /*6470*/  HMMA.16816.F32 R56, R8.reuse, R28, RZ ;  /* 0x0000001c0838723c */ /* 0x042ff000000018ff */
[C---:B------:R-:W-:Y:S08]  /*6480*/  HMMA.16816.F32 R36, R8.reuse, R24, RZ ;  /* 0x000000180824723c */ /* 0x040ff000000018ff */
[C---:B------:R-:W-:Y:S08]  /*6490*/  HMMA.16816.F32 R60, R8.reuse, R34, RZ ;  /* 0x00000022083c723c */ /* 0x040ff000000018ff */
[C---:B------:R-:W-:Y:S08]  /*64a0*/  HMMA.16816.F32 R180, R8.reuse, R30, RZ ;  /* 0x0000001e08b4723c */ /* 0x040ff000000018ff */
[----:B------:R-:W-:Y:S08]  /*64b0*/  HMMA.16816.F32 R8, R8, R26, RZ ;  /* 0x0000001a0808723c */ /* 0x000ff000000018ff */
[----:B------:R-:W-:Y:S08]  /*64c0*/  HMMA.16816.F32 R212, R12, R24, RZ ;  /* 0x000000180cd4723c */ /* 0x000ff000000018ff */
[C---:B--2---:R-:W-:Y:S08]  /*64d0*/  HMMA.16816.F32 R188, R4.reuse, R46, R108 ;  /* 0x0000002e04bc723c */ /* 0x044ff0000000186c */
[C---:B------:R-:W-:Y:S08]  /*64e0*/  HMMA.16816.F32 R204, R4.reuse, R40, R64 ;  /* 0x0000002804cc723c */ /* 0x040ff00000001840 */
[----:B------:R-:W-:Y:S08]  /*64f0*/  HMMA.16816.F32 R108, R4, R42, R60 ;  /* 0x0000002a046c723c */ /* 0x000ff0000000183c */
[C---:B------:R-:W-:Y:S08]  /*6500*/  HMMA.16816.F32 R184, R12.reuse, R32, RZ ;  /* 0x000000200cb8723c */ /* 0x040ff000000018ff */
[C---:B------:R-:W-:Y:S01]  /*6510*/  HMMA.16816.F32 R244, R12.reuse, R34, RZ ;  /* 0x000000220cf4723c */ /* 0x040fe200000018ff */
[----:B------:R-:W-:Y:S07]  /*6520*/  LDSM.16.M88.4 R32, [R17+0x7800] ;  /* 0x007800001120783b */ /* 0x000fee0000000200 */
[C---:B------:R-:W-:Y:S08]  /*6530*/  HMMA.16816.F32 R236, R12.reuse, R28, RZ ;  /* 0x0000001c0cec723c */ /* 0x040ff000000018ff */
[C---:B------:R-:W-:Y:S01]  /*6540*/  HMMA.16816.F32 R240, R12.reuse, R30, RZ ;  /* 0x0000001e0cf0723c */ /* 0x040fe200000018ff */
[----:B------:R-:W-:Y:S07]  /*6550*/  LDSM.16.M88.4 R28, [R17+0x7c00] ;  /* 0x007c0000111c783b */ /* 0x000fee0000000200 */
[----:B------:R-:W-:Y:S01]  /*6560*/  HMMA.16816.F32 R216, R12, R26, RZ ;  /* 0x0000001a0cd8723c */ /* 0x000fe200000018ff */
[----:B------:R-:W-:Y:S04]  /*6570*/  LDSM.16.M88.4 R12, [R17+0x7000] ;  /* 0x00700000110c783b */ /* 0x000fe80000000200 */
[----:B------:R-:W-:Y:S03]  /*6580*/  LDSM.16.M88.4 R24, [R17+0x7400] ;  /* 0x007400001118783b */ /* 0x000fe60000000200 */
[C---:B------:R-:W-:Y:S08]  /*6590*/  HMMA.16816.F32 R208, R4.reuse, R44, R176 ;  /* 0x0000002c04d0723c */ /* 0x040ff000000018b0 */
[C---:B------:R-:W-:Y:S08]  /*65a0*/  HMMA.16816.F32 R200, R4.reuse, R52, R56 ;  /* 0x0000003404c8723c */ /* 0x040ff00000001838 */
[C---:B------:R-:W-:Y:S08]  /*65b0*/  HMMA.16816.F32 R192, R4.reuse, R48, R36 ;  /* 0x0000003004c0723c */ /* 0x040ff00000001824 */
[C---:B------:R-:W-:Y:S08]  /*65c0*/  HMMA.16816.F32 R64, R4.reuse, R54, R180 ;  /* 0x000000360440723c */ /* 0x040ff000000018b4 */
[----:B------:R-:W-:Y:S01]  /*65d0*/  HMMA.16816.F32 R60, R4, R50, R8 ;  /* 0x00000032043c723c */ /* 0x000fe20000001808 */
[----:B------:R-:W1:Y:S04]  /*65e0*/  LDSM.16.M88.4 R4, [R0+0x3000] ;  /* 0x003000000004783b */ /* 0x000e680000000200 */
[----:B------:R-:W2:Y:S03]  /*65f0*/  LDSM.16.M88.4 R8, [R0+0x2000] ;  /* 0x002000000008783b */ /* 0x000ea60000000200 */
[C---:B------:R-:W-:Y:S08]  /*6600*/  HMMA.16816.F32 R176, R20.reuse, R48, R212 ;  /* 0x0000003014b0723c */ /* 0x040ff000000018d4 */
[C---:B------:R-:W-:Y:S08]  /*6610*/  HMMA.16816.F32 R236, R20.reuse, R52, R236 ;  /* 0x0000003414ec723c */ /* 0x040ff000000018ec */
[----:B------:R-:W-:Y:S03]  /*6620*/  HMMA.16816.F32 R36, R20, R40, R184 ;  /* 0x000000281424723c */ /* 0x000fe600000018b8 */
[----:B------:R-:W-:-:S02]  /*6630*/  IMAD.MOV.U32 R49, RZ, RZ, R176 ;  /* 0x000000ffff317224 */ /* 0x000fc400078e00b0 */
[----:B------:R-:W-:Y:S02]  /*6640*/  IMAD.MOV.U32 R48, RZ, RZ, R177 ;  /* 0x000000ffff307224 */ /* 0x000fe400078e00b1 */
[----:B------:R-:W-:Y:S02]  /*6650*/  IMAD.MOV.U32 R41, RZ, RZ, R178 ;  /* 0x000000ffff297224 */ /* 0x000fe400078e00b2 */
[----:B------:R-:W-:Y:S02]  /*6660*/  IMAD.MOV.U32 R40, RZ, RZ, R179 ;  /* 0x000000ffff287224 */ /* 0x000fe400078e00b3 */
        /* <DEDUP_REMOVED lines=8> */
[----:B------:R-:W-:Y:S01]  /*66f0*/  IMAD.MOV.U32 R244, RZ, RZ, R49 ;  /* 0x000000fffff47224 */ /* 0x000fe200078e0031 */
[----:B------:R-:W-:Y:S02]  /*6700*/  LDSM.16.M88.4 R40, [R3+0x7400] ;  /* 0x007400000328783b */ /* 0x000fe40000000200 */
[----:B------:R-:W-:Y:S01]  /*6710*/  HMMA.16816.F32 R236, R20, R54, R240 ;  /* 0x0000003614ec723c */ /* 0x000fe200000018f0 */
[----:B------:R-:W-:-:S02]  /*6720*/  IMAD.MOV.U32 R245, RZ, RZ, R48 ;  /* 0x000000fffff57224 */ /* 0x000fc400078e0030 */
[----:B------:R-:W-:Y:S05]  /*6730*/  LDSM.16.M88.4 R48, [R3+0x7c00] ;  /* 0x007c00000330783b */ /* 0x000fea0000000200 */
[C---:B-1----:R-:W-:Y:S08]  /*6740*/  HMMA.16816.F32 R216, R4.reuse, R12, R208 ;  /* 0x0000000c04d8723c */ /* 0x042ff000000018d0 */
[----:B------:R-:W-:Y:S08]  /*6750*/  HMMA.16816.F32 R240, R4, R24, R204 ;  /* 0x0000001804f0723c */ /* 0x000ff000000018cc */
[----:B------:R-:W-:Y:S08]  /*6760*/  HMMA.16816.F32 R56, R20, R44, R196 ;  /* 0x0000002c1438723c */ /* 0x000ff000000018c4 */
[C---:B------:R-:W-:Y:S08]  /*6770*/  HMMA.16816.F32 R208, R4.reuse, R32, R200 ;  /* 0x0000002004d0723c */ /* 0x040ff000000018c8 */
[C---:B------:R-:W-:Y:S08]  /*6780*/  HMMA.16816.F32 R204, R4.reuse, R28, R192 ;  /* 0x0000001c04cc723c */ /* 0x040ff000000018c0 */
[C---:B------:R-:W-:Y:S08]  /*6790*/  HMMA.16816.F32 R196, R4.reuse, R14, R188 ;  /* 0x0000000e04c4723c */ /* 0x040ff000000018bc */
[C---:B------:R-:W-:Y:S08]  /*67a0*/  HMMA.16816.F32 R200, R4.reuse, R26, R108 ;  /* 0x0000001a04c8723c */ /* 0x040ff0000000186c */
[C---:B------:R-:W-:Y:S08]  /*67b0*/  HMMA.16816.F32 R192, R4.reuse, R34, R64 ;  /* 0x0000002204c0723c */ /* 0x040ff00000001840 */
[----:B------:R-:W-:Y:S01]  /*67c0*/  HMMA.16816.F32 R180, R4, R30, R60 ;  /* 0x0000001e04b4723c */ /* 0x000fe2000000183c */
[----:B------:R-:W1:Y:S07]  /*67d0*/  LDSM.16.M88.4 R4, [R16+0x3000] ;  /* 0x003000001004783b */ /* 0x000e6e0000000200 */
[----:B------:R-:W-:Y:S01]  /*67e0*/  HMMA.16816.F32 R44, R20, R46, R248 ;  /* 0x0000002e142c723c */ /* 0x000fe200000018f8 */
[----:B------:R-:W3:Y:S07]  /*67f0*/  LDSM.16.M88.4 R20, [R3+0x7000] ;  /* 0x007000000314783b */ /* 0x000eee0000000200 */
[C---:B--2---:R-:W-:Y:S01]  /*6800*/  HMMA.16816.F32 R184, R8.reuse, R24, R36 ;  /* 0x0000001808b8723c */ /* 0x044fe20000001824 */
[----:B------:R-:W2:Y:S07]  /*6810*/  LDSM.16.M88.4 R36, [R3+0x7800] ;  /* 0x007800000324783b */ /* 0x000eae0000000200 */
[C---:B------:R-:W-:Y:S01]  /*6820*/  HMMA.16816.F32 R60, R8.reuse, R26, R176 ;  /* 0x0000001a083c723c */ /* 0x040fe200000018b0 */
[----:B------:R-:W4:Y:S07]  /*6830*/  LDSM.16.M88.4 R24, [R16+0x2000] ;  /* 0x002000001018783b */ /* 0x000f2e0000000200 */
[C---:B------:R-:W-:Y:S08]  /*6840*/  HMMA.16816.F32 R56, R8.reuse, R12, R56 ;  /* 0x0000000c0838723c */ /* 0x040ff00000001838 */
[----:B------:R-:W-:Y:S01]  /*6850*/  HMMA.16816.F32 R64, R8, R14, R44 ;  /* 0x0000000e0840723c */ /* 0x000fe2000000182c */
[----:B------:R-:W-:Y:S04]  /*6860*/  LDSM.16.M88.4 R44, [R17+0x8000] ;  /* 0x00800000112c783b */ /* 0x000fe80000000200 */
[----:B------:R-:W5:Y:S01]  /*6870*/  LDSM.16.M88.4 R12, [R0+0x4000] ;  /* 0x00400000000c783b */ /* 0x000f620000000200 */
[----:B------:R-:W-:-:S02]  /*6880*/  IMAD.MOV.U32 R248, RZ, RZ, R106 ;  /* 0x000000fffff87224 */ /* 0x000fc400078e006a */
[----:B------:R-:W-:Y:S02]  /*6890*/  IMAD.MOV.U32 R249, RZ, RZ, R100 ;  /* 0x000000fffff97224 */ /* 0x000fe400078e0064 */
[----:B------:R-:W-:Y:S02]  /*68a0*/  IMAD.MOV.U32 R250, RZ, RZ, R53 ;  /* 0x000000fffffa7224 */ /* 0x000fe400078e0035 */
[----:B------:R-:W-:Y:S01]  /*68b0*/  IMAD.MOV.U32 R251, RZ, RZ, R52 ;  /* 0x000000fffffb7224 */ /* 0x000fe200078e0034 */
[C---:B------:R-:W-:Y:S08]  /*68c0*/  HMMA.16816.F32 R188, R8.reuse, R28, R244 ;  /* 0x0000001c08bc723c */ /* 0x040ff000000018f4 */
[----:B------:R-:W-:Y:S08]  /*68d0*/  HMMA.16816.F32 R52, R8, R32, R248 ;  /* 0x000000200834723c */ /* 0x000ff000000018f8 */
[C---:B-1----:R-:W-:Y:S08]  /*68e0*/  HMMA.16816.F32 R244, R4.reuse, R40, R240 ;  /* 0x0000002804f4723c */ /* 0x042ff000000018f0 */
[C---:B------:R-:W-:Y:S08]  /*68f0*/  HMMA.16816.F32 R240, R4.reuse, R42, R200 ;  /* 0x0000002a04f0723c */ /* 0x040ff000000018c8 */
[C---:B------:R-:W-:Y:S08]  /*6900*/  HMMA.16816.F32 R248, R4.reuse, R48, R204 ;  /* 0x0000003004f8723c */ /* 0x040ff000000018cc */
[C---:B---3--:R-:W-:Y:S08]  /*6910*/  HMMA.16816.F32 R108, R4.reuse, R20, R216 ;  /* 0x00000014046c723c */ /* 0x048ff000000018d8 */
[C---:B------:R-:W-:Y:S08]  /*6920*/  HMMA.16816.F32 R196, R4.reuse, R22, R196 ;  /* 0x0000001604c4723c */ /* 0x040ff000000018c4 */
[C---:B--2---:R-:W-:Y:S08]  /*6930*/  HMMA.16816.F32 R200, R4.reuse, R36, R208 ;  /* 0x0000002404c8723c */ /* 0x044ff000000018d0 */
[C---:B------:R-:W-:Y:S08]  /*6940*/  HMMA.16816.F32 R192, R4.reuse, R38, R192 ;  /* 0x0000002604c0723c */ /* 0x040ff000000018c0 */
[----:B------:R-:W-:Y:S08]  /*6950*/  HMMA.16816.F32 R204, R4, R50, R180 ;  /* 0x0000003204cc723c */ /* 0x000ff000000018b4 */
[C---:B------:R-:W-:Y:S08]  /*6960*/  HMMA.16816.F32 R32, R8.reuse, R34, R236 ;  /* 0x000000220820723c */ /* 0x040ff000000018ec */
[----:B------:R-:W-:Y:S01]  /*6970*/  HMMA.16816.F32 R176, R8, R30, R212 ;  /* 0x0000001e08b0723c */ /* 0x000fe200000018d4 */
[----:B------:R-:W1:Y:S04]  /*6980*/  LDSM.16.M88.4 R8, [R0+0x5000] ;  /* 0x005000000008783b */ /* 0x000e680000000200 */
[----:B------:R-:W-:Y:S03]  /*6990*/  LDSM.16.M88.4 R28, [R3+0x8000] ;  /* 0x00800000031c783b */ /* 0x000fe60000000200 */
[C---:B----4-:R-:W-:Y:S08]  /*69a0*/  HMMA.16816.F32 R4, R24.reuse, R20, R56 ;  /* 0x000000141804723c */ /* 0x050ff00000001838 */
[C---:B------:R-:W-:Y:S01]  /*69b0*/  HMMA.16816.F32 R64, R24.reuse, R22, R64 ;  /* 0x000000161840723c */ /* 0x040fe20000001840 */
[----:B------:R-:W2:Y:S07]  /*69c0*/  LDSM.16.M88.4 R20, [R16+0x4000] ;  /* 0x004000001014783b */ /* 0x000eae0000000200 */
[----:B------:R-:W-:Y:S08]  /*69d0*/  HMMA.16816.F32 R208, R24, R36, R52 ;  /* 0x0000002418d0723c */ /* 0x000ff00000001834 */
[----:B-----5:R-:W-:Y:S01]  /*69e0*/  HMMA.16816.F32 R52, R12, R44, R4 ;  /* 0x0000002c0c34723c */ /* 0x020fe20000001804 */
[----:B------:R-:W3:Y:S07]  /*69f0*/  LDSM.16.M88.4 R4, [R16+0x5000] ;  /* 0x005000001004783b */ /* 0x000eee0000000200 */
[C---:B------:R-:W-:Y:S08]  /*6a00*/  HMMA.16816.F32 R184, R24.reuse, R40, R184 ;  /* 0x0000002818b8723c */ /* 0x040ff000000018b8 */
[C---:B------:R-:W-:Y:S01]  /*6a10*/  HMMA.16816.F32 R180, R24.reuse, R42, R60 ;  /* 0x0000002a18b4723c */ /* 0x040fe2000000183c */
[----:B------:R-:W4:Y:S07]  /*6a20*/  LDSM.16.M88.4 R40, [R17+0x8800] ;  /* 0x008800001128783b */ /* 0x000f2e0000000200 */
[C---:B------:R-:W-:Y:S01]  /*6a30*/  HMMA.16816.F32 R236, R24.reuse, R38, R32 ;  /* 0x0000002618ec723c */ /* 0x040fe20000001820 */
[----:B------:R-:W5:Y:S04]  /*6a40*/  LDSM.16.M88.4 R32, [R17+0x8400] ;  /* 0x008400001120783b */ /* 0x000f680000000200 */
[----:B------:R-:W5:Y:S03]  /*6a50*/  LDSM.16.M88.4 R36, [R17+0x8c00] ;  /* 0x008c00001124783b */ /* 0x000f660000000200 */
[C---:B------:R-:W-:Y:S08]  /*6a60*/  HMMA.16816.F32 R212, R24.reuse, R48, R188 ;  /* 0x0000003018d4723c */ /* 0x040ff000000018bc */
[----:B------:R-:W-:Y:S08]  /*6a70*/  HMMA.16816.F32 R216, R24, R50, R176 ;  /* 0x0000003218d8723c */ /* 0x000ff000000018b0 */
[----:B-1----:R-:W-:Y:S08]  /*6a80*/  HMMA.16816.F32 R24, R8, R44, R108 ;  /* 0x0000002c0818723c */ /* 0x002ff0000000186c */
[----:B--2---:R-:W-:Y:S08]  /*6a90*/  HMMA.16816.F32 R48, R20, R28, R52 ;  /* 0x0000001c1430723c */ /* 0x004ff00000001834 */
[-C--:B------:R-:W-:Y:S08]  /*6aa0*/  HMMA.16816.F32 R56, R8, R46.reuse, R196 ;  /* 0x0000002e0838723c */ /* 0x080ff000000018c4 */
[----:B------:R-:W-:Y:S08]  /*6ab0*/  HMMA.16816.F32 R52, R12, R46, R64 ;  /* 0x0000002e0c34723c */ /* 0x000ff00000001840 */
[----:B---3--:R-:W-:Y:S01]  /*6ac0*/  HMMA.16816.F32 R44, R4, R28, R24 ;  /* 0x0000001c042c723c */ /* 0x008fe20000001818 */
[----:B------:R-:W1:Y:S07]  /*6ad0*/  LDSM.16.M88.4 R24, [R3+0x8400] ;  /* 0x008400000318783b */ /* 0x000e6e0000000200 */
[C---:B----4-:R-:W-:Y:S08]  /*6ae0*/  HMMA.16816.F32 R188, R8.reuse, R40, R200 ;  /* 0x0000002808bc723c */ /* 0x050ff000000018c8 */
[C---:B-----5:R-:W-:Y:S08]  /*6af0*/  HMMA.16816.F32 R60, R8.reuse, R32, R244 ;  /* 0x00000020083c723c */ /* 0x060ff000000018f4 */
[C---:B------:R-:W-:Y:S08]  /*6b00*/  HMMA.16816.F32 R108, R8.reuse, R34, R240 ;  /* 0x00000022086c723c */ /* 0x040ff000000018f0 */
[C---:B------:R-:W-:Y:S08]  /*6b10*/  HMMA.16816.F32 R192, R8.reuse, R42, R192 ;  /* 0x0000002a08c0723c */ /* 0x040ff000000018c0 */
[C---:B------:R-:W-:Y:S08]  /*6b20*/  HMMA.16816.F32 R200, R8.reuse, R36, R248 ;  /* 0x0000002408c8723c */ /* 0x040ff000000018f8 */
[----:B------:R-:W-:Y:S08]  /*6b30*/  HMMA.16816.F32 R204, R8, R38, R204 ;  /* 0x0000002608cc723c */ /* 0x000ff000000018cc */
[C---:B------:R-:W-:Y:S08]  /*6b40*/  HMMA.16816.F32 R8, R12.reuse, R32, R184 ;  /* 0x000000200c08723c */ /* 0x040ff000000018b8 */
[----:B------:R-:W-:Y:S08]  /*6b50*/  HMMA.16816.F32 R32, R12, R34, R180 ;  /* 0x000000220c20723c */ /* 0x000ff000000018b4 */
[C---:B------:R-:W-:Y:S08]  /*6b60*/  HMMA.16816.F32 R196, R20.reuse, R30, R52 ;  /* 0x0000001e14c4723c */ /* 0x040ff00000001834 */
[----:B-1----:R-:W-:Y:S01]  /*6b70*/  HMMA.16816.F32 R180, R20, R24, R8 ;  /* 0x0000001814b4723c */ /* 0x002fe20000001808 */
[----:B------:R-:W1:Y:S07]  /*6b80*/  LDSM.16.M88.4 R8, [R3+0x8800] ;  /* 0x008800000308783b */ /* 0x000e6e0000000200 */
[C---:B------:R-:W-:Y:S01]  /*6b90*/  HMMA.16816.F32 R184, R4.reuse, R30, R56 ;  /* 0x0000001e04b8723c */ /* 0x040fe20000001838 */
[----:B------:R-:W2:Y:S01]  /*6ba0*/  LDSM.16.M88.4 R28, [R3+0x8c00] ;  /* 0x008c0000031c783b */ /* 0x000ea20000000200 */
[----:B------:R-:W-:Y:S01]  /*6bb0*/  FMUL.FTZ R44, R44, UR4 ;  /* 0x000000042c2c7c20 */ /* 0x000fe20008410000 */
[----:B------:R-:W-:Y:S01]  /*6bc0*/  FMUL.FTZ R45, R45, UR4 ;  /* 0x000000042d2d7c20 */ /* 0x000fe20008410000 */
[----:B------:R-:W-:Y:S01]  /*6bd0*/  FMUL.FTZ R46, R46, UR4 ;  /* 0x000000042e2e7c20 */ /* 0x000fe20008410000 */
[----:B------:R-:W-:Y:S01]  /*6be0*/  FMUL.FTZ R47, R47, UR4 ;  /* 0x000000042f2f7c20 */ /* 0x000fe20008410000 */
[----:B------:R-:W-:Y:S02]  /*6bf0*/  MUFU.TANH R221, R44 ;  /* 0x0000002c00dd7308 */ /* 0x000fe40000002400 */
[----:B------:R-:W-:Y:S01]  /*6c00*/  HMMA.16816.F32 R176, R4, R24, R60 ;  /* 0x0000001804b0723c */ /* 0x000fe2000000183c */
[----:B------:R-:W-:Y:S01]  /*6c10*/  FMUL.FTZ R48, R48, UR4 ;  /* 0x0000000430307c20 */ /* 0x000fe20008410000 */
[----:B------:R-:W-:Y:S01]  /*6c20*/  FMUL.FTZ R49, R49, UR4 ;  /* 0x0000000431317c20 */ /* 0x000fe20008410000 */
[----:B------:R-:W-:Y:S01]  /*6c30*/  FMUL.FTZ R50, R50, UR4 ;  /* 0x0000000432327c20 */ /* 0x000fe20008410000 */
[----:B------:R-:W-:-:S04]  /*6c40*/  FMUL.FTZ R51, R51, UR4 ;  /* 0x0000000433337c20 */ /* 0x000fc80008410000 */
[----:B------:R-:W-:Y:S01]  /*6c50*/  HMMA.16816.F32 R64, R20, R26, R32 ;  /* 0x0000001a1440723c */ /* 0x000fe20000001820 */
[----:B------:R-:W-:Y:S01]  /*6c60*/  MUFU.TANH R222, R45 ;  /* 0x0000002d00de7308 */ /* 0x000fe20000002400 */
[----:B------:R-:W-:-:S06]  /*6c70*/  IMAD.MOV.U32 R243, RZ, RZ, R232 ;  /* 0x000000fffff37224 */ /* 0x000fcc00078e00e8 */
[----:B------:R-:W-:Y:S01]  /*6c80*/  HMMA.16816.F32 R52, R12, R38, R216 ;  /* 0x000000260c34723c */ /* 0x000fe200000018d8 */
[----:B------:R-:W-:Y:S07]  /*6c90*/  MUFU.TANH R107, R46 ;  /* 0x0000002e006b7308 */ /* 0x000fee0000002400 */
[----:B-1----:R-:W-:Y:S01]  /*6ca0*/  HMMA.16816.F32 R56, R4, R10, R192 ;  /* 0x0000000a0438723c */ /* 0x002fe200000018c0 */
[----:B------:R1:W-:Y:S01]  /*6cb0*/  MUFU.TANH R230, R47 ;  /* 0x0000002f00e67308 */ /* 0x0003e20000002400 */
[----:B------:R-:W-:-:S02]  /*6cc0*/  IMAD.MOV.U32 R100, RZ, RZ, R224 ;  /* 0x000000ffff647224 */ /* 0x000fc400078e00e0 */
[----:B------:R-:W-:Y:S01]  /*6cd0*/  FMUL.FTZ R198, R198, UR4 ;  /* 0x00000004c6c67c20 */ /* 0x000fe20008410000 */
[----:B------:R-:W-:Y:S01]  /*6ce0*/  FMUL.FTZ R183, R183, UR4 ;  /* 0x00000004b7b77c20 */ /* 0x000fe20008410000 */
[----:B------:R-:W-:Y:S01]  /*6cf0*/  FMUL.FTZ R184, R184, UR4 ;  /* 0x00000004b8b87c20 */ /* 0x000fe20008410000 */
[----:B------:R-:W-:Y:S01]  /*6d00*/  FMUL.FTZ R185, R185, UR4 ;  /* 0x00000004b9b97c20 */ /* 0x000fe20008410000 */
[----:B------:R-:W-:Y:S01]  /*6d10*/  FMUL.FTZ R199, R199, UR4 ;  /* 0x00000004c7c77c20 */ /* 0x000fe20008410000 */
[----:B------:R-:W-:Y:S01]  /*6d20*/  FMUL.FTZ R182, R182, UR4 ;  /* 0x00000004b6b67c20 */ /* 0x000fe20008410000 */
[----:B------:R-:W-:Y:S02]  /*6d30*/  IMAD.MOV.U32 R247, RZ, RZ, R105 ;  /* 0x000000fffff77224 */ /* 0x000fe400078e0069 */
[----:B------:R-:W-:Y:S01]  /*6d40*/  FMUL.FTZ R197, R197, UR4 ;  /* 0x00000004c5c57c20 */ /* 0x000fe20008410000 */
[----:B------:R-:W-:Y:S01]  /*6d50*/  FMUL.FTZ R187, R187, UR4 ;  /* 0x00000004bbbb7c20 */ /* 0x000fe20008410000 */
[----:B------:R-:W-:Y:S01]  /*6d60*/  FMUL.FTZ R180, R180, UR4 ;  /* 0x00000004b4b47c20 */ /* 0x000fe20008410000 */
[----:B------:R-:W-:Y:S01]  /*6d70*/  FMUL.FTZ R181, R181, UR4 ;  /* 0x00000004b5b57c20 */ /* 0x000fe20008410000 */
[----:B------:R-:W-:-:S04]  /*6d80*/  DEPBAR.LE SB0, 0x0 ;  /* 0x000080000000791a */ /* 0x000fc80000000000 */
[C---:B-1----:R-:W-:Y:S08]  /*6d90*/  HMMA.16816.F32 R44, R12.reuse, R40, R208 ;  /* 0x000000280c2c723c */ /* 0x042ff000000018d0 */
[----:B------:R-:W-:Y:S01]  /*6da0*/  HMMA.16816.F32 R40, R12, R42, R236 ;  /* 0x0000002a0c28723c */ /* 0x000fe200000018ec */
[----:B------:R-:W1:Y:S07]  /*6db0*/  MUFU.TANH R17, R48 ;  /* 0x0000003000117308 */ /* 0x000e6e0000002400 */
[----:B------:R-:W-:Y:S01]  /*6dc0*/  HMMA.16816.F32 R60, R4, R26, R108 ;  /* 0x0000001a043c723c */ /* 0x000fe2000000186c */
[----:B------:R-:W-:Y:S07]  /*6dd0*/  MUFU.TANH R232, R49 ;  /* 0x0000003100e87308 */ /* 0x000fee0000002400 */
[----:B------:R-:W-:Y:S01]  /*6de0*/  HMMA.16816.F32 R32, R12, R36, R212 ;  /* 0x000000240c20723c */ /* 0x000fe200000018d4 */
[----:B------:R-:W3:Y:S07]  /*6df0*/  MUFU.TANH R16, R50 ;  /* 0x0000003200107308 */ /* 0x000eee0000002400 */
[-C--:B------:R-:W-:Y:S01]  /*6e00*/  HMMA.16816.F32 R36, R4, R8.reuse, R188 ;  /* 0x000000080424723c */ /* 0x080fe200000018bc */
[----:B------:R2:W-:Y:S07]  /*6e10*/  MUFU.TANH R231, R51 ;  /* 0x0000003300e77308 */ /* 0x0005ee0000002400 */
[C---:B------:R-:W-:Y:S08]  /*6e20*/  HMMA.16816.F32 R44, R20.reuse, R8, R44 ;  /* 0x00000008142c723c */ /* 0x040ff0000000182c */
[----:B------:R-:W-:Y:S08]  /*6e30*/  HMMA.16816.F32 R108, R20, R10, R40 ;  /* 0x0000000a146c723c */ /* 0x000ff00000001828 */
[----:B--2---:R-:W-:Y:S01]  /*6e40*/  HMMA.16816.F32 R48, R4, R28, R200 ;  /* 0x0000001c0430723c */ /* 0x004fe200000018c8 */
[----:B------:R-:W-:-:S07]  /*6e50*/  IMAD R8, R243, 0x40, R100 ;  /* 0x00000040f3087824 */ /* 0x000fce00078e0264 */
[----:B------:R-:W-:Y:S01]  /*6e60*/  HMMA.16816.F32 R40, R4, R30, R204 ;  /* 0x0000001e0428723c */ /* 0x000fe200000018cc */
[----:B------:R-:W-:Y:S01]  /*6e70*/  FMUL.FTZ R177, R177, UR4 ;  /* 0x00000004b1b17c20 */ /* 0x000fe20008410000 */
[----:B------:R-:W-:Y:S01]  /*6e80*/  FMUL.FTZ R66, R66, UR4 ;  /* 0x0000000442427c20 */ /* 0x000fe20008410000 */
[----:B------:R-:W-:Y:S01]  /*6e90*/  FMUL.FTZ R176, R176, UR4 ;  /* 0x00000004b0b07c20 */ /* 0x000fe20008410000 */
[----:B------:R-:W-:Y:S01]  /*6ea0*/  FMUL.FTZ R60, R60, UR4 ;  /* 0x000000043c3c7c20 */ /* 0x000fe20008410000 */
[----:B------:R-:W-:Y:S01]  /*6eb0*/  VIADD R0, R8, 0xffffff80 ;  /* 0xffffff8008007836 */ /* 0x000fe20000000000 */
[----:B------:R-:W-:Y:S01]  /*6ec0*/  MUFU.TANH R224, R198 ;  /* 0x000000c600e07308 */ /* 0x000fe20000002400 */
[----:B------:R-:W-:Y:S02]  /*6ed0*/  VIADD R24, R225, 0x8 ;  /* 0x00000008e1187836 */ /* 0x000fe40000000000 */
[----:B------:R-:W-:Y:S01]  /*6ee0*/  FMUL.FTZ R36, R36, UR4 ;  /* 0x0000000424247c20 */ /* 0x000fe20008410000 */
[----:B------:R-:W-:Y:S01]  /*6ef0*/  FMUL.FTZ R61, R61, UR4 ;  /* 0x000000043d3d7c20 */ /* 0x000fe20008410000 */
[----:B------:R-:W-:Y:S01]  /*6f00*/  FMUL.FTZ R46, R46, UR4 ;  /* 0x000000042e2e7c20 */ /* 0x000fe20008410000 */
[----:B------:R-:W-:Y:S01]  /*6f10*/  FMUL.FTZ R37, R37, UR4 ;  /* 0x0000000425257c20 */ /* 0x000fe20008410000 */
[----:B------:R-:W-:Y:S01]  /*6f20*/  FMUL.FTZ R56, R56, UR4 ;  /* 0x0000000438387c20 */ /* 0x000fe20008410000 */
[----:B------:R-:W-:Y:S01]  /*6f30*/  MUFU.TANH R198, R183 ;  /* 0x000000b700c67308 */ /* 0x000fe20000002400 */
[-C--:B------:R-:W-:Y:S01]  /*6f40*/  ISETP.GT.AND P1, PT, R225, R0.reuse, PT ;  /* 0x00000000e100720c */ /* 0x080fe20003f24270 */
[----:B------:R-:W-:Y:S01]  /*6f50*/  FMUL.FTZ R57, R57, UR4 ;  /* 0x0000000439397c20 */ /* 0x000fe20008410000 */
[----:B------:R-:W-:Y:S01]  /*6f60*/  ISETP.GT.AND P0, PT, R24, R0, PT ;  /* 0x000000001800720c */ /* 0x000fe20003f04270 */
[----:B------:R-:W-:-:S04]  /*6f70*/  FMUL.FTZ R48, R48, UR4 ;  /* 0x0000000430307c20 */ /* 0x000fc80008410000 */
[----:B------:R-:W-:Y:S01]  /*6f80*/  MUFU.TANH R183, R66 ;  /* 0x0000004200b77308 */ /* 0x000fe20000002400 */
[----:B------:R-:W-:Y:S01]  /*6f90*/  FMUL.FTZ R47, R47, UR4 ;  /* 0x000000042f2f7c20 */ /* 0x000fe20008410000 */
[-C--:B------:R-:W-:Y:S01]  /*6fa0*/  ISETP.GT.AND P3, PT, R18, R0.reuse, PT ;  /* 0x000000001200720c */ /* 0x080fe20003f64270 */
[----:B------:R-:W-:Y:S01]  /*6fb0*/  FMUL.FTZ R40, R40, UR4 ;  /* 0x0000000428287c20 */ /* 0x000fe20008410000 */
[----:B------:R-:W-:-:S04]  /*6fc0*/  ISETP.GT.AND P4, PT, R19, R0, PT ;  /* 0x000000001300720c */ /* 0x000fc80003f84270 */
[----:B------:R-:W-:Y:S01]  /*6fd0*/  MUFU.TANH R184, R184 ;  /* 0x000000b800b87308 */ /* 0x000fe20000002400 */
[----:B-1----:R-:W-:Y:S01]  /*6fe0*/  FSEL R25, R17, -INF , !P1 ;  /* 0xff80000011197808 */ /* 0x002fe20004800000 */
[----:B------:R-:W-:Y:S01]  /*6ff0*/  HMMA.16816.F32 R52, R20, R30, R52 ;  /* 0x0000001e1434723c */ /* 0x000fe20000001834 */
[----:B---3--:R-:W-:-:S05]  /*7000*/  FSEL R26, R16, -INF , !P0 ;  /* 0xff800000101a7808 */ /* 0x008fca0004000000 */
[----:B------:R-:W1:Y:S01]  /*7010*/  MUFU.TANH R185, R185 ;  /* 0x000000b900b97308 */ /* 0x000e620000002400 */
[C---:B------:R-:W-:Y:S01]  /*7020*/  ISETP.GE.AND P6, PT, R0.reuse, R227, PT ;  /* 0x000000e30000720c */ /* 0x040fe20003fc6270 */
[----:B------:R-:W-:Y:S06]  /*7030*/  HMMA.16816.F32 R188, R20, R28, R32 ;  /* 0x0000001c14bc723c */ /* 0x000fec0000001820 */
[----:B------:R-:W2:Y:S01]  /*7040*/  MUFU.TANH R106, R176 ;  /* 0x000000b0006a7308 */ /* 0x000ea20000002400 */
[----:B------:R-:W-:Y:S01]  /*7050*/  ISETP.GE.AND P5, PT, R0, R226, PT ;  /* 0x000000e20000720c */ /* 0x000fe20003fa6270 */
[----:B------:R-:W-:-:S06]  /*7060*/  FMUL.FTZ R49, R49, UR4 ;  /* 0x0000000431317c20 */ /* 0x000fcc0008410000 */
[----:B------:R-:W-:Y:S01]  /*7070*/  MUFU.TANH R177, R177 ;  /* 0x000000b100b17308 */ /* 0x000fe20000002400 */
[----:B------:R-:W-:Y:S01]  /*7080*/  ISETP.GE.AND P1, PT, R0, R229, PT ;  /* 0x000000e50000720c */ /* 0x000fe20003f26270 */
[----:B------:R-:W-:-:S06]  /*7090*/  FMUL.FTZ R41, R41, UR4 ;  /* 0x0000000429297c20 */ /* 0x000fcc0008410000 */
[----:B------:R-:W3:Y:S01]  /*70a0*/  MUFU.TANH R66, R60 ;  /* 0x0000003c00427308 */ /* 0x000ee20000002400 */
[----:B------:R-:W-:Y:S01]  /*70b0*/  ISETP.GE.AND P0, PT, R0, R228, PT ;  /* 0x000000e40000720c */ /* 0x000fe20003f06270 */
[----:B------:R-:W-:Y:S01]  /*70c0*/  FMUL.FTZ R67, R67, UR4 ;  /* 0x0000000443437c20 */ /* 0x000fe20008410000 */
[----:B------:R-:W-:-:S05]  /*70d0*/  VIADD R17, R8, 0xffffff81 ;  /* 0xffffff8108117836 */ /* 0x000fca0000000000 */
[----:B------:R-:W-:Y:S01]  /*70e0*/  MUFU.TANH R60, R36 ;  /* 0x00000024003c7308 */ /* 0x000fe20000002400 */
[C---:B------:R-:W-:Y:S01]  /*70f0*/  VIADD R16, R8.reuse, 0xffffff88 ;  /* 0xffffff8808107836 */ /* 0x040fe20000000000 */
[----:B------:R-:W-:Y:S01]  /*7100*/  FSEL R34, R107, -INF , !P4 ;  /* 0xff8000006b227808 */ /* 0x000fe20006000000 */
[C---:B------:R-:W-:Y:S02]  /*7110*/  VIADD R15, R8.reuse, 0xffffff89 ;  /* 0xffffff89080f7836 */ /* 0x040fe40000000000 */
[----:B------:R-:W-:-:S03]  /*7120*/  VIADD R14, R8, 0xffffff90 ;  /* 0xffffff90080e7836 */ /* 0x000fc60000000000 */
[----:B------:R-:W-:Y:S01]  /*7130*/  MUFU.TANH R176, R46 ;  /* 0x0000002e00b07308 */ /* 0x000fe20000002400 */
[C---:B------:R-:W-:Y:S02]  /*7140*/  VIADD R13, R8.reuse, 0xffffff91 ;  /* 0xffffff91080d7836 */ /* 0x040fe40000000000 */
[C---:B------:R-:W-:Y:S02]  /*7150*/  VIADD R12, R8.reuse, 0xffffff98 ;  /* 0xffffff98080c7836 */ /* 0x040fe40000000000 */
[----:B------:R-:W-:-:S03]  /*7160*/  VIADD R11, R8, 0xffffff99 ;  /* 0xffffff99080b7836 */ /* 0x000fc60000000000 */
[----:B------:R-:W-:Y:S01]  /*7170*/  MUFU.TANH R36, R37 ;  /* 0x0000002500247308 */ /* 0x000fe20000002400 */
[C---:B------:R-:W-:Y:S02]  /*7180*/  VIADD R10, R8.reuse, 0xffffffa0 ;  /* 0xffffffa0080a7836 */ /* 0x040fe40000000000 */
[C---:B------:R-:W-:Y:S02]  /*7190*/  VIADD R9, R8.reuse, 0xffffffa1 ;  /* 0xffffffa108097836 */ /* 0x040fe40000000000 */
[----:B------:R-:W-:-:S03]  /*71a0*/  VIADD R7, R8, 0xffffffa8 ;  /* 0xffffffa808077836 */ /* 0x000fc60000000000 */
[----:B------:R-:W4:Y:S01]  /*71b0*/  MUFU.TANH R61, R61 ;  /* 0x0000003d003d7308 */ /* 0x000f220000002400 */
[C---:B------:R-:W-:Y:S02]  /*71c0*/  VIADD R5, R8.reuse, 0xffffffa9 ;  /* 0xffffffa908057836 */ /* 0x040fe40000000000 */
[C---:B------:R-:W-:Y:S02]  /*71d0*/  VIADD R4, R8.reuse, 0xffffffb0 ;  /* 0xffffffb008047836 */ /* 0x040fe40000000000 */
[----:B------:R-:W-:-:S03]  /*71e0*/  VIADD R3, R8, 0xffffffb1 ;  /* 0xffffffb108037836 */ /* 0x000fc60000000000 */
[----:B------:R-:W5:Y:S01]  /*71f0*/  MUFU.TANH R56, R56 ;  /* 0x0000003800387308 */ /* 0x000f620000002400 */
[C---:B------:R-:W-:Y:S02]  /*7200*/  VIADD R0, R8.reuse, 0xffffffb8 ;  /* 0xffffffb808007836 */ /* 0x040fe40000000000 */
[----:B------:R-:W-:Y:S01]  /*7210*/  VIADD R6, R8, 0xffffffb9 ;  /* 0xffffffb908067836 */ /* 0x000fe20000000000 */
[----:B------:R-:W-:-:S04]  /*7220*/  FSEL R8, R221, -INF , !P3 ;  /* 0xff800000dd087808 */ /* 0x000fc80005800000 */
[----:B------:R1:W5:Y:S01]  /*7230*/  MUFU.TANH R37, R57 ;  /* 0x0000003900257308 */ /* 0x0003620000002400 */
[----:B------:R-:W-:-:S07]  /*7240*/  FSEL R34, R34, -INF , !P0 ;  /* 0xff80000022227808 */ /* 0x000fce0004000000 */
[----:B------:R-:W5:Y:S01]  /*7250*/  MUFU.TANH R46, R48 ;  /* 0x00000030002e7308 */ /* 0x000f620000002400 */
[C---:B------:R-:W-:Y:S02]  /*7260*/  ISETP.GT.AND P3, PT, R18.reuse, R17, PT ;  /* 0x000000111200720c */ /* 0x040fe40003f64270 */
[----:B------:R-:W-:-:S05]  /*7270*/  ISETP.GT.AND P4, PT, R18, R14, PT ;  /* 0x0000000e1200720c */ /* 0x000fca0003f84270 */
[----:B------:R-:W-:Y:S01]  /*7280*/  MUFU.TANH R223, R199 ;  /* 0x000000c700df7308 */ /* 0x000fe20000002400 */
[----:B-1----:R-:W-:Y:S02]  /*7290*/  FSEL R57, R25, -INF , !P6 ;  /* 0xff80000019397808 */ /* 0x002fe40007000000 */
[----:B------:R-:W-:-:S05]  /*72a0*/  FSEL R25, R8, -INF , !P5 ;  /* 0xff80000008197808 */ /* 0x000fca0006800000 */
[----:B------:R-:W-:Y:S01]  /*72b0*/  MUFU.TANH R100, R47 ;  /* 0x0000002f00647308 */ /* 0x000fe20000002400 */
[C---:B------:R-:W-:Y:S02]  /*72c0*/  ISETP.GT.AND P6, PT, R18.reuse, R16, PT ;  /* 0x000000101200720c */ /* 0x040fe40003fc4270 */
[C---:B------:R-:W-:Y:S02]  /*72d0*/  ISETP.GT.AND P5, PT, R18.reuse, R15, PT ;  /* 0x0000000f1200720c */ /* 0x040fe40003fa4270 */
[----:B------:R-:W-:-:S03]  /*72e0*/  ISETP.GT.AND P0, PT, R18, R12, PT ;  /* 0x0000000c1200720c */ /* 0x000fc60003f04270 */
[----:B------:R-:W-:Y:S01]  /*72f0*/  MUFU.TANH R199, R182 ;  /* 0x000000b600c77308 */ /* 0x000fe20000002400 */
[----:B------:R-:W-:-:S07]  /*7300*/  FSEL R8, R222, -INF , !P3 ;  /* 0xff800000de087808 */ /* 0x000fce0005800000 */
[----:B------:R-:W1:Y:S01]  /*7310*/  MUFU.TANH R47, R49 ;  /* 0x00000031002f7308 */ /* 0x000e620000002400 */
[----:B------:R-:W-:-:S07]  /*7320*/  FSEL R27, R185, -INF , !P5 ;  /* 0xff800000b91b7808 */ /* 0x000fce0006800000 */
[----:B------:R-:W1:Y:S01]  /*7330*/  MUFU.TANH R40, R40 ;  /* 0x0000002800287308 */ /* 0x000e620000002400 */
[----:B--2---:R-:W-:-:S07]  /*7340*/  FSEL R33, R106, -INF , !P4 ;  /* 0xff8000006a217808 */ /* 0x004fce0006000000 */
[----:B------:R-:W2:Y:S01]  /*7350*/  MUFU.TANH R48, R41 ;  /* 0x0000002900307308 */ /* 0x000ea20000002400 */
[----:B---3--:R-:W-:-:S07]  /*7360*/  FSEL R29, R66, -INF , !P0 ;  /* 0xff800000421d7808 */ /* 0x008fce0004000000 */
[----:B------:R3:W2:Y:S01]  /*7370*/  MUFU.TANH R182, R67 ;  /* 0x0000004300b67308 */ /* 0x0006a20000002400 */
[C---:B------:R-:W-:Y:S02]  /*7380*/  ISETP.GT.AND P3, PT, R18.reuse, R11, PT ;  /* 0x0000000b1200720c */ /* 0x040fe40003f64270 */
[C---:B------:R-:W-:Y:S02]  /*7390*/  ISETP.GT.AND P5, PT, R18.reuse, R9, PT ;  /* 0x000000091200720c */ /* 0x040fe40003fa4270 */
[C---:B------:R-:W-:Y:S02]  /*73a0*/  ISETP.GT.AND P4, PT, R18.reuse, R7, PT ;  /* 0x000000071200720c */ /* 0x040fe40003f84270 */
[----:B------:R-:W-:Y:S02]  /*73b0*/  ISETP.GT.AND P0, PT, R18, R4, PT ;  /* 0x000000041200720c */ /* 0x000fe40003f04270 */
[----:B---3--:R-:W-:Y:S02]  /*73c0*/  FSEL R67, R26, -INF , !P1 ;  /* 0xff8000001a437808 */ /* 0x008fe40004800000 */
[----:B------:R-:W-:-:S02]  /*73d0*/  ISETP.GT.AND P1, PT, R18, R13, PT ;  /* 0x0000000d1200720c */ /* 0x000fc40003f24270 */
[----:B------:R-:W-:Y:S02]  /*73e0*/  FSEL R26, R184, -INF , !P6 ;  /* 0xff800000b81a7808 */ /* 0x000fe40007000000 */
[----:B------:R-:W-:Y:S02]  /*73f0*/  FSEL R32, R177, -INF , !P1 ;  /* 0xff800000b1207808 */ /* 0x000fe40004800000 */
[C---:B------:R-:W-:Y:S02]  /*7400*/  ISETP.GT.AND P6, PT, R18.reuse, R10, PT ;  /* 0x0000000a1200720c */ /* 0x040fe40003fc4270 */
[----:B------:R-:W-:Y:S02]  /*7410*/  ISETP.GT.AND P1, PT, R18, R5, PT ;  /* 0x000000051200720c */ /* 0x000fe40003f24270 */
[----:B----4-:R-:W-:Y:S02]  /*7420*/  FSEL R28, R61, -INF , !P3 ;  /* 0xff8000003d1c7808 */ /* 0x010fe40005800000 */
[----:B------:R-:W-:-:S02]  /*7430*/  FSEL R35, R60, -INF , !P6 ;  /* 0xff8000003c237808 */ /* 0x000fc40007000000 */
[----:B------:R-:W-:Y:S02]  /*7440*/  FSEL R36, R36, -INF , !P5 ;  /* 0xff80000024247808 */ /* 0x000fe40006800000 */
[----:B-----5:R-:W-:Y:S02]  /*7450*/  FSEL R206, R56, -INF , !P4 ;  /* 0xff80000038ce7808 */ /* 0x020fe40006000000 */
[----:B------:R-:W-:Y:S02]  /*7460*/  FSEL R41, R37, -INF , !P1 ;  /* 0xff80000025297808 */ /* 0x000fe40004800000 */
[----:B------:R-:W-:Y:S01]  /*7470*/  FSEL R46, R46, -INF , !P0 ;  /* 0xff8000002e2e7808 */ /* 0x000fe20004000000 */
[----:B------:R-:W-:Y:S01]  /*7480*/  FMUL.FTZ R54, R54, UR4 ;  /* 0x0000000436367c20 */ /* 0x000fe20008410000 */
[C---:B------:R-:W-:Y:S02]  /*7490*/  ISETP.GT.AND P3, PT, R18.reuse, R3, PT ;  /* 0x000000031200720c */ /* 0x040fe40003f64270 */
[----:B------:R-:W-:-:S02]  /*74a0*/  ISETP.GT.AND P6, PT, R18, R0, PT ;  /* 0x000000001200720c */ /* 0x000fc40003fc4270 */
[----:B------:R-:W-:Y:S02]  /*74b0*/  ISETP.GT.AND P5, PT, R18, R6, PT ;  /* 0x000000061200720c */ /* 0x000fe40003fa4270 */
[C---:B------:R-:W-:Y:S02]  /*74c0*/  ISETP.GT.AND P4, PT, R24.reuse, R17, PT ;  /* 0x000000111800720c */ /* 0x040fe40003f84270 */
[C---:B------:R-:W-:Y:S02]  /*74d0*/  ISETP.GT.AND P1, PT, R24.reuse, R16, PT ;  /* 0x000000101800720c */ /* 0x040fe40003f24270 */
[----:B------:R-:W-:Y:S01]  /*74e0*/  ISETP.GT.AND P0, PT, R24, R15, PT ;  /* 0x0000000f1800720c */ /* 0x000fe20003f04270 */
[----:B------:R-:W-:Y:S01]  /*74f0*/  FMUL.FTZ R190, R190, UR4 ;  /* 0x00000004bebe7c20 */ /* 0x000fe20008410000 */
[----:B-1----:R-:W-:Y:S01]  /*7500*/  FSEL R47, R47, -INF , !P3 ;  /* 0xff8000002f2f7808 */ /* 0x002fe20005800000 */
[----:B------:R-:W-:Y:S01]  /*7510*/  FMUL.FTZ R20, R55, UR4 ;  /* 0x0000000437147c20 */ /* 0x000fe20008410000 */
[----:B------:R-:W-:-:S02]  /*7520*/  FSEL R49, R40, -INF , !P6 ;  /* 0xff80000028317808 */ /* 0x000fc40007000000 */
[----:B--2---:R-:W-:Y:S02]  /*7530*/  FSEL R48, R48, -INF , !P5 ;  /* 0xff80000030307808 */ /* 0x004fe40006800000 */
[----:B------:R-:W-:Y:S02]  /*7540*/  FSEL R18, R231, -INF , !P4 ;  /* 0xff800000e7127808 */ /* 0x000fe40006000000 */
[----:B------:R-:W-:Y:S02]  /*7550*/  FSEL R21, R224, -INF , !P1 ;  /* 0xff800000e0157808 */ /* 0x000fe40004800000 */
[----:B------:R-:W-:Y:S01]  /*7560*/  FSEL R22, R223, -INF , !P0 ;  /* 0xff800000df167808 */ /* 0x000fe20004000000 */
[----:B------:R-:W1:Y:S01]  /*7570*/  MUFU.TANH R107, R190 ;  /* 0x000000be006b7308 */ /* 0x000e620000002400 */
[C---:B------:R-:W-:Y:S02]  /*7580*/  ISETP.GT.AND P3, PT, R24.reuse, R14, PT ;  /* 0x0000000e1800720c */ /* 0x040fe40003f64270 */
[----:B------:R-:W-:-:S02]  /*7590*/  ISETP.GT.AND P6, PT, R24, R13, PT ;  /* 0x0000000d1800720c */ /* 0x000fc40003fc4270 */
[C---:B------:R-:W-:Y:S02]  /*75a0*/  ISETP.GT.AND P5, PT, R24.reuse, R12, PT ;  /* 0x0000000c1800720c */ /* 0x040fe40003fa4270 */
[C---:B------:R-:W-:Y:S02]  /*75b0*/  ISETP.GT.AND P4, PT, R24.reuse, R11, PT ;  /* 0x0000000b1800720c */ /* 0x040fe40003f84270 */
[C---:B------:R-:W-:Y:S02]  /*75c0*/  ISETP.GT.AND P1, PT, R24.reuse, R10, PT ;  /* 0x0000000a1800720c */ /* 0x040fe40003f24270 */
[----:B------:R-:W-:Y:S01]  /*75d0*/  ISETP.GT.AND P0, PT, R24, R9, PT ;  /* 0x000000091800720c */ /* 0x000fe20003f04270 */
[----:B------:R-:W-:Y:S01]  /*75e0*/  FMUL.FTZ R191, R191, UR4 ;  /* 0x00000004bfbf7c20 */ /* 0x000fe20008410000 */
[----:B------:R-:W2:Y:S01]  /*75f0*/  MUFU.TANH R54, R54 ;  /* 0x0000003600367308 */ /* 0x000ea20000002400 */
[----:B------:R-:W-:Y:S02]  /*7600*/  FSEL R37, R199, -INF , !P3 ;  /* 0xff800000c7257808 */ /* 0x000fe40005800000 */
[----:B------:R-:W-:-:S02]  /*7610*/  FSEL R31, R198, -INF , !P6 ;  /* 0xff800000c61f7808 */ /* 0x000fc40007000000 */
[----:B------:R-:W-:Y:S02]  /*7620*/  FSEL R30, R183, -INF , !P5 ;  /* 0xff800000b71e7808 */ /* 0x000fe40006800000 */
[----:B------:R-:W-:Y:S02]  /*7630*/  FSEL R23, R182, -INF , !P4 ;  /* 0xff800000b6177808 */ /* 0x000fe40006000000 */
[----:B------:R-:W-:Y:S02]  /*7640*/  FSEL R40, R176, -INF , !P1 ;  /* 0xff800000b0287808 */ /* 0x000fe40004800000 */
[----:B------:R-:W-:Y:S01]  /*7650*/  FSEL R100, R100, -INF , !P0 ;  /* 0xff80000064647808 */ /* 0x000fe20004000000 */
[----:B------:R-:W3:Y:S01]  /*7660*/  MUFU.TANH R20, R20 ;  /* 0x0000001400147308 */ /* 0x000ee20000002400 */
[C---:B------:R-:W-:Y:S02]  /*7670*/  ISETP.GT.AND P3, PT, R24.reuse, R7, PT ;  /* 0x000000071800720c */ /* 0x040fe40003f64270 */
[----:B------:R-:W-:-:S02]  /*7680*/  ISETP.GT.AND P6, PT, R24, R5, PT ;  /* 0x000000051800720c */ /* 0x000fc40003fc4270 */
[C---:B------:R-:W-:Y:S02]  /*7690*/  ISETP.GT.AND P5, PT, R24.reuse, R4, PT ;  /* 0x000000041800720c */ /* 0x040fe40003fa4270 */
[C---:B------:R-:W-:Y:S02]  /*76a0*/  ISETP.GT.AND P4, PT, R24.reuse, R3, PT ;  /* 0x000000031800720c */ /* 0x040fe40003f84270 */
[C---:B------:R-:W-:Y:S02]  /*76b0*/  ISETP.GT.AND P1, PT, R24.reuse, R0, PT ;  /* 0x000000001800720c */ /* 0x040fe40003f24270 */
[----:B------:R-:W-:Y:S01]  /*76c0*/  ISETP.GT.AND P0, PT, R24, R6, PT ;  /* 0x000000061800720c */ /* 0x000fe20003f04270 */
[----:B------:R-:W-:Y:S01]  /*76d0*/  FMUL.FTZ R24, R186, UR4 ;  /* 0x00000004ba187c20 */ /* 0x000fe20008410000 */
[----:B------:R-:W-:Y:S01]  /*76e0*/  FMUL.FTZ R110, R110, UR4 ;  /* 0x000000046e6e7c20 */ /* 0x000fe20008410000 */
[----:B------:R-:W-:Y:S01]  /*76f0*/  FMUL.FTZ R111, R111, UR4 ;  /* 0x000000046f6f7c20 */ /* 0x000fe20008410000 */
[----:B------:R-:W4:Y:S01]  /*7700*/  MUFU.TANH R191, R191 ;  /* 0x000000bf00bf7308 */ /* 0x000f220000002400 */
[----:B------:R-:W-:-:S07]  /*7710*/  FMUL.FTZ R55, R196, UR4 ;  /* 0x00000004c4377c20 */ /* 0x000fce0008410000 */
[----:B------:R-:W5:Y:S01]  /*7720*/  MUFU.TANH R105, R110 ;  /* 0x0000006e00697308 */ /* 0x000f620000002400 */
[----:B-1----:R-:W-:-:S07]  /*7730*/  FSEL R107, R107, -INF , !P5 ;  /* 0xff8000006b6b7808 */ /* 0x002fce0006800000 */
[----:B------:R-:W1:Y:S01]  /*7740*/  MUFU.TANH R106, R111 ;  /* 0x0000006f006a7308 */ /* 0x000e620000002400 */
[----:B------:R-:W-:-:S07]  /*7750*/  ISETP.GE.AND P5, PT, R17, R229, PT ;  /* 0x000000e51100720c */ /* 0x000fce0003fa6270 */
[----:B------:R-:W1:Y:S01]  /*7760*/  MUFU.TANH R24, R24 ;  /* 0x0000001800187308 */ /* 0x000e620000002400 */
[----:B--2---:R-:W-:Y:S02]  /*7770*/  FSEL R183, R54, -INF , !P1 ;  /* 0xff80000036b77808 */ /* 0x004fe40004800000 */
[----:B------:R-:W-:Y:S02]  /*7780*/  ISETP.GT.AND P1, PT, R19, R17, PT ;  /* 0x000000111300720c */ /* 0x000fe40003f24270 */
[----:B---3--:R-:W-:-:S03]  /*7790*/  FSEL R182, R20, -INF , !P0 ;  /* 0xff80000014b67808 */ /* 0x008fc60004000000 */
[----:B------:R-:W2:Y:S01]  /*77a0*/  MUFU.TANH R55, R55 ;  /* 0x0000003700377308 */ /* 0x000ea20000002400 */
[----:B------:R-:W-:Y:S02]  /*77b0*/  FSEL R60, R18, -INF , !P5 ;  /* 0xff800000123c7808 */ /* 0x000fe40006800000 */
[----:B------:R-:W-:Y:S02]  /*77c0*/  ISETP.GE.AND P5, PT, R16, R229, PT ;  /* 0x000000e51000720c */ /* 0x000fe40003fa6270 */
[----:B------:R-:W-:Y:S02]  /*77d0*/  FSEL R20, R230, -INF , !P1 ;  /* 0xff800000e6147808 */ /* 0x000fe40004800000 */
[----:B----4-:R-:W-:Y:S01]  /*77e0*/  FSEL R191, R191, -INF , !P4 ;  /* 0xff800000bfbf7808 */ /* 0x010fe20006000000 */
[----:B------:R-:W3:Y:S01]  /*77f0*/  MUFU.TANH R56, R197 ;  /* 0x000000c500387308 */ /* 0x000ee20000002400 */
[----:B------:R-:W-:Y:S01]  /*7800*/  ISETP.GT.AND P1, PT, R19, R16, PT ;  /* 0x000000101300720c */ /* 0x000fe20003f24270 */
[----:B------:R-:W-:Y:S01]  /*7810*/  BAR.SYNC.DEFER_BLOCKING 0x0 ;  /* 0x0000000000007b1d */ /* 0x000fe20000010000 */
[----:B------:R-:W-:-:S02]  /*7820*/  ISETP.GE.AND P4, PT, R17, R226, PT ;  /* 0x000000e21100720c */ /* 0x000fc40003f86270 */
[----:B-----5:R-:W-:Y:S02]  /*7830*/  FSEL R105, R105, -INF , !P3 ;  /* 0xff80000069697808 */ /* 0x020fe40005800000 */
[----:B-1----:R-:W-:Y:S02]  /*7840*/  FSEL R106, R106, -INF , !P6 ;  /* 0xff8000006a6a7808 */ /* 0x002fe40007000000 */
[----:B------:R-:W-:Y:S02]  /*7850*/  FSEL R61, R21, -INF , !P5 ;  /* 0xff800000153d7808 */ /* 0x000fe40006800000 */
[----:B------:R-:W-:Y:S02]  /*7860*/  ISETP.GT.AND P3, PT, R225, R17, PT ;  /* 0x00000011e100720c */ /* 0x000fe40003f64270 */
[C---:B------:R-:W-:Y:S02]  /*7870*/  ISETP.GE.AND P6, PT, R17.reuse, R227, PT ;  /* 0x000000e31100720c */ /* 0x040fe40003fc6270 */
[----:B------:R-:W-:-:S02]  /*7880*/  ISETP.GE.AND P0, PT, R17, R228, PT ;  /* 0x000000e41100720c */ /* 0x000fc40003f06270 */
[----:B------:R-:W-:Y:S01]  /*7890*/  FSEL R21, R24, -INF , !P1 ;  /* 0xff80000018157808 */ /* 0x000fe20004800000 */
[----:B------:R-:W-:Y:S01]  /*78a0*/  FMUL.FTZ R24, R178, UR4 ;  /* 0x00000004b2187c20 */ /* 0x000fe20008410000 */
[----:B------:R-:W-:Y:S01]  /*78b0*/  FSEL R17, R8, -INF , !P4 ;  /* 0xff80000008117808 */ /* 0x000fe20006000000 */
[----:B------:R-:W1:Y:S01]  /*78c0*/  MUFU.TANH R187, R187 ;  /* 0x000000bb00bb7308 */ /* 0x000e620000002400 */
[----:B------:R-:W-:Y:S02]  /*78d0*/  FSEL R54, R232, -INF , !P3 ;  /* 0xff800000e8367808 */ /* 0x000fe40005800000 */
[----:B------:R-:W-:-:S05]  /*78e0*/  ISETP.GT.AND P3, PT, R225, R16, PT ;  /* 0x00000010e100720c */ /* 0x000fca0003f64270 */
[----:B------:R-:W4:Y:S01]  /*78f0*/  MUFU.TANH R8, R180 ;  /* 0x000000b400087308 */ /* 0x000f220000002400 */
[----:B------:R-:W-:Y:S02]  /*7900*/  ISETP.GE.AND P4, PT, R16, R226, PT ;  /* 0x000000e21000720c */ /* 0x000fe40003f86270 */
[----:B------:R-:W-:Y:S02]  /*7910*/  FSEL R54, R54, -INF , !P6 ;  /* 0xff80000036367808 */ /* 0x000fe40007000000 */
[----:B------:R-:W-:-:S03]  /*7920*/  ISETP.GE.AND P6, PT, R16, R227, PT ;  /* 0x000000e31000720c */ /* 0x000fc60003fc6270 */
[----:B------:R-:W5:Y:S01]  /*7930*/  MUFU.TANH R24, R24 ;  /* 0x0000001800187308 */ /* 0x000f620000002400 */
[----:B--2---:R-:W-:Y:S02]  /*7940*/  FSEL R55, R55, -INF , !P3 ;  /* 0xff80000037377808 */ /* 0x004fe40005800000 */
[----:B------:R-:W-:Y:S02]  /*7950*/  ISETP.GT.AND P3, PT, R225, R15, PT ;  /* 0x0000000fe100720c */ /* 0x000fe40003f64270 */
[----:B------:R-:W-:Y:S01]  /*7960*/  FSEL R18, R26, -INF , !P4 ;  /* 0xff8000001a127808 */ /* 0x000fe20006000000 */
[----:B------:R-:W-:Y:S01]  /*7970*/  FMUL.FTZ R26, R179, UR4 ;  /* 0x00000004b31a7c20 */ /* 0x000fe20008410000 */
[----:B------:R-:W-:Y:S01]  /*7980*/  FSEL R20, R20, -INF , !P0 ;  /* 0xff80000014147808 */ /* 0x000fe20004000000 */
[----:B------:R-:W2:Y:S01]  /*7990*/  MUFU.TANH R181, R181 ;  /* 0x000000b500b57308 */ /* 0x000ea20000002400 */
[----:B------:R-:W-:Y:S02]  /*79a0*/  FSEL R55, R55, -INF , !P6 ;  /* 0xff80000037377808 */ /* 0x000fe40007000000 */
[----:B------:R-:W-:-:S02]  /*79b0*/  ISETP.GE.AND P0, PT, R16, R228, PT ;  /* 0x000000e41000720c */ /* 0x000fc40003f06270 */
[C---:B------:R-:W-:Y:S02]  /*79c0*/  ISETP.GE.AND P6, PT, R15.reuse, R227, PT ;  /* 0x000000e30f00720c */ /* 0x040fe40003fc6270 */
[----:B------:R-:W-:Y:S02]  /*79d0*/  ISETP.GE.AND P5, PT, R15, R229, PT ;  /* 0x000000e50f00720c */ /* 0x000fe40003fa6270 */
[----:B---3--:R-:W-:Y:S02]  /*79e0*/  FSEL R56, R56, -INF , !P3 ;  /* 0xff80000038387808 */ /* 0x008fe40005800000 */
[----:B------:R-:W-:Y:S02]  /*79f0*/  ISETP.GT.AND P1, PT, R19, R15, PT ;  /* 0x0000000f1300720c */ /* 0x000fe40003f24270 */
[----:B------:R-:W-:Y:S01]  /*7a00*/  ISETP.GT.AND P3, PT, R225, R14, PT ;  /* 0x0000000ee100720c */ /* 0x000fe20003f64270 */
[----:B------:R-:W3:Y:S01]  /*7a10*/  MUFU.TANH R26, R26 ;  /* 0x0000001a001a7308 */ /* 0x000ee20000002400 */
[----:B------:R-:W-:-:S02]  /*7a20*/  FSEL R21, R21, -INF , !P0 ;  /* 0xff80000015157808 */ /* 0x000fc40004000000 */
[----:B------:R-:W-:Y:S02]  /*7a30*/  FSEL R56, R56, -INF , !P6 ;  /* 0xff80000038387808 */ /* 0x000fe40007000000 */
[----:B------:R-:W-:Y:S01]  /*7a40*/  FSEL R66, R22, -INF , !P5 ;  /* 0xff80000016427808 */ /* 0x000fe20006800000 */
[----:B------:R-:W-:Y:S01]  /*7a50*/  FMUL.FTZ R16, R64, UR4 ;  /* 0x0000000440107c20 */ /* 0x000fe20008410000 */
[C---:B------:R-:W-:Y:S02]  /*7a60*/  ISETP.GE.AND P4, PT, R15.reuse, R226, PT ;  /* 0x000000e20f00720c */ /* 0x040fe40003f86270 */
[----:B------:R-:W-:Y:S02]  /*7a70*/  ISETP.GE.AND P0, PT, R15, R228, PT ;  /* 0x000000e40f00720c */ /* 0x000fe40003f06270 */
[----:B------:R-:W-:Y:S02]  /*7a80*/  ISETP.GE.AND P6, PT, R14, R227, PT ;  /* 0x000000e30e00720c */ /* 0x000fe40003fc6270 */
[----:B-1----:R-:W-:-:S02]  /*7a90*/  FSEL R22, R187, -INF , !P1 ;  /* 0xff800000bb167808 */ /* 0x002fc40004800000 */
[----:B----4-:R-:W-:Y:S02]  /*7aa0*/  FSEL R8, R8, -INF , !P3 ;  /* 0xff80000008087808 */ /* 0x010fe40005800000 */
[----:B------:R-:W-:Y:S02]  /*7ab0*/  ISETP.GT.AND P1, PT, R19, R14, PT ;  /* 0x0000000e1300720c */ /* 0x000fe40003f24270 */
[----:B------:R-:W-:Y:S02]  /*7ac0*/  FSEL R15, R27, -INF , !P4 ;  /* 0xff8000001b0f7808 */ /* 0x000fe40006000000 */
[----:B------:R-:W-:Y:S02]  /*7ad0*/  FSEL R22, R22, -INF , !P0 ;  /* 0xff80000016167808 */ /* 0x000fe40004000000 */
[----:B------:R-:W-:Y:S02]  /*7ae0*/  FSEL R110, R8, -INF , !P6 ;  /* 0xff800000086e7808 */ /* 0x000fe40007000000 */
[----:B------:R-:W-:-:S02]  /*7af0*/  ISETP.GE.AND P5, PT, R14, R229, PT ;  /* 0x000000e50e00720c */ /* 0x000fc40003fa6270 */
[C---:B------:R-:W-:Y:S02]  /*7b00*/  ISETP.GE.AND P4, PT, R14.reuse, R226, PT ;  /* 0x000000e20e00720c */ /* 0x040fe40003f86270 */
[----:B------:R-:W-:Y:S01]  /*7b10*/  ISETP.GE.AND P0, PT, R14, R228, PT ;  /* 0x000000e40e00720c */ /* 0x000fe20003f06270 */
[----:B------:R-:W-:Y:S01]  /*7b20*/  FMUL.FTZ R14, R62, UR4 ;  /* 0x000000043e0e7c20 */ /* 0x000fe20008410000 */
[----:B-----5:R-:W-:Y:S01]  /*7b30*/  FSEL R8, R24, -INF , !P1 ;  /* 0xff80000018087808 */ /* 0x020fe20004800000 */
[----:B------:R-:W1:Y:S01]  /*7b40*/  MUFU.TANH R16, R16 ;  /* 0x0000001000107308 */ /* 0x000e620000002400 */
[----:B------:R-:W-:Y:S02]  /*7b50*/  ISETP.GT.AND P3, PT, R225, R13, PT ;  /* 0x0000000de100720c */ /* 0x000fe40003f64270 */
[----:B------:R-:W-:Y:S01]  /*7b60*/  FSEL R178, R8, -INF , !P0 ;  /* 0xff80000008b27808 */ /* 0x000fe20004000000 */
[----:B------:R-:W-:Y:S01]  /*7b70*/  FMUL.FTZ R27, R65, UR4 ;  /* 0x00000004411b7c20 */ /* 0x000fe20008410000 */
[----:B------:R-:W-:-:S02]  /*7b80*/  ISETP.GE.AND P6, PT, R13, R227, PT ;  /* 0x000000e30d00720c */ /* 0x000fc40003fc6270 */
[----:B--2---:R-:W-:Y:S01]  /*7b90*/  FSEL R8, R181, -INF , !P3 ;  /* 0xff800000b5087808 */ /* 0x004fe20005800000 */
[----:B------:R-:W2:Y:S01]  /*7ba0*/  MUFU.TANH R14, R14 ;  /* 0x0000000e000e7308 */ /* 0x000ea20000002400 */
[----:B------:R-:W-:Y:S02]  /*7bb0*/  ISETP.GT.AND P1, PT, R19, R13, PT ;  /* 0x0000000d1300720c */ /* 0x000fe40003f24270 */
[----:B------:R-:W-:Y:S02]  /*7bc0*/  FSEL R199, R37, -INF , !P5 ;  /* 0xff80000025c77808 */ /* 0x000fe40006800000 */
[----:B------:R-:W-:Y:S02]  /*7bd0*/  ISETP.GE.AND P5, PT, R13, R229, PT ;  /* 0x000000e50d00720c */ /* 0x000fe40003fa6270 */
[----:B------:R-:W-:Y:S02]  /*7be0*/  FSEL R111, R33, -INF , !P4 ;  /* 0xff800000216f7808 */ /* 0x000fe40006000000 */
[----:B------:R-:W-:Y:S01]  /*7bf0*/  FSEL R180, R8, -INF , !P6 ;  /* 0xff80000008b47808 */ /* 0x000fe20007000000 */
[----:B------:R-:W-:Y:S01]  /*7c00*/  FMUL.FTZ R24, R63, UR4 ;  /* 0x000000043f187c20 */ /* 0x000fe20008410000 */
[----:B------:R-:W-:-:S02]  /*7c10*/  ISETP.GE.AND P4, PT, R13, R226, PT ;  /* 0x000000e20d00720c */ /* 0x000fc40003f86270 */
[----:B------:R-:W-:Y:S01]  /*7c20*/  ISETP.GE.AND P0, PT, R13, R228, PT ;  /* 0x000000e40d00720c */ /* 0x000fe20003f06270 */
[----:B------:R-:W-:Y:S01]  /*7c30*/  FMUL.FTZ R13, R44, UR4 ;  /* 0x000000042c0d7c20 */ /* 0x000fe20008410000 */
[----:B---3--:R-:W-:Y:S01]  /*7c40*/  FSEL R8, R26, -INF , !P1 ;  /* 0xff8000001a087808 */ /* 0x008fe20004800000 */
[----:B------:R-:W3:Y:S01]  /*7c50*/  MUFU.TANH R27, R27 ;  /* 0x0000001b001b7308 */ /* 0x000ee20000002400 */
[----:B------:R-:W-:Y:S02]  /*7c60*/  FSEL R198, R31, -INF , !P5 ;  /* 0xff8000001fc67808 */ /* 0x000fe40006800000 */
[----:B------:R-:W-:Y:S02]  /*7c70*/  FSEL R31, R32, -INF , !P4 ;  /* 0xff800000201f7808 */ /* 0x000fe40006000000 */
[----:B------:R-:W-:Y:S02]  /*7c80*/  FSEL R177, R8, -INF , !P0 ;  /* 0xff80000008b17808 */ /* 0x000fe40004000000 */
[----:B------:R-:W-:-:S02]  /*7c90*/  ISETP.GT.AND P3, PT, R225, R12, PT ;  /* 0x0000000ce100720c */ /* 0x000fc40003f64270 */
[C---:B------:R-:W-:Y:S02]  /*7ca0*/  ISETP.GE.AND P6, PT, R12.reuse, R227, PT ;  /* 0x000000e30c00720c */ /* 0x040fe40003fc6270 */
[C---:B------:R-:W-:Y:S02]  /*7cb0*/  ISETP.GE.AND P5, PT, R12.reuse, R229, PT ;  /* 0x000000e50c00720c */ /* 0x040fe40003fa6270 */
[C---:B------:R-:W-:Y:S02]  /*7cc0*/  ISETP.GE.AND P4, PT, R12.reuse, R226, PT ;  /* 0x000000e20c00720c */ /* 0x040fe40003f86270 */
[----:B------:R-:W-:Y:S02]  /*7cd0*/  ISETP.GT.AND P1, PT, R19, R12, PT ;  /* 0x0000000c1300720c */ /* 0x000fe40003f24270 */
[----:B------:R-:W-:Y:S01]  /*7ce0*/  ISETP.GE.AND P0, PT, R12, R228, PT ;  /* 0x000000e40c00720c */ /* 0x000fe20003f06270 */
[----:B------:R-:W-:Y:S01]  /*7cf0*/  FMUL.FTZ R12, R38, UR4 ;  /* 0x00000004260c7c20 */ /* 0x000fe20008410000 */
[----:B------:R-:W4:Y:S01]  /*7d00*/  MUFU.TANH R24, R24 ;  /* 0x0000001800187308 */ /* 0x000f220000002400 */
[----:B-1----:R-:W-:Y:S01]  /*7d10*/  FSEL R8, R16, -INF , !P3 ;  /* 0xff80000010087808 */ /* 0x002fe20005800000 */
[----:B------:R-:W-:-:S06]  /*7d20*/  FMUL.FTZ R16, R45, UR4 ;  /* 0x000000042d107c20 */ /* 0x000fcc0008410000 */
[----:B------:R-:W1:Y:S01]  /*7d30*/  MUFU.TANH R13, R13 ;  /* 0x0000000d000d7308 */ /* 0x000e620000002400 */
[----:B------:R-:W-:Y:S02]  /*7d40*/  FSEL R179, R8, -INF , !P6 ;  /* 0xff80000008b37808 */ /* 0x000fe40007000000 */
[----:B--2---:R-:W-:Y:S01]  /*7d50*/  FSEL R8, R14, -INF , !P1 ;  /* 0xff8000000e087808 */ /* 0x004fe20004800000 */
[----:B------:R-:W-:Y:S01]  /*7d60*/  FMUL.FTZ R14, R39, UR4 ;  /* 0x00000004270e7c20 */ /* 0x000fe20008410000 */
[----:B------:R-:W-:-:S03]  /*7d70*/  ISETP.GT.AND P3, PT, R225, R11, PT ;  /* 0x0000000be100720c */ /* 0x000fc60003f64270 */
[----:B------:R-:W2:Y:S01]  /*7d80*/  MUFU.TANH R12, R12 ;  /* 0x0000000c000c7308 */ /* 0x000ea20000002400 */
[----:B------:R-:W-:Y:S02]  /*7d90*/  FSEL R197, R30, -INF , !P5 ;  /* 0xff8000001ec57808 */ /* 0x000fe40006800000 */
[----:B------:R-:W-:Y:S02]  /*7da0*/  FSEL R30, R8, -INF , !P0 ;  /* 0xff800000081e7808 */ /* 0x000fe40004000000 */
[----:B------:R-:W-:-:S03]  /*7db0*/  ISETP.GE.AND P6, PT, R11, R227, PT ;  /* 0x000000e30b00720c */ /* 0x000fc60003fc6270 */
[----:B------:R-:W5:Y:S01]  /*7dc0*/  MUFU.TANH R16, R16 ;  /* 0x0000001000107308 */ /* 0x000f620000002400 */
[----:B---3--:R-:W-:Y:S02]  /*7dd0*/  FSEL R8, R27, -INF , !P3 ;  /* 0xff8000001b087808 */ /* 0x008fe40005800000 */
[----:B------:R-:W-:Y:S02]  /*7de0*/  ISETP.GT.AND P1, PT, R19, R11, PT ;  /* 0x0000000b1300720c */ /* 0x000fe40003f24270 */
[----:B------:R-:W-:Y:S02]  /*7df0*/  ISETP.GT.AND P3, PT, R225, R10, PT ;  /* 0x0000000ae100720c */ /* 0x000fe40003f64270 */
[----:B------:R-:W-:Y:S01]  /*7e00*/  FSEL R29, R29, -INF , !P4 ;  /* 0xff8000001d1d7808 */ /* 0x000fe20006000000 */
[----:B------:R-:W3:Y:S01]  /*7e10*/  MUFU.TANH R14, R14 ;  /* 0x0000000e000e7308 */ /* 0x000ee20000002400 */
[C---:B------:R-:W-:Y:S02]  /*7e20*/  ISETP.GE.AND P5, PT, R11.reuse, R229, PT ;  /* 0x000000e50b00720c */ /* 0x040fe40003fa6270 */
[----:B------:R-:W-:-:S02]  /*7e30*/  ISETP.GE.AND P4, PT, R11, R226, PT ;  /* 0x000000e20b00720c */ /* 0x000fc40003f86270 */
[----:B------:R-:W-:Y:S02]  /*7e40*/  ISETP.GE.AND P0, PT, R11, R228, PT ;  /* 0x000000e40b00720c */ /* 0x000fe40003f06270 */
[----:B------:R-:W-:Y:S02]  /*7e50*/  FSEL R181, R8, -INF , !P6 ;  /* 0xff80000008b57808 */ /* 0x000fe40007000000 */
[----:B------:R-:W-:Y:S02]  /*7e60*/  ISETP.GE.AND P6, PT, R10, R227, PT ;  /* 0x000000e30a00720c */ /* 0x000fe40003fc6270 */
[----:B----4-:R-:W-:Y:S02]  /*7e70*/  FSEL R11, R24, -INF , !P1 ;  /* 0xff800000180b7808 */ /* 0x010fe40004800000 */
[----:B-1----:R-:W-:Y:S02]  /*7e80*/  FSEL R8, R13, -INF , !P3 ;  /* 0xff8000000d087808 */ /* 0x002fe40005800000 */
[----:B------:R-:W-:-:S02]  /*7e90*/  ISETP.GT.AND P1, PT, R19, R10, PT ;  /* 0x0000000a1300720c */ /* 0x000fc40003f24270 */
[----:B------:R-:W-:Y:S02]  /*7ea0*/  FSEL R176, R11, -INF , !P0 ;  /* 0xff8000000bb07808 */ /* 0x000fe40004000000 */
[----:B------:R-:W-:Y:S02]  /*7eb0*/  FSEL R209, R8, -INF , !P6 ;  /* 0xff80000008d17808 */ /* 0x000fe40007000000 */
[----:B------:R-:W-:Y:S02]  /*7ec0*/  ISETP.GE.AND P0, PT, R10, R228, PT ;  /* 0x000000e40a00720c */ /* 0x000fe40003f06270 */
[----:B--2---:R-:W-:Y:S02]  /*7ed0*/  FSEL R8, R12, -INF , !P1 ;  /* 0xff8000000c087808 */ /* 0x004fe40004800000 */
[----:B------:R-:W-:Y:S02]  /*7ee0*/  ISETP.GT.AND P3, PT, R225, R9, PT ;  /* 0x00000009e100720c */ /* 0x000fe40003f64270 */
[----:B------:R-:W-:-:S02]  /*7ef0*/  FSEL R214, R8, -INF , !P0 ;  /* 0xff80000008d67808 */ /* 0x000fc40004000000 */
[----:B------:R-:W-:Y:S02]  /*7f00*/  ISETP.GE.AND P6, PT, R9, R227, PT ;  /* 0x000000e30900720c */ /* 0x000fe40003fc6270 */
[----:B-----5:R-:W-:Y:S01]  /*7f10*/  FSEL R8, R16, -INF , !P3 ;  /* 0xff80000010087808 */ /* 0x020fe20005800000 */
[----:B------:R-:W-:Y:S01]  /*7f20*/  FMUL.FTZ R27, R108, UR4 ;  /* 0x000000046c1b7c20 */ /* 0x000fe20008410000 */
[----:B------:R-:W-:Y:S01]  /*7f30*/  ISETP.GT.AND P1, PT, R19, R9, PT ;  /* 0x000000091300720c */ /* 0x000fe20003f24270 */
[----:B------:R-:W-:Y:S01]  /*7f40*/  FMUL.FTZ R13, R58, UR4 ;  /* 0x000000043a0d7c20 */ /* 0x000fe20008410000 */
[----:B------:R-:W-:Y:S02]  /*7f50*/  FSEL R217, R8, -INF , !P6 ;  /* 0xff80000008d97808 */ /* 0x000fe40007000000 */
[----:B---3--:R-:W-:Y:S02]  /*7f60*/  FSEL R8, R14, -INF , !P1 ;  /* 0xff8000000e087808 */ /* 0x008fe40004800000 */
[----:B------:R-:W-:Y:S01]  /*7f70*/  ISETP.GE.AND P1, PT, R7, R226, PT ;  /* 0x000000e20700720c */ /* 0x000fe20003f26270 */
[----:B------:R-:W1:Y:S01]  /*7f80*/  MUFU.TANH R27, R27 ;  /* 0x0000001b001b7308 */ /* 0x000e620000002400 */
[----:B------:R-:W-:Y:S01]  /*7f90*/  FSEL R196, R23, -INF , !P5 ;  /* 0xff80000017c47808 */ /* 0x000fe20006800000 */
[----:B------:R-:W-:Y:S01]  /*7fa0*/  FMUL.FTZ R16, R59, UR4 ;  /* 0x000000043b107c20 */ /* 0x000fe20008410000 */
[----:B------:R-:W-:Y:S01]  /*7fb0*/  FMUL.FTZ R23, R50, UR4 ;  /* 0x0000000432177c20 */ /* 0x000fe20008410000 */
[----:B------:R-:W-:-:S02]  /*7fc0*/  FSEL R206, R206, -INF , !P1 ;  /* 0xff800000cece7808 */ /* 0x000fc40004800000 */
[----:B------:R-:W-:Y:S02]  /*7fd0*/  ISETP.GT.U32.AND P1, PT, R252, R247, PT ;  /* 0x000000f7fc00720c */ /* 0x000fe40003f24070 */
[----:B------:R-:W2:Y:S01]  /*7fe0*/  MUFU.TANH R13, R13 ;  /* 0x0000000d000d7308 */ /* 0x000ea20000002400 */
[----:B------:R-:W-:Y:S02]  /*7ff0*/  FSEL R28, R28, -INF , !P4 ;  /* 0xff8000001c1c7808 */ /* 0x000fe40006000000 */
[----:B------:R-:W-:Y:S02]  /*8000*/  ISETP.GE.AND P4, PT, R10, R226, PT ;  /* 0x000000e20a00720c */ /* 0x000fe40003f86270 */
[----:B------:R-:W-:-:S03]  /*8010*/  ISETP.GE.AND P0, PT, R9, R228, PT ;  /* 0x000000e40900720c */ /* 0x000fc60003f06270 */
[----:B------:R-:W3:Y:S01]  /*8020*/  MUFU.TANH R16, R16 ;  /* 0x0000001000107308 */ /* 0x000ee20000002400 */
[----:B------:R-:W-:-:S07]  /*8030*/  FSEL R208, R35, -INF , !P4 ;  /* 0xff80000023d07808 */ /* 0x000fce0006000000 */
[----:B------:R-:W4:Y:S01]  /*8040*/  MUFU.TANH R23, R23 ;  /* 0x0000001700177308 */ /* 0x000f220000002400 */
[----:B------:R-:W-:Y:S02]  /*8050*/  ISETP.GE.AND P5, PT, R10, R229, PT ;  /* 0x000000e50a00720c */ /* 0x000fe40003fa6270 */
[----:B------:R-:W-:Y:S02]  /*8060*/  ISETP.GE.AND P4, PT, R9, R226, PT ;  /* 0x000000e20900720c */ /* 0x000fe40003f86270 */
[-C--:B------:R-:W-:Y:S02]  /*8070*/  ISETP.GT.AND P3, PT, R225, R7.reuse, PT ;  /* 0x00000007e100720c */ /* 0x080fe40003f64270 */
[----:B------:R-:W-:Y:S01]  /*8080*/  FSEL R212, R8, -INF , !P0 ;  /* 0xff80000008d47808 */ /* 0x000fe20004000000 */
[----:B------:R-:W-:Y:S01]  /*8090*/  FMUL.FTZ R14, R51, UR4 ;  /* 0x00000004330e7c20 */ /* 0x000fe20008410000 */
[----:B------:R-:W-:Y:S01]  /*80a0*/  ISETP.GT.AND P0, PT, R19, R7, PT ;  /* 0x000000071300720c */ /* 0x000fe20003f04270 */
[----:B------:R-:W-:Y:S01]  /*80b0*/  FMUL.FTZ R24, R42, UR4 ;  /* 0x000000042a187c20 */ /* 0x000fe20008410000 */
[----:B------:R-:W-:Y:S01]  /*80c0*/  FMUL.FTZ R26, R43, UR4 ;  /* 0x000000042b1a7c20 */ /* 0x000fe20008410000 */
[----:B------:R-:W-:-:S02]  /*80d0*/  FSEL R218, R40, -INF , !P5 ;  /* 0xff80000028da7808 */ /* 0x000fc40006800000 */
[----:B------:R-:W-:Y:S02]  /*80e0*/  FSEL R207, R36, -INF , !P4 ;  /* 0xff80000024cf7808 */ /* 0x000fe40006000000 */
[----:B-1----:R-:W-:Y:S02]  /*80f0*/  FSEL R27, R27, -INF , !P3 ;  /* 0xff8000001b1b7808 */ /* 0x002fe40005800000 */
[----:B------:R-:W-:Y:S02]  /*8100*/  ISETP.GE.AND P5, PT, R9, R229, PT ;  /* 0x000000e50900720c */ /* 0x000fe40003fa6270 */
[C---:B------:R-:W-:Y:S02]  /*8110*/  ISETP.GE.AND P6, PT, R7.reuse, R227, PT ;  /* 0x000000e30700720c */ /* 0x040fe40003fc6270 */
[C---:B------:R-:W-:Y:S02]  /*8120*/  ISETP.GE.AND P4, PT, R7.reuse, R229, PT ;  /* 0x000000e50700720c */ /* 0x040fe40003f86270 */
[----:B------:R-:W-:-:S02]  /*8130*/  ISETP.GE.AND P3, PT, R7, R228, PT ;  /* 0x000000e40700720c */ /* 0x000fc40003f66270 */
[----:B--2---:R-:W-:Y:S01]  /*8140*/  FSEL R13, R13, -INF , !P0 ;  /* 0xff8000000d0d7808 */ /* 0x004fe20004000000 */
[----:B---34-:R-:W-:Y:S10]  /*8150*/  @!P1 BRA `(.L_x_966) ;  /* 0x0000000000649947 */ /* 0x018ff40003800000 */
        /* <DEDUP_REMOVED lines=25> */
.L_x_966:
[----:B------:R-:W2:Y:S04]  /*82f0*/  LDL.LU R36, [R1+0x24] ;  /* 0x0000240001247983 */ /* 0x000ea80000300800 */
[----:B------:R-:W3:Y:S04]  /*8300*/  LDL.LU R35, [R1+0x28] ;  /* 0x0000280001237983 */ /* 0x000ee80000300800 */
[----:B------:R-:W4:Y:S01]  /*8310*/  LDL.LU R33, [R1+0x2c] ;  /* 0x00002c0001217983 */ /* 0x000f220000300800 */
[----:B------:R-:W-:Y:S01]  /*8320*/  FMNMX3.FTZ R7, R104, R25, R17, !PT ;  /* 0x0000001968077276 */ /* 0x000fe20007810011 */
[----:B------:R-:W5:Y:S01]  /*8330*/  MUFU.TANH R12, R14 ;  /* 0x0000000e000c7308 */ /* 0x000f620000002400 */
[----:B------:R-:W-:-:S02]  /*8340*/  FSEL R210, R13, -INF , !P3 ;  /* 0xff8000000dd27808 */ /* 0x000fc40005800000 */
[----:B------:R-:W-:Y:S02]  /*8350*/  FMNMX3.FTZ R7, R7, R18, R15, !PT ;  /* 0x0000001207077276 */ /* 0x000fe4000781000f */
[----:B------:R-:W-:Y:S02]  /*8360*/  ISETP.GE.AND P0, PT, R5, R226, PT ;  /* 0x000000e20500720c */ /* 0x000fe40003f06270 */
[----:B------:R-:W-:Y:S01]  /*8370*/  ISETP.GT.AND P3, PT, R19, R5, PT ;  /* 0x000000051300720c */ /* 0x000fe20003f64270 */
[----:B-1----:R-:W1:Y:S01]  /*8380*/  MUFU.TANH R11, R24 ;  /* 0x00000018000b7308 */ /* 0x002e620000002400 */
[----:B------:R-:W-:Y:S02]  /*8390*/  FMNMX3.FTZ R7, R7, R111, R31, !PT ;  /* 0x0000006f07077276 */ /* 0x000fe4000781001f */
[----:B------:R-:W-:Y:S02]  /*83a0*/  FSEL R204, R41, -INF , !P0 ;  /* 0xff80000029cc7808 */ /* 0x000fe40004000000 */
[----:B------:R-:W-:-:S02]  /*83b0*/  FSEL R8, R16, -INF , !P3 ;  /* 0xff80000010087808 */ /* 0x000fc40005800000 */
[----:B------:R-:W-:Y:S01]  /*83c0*/  ISETP.GE.AND P0, PT, R5, R228, PT ;  /* 0x000000e40500720c */ /* 0x000fe20003f06270 */
[----:B------:R-:W1:Y:S01]  /*83d0*/  MUFU.TANH R13, R26 ;  /* 0x0000001a000d7308 */ /* 0x000e620000002400 */
[----:B------:R-:W-:Y:S02]  /*83e0*/  ISETP.GE.AND P3, PT, R4, R226, PT ;  /* 0x000000e20400720c */ /* 0x000fe40003f66270 */
[----:B------:R-:W-:Y:S02]  /*83f0*/  FMNMX3.FTZ R7, R7, R29, R28, !PT ;  /* 0x0000001d07077276 */ /* 0x000fe4000781001c */
[----:B------:R-:W-:Y:S02]  /*8400*/  FSEL R211, R8, -INF , !P0 ;  /* 0xff80000008d37808 */ /* 0x000fe40004000000 */
[----:B------:R-:W-:Y:S02]  /*8410*/  FSEL R219, R46, -INF , !P3 ;  /* 0xff8000002edb7808 */ /* 0x000fe40005800000 */
[----:B------:R-:W-:-:S02]  /*8420*/  ISETP.GT.AND P0, PT, R19, R4, PT ;  /* 0x000000041300720c */ /* 0x000fc40003f04270 */
[----:B------:R-:W-:Y:S02]  /*8430*/  ISETP.GE.AND P3, PT, R3, R226, PT ;  /* 0x000000e20300720c */ /* 0x000fe40003f66270 */
[----:B------:R-:W-:Y:S02]  /*8440*/  FMNMX3.FTZ R7, R7, R208, R207, !PT ;  /* 0x000000d007077276 */ /* 0x000fe400078100cf */
[----:B------:R-:W-:Y:S02]  /*8450*/  FSEL R10, R23, -INF , !P0 ;  /* 0xff800000170a7808 */ /* 0x000fe40004000000 */
[----:B------:R-:W-:Y:S02]  /*8460*/  FSEL R221, R47, -INF , !P3 ;  /* 0xff8000002fdd7808 */ /* 0x000fe40005800000 */
[-C--:B------:R-:W-:Y:S01]  /*8470*/  ISETP.GE.AND P0, PT, R0, R226.reuse, PT ;  /* 0x000000e20000720c */ /* 0x080fe20003f06270 */
[----:B------:R-:W-:Y:S01]  /*8480*/  LDSM.16.MT88.4 R44, [R220+0xb000] ;  /* 0x00b00000dc2c783b */ /* 0x000fe20000004200 */
[----:B------:R-:W-:-:S02]  /*8490*/  ISETP.GE.AND P3, PT, R6, R226, PT ;  /* 0x000000e20600720c */ /* 0x000fc40003f66270 */
[----:B------:R-:W-:Y:S02]  /*84a0*/  FMNMX3.FTZ R7, R7, R206, R204, !PT ;  /* 0x000000ce07077276 */ /* 0x000fe400078100cc */
[----:B------:R-:W-:Y:S02]  /*84b0*/  FSEL R231, R49, -INF , !P0 ;  /* 0xff80000031e77808 */ /* 0x000fe40004000000 */
[----:B------:R-:W-:Y:S02]  /*84c0*/  FSEL R232, R48, -INF , !P3 ;  /* 0xff80000030e87808 */ /* 0x000fe40005800000 */
[----:B------:R-:W-:Y:S02]  /*84d0*/  FMNMX3.FTZ R7, R7, R219, R221, !PT ;  /* 0x000000db07077276 */ /* 0x000fe400078100dd */
[----:B------:R-:W-:Y:S02]  /*84e0*/  FMNMX3.FTZ R9, R101, R34, R20, !PT ;  /* 0x0000002265097276 */ /* 0x000fe40007810014 */
[----:B------:R-:W-:-:S02]  /*84f0*/  FMNMX3.FTZ R8, R7, R231, R232, !PT ;  /* 0x000000e707087276 */ /* 0x000fc400078100e8 */
[----:B------:R-:W-:Y:S02]  /*8500*/  ISETP.GT.AND P3, PT, R19, R3, PT ;  /* 0x000000031300720c */ /* 0x000fe40003f64270 */
[----:B------:R-:W-:Y:S02]  /*8510*/  FMNMX3.FTZ R7, R9, R21, R22, !PT ;  /* 0x0000001509077276 */ /* 0x000fe40007810016 */
[----:B------:R-:W-:Y:S02]  /*8520*/  ISETP.GE.AND P0, PT, R4, R228, PT ;  /* 0x000000e40400720c */ /* 0x000fe40003f06270 */
[----:B------:R-:W-:Y:S02]  /*8530*/  MOV R40, R235 ;  /* 0x000000eb00287202 */ /* 0x000fe40000000f00 */
[----:B-----5:R-:W-:Y:S02]  /*8540*/  FSEL R9, R12, -INF , !P3 ;  /* 0xff8000000c097808 */ /* 0x020fe40005800000 */
[----:B------:R-:W-:Y:S01]  /*8550*/  FMNMX3.FTZ R7, R7, R178, R177, !PT ;  /* 0x000000b207077276 */ /* 0x000fe200078100b1 */
[----:B------:R-:W5:Y:S01]  /*8560*/  SHFL.BFLY PT, R12, R8, 0x2, 0x1f ;  /* 0x0c401f00080c7f89 */ /* 0x000f6200000e0000 */
[----:B------:R-:W-:-:S02]  /*8570*/  FSEL R235, R10, -INF , !P0 ;  /* 0xff8000000aeb7808 */ /* 0x000fc40004000000 */
[----:B------:R-:W-:Y:S02]  /*8580*/  ISETP.GE.AND P0, PT, R3, R228, PT ;  /* 0x000000e40300720c */ /* 0x000fe40003f06270 */
[----:B------:R-:W-:Y:S02]  /*8590*/  ISETP.GT.AND P3, PT, R19, R0, PT ;  /* 0x000000001300720c */ /* 0x000fe40003f64270 */
[----:B------:R-:W-:Y:S02]  /*85a0*/  FMNMX3.FTZ R7, R7, R30, R176, !PT ;  /* 0x0000001e07077276 */ /* 0x000fe400078100b0 */
[----:B------:R-:W-:Y:S01]  /*85b0*/  FSEL R239, R9, -INF , !P0 ;  /* 0xff80000009ef7808 */ /* 0x000fe20004000000 */
[----:B------:R-:W-:Y:S01]  /*85c0*/  FMUL.FTZ R9, R109, UR4 ;  /* 0x000000046d097c20 */ /* 0x000fe20008410000 */
[----:B------:R-:W-:Y:S02]  /*85d0*/  ISETP.GE.AND P0, PT, R0, R228, PT ;  /* 0x000000e40000720c */ /* 0x000fe40003f06270 */
[----:B-1----:R-:W-:Y:S01]  /*85e0*/  FSEL R10, R11, -INF , !P3 ;  /* 0xff8000000b0a7808 */ /* 0x002fe20005800000 */
[----:B------:R1:W5:Y:S01]  /*85f0*/  MUFU.TANH R14, R9 ;  /* 0x00000009000e7308 */ /* 0x0003620000002400 */
[----:B------:R-:W-:-:S02]  /*8600*/  ISETP.GT.AND P3, PT, R19, R6, PT ;  /* 0x000000061300720c */ /* 0x000fc40003f64270 */
[----:B------:R-:W-:Y:S02]  /*8610*/  FMNMX3.FTZ R7, R7, R214, R212, !PT ;  /* 0x000000d607077276 */ /* 0x000fe400078100d4 */
[----:B------:R-:W-:Y:S02]  /*8620*/  FSEL R240, R10, -INF , !P0 ;  /* 0xff8000000af07808 */ /* 0x000fe40004000000 */
[----:B------:R-:W-:Y:S02]  /*8630*/  ISETP.GE.AND P0, PT, R6, R228, PT ;  /* 0x000000e40600720c */ /* 0x000fe40003f06270 */
[----:B------:R-:W-:Y:S02]  /*8640*/  FSEL R13, R13, -INF , !P3 ;  /* 0xff8000000d0d7808 */ /* 0x000fe40005800000 */
[----:B------:R-:W-:Y:S02]  /*8650*/  FMNMX3.FTZ R7, R7, R210, R211, !PT ;  /* 0x000000d207077276 */ /* 0x000fe400078100d3 */
[----:B------:R-:W-:-:S02]  /*8660*/  FSEL R241, R13, -INF , !P0 ;  /* 0xff8000000df17808 */ /* 0x000fc40004000000 */
[----:B------:R-:W-:Y:S01]  /*8670*/  FMNMX3.FTZ R7, R7, R235, R239, !PT ;  /* 0x000000eb07077276 */ /* 0x000fe200078100ef */
[----:B-1----:R-:W-:Y:S01]  /*8680*/  FMUL.FTZ R9, R188, UR4 ;  /* 0x00000004bc097c20 */ /* 0x002fe20008410000 */
[----:B------:R-:W-:Y:S02]  /*8690*/  FSEL R216, R100, -INF , !P5 ;  /* 0xff80000064d87808 */ /* 0x000fe40006800000 */
[----:B------:R-:W-:Y:S01]  /*86a0*/  FMNMX3.FTZ R7, R7, R240, R241, !PT ;  /* 0x000000f007077276 */ /* 0x000fe200078100f1 */
[----:B------:R1:W1:Y:S01]  /*86b0*/  MUFU.TANH R13, R9 ;  /* 0x00000009000d7308 */ /* 0x0002620000002400 */
[----:B------:R-:W-:Y:S02]  /*86c0*/  ISETP.GT.AND P3, PT, R225, R5, PT ;  /* 0x00000005e100720c */ /* 0x000fe40003f64270 */
[C---:B------:R-:W-:Y:S02]  /*86d0*/  ISETP.GE.AND P5, PT, R5.reuse, R227, PT ;  /* 0x000000e30500720c */ /* 0x040fe40003fa6270 */
[----:B------:R-:W-:-:S02]  /*86e0*/  ISETP.GE.AND P0, PT, R5, R229, PT ;  /* 0x000000e50500720c */ /* 0x000fc40003f06270 */
[----:B-----5:R-:W-:Y:S01]  /*86f0*/  FMNMX.FTZ R5, R8, R12, !PT ;  /* 0x0000000c08057209 */ /* 0x020fe20007810000 */
[----:B------:R-:W-:Y:S01]  /*8700*/  FMUL.FTZ R8, R189, UR4 ;  /* 0x00000004bd087c20 */ /* 0x000fe20008410000 */
[----:B------:R-:W-:Y:S02]  /*8710*/  FSEL R205, R27, -INF , !P6 ;  /* 0xff8000001bcd7808 */ /* 0x000fe40007000000 */
[----:B------:R-:W-:Y:S01]  /*8720*/  ISETP.GT.AND P6, PT, R225, R4, PT ;  /* 0x00000004e100720c */ /* 0x000fe20003fc4270 */
[----:B------:R5:W5:Y:S01]  /*8730*/  MUFU.TANH R11, R8 ;  /* 0x00000008000b7308 */ /* 0x000b620000002400 */
[----:B------:R-:W-:Y:S01]  /*8740*/  SHFL.BFLY PT, R10, R5, 0x1, 0x1f ;  /* 0x0c201f00050a7f89 */ /* 0x000fe200000e0000 */
[----:B------:R-:W-:Y:S02]  /*8750*/  FSEL R213, R105, -INF , !P4 ;  /* 0xff80000069d57808 */ /* 0x000fe40006000000 */
[----:B------:R-:W-:Y:S01]  /*8760*/  ISETP.GE.AND P4, PT, R4, R227, PT ;  /* 0x000000e30400720c */ /* 0x000fe20003f86270 */
[----:B-1----:R-:W1:Y:S01]  /*8770*/  SHFL.BFLY PT, R9, R7, 0x2, 0x1f ;  /* 0x0c401f0007097f89 */ /* 0x002e6200000e0000 */
[----:B------:R-:W-:-:S02]  /*8780*/  FSEL R215, R106, -INF , !P0 ;  /* 0xff8000006ad77808 */ /* 0x000fc40004000000 */
[----:B------:R-:W-:Y:S02]  /*8790*/  ISETP.GE.AND P0, PT, R3, R227, PT ;  /* 0x000000e30300720c */ /* 0x000fe40003f06270 */
[----:B------:R-:W-:Y:S02]  /*87a0*/  MOV R32, R234 ;  /* 0x000000ea00207202 */ /* 0x000fe40000000f00 */
[----:B------:R-:W-:Y:S02]  /*87b0*/  IADD3 R42, PT, PT, R220, 0x9020, RZ ;  /* 0x00009020dc2a7810 */ /* 0x000fe40007ffe0ff */
[----:B------:R-:W-:Y:S02]  /*87c0*/  MOV R62, R32 ;  /* 0x00000020003e7202 */ /* 0x000fe40000000f00 */
[----:B------:R-:W-:Y:S01]  /*87d0*/  MOV R19, R42 ;  /* 0x0000002a00137202 */ /* 0x000fe20000000f00 */
[----:B------:R-:W-:Y:S01]  /*87e0*/  STL [R1], R42 ;  /* 0x0000002a01007387 */ /* 0x000fe20000100800 */
[----:B-----5:R-:W-:-:S02]  /*87f0*/  FSEL R8, R14, -INF , !P3 ;  /* 0xff8000000e087808 */ /* 0x020fc40005800000 */
[----:B------:R-:W-:Y:S01]  /*8800*/  ISETP.GE.AND P3, PT, R4, R229, PT ;  /* 0x000000e50400720c */ /* 0x000fe20003f66270 */
[----:B------:R-:W-:Y:S01]  /*8810*/  FMUL.FTZ R4, R52, UR4 ;  /* 0x0000000434047c20 */ /* 0x000fe20008410000 */
[----:B------:R-:W-:Y:S02]  /*8820*/  FSEL R243, R8, -INF , !P5 ;  /* 0xff80000008f37808 */ /* 0x000fe40006800000 */
[----:B------:R-:W-:Y:S01]  /*8830*/  FSEL R8, R13, -INF , !P6 ;  /* 0xff8000000d087808 */ /* 0x000fe20007000000 */
[----:B------:R5:W1:Y:S01]  /*8840*/  MUFU.TANH R12, R4 ;  /* 0x00000004000c7308 */ /* 0x000a620000002400 */
[----:B------:R-:W-:Y:S02]  /*8850*/  ISETP.GT.AND P5, PT, R225, R3, PT ;  /* 0x00000003e100720c */ /* 0x000fe40003fa4270 */
[----:B------:R-:W-:Y:S01]  /*8860*/  ISETP.GE.AND P6, PT, R3, R229, PT ;  /* 0x000000e50300720c */ /* 0x000fe20003fc6270 */
[----:B------:R-:W-:Y:S01]  /*8870*/  FMUL.FTZ R3, R53, UR4 ;  /* 0x0000000435037c20 */ /* 0x000fe20008410000 */
[----:B------:R-:W-:-:S02]  /*8880*/  FSEL R244, R8, -INF , !P4 ;  /* 0xff80000008f47808 */ /* 0x000fc40006000000 */
[----:B------:R-:W-:Y:S02]  /*8890*/  FSEL R242, R107, -INF , !P3 ;  /* 0xff8000006bf27808 */ /* 0x000fe40005800000 */
[----:B------:R-:W-:Y:S02]  /*88a0*/  FSEL R8, R11, -INF , !P5 ;  /* 0xff8000000b087808 */ /* 0x000fe40006800000 */
[----:B------:R-:W-:Y:S02]  /*88b0*/  ISETP.GT.AND P4, PT, R225, R0, PT ;  /* 0x00000000e100720c */ /* 0x000fe40003f84270 */
[C---:B------:R-:W-:Y:S02]  /*88c0*/  ISETP.GE.AND P3, PT, R0.reuse, R227, PT ;  /* 0x000000e30000720c */ /* 0x040fe40003f66270 */
[----:B------:R-:W-:Y:S02]  /*88d0*/  ISETP.GE.AND P5, PT, R0, R229, PT ;  /* 0x000000e50000720c */ /* 0x000fe40003fa6270 */
[----:B-----5:R-:W-:-:S02]  /*88e0*/  FMNMX3.FTZ R4, R103, R57, R54, !PT ;  /* 0x0000003967047276 */ /* 0x020fc40007810036 */
[----:B-1----:R-:W-:Y:S02]  /*88f0*/  FMNMX.FTZ R0, R7, R9, !PT ;  /* 0x0000000907007209 */ /* 0x002fe40007810000 */
[----:B------:R1:W5:Y:S01]  /*8900*/  MUFU.TANH R9, R3 ;  /* 0x0000000300097308 */ /* 0x0003620000002400 */
[----:B------:R-:W-:Y:S02]  /*8910*/  FMNMX3.FTZ R4, R4, R55, R56, !PT ;  /* 0x0000003704047276 */ /* 0x000fe40007810038 */
[----:B------:R-:W-:Y:S02]  /*8920*/  FMNMX.FTZ R223, R5, R10, !PT ;  /* 0x0000000a05df7209 */ /* 0x000fe40007810000 */
[----:B------:R-:W-:Y:S02]  /*8930*/  FMNMX3.FTZ R4, R4, R110, R180, !PT ;  /* 0x0000006e04047276 */ /* 0x000fe400078100b4 */
[----:B------:R-:W-:Y:S02]  /*8940*/  FSEL R245, R8, -INF , !P0 ;  /* 0xff80000008f57808 */ /* 0x000fe40004000000 */
[----:B------:R-:W-:Y:S01]  /*8950*/  FMNMX3.FTZ R5, R4, R179, R181, !PT ;  /* 0x000000b304057276 */ /* 0x000fe200078100b5 */
[----:B------:R-:W5:Y:S01]  /*8960*/  SHFL.BFLY PT, R8, R0, 0x1, 0x1f ;  /* 0x0c201f0000087f89 */ /* 0x000f6200000e0000 */
[----:B------:R-:W-:-:S02]  /*8970*/  FSEL R7, R12, -INF , !P4 ;  /* 0xff8000000c077808 */ /* 0x000fc40006000000 */
[----:B------:R-:W-:Y:S02]  /*8980*/  ISETP.GT.AND P0, PT, R225, R6, PT ;  /* 0x00000006e100720c */ /* 0x000fe40003f04270 */
[----:B------:R-:W-:Y:S02]  /*8990*/  FMNMX3.FTZ R5, R5, R209, R217, !PT ;  /* 0x000000d105057276 */ /* 0x000fe400078100d9 */
[----:B-1----:R-:W-:Y:S02]  /*89a0*/  FMNMX3.FTZ R3, R102, R67, R60, !PT ;  /* 0x0000004366037276 */ /* 0x002fe4000781003c */
[----:B------:R-:W-:Y:S02]  /*89b0*/  FSEL R246, R7, -INF , !P3 ;  /* 0xff80000007f67808 */ /* 0x000fe40005800000 */
[----:B------:R-:W-:Y:S02]  /*89c0*/  FMNMX3.FTZ R3, R3, R61, R66, !PT ;  /* 0x0000003d03037276 */ /* 0x000fe40007810042 */
[----:B------:R-:W-:-:S02]  /*89d0*/  ISETP.GE.AND P4, PT, R6, R227, PT ;  /* 0x000000e30600720c */ /* 0x000fc40003f86270 */
[----:B------:R-:W-:Y:S01]  /*89e0*/  FMNMX3.FTZ R4, R3, R199, R198, !PT ;  /* 0x000000c703047276 */ /* 0x000fe200078100c6 */
[----:B------:R-:W-:Y:S01]  /*89f0*/  FMUL.FTZ R3, R223, UR6 ;  /* 0x00000006df037c20 */ /* 0x000fe20008410000 */
[----:B-----5:R-:W-:Y:S02]  /*8a00*/  FSEL R7, R9, -INF , !P0 ;  /* 0xff80000009077808 */ /* 0x020fe40004000000 */
[----:B------:R-:W-:Y:S02]  /*8a10*/  FMNMX3.FTZ R4, R4, R197, R196, !PT ;  /* 0x000000c504047276 */ /* 0x000fe400078100c4 */
[----:B------:R-:W-:Y:S02]  /*8a20*/  FMNMX3.FTZ R5, R5, R205, R243, !PT ;  /* 0x000000cd05057276 */ /* 0x000fe400078100f3 */
[----:B------:R-:W-:Y:S02]  /*8a30*/  ISETP.GE.AND P0, PT, R6, R229, PT ;  /* 0x000000e50600720c */ /* 0x000fe40003f06270 */
[----:B------:R-:W-:-:S02]  /*8a40*/  FMNMX3.FTZ R4, R4, R218, R216, !PT ;  /* 0x000000da04047276 */ /* 0x000fc400078100d8 */
[----:B------:R-:W-:Y:S02]  /*8a50*/  FSEL R238, R7, -INF , !P4 ;  /* 0xff80000007ee7808 */ /* 0x000fe40006000000 */
[----:B------:R-:W-:Y:S02]  /*8a60*/  FMNMX3.FTZ R6, R5, R244, R245, !PT ;  /* 0x000000f405067276 */ /* 0x000fe400078100f5 */
[----:B------:R-:W-:Y:S02]  /*8a70*/  FMNMX3.FTZ R5, R4, R213, R215, !PT ;  /* 0x000000d504057276 */ /* 0x000fe400078100d7 */
[----:B------:R-:W-:Y:S02]  /*8a80*/  FMNMX3.FTZ R4, R6, R246, R238, !PT ;  /* 0x000000f606047276 */ /* 0x000fe400078100ee */
[----:B------:R-:W-:Y:S02]  /*8a90*/  FSETP.NEU.FTZ.AND P3, PT, R223, -INF , PT ;  /* 0xff800000df00780b */ /* 0x000fe40003f7d000 */
[----:B------:R-:W-:Y:S01]  /*8aa0*/  FSEL R237, R191, -INF , !P6 ;  /* 0xff800000bfed7808 */ /* 0x000fe20007000000 */
[----:B------:R-:W1:Y:S01]  /*8ab0*/  SHFL.BFLY PT, R6, R4, 0x2, 0x1f ;  /* 0x0c401f0004067f89 */ /* 0x000e6200000e0000 */
[----:B------:R-:W-:-:S02]  /*8ac0*/  FSEL R3, R3, RZ, P3 ;  /* 0x000000ff03037208 */ /* 0x000fc40001800000 */
[----:B------:R-:W-:Y:S02]  /*8ad0*/  FSEL R234, R183, -INF , !P5 ;  /* 0xff800000b7ea7808 */ /* 0x000fe40006800000 */
[----:B------:R-:W-:Y:S01]  /*8ae0*/  FSEL R236, R182, -INF , !P0 ;  /* 0xff800000b6ec7808 */ /* 0x000fe20004000000 */
[----:B------:R-:W-:Y:S01]  /*8af0*/  FFMA.FTZ R7, R25, UR6, -R3 ;  /* 0x0000000619077c23 */ /* 0x000fe20008010803 */
[----:B------:R-:W-:Y:S01]  /*8b00*/  FMNMX3.FTZ R5, R5, R242, R237, !PT ;  /* 0x000000f205057276 */ /* 0x000fe200078100ed */
[--C-:B------:R-:W-:Y:S01]  /*8b10*/  FFMA.FTZ R17, R17, UR6, -R3.reuse ;  /* 0x0000000611117c23 */ /* 0x100fe20008010803 */
[----:B------:R-:W-:Y:S01]  /*8b20*/  FMNMX.FTZ R222, R0, R8, !PT ;  /* 0x0000000800de7209 */ /* 0x000fe20007810000 */
[----:B------:R5:W-:Y:S01]  /*8b30*/  MUFU.EX2 R39, R7 ;  /* 0x0000000700277308 */ /* 0x000be20000000800 */
[----:B------:R-:W-:Y:S01]  /*8b40*/  FMNMX3.FTZ R0, R5, R234, R236, !PT ;  /* 0x000000ea05007276 */ /* 0x000fe200078100ec */
[----:B------:R-:W-:Y:S01]  /*8b50*/  FFMA.FTZ R5, R18, UR6, -R3 ;  /* 0x0000000612057c23 */ /* 0x000fe20008010803 */
[C---:B------:R-:W-:Y:S01]  /*8b60*/  FSETP.NEU.FTZ.AND P0, PT, R222.reuse, -INF , PT ;  /* 0xff800000de00780b */ /* 0x040fe20003f1d000 */
[----:B------:R-:W-:Y:S01]  /*8b70*/  FMUL.FTZ R16, R222, UR6 ;  /* 0x00000006de107c20 */ /* 0x000fe20008410000 */
[----:B------:R-:W-:Y:S01]  /*8b80*/  @P2 IADD3 R19, PT, PT, R40, -0x20, RZ ;  /* 0xffffffe028132810 */ /* 0x000fe20007ffe0ff */
[----:B------:R-:W-:Y:S01]  /*8b90*/  LDSM.16.MT88.4 R24, [R220+0xa000] ;  /* 0x00a00000dc18783b */ /* 0x000fe20000004200 */
[----:B------:R-:W-:Y:S01]  /*8ba0*/  MOV R249, R62 ;  /* 0x0000003e00f97202 */ /* 0x000fe20000000f00 */
[----:B------:R5:W-:Y:S01]  /*8bb0*/  MUFU.EX2 R38, R5 ;  /* 0x0000000500267308 */ /* 0x000be20000000800 */
[----:B------:R-:W-:Y:S01]  /*8bc0*/  FSEL R16, R16, RZ, P0 ;  /* 0x000000ff10107208 */ /* 0x000fe20000000000 */
[----:B------:R-:W-:Y:S01]  /*8bd0*/  LDSM.16.MT88.4 R48, [R19+0x1000] ;  /* 0x001000001330783b */ /* 0x000fe20000004200 */
[----:B-1----:R-:W-:-:S02]  /*8be0*/  FMNMX.FTZ R4, R4, R6, !PT ;  /* 0x0000000604047209 */ /* 0x002fc40007810000 */
[----:B------:R-:W-:Y:S01]  /*8bf0*/  FSEL R6, R223, RZ, P3 ;  /* 0x000000ffdf067208 */ /* 0x000fe20001800000 */
[----:B-----5:R-:W1:Y:S02]  /*8c00*/  SHFL.BFLY PT, R7, R0, 0x2, 0x1f ;  /* 0x0c401f0000077f89 */ /* 0x020e6400000e0000 */
[----:B------:R-:W-:Y:S02]  /*8c10*/  MUFU.EX2 R37, R17 ;  /* 0x0000001100257308 */ /* 0x000fe40000000800 */
[----:B------:R-:W5:Y:S01]  /*8c20*/  SHFL.BFLY PT, R8, R4, 0x1, 0x1f ;  /* 0x0c201f0004087f89 */ /* 0x000f6200000e0000 */
[----:B------:R-:W-:Y:S01]  /*8c30*/  FADD.FTZ R6, R104, -R6 ;  /* 0x8000000668067221 */ /* 0x000fe20000010000 */
[----:B------:R-:W-:-:S03]  /*8c40*/  FFMA.FTZ R5, R15, UR6, -R3 ;  /* 0x000000060f057c23 */ /* 0x000fc60008010803 */
[----:B------:R-:W-:Y:S01]  /*8c50*/  FMUL.FTZ R6, R6, UR6 ;  /* 0x0000000606067c20 */ /* 0x000fe20008410000 */
[----:B------:R-:W-:Y:S01]  /*8c60*/  LDSM.16.MT88.4 R12, [R220+0x9000] ;  /* 0x00900000dc0c783b */ /* 0x000fe20000004200 */
[----:B------:R5:W5:Y:S08]  /*8c70*/  MUFU.EX2 R108, R5 ;  /* 0x00000005006c7308 */ /* 0x000b700000000800 */
[----:B------:R5:W5:Y:S01]  /*8c80*/  MUFU.EX2 R43, R6 ;  /* 0x00000006002b7308 */ /* 0x000b620000000800 */
[----:B-1----:R-:W-:-:S02]  /*8c90*/  FMNMX.FTZ R0, R0, R7, !PT ;  /* 0x0000000700007209 */ /* 0x002fc40007810000 */
[----:B-----5:R-:W-:Y:S01]  /*8ca0*/  FMNMX.FTZ R224, R4, R8, !PT ;  /* 0x0000000804e07209 */ /* 0x020fe20007810000 */
[----:B------:R-:W-:Y:S02]  /*8cb0*/  FFMA.FTZ R5, R34, UR6, -R16 ;  /* 0x0000000622057c23 */ /* 0x000fe40008010810 */
[----:B------:R-:W1:Y:S01]  /*8cc0*/  SHFL.BFLY PT, R7, R0, 0x1, 0x1f ;  /* 0x0c201f0000077f89 */ /* 0x000e6200000e0000 */
[C---:B------:R-:W-:Y:S01]  /*8cd0*/  FSETP.NEU.FTZ.AND P3, PT, R224.reuse, -INF , PT ;  /* 0xff800000e000780b */ /* 0x040fe20003f7d000 */
[----:B------:R5:W-:Y:S01]  /*8ce0*/  MUFU.EX2 R109, R5 ;  /* 0x00000005006d7308 */ /* 0x000be20000000800 */
[----:B------:R-:W-:Y:S01]  /*8cf0*/  FMUL.FTZ R4, R224, UR6 ;  /* 0x00000006e0047c20 */ /* 0x000fe20008410000 */
[----:B------:R-:W-:Y:S01]  /*8d00*/  F2FP.F16.F32.PACK_AB R6, R108, R38 ;  /* 0x000000266c06723e */ /* 0x000fe200000000ff */
[----:B------:R-:W-:-:S03]  /*8d10*/  FMUL.FTZ R132, R132, R43 ;  /* 0x0000002b84847220 */ /* 0x000fc60000410000 */
[----:B------:R-:W-:Y:S01]  /*8d20*/  FSEL R17, R4, RZ, P3 ;  /* 0x000000ff04117208 */ /* 0x000fe20001800000 */
[----:B------:R-:W-:Y:S01]  /*8d30*/  FMUL.FTZ R133, R133, R43 ;  /* 0x0000002b85857220 */ /* 0x000fe20000410000 */
[----:B------:R-:W-:Y:S01]  /*8d40*/  F2FP.F16.F32.PACK_AB R4, R37, R39 ;  /* 0x000000272504723e */ /* 0x000fe200000000ff */
[-C--:B------:R-:W-:Y:S01]  /*8d50*/  FMUL.FTZ R120, R120, R43.reuse ;  /* 0x0000002b78787220 */ /* 0x080fe20000410000 */
[-C--:B------:R-:W-:Y:S01]  /*8d60*/  FMUL.FTZ R121, R121, R43.reuse ;  /* 0x0000002b79797220 */ /* 0x080fe20000410000 */
[--C-:B------:R-:W-:Y:S01]  /*8d70*/  FFMA.FTZ R9, R54, UR6, -R17.reuse ;  /* 0x0000000636097c23 */ /* 0x100fe20008010811 */
[--C-:B------:R-:W-:Y:S01]  /*8d80*/  FFMA.FTZ R8, R55, UR6, -R17.reuse ;  /* 0x0000000637087c23 */ /* 0x100fe20008010811 */
[-C--:B------:R-:W-:Y:S01]  /*8d90*/  FMUL.FTZ R148, R148, R43.reuse ;  /* 0x0000002b94947220 */ /* 0x080fe20000410000 */
[-C--:B------:R-:W-:Y:S01]  /*8da0*/  FMUL.FTZ R149, R149, R43.reuse ;  /* 0x0000002b95957220 */ /* 0x080fe20000410000 */
[----:B------:R-:W-:Y:S01]  /*8db0*/  MUFU.EX2 R10, R9 ;  /* 0x00000009000a7308 */ /* 0x000fe20000000800 */
[-C--:B------:R-:W-:Y:S01]  /*8dc0*/  FMUL.FTZ R92, R92, R43.reuse ;  /* 0x0000002b5c5c7220 */ /* 0x080fe20000410000 */
[--C-:B-----5:R-:W-:Y:S01]  /*8dd0*/  FFMA.FTZ R5, R20, UR6, -R16.reuse ;  /* 0x0000000614057c23 */ /* 0x120fe20008010810 */
[-C--:B------:R-:W-:Y:S01]  /*8de0*/  FMUL.FTZ R93, R93, R43.reuse ;  /* 0x0000002b5d5d7220 */ /* 0x080fe20000410000 */
[-C--:B------:R-:W-:Y:S01]  /*8df0*/  FMUL.FTZ R116, R116, R43.reuse ;  /* 0x0000002b74747220 */ /* 0x080fe20000410000 */
[----:B------:R-:W-:Y:S01]  /*8e00*/  FMUL.FTZ R117, R117, R43 ;  /* 0x0000002b75757220 */ /* 0x000fe20000410000 */
[----:B-1----:R-:W-:Y:S01]  /*8e10*/  FMNMX.FTZ R230, R0, R7, !PT ;  /* 0x0000000700e67209 */ /* 0x002fe20007810000 */
[----:B------:R-:W-:Y:S01]  /*8e20*/  FFMA.FTZ R0, R57, UR6, -R17 ;  /* 0x0000000639007c23 */ /* 0x000fe20008010811 */
[----:B------:R1:W-:Y:S01]  /*8e30*/  MUFU.EX2 R182, R5 ;  /* 0x0000000500b67308 */ /* 0x0003e20000000800 */
[-C--:B------:R-:W-:Y:S01]  /*8e40*/  FMUL.FTZ R152, R152, R43.reuse ;  /* 0x0000002b98987220 */ /* 0x080fe20000410000 */
[-C--:B------:R-:W-:Y:S01]  /*8e50*/  FMUL.FTZ R153, R153, R43.reuse ;  /* 0x0000002b99997220 */ /* 0x080fe20000410000 */
[-C--:B------:R-:W-:Y:S01]  /*8e60*/  FMUL.FTZ R136, R136, R43.reuse ;  /* 0x0000002b88887220 */ /* 0x080fe20000410000 */
[-C--:B------:R-:W-:Y:S01]  /*8e70*/  FMUL.FTZ R137, R137, R43.reuse ;  /* 0x0000002b89897220 */ /* 0x080fe20000410000 */
[-C--:B------:R-:W-:Y:S01]  /*8e80*/  FMUL.FTZ R164, R164, R43.reuse ;  /* 0x0000002ba4a47220 */ /* 0x080fe20000410000 */
[-C--:B------:R-:W-:Y:S01]  /*8e90*/  FMUL.FTZ R165, R165, R43.reuse ;  /* 0x0000002ba5a57220 */ /* 0x080fe20000410000 */
[----:B------:R-:W-:Y:S01]  /*8ea0*/  FMUL.FTZ R168, R168, R43 ;  /* 0x0000002ba8a87220 */ /* 0x000fe20000410000 */
[----:B------:R5:W-:Y:S01]  /*8eb0*/  MUFU.EX2 R11, R0 ;  /* 0x00000000000b7308 */ /* 0x000be20000000800 */
[----:B---3--:R-:W-:Y:S01]  /*8ec0*/  MOV R58, R35 ;  /* 0x00000023003a7202 */ /* 0x008fe20000000f00 */
[-C--:B------:R-:W-:Y:S01]  /*8ed0*/  FMUL.FTZ R169, R169, R43.reuse ;  /* 0x0000002ba9a97220 */ /* 0x080fe20000410000 */
[----:B------:R-:W-:Y:S01]  /*8ee0*/  FMUL.FTZ R72, R72, R43 ;  /* 0x0000002b48487220 */ /* 0x000fe20000410000 */
[----:B----4-:R-:W-:Y:S01]  /*8ef0*/  MOV R59, R33 ;  /* 0x00000021003b7202 */ /* 0x010fe20000000f00 */
[-C--:B------:R-:W-:Y:S01]  /*8f00*/  FMUL.FTZ R73, R73, R43.reuse ;  /* 0x0000002b49497220 */ /* 0x080fe20000410000 */
[----:B------:R-:W-:Y:S01]  /*8f10*/  LDSM.16.MT88.4 R32, [R19+0x2000] ;  /* 0x002000001320783b */ /* 0x000fe20000004200 */
[-C--:B------:R-:W-:Y:S01]  /*8f20*/  FMUL.FTZ R76, R76, R43.reuse ;  /* 0x0000002b4c4c7220 */ /* 0x080fe20000410000 */
[----:B------:R-:W-:Y:S01]  /*8f30*/  MUFU.EX2 R52, R8 ;  /* 0x0000000800347308 */ /* 0x000fe20000000800 */
[----:B-1----:R-:W-:Y:S01]  /*8f40*/  FFMA.FTZ R5, R21, UR6, -R16 ;  /* 0x0000000615057c23 */ /* 0x002fe20008010810 */
[-C--:B------:R-:W-:Y:S01]  /*8f50*/  FMUL.FTZ R77, R77, R43.reuse ;  /* 0x0000002b4d4d7220 */ /* 0x080fe20000410000 */
[-C--:B------:R-:W-:Y:S01]  /*8f60*/  FMUL.FTZ R88, R88, R43.reuse ;  /* 0x0000002b58587220 */ /* 0x080fe20000410000 */
[----:B------:R-:W-:Y:S01]  /*8f70*/  FMUL.FTZ R89, R89, R43 ;  /* 0x0000002b59597220 */ /* 0x000fe20000410000 */
[----:B------:R-:W-:-:S02]  /*8f80*/  MOV R251, R58 ;  /* 0x0000003a00fb7202 */ /* 0x000fc40000000f00 */
[----:B------:R-:W-:Y:S01]  /*8f90*/  MOV R250, R59 ;  /* 0x0000003b00fa7202 */ /* 0x000fe20000000f00 */
[----:B------:R1:W-:Y:S01]  /*8fa0*/  MUFU.EX2 R247, R5 ;  /* 0x0000000500f77308 */ /* 0x0003e20000000800 */
[----:B-----5:R-:W-:Y:S01]  /*8fb0*/  FMUL.FTZ R0, R230, UR6 ;  /* 0x00000006e6007c20 */ /* 0x020fe20008410000 */
[----:B--2---:R-:W-:Y:S01]  /*8fc0*/  MOV R183, R36 ;  /* 0x0000002400b77202 */ /* 0x004fe20000000f00 */
[----:B-1----:R-:W-:Y:S02]  /*8fd0*/  FFMA.FTZ R5, R22, UR6, -R16 ;  /* 0x0000000616057c23 */ /* 0x002fe40008010810 */
[----:B------:R-:W1:Y:S03]  /*8fe0*/  LDSM.16.MT88.4 R20, [R19] ;  /* 0x000000001314783b */ /* 0x000e660000004200 */
[----:B------:R2:W3:Y:S02]  /*8ff0*/  MUFU.EX2 R248, R5 ;  /* 0x0000000500f87308 */ /* 0x0004e40000000800 */
[----:B--2---:R-:W-:-:S02]  /*9000*/  FSEL R5, R222, RZ, P0 ;  /* 0x000000ffde057208 */ /* 0x004fc40000000000 */
[----:B------:R-:W-:Y:S02]  /*9010*/  FSETP.NEU.FTZ.AND P0, PT, R230, -INF , PT ;  /* 0xff800000e600780b */ /* 0x000fe40003f1d000 */
[----:B---3--:R-:W-:Y:S01]  /*9020*/  F2FP.F16.F32.PACK_AB R7, R248, R247 ;  /* 0x000000f7f807723e */ /* 0x008fe200000000ff */
[----:B------:R-:W-:Y:S01]  /*9030*/  FADD.FTZ R5, R101, -R5 ;  /* 0x8000000565057221 */ /* 0x000fe20000010000 */
[----:B------:R-:W-:Y:S01]  /*9040*/  FSEL R18, R0, RZ, P0 ;  /* 0x000000ff00127208 */ /* 0x000fe20000000000 */
[----:B------:R-:W-:Y:S02]  /*9050*/  FFMA.FTZ R0, R56, UR6, -R17 ;  /* 0x0000000638007c23 */ /* 0x000fe40008010811 */
[----:B------:R-:W-:Y:S02]  /*9060*/  FMUL.FTZ R5, R5, UR6 ;  /* 0x0000000605057c20 */ /* 0x000fe40008410000 */
[----:B------:R2:W-:Y:S01]  /*9070*/  MUFU.EX2 R53, R0 ;  /* 0x0000000000357308 */ /* 0x0005e20000000800 */
[--C-:B------:R-:W-:Y:S01]  /*9080*/  FFMA.FTZ R8, R67, UR6, -R18.reuse ;  /* 0x0000000643087c23 */ /* 0x100fe20008010812 */
[----:B------:R-:W-:-:S06]  /*9090*/  FFMA.FTZ R9, R60, UR6, -R18 ;  /* 0x000000063c097c23 */ /* 0x000fcc0008010812 */
[----:B------:R3:W4:Y:S08]  /*90a0*/  MUFU.EX2 R42, R5 ;  /* 0x00000005002a7308 */ /* 0x0007300000000800 */
[----:B------:R5:W-:Y:S01]  /*90b0*/  MUFU.EX2 R55, R8 ;  /* 0x0000000800377308 */ /* 0x000be20000000800 */
[----:B--2---:R-:W-:-:S07]  /*90c0*/  FSEL R0, R224, RZ, P3 ;  /* 0x000000ffe0007208 */ /* 0x004fce0001800000 */
[----:B------:R2:W-:Y:S01]  /*90d0*/  MUFU.EX2 R57, R9 ;  /* 0x0000000900397308 */ /* 0x0005e20000000800 */
[----:B---3--:R-:W-:Y:S01]  /*90e0*/  F2FP.F16.F32.PACK_AB R5, R182, R109 ;  /* 0x0000006db605723e */ /* 0x008fe200000000ff */
[-C--:B----4-:R-:W-:Y:S01]  /*90f0*/  FMUL.FTZ R134, R134, R42.reuse ;  /* 0x0000002a86867220 */ /* 0x090fe20000410000 */
[-C--:B------:R-:W-:Y:S01]  /*9100*/  FMUL.FTZ R135, R135, R42.reuse ;  /* 0x0000002a87877220 */ /* 0x080fe20000410000 */
[-C--:B------:R-:W-:Y:S01]  /*9110*/  FMUL.FTZ R122, R122, R42.reuse ;  /* 0x0000002a7a7a7220 */ /* 0x080fe20000410000 */
[-C--:B------:R-:W-:Y:S01]  /*9120*/  FMUL.FTZ R123, R123, R42.reuse ;  /* 0x0000002a7b7b7220 */ /* 0x080fe20000410000 */
[-C--:B------:R-:W-:Y:S01]  /*9130*/  FMUL.FTZ R150, R150, R42.reuse ;  /* 0x0000002a96967220 */ /* 0x080fe20000410000 */
[-C--:B------:R-:W-:Y:S01]  /*9140*/  FMUL.FTZ R151, R151, R42.reuse ;  /* 0x0000002a97977220 */ /* 0x080fe20000410000 */
[----:B------:R-:W-:Y:S01]  /*9150*/  FMUL.FTZ R94, R94, R42 ;  /* 0x0000002a5e5e7220 */ /* 0x000fe20000410000 */
[----:B-----5:R-:W-:Y:S01]  /*9160*/  FFMA.FTZ R8, R61, UR6, -R18 ;  /* 0x000000063d087c23 */ /* 0x020fe20008010812 */
[C---:B-1----:R-:W-:Y:S01]  /*9170*/  HMMA.16816.F32 R188, R4.reuse, R20, R132 ;  /* 0x0000001404bc723c */ /* 0x042fe20000001884 */
[----:B------:R-:W-:Y:S01]  /*9180*/  MOV R133, R10 ;  /* 0x0000000a00857202 */ /* 0x000fe20000000f00 */
[----:B------:R-:W-:Y:S01]  /*9190*/  FADD.FTZ R10, R103, -R0 ;  /* 0x80000000670a7221 */ /* 0x000fe20000010000 */
[----:B------:R-:W-:Y:S01]  /*91a0*/  FSEL R0, R230, RZ, P0 ;  /* 0x000000ffe6007208 */ /* 0x000fe20000000000 */
[----:B------:R1:W-:Y:S01]  /*91b0*/  MUFU.EX2 R54, R8 ;  /* 0x0000000800367308 */ /* 0x0003e20000000800 */
[-C--:B------:R-:W-:Y:S01]  /*91c0*/  FMUL.FTZ R95, R95, R42.reuse ;  /* 0x0000002a5f5f7220 */ /* 0x080fe20000410000 */
[----:B------:R-:W-:Y:S01]  /*91d0*/  FMUL.FTZ R10, R10, UR6 ;  /* 0x000000060a0a7c20 */ /* 0x000fe20008410000 */
[----:B--2---:R-:W-:Y:S01]  /*91e0*/  FFMA.FTZ R9, R66, UR6, -R18 ;  /* 0x0000000642097c23 */ /* 0x004fe20008010812 */
[----:B------:R-:W-:Y:S01]  /*91f0*/  FADD.FTZ R0, R102, -R0 ;  /* 0x8000000066007221 */ /* 0x000fe20000010000 */
[-C--:B------:R-:W-:Y:S01]  /*9200*/  FMUL.FTZ R118, R118, R42.reuse ;  /* 0x0000002a76767220 */ /* 0x080fe20000410000 */
[-C--:B------:R-:W-:Y:S01]  /*9210*/  FMUL.FTZ R119, R119, R42.reuse ;  /* 0x0000002a77777220 */ /* 0x080fe20000410000 */
[-C--:B------:R-:W-:Y:S01]  /*9220*/  FMUL.FTZ R154, R154, R42.reuse ;  /* 0x0000002a9a9a7220 */ /* 0x080fe20000410000 */
[----:B------:R-:W-:Y:S01]  /*9230*/  FMUL.FTZ R0, R0, UR6 ;  /* 0x0000000600007c20 */ /* 0x000fe20008410000 */
[----:B------:R-:W-:Y:S01]  /*9240*/  MUFU.EX2 R132, R9 ;  /* 0x0000000900847308 */ /* 0x000fe20000000800 */
[-C--:B------:R-:W-:Y:S01]  /*9250*/  FMUL.FTZ R155, R155, R42.reuse ;  /* 0x0000002a9b9b7220 */ /* 0x080fe20000410000 */
[-C--:B------:R-:W-:Y:S01]  /*9260*/  FMUL.FTZ R138, R138, R42.reuse ;  /* 0x0000002a8a8a7220 */ /* 0x080fe20000410000 */
[-C--:B------:R-:W-:Y:S01]  /*9270*/  FMUL.FTZ R139, R139, R42.reuse ;  /* 0x0000002a8b8b7220 */ /* 0x080fe20000410000 */
[-C--:B------:R-:W-:Y:S01]  /*9280*/  FMUL.FTZ R166, R166, R42.reuse ;  /* 0x0000002aa6a67220 */ /* 0x080fe20000410000 */
[-C--:B------:R-:W-:Y:S01]  /*9290*/  FMUL.FTZ R167, R167, R42.reuse ;  /* 0x0000002aa7a77220 */ /* 0x080fe20000410000 */
[-C--:B------:R-:W-:Y:S01]  /*92a0*/  FMUL.FTZ R170, R170, R42.reuse ;  /* 0x0000002aaaaa7220 */ /* 0x080fe20000410000 */
[-C--:B------:R-:W-:Y:S01]  /*92b0*/  FMUL.FTZ R171, R171, R42.reuse ;  /* 0x0000002aabab7220 */ /* 0x080fe20000410000 */
[----:B------:R-:W2:Y:S01]  /*92c0*/  MUFU.EX2 R41, R10 ;  /* 0x0000000a00297308 */ /* 0x000ea20000000800 */
[-C--:B------:R-:W-:Y:S01]  /*92d0*/  FMUL.FTZ R74, R74, R42.reuse ;  /* 0x0000002a4a4a7220 */ /* 0x080fe20000410000 */
[-C--:B------:R-:W-:Y:S01]  /*92e0*/  FMUL.FTZ R75, R75, R42.reuse ;  /* 0x0000002a4b4b7220 */ /* 0x080fe20000410000 */
[-C--:B------:R-:W-:Y:S01]  /*92f0*/  FMUL.FTZ R78, R78, R42.reuse ;  /* 0x0000002a4e4e7220 */ /* 0x080fe20000410000 */
[-C--:B------:R-:W-:Y:S01]  /*9300*/  FMUL.FTZ R79, R79, R42.reuse ;  /* 0x0000002a4f4f7220 */ /* 0x080fe20000410000 */
[-C--:B------:R-:W-:Y:S01]  /*9310*/  FMUL.FTZ R90, R90, R42.reuse ;  /* 0x0000002a5a5a7220 */ /* 0x080fe20000410000 */
[----:B------:R-:W-:Y:S01]  /*9320*/  FMUL.FTZ R91, R91, R42 ;  /* 0x0000002a5b5b7220 */ /* 0x000fe20000410000 */
[----:B------:R-:W-:Y:S01]  /*9330*/  HMMA.16816.F32 R192, R4, R14, R120 ;  /* 0x0000000e04c0723c */ /* 0x000fe20000001878 */
[----:B------:R3:W4:Y:S01]  /*9340*/  MUFU.EX2 R40, R0 ;  /* 0x0000000000287308 */ /* 0x0007220000000800 */
[----:B-1----:R-:W-:Y:S01]  /*9350*/  FFMA.FTZ R8, R31, UR6, -R3 ;  /* 0x000000061f087c23 */ /* 0x002fe20008010803 */
[----:B------:R-:W-:-:S05]  /*9360*/  MOV R135, R37 ;  /* 0x0000002500877202 */ /* 0x000fca0000000f00 */
[C---:B------:R-:W-:Y:S01]  /*9370*/  HMMA.16816.F32 R120, R4.reuse, R24, R148 ;  /* 0x000000180478723c */ /* 0x040fe20000001894 */
[----:B------:R1:W-:Y:S01]  /*9380*/  MUFU.EX2 R9, R8 ;  /* 0x0000000800097308 */ /* 0x0003e20000000800 */
[-C--:B--2---:R-:W-:Y:S01]  /*9390*/  FMUL.FTZ R128, R128, R41.reuse ;  /* 0x0000002980807220 */ /* 0x084fe20000410000 */
[-C--:B------:R-:W-:Y:S01]  /*93a0*/  FMUL.FTZ R129, R129, R41.reuse ;  /* 0x0000002981817220 */ /* 0x080fe20000410000 */
[-C--:B------:R-:W-:Y:S01]  /*93b0*/  FMUL.FTZ R112, R112, R41.reuse ;  /* 0x0000002970707220 */ /* 0x080fe20000410000 */
[-C--:B------:R-:W-:Y:S01]  /*93c0*/  FMUL.FTZ R113, R113, R41.reuse ;  /* 0x0000002971717220 */ /* 0x080fe20000410000 */
[-C--:B------:R-:W-:Y:S01]  /*93d0*/  FMUL.FTZ R156, R156, R41.reuse ;  /* 0x000000299c9c7220 */ /* 0x080fe20000410000 */
[----:B------:R-:W-:Y:S01]  /*93e0*/  FMUL.FTZ R157, R157, R41 ;  /* 0x000000299d9d7220 */ /* 0x000fe20000410000 */
[C---:B------:R-:W-:Y:S01]  /*93f0*/  HMMA.16816.F32 R148, R4.reuse, R34, R92 ;  /* 0x000000220494723c */ /* 0x040fe2000000185c */
[----:B------:R-:W-:Y:S01]  /*9400*/  MOV R93, R57 ;  /* 0x00000039005d7202 */ /* 0x000fe20000000f00 */
[----:B---3--:R-:W-:Y:S01]  /*9410*/  FFMA.FTZ R0, R110, UR6, -R17 ;  /* 0x000000066e007c23 */ /* 0x008fe20008010811 */
[----:B------:R-:W-:Y:S01]  /*9420*/  MOV R94, R55 ;  /* 0x00000037005e7202 */ /* 0x000fe20000000f00 */
[----:B----4-:R-:W-:Y:S01]  /*9430*/  FMUL.FTZ R130, R130, R40 ;  /* 0x0000002882827220 */ /* 0x010fe20000410000 */
[----:B------:R-:W-:Y:S01]  /*9440*/  MOV R95, R54 ;  /* 0x00000036005f7202 */ /* 0x000fe20000000f00 */
[----:B------:R2:W-:Y:S01]  /*9450*/  MUFU.EX2 R92, R0 ;  /* 0x00000000005c7308 */ /* 0x0005e20000000800 */
[-C--:B------:R-:W-:Y:S01]  /*9460*/  FMUL.FTZ R131, R131, R40.reuse ;  /* 0x0000002883837220 */ /* 0x080fe20000410000 */
[C---:B------:R-:W-:Y:S01]  /*9470*/  HMMA.16816.F32 R200, R4.reuse, R12, R116 ;  /* 0x0000000c04c8723c */ /* 0x040fe20000001874 */
[-C--:B------:R-:W-:Y:S01]  /*9480*/  FMUL.FTZ R114, R114, R40.reuse ;  /* 0x0000002872727220 */ /* 0x080fe20000410000 */
[-C--:B------:R-:W-:Y:S01]  /*9490*/  FMUL.FTZ R115, R115, R40.reuse ;  /* 0x0000002873737220 */ /* 0x080fe20000410000 */
[--C-:B-1----:R-:W-:Y:S01]  /*94a0*/  FFMA.FTZ R8, R28, UR6, -R3.reuse ;  /* 0x000000061c087c23 */ /* 0x102fe20008010803 */
        /* <DEDUP_REMOVED lines=9> */
[-C--:B------:R-:W-:Y:S01]  /*9540*/  FMUL.FTZ R70, R70, R40.reuse ;  /* 0x0000002846467220 */ /* 0x080fe20000410000 */
[----:B------:R-:W-:Y:S01]  /*9550*/  FMUL.FTZ R71, R71, R40 ;  /* 0x0000002847477220 */ /* 0x000fe20000410000 */
[--C-:B--2---:R-:W-:Y:S01]  /*9560*/  FFMA.FTZ R0, R111, UR6, -R3.reuse ;  /* 0x000000066f007c23 */ /* 0x104fe20008010803 */
[C---:B------:R-:W-:Y:S01]  /*9570*/  HMMA.16816.F32 R184, R4.reuse, R22, R136 ;  /* 0x0000001604b8723c */ /* 0x040fe20000001888 */
[----:B------:R-:W-:Y:S01]  /*9580*/  MOV R54, R39 ;  /* 0x0000002700367202 */ /* 0x000fe20000000f00 */
[-C--:B------:R-:W-:Y:S01]  /*9590*/  FMUL.FTZ R160, R160, R41.reuse ;  /* 0x00000029a0a07220 */ /* 0x080fe20000410000 */
[----:B------:R1:W2:Y:S01]  /*95a0*/  MUFU.EX2 R10, R0 ;  /* 0x00000000000a7308 */ /* 0x0002a20000000800 */
[----:B------:R-:W-:Y:S01]  /*95b0*/  MOV R55, R38 ;  /* 0x0000002600377202 */ /* 0x000fe20000000f00 */
        /* <DEDUP_REMOVED lines=15> */
[----:B-1----:R-:W-:Y:S01]  /*96b0*/  FFMA.FTZ R0, R29, UR6, -R3 ;  /* 0x000000061d007c23 */ /* 0x002fe20008010803 */
        /* <DEDUP_REMOVED lines=18> */
[----:B------:R-:W-:Y:S02]  /*97e0*/  F2FP.F16.F32.PACK_AB R4, R133, R11 ;  /* 0x0000000b8504723e */ /* 0x000fe400000000ff */
[----:B------:R-:W-:Y:S02]  /*97f0*/  F2FP.F16.F32.PACK_AB R5, R93, R94 ;  /* 0x0000005e5d05723e */ /* 0x000fe400000000ff */
[----:B------:R-:W-:Y:S02]  /*9800*/  F2FP.F16.F32.PACK_AB R6, R53, R52 ;  /* 0x000000343506723e */ /* 0x000fe400000000ff */
[----:B------:R-:W-:-:S07]  /*9810*/  F2FP.F16.F32.PACK_AB R7, R132, R95 ;  /* 0x0000005f8407723e */ /* 0x000fce00000000ff */
        /* <DEDUP_REMOVED lines=8> */
[----:B------:R3:W4:Y:S01]  /*98a0*/  MUFU.EX2 R159, R8 ;  /* 0x00000008009f7308 */ /* 0x0007220000000800 */
[----:B-1----:R-:W-:Y:S01]  /*98b0*/  FFMA.FTZ R0, R178, UR6, -R16 ;  /* 0x00000006b2007c23 */ /* 0x002fe20008010810 */
[----:B------:R-:W-:Y:S02]  /*98c0*/  MOV R156, R134 ;  /* 0x00000086009c7202 */ /* 0x000fe40000000f00 */
[----:B------:R-:W-:Y:S02]  /*98d0*/  MOV R157, R109 ;  /* 0x0000006d009d7202 */ /* 0x000fe40000000f00 */
[----:B------:R-:W-:Y:S01]  /*98e0*/  MOV R178, R113 ;  /* 0x0000007100b27202 */ /* 0x000fe20000000f00 */
[----:B------:R-:W-:Y:S01]  /*98f0*/  HMMA.16816.F32 R36, R4, R14, R124 ;  /* 0x0000000e0424723c */ /* 0x000fe2000000187c */
[----:B------:R1:W-:Y:S01]  /*9900*/  MUFU.EX2 R251, R0 ;  /* 0x0000000000fb7308 */ /* 0x0003e20000000800 */
[----:B------:R-:W-:Y:S01]  /*9910*/  MOV R126, R249 ;  /* 0x000000f9007e7202 */ /* 0x000fe20000000f00 */
[----:B------:R-:W-:Y:S01]  /*9920*/  LDSM.16.MT88.4 R12, [R220+0xb400] ;  /* 0x00b40000dc0c783b */ /* 0x000fe20000004200 */
[----:B------:R-:W-:-:S02]  /*9930*/  MOV R125, R248 ;  /* 0x000000f8007d7202 */ /* 0x000fc40000000f00 */
[----:B------:R-:W-:Y:S02]  /*9940*/  MOV R124, R247 ;  /* 0x000000f7007c7202 */ /* 0x000fe40000000f00 */
[C---:B------:R-:W-:Y:S01]  /*9950*/  HMMA.16816.F32 R56, R4.reuse, R44, R68 ;  /* 0x0000002c0438723c */ /* 0x040fe20000001844 */
[----:B--2---:R-:W-:Y:S01]  /*9960*/  MOV R69, R10 ;  /* 0x0000000a00457202 */ /* 0x004fe20000000f00 */
[--C-:B---3--:R-:W-:Y:S01]  /*9970*/  FFMA.FTZ R8, R177, UR6, -R16.reuse ;  /* 0x00000006b1087c23 */ /* 0x108fe20008010810 */
[----:B------:R-:W-:Y:S02]  /*9980*/  MOV R68, R9 ;  /* 0x0000000900447202 */ /* 0x000fe40000000f00 */
[----:B------:R-:W-:Y:S01]  /*9990*/  MOV R71, R92 ;  /* 0x0000005c00477202 */ /* 0x000fe20000000f00 */
[----:B------:R2:W3:Y:S01]  /*99a0*/  MUFU.EX2 R70, R8 ;  /* 0x0000000800467308 */ /* 0x0004e20000000800 */
[----:B------:R-:W-:Y:S01]  /*99b0*/  MOV R92, R54 ;  /* 0x00000036005c7202 */ /* 0x000fe20000000f00 */
[C---:B------:R-:W-:Y:S01]  /*99c0*/  HMMA.16816.F32 R60, R4.reuse, R48, R160 ;  /* 0x00000030043c723c */ /* 0x040fe200000018a0 */
[----:B------:R-:W-:Y:S01]  /*99d0*/  MOV R162, R133 ;  /* 0x0000008500a27202 */ /* 0x000fe20000000f00 */
[----:B-1----:R-:W-:Y:S01]  /*99e0*/  FFMA.FTZ R0, R30, UR6, -R16 ;  /* 0x000000061e007c23 */ /* 0x002fe20008010810 */
[----:B------:R-:W-:Y:S01]  /*99f0*/  MOV R160, R135 ;  /* 0x0000008700a07202 */ /* 0x000fe20000000f00 */
[----:B------:R-:W1:Y:S01]  /*9a00*/  LDSM.16.MT88.4 R28, [R220+0x9400] ;  /* 0x00940000dc1c783b */ /* 0x000e620000004200 */
[----:B------:R-:W-:Y:S01]  /*9a10*/  MOV R127, R11 ;  /* 0x0000000b007f7202 */ /* 0x000fe20000000f00 */
[----:B------:R5:W-:Y:S01]  /*9a20*/  MUFU.EX2 R250, R0 ;  /* 0x0000000000fa7308 */ /* 0x000be20000000800 */
[----:B------:R-:W-:Y:S01]  /*9a30*/  MOV R163, R126 ;  /* 0x0000007e00a37202 */ /* 0x000fe20000000f00 */
[----:B------:R-:W-:Y:S01]  /*9a40*/  HMMA.16816.F32 R72, R4, R22, R140 ;  /* 0x000000160448723c */ /* 0x000fe2000000188c */
[----:B------:R-:W-:Y:S01]  /*9a50*/  LDSM.16.MT88.4 R20, [R220+0xa400] ;  /* 0x00a40000dc14783b */ /* 0x000fe20000004200 */
[----:B------:R-:W-:-:S02]  /*9a60*/  MOV R143, R127 ;  /* 0x0000007f008f7202 */ /* 0x000fc40000000f00 */
[----:B------:R-:W-:Y:S02]  /*9a70*/  MOV R140, R114 ;  /* 0x00000072008c7202 */ /* 0x000fe40000000f00 */
[----:B------:R-:W-:Y:S01]  /*9a80*/  MOV R142, R115 ;  /* 0x00000073008e7202 */ /* 0x000fe20000000f00 */
[----:B--2---:R-:W-:Y:S01]  /*9a90*/  LDSM.16.MT88.4 R8, [R19+0x1400] ;  /* 0x001400001308783b */ /* 0x004fe20000004200 */
[C---:B------:R-:W-:Y:S01]  /*9aa0*/  HMMA.16816.F32 R144, R4.reuse, R24, R144 ;  /* 0x000000180490723c */ /* 0x040fe20000001890 */
[----:B------:R-:W-:Y:S02]  /*9ab0*/  MOV R158, R92 ;  /* 0x0000005c009e7202 */ /* 0x000fe40000000f00 */
[----:B------:R-:W2:Y:S01]  /*9ac0*/  LDSM.16.MT88.4 R24, [R19+0x400] ;  /* 0x000400001318783b */ /* 0x000ea20000004200 */
[----:B------:R-:W-:Y:S02]  /*9ad0*/  MOV R161, R93 ;  /* 0x0000005d00a17202 */ /* 0x000fe40000000f00 */
[----:B------:R-:W-:Y:S01]  /*9ae0*/  MOV R141, R94 ;  /* 0x0000005e008d7202 */ /* 0x000fe20000000f00 */
[----:B-----5:R-:W-:Y:S01]  /*9af0*/  FFMA.FTZ R0, R176, UR6, -R16 ;  /* 0x00000006b0007c23 */ /* 0x020fe20008010810 */
[----:B------:R-:W-:Y:S01]  /*9b00*/  HMMA.16816.F32 R48, R4, R50, R172 ;  /* 0x000000320430723c */ /* 0x000fe200000018ac */
[----:B------:R-:W-:-:S02]  /*9b10*/  MOV R172, R108 ;  /* 0x0000006c00ac7202 */ /* 0x000fc40000000f00 */
[----:B------:R5:W1:Y:S01]  /*9b20*/  MUFU.EX2 R249, R0 ;  /* 0x0000000000f97308 */ /* 0x000a620000000800 */
[----:B------:R-:W-:Y:S02]  /*9b30*/  MOV R175, R124 ;  /* 0x0000007c00af7202 */ /* 0x000fe40000000f00 */
[----:B------:R-:W-:Y:S02]  /*9b40*/  MOV R176, R125 ;  /* 0x0000007d00b07202 */ /* 0x000fe40000000f00 */
[----:B------:R-:W-:Y:S01]  /*9b50*/  HMMA.16816.F32 R44, R4, R46, R80 ;  /* 0x0000002e042c723c */ /* 0x000fe20000001850 */
[----:B------:R-:W-:Y:S02]  /*9b60*/  MOV R174, R112 ;  /* 0x0000007000ae7202 */ /* 0x000fe40000000f00 */
[----:B------:R-:W-:-:S05]  /*9b70*/  MOV R173, R95 ;  /* 0x0000005f00ad7202 */ /* 0x000fca0000000f00 */
[----:B------:R-:W-:Y:S01]  /*9b80*/  HMMA.16816.F32 R52, R4, R32, R84 ;  /* 0x000000200434723c */ /* 0x000fe20000001854 */
[----:B-----5:R-:W-:-:S04]  /*9b90*/  FFMA.FTZ R0, R180, UR6, -R17 ;  /* 0x00000006b4007c23 */ /* 0x020fc80008010811 */
[----:B------:R5:W2:Y:S03]  /*9ba0*/  MUFU.EX2 R248, R0 ;  /* 0x0000000000f87308 */ /* 0x000aa60000000800 */
[----:B------:R-:W-:Y:S01]  /*9bb0*/  HMMA.16816.F32 R96, R4, R34, R96 ;  /* 0x000000220460723c */ /* 0x000fe20000001860 */
[----:B------:R-:W-:Y:S01]  /*9bc0*/  F2FP.F16.F32.PACK_AB R4, R68, R69 ;  /* 0x000000454404723e */ /* 0x000fe200000000ff */
[----:B------:R-:W2:Y:S01]  /*9bd0*/  LDSM.16.MT88.4 R32, [R19+0x2400] ;  /* 0x002400001320783b */ /* 0x000ea20000004200 */
[----:B----4-:R-:W-:Y:S02]  /*9be0*/  F2FP.F16.F32.PACK_AB R6, R159, R131 ;  /* 0x000000839f06723e */ /* 0x010fe400000000ff */
[----:B---3--:R-:W-:Y:S02]  /*9bf0*/  F2FP.F16.F32.PACK_AB R5, R70, R251 ;  /* 0x000000fb4605723e */ /* 0x008fe400000000ff */
[----:B-1----:R-:W-:-:S07]  /*9c00*/  F2FP.F16.F32.PACK_AB R7, R249, R250 ;  /* 0x000000faf907723e */ /* 0x002fce00000000ff */
[C---:B------:R-:W-:Y:S01]  /*9c10*/  HMMA.16816.F32 R136, R4.reuse, R28, R200 ;  /* 0x0000001c0488723c */ /* 0x040fe200000018c8 */
[----:B------:R-:W-:Y:S01]  /*9c20*/  MOV R201, R70 ;  /* 0x0000004600c97202 */ /* 0x000fe20000000f00 */
[----:B-----5:R-:W-:Y:S01]  /*9c30*/  FFMA.FTZ R0, R179, UR6, -R17 ;  /* 0x00000006b3007c23 */ /* 0x020fe20008010811 */
[----:B------:R-:W-:Y:S02]  /*9c40*/  MOV R70, R132 ;  /* 0x0000008400467202 */ /* 0x000fe40000000f00 */
[----:B------:R-:W-:Y:S01]  /*9c50*/  MOV R202, R131 ;  /* 0x0000008300ca7202 */ /* 0x000fe20000000f00 */
[----:B------:R1:W-:Y:S01]  /*9c60*/  MUFU.EX2 R247, R0 ;  /* 0x0000000000f77308 */ /* 0x0003e20000000800 */
[----:B------:R-:W-:Y:S01]  /*9c70*/  MOV R177, R70 ;  /* 0x0000004600b17202 */ /* 0x000fe20000000f00 */
[----:B------:R-:W-:Y:S01]  /*9c80*/  HMMA.16816.F32 R132, R4, R30, R192 ;  /* 0x0000001e0484723c */ /* 0x000fe200000018c0 */
[----:B------:R-:W-:-:S07]  /*9c90*/  MOV R203, R159 ;  /* 0x0000009f00cb7202 */ /* 0x000fce0000000f00 */
[----:B--2---:R-:W-:Y:S01]  /*9ca0*/  HMMA.16816.F32 R128, R4, R24, R188 ;  /* 0x000000180480723c */ /* 0x004fe200000018bc */
        /* <DEDUP_REMOVED lines=14> */
[----:B-1----:R-:W-:-:S04]  /*9d90*/  FFMA.FTZ R0, R197, UR6, -R18 ;  /* 0x00000006c5007c23 */ /* 0x002fc80008010812 */
[----:B------:R1:W-:Y:S03]  /*9da0*/  MUFU.EX2 R197, R0 ;  /* 0x0000000000c57308 */ /* 0x0003e60000000800 */
[----:B------:R-:W-:Y:S01]  /*9db0*/  HMMA.16816.F32 R80, R4, R34, R148 ;  /* 0x000000220450723c */ /* 0x000fe20000001894 */
[----:B------:R-:W-:Y:S02]  /*9dc0*/  F2FP.F16.F32.PACK_AB R4, R248, R71 ;  /* 0x00000047f804723e */ /* 0x000fe400000000ff */
[----:B--2---:R-:W-:Y:S02]  /*9dd0*/  F2FP.F16.F32.PACK_AB R5, R198, R199 ;  /* 0x000000c7c605723e */ /* 0x004fe400000000ff */
[----:B------:R-:W-:Y:S01]  /*9de0*/  F2FP.F16.F32.PACK_AB R6, R200, R247 ;  /* 0x000000f7c806723e */ /* 0x000fe200000000ff */
[----:B-1----:R-:W-:-:S04]  /*9df0*/  FFMA.FTZ R0, R196, UR6, -R18 ;  /* 0x00000006c4007c23 */ /* 0x002fc80008010812 */
        /* <DEDUP_REMOVED lines=8> */
[----:B-1----:R-:W-:Y:S01]  /*9e80*/  FFMA.FTZ R0, R208, UR6, -R3 ;  /* 0x00000006d0007c23 */ /* 0x002fe20008010803 */
[----:B------:R-:W-:-:S05]  /*9e90*/  MOV R208, R69 ;  /* 0x0000004500d07202 */ /* 0x000fca0000000f00 */
[C---:B------:R-:W-:Y:S01]  /*9ea0*/  HMMA.16816.F32 R56, R4.reuse, R12, R56 ;  /* 0x0000000c0438723c */ /* 0x040fe20000001838 */
[----:B------:R1:W-:Y:S07]  /*9eb0*/  MUFU.EX2 R194, R0 ;  /* 0x0000000000c27308 */ /* 0x0003ee0000000800 */
[C---:B------:R-:W-:Y:S01]  /*9ec0*/  HMMA.16816.F32 R44, R4.reuse, R14, R44 ;  /* 0x0000000e042c723c */ /* 0x040fe2000000182c */
[----:B------:R-:W-:Y:S07]  /*9ed0*/  LDSM.16.MT88.4 R12, [R220+0xb800] ;  /* 0x00b80000dc0c783b */ /* 0x000fee0000004200 */
[----:B------:R-:W-:Y:S01]  /*9ee0*/  HMMA.16816.F32 R88, R4, R28, R88 ;  /* 0x0000001c0458723c */ /* 0x000fe20000001858 */
[----:B-1----:R-:W-:Y:S01]  /*9ef0*/  FFMA.FTZ R0, R207, UR6, -R3 ;  /* 0x00000006cf007c23 */ /* 0x002fe20008010803 */
[----:B------:R-:W-:-:S03]  /*9f00*/  MOV R207, R71 ;  /* 0x0000004700cf7202 */ /* 0x000fc60000000f00 */
[----:B------:R1:W3:Y:S03]  /*9f10*/  MUFU.EX2 R193, R0 ;  /* 0x0000000000c17308 */ /* 0x0002e60000000800 */
[C---:B------:R-:W-:Y:S01]  /*9f20*/  HMMA.16816.F32 R84, R4.reuse, R30, R36 ;  /* 0x0000001e0454723c */ /* 0x040fe20000001824 */
[----:B------:R-:W4:Y:S04]  /*9f30*/  LDSM.16.MT88.4 R36, [R220+0x9800] ;  /* 0x00980000dc24783b */ /* 0x000f280000004200 */
[----:B------:R-:W5:Y:S03]  /*9f40*/  LDSM.16.MT88.4 R28, [R19+0x800] ;  /* 0x00080000131c783b */ /* 0x000f660000004200 */
[----:B------:R-:W-:Y:S01]  /*9f50*/  HMMA.16816.F32 R76, R4, R24, R76 ;  /* 0x00000018044c723c */ /* 0x000fe2000000184c */
[----:B-1----:R-:W-:-:S07]  /*9f60*/  FFMA.FTZ R0, R206, UR6, -R3 ;  /* 0x00000006ce007c23 */ /* 0x002fce0008010803 */
[C---:B------:R-:W-:Y:S01]  /*9f70*/  HMMA.16816.F32 R72, R4.reuse, R26, R72 ;  /* 0x0000001a0448723c */ /* 0x040fe20000001848 */
[----:B------:R-:W1:Y:S01]  /*9f80*/  LDSM.16.MT88.4 R24, [R220+0xa800] ;  /* 0x00a80000dc18783b */ /* 0x000e620000004200 */
[----:B------:R-:W-:Y:S01]  /*9f90*/  MOV R206, R176 ;  /* 0x000000b000ce7202 */ /* 0x000fe20000000f00 */
[----:B------:R2:W-:Y:S05]  /*9fa0*/  MUFU.EX2 R192, R0 ;  /* 0x0000000000c07308 */ /* 0x0005ea0000000800 */
[C---:B------:R-:W-:Y:S08]  /*9fb0*/  HMMA.16816.F32 R68, R4.reuse, R20, R144 ;  /* 0x000000140444723c */ /* 0x040ff00000001890 */
[----:B------:R-:W-:Y:S01]  /*9fc0*/  HMMA.16816.F32 R64, R4, R22, R64 ;  /* 0x000000160440723c */ /* 0x000fe20000001840 */
[----:B------:R-:W1:Y:S01]  /*9fd0*/  LDSM.16.MT88.4 R20, [R19+0x2800] ;  /* 0x002800001314783b */ /* 0x000e620000004200 */
[----:B--2---:R-:W-:Y:S01]  /*9fe0*/  FFMA.FTZ R0, R204, UR6, -R3 ;  /* 0x00000006cc007c23 */ /* 0x004fe20008010803 */
[----:B------:R-:W-:-:S02]  /*9ff0*/  MOV R204, R172 ;  /* 0x000000ac00cc7202 */ /* 0x000fc40000000f00 */
[----:B------:R-:W-:-:S03]  /*a000*/  MOV R172, R156 ;  /* 0x0000009c00ac7202 */ /* 0x000fc60000000f00 */
[C---:B------:R-:W-:Y:S01]  /*a010*/  HMMA.16816.F32 R52, R4.reuse, R32, R52 ;  /* 0x000000200434723c */ /* 0x040fe20000001834 */
[----:B------:R-:W-:Y:S02]  /*a020*/  MOV R156, R157 ;  /* 0x0000009d009c7202 */ /* 0x000fe40000000f00 */
[----:B------:R-:W-:Y:S02]  /*a030*/  MOV R157, R183 ;  /* 0x000000b7009d7202 */ /* 0x000fe40000000f00 */
[----:B------:R2:W4:Y:S03]  /*a040*/  MUFU.EX2 R183, R0 ;  /* 0x0000000000b77308 */ /* 0x0005260000000800 */
[----:B------:R-:W-:Y:S01]  /*a050*/  HMMA.16816.F32 R32, R4, R34, R96 ;  /* 0x000000220420723c */ /* 0x000fe20000001860 */
[----:B---3--:R-:W-:Y:S01]  /*a060*/  F2FP.F16.F32.PACK_AB R4, R193, R194 ;  /* 0x000000c2c104723e */ /* 0x008fe200000000ff */
[----:B--2---:R-:W-:Y:S01]  /*a070*/  FFMA.FTZ R0, R214, UR6, -R16 ;  /* 0x00000006d6007c23 */ /* 0x004fe20008010810 */
[----:B------:R-:W-:-:S02]  /*a080*/  MOV R214, R177 ;  /* 0x000000b100d67202 */ /* 0x000fc40000000f00 */
[----:B----4-:R-:W-:Y:S01]  /*a090*/  F2FP.F16.F32.PACK_AB R6, R183, R192 ;  /* 0x000000c0b706723e */ /* 0x010fe200000000ff */
[----:B------:R2:W-:Y:S02]  /*a0a0*/  MUFU.EX2 R191, R0 ;  /* 0x0000000000bf7308 */ /* 0x0005e40000000800 */
[----:B--2---:R-:W-:Y:S01]  /*a0b0*/  FFMA.FTZ R0, R212, UR6, -R16 ;  /* 0x00000006d4007c23 */ /* 0x004fe20008010810 */
[----:B------:R-:W-:-:S05]  /*a0c0*/  MOV R212, R178 ;  /* 0x000000b200d47202 */ /* 0x000fca0000000f00 */
[----:B------:R2:W3:Y:S02]  /*a0d0*/  MUFU.EX2 R190, R0 ;  /* 0x0000000000be7308 */ /* 0x0004e40000000800 */
[----:B--2---:R-:W-:Y:S01]  /*a0e0*/  FFMA.FTZ R0, R210, UR6, -R16 ;  /* 0x00000006d2007c23 */ /* 0x004fe20008010810 */
[----:B------:R-:W-:Y:S02]  /*a0f0*/  MOV R210, R175 ;  /* 0x000000af00d27202 */ /* 0x000fe40000000f00 */
[----:B------:R-:W-:-:S03]  /*a100*/  MOV R175, R182 ;  /* 0x000000b600af7202 */ /* 0x000fc60000000f00 */
[----:B------:R2:W-:Y:S01]  /*a110*/  MUFU.EX2 R182, R0 ;  /* 0x0000000000b67308 */ /* 0x0005e20000000800 */
[----:B---3--:R-:W-:Y:S01]  /*a120*/  F2FP.F16.F32.PACK_AB R5, R190, R191 ;  /* 0x000000bfbe05723e */ /* 0x008fe200000000ff */
[----:B--2---:R-:W-:Y:S01]  /*a130*/  FFMA.FTZ R0, R211, UR6, -R16 ;  /* 0x00000006d3007c23 */ /* 0x004fe20008010810 */
[----:B------:R-:W-:-:S05]  /*a140*/  MOV R211, R172 ;  /* 0x000000ac00d37202 */ /* 0x000fca0000000f00 */
[----:B------:R2:W3:Y:S02]  /*a150*/  MUFU.EX2 R181, R0 ;  /* 0x0000000000b57308 */ /* 0x0004e40000000800 */
[----:B--2---:R-:W-:Y:S01]  /*a160*/  FFMA.FTZ R0, R217, UR6, -R17 ;  /* 0x00000006d9007c23 */ /* 0x004fe20008010811 */
[----:B---3--:R-:W-:Y:S02]  /*a170*/  F2FP.F16.F32.PACK_AB R7, R181, R182 ;  /* 0x000000b6b507723e */ /* 0x008fe400000000ff */
[----:B------:R-:W-:-:S03]  /*a180*/  MOV R217, R173 ;  /* 0x000000ad00d97202 */ /* 0x000fc60000000f00 */
[----:B------:R2:W3:Y:S02]  /*a190*/  MUFU.EX2 R189, R0 ;  /* 0x0000000000bd7308 */ /* 0x0004e40000000800 */
[C---:B------:R-:W-:Y:S08]  /*a1a0*/  HMMA.16816.F32 R168, R4.reuse, R10, R108 ;  /* 0x0000000a04a8723c */ /* 0x040ff0000000186c */
[----:B------:R-:W-:Y:S01]  /*a1b0*/  HMMA.16816.F32 R136, R4, R36, R136 ;  /* 0x000000240488723c */ /* 0x000fe20000001888 */
[----:B--2---:R-:W-:Y:S01]  /*a1c0*/  FFMA.FTZ R0, R205, UR6, -R17 ;  /* 0x00000006cd007c23 */ /* 0x004fe20008010811 */
[----:B------:R-:W-:-:S06]  /*a1d0*/  MOV R205, R174 ;  /* 0x000000ae00cd7202 */ /* 0x000fcc0000000f00 */
[C---:B------:R-:W-:Y:S01]  /*a1e0*/  HMMA.16816.F32 R132, R4.reuse, R38, R132 ;  /* 0x000000260484723c */ /* 0x040fe20000001884 */
[----:B------:R2:W-:Y:S07]  /*a1f0*/  MUFU.EX2 R180, R0 ;  /* 0x0000000000b47308 */ /* 0x0005ee0000000800 */
[C---:B-----5:R-:W-:Y:S08]  /*a200*/  HMMA.16816.F32 R144, R4.reuse, R28, R128 ;  /* 0x0000001c0490723c */ /* 0x060ff00000001880 */
[----:B------:R-:W-:Y:S01]  /*a210*/  HMMA.16816.F32 R148, R4, R30, R124 ;  /* 0x0000001e0494723c */ /* 0x000fe2000000187c */
[----:B------:R-:W4:Y:S01]  /*a220*/  LDSM.16.MT88.4 R124, [R220+0x9c00] ;  /* 0x009c0000dc7c783b */ /* 0x000f220000004200 */
[----:B--2---:R-:W-:Y:S01]  /*a230*/  FFMA.FTZ R0, R243, UR6, -R17 ;  /* 0x00000006f3007c23 */ /* 0x004fe20008010811 */
[----:B------:R-:W-:-:S02]  /*a240*/  MOV R243, R175 ;  /* 0x000000af00f37202 */ /* 0x000fc40000000f00 */
[----:B------:R-:W-:Y:S01]  /*a250*/  LDSM.16.MT88.4 R172, [R19+0x1c00] ;  /* 0x001c000013ac783b */ /* 0x000fe20000004200 */
[----:B------:R2:W-:Y:S02]  /*a260*/  MUFU.EX2 R179, R0 ;  /* 0x0000000000b37308 */ /* 0x0005e40000000800 */
[C---:B-1----:R-:W-:Y:S08]  /*a270*/  HMMA.16816.F32 R184, R4.reuse, R24, R120 ;  /* 0x0000001804b8723c */ /* 0x042ff00000001878 */
[----:B------:R-:W-:Y:S01]  /*a280*/  HMMA.16816.F32 R152, R4, R26, R116 ;  /* 0x0000001a0498723c */ /* 0x000fe20000001874 */
[----:B--2---:R-:W-:Y:S01]  /*a290*/  FFMA.FTZ R0, R218, UR6, -R18 ;  /* 0x00000006da007c23 */ /* 0x004fe20008010812 */
[----:B------:R-:W-:-:S06]  /*a2a0*/  MOV R218, R160 ;  /* 0x000000a000da7202 */ /* 0x000fcc0000000f00 */
[C---:B------:R-:W-:Y:S01]  /*a2b0*/  HMMA.16816.F32 R164, R4.reuse, R8, R112 ;  /* 0x0000000804a4723c */ /* 0x040fe20000001870 */
[----:B------:R1:W-:Y:S07]  /*a2c0*/  MUFU.EX2 R188, R0 ;  /* 0x0000000000bc7308 */ /* 0x0003ee0000000800 */
[C---:B------:R-:W-:Y:S08]  /*a2d0*/  HMMA.16816.F32 R108, R4.reuse, R14, R100 ;  /* 0x0000000e046c723c */ /* 0x040ff00000001864 */
[----:B------:R-:W-:Y:S01]  /*a2e0*/  HMMA.16816.F32 R96, R4, R22, R80 ;  /* 0x000000160460723c */ /* 0x000fe20000001850 */
[----:B------:R-:W-:Y:S01]  /*a2f0*/  LDSM.16.MT88.4 R80, [R220+0xbc00] ;  /* 0x00bc0000dc50783b */ /* 0x000fe20000004200 */
[----:B-1----:R-:W-:Y:S01]  /*a300*/  FFMA.FTZ R0, R216, UR6, -R18 ;  /* 0x00000006d8007c23 */ /* 0x002fe20008010812 */
[----:B------:R-:W-:-:S03]  /*a310*/  MOV R216, R161 ;  /* 0x000000a100d87202 */ /* 0x000fc60000000f00 */
[----:B------:R1:W2:Y:S02]  /*a320*/  MUFU.EX2 R178, R0 ;  /* 0x0000000000b27308 */ /* 0x0002a40000000800 */
[----:B-1----:R-:W-:Y:S01]  /*a330*/  FFMA.FTZ R0, R213, UR6, -R18 ;  /* 0x00000006d5007c23 */ /* 0x002fe20008010812 */
[----:B------:R-:W-:-:S05]  /*a340*/  MOV R213, R162 ;  /* 0x000000a200d57202 */ /* 0x000fca0000000f00 */
[----:B------:R1:W-:Y:S02]  /*a350*/  MUFU.EX2 R177, R0 ;  /* 0x0000000000b17308 */ /* 0x0003e40000000800 */
[----:B-1----:R-:W-:Y:S01]  /*a360*/  FFMA.FTZ R0, R215, UR6, -R18 ;  /* 0x00000006d7007c23 */ /* 0x002fe20008010812 */
[----:B------:R-:W-:Y:S02]  /*a370*/  MOV R215, R163 ;  /* 0x000000a300d77202 */ /* 0x000fe40000000f00 */
[C---:B------:R-:W-:Y:S03]  /*a380*/  HMMA.16816.F32 R160, R4.reuse, R12, R104 ;  /* 0x0000000c04a0723c */ /* 0x040fe60000001868 */
[----:B------:R-:W1:Y:S05]  /*a390*/  MUFU.EX2 R176, R0 ;  /* 0x0000000000b07308 */ /* 0x000e6a0000000800 */
[----:B------:R-:W-:Y:S01]  /*a3a0*/  HMMA.16816.F32 R104, R4, R20, R92 ;  /* 0x000000140468723c */ /* 0x000fe2000000185c */
[----:B---3--:R-:W-:-:S02]  /*a3b0*/  F2FP.F16.F32.PACK_AB R4, R189, R195 ;  /* 0x000000c3bd04723e */ /* 0x008fc400000000ff */
[----:B--2---:R-:W-:Y:S02]  /*a3c0*/  F2FP.F16.F32.PACK_AB R5, R178, R188 ;  /* 0x000000bcb205723e */ /* 0x004fe400000000ff */
[----:B------:R-:W-:Y:S02]  /*a3d0*/  F2FP.F16.F32.PACK_AB R6, R179, R180 ;  /* 0x000000b4b306723e */ /* 0x000fe400000000ff */
[----:B-1----:R-:W-:Y:S01]  /*a3e0*/  F2FP.F16.F32.PACK_AB R7, R176, R177 ;  /* 0x000000b1b007723e */ /* 0x002fe200000000ff */
[----:B------:R-:W-:Y:S01]  /*a3f0*/  FFMA.FTZ R0, R244, UR6, -R17 ;  /* 0x00000006f4007c23 */ /* 0x000fe20008010811 */
[----:B------:R-:W-:-:S05]  /*a400*/  MOV R244, R158 ;  /* 0x0000009e00f47202 */ /* 0x000fca0000000f00 */
[C---:B------:R-:W-:Y:S01]  /*a410*/  HMMA.16816.F32 R112, R4.reuse, R36, R88 ;  /* 0x000000240470723c */ /* 0x040fe20000001858 */
[----:B------:R1:W-:Y:S07]  /*a420*/  MUFU.EX2 R37, R0 ;  /* 0x0000000000257308 */ /* 0x0003ee0000000800 */
[----:B------:R-:W-:Y:S01]  /*a430*/  HMMA.16816.F32 R100, R4, R38, R84 ;  /* 0x000000260464723c */ /* 0x000fe20000001854 */
[----:B------:R-:W-:Y:S02]  /*a440*/  MOV R39, R156 ;  /* 0x0000009c00277202 */ /* 0x000fe40000000f00 */
[----:B------:R-:W-:-:S02]  /*a450*/  MOV R38, R157 ;  /* 0x0000009d00267202 */ /* 0x000fc40000000f00 */
[----:B------:R-:W-:Y:S03]  /*a460*/  LDSM.16.MT88.4 R156, [R220+0xac00] ;  /* 0x00ac0000dc9c783b */ /* 0x000fe60000004200 */
        /* <DEDUP_REMOVED lines=10> */
[----:B------:R1:W2:Y:S06]  /*a510*/  MUFU.EX2 R30, R0 ;  /* 0x00000000001e7308 */ /* 0x0002ac0000000800 */
[----:B------:R-:W-:Y:S01]  /*a520*/  HMMA.16816.F32 R60, R4, R8, R60 ;  /* 0x00000008043c723c */ /* 0x000fe2000000183c */
[----:B------:R-:W-:-:S07]  /*a530*/  FFMA.FTZ R8, R219, R40, R31 ;  /* 0x00000028db087223 */ /* 0x000fce000001001f */
[C---:B------:R-:W-:Y:S01]  /*a540*/  HMMA.16816.F32 R48, R4.reuse, R10, R48 ;  /* 0x0000000a0430723c */ /* 0x040fe20000001830 */
[--C-:B-1----:R-:W-:Y:S01]  /*a550*/  FFMA.FTZ R0, R231, UR6, -R3.reuse ;  /* 0x00000006e7007c23 */ /* 0x102fe20008010803 */
[----:B------:R-:W-:Y:S01]  /*a560*/  MOV R231, R143 ;  /* 0x0000008f00e77202 */ /* 0x000fe20000000f00 */
[----:B------:R-:W-:Y:S01]  /*a570*/  FFMA.FTZ R3, R232, UR6, -R3 ;  /* 0x00000006e8037c23 */ /* 0x000fe20008010803 */
[----:B------:R-:W1:Y:S01]  /*a580*/  LDSM.16.MT88.4 R140, [R19+0xc00] ;  /* 0x000c0000138c783b */ /* 0x000e620000004200 */
[----:B------:R3:W-:Y:S03]  /*a590*/  MUFU.EX2 R29, R0 ;  /* 0x00000000001d7308 */ /* 0x0007e60000000800 */
[----:B------:R-:W-:Y:S01]  /*a5a0*/  HMMA.16816.F32 R56, R4, R12, R56 ;  /* 0x0000000c0438723c */ /* 0x000fe20000001838 */
[----:B--2---:R-:W-:Y:S01]  /*a5b0*/  F2FP.F16.F32.PACK_AB R92, R30, R36 ;  /* 0x000000241e5c723e */ /* 0x004fe200000000ff */
[----:B------:R-:W-:-:S04]  /*a5c0*/  FFMA.FTZ R9, R221, R41, R231 ;  /* 0x00000029dd097223 */ /* 0x000fc800000100e7 */
[----:B------:R-:W-:Y:S01]  /*a5d0*/  FADD.FTZ R9, R213, R9 ;  /* 0x00000009d5097221 */ /* 0x000fe20000010000 */
[----:B------:R-:W2:Y:S01]  /*a5e0*/  MUFU.EX2 R28, R3 ;  /* 0x00000003001c7308 */ /* 0x000ea20000000800 */
[----:B------:R-:W-:Y:S01]  /*a5f0*/  HMMA.16816.F32 R44, R4, R14, R44 ;  /* 0x0000000e042c723c */ /* 0x000fe2000000182c */
[----:B---3--:R-:W-:-:S07]  /*a600*/  FFMA.FTZ R0, R235, UR6, -R16 ;  /* 0x00000006eb007c23 */ /* 0x008fce0008010810 */
[----:B------:R-:W-:Y:S01]  /*a610*/  HMMA.16816.F32 R52, R4, R20, R52 ;  /* 0x000000140434723c */ /* 0x000fe20000001834 */
[----:B------:R3:W-:Y:S01]  /*a620*/  MUFU.EX2 R27, R0 ;  /* 0x00000000001b7308 */ /* 0x0007e20000000800 */
[----:B--2---:R-:W-:-:S06]  /*a630*/  F2FP.F16.F32.PACK_AB R94, R28, R29 ;  /* 0x0000001d1c5e723e */ /* 0x004fcc00000000ff */
[----:B------:R-:W-:Y:S01]  /*a640*/  HMMA.16816.F32 R32, R4, R22, R32 ;  /* 0x000000160420723c */ /* 0x000fe20000001820 */
[----:B------:R-:W2:Y:S01]  /*a650*/  LDSM.16.MT88.4 R4, [R19+0x2c00] ;  /* 0x002c00001304783b */ /* 0x000ea20000004200 */
[----:B------:R-:W-:Y:S01]  /*a660*/  FFMA.FTZ R3, R38, R43, R244 ;  /* 0x0000002b26037223 */ /* 0x000fe200000100f4 */
[----:B---3--:R-:W-:-:S04]  /*a670*/  FFMA.FTZ R0, R239, UR6, -R16 ;  /* 0x00000006ef007c23 */ /* 0x008fc80008010810 */
[----:B------:R3:W5:Y:S02]  /*a680*/  MUFU.EX2 R26, R0 ;  /* 0x00000000001a7308 */ /* 0x0007640000000800 */
[----:B---3--:R-:W-:Y:S01]  /*a690*/  FFMA.FTZ R0, R240, UR6, -R16 ;  /* 0x00000006f0007c23 */ /* 0x008fe20008010810 */
[----:B-----5:R-:W-:-:S05]  /*a6a0*/  F2FP.F16.F32.PACK_AB R93, R26, R27 ;  /* 0x0000001b1a5d723e */ /* 0x020fca00000000ff */
[----:B------:R3:W-:Y:S02]  /*a6b0*/  MUFU.EX2 R25, R0 ;  /* 0x0000000000197308 */ /* 0x0007e40000000800 */
[----:B---3--:R-:W-:-:S06]  /*a6c0*/  FFMA.FTZ R0, R241, UR6, -R16 ;  /* 0x00000006f1007c23 */ /* 0x008fcc0008010810 */
[----:B------:R3:W5:Y:S02]  /*a6d0*/  MUFU.EX2 R24, R0 ;  /* 0x0000000000187308 */ /* 0x0007640000000800 */
[----:B---3--:R-:W-:Y:S01]  /*a6e0*/  FFMA.FTZ R0, R245, UR6, -R17 ;  /* 0x00000006f5007c23 */ /* 0x008fe20008010811 */
[----:B-----5:R-:W-:-:S05]  /*a6f0*/  F2FP.F16.F32.PACK_AB R95, R24, R25 ;  /* 0x00000019185f723e */ /* 0x020fca00000000ff */
[----:B------:R3:W5:Y:S02]  /*a700*/  MUFU.EX2 R16, R0 ;  /* 0x0000000000107308 */ /* 0x0007640000000800 */
[C---:B----4-:R-:W-:Y:S08]  /*a710*/  HMMA.16816.F32 R116, R92.reuse, R124, R136 ;  /* 0x0000007c5c74723c */ /* 0x050ff00000001888 */
[----:B------:R-:W-:Y:S01]  /*a720*/  HMMA.16816.F32 R120, R92, R126, R132 ;  /* 0x0000007e5c78723c */ /* 0x000fe20000001884 */
[----:B---3--:R-:W-:-:S07]  /*a730*/  FFMA.FTZ R0, R246, UR6, -R17 ;  /* 0x00000006f6007c23 */ /* 0x008fce0008010811 */
[C---:B-1----:R-:W-:Y:S01]  /*a740*/  HMMA.16816.F32 R136, R92.reuse, R142, R148 ;  /* 0x0000008e5c88723c */ /* 0x042fe20000001894 */
[----:B------:R1:W-:Y:S07]  /*a750*/  MUFU.EX2 R14, R0 ;  /* 0x00000000000e7308 */ /* 0x0003ee0000000800 */
[C---:B------:R-:W-:Y:S08]  /*a760*/  HMMA.16816.F32 R132, R92.reuse, R140, R144 ;  /* 0x0000008c5c84723c */ /* 0x040ff00000001890 */
[----:B------:R-:W-:Y:S01]  /*a770*/  HMMA.16816.F32 R148, R92, R156, R184 ;  /* 0x0000009c5c94723c */ /* 0x000fe200000018b8 */
[----:B-1----:R-:W-:Y:S01]  /*a780*/  FFMA.FTZ R0, R238, UR6, -R17 ;  /* 0x00000006ee007c23 */ /* 0x002fe20008010811 */
[----:B------:R-:W-:-:S03]  /*a790*/  FADD.FTZ R17, R218, R3 ;  /* 0x00000003da117221 */ /* 0x000fc60000010000 */
[----:B------:R1:W3:Y:S03]  /*a7a0*/  MUFU.EX2 R15, R0 ;  /* 0x00000000000f7308 */ /* 0x0002e60000000800 */
        /* <DEDUP_REMOVED lines=9> */
[----:B--2---:R-:W-:Y:S01]  /*a840*/  HMMA.16816.F32 R88, R92, R4, R104 ;  /* 0x000000045c58723c */ /* 0x004fe20000001868 */
[----:B------:R-:W-:Y:S02]  /*a850*/  MOV R107, R252 ;  /* 0x000000fc006b7202 */ /* 0x000fe40000000f00 */
[----:B------:R-:W-:-:S05]  /*a860*/  MOV R104, R223 ;  /* 0x000000df00687202 */ /* 0x000fca0000000f00 */
[----:B------:R-:W-:Y:S01]  /*a870*/  HMMA.16816.F32 R92, R92, R6, R96 ;  /* 0x000000065c5c723c */ /* 0x000fe20000001860 */
[----:B-----5:R-:W-:Y:S02]  /*a880*/  F2FP.F16.F32.PACK_AB R96, R16, R37 ;  /* 0x000000251060723e */ /* 0x020fe400000000ff */
[----:B---3--:R-:W-:Y:S01]  /*a890*/  F2FP.F16.F32.PACK_AB R98, R15, R14 ;  /* 0x0000000e0f62723e */ /* 0x008fe200000000ff */
[----:B-1----:R-:W-:Y:S01]  /*a8a0*/  FFMA.FTZ R0, R234, UR6, -R18 ;  /* 0x00000006ea007c23 */ /* 0x002fe20008010812 */
[----:B----4-:R-:W-:-:S03]  /*a8b0*/  F2FP.F16.F32.PACK_AB R97, R11, R10 ;  /* 0x0000000a0b61723e */ /* 0x010fc600000000ff */
[----:B------:R1:W-:Y:S02]  /*a8c0*/  MUFU.EX2 R12, R0 ;  /* 0x00000000000c7308 */ /* 0x0003e40000000800 */
[----:B-1----:R-:W-:Y:S01]  /*a8d0*/  FFMA.FTZ R0, R236, UR6, -R18 ;  /* 0x00000006ec007c23 */ /* 0x002fe20008010812 */
[----:B------:R-:W-:-:S05]  /*a8e0*/  FADD.FTZ R18, R216, R8 ;  /* 0x00000008d8127221 */ /* 0x000fca0000010000 */
[----:B------:R-:W1:Y:S01]  /*a8f0*/  MUFU.EX2 R13, R0 ;  /* 0x00000000000d7308 */ /* 0x000e620000000800 */
[----:B------:R-:W-:-:S04]  /*a900*/  FADD.FTZ R3, R217, R18 ;  /* 0x00000012d9037221 */ /* 0x000fc80000010000 */
[----:B------:R-:W-:-:S04]  /*a910*/  FADD.FTZ R3, R214, R3 ;  /* 0x00000003d6037221 */ /* 0x000fc80000010000 */
[----:B------:R-:W-:-:S04]  /*a920*/  FADD.FTZ R3, R199, R3 ;  /* 0x00000003c7037221 */ /* 0x000fc80000010000 */
[----:B------:R-:W-:Y:S01]  /*a930*/  FADD.FTZ R3, R198, R3 ;  /* 0x00000003c6037221 */ /* 0x000fe20000010000 */
        /* <DEDUP_REMOVED lines=22> */
[----:B------:R-:W-:Y:S01]  /*aaa0*/  HMMA.16816.F32 R124, R96, R126, R100 ;  /* 0x0000007e607c723c */ /* 0x000fe20000001864 */
[----:B------:R-:W-:-:S02]  /*aab0*/  MOV R101, R222 ;  /* 0x000000de00657202 */ /* 0x000fc40000000f00 */
[----:B------:R-:W-:Y:S02]  /*aac0*/  MOV R102, R230 ;  /* 0x000000e600667202 */ /* 0x000fe40000000f00 */
[----:B------:R-:W-:-:S03]  /*aad0*/  MOV R103, R224 ;  /* 0x000000e000677202 */ /* 0x000fc60000000f00 */
        /* <DEDUP_REMOVED lines=43> */
[----:B------:R-:W-:-:S03]  /*ad90*/  FADD.FTZ R234, R24, R0 ;  /* 0x0000000018ea7221 */ /* 0x000fc60000010000 */
        /* <DEDUP_REMOVED lines=8> */
[----:B------:R-:W2:Y:S01]  /*ae20*/  LDL R209, [R1+0x40] ;  /* 0x0000400001d17983 */ /* 0x000ea20000100800 */
[----:B------:R-:W4:Y:S03]  /*ae30*/  LDCU UR4, c[0x0][0x50c] ;  /* 0x0000a180ff0477ac */ /* 0x000f260008000800 */
[----:B------:R-:W5:Y:S04]  /*ae40*/  LDL R201, [R1+0x3c] ;  /* 0x00003c0001c97983 */ /* 0x000f680000100800 */
[----:B------:R-:W4:Y:S01]  /*ae50*/  LDL R203, [R1+0x38] ;  /* 0x0000380001cb7983 */ /* 0x000f220000100800 */
[----:B------:R-:W1:Y:S01]  /*ae60*/  S2R R231, SR_TID.X ;  /* 0x0000000000e77919 */ /* 0x000e620000002100 */
[----:B------:R-:W1:Y:S02]  /*ae70*/  S2R R202, SR_TID.X ;  /* 0x0000000000ca7919 */ /* 0x000e640000002100 */
[----:B-1----:R-:W-:-:S02]  /*ae80*/  IMAD.SHL.U32 R13, R231, 0x20, RZ ;  /* 0x00000020e70d7824 */ /* 0x002fc400078e00ff */
[----:B------:R-:W-:-:S03]  /*ae90*/  IMAD.SHL.U32 R6, R231, 0x4, RZ ;  /* 0x00000004e7067824 */ /* 0x000fc600078e00ff */
[C---:B------:R-:W-:Y:S01]  /*aea0*/  LOP3.LUT R0, R13.reuse, 0xc0, RZ, 0xc0, !PT ;  /* 0x000000c00d007812 */ /* 0x040fe200078ec0ff */
[----:B------:R-:W-:Y:S01]  /*aeb0*/  IMAD.SHL.U32 R202, R202, 0x10, RZ ;  /* 0x00000010caca7824 */ /* 0x000fe200078e00ff */
[----:B------:R-:W-:Y:S02]  /*aec0*/  SHF.R.U32.HI R11, RZ, 0x1, R231 ;  /* 0x00000001ff0b7819 */ /* 0x000fe400000116e7 */
[----:B------:R-:W-:Y:S02]  /*aed0*/  LOP3.LUT R0, R0, 0x18, R6, 0xf8, !PT ;  /* 0x0000001800007812 */ /* 0x000fe400078ef806 */
[----:B------:R-:W-:Y:S02]  /*aee0*/  LOP3.LUT R6, R13, 0x120, RZ, 0xc0, !PT ;  /* 0x000001200d067812 */ /* 0x000fe400078ec0ff */
[C---:B------:R-:W-:Y:S02]  /*aef0*/  LOP3.LUT R11, R0.reuse, 0x8, R11, 0x78, !PT ;  /* 0x00000008000b7812 */ /* 0x040fe400078e780b */
[----:B------:R-:W-:-:S02]  /*af00*/  LOP3.LUT R0, R0, 0x8, R231, 0x78, !PT ;  /* 0x0000000800007812 */ /* 0x000fc400078e78e7 */
[----:B------:R-:W-:-:S04]  /*af10*/  LOP3.LUT R12, R6, 0x3e00, R202, 0xf8, !PT ;  /* 0x00003e00060c7812 */ /* 0x000fc800078ef8ca */
[----:B------:R-:W-:Y:S01]  /*af20*/  LOP3.LUT R11, R12, R11, RZ, 0xfc, !PT ;  /* 0x0000000b0c0b7212 */ /* 0x000fe200078efcff */
[----:B------:R-:W-:Y:S01]  /*af30*/  STL [R1+0x14], R13 ;  /* 0x0000140d01007387 */ /* 0x000fe20000100800 */
[----:B------:R-:W-:Y:S01]  /*af40*/  BAR.SYNC.DEFER_BLOCKING 0x0 ;  /* 0x0000000000007b1d */ /* 0x000fe20000010000 */
[----:B---3--:R-:W-:-:S04]  /*af50*/  VIADD R252, R59, 0xfffffffd ;  /* 0xfffffffd3bfc7836 */ /* 0x008fc80000000000 */
[----:B------:R-:W-:-:S04]  /*af60*/  IMAD.WIDE.U32 R8, R252, R4, RZ ;  /* 0x00000004fc087225 */ /* 0x000fc800078e00ff */
[----:B------:R-:W-:Y:S02]  /*af70*/  IMAD R3, R252, R5, R9 ;  /* 0x00000005fc037224 */ /* 0x000fe400078e0209 */
[----:B------:R-:W-:-:S03]  /*af80*/  IMAD.SHL.U32 R7, R8, 0x40, RZ ;  /* 0x0000004008077824 */ /* 0x000fc600078e00ff */
[----:B------:R-:W-:Y:S02]  /*af90*/  SHF.L.U64.HI R9, R8, 0x6, R3 ;  /* 0x0000000608097819 */ /* 0x000fe40000010203 */
[----:B------:R-:W-:-:S04]  /*afa0*/  LEA R7, P0, R4, R7, 0x5 ;  /* 0x0000000704077211 */ /* 0x000fc800078028ff */
[----:B------:R-:W-:Y:S02]  /*afb0*/  LEA.HI.X R10, R4, R9, R5, 0x5, P0 ;  /* 0x00000009040a7211 */ /* 0x000fe400000f2c05 */
[C---:B--2---:R-:W-:Y:S02]  /*afc0*/  LEA R4, P1, R8.reuse, R209, 0x7 ;  /* 0x000000d108047211 */ /* 0x044fe400078238ff */
[----:B------:R-:W-:Y:S02]  /*afd0*/  LOP3.LUT R9, R13, 0x20, RZ, 0xc0, !PT ;  /* 0x000000200d097812 */ /* 0x000fe400078ec0ff */
[----:B-----5:R-:W-:Y:S02]  /*afe0*/  LEA.HI.X R5, R8, R201, R3, 0x7, P1 ;  /* 0x000000c908057211 */ /* 0x020fe400008f3c03 */
[----:B------:R-:W-:Y:S02]  /*aff0*/  LOP3.LUT R3, R9, 0x100, R202, 0xf8, !PT ;  /* 0x0000010009037812 */ /* 0x000fe400078ef8ca */
[----:B------:R-:W-:Y:S01]  /*b000*/  LEA R6, P0, R7, R209, 0x1 ;  /* 0x000000d107067211 */ /* 0x000fe200078008ff */
[----:B------:R-:W-:Y:S01]  /*b010*/  @!PT LDS RZ, [RZ] ;  /* 0x00000000fffff984 */ /* 0x000fe20000000800 */
[----:B------:R-:W-:Y:S01]  /*b020*/  @!PT LDS RZ, [RZ] ;  /* 0x00000000fffff984 */ /* 0x000fe20000000800 */
[----:B------:R-:W-:Y:S01]  /*b030*/  @!PT LDS RZ, [RZ] ;  /* 0x00000000fffff984 */ /* 0x000fe20000000800 */
[----:B------:R-:W-:Y:S01]  /*b040*/  LDGSTS.E.BYPASS.LTC128B.128 [R233+0x9000], desc[UR14][R4.64] ;  /* 0x0900000004e97fae */ /* 0x000fe2000b981a0e */
[----:B------:R-:W-:-:S02]  /*b050*/  LOP3.LUT R0, R3, R0, RZ, 0xfc, !PT ;  /* 0x0000000003007212 */ /* 0x000fc400078efcff */
[----:B------:R-:W-:Y:S01]  /*b060*/  LEA.HI.X R7, R7, R201, R10, 0x1, P0 ;  /* 0x000000c907077211 */ /* 0x000fe200000f0c0a */
[----:B------:R-:W-:Y:S01]  /*b070*/  LDGSTS.E.BYPASS.LTC128B.128 [R233+0xa000], desc[UR14][R4.64+0x40] ;  /* 0x0a00004004e97fae */ /* 0x000fe2000b981a0e */
[----:B------:R-:W-:Y:S02]  /*b080*/  LEA R56, R0, UR5, 0x1 ;  /* 0x0000000500387c11 */ /* 0x000fe4000f8e08ff */
[----:B------:R-:W-:Y:S01]  /*b090*/  LEA R0, R11, UR5, 0x1 ;  /* 0x000000050b007c11 */ /* 0x000fe2000f8e08ff */
[----:B------:R-:W-:Y:S04]  /*b0a0*/  LDGSTS.E.BYPASS.LTC128B.128 [R233+0xb000], desc[UR14][R4.64+0x80] ;  /* 0x0b00008004e97fae */ /* 0x000fe8000b981a0e */
[----:B------:R-:W-:Y:S04]  /*b0b0*/  LDGSTS.E.BYPASS.LTC128B.128 [R233+0x9800], desc[UR14][R6.64] ;  /* 0x0980000006e97fae */ /* 0x000fe8000b981a0e */
[----:B------:R-:W-:Y:S04]  /*b0c0*/  LDGSTS.E.BYPASS.LTC128B.128 [R233+0xa800], desc[UR14][R6.64+0x40] ;  /* 0x0a80004006e97fae */ /* 0x000fe8000b981a0e */
[----:B------:R1:W-:Y:S04]  /*b0d0*/  LDGSTS.E.BYPASS.LTC128B.128 [R233+0xb800], desc[UR14][R6.64+0x80] ;  /* 0x0b80008006e97fae */ /* 0x0003e8000b981a0e */
[----:B------:R-:W-:Y:S04]  /*b0e0*/  LDSM.16.M88.4 R12, [R0] ;  /* 0x00000000000c783b */ /* 0x000fe80000000200 */
[----:B------:R-:W2:Y:S04]  /*b0f0*/  LDSM.16.M88.4 R32, [R56+0x6000] ;  /* 0x006000003820783b */ /* 0x000ea80000000200 */
[----:B------:R-:W3:Y:S04]  /*b100*/  LDSM.16.M88.4 R8, [R0+0x1000] ;  /* 0x001000000008783b */ /* 0x000ee80000000200 */
[----:B------:R-:W5:Y:S04]  /*b110*/  LDSM.16.M88.4 R28, [R56+0x6400] ;  /* 0x00640000381c783b */ /* 0x000f680000000200 */
[----:B------:R-:W5:Y:S04]  /*b120*/  LDSM.16.M88.4 R20, [R56+0x6800] ;  /* 0x006800003814783b */ /* 0x000f680000000200 */
[----:B------:R-:W5:Y:S01]  /*b130*/  LDSM.16.M88.4 R16, [R56+0x6c00] ;  /* 0x006c00003810783b */ /* 0x000f620000000200 */
[----:B------:R-:W-:-:S03]  /*b140*/  IMAD.IADD R24, R2, 0x1, R0 ;  /* 0x0000000102187824 */ /* 0x000fc600078e0200 */
[----:B------:R2:W-:Y:S04]  /*b150*/  STL [R1+0x18], R3 ;  /* 0x0000180301007387 */ /* 0x0005e80000100800 */
[----:B-1----:R-:W-:Y:S01]  /*b160*/  LDSM.16.M88.4 R4, [R24+0x1000] ;  /* 0x001000001804783b */ /* 0x002fe20000000200 */
[----:B----4-:R-:W-:-:S03]  /*b170*/  IMAD.MOV.U32 R221, RZ, RZ, R203 ;  /* 0x000000ffffdd7224 */ /* 0x010fc600078e00cb */
[----:B------:R-:W0:Y:S01]  /*b180*/  LDGDEPBAR ;  /* 0x00000000000079af */ /* 0x000e220000000000 */
[----:B--2---:R-:W-:-:S05]  /*b190*/  IMAD.IADD R3, R2, 0x1, R56 ;  /* 0x0000000102037824 */ /* 0x004fca00078e0238 */
[----:B------:R-:W1:Y:S04]  /*b1a0*/  LDSM.16.M88.4 R52, [R3+0x6000] ;  /* 0x006000000334783b */ /* 0x000e680000000200 */
[----:B------:R-:W2:Y:S04]  /*b1b0*/  LDSM.16.M88.4 R48, [R3+0x6400] ;  /* 0x006400000330783b */ /* 0x000ea80000000200 */
[----:B------:R-:W4:Y:S04]  /*b1c0*/  LDSM.16.M88.4 R44, [R3+0x6800] ;  /* 0x00680000032c783b */ /* 0x000f280000000200 */
[----:B------:R-:W4:Y:S01]  /*b1d0*/  LDSM.16.M88.4 R40, [R3+0x6c00] ;  /* 0x006c00000328783b */ /* 0x000f220000000200 */
[-C--:B------:R-:W-:Y:S08]  /*b1e0*/  HMMA.16816.F32 R240, R12, R32.reuse, RZ ;  /* 0x000000200cf0723c */ /* 0x080ff000000018ff */
[C---:B---3--:R-:W-:Y:S08]  /*b1f0*/  HMMA.16816.F32 R64, R8.reuse, R32, RZ ;  /* 0x000000200840723c */ /* 0x048ff000000018ff */
[-C--:B------:R-:W-:Y:S08]  /*b200*/  HMMA.16816.F32 R100, R8, R34.reuse, RZ ;  /* 0x000000220864723c */ /* 0x080ff000000018ff */
[----:B------:R-:W-:Y:S08]  /*b210*/  HMMA.16816.F32 R236, R12, R34, RZ ;  /* 0x000000220cec723c */ /* 0x000ff000000018ff */
[C---:B-----5:R-:W-:Y:S08]  /*b220*/  HMMA.16816.F32 R60, R8.reuse, R28, RZ ;  /* 0x0000001c083c723c */ /* 0x060ff000000018ff */
[C---:B------:R-:W-:Y:S08]  /*b230*/  HMMA.16816.F32 R36, R8.reuse, R20, RZ ;  /* 0x000000140824723c */ /* 0x040ff000000018ff */
[C---:B------:R-:W-:Y:S08]  /*b240*/  HMMA.16816.F32 R32, R8.reuse, R16, RZ ;  /* 0x000000100820723c */ /* 0x040ff000000018ff */
[C---:B------:R-:W-:Y:S08]  /*b250*/  HMMA.16816.F32 R108, R8.reuse, R30, RZ ;  /* 0x0000001e086c723c */ /* 0x040ff000000018ff */
[C---:B------:R-:W-:Y:S08]  /*b260*/  HMMA.16816.F32 R176, R8.reuse, R22, RZ ;  /* 0x0000001608b0723c */ /* 0x040ff000000018ff */
[----:B------:R-:W-:Y:S08]  /*b270*/  HMMA.16816.F32 R8, R8, R18, RZ ;  /* 0x000000120808723c */ /* 0x000ff000000018ff */
[C---:B------:R-:W-:Y:S08]  /*b280*/  HMMA.16816.F32 R208, R12.reuse, R28, RZ ;  /* 0x0000001c0cd0723c */ /* 0x040ff000000018ff */
[C---:B------:R-:W-:Y:S01]  /*b290*/  HMMA.16816.F32 R216, R12.reuse, R30, RZ ;  /* 0x0000001e0cd8723c */ /* 0x040fe200000018ff */
[----:B------:R-:W-:Y:S07]  /*b2a0*/  LDSM.16.M88.4 R28, [R56+0x7800] ;  /* 0x00780000381c783b */ /* 0x000fee0000000200 */
[C---:B------:R-:W-:Y:S08]  /*b2b0*/  HMMA.16816.F32 R204, R12.reuse, R20, RZ ;  /* 0x000000140ccc723c */ /* 0x040ff000000018ff */
[C---:B------:R-:W-:Y:S08]  /*b2c0*/  HMMA.16816.F32 R212, R12.reuse, R22, RZ ;  /* 0x000000160cd4723c */ /* 0x040ff000000018ff */
[C---:B------:R-:W-:Y:S08]  /*b2d0*/  HMMA.16816.F32 R196, R12.reuse, R16, RZ ;  /* 0x000000100cc4723c */ /* 0x040ff000000018ff */
[----:B------:R-:W-:Y:S01]  /*b2e0*/  HMMA.16816.F32 R200, R12, R18, RZ ;  /* 0x000000120cc8723c */ /* 0x000fe200000018ff */
[----:B------:R-:W3:Y:S04]  /*b2f0*/  LDSM.16.M88.4 R12, [R24] ;  /* 0x00000000180c783b */ /* 0x000ee80000000200 */
[----:B------:R-:W-:Y:S03]  /*b300*/  LDSM.16.M88.4 R16, [R56+0x7000] ;  /* 0x007000003810783b */ /* 0x000fe60000000200 */
[C---:B-1----:R-:W-:Y:S08]  /*b310*/  HMMA.16816.F32 R192, R4.reuse, R52, R64 ;  /* 0x0000003404c0723c */ /* 0x042ff00000001840 */
[C---:B--2---:R-:W-:Y:S08]  /*b320*/  HMMA.16816.F32 R188, R4.reuse, R48, R60 ;  /* 0x0000003004bc723c */ /* 0x044ff0000000183c */
[C---:B------:R-:W-:Y:S08]  /*b330*/  HMMA.16816.F32 R104, R4.reuse, R54, R100 ;  /* 0x000000360468723c */ /* 0x040ff00000001864 */
[C---:B----4-:R-:W-:Y:S01]  /*b340*/  HMMA.16816.F32 R184, R4.reuse, R44, R36 ;  /* 0x0000002c04b8723c */ /* 0x050fe20000001824 */
[----:B------:R-:W-:Y:S07]  /*b350*/  LDSM.16.M88.4 R36, [R56+0x7c00] ;  /* 0x007c00003824783b */ /* 0x000fee0000000200 */
[C---:B------:R-:W-:Y:S01]  /*b360*/  HMMA.16816.F32 R180, R4.reuse, R40, R32 ;  /* 0x0000002804b4723c */ /* 0x040fe20000001820 */
[----:B------:R-:W-:Y:S07]  /*b370*/  LDSM.16.M88.4 R32, [R56+0x7400] ;  /* 0x007400003820783b */ /* 0x000fee0000000200 */
[C---:B------:R-:W-:Y:S08]  /*b380*/  HMMA.16816.F32 R100, R4.reuse, R50, R108 ;  /* 0x000000320464723c */ /* 0x040ff0000000186c */
[C---:B------:R-:W-:Y:S08]  /*b390*/  HMMA.16816.F32 R64, R4.reuse, R46, R176 ;  /* 0x0000002e0440723c */ /* 0x040ff000000018b0 */
[----:B------:R-:W-:Y:S01]  /*b3a0*/  HMMA.16816.F32 R60, R4, R42, R8 ;  /* 0x0000002a043c723c */ /* 0x000fe20000001808 */
[----:B------:R-:W1:Y:S04]  /*b3b0*/  LDSM.16.M88.4 R4, [R0+0x3000] ;  /* 0x003000000004783b */ /* 0x000e680000000200 */
[----:B------:R-:W2:Y:S03]  /*b3c0*/  LDSM.16.M88.4 R8, [R0+0x2000] ;  /* 0x002000000008783b */ /* 0x000ea60000000200 */
[C---:B---3--:R-:W-:Y:S08]  /*b3d0*/  HMMA.16816.F32 R20, R12.reuse, R52, R240 ;  /* 0x000000340c14723c */ /* 0x048ff000000018f0 */
        /* <DEDUP_REMOVED lines=18> */
[----:B------:R-:W1:Y:S07]  /*b500*/  LDSM.16.M88.4 R4, [R24+0x3000] ;  /* 0x003000001804783b */ /* 0x000e6e0000000200 */
[C---:B--2---:R-:W-:Y:S01]  /*b510*/  HMMA.16816.F32 R60, R8.reuse, R16, R20 ;  /* 0x00000010083c723c */ /* 0x044fe20000001814 */
[----:B------:R-:W2:Y:S07]  /*b520*/  LDSM.16.M88.4 R20, [R24+0x2000] ;  /* 0x002000001814783b */ /* 0x000eae0000000200 */
[C---:B------:R-:W-:Y:S01]  /*b530*/  HMMA.16816.F32 R108, R8.reuse, R18, R52 ;  /* 0x00000012086c723c */ /* 0x040fe20000001834 */
[----:B------:R-:W3:Y:S04]  /*b540*/  LDSM.16.M88.4 R52, [R3+0x7c00] ;  /* 0x007c00000334783b */ /* 0x000ee80000000200 */
[----:B------:R-:W-:Y:S03]  /*b550*/  LDSM.16.M88.4 R16, [R0+0x4000] ;  /* 0x004000000010783b */ /* 0x000fe60000000200 */
[C---:B------:R-:W-:Y:S08]  /*b560*/  HMMA.16816.F32 R104, R8.reuse, R32, R244 ;  /* 0x000000200868723c */ /* 0x040ff000000018f4 */
[C---:B------:R-:W-:Y:S08]  /*b570*/  HMMA.16816.F32 R100, R8.reuse, R34, R196 ;  /* 0x000000220864723c */ /* 0x040ff000000018c4 */
[C---:B------:R-:W-:Y:S08]  /*b580*/  HMMA.16816.F32 R240, R8.reuse, R36, R240 ;  /* 0x0000002408f0723c */ /* 0x040ff000000018f0 */
[C---:B------:R-:W-:Y:S08]  /*b590*/  HMMA.16816.F32 R64, R8.reuse, R28, R248 ;  /* 0x0000001c0840723c */ /* 0x040ff000000018f8 */
[C---:B------:R-:W-:Y:S01]  /*b5a0*/  HMMA.16816.F32 R180, R8.reuse, R30, R44 ;  /* 0x0000001e08b4723c */ /* 0x040fe2000000182c */
[----:B------:R-:W4:Y:S04]  /*b5b0*/  LDSM.16.M88.4 R44, [R56+0x8000] ;  /* 0x00800000382c783b */ /* 0x000f280000000200 */
[----:B------:R-:W-:Y:S03]  /*b5c0*/  LDSM.16.M88.4 R28, [R3+0x8000] ;  /* 0x00800000031c783b */ /* 0x000fe60000000200 */
[----:B------:R-:W-:Y:S01]  /*b5d0*/  HMMA.16816.F32 R212, R8, R38, R212 ;  /* 0x0000002608d4723c */ /* 0x000fe200000018d4 */
[----:B------:R-:W5:Y:S07]  /*b5e0*/  LDSM.16.M88.4 R8, [R0+0x5000] ;  /* 0x005000000008783b */ /* 0x000f6e0000000200 */
[-C--:B-1----:R-:W-:Y:S08]  /*b5f0*/  HMMA.16816.F32 R36, R4, R12.reuse, R204 ;  /* 0x0000000c0424723c */ /* 0x082ff000000018cc */
[----:B--2---:R-:W-:Y:S08]  /*b600*/  HMMA.16816.F32 R32, R20, R12, R60 ;  /* 0x0000000c1420723c */ /* 0x004ff0000000183c */
[C---:B------:R-:W-:Y:S08]  /*b610*/  HMMA.16816.F32 R196, R4.reuse, R42, R192 ;  /* 0x0000002a04c4723c */ /* 0x040ff000000018c0 */
[C---:B------:R-:W-:Y:S08]  /*b620*/  HMMA.16816.F32 R188, R4.reuse, R14, R188 ;  /* 0x0000000e04bc723c */ /* 0x040ff000000018bc */
[C---:B------:R-:W-:Y:S08]  /*b630*/  HMMA.16816.F32 R216, R4.reuse, R40, R216 ;  /* 0x0000002804d8723c */ /* 0x040ff000000018d8 */
[C---:B---3--:R-:W-:Y:S08]  /*b640*/  HMMA.16816.F32 R200, R4.reuse, R52, R200 ;  /* 0x0000003404c8723c */ /* 0x048ff000000018c8 */
[C---:B------:R-:W-:Y:S08]  /*b650*/  HMMA.16816.F32 R208, R4.reuse, R48, R208 ;  /* 0x0000003004d0723c */ /* 0x040ff000000018d0 */
[C---:B------:R-:W-:Y:S08]  /*b660*/  HMMA.16816.F32 R192, R4.reuse, R50, R184 ;  /* 0x0000003204c0723c */ /* 0x040ff000000018b8 */
[----:B------:R-:W-:Y:S01]  /*b670*/  HMMA.16816.F32 R176, R4, R54, R176 ;  /* 0x0000003604b0723c */ /* 0x000fe200000018b0 */
[----:B------:R-:W1:Y:S07]  /*b680*/  LDSM.16.M88.4 R4, [R24+0x4000] ;  /* 0x004000001804783b */ /* 0x000e6e0000000200 */
[C---:B------:R-:W-:Y:S01]  /*b690*/  HMMA.16816.F32 R108, R20.reuse, R14, R108 ;  /* 0x0000000e146c723c */ /* 0x040fe2000000186c */
[----:B------:R-:W2:Y:S04]  /*b6a0*/  LDSM.16.M88.4 R12, [R24+0x5000] ;  /* 0x00500000180c783b */ /* 0x000ea80000000200 */
[----:B------:R-:W3:Y:S03]  /*b6b0*/  LDSM.16.M88.4 R24, [R56+0x8400] ;  /* 0x008400003818783b */ /* 0x000ee60000000200 */
[C---:B------:R-:W-:Y:S08]  /*b6c0*/  HMMA.16816.F32 R104, R20.reuse, R40, R104 ;  /* 0x000000281468723c */ /* 0x040ff00000001868 */
[----:B------:R-:W-:Y:S08]  /*b6d0*/  HMMA.16816.F32 R100, R20, R42, R100 ;  /* 0x0000002a1464723c */ /* 0x000ff00000001864 */
[-C--:B----4-:R-:W-:Y:S01]  /*b6e0*/  HMMA.16816.F32 R40, R16, R44.reuse, R32 ;  /* 0x0000002c1028723c */ /* 0x090fe20000001820 */
[----:B------:R-:W4:Y:S07]  /*b6f0*/  LDSM.16.M88.4 R32, [R56+0x8800] ;  /* 0x008800003820783b */ /* 0x000f2e0000000200 */
[----:B-----5:R-:W-:Y:S01]  /*b700*/  HMMA.16816.F32 R60, R8, R44, R36 ;  /* 0x0000002c083c723c */ /* 0x020fe20000001824 */
[----:B------:R5:W4:Y:S07]  /*b710*/  LDSM.16.M88.4 R36, [R56+0x8c00] ;  /* 0x008c00003824783b */ /* 0x000b2e0000000200 */
[C---:B------:R-:W-:Y:S08]  /*b720*/  HMMA.16816.F32 R64, R20.reuse, R48, R64 ;  /* 0x000000301440723c */ /* 0x040ff00000001840 */
[C---:B------:R-:W-:Y:S08]  /*b730*/  HMMA.16816.F32 R180, R20.reuse, R50, R180 ;  /* 0x0000003214b4723c */ /* 0x040ff000000018b4 */
[C---:B------:R-:W-:Y:S08]  /*b740*/  HMMA.16816.F32 R240, R20.reuse, R52, R240 ;  /* 0x0000003414f0723c */ /* 0x040ff000000018f0 */
[----:B------:R-:W-:Y:S01]  /*b750*/  HMMA.16816.F32 R184, R20, R54, R212 ;  /* 0x0000003614b8723c */ /* 0x000fe200000018d4 */
[----:B------:R-:W4:Y:S07]  /*b760*/  LDSM.16.M88.4 R20, [R3+0x8400] ;  /* 0x008400000314783b */ /* 0x000f2e0000000200 */
[-C--:B-1----:R-:W-:Y:S08]  /*b770*/  HMMA.16816.F32 R48, R4, R28.reuse, R40 ;  /* 0x0000001c0430723c */ /* 0x082ff00000001828 */
[----:B--2---:R-:W-:Y:S08]  /*b780*/  HMMA.16816.F32 R40, R12, R28, R60 ;  /* 0x0000001c0c28723c */ /* 0x004ff0000000183c */
[-C--:B------:R-:W-:Y:S08]  /*b790*/  HMMA.16816.F32 R52, R8, R46.reuse, R188 ;  /* 0x0000002e0834723c */ /* 0x080ff000000018bc */
[----:B------:R-:W-:Y:S01]  /*b7a0*/  HMMA.16816.F32 R44, R16, R46, R108 ;  /* 0x0000002e102c723c */ /* 0x000fe2000000186c */
[----:B------:R-:W-:-:S02]  /*b7b0*/  IMAD.MOV.U32 R251, RZ, RZ, R59 ;  /* 0x000000fffffb7224 */ /* 0x000fc400078e003b */
[----:B------:R-:W-:-:S05]  /*b7c0*/  FMUL.FTZ R0, R40, UR4 ;  /* 0x0000000428007c20 */ /* 0x000fca0008410000 */
[C---:B---3--:R-:W-:Y:S08]  /*b7d0*/  HMMA.16816.F32 R60, R8.reuse, R26, R196 ;  /* 0x0000001a083c723c */ /* 0x048ff000000018c4 */
[C---:B-----5:R-:W-:Y:S08]  /*b7e0*/  HMMA.16816.F32 R56, R8.reuse, R24, R216 ;  /* 0x000000180838723c */ /* 0x060ff000000018d8 */
[C---:B----4-:R-:W-:Y:S08]  /*b7f0*/  HMMA.16816.F32 R108, R8.reuse, R32, R208 ;  /* 0x00000020086c723c */ /* 0x050ff000000018d0 */
[C---:B------:R-:W-:Y:S08]  /*b800*/  HMMA.16816.F32 R192, R8.reuse, R34, R192 ;  /* 0x0000002208c0723c */ /* 0x040ff000000018c0 */
[C---:B------:R-:W-:Y:S08]  /*b810*/  HMMA.16816.F32 R188, R8.reuse, R36, R200 ;  /* 0x0000002408bc723c */ /* 0x040ff000000018c8 */
[----:B------:R-:W-:Y:S01]  /*b820*/  HMMA.16816.F32 R196, R8, R38, R176 ;  /* 0x0000002608c4723c */ /* 0x000fe200000018b0 */
[----:B------:R1:W-:Y:S07]  /*b830*/  MUFU.TANH R207, R0 ;  /* 0x0000000000cf7308 */ /* 0x0003ee0000002400 */
[C---:B------:R-:W-:Y:S08]  /*b840*/  HMMA.16816.F32 R8, R16.reuse, R24, R104 ;  /* 0x000000181008723c */ /* 0x040ff00000001868 */
[----:B------:R-:W-:Y:S01]  /*b850*/  HMMA.16816.F32 R24, R16, R26, R100 ;  /* 0x0000001a1018723c */ /* 0x000fe20000001864 */
[----:B-1----:R-:W-:-:S07]  /*b860*/  FMUL.FTZ R0, R41, UR4 ;  /* 0x0000000429007c20 */ /* 0x002fce0008410000 */
[-C--:B------:R-:W-:Y:S01]  /*b870*/  HMMA.16816.F32 R176, R4, R30.reuse, R44 ;  /* 0x0000001e04b0723c */ /* 0x080fe2000000182c */
[----:B------:R1:W-:Y:S07]  /*b880*/  MUFU.TANH R210, R0 ;  /* 0x0000000000d27308 */ /* 0x0003ee0000002400 */
[----:B------:R-:W-:Y:S01]  /*b890*/  HMMA.16816.F32 R104, R12, R30, R52 ;  /* 0x0000001e0c68723c */ /* 0x000fe20000001834 */
[----:B-1----:R-:W-:-:S04]  /*b8a0*/  FMUL.FTZ R0, R42, UR4 ;  /* 0x000000042a007c20 */ /* 0x002fc80008410000 */
[----:B------:R1:W-:Y:S03]  /*b8b0*/  MUFU.TANH R204, R0 ;  /* 0x0000000000cc7308 */ /* 0x0003e60000002400 */
[----:B------:R-:W-:Y:S01]  /*b8c0*/  HMMA.16816.F32 R100, R4, R20, R8 ;  /* 0x000000140464723c */ /* 0x000fe20000001808 */
[----:B------:R-:W2:Y:S01]  /*b8d0*/  LDSM.16.M88.4 R8, [R3+0x8800] ;  /* 0x008800000308783b */ /* 0x000ea20000000200 */
[----:B------:R-:W-:Y:S01]  /*b8e0*/  FMUL.FTZ R48, R48, UR4 ;  /* 0x0000000430307c20 */ /* 0x000fe20008410000 */
[----:B-1----:R-:W-:-:S05]  /*b8f0*/  FMUL.FTZ R0, R43, UR4 ;  /* 0x000000042b007c20 */ /* 0x002fca0008410000 */
[----:B------:R-:W-:Y:S08]  /*b900*/  HMMA.16816.F32 R40, R16, R32, R64 ;  /* 0x000000201028723c */ /* 0x000ff00000001840 */
[----:B------:R-:W-:Y:S01]  /*b910*/  HMMA.16816.F32 R64, R12, R20, R56 ;  /* 0x000000140c40723c */ /* 0x000fe20000001838 */
[----:B------:R1:W-:Y:S07]  /*b920*/  MUFU.TANH R211, R0 ;  /* 0x0000000000d37308 */ /* 0x0003ee0000002400 */
[----:B------:R-:W-:Y:S01]  /*b930*/  HMMA.16816.F32 R56, R4, R22, R24 ;  /* 0x000000160438723c */ /* 0x000fe20000001818 */
[----:B------:R3:W4:Y:S01]  /*b940*/  LDSM.16.M88.4 R24, [R3+0x8c00] ;  /* 0x008c00000318783b */ /* 0x0007220000000200 */
[----:B------:R-:W-:Y:S01]  /*b950*/  MUFU.TANH R206, R48 ;  /* 0x0000003000ce7308 */ /* 0x000fe20000002400 */
[----:B------:R-:W-:-:S05]  /*b960*/  FMUL.FTZ R50, R50, UR4 ;  /* 0x0000000432327c20 */ /* 0x000fca0008410000 */
[----:B------:R-:W-:Y:S01]  /*b970*/  HMMA.16816.F32 R28, R16, R36, R240 ;  /* 0x00000024101c723c */ /* 0x000fe200000018f0 */
[----:B------:R-:W-:Y:S01]  /*b980*/  FMUL.FTZ R49, R49, UR4 ;  /* 0x0000000431317c20 */ /* 0x000fe20008410000 */
[----:B-1----:R-:W-:-:S06]  /*b990*/  FMUL.FTZ R0, R178, UR4 ;  /* 0x00000004b2007c20 */ /* 0x002fcc0008410000 */
[----:B------:R-:W-:Y:S01]  /*b9a0*/  HMMA.16816.F32 R32, R16, R34, R180 ;  /* 0x000000221020723c */ /* 0x000fe200000018b4 */
[----:B------:R1:W-:Y:S07]  /*b9b0*/  MUFU.TANH R202, R0 ;  /* 0x0000000000ca7308 */ /* 0x0003ee0000002400 */
[----:B------:R-:W-:Y:S01]  /*b9c0*/  HMMA.16816.F32 R44, R12, R22, R60 ;  /* 0x000000160c2c723c */ /* 0x000fe2000000183c */
[----:B---3--:R-:W-:Y:S02]  /*b9d0*/  IMAD.SHL.U32 R3, R231, 0x2, RZ ;  /* 0x00000002e7037824 */ /* 0x008fe400078e00ff */
[----:B------:R-:W-:-:S05]  /*b9e0*/  FMUL.FTZ R51, R51, UR4 ;  /* 0x0000000433337c20 */ /* 0x000fca0008410000 */
[----:B--2---:R-:W-:Y:S01]  /*b9f0*/  HMMA.16816.F32 R40, R4, R8, R40 ;  /* 0x000000080428723c */ /* 0x004fe20000001828 */
[----:B------:R-:W-:Y:S01]  /*ba00*/  FMUL.FTZ R176, R176, UR4 ;  /* 0x00000004b0b07c20 */ /* 0x000fe20008410000 */
[----:B-1----:R-:W-:Y:S01]  /*ba10*/  FMUL.FTZ R0, R179, UR4 ;  /* 0x00000004b3007c20 */ /* 0x002fe20008410000 */
[----:B------:R-:W-:Y:S01]  /*ba20*/  FMUL.FTZ R177, R177, UR4 ;  /* 0x00000004b1b17c20 */ /* 0x000fe20008410000 */
[----:B------:R-:W-:Y:S01]  /*ba30*/  FMUL.FTZ R107, R107, UR4 ;  /* 0x000000046b6b7c20 */ /* 0x000fe20008410000 */
[----:B------:R-:W-:Y:S01]  /*ba40*/  FMUL.FTZ R100, R100, UR4 ;  /* 0x0000000464647c20 */ /* 0x000fe20008410000 */
[----:B------:R1:W-:Y:S01]  /*ba50*/  MUFU.TANH R48, R0 ;  /* 0x0000000000307308 */ /* 0x0003e20000002400 */
[----:B------:R-:W-:Y:S01]  /*ba60*/  FMUL.FTZ R101, R101, UR4 ;  /* 0x0000000465657c20 */ /* 0x000fe20008410000 */
[----:B------:R-:W-:Y:S01]  /*ba70*/  HMMA.16816.F32 R16, R16, R38, R184 ;  /* 0x000000261010723c */ /* 0x000fe200000018b8 */
[----:B------:R-:W-:Y:S01]  /*ba80*/  FMUL.FTZ R67, R67, UR4 ;  /* 0x0000000443437c20 */ /* 0x000fe20008410000 */
[----:B------:R-:W-:Y:S01]  /*ba90*/  IMAD.MOV.U32 R239, RZ, RZ, R221 ;  /* 0x000000ffffef7224 */ /* 0x000fe200078e00dd */
[----:B------:R-:W-:-:S04]  /*baa0*/  DEPBAR.LE SB0, 0x0 ;  /* 0x000080000000791a */ /* 0x000fc80000000000 */
[----:B-1----:R-:W-:-:S04]  /*bab0*/  FMUL.FTZ R0, R104, UR4 ;  /* 0x0000000468007c20 */ /* 0x002fc80008410000 */
[----:B------:R1:W-:Y:S08]  /*bac0*/  MUFU.TANH R205, R0 ;  /* 0x0000000000cd7308 */ /* 0x0003f00000002400 */
[----:B------:R-:W2:Y:S01]  /*bad0*/  MUFU.TANH R208, R50 ;  /* 0x0000003200d07308 */ /* 0x000ea20000002400 */
[----:B-1----:R-:W-:-:S07]  /*bae0*/  FMUL.FTZ R0, R105, UR4 ;  /* 0x0000000469007c20 */ /* 0x002fce0008410000 */
[----:B------:R1:W-:Y:S01]  /*baf0*/  MUFU.TANH R203, R0 ;  /* 0x0000000000cb7308 */ /* 0x0003e20000002400 */
[----:B----4-:R-:W-:Y:S07]  /*bb00*/  HMMA.16816.F32 R180, R4, R24, R28 ;  /* 0x0000001804b4723c */ /* 0x010fee000000181c */
[----:B------:R-:W-:Y:S01]  /*bb10*/  MUFU.TANH R212, R49 ;  /* 0x0000003100d47308 */ /* 0x000fe20000002400 */
[----:B-1----:R-:W-:-:S07]  /*bb20*/  FMUL.FTZ R0, R102, UR4 ;  /* 0x0000000466007c20 */ /* 0x002fce0008410000 */
[----:B------:R1:W3:Y:S01]  /*bb30*/  MUFU.TANH R50, R0 ;  /* 0x0000000000327308 */ /* 0x0002e20000002400 */
[----:B------:R-:W-:Y:S01]  /*bb40*/  HMMA.16816.F32 R28, R12, R10, R192 ;  /* 0x0000000a0c1c723c */ /* 0x000fe200000018c0 */
[----:B-1----:R-:W-:-:S06]  /*bb50*/  FMUL.FTZ R0, R103, UR4 ;  /* 0x0000000467007c20 */ /* 0x002fcc0008410000 */
[----:B------:R1:W-:Y:S01]  /*bb60*/  MUFU.TANH R49, R0 ;  /* 0x0000000000317308 */ /* 0x0003e20000002400 */
[----:B------:R-:W-:Y:S01]  /*bb70*/  HMMA.16816.F32 R36, R12, R8, R108 ;  /* 0x000000080c24723c */ /* 0x000fe2000000186c */
[----:B------:R-:W-:Y:S01]  /*bb80*/  LOP3.LUT R8, R3, 0x6, RZ, 0xc0, !PT ;  /* 0x0000000603087812 */ /* 0x000fe200078ec0ff */
[----:B-1----:R-:W-:-:S05]  /*bb90*/  FMUL.FTZ R0, R64, UR4 ;  /* 0x0000000440007c20 */ /* 0x002fca0008410000 */
[----:B------:R1:W-:Y:S01]  /*bba0*/  MUFU.TANH R201, R0 ;  /* 0x0000000000c97308 */ /* 0x0003e20000002400 */
[----:B------:R-:W-:Y:S07]  /*bbb0*/  HMMA.16816.F32 R52, R4, R10, R32 ;  /* 0x0000000a0434723c */ /* 0x000fee0000001820 */
[----:B------:R-:W4:Y:S01]  /*bbc0*/  MUFU.TANH R209, R51 ;  /* 0x0000003300d17308 */ /* 0x000f220000002400 */
[----:B-1----:R-:W-:-:S07]  /*bbd0*/  FMUL.FTZ R0, R65, UR4 ;  /* 0x0000000441007c20 */ /* 0x002fce0008410000 */
[----:B------:R1:W-:Y:S01]  /*bbe0*/  MUFU.TANH R200, R0 ;  /* 0x0000000000c87308 */ /* 0x0003e20000002400 */
[----:B------:R-:W-:Y:S01]  /*bbf0*/  HMMA.16816.F32 R108, R4, R26, R16 ;  /* 0x0000001a046c723c */ /* 0x000fe20000001810 */
[----:B------:R-:W-:Y:S02]  /*bc00*/  IMAD R7, R251, 0x40, R8 ;  /* 0x00000040fb077824 */ /* 0x000fe400078e0208 */
[----:B------:R-:W-:Y:S02]  /*bc10*/  VIADD R23, R225, 0x8 ;  /* 0x00000008e1177836 */ /* 0x000fe40000000000 */
[----:B------:R-:W-:Y:S02]  /*bc20*/  VIADD R3, R7, 0xffffff40 ;  /* 0xffffff4007037836 */ /* 0x000fe40000000000 */
[----:B-1----:R-:W-:-:S04]  /*bc30*/  FMUL.FTZ R0, R58, UR4 ;  /* 0x000000043a007c20 */ /* 0x002fc80008410000 */
[----:B------:R1:W5:Y:S01]  /*bc40*/  MUFU.TANH R51, R0 ;  /* 0x0000000000337308 */ /* 0x0003620000002400 */
[----:B------:R-:W-:Y:S01]  /*bc50*/  HMMA.16816.F32 R32, R12, R24, R188 ;  /* 0x000000180c20723c */ /* 0x000fe200000018bc */
[----:B------:R-:W-:Y:S01]  /*bc60*/  FMUL.FTZ R24, R28, UR4 ;  /* 0x000000041c187c20 */ /* 0x000fe20008410000 */
[----:B------:R-:W-:Y:S01]  /*bc70*/  VIADD R22, R225, 0x40 ;  /* 0x00000040e1167836 */ /* 0x000fe20000000000 */
[----:B------:R-:W-:Y:S01]  /*bc80*/  ISETP.GT.AND P3, PT, R23, R3, PT ;  /* 0x000000031700720c */ /* 0x000fe20003f64270 */
[----:B-1----:R-:W-:-:S04]  /*bc90*/  FMUL.FTZ R0, R59, UR4 ;  /* 0x000000043b007c20 */ /* 0x002fc80008410000 */
[----:B------:R1:W-:Y:S01]  /*bca0*/  MUFU.TANH R102, R0 ;  /* 0x0000000000667308 */ /* 0x0003e20000002400 */
[----:B------:R-:W-:Y:S02]  /*bcb0*/  ISETP.GE.AND P6, PT, R3, R229, PT ;  /* 0x000000e50300720c */ /* 0x000fe40003fc6270 */
[----:B------:R-:W-:-:S05]  /*bcc0*/  ISETP.GT.AND P5, PT, R22, R3, PT ;  /* 0x000000031600720c */ /* 0x000fca0003fa4270 */
[----:B------:R2:W-:Y:S01]  /*bcd0*/  MUFU.TANH R62, R24 ;  /* 0x00000018003e7308 */ /* 0x0005e20000002400 */
[----:B-1----:R-:W-:-:S07]  /*bce0*/  FMUL.FTZ R0, R44, UR4 ;  /* 0x000000042c007c20 */ /* 0x002fce0008410000 */
[----:B------:R1:W-:Y:S01]  /*bcf0*/  MUFU.TANH R184, R0 ;  /* 0x0000000000b87308 */ /* 0x0003e20000002400 */
[----:B--2---:R-:W-:Y:S02]  /*bd00*/  FSEL R24, R208, -INF , !P3 ;  /* 0xff800000d0187808 */ /* 0x004fe40005800000 */
[----:B------:R-:W-:Y:S02]  /*bd10*/  ISETP.GE.AND P4, PT, R3, R226, PT ;  /* 0x000000e20300720c */ /* 0x000fe40003f86270 */
[----:B------:R-:W-:Y:S01]  /*bd20*/  FSEL R105, R24, -INF , !P6 ;  /* 0xff80000018697808 */ /* 0x000fe20007000000 */
[----:B-1----:R-:W-:-:S04]  /*bd30*/  FMUL.FTZ R0, R45, UR4 ;  /* 0x000000042d007c20 */ /* 0x002fc80008410000 */
[----:B------:R1:W-:Y:S01]  /*bd40*/  MUFU.TANH R178, R0 ;  /* 0x0000000000b27308 */ /* 0x0003e20000002400 */
[----:B------:R-:W-:Y:S01]  /*bd50*/  FSEL R24, R207, -INF , !P5 ;  /* 0xff800000cf187808 */ /* 0x000fe20006800000 */
[----:B------:R-:W-:Y:S01]  /*bd60*/  FMUL.FTZ R4, R36, UR4 ;  /* 0x0000000424047c20 */ /* 0x000fe20008410000 */
[----:B------:R-:W-:Y:S02]  /*bd70*/  ISETP.GT.AND P0, PT, R225, R3, PT ;  /* 0x00000003e100720c */ /* 0x000fe40003f04270 */
[----:B------:R-:W-:Y:S01]  /*bd80*/  FSEL R28, R24, -INF , !P4 ;  /* 0xff800000181c7808 */ /* 0x000fe20006000000 */
[----:B------:R-:W-:Y:S01]  /*bd90*/  FMUL.FTZ R24, R183, UR4 ;  /* 0x00000004b7187c20 */ /* 0x000fe20008410000 */
[----:B-1----:R-:W-:-:S04]  /*bda0*/  FMUL.FTZ R0, R42, UR4 ;  /* 0x000000042a007c20 */ /* 0x002fc80008410000 */
[----:B------:R1:W-:Y:S01]  /*bdb0*/  MUFU.TANH R63, R0 ;  /* 0x00000000003f7308 */ /* 0x0003e20000002400 */
[----:B------:R-:W-:Y:S01]  /*bdc0*/  ISETP.GE.AND P1, PT, R3, R227, PT ;  /* 0x000000e30300720c */ /* 0x000fe20003f26270 */
[----:B------:R-:W-:-:S06]  /*bdd0*/  FMUL.FTZ R25, R182, UR4 ;  /* 0x00000004b6197c20 */ /* 0x000fcc0008410000 */
[----:B------:R2:W-:Y:S01]  /*bde0*/  MUFU.TANH R65, R4 ;  /* 0x0000000400417308 */ /* 0x0005e20000002400 */
[----:B-1----:R-:W-:-:S07]  /*bdf0*/  FMUL.FTZ R0, R43, UR4 ;  /* 0x000000042b007c20 */ /* 0x002fce0008410000 */
[----:B------:R1:W-:Y:S01]  /*be00*/  MUFU.TANH R60, R0 ;  /* 0x00000000003c7308 */ /* 0x0003e20000002400 */
[----:B--2---:R-:W-:-:S07]  /*be10*/  FSEL R4, R206, -INF , !P0 ;  /* 0xff800000ce047808 */ /* 0x004fce0004000000 */
[----:B------:R2:W-:Y:S01]  /*be20*/  MUFU.TANH R45, R24 ;  /* 0x00000018002d7308 */ /* 0x0005e20000002400 */
[----:B------:R-:W-:Y:S02]  /*be30*/  FSEL R64, R4, -INF , !P1 ;  /* 0xff80000004407808 */ /* 0x000fe40004800000 */
[----:B------:R-:W-:Y:S01]  /*be40*/  ISETP.GE.AND P1, PT, R3, R228, PT ;  /* 0x000000e40300720c */ /* 0x000fe20003f26270 */
[----:B-1----:R-:W-:-:S05]  /*be50*/  VIADD R0, R225, 0x48 ;  /* 0x00000048e1007836 */ /* 0x002fca0000000000 */
[----:B------:R-:W-:Y:S01]  /*be60*/  ISETP.GT.AND P0, PT, R0, R3, PT ;  /* 0x000000030000720c */ /* 0x000fe20003f04270 */
[----:B--2---:R-:W-:Y:S01]  /*be70*/  FMUL.FTZ R24, R110, UR4 ;  /* 0x000000046e187c20 */ /* 0x004fe20008410000 */
[----:B------:R-:W-:Y:S02]  /*be80*/  FMUL.FTZ R3, R54, UR4 ;  /* 0x0000000436037c20 */ /* 0x000fe40008410000 */
[----:B------:R1:W-:Y:S01]  /*be90*/  MUFU.TANH R54, R25 ;  /* 0x0000001900367308 */ /* 0x0003e20000002400 */
[----:B------:R-:W-:-:S07]  /*bea0*/  FMUL.FTZ R5, R37, UR4 ;  /* 0x0000000425057c20 */ /* 0x000fce0008410000 */
[----:B------:R2:W-:Y:S01]  /*beb0*/  MUFU.TANH R42, R24 ;  /* 0x00000018002a7308 */ /* 0x0005e20000002400 */
[----:B-1----:R-:W-:-:S07]  /*bec0*/  FSEL R25, R204, -INF , !P0 ;  /* 0xff800000cc197808 */ /* 0x002fce0004000000 */
[----:B------:R1:W5:Y:S01]  /*bed0*/  MUFU.TANH R59, R3 ;  /* 0x00000003003b7308 */ /* 0x0003620000002400 */
[----:B------:R-:W-:Y:S01]  /*bee0*/  FSEL R36, R25, -INF , !P1 ;  /* 0xff80000019247808 */ /* 0x000fe20004800000 */
[----:B--2---:R-:W-:-:S06]  /*bef0*/  FMUL.FTZ R24, R111, UR4 ;  /* 0x000000046f187c20 */ /* 0x004fcc0008410000 */
[----:B------:R2:W-:Y:S01]  /*bf00*/  MUFU.TANH R37, R24 ;  /* 0x0000001800257308 */ /* 0x0005e20000002400 */
[----:B------:R-:W-:Y:S02]  /*bf10*/  VIADD R18, R7, 0xffffff50 ;  /* 0xffffff5007127836 */ /* 0x000fe40000000000 */
[----:B-1----:R-:W-:Y:S01]  /*bf20*/  FMUL.FTZ R3, R55, UR4 ;  /* 0x0000000437037c20 */ /* 0x002fe20008410000 */
[----:B------:R-:W-:-:S04]  /*bf30*/  VIADD R21, R7, 0xffffff41 ;  /* 0xffffff4107157836 */ /* 0x000fc80000000000 */
[----:B------:R-:W1:Y:S01]  /*bf40*/  MUFU.TANH R58, R3 ;  /* 0x00000003003a7308 */ /* 0x000e620000002400 */
[----:B--2---:R-:W-:Y:S01]  /*bf50*/  HMMA.16816.F32 R24, R12, R26, R196 ;  /* 0x0000001a0c18723c */ /* 0x004fe200000018c4 */
[C---:B------:R-:W-:Y:S01]  /*bf60*/  VIADD R20, R7.reuse, 0xffffff48 ;  /* 0xffffff4807147836 */ /* 0x040fe20000000000 */
[----:B------:R2:W-:Y:S01]  /*bf70*/  STL [R1+0x1c], R8 ;  /* 0x00001c0801007387 */ /* 0x0005e20000100800 */
[C---:B------:R-:W-:Y:S02]  /*bf80*/  VIADD R19, R7.reuse, 0xffffff49 ;  /* 0xffffff4907137836 */ /* 0x040fe40000000000 */
[C---:B------:R-:W-:Y:S02]  /*bf90*/  VIADD R17, R7.reuse, 0xffffff51 ;  /* 0xffffff5107117836 */ /* 0x040fe40000000000 */
[----:B------:R-:W-:Y:S01]  /*bfa0*/  VIADD R16, R7, 0xffffff58 ;  /* 0xffffff5807107836 */ /* 0x000fe20000000000 */
[----:B------:R-:W-:Y:S01]  /*bfb0*/  ISETP.GT.AND P4, PT, R23, R18, PT ;  /* 0x000000121700720c */ /* 0x000fe20003f84270 */
[----:B------:R4:W1:Y:S01]  /*bfc0*/  MUFU.TANH R61, R5 ;  /* 0x00000005003d7308 */ /* 0x0008620000002400 */
[----:B------:R-:W-:Y:S01]  /*bfd0*/  VIADD R11, R7, 0xffffff59 ;  /* 0xffffff59070b7836 */ /* 0x000fe20000000000 */
[----:B------:R-:W-:Y:S01]  /*bfe0*/  ISETP.GT.AND P3, PT, R23, R21, PT ;  /* 0x000000151700720c */ /* 0x000fe20003f64270 */
[----:B------:R-:W-:Y:S01]  /*bff0*/  VIADD R10, R7, 0xffffff60 ;  /* 0xffffff60070a7836 */ /* 0x000fe20000000000 */
[----:B------:R-:W-:Y:S01]  /*c000*/  ISETP.GT.AND P6, PT, R23, R20, PT ;  /* 0x000000141700720c */ /* 0x000fe20003fc4270 */
[----:B------:R-:W-:Y:S01]  /*c010*/  VIADD R9, R7, 0xffffff61 ;  /* 0xffffff6107097836 */ /* 0x000fe20000000000 */
[----:B------:R-:W-:Y:S01]  /*c020*/  ISETP.GT.AND P5, PT, R23, R19, PT ;  /* 0x000000131700720c */ /* 0x000fe20003fa4270 */
[----:B------:R-:W-:Y:S01]  /*c030*/  VIADD R6, R7, 0xffffff69 ;  /* 0xffffff6907067836 */ /* 0x000fe20000000000 */
[----:B------:R-:W-:-:S02]  /*c040*/  ISETP.GT.AND P0, PT, R23, R17, PT ;  /* 0x000000111700720c */ /* 0x000fc40003f04270 */
[----:B------:R-:W-:Y:S02]  /*c050*/  ISETP.GT.AND P1, PT, R23, R16, PT ;  /* 0x000000101700720c */ /* 0x000fe40003f24270 */
[----:B---3--:R-:W-:Y:S01]  /*c060*/  FSEL R50, R50, -INF , !P4 ;  /* 0xff80000032327808 */ /* 0x008fe20006000000 */
[C---:B--2---:R-:W-:Y:S02]  /*c070*/  VIADD R8, R7.reuse, 0xffffff68 ;  /* 0xffffff6807087836 */ /* 0x044fe40000000000 */
[----:B----4-:R-:W-:Y:S01]  /*c080*/  VIADD R5, R7, 0xffffff70 ;  /* 0xffffff7007057836 */ /* 0x010fe20000000000 */
[----:B------:R-:W-:Y:S02]  /*c090*/  FSEL R43, R209, -INF , !P3 ;  /* 0xff800000d12b7808 */ /* 0x000fe40005800000 */
[----:B------:R-:W-:Y:S01]  /*c0a0*/  ISETP.GT.AND P4, PT, R23, R8, PT ;  /* 0x000000081700720c */ /* 0x000fe20003f84270 */
[----:B------:R-:W-:Y:S01]  /*c0b0*/  VIADD R4, R7, 0xffffff71 ;  /* 0xffffff7107047836 */ /* 0x000fe20000000000 */
[----:B------:R-:W-:Y:S01]  /*c0c0*/  ISETP.GT.AND P3, PT, R23, R11, PT ;  /* 0x0000000b1700720c */ /* 0x000fe20003f64270 */
[C---:B------:R-:W-:Y:S01]  /*c0d0*/  VIADD R3, R7.reuse, 0xffffff78 ;  /* 0xffffff7807037836 */ /* 0x040fe20000000000 */
[----:B------:R-:W-:Y:S01]  /*c0e0*/  FSEL R44, R202, -INF , !P6 ;  /* 0xff800000ca2c7808 */ /* 0x000fe20007000000 */
[----:B------:R-:W-:Y:S01]  /*c0f0*/  VIADD R7, R7, 0xffffff79 ;  /* 0xffffff7907077836 */ /* 0x000fe20000000000 */
[----:B------:R-:W-:-:S02]  /*c100*/  FSEL R48, R48, -INF , !P5 ;  /* 0xff80000030307808 */ /* 0x000fc40006800000 */
[----:B------:R-:W-:Y:S02]  /*c110*/  FSEL R49, R49, -INF , !P0 ;  /* 0xff80000031317808 */ /* 0x000fe40004000000 */
[----:B-----5:R-:W-:Y:S02]  /*c120*/  FSEL R51, R51, -INF , !P1 ;  /* 0xff80000033337808 */ /* 0x020fe40004800000 */
[C---:B------:R-:W-:Y:S02]  /*c130*/  ISETP.GT.AND P6, PT, R23.reuse, R10, PT ;  /* 0x0000000a1700720c */ /* 0x040fe40003fc4270 */
[C---:B------:R-:W-:Y:S02]  /*c140*/  ISETP.GT.AND P5, PT, R23.reuse, R9, PT ;  /* 0x000000091700720c */ /* 0x040fe40003fa4270 */
[C---:B------:R-:W-:Y:S02]  /*c150*/  ISETP.GT.AND P0, PT, R23.reuse, R6, PT ;  /* 0x000000061700720c */ /* 0x040fe40003f04270 */
[----:B------:R-:W-:Y:S01]  /*c160*/  ISETP.GT.AND P1, PT, R23, R5, PT ;  /* 0x000000051700720c */ /* 0x000fe20003f24270 */
[----:B------:R-:W-:Y:S01]  /*c170*/  FMUL.FTZ R32, R32, UR4 ;  /* 0x0000000420207c20 */ /* 0x000fe20008410000 */
[----:B------:R-:W-:Y:S01]  /*c180*/  FSEL R103, R59, -INF , !P4 ;  /* 0xff8000003b677808 */ /* 0x000fe20006000000 */
[----:B------:R-:W-:Y:S01]  /*c190*/  FMUL.FTZ R59, R25, UR4 ;  /* 0x00000004193b7c20 */ /* 0x000fe20008410000 */
[----:B------:R-:W-:Y:S01]  /*c1a0*/  FSEL R55, R102, -INF , !P3 ;  /* 0xff80000066377808 */ /* 0x000fe20005800000 */
[----:B------:R-:W-:Y:S01]  /*c1b0*/  FMUL.FTZ R24, R24, UR4 ;  /* 0x0000000418187c20 */ /* 0x000fe20008410000 */
[----:B------:R-:W-:-:S02]  /*c1c0*/  FSEL R63, R63, -INF , !P6 ;  /* 0xff8000003f3f7808 */ /* 0x000fc40007000000 */
[----:B------:R-:W-:Y:S02]  /*c1d0*/  FSEL R110, R60, -INF , !P5 ;  /* 0xff8000003c6e7808 */ /* 0x000fe40006800000 */
[----:B-1----:R-:W-:Y:S02]  /*c1e0*/  FSEL R102, R58, -INF , !P0 ;  /* 0xff8000003a667808 */ /* 0x002fe40004000000 */
[----:B------:R-:W-:Y:S01]  /*c1f0*/  FSEL R104, R54, -INF , !P1 ;  /* 0xff80000036687808 */ /* 0x000fe20004800000 */
[----:B------:R-:W-:Y:S01]  /*c200*/  FMUL.FTZ R29, R29, UR4 ;  /* 0x000000041d1d7c20 */ /* 0x000fe20008410000 */
[C---:B------:R-:W-:Y:S01]  /*c210*/  ISETP.GT.AND P3, PT, R23.reuse, R4, PT ;  /* 0x000000041700720c */ /* 0x040fe20003f64270 */
[----:B------:R-:W1:Y:S01]  /*c220*/  MUFU.TANH R54, R32 ;  /* 0x0000002000367308 */ /* 0x000e620000002400 */
[C---:B------:R-:W-:Y:S02]  /*c230*/  ISETP.GT.AND P6, PT, R23.reuse, R3, PT ;  /* 0x000000031700720c */ /* 0x040fe40003fc4270 */
[----:B------:R-:W-:-:S02]  /*c240*/  ISETP.GT.AND P5, PT, R23, R7, PT ;  /* 0x000000071700720c */ /* 0x000fc40003fa4270 */
[C---:B------:R-:W-:Y:S02]  /*c250*/  ISETP.GT.AND P4, PT, R22.reuse, R21, PT ;  /* 0x000000151600720c */ /* 0x040fe40003f84270 */
[C---:B------:R-:W-:Y:S02]  /*c260*/  ISETP.GT.AND P0, PT, R22.reuse, R20, PT ;  /* 0x000000141600720c */ /* 0x040fe40003f04270 */
[----:B------:R-:W-:Y:S01]  /*c270*/  ISETP.GT.AND P1, PT, R22, R19, PT ;  /* 0x000000131600720c */ /* 0x000fe20003f24270 */
[----:B------:R-:W-:Y:S01]  /*c280*/  FMUL.FTZ R33, R33, UR4 ;  /* 0x0000000421217c20 */ /* 0x000fe20008410000 */
[----:B------:R-:W2:Y:S01]  /*c290*/  MUFU.TANH R59, R59 ;  /* 0x0000003b003b7308 */ /* 0x000ea20000002400 */
[----:B------:R-:W-:Y:S02]  /*c2a0*/  FSEL R182, R45, -INF , !P3 ;  /* 0xff8000002db67808 */ /* 0x000fe40005800000 */
[----:B------:R-:W-:Y:S02]  /*c2b0*/  FSEL R179, R42, -INF , !P6 ;  /* 0xff8000002ab37808 */ /* 0x000fe40007000000 */
[----:B------:R-:W-:-:S02]  /*c2c0*/  FSEL R111, R37, -INF , !P5 ;  /* 0xff800000256f7808 */ /* 0x000fc40006800000 */
[----:B------:R-:W-:Y:S01]  /*c2d0*/  FSEL R14, R210, -INF , !P4 ;  /* 0xff800000d20e7808 */ /* 0x000fe20006000000 */
[----:B------:R3:W4:Y:S01]  /*c2e0*/  MUFU.TANH R60, R29 ;  /* 0x0000001d003c7308 */ /* 0x0007220000002400 */
[----:B------:R-:W-:Y:S02]  /*c2f0*/  FSEL R12, R205, -INF , !P0 ;  /* 0xff800000cd0c7808 */ /* 0x000fe40004000000 */
[----:B------:R-:W-:Y:S02]  /*c300*/  FSEL R13, R203, -INF , !P1 ;  /* 0xff800000cb0d7808 */ /* 0x000fe40004800000 */
[C---:B------:R-:W-:Y:S02]  /*c310*/  ISETP.GT.AND P3, PT, R22.reuse, R18, PT ;  /* 0x000000121600720c */ /* 0x040fe40003f64270 */
[C---:B------:R-:W-:Y:S01]  /*c320*/  ISETP.GT.AND P6, PT, R22.reuse, R17, PT ;  /* 0x000000111600720c */ /* 0x040fe20003fc4270 */
[----:B------:R5:W4:Y:S01]  /*c330*/  MUFU.TANH R58, R33 ;  /* 0x00000021003a7308 */ /* 0x000b220000002400 */
[----:B------:R-:W-:-:S02]  /*c340*/  ISETP.GT.AND P5, PT, R22, R16, PT ;  /* 0x000000101600720c */ /* 0x000fc40003fa4270 */
[C---:B------:R-:W-:Y:S02]  /*c350*/  ISETP.GT.AND P4, PT, R22.reuse, R11, PT ;  /* 0x0000000b1600720c */ /* 0x040fe40003f84270 */
[C---:B------:R-:W-:Y:S02]  /*c360*/  ISETP.GT.AND P0, PT, R22.reuse, R10, PT ;  /* 0x0000000a1600720c */ /* 0x040fe40003f04270 */
[----:B------:R-:W-:Y:S01]  /*c370*/  ISETP.GT.AND P1, PT, R22, R9, PT ;  /* 0x000000091600720c */ /* 0x000fe20003f24270 */
[----:B------:R-:W4:Y:S01]  /*c380*/  MUFU.TANH R24, R24 ;  /* 0x0000001800187308 */ /* 0x000f220000002400 */
[----:B---3--:R-:W-:Y:S02]  /*c390*/  FSEL R29, R201, -INF , !P3 ;  /* 0xff800000c91d7808 */ /* 0x008fe40005800000 */
[----:B------:R-:W-:Y:S02]  /*c3a0*/  FSEL R15, R200, -INF , !P6 ;  /* 0xff800000c80f7808 */ /* 0x000fe40007000000 */
[----:B------:R-:W-:-:S02]  /*c3b0*/  FSEL R25, R184, -INF , !P5 ;  /* 0xff800000b8197808 */ /* 0x000fc40006800000 */
[----:B------:R-:W-:Y:S02]  /*c3c0*/  FSEL R23, R178, -INF , !P4 ;  /* 0xff800000b2177808 */ /* 0x000fe40006000000 */
[----:B-----5:R-:W-:Y:S02]  /*c3d0*/  FSEL R33, R65, -INF , !P0 ;  /* 0xff80000041217808 */ /* 0x020fe40004000000 */
[----:B------:R-:W-:Y:S02]  /*c3e0*/  FSEL R32, R61, -INF , !P1 ;  /* 0xff8000003d207808 */ /* 0x000fe40004800000 */
[C---:B------:R-:W-:Y:S02]  /*c3f0*/  ISETP.GT.AND P3, PT, R22.reuse, R8, PT ;  /* 0x000000081600720c */ /* 0x040fe40003f64270 */
[C---:B------:R-:W-:Y:S02]  /*c400*/  ISETP.GT.AND P6, PT, R22.reuse, R6, PT ;  /* 0x000000061600720c */ /* 0x040fe40003fc4270 */
[----:B------:R-:W-:-:S02]  /*c410*/  ISETP.GT.AND P5, PT, R22, R5, PT ;  /* 0x000000051600720c */ /* 0x000fc40003fa4270 */
[C---:B------:R-:W-:Y:S02]  /*c420*/  ISETP.GT.AND P4, PT, R22.reuse, R4, PT ;  /* 0x000000041600720c */ /* 0x040fe40003f84270 */
[C---:B------:R-:W-:Y:S02]  /*c430*/  ISETP.GT.AND P0, PT, R22.reuse, R3, PT ;  /* 0x000000031600720c */ /* 0x040fe40003f04270 */
[----:B------:R-:W-:Y:S01]  /*c440*/  ISETP.GT.AND P1, PT, R22, R7, PT ;  /* 0x000000071600720c */ /* 0x000fe20003f24270 */
[----:B------:R-:W-:Y:S01]  /*c450*/  FMUL.FTZ R22, R106, UR4 ;  /* 0x000000046a167c20 */ /* 0x000fe20008410000 */
[----:B-1----:R-:W-:Y:S01]  /*c460*/  FSEL R45, R54, -INF , !P5 ;  /* 0xff800000362d7808 */ /* 0x002fe20006800000 */
[----:B------:R-:W-:Y:S01]  /*c470*/  MUFU.TANH R61, R176 ;  /* 0x000000b0003d7308 */ /* 0x000fe20000002400 */
[----:B------:R-:W-:Y:S02]  /*c480*/  ISETP.GE.AND P5, PT, R21, R229, PT ;  /* 0x000000e51500720c */ /* 0x000fe40003fa6270 */
[----:B--2---:R-:W-:-:S05]  /*c490*/  FSEL R59, R59, -INF , !P1 ;  /* 0xff8000003b3b7808 */ /* 0x004fca0004800000 */
[----:B------:R-:W1:Y:S01]  /*c4a0*/  MUFU.TANH R22, R22 ;  /* 0x0000001600167308 */ /* 0x000e620000002400 */
[-C--:B------:R-:W-:Y:S02]  /*c4b0*/  ISETP.GT.AND P1, PT, R0, R21.reuse, PT ;  /* 0x000000150000720c */ /* 0x080fe40003f24270 */
[----:B----4-:R-:W-:Y:S02]  /*c4c0*/  FSEL R37, R60, -INF , !P6 ;  /* 0xff8000003c257808 */ /* 0x010fe40007000000 */
[----:B------:R-:W-:Y:S02]  /*c4d0*/  FSEL R42, R62, -INF , !P3 ;  /* 0xff8000003e2a7808 */ /* 0x000fe40005800000 */
[----:B------:R-:W-:Y:S02]  /*c4e0*/  FSEL R58, R58, -INF , !P4 ;  /* 0xff8000003a3a7808 */ /* 0x000fe40006000000 */
[----:B------:R-:W-:Y:S02]  /*c4f0*/  FSEL R60, R24, -INF , !P0 ;  /* 0xff800000183c7808 */ /* 0x000fe40004000000 */
[----:B------:R-:W-:Y:S01]  /*c500*/  FSEL R65, R43, -INF , !P5 ;  /* 0xff8000002b417808 */ /* 0x000fe20006800000 */
[----:B------:R-:W2:Y:S01]  /*c510*/  MUFU.TANH R62, R177 ;  /* 0x000000b1003e7308 */ /* 0x000ea20000002400 */
[----:B------:R-:W-:-:S02]  /*c520*/  ISETP.GT.AND P3, PT, R225, R21, PT ;  /* 0x00000015e100720c */ /* 0x000fc40003f64270 */
[C---:B------:R-:W-:Y:S02]  /*c530*/  ISETP.GE.AND P6, PT, R21.reuse, R227, PT ;  /* 0x000000e31500720c */ /* 0x040fe40003fc6270 */
[C---:B------:R-:W-:Y:S02]  /*c540*/  ISETP.GE.AND P4, PT, R21.reuse, R226, PT ;  /* 0x000000e21500720c */ /* 0x040fe40003f86270 */
[----:B------:R-:W-:Y:S02]  /*c550*/  ISETP.GE.AND P0, PT, R21, R228, PT ;  /* 0x000000e41500720c */ /* 0x000fe40003f06270 */
[----:B------:R-:W-:Y:S01]  /*c560*/  ISETP.GE.AND P5, PT, R20, R229, PT ;  /* 0x000000e51400720c */ /* 0x000fe20003fa6270 */
[----:B------:R-:W3:Y:S01]  /*c570*/  MUFU.TANH R24, R107 ;  /* 0x0000006b00187308 */ /* 0x000ee20000002400 */
[----:B------:R-:W-:-:S04]  /*c580*/  FSEL R21, R211, -INF , !P1 ;  /* 0xff800000d3157808 */ /* 0x000fc80004800000 */
[----:B------:R-:W-:-:S03]  /*c590*/  FSEL R21, R21, -INF , !P0 ;  /* 0xff80000015157808 */ /* 0x000fc60004000000 */
[----:B------:R4:W5:Y:S01]  /*c5a0*/  MUFU.TANH R43, R100 ;  /* 0x00000064002b7308 */ /* 0x0009620000002400 */
[-C--:B------:R-:W-:Y:S02]  /*c5b0*/  ISETP.GT.AND P0, PT, R0, R20.reuse, PT ;  /* 0x000000140000720c */ /* 0x080fe40003f04270 */
[----:B------:R-:W-:Y:S02]  /*c5c0*/  FSEL R54, R212, -INF , !P3 ;  /* 0xff800000d4367808 */ /* 0x000fe40005800000 */
[----:B------:R-:W-:Y:S02]  /*c5d0*/  ISETP.GT.AND P3, PT, R225, R20, PT ;  /* 0x00000014e100720c */ /* 0x000fe40003f64270 */
[----:B------:R-:W-:Y:S02]  /*c5e0*/  FSEL R14, R14, -INF , !P4 ;  /* 0xff8000000e0e7808 */ /* 0x000fe40006000000 */
[C---:B------:R-:W-:Y:S02]  /*c5f0*/  ISETP.GE.AND P4, PT, R20.reuse, R226, PT ;  /* 0x000000e21400720c */ /* 0x040fe40003f86270 */
[----:B------:R-:W-:-:S02]  /*c600*/  ISETP.GE.AND P1, PT, R20, R228, PT ;  /* 0x000000e41400720c */ /* 0x000fc40003f26270 */
[----:B----4-:R-:W-:Y:S01]  /*c610*/  FSEL R100, R44, -INF , !P5 ;  /* 0xff8000002c647808 */ /* 0x010fe20006800000 */
[----:B------:R-:W-:Y:S01]  /*c620*/  FMUL.FTZ R44, R66, UR4 ;  /* 0x00000004422c7c20 */ /* 0x000fe20008410000 */
[----:B-1----:R-:W-:Y:S02]  /*c630*/  FSEL R22, R22, -INF , !P0 ;  /* 0xff80000016167808 */ /* 0x002fe40004000000 */
[----:B------:R-:W-:-:S03]  /*c640*/  FSEL R54, R54, -INF , !P6 ;  /* 0xff80000036367808 */ /* 0x000fc60007000000 */
[----:B------:R-:W1:Y:S01]  /*c650*/  MUFU.TANH R44, R44 ;  /* 0x0000002c002c7308 */ /* 0x000e620000002400 */
[----:B------:R-:W-:Y:S02]  /*c660*/  ISETP.GE.AND P6, PT, R20, R227, PT ;  /* 0x000000e31400720c */ /* 0x000fe40003fc6270 */
[----:B------:R-:W-:Y:S02]  /*c670*/  FSEL R61, R61, -INF , !P3 ;  /* 0xff8000003d3d7808 */ /* 0x000fe40005800000 */
[----:B------:R-:W-:Y:S02]  /*c680*/  ISETP.GT.AND P3, PT, R225, R19, PT ;  /* 0x00000013e100720c */ /* 0x000fe40003f64270 */
[----:B------:R-:W-:Y:S02]  /*c690*/  FSEL R20, R12, -INF , !P4 ;  /* 0xff8000000c147808 */ /* 0x000fe40006000000 */
[----:B------:R-:W-:Y:S02]  /*c6a0*/  FSEL R22, R22, -INF , !P1 ;  /* 0xff80000016167808 */ /* 0x000fe40004800000 */
[----:B------:R-:W-:-:S02]  /*c6b0*/  ISETP.GE.AND P4, PT, R19, R226, PT ;  /* 0x000000e21300720c */ /* 0x000fc40003f86270 */
[----:B------:R-:W-:Y:S02]  /*c6c0*/  ISETP.GT.AND P1, PT, R0, R19, PT ;  /* 0x000000130000720c */ /* 0x000fe40003f24270 */
[----:B------:R-:W-:Y:S02]  /*c6d0*/  FSEL R61, R61, -INF , !P6 ;  /* 0xff8000003d3d7808 */ /* 0x000fe40007000000 */
[C---:B------:R-:W-:Y:S02]  /*c6e0*/  ISETP.GE.AND P6, PT, R19.reuse, R227, PT ;  /* 0x000000e31300720c */ /* 0x040fe40003fc6270 */
[C---:B------:R-:W-:Y:S02]  /*c6f0*/  ISETP.GE.AND P5, PT, R19.reuse, R229, PT ;  /* 0x000000e51300720c */ /* 0x040fe40003fa6270 */
[----:B------:R-:W-:Y:S02]  /*c700*/  ISETP.GE.AND P0, PT, R19, R228, PT ;  /* 0x000000e41300720c */ /* 0x000fe40003f06270 */
[----:B--2---:R-:W-:Y:S01]  /*c710*/  FSEL R62, R62, -INF , !P3 ;  /* 0xff8000003e3e7808 */ /* 0x004fe20005800000 */
[----:B------:R-:W2:Y:S01]  /*c720*/  MUFU.TANH R101, R101 ;  /* 0x0000006500657308 */ /* 0x000ea20000002400 */
[----:B------:R-:W-:-:S02]  /*c730*/  ISETP.GT.AND P3, PT, R225, R18, PT ;  /* 0x00000012e100720c */ /* 0x000fc40003f64270 */
[----:B------:R-:W-:Y:S02]  /*c740*/  FSEL R19, R13, -INF , !P4 ;  /* 0xff8000000d137808 */ /* 0x000fe40006000000 */
[----:B---3--:R-:W-:-:S03]  /*c750*/  FSEL R24, R24, -INF , !P1 ;  /* 0xff80000018187808 */ /* 0x008fc60004800000 */
[----:B------:R-:W3:Y:S01]  /*c760*/  MUFU.TANH R13, R67 ;  /* 0x00000043000d7308 */ /* 0x000ee20000002400 */
[----:B------:R-:W-:Y:S02]  /*c770*/  FSEL R62, R62, -INF , !P6 ;  /* 0xff8000003e3e7808 */ /* 0x000fe40007000000 */
[----:B------:R-:W-:Y:S02]  /*c780*/  ISETP.GE.AND P6, PT, R18, R227, PT ;  /* 0x000000e31200720c */ /* 0x000fe40003fc6270 */
[----:B-----5:R-:W-:Y:S02]  /*c790*/  FSEL R12, R43, -INF , !P3 ;  /* 0xff8000002b0c7808 */ /* 0x020fe40005800000 */
[----:B------:R-:W-:Y:S02]  /*c7a0*/  FSEL R24, R24, -INF , !P0 ;  /* 0xff80000018187808 */ /* 0x000fe40004000000 */
[----:B------:R-:W-:Y:S01]  /*c7b0*/  ISETP.GT.AND P0, PT, R0, R18, PT ;  /* 0x000000120000720c */ /* 0x000fe20003f04270 */
[----:B------:R-:W-:Y:S01]  /*c7c0*/  FMUL.FTZ R43, R56, UR4 ;  /* 0x00000004382b7c20 */ /* 0x000fe20008410000 */
[----:B------:R-:W-:-:S02]  /*c7d0*/  FSEL R106, R12, -INF , !P6 ;  /* 0xff8000000c6a7808 */ /* 0x000fc40007000000 */
[----:B------:R-:W-:Y:S02]  /*c7e0*/  ISETP.GE.AND P1, PT, R18, R228, PT ;  /* 0x000000e41200720c */ /* 0x000fe40003f26270 */
[----:B-1----:R-:W-:Y:S02]  /*c7f0*/  FSEL R12, R44, -INF , !P0 ;  /* 0xff8000002c0c7808 */ /* 0x002fe40004000000 */
[----:B------:R-:W-:Y:S02]  /*c800*/  FSEL R66, R48, -INF , !P5 ;  /* 0xff80000030427808 */ /* 0x000fe40006800000 */
[C---:B------:R-:W-:Y:S02]  /*c810*/  ISETP.GE.AND P5, PT, R18.reuse, R229, PT ;  /* 0x000000e51200720c */ /* 0x040fe40003fa6270 */
[----:B------:R-:W-:Y:S01]  /*c820*/  ISETP.GE.AND P4, PT, R18, R226, PT ;  /* 0x000000e21200720c */ /* 0x000fe20003f86270 */
[----:B------:R-:W-:Y:S01]  /*c830*/  FMUL.FTZ R18, R46, UR4 ;  /* 0x000000042e127c20 */ /* 0x000fe20008410000 */
[----:B------:R-:W-:Y:S01]  /*c840*/  FSEL R178, R12, -INF , !P1 ;  /* 0xff8000000cb27808 */ /* 0x000fe20004800000 */
[----:B------:R-:W1:Y:S01]  /*c850*/  MUFU.TANH R43, R43 ;  /* 0x0000002b002b7308 */ /* 0x000e620000002400 */
[----:B------:R-:W-:-:S02]  /*c860*/  ISETP.GT.AND P3, PT, R225, R17, PT ;  /* 0x00000011e100720c */ /* 0x000fc40003f64270 */
[----:B------:R-:W-:Y:S02]  /*c870*/  ISETP.GT.AND P1, PT, R0, R17, PT ;  /* 0x000000110000720c */ /* 0x000fe40003f24270 */
[----:B------:R-:W-:Y:S02]  /*c880*/  FSEL R203, R50, -INF , !P5 ;  /* 0xff80000032cb7808 */ /* 0x000fe40006800000 */
[----:B------:R-:W-:Y:S01]  /*c890*/  FSEL R107, R29, -INF , !P4 ;  /* 0xff8000001d6b7808 */ /* 0x000fe20006000000 */
[----:B------:R-:W4:Y:S01]  /*c8a0*/  MUFU.TANH R18, R18 ;  /* 0x0000001200127308 */ /* 0x000f220000002400 */
[C---:B------:R-:W-:Y:S02]  /*c8b0*/  ISETP.GE.AND P6, PT, R17.reuse, R227, PT ;  /* 0x000000e31100720c */ /* 0x040fe40003fc6270 */
[C---:B------:R-:W-:Y:S02]  /*c8c0*/  ISETP.GE.AND P5, PT, R17.reuse, R229, PT ;  /* 0x000000e51100720c */ /* 0x040fe40003fa6270 */
[----:B------:R-:W-:-:S02]  /*c8d0*/  ISETP.GE.AND P4, PT, R17, R226, PT ;  /* 0x000000e21100720c */ /* 0x000fc40003f86270 */
[----:B------:R-:W-:Y:S01]  /*c8e0*/  ISETP.GE.AND P0, PT, R17, R228, PT ;  /* 0x000000e41100720c */ /* 0x000fe20003f06270 */
[----:B------:R-:W-:Y:S01]  /*c8f0*/  FMUL.FTZ R17, R57, UR4 ;  /* 0x0000000439117c20 */ /* 0x000fe20008410000 */
[----:B--2---:R-:W-:Y:S02]  /*c900*/  FSEL R12, R101, -INF , !P3 ;  /* 0xff800000650c7808 */ /* 0x004fe40005800000 */
[----:B---3--:R-:W-:Y:S02]  /*c910*/  FSEL R13, R13, -INF , !P1 ;  /* 0xff8000000d0d7808 */ /* 0x008fe40004800000 */
[----:B------:R-:W-:Y:S02]  /*c920*/  FSEL R189, R12, -INF , !P6 ;  /* 0xff8000000cbd7808 */ /* 0x000fe40007000000 */
[----:B------:R-:W-:Y:S02]  /*c930*/  FSEL R201, R49, -INF , !P5 ;  /* 0xff80000031c97808 */ /* 0x000fe40006800000 */
[----:B------:R-:W-:-:S02]  /*c940*/  FSEL R57, R15, -INF , !P4 ;  /* 0xff8000000f397808 */ /* 0x000fc40006000000 */
[----:B------:R-:W-:Y:S02]  /*c950*/  FSEL R177, R13, -INF , !P0 ;  /* 0xff8000000db17808 */ /* 0x000fe40004000000 */
[----:B------:R-:W-:Y:S02]  /*c960*/  ISETP.GT.AND P3, PT, R225, R16, PT ;  /* 0x00000010e100720c */ /* 0x000fe40003f64270 */
[C---:B------:R-:W-:Y:S02]  /*c970*/  ISETP.GE.AND P6, PT, R16.reuse, R227, PT ;  /* 0x000000e31000720c */ /* 0x040fe40003fc6270 */
[C---:B------:R-:W-:Y:S02]  /*c980*/  ISETP.GE.AND P5, PT, R16.reuse, R229, PT ;  /* 0x000000e51000720c */ /* 0x040fe40003fa6270 */
[C---:B------:R-:W-:Y:S02]  /*c990*/  ISETP.GE.AND P4, PT, R16.reuse, R226, PT ;  /* 0x000000e21000720c */ /* 0x040fe40003f86270 */
[----:B------:R-:W-:-:S02]  /*c9a0*/  ISETP.GE.AND P1, PT, R16, R228, PT ;  /* 0x000000e41000720c */ /* 0x000fc40003f26270 */
[----:B------:R-:W-:Y:S01]  /*c9b0*/  ISETP.GT.AND P0, PT, R0, R16, PT ;  /* 0x000000100000720c */ /* 0x000fe20003f04270 */
[----:B------:R-:W-:Y:S01]  /*c9c0*/  FMUL.FTZ R16, R40, UR4 ;  /* 0x0000000428107c20 */ /* 0x000fe20008410000 */
[----:B------:R-:W2:Y:S01]  /*c9d0*/  MUFU.TANH R17, R17 ;  /* 0x0000001100117308 */ /* 0x000ea20000002400 */
[----:B------:R-:W-:Y:S01]  /*c9e0*/  FMUL.FTZ R47, R47, UR4 ;  /* 0x000000042f2f7c20 */ /* 0x000fe20008410000 */
[----:B-1----:R-:W-:-:S06]  /*c9f0*/  FSEL R12, R43, -INF , !P3 ;  /* 0xff8000002b0c7808 */ /* 0x002fcc0005800000 */
[----:B------:R-:W1:Y:S01]  /*ca00*/  MUFU.TANH R13, R47 ;  /* 0x0000002f000d7308 */ /* 0x000e620000002400 */
[----:B------:R-:W-:Y:S01]  /*ca10*/  FSEL R188, R12, -INF , !P6 ;  /* 0xff8000000cbc7808 */ /* 0x000fe20007000000 */
[----:B------:R-:W-:-:S06]  /*ca20*/  FMUL.FTZ R15, R38, UR4 ;  /* 0x00000004260f7c20 */ /* 0x000fcc0008410000 */
[----:B------:R-:W3:Y:S01]  /*ca30*/  MUFU.TANH R16, R16 ;  /* 0x0000001000107308 */ /* 0x000ee20000002400 */
[----:B----4-:R-:W-:Y:S02]  /*ca40*/  FSEL R12, R18, -INF , !P0 ;  /* 0xff800000120c7808 */ /* 0x010fe40004000000 */
[----:B------:R-:W-:Y:S02]  /*ca50*/  ISETP.GT.AND P3, PT, R225, R11, PT ;  /* 0x0000000be100720c */ /* 0x000fe40003f64270 */
[----:B------:R-:W-:Y:S02]  /*ca60*/  FSEL R200, R51, -INF , !P5 ;  /* 0xff80000033c87808 */ /* 0x000fe40006800000 */
[----:B------:R-:W-:Y:S02]  /*ca70*/  FSEL R56, R25, -INF , !P4 ;  /* 0xff80000019387808 */ /* 0x000fe40006000000 */
[----:B------:R-:W-:Y:S01]  /*ca80*/  FSEL R176, R12, -INF , !P1 ;  /* 0xff8000000cb07808 */ /* 0x000fe20004800000 */
[----:B------:R-:W4:Y:S01]  /*ca90*/  MUFU.TANH R15, R15 ;  /* 0x0000000f000f7308 */ /* 0x000f220000002400 */
[----:B------:R-:W-:-:S02]  /*caa0*/  ISETP.GE.AND P6, PT, R11, R227, PT ;  /* 0x000000e30b00720c */ /* 0x000fc40003fc6270 */
[C---:B------:R-:W-:Y:S02]  /*cab0*/  ISETP.GE.AND P5, PT, R11.reuse, R229, PT ;  /* 0x000000e50b00720c */ /* 0x040fe40003fa6270 */
[C---:B------:R-:W-:Y:S02]  /*cac0*/  ISETP.GE.AND P4, PT, R11.reuse, R226, PT ;  /* 0x000000e20b00720c */ /* 0x040fe40003f86270 */
[----:B------:R-:W-:Y:S02]  /*cad0*/  ISETP.GE.AND P0, PT, R11, R228, PT ;  /* 0x000000e40b00720c */ /* 0x000fe40003f06270 */
[----:B------:R-:W-:Y:S02]  /*cae0*/  ISETP.GT.AND P1, PT, R0, R11, PT ;  /* 0x0000000b0000720c */ /* 0x000fe40003f24270 */
[----:B--2---:R-:W-:Y:S01]  /*caf0*/  FSEL R11, R17, -INF , !P3 ;  /* 0xff800000110b7808 */ /* 0x004fe20005800000 */
[----:B------:R-:W-:Y:S01]  /*cb00*/  FMUL.FTZ R41, R41, UR4 ;  /* 0x0000000429297c20 */ /* 0x000fe20008410000 */
[----:B------:R-:W-:-:S02]  /*cb10*/  ISETP.GT.AND P3, PT, R225, R10, PT ;  /* 0x0000000ae100720c */ /* 0x000fc40003f64270 */
[----:B------:R-:W-:Y:S02]  /*cb20*/  FSEL R190, R11, -INF , !P6 ;  /* 0xff8000000bbe7808 */ /* 0x000fe40007000000 */
[----:B-1----:R-:W-:Y:S02]  /*cb30*/  FSEL R12, R13, -INF , !P1 ;  /* 0xff8000000d0c7808 */ /* 0x002fe40004800000 */
[----:B---3--:R-:W-:Y:S01]  /*cb40*/  FSEL R11, R16, -INF , !P3 ;  /* 0xff800000100b7808 */ /* 0x008fe20005800000 */
[----:B------:R-:W1:Y:S01]  /*cb50*/  MUFU.TANH R13, R41 ;  /* 0x00000029000d7308 */ /* 0x000e620000002400 */
[----:B------:R-:W-:Y:S01]  /*cb60*/  ISETP.GE.AND P6, PT, R10, R227, PT ;  /* 0x000000e30a00720c */ /* 0x000fe20003fc6270 */
[----:B------:R-:W-:-:S03]  /*cb70*/  FMUL.FTZ R39, R39, UR4 ;  /* 0x0000000427277c20 */ /* 0x000fc60008410000 */
[----:B------:R-:W-:-:S03]  /*cb80*/  FSEL R212, R11, -INF , !P6 ;  /* 0xff8000000bd47808 */ /* 0x000fc60007000000 */
[----:B------:R-:W2:Y:S01]  /*cb90*/  MUFU.TANH R11, R39 ;  /* 0x00000027000b7308 */ /* 0x000ea20000002400 */
[----:B------:R-:W-:Y:S02]  /*cba0*/  ISETP.GT.AND P3, PT, R0, R10, PT ;  /* 0x0000000a0000720c */ /* 0x000fe40003f64270 */
[----:B------:R-:W-:Y:S02]  /*cbb0*/  FSEL R191, R55, -INF , !P5 ;  /* 0xff80000037bf7808 */ /* 0x000fe40006800000 */
[----:B------:R-:W-:Y:S02]  /*cbc0*/  FSEL R29, R23, -INF , !P4 ;  /* 0xff800000171d7808 */ /* 0x000fe40006000000 */
[C---:B------:R-:W-:Y:S02]  /*cbd0*/  ISETP.GE.AND P5, PT, R10.reuse, R229, PT ;  /* 0x000000e50a00720c */ /* 0x040fe40003fa6270 */
[C---:B------:R-:W-:Y:S02]  /*cbe0*/  ISETP.GE.AND P4, PT, R10.reuse, R226, PT ;  /* 0x000000e20a00720c */ /* 0x040fe40003f86270 */
[----:B------:R-:W-:-:S02]  /*cbf0*/  ISETP.GE.AND P1, PT, R10, R228, PT ;  /* 0x000000e40a00720c */ /* 0x000fc40003f26270 */
[----:B----4-:R-:W-:Y:S02]  /*cc00*/  FSEL R10, R15, -INF , !P3 ;  /* 0xff8000000f0a7808 */ /* 0x010fe40005800000 */
[----:B------:R-:W-:Y:S02]  /*cc10*/  FSEL R55, R12, -INF , !P0 ;  /* 0xff8000000c377808 */ /* 0x000fe40004000000 */
[----:B------:R-:W-:Y:S01]  /*cc20*/  ISETP.GT.AND P0, PT, R225, R9, PT ;  /* 0x00000009e100720c */ /* 0x000fe20003f04270 */
[----:B------:R-:W-:Y:S01]  /*cc30*/  FMUL.FTZ R25, R52, UR4 ;  /* 0x0000000434197c20 */ /* 0x000fe20008410000 */
[----:B------:R-:W-:Y:S02]  /*cc40*/  FSEL R231, R63, -INF , !P5 ;  /* 0xff8000003fe77808 */ /* 0x000fe40006800000 */
[----:B------:R-:W-:Y:S02]  /*cc50*/  FSEL R211, R33, -INF , !P4 ;  /* 0xff80000021d37808 */ /* 0x000fe40006000000 */
[----:B------:R-:W-:-:S02]  /*cc60*/  FSEL R218, R10, -INF , !P1 ;  /* 0xff8000000ada7808 */ /* 0x000fc40004800000 */
[C---:B------:R-:W-:Y:S02]  /*cc70*/  ISETP.GE.AND P6, PT, R9.reuse, R227, PT ;  /* 0x000000e30900720c */ /* 0x040fe40003fc6270 */
[C---:B------:R-:W-:Y:S02]  /*cc80*/  ISETP.GE.AND P5, PT, R9.reuse, R229, PT ;  /* 0x000000e50900720c */ /* 0x040fe40003fa6270 */
[C---:B------:R-:W-:Y:S02]  /*cc90*/  ISETP.GE.AND P4, PT, R9.reuse, R226, PT ;  /* 0x000000e20900720c */ /* 0x040fe40003f86270 */
[----:B------:R-:W-:Y:S02]  /*cca0*/  ISETP.GE.AND P3, PT, R9, R228, PT ;  /* 0x000000e40900720c */ /* 0x000fe40003f66270 */
[----:B------:R-:W-:Y:S02]  /*ccb0*/  ISETP.GT.AND P1, PT, R0, R9, PT ;  /* 0x000000090000720c */ /* 0x000fe40003f24270 */
[----:B-1----:R-:W-:Y:S01]  /*ccc0*/  FSEL R9, R13, -INF , !P0 ;  /* 0xff8000000d097808 */ /* 0x002fe20004000000 */
[----:B------:R-:W-:Y:S01]  /*ccd0*/  FMUL.FTZ R16, R30, UR4 ;  /* 0x000000041e107c20 */ /* 0x000fe20008410000 */
[----:B------:R-:W1:Y:S02]  /*cce0*/  MUFU.TANH R25, R25 ;  /* 0x0000001900197308 */ /* 0x000e640000002400 */
[----:B------:R-:W-:-:S02]  /*ccf0*/  FSEL R221, R9, -INF , !P6 ;  /* 0xff80000009dd7808 */ /* 0x000fc40007000000 */
[----:B--2---:R-:W-:Y:S02]  /*cd00*/  FSEL R9, R11, -INF , !P1 ;  /* 0xff8000000b097808 */ /* 0x004fe40004800000 */
[----:B------:R-:W-:Y:S01]  /*cd10*/  ISETP.GE.AND P1, PT, R8, R226, PT ;  /* 0x000000e20800720c */ /* 0x000fe20003f26270 */
[----:B------:R-:W-:Y:S01]  /*cd20*/  FMUL.FTZ R17, R31, UR4 ;  /* 0x000000041f117c20 */ /* 0x000fe20008410000 */
[----:B------:R-:W2:Y:S02]  /*cd30*/  MUFU.TANH R16, R16 ;  /* 0x0000001000107308 */ /* 0x000ea40000002400 */
[----:B------:R-:W-:Y:S02]  /*cd40*/  FSEL R209, R42, -INF , !P1 ;  /* 0xff8000002ad17808 */ /* 0x000fe40004800000 */
[----:B------:R-:W-:-:S04]  /*cd50*/  ISETP.GT.U32.AND P1, PT, R252, R239, PT ;  /* 0x000000effc00720c */ /* 0x000fc80003f24070 */
[----:B------:R-:W3:Y:S01]  /*cd60*/  MUFU.TANH R17, R17 ;  /* 0x0000001100117308 */ /* 0x000ee20000002400 */
[-C--:B------:R-:W-:Y:S01]  /*cd70*/  ISETP.GT.AND P0, PT, R225, R8.reuse, PT ;  /* 0x00000008e100720c */ /* 0x080fe20003f04270 */
[----:B------:R-:W-:Y:S01]  /*cd80*/  FMUL.FTZ R15, R34, UR4 ;  /* 0x00000004220f7c20 */ /* 0x000fe20008410000 */
[----:B------:R-:W-:Y:S02]  /*cd90*/  FMUL.FTZ R18, R35, UR4 ;  /* 0x0000000423127c20 */ /* 0x000fe40008410000 */
[----:B-1----:R-:W-:Y:S01]  /*cda0*/  FSEL R25, R25, -INF , !P0 ;  /* 0xff80000019197808 */ /* 0x002fe20004000000 */
[----:B------:R-:W-:Y:S01]  /*cdb0*/  FMUL.FTZ R23, R26, UR4 ;  /* 0x000000041a177c20 */ /* 0x000fe20008410000 */
[----:B------:R-:W-:Y:S01]  /*cdc0*/  BAR.SYNC.DEFER_BLOCKING 0x0 ;  /* 0x0000000000007b1d */ /* 0x000fe20000010000 */
[----:B------:R-:W-:Y:S01]  /*cdd0*/  ISETP.GT.AND P0, PT, R0, R8, PT ;  /* 0x000000080000720c */ /* 0x000fe20003f04270 */
[----:B------:R-:W-:Y:S01]  /*cde0*/  FMUL.FTZ R27, R27, UR4 ;  /* 0x000000041b1b7c20 */ /* 0x000fe20008410000 */
[----:B------:R-:W-:-:S02]  /*cdf0*/  FSEL R210, R32, -INF , !P4 ;  /* 0xff80000020d27808 */ /* 0x000fc40006000000 */
[----:B------:R-:W-:Y:S02]  /*ce00*/  FSEL R215, R9, -INF , !P3 ;  /* 0xff80000009d77808 */ /* 0x000fe40005800000 */
[C---:B------:R-:W-:Y:S02]  /*ce10*/  ISETP.GE.AND P6, PT, R8.reuse, R227, PT ;  /* 0x000000e30800720c */ /* 0x040fe40003fc6270 */
[C---:B------:R-:W-:Y:S02]  /*ce20*/  ISETP.GE.AND P4, PT, R8.reuse, R229, PT ;  /* 0x000000e50800720c */ /* 0x040fe40003f86270 */
[----:B------:R-:W-:Y:S02]  /*ce30*/  ISETP.GE.AND P3, PT, R8, R228, PT ;  /* 0x000000e40800720c */ /* 0x000fe40003f66270 */
[----:B--2---:R-:W-:Y:S01]  /*ce40*/  FSEL R16, R16, -INF , !P0 ;  /* 0xff80000010107808 */ /* 0x004fe20004000000 */
[----:B---3--:R-:W-:Y:S10]  /*ce50*/  @!P1 BRA `(.L_x_967) ;  /* 0x0000000000649947 */ /* 0x008ff40003800000 */
        /* <DEDUP_REMOVED lines=25> */
.L_x_967:
[----:B------:R-:W2:Y:S01]  /*cff0*/  LDL.LU R26, [R1+0x2c] ;  /* 0x00002c00011a7983 */ /* 0x000ea20000300800 */
[----:B------:R-:W-:Y:S02]  /*d000*/  MOV R32, R232 ;  /* 0x000000e800207202 */ /* 0x000fe40000000f00 */
[----:B------:R-:W-:Y:S01]  /*d010*/  MOV R31, R234 ;  /* 0x000000ea001f7202 */ /* 0x000fe20000000f00 */
[----:B------:R-:W3:Y:S01]  /*d020*/  LDL R34, [R1+0x44] ;  /* 0x0000440001227983 */ /* 0x000ee20000100800 */
[----:B------:R-:W-:-:S03]  /*d030*/  MOV R33, R235 ;  /* 0x000000eb00217202 */ /* 0x000fc60000000f00 */
[----:B------:R-:W4:Y:S01]  /*d040*/  LDL.LU R41, [R1] ;  /* 0x0000000001297983 */ /* 0x000f220000300800 */
[----:B-1----:R-:W-:Y:S01]  /*d050*/  FMNMX3.FTZ R9, R223, R28, R14, !PT ;  /* 0x0000001cdf097276 */ /* 0x002fe2000781000e */
[----:B------:R-:W1:Y:S01]  /*d060*/  MUFU.TANH R10, R15 ;  /* 0x0000000f000a7308 */ /* 0x000e620000002400 */
[----:B------:R-:W-:Y:S02]  /*d070*/  FSEL R213, R16, -INF , !P3 ;  /* 0xff80000010d57808 */ /* 0x000fe40005800000 */
[----:B------:R-:W-:Y:S02]  /*d080*/  FMNMX3.FTZ R9, R9, R20, R19, !PT ;  /* 0x0000001409097276 */ /* 0x000fe40007810013 */
[----:B------:R-:W-:Y:S02]  /*d090*/  ISETP.GE.AND P0, PT, R6, R226, PT ;  /* 0x000000e20600720c */ /* 0x000fe40003f06270 */
[----:B------:R-:W-:Y:S02]  /*d0a0*/  ISETP.GT.AND P3, PT, R0, R6, PT ;  /* 0x000000060000720c */ /* 0x000fe40003f64270 */
[----:B------:R-:W-:-:S02]  /*d0b0*/  FMNMX3.FTZ R9, R9, R107, R57, !PT ;  /* 0x0000006b09097276 */ /* 0x000fc40007810039 */
[----:B------:R-:W-:Y:S02]  /*d0c0*/  FSEL R202, R37, -INF , !P0 ;  /* 0xff80000025ca7808 */ /* 0x000fe40004000000 */
[----:B------:R-:W-:Y:S02]  /*d0d0*/  FSEL R8, R17, -INF , !P3 ;  /* 0xff80000011087808 */ /* 0x000fe40005800000 */
[----:B------:R-:W-:Y:S02]  /*d0e0*/  ISETP.GE.AND P0, PT, R6, R228, PT ;  /* 0x000000e40600720c */ /* 0x000fe40003f06270 */
[----:B------:R-:W-:Y:S02]  /*d0f0*/  ISETP.GE.AND P3, PT, R5, R226, PT ;  /* 0x000000e20500720c */ /* 0x000fe40003f66270 */
[----:B------:R-:W-:Y:S01]  /*d100*/  FMNMX3.FTZ R9, R9, R56, R29, !PT ;  /* 0x0000003809097276 */ /* 0x000fe2000781001d */
[----:B------:R-:W5:Y:S01]  /*d110*/  MUFU.TANH R13, R18 ;  /* 0x00000012000d7308 */ /* 0x000f620000002400 */
[----:B------:R-:W-:-:S02]  /*d120*/  FSEL R214, R8, -INF , !P0 ;  /* 0xff80000008d67808 */ /* 0x000fc40004000000 */
[----:B------:R-:W-:Y:S02]  /*d130*/  FSEL R232, R45, -INF , !P3 ;  /* 0xff8000002de87808 */ /* 0x000fe40005800000 */
[----:B------:R-:W-:Y:S01]  /*d140*/  ISETP.GT.AND P0, PT, R0, R5, PT ;  /* 0x000000050000720c */ /* 0x000fe20003f04270 */
[----:B------:R-:W-:Y:S01]  /*d150*/  LDSM.16.MT88.4 R44, [R220+0xb000] ;  /* 0x00b00000dc2c783b */ /* 0x000fe20000004200 */
[----:B------:R-:W-:Y:S02]  /*d160*/  ISETP.GE.AND P3, PT, R4, R226, PT ;  /* 0x000000e20400720c */ /* 0x000fe40003f66270 */
[----:B------:R-:W-:Y:S02]  /*d170*/  FMNMX3.FTZ R9, R9, R211, R210, !PT ;  /* 0x000000d309097276 */ /* 0x000fe400078100d2 */
[----:B-1----:R-:W-:Y:S02]  /*d180*/  FSEL R10, R10, -INF , !P0 ;  /* 0xff8000000a0a7808 */ /* 0x002fe40004000000 */
[----:B------:R-:W-:-:S02]  /*d190*/  FSEL R234, R58, -INF , !P3 ;  /* 0xff8000003aea7808 */ /* 0x000fc40005800000 */
[-C--:B------:R-:W-:Y:S02]  /*d1a0*/  ISETP.GE.AND P0, PT, R3, R226.reuse, PT ;  /* 0x000000e20300720c */ /* 0x080fe40003f06270 */
[----:B------:R-:W-:Y:S02]  /*d1b0*/  ISETP.GE.AND P3, PT, R7, R226, PT ;  /* 0x000000e20700720c */ /* 0x000fe40003f66270 */
[----:B------:R-:W-:Y:S01]  /*d1c0*/  FMNMX3.FTZ R9, R9, R209, R202, !PT ;  /* 0x000000d109097276 */ /* 0x000fe200078100ca */
[----:B------:R-:W1:Y:S01]  /*d1d0*/  MUFU.TANH R11, R23 ;  /* 0x00000017000b7308 */ /* 0x000e620000002400 */
[----:B------:R-:W-:Y:S02]  /*d1e0*/  FSEL R235, R60, -INF , !P0 ;  /* 0xff8000003ceb7808 */ /* 0x000fe40004000000 */
[----:B------:R-:W-:Y:S02]  /*d1f0*/  FSEL R236, R59, -INF , !P3 ;  /* 0xff8000003bec7808 */ /* 0x000fe40005800000 */
[----:B------:R-:W-:-:S02]  /*d200*/  FMNMX3.FTZ R9, R9, R232, R234, !PT ;  /* 0x000000e809097276 */ /* 0x000fc400078100ea */
[----:B------:R-:W-:Y:S02]  /*d210*/  ISETP.GE.AND P0, PT, R5, R228, PT ;  /* 0x000000e40500720c */ /* 0x000fe40003f06270 */
[----:B------:R-:W-:Y:S02]  /*d220*/  FMNMX3.FTZ R8, R222, R36, R21, !PT ;  /* 0x00000024de087276 */ /* 0x000fe40007810015 */
[----:B------:R-:W-:Y:S02]  /*d230*/  ISETP.GT.AND P3, PT, R0, R4, PT ;  /* 0x000000040000720c */ /* 0x000fe40003f64270 */
[----:B------:R-:W-:Y:S01]  /*d240*/  FMNMX3.FTZ R9, R9, R235, R236, !PT ;  /* 0x000000eb09097276 */ /* 0x000fe200078100ec */
[----:B------:R-:W1:Y:S01]  /*d250*/  MUFU.TANH R12, R27 ;  /* 0x0000001b000c7308 */ /* 0x000e620000002400 */
[----:B------:R-:W-:Y:S02]  /*d260*/  FSEL R238, R10, -INF , !P0 ;  /* 0xff8000000aee7808 */ /* 0x000fe40004000000 */
[----:B------:R-:W-:-:S02]  /*d270*/  FMNMX3.FTZ R8, R8, R22, R24, !PT ;  /* 0x0000001608087276 */ /* 0x000fc40007810018 */
[----:B-----5:R-:W-:Y:S02]  /*d280*/  FSEL R10, R13, -INF , !P3 ;  /* 0xff8000000d0a7808 */ /* 0x020fe40005800000 */
[----:B------:R-:W5:Y:S01]  /*d290*/  SHFL.BFLY PT, R13, R9, 0x2, 0x1f ;  /* 0x0c401f00090d7f89 */ /* 0x000f6200000e0000 */
[----:B------:R-:W-:Y:S02]  /*d2a0*/  FMNMX3.FTZ R8, R8, R178, R177, !PT ;  /* 0x000000b208087276 */ /* 0x000fe400078100b1 */
[----:B------:R-:W-:Y:S02]  /*d2b0*/  ISETP.GE.AND P0, PT, R4, R228, PT ;  /* 0x000000e40400720c */ /* 0x000fe40003f06270 */
[----:B------:R-:W-:Y:S02]  /*d2c0*/  ISETP.GT.AND P3, PT, R0, R3, PT ;  /* 0x000000030000720c */ /* 0x000fe40003f64270 */
[----:B------:R-:W-:Y:S02]  /*d2d0*/  FMNMX3.FTZ R8, R8, R176, R55, !PT ;  /* 0x000000b008087276 */ /* 0x000fe40007810037 */
[----:B------:R-:W-:Y:S01]  /*d2e0*/  FSEL R242, R10, -INF , !P0 ;  /* 0xff8000000af27808 */ /* 0x000fe20004000000 */
[----:B------:R-:W-:Y:S01]  /*d2f0*/  FMUL.FTZ R10, R53, UR4 ;  /* 0x00000004350a7c20 */ /* 0x000fe20008410000 */
[----:B-1----:R-:W-:-:S02]  /*d300*/  FSEL R11, R11, -INF , !P3 ;  /* 0xff8000000b0b7808 */ /* 0x002fc40005800000 */
[----:B------:R-:W-:Y:S02]  /*d310*/  ISETP.GE.AND P0, PT, R3, R228, PT ;  /* 0x000000e40300720c */ /* 0x000fe40003f06270 */
[----:B------:R-:W-:Y:S02]  /*d320*/  ISETP.GT.AND P3, PT, R0, R7, PT ;  /* 0x000000070000720c */ /* 0x000fe40003f64270 */
[----:B------:R-:W-:Y:S01]  /*d330*/  FMNMX3.FTZ R0, R8, R218, R215, !PT ;  /* 0x000000da08007276 */ /* 0x000fe200078100d7 */
[----:B------:R1:W5:Y:S01]  /*d340*/  MUFU.TANH R15, R10 ;  /* 0x0000000a000f7308 */ /* 0x0003620000002400 */
[----:B------:R-:W-:Y:S02]  /*d350*/  FSEL R243, R11, -INF , !P0 ;  /* 0xff8000000bf37808 */ /* 0x000fe40004000000 */
[----:B------:R-:W-:Y:S02]  /*d360*/  ISETP.GE.AND P0, PT, R7, R228, PT ;  /* 0x000000e40700720c */ /* 0x000fe40003f06270 */
[----:B------:R-:W-:Y:S01]  /*d370*/  FMNMX3.FTZ R0, R0, R213, R214, !PT ;  /* 0x000000d500007276 */ /* 0x000fe200078100d6 */
[----:B------:R-:W-:-:S03]  /*d380*/  FMUL.FTZ R8, R180, UR4 ;  /* 0x00000004b4087c20 */ /* 0x000fc60008410000 */
[----:B------:R-:W-:Y:S02]  /*d390*/  FMNMX3.FTZ R0, R0, R238, R242, !PT ;  /* 0x000000ee00007276 */ /* 0x000fe400078100f2 */
[----:B-1----:R-:W-:-:S04]  /*d3a0*/  FSEL R10, R12, -INF , !P3 ;  /* 0xff8000000c0a7808 */ /* 0x002fc80005800000 */
[----:B------:R-:W-:Y:S01]  /*d3b0*/  FSEL R244, R10, -INF , !P0 ;  /* 0xff8000000af47808 */ /* 0x000fe20004000000 */
[----:B------:R1:W5:Y:S01]  /*d3c0*/  MUFU.TANH R12, R8 ;  /* 0x00000008000c7308 */ /* 0x0003620000002400 */
[----:B------:R-:W-:Y:S02]  /*d3d0*/  FSEL R219, R110, -INF , !P5 ;  /* 0xff8000006edb7808 */ /* 0x000fe40006800000 */
[----:B------:R-:W-:Y:S02]  /*d3e0*/  ISETP.GT.AND P3, PT, R225, R6, PT ;  /* 0x00000006e100720c */ /* 0x000fe40003f64270 */
[C---:B------:R-:W-:Y:S02]  /*d3f0*/  ISETP.GE.AND P5, PT, R6.reuse, R227, PT ;  /* 0x000000e30600720c */ /* 0x040fe40003fa6270 */
[----:B------:R-:W-:Y:S01]  /*d400*/  ISETP.GE.AND P0, PT, R6, R229, PT ;  /* 0x000000e50600720c */ /* 0x000fe20003f06270 */
[----:B------:R-:W-:Y:S01]  /*d410*/  FMUL.FTZ R6, R181, UR4 ;  /* 0x00000004b5067c20 */ /* 0x000fe20008410000 */
[----:B-1----:R-:W-:-:S02]  /*d420*/  FMNMX3.FTZ R8, R0, R243, R244, !PT ;  /* 0x000000f300087276 */ /* 0x002fc400078100f4 */
[----:B-----5:R-:W-:Y:S01]  /*d430*/  FMNMX.FTZ R0, R9, R13, !PT ;  /* 0x0000000d09007209 */ /* 0x020fe20007810000 */
[----:B------:R1:W5:Y:S02]  /*d440*/  MUFU.TANH R11, R6 ;  /* 0x00000006000b7308 */ /* 0x0003640000002400 */
[----:B------:R-:W5:Y:S04]  /*d450*/  SHFL.BFLY PT, R9, R8, 0x2, 0x1f ;  /* 0x0c401f0008097f89 */ /* 0x000f6800000e0000 */
[----:B------:R-:W5:Y:S01]  /*d460*/  SHFL.BFLY PT, R10, R0, 0x1, 0x1f ;  /* 0x0c201f00000a7f89 */ /* 0x000f6200000e0000 */
[----:B------:R-:W-:Y:S02]  /*d470*/  FSEL R208, R25, -INF , !P6 ;  /* 0xff80000019d07808 */ /* 0x000fe40007000000 */
[----:B------:R-:W-:-:S02]  /*d480*/  FSEL R216, R103, -INF , !P4 ;  /* 0xff80000067d87808 */ /* 0x000fc40006000000 */
[----:B------:R-:W-:Y:S02]  /*d490*/  ISETP.GT.AND P6, PT, R225, R5, PT ;  /* 0x00000005e100720c */ /* 0x000fe40003fc4270 */
[----:B------:R-:W-:Y:S02]  /*d4a0*/  ISETP.GE.AND P4, PT, R5, R227, PT ;  /* 0x000000e30500720c */ /* 0x000fe40003f86270 */
[----:B-1----:R-:W-:Y:S02]  /*d4b0*/  FSEL R6, R15, -INF , !P3 ;  /* 0xff8000000f067808 */ /* 0x002fe40005800000 */
[----:B------:R-:W-:Y:S01]  /*d4c0*/  ISETP.GE.AND P3, PT, R5, R229, PT ;  /* 0x000000e50500720c */ /* 0x000fe20003f66270 */
[----:B------:R-:W-:Y:S01]  /*d4d0*/  FMUL.FTZ R5, R108, UR4 ;  /* 0x000000046c057c20 */ /* 0x000fe20008410000 */
[----:B------:R-:W-:Y:S02]  /*d4e0*/  FSEL R246, R6, -INF , !P5 ;  /* 0xff80000006f67808 */ /* 0x000fe40006800000 */
[----:B------:R-:W-:-:S02]  /*d4f0*/  ISETP.GT.AND P5, PT, R225, R4, PT ;  /* 0x00000004e100720c */ /* 0x000fc40003fa4270 */
[----:B------:R-:W-:Y:S02]  /*d500*/  FSEL R6, R12, -INF , !P6 ;  /* 0xff8000000c067808 */ /* 0x000fe40007000000 */
[----:B------:R5:W1:Y:S01]  /*d510*/  MUFU.TANH R12, R5 ;  /* 0x00000005000c7308 */ /* 0x000a620000002400 */
[----:B------:R-:W-:Y:S02]  /*d520*/  FSEL R217, R102, -INF , !P0 ;  /* 0xff80000066d97808 */ /* 0x000fe40004000000 */
[C---:B------:R-:W-:Y:S02]  /*d530*/  ISETP.GE.AND P0, PT, R4.reuse, R227, PT ;  /* 0x000000e30400720c */ /* 0x040fe40003f06270 */
[----:B------:R-:W-:Y:S01]  /*d540*/  ISETP.GE.AND P6, PT, R4, R229, PT ;  /* 0x000000e50400720c */ /* 0x000fe20003fc6270 */
[----:B------:R-:W-:Y:S01]  /*d550*/  FMUL.FTZ R4, R109, UR4 ;  /* 0x000000046d047c20 */ /* 0x000fe20008410000 */
[----:B------:R-:W-:Y:S02]  /*d560*/  FSEL R247, R6, -INF , !P4 ;  /* 0xff80000006f77808 */ /* 0x000fe40006000000 */
[----:B------:R-:W-:-:S02]  /*d570*/  FSEL R245, R104, -INF , !P3 ;  /* 0xff80000068f57808 */ /* 0x000fc40005800000 */
[----:B------:R-:W-:Y:S02]  /*d580*/  ISETP.GT.AND P4, PT, R225, R3, PT ;  /* 0x00000003e100720c */ /* 0x000fe40003f84270 */
[----:B------:R-:W-:Y:S02]  /*d590*/  ISETP.GE.AND P3, PT, R3, R227, PT ;  /* 0x000000e30300720c */ /* 0x000fe40003f66270 */
[----:B-----5:R-:W-:Y:S02]  /*d5a0*/  FSEL R5, R11, -INF , !P5 ;  /* 0xff8000000b057808 */ /* 0x020fe40006800000 */
[----:B------:R-:W-:Y:S02]  /*d5b0*/  ISETP.GE.AND P5, PT, R3, R229, PT ;  /* 0x000000e50300720c */ /* 0x000fe40003fa6270 */
[----:B------:R-:W-:Y:S01]  /*d5c0*/  FMNMX3.FTZ R3, R224, R64, R54, !PT ;  /* 0x00000040e0037276 */ /* 0x000fe20007810036 */
[----:B------:R1:W5:Y:S01]  /*d5d0*/  MUFU.TANH R6, R4 ;  /* 0x0000000400067308 */ /* 0x0003620000002400 */
[----:B------:R-:W-:-:S02]  /*d5e0*/  FMNMX.FTZ R101, R8, R9, !PT ;  /* 0x0000000908657209 */ /* 0x000fc40007810000 */
[----:B------:R-:W-:Y:S02]  /*d5f0*/  FMNMX3.FTZ R3, R3, R61, R62, !PT ;  /* 0x0000003d03037276 */ /* 0x000fe4000781003e */
[----:B------:R-:W-:Y:S02]  /*d600*/  FMNMX.FTZ R104, R0, R10, !PT ;  /* 0x0000000a00687209 */ /* 0x000fe40007810000 */
[----:B------:R-:W-:Y:S02]  /*d610*/  FMNMX3.FTZ R0, R230, R105, R65, !PT ;  /* 0x00000069e6007276 */ /* 0x000fe40007810041 */
[----:B------:R-:W-:Y:S02]  /*d620*/  FSEL R248, R5, -INF , !P0 ;  /* 0xff80000005f87808 */ /* 0x000fe40004000000 */
[----:B------:R-:W-:Y:S01]  /*d630*/  FMNMX3.FTZ R3, R3, R106, R189, !PT ;  /* 0x0000006a03037276 */ /* 0x000fe200078100bd */
[----:B------:R-:W5:Y:S01]  /*d640*/  SHFL.BFLY PT, R5, R101, 0x1, 0x1f ;  /* 0x0c201f0065057f89 */ /* 0x000f6200000e0000 */
[----:B------:R-:W-:-:S02]  /*d650*/  FMNMX3.FTZ R0, R0, R100, R66, !PT ;  /* 0x0000006400007276 */ /* 0x000fc40007810042 */
[----:B------:R-:W-:Y:S02]  /*d660*/  FMNMX3.FTZ R3, R3, R188, R190, !PT ;  /* 0x000000bc03037276 */ /* 0x000fe400078100be */
[----:B-1----:R-:W-:Y:S01]  /*d670*/  FSEL R4, R12, -INF , !P4 ;  /* 0xff8000000c047808 */ /* 0x002fe20006000000 */
[----:B------:R-:W-:Y:S01]  /*d680*/  FMUL.FTZ R8, R104, UR6 ;  /* 0x0000000668087c20 */ /* 0x000fe20008410000 */
[----:B------:R-:W-:Y:S02]  /*d690*/  ISETP.GT.AND P0, PT, R225, R7, PT ;  /* 0x00000007e100720c */ /* 0x000fe40003f04270 */
[----:B------:R-:W-:Y:S02]  /*d6a0*/  FMNMX3.FTZ R0, R0, R203, R201, !PT ;  /* 0x000000cb00007276 */ /* 0x000fe400078100c9 */
[----:B------:R-:W-:Y:S02]  /*d6b0*/  FSEL R249, R4, -INF , !P3 ;  /* 0xff80000004f97808 */ /* 0x000fe40005800000 */
[----:B------:R-:W-:-:S02]  /*d6c0*/  FMNMX3.FTZ R3, R3, R212, R221, !PT ;  /* 0x000000d403037276 */ /* 0x000fc400078100dd */
[----:B------:R-:W-:Y:S02]  /*d6d0*/  FSETP.NEU.FTZ.AND P3, PT, R104, -INF , PT ;  /* 0xff8000006800780b */ /* 0x000fe40003f7d000 */
[----:B------:R-:W-:Y:S02]  /*d6e0*/  ISETP.GE.AND P4, PT, R7, R227, PT ;  /* 0x000000e30700720c */ /* 0x000fe40003f86270 */
[----:B-----5:R-:W-:Y:S02]  /*d6f0*/  FSEL R4, R6, -INF , !P0 ;  /* 0xff80000006047808 */ /* 0x020fe40004000000 */
[----:B------:R-:W-:Y:S02]  /*d700*/  FMNMX3.FTZ R0, R0, R200, R191, !PT ;  /* 0x000000c800007276 */ /* 0x000fe400078100bf */
[----:B------:R-:W-:Y:S02]  /*d710*/  FMNMX3.FTZ R3, R3, R208, R246, !PT ;  /* 0x000000d003037276 */ /* 0x000fe400078100f6 */
[----:B------:R-:W-:-:S02]  /*d720*/  FSEL R8, R8, RZ, P3 ;  /* 0x000000ff08087208 */ /* 0x000fc40001800000 */
[----:B------:R-:W-:Y:S02]  /*d730*/  FSEL R241, R4, -INF , !P4 ;  /* 0xff80000004f17808 */ /* 0x000fe40006000000 */
[----:B------:R-:W-:Y:S02]  /*d740*/  FMNMX3.FTZ R0, R0, R231, R219, !PT ;  /* 0x000000e700007276 */ /* 0x000fe400078100db */
[----:B------:R-:W-:Y:S01]  /*d750*/  FMNMX3.FTZ R4, R3, R247, R248, !PT ;  /* 0x000000f703047276 */ /* 0x000fe200078100f8 */
[----:B------:R-:W-:Y:S01]  /*d760*/  FFMA.FTZ R3, R28, UR6, -R8 ;  /* 0x000000061c037c23 */ /* 0x000fe20008010808 */
[----:B------:R-:W-:Y:S02]  /*d770*/  FSEL R240, R182, -INF , !P6 ;  /* 0xff800000b6f07808 */ /* 0x000fe40007000000 */
[----:B------:R-:W-:Y:S02]  /*d780*/  FMNMX3.FTZ R0, R0, R216, R217, !PT ;  /* 0x000000d800007276 */ /* 0x000fe400078100d9 */
[----:B------:R-:W-:Y:S01]  /*d790*/  FMNMX3.FTZ R4, R4, R249, R241, !PT ;  /* 0x000000f904047276 */ /* 0x000fe200078100f1 */
[----:B------:R1:W-:Y:S01]  /*d7a0*/  MUFU.EX2 R250, R3 ;  /* 0x0000000300fa7308 */ /* 0x0003e20000000800 */
[----:B------:R-:W-:-:S02]  /*d7b0*/  ISETP.GE.AND P0, PT, R7, R229, PT ;  /* 0x000000e50700720c */ /* 0x000fc40003f06270 */
[----:B------:R-:W-:Y:S01]  /*d7c0*/  FSEL R237, R179, -INF , !P5 ;  /* 0xff800000b3ed7808 */ /* 0x000fe20006800000 */
[----:B------:R-:W5:Y:S01]  /*d7d0*/  SHFL.BFLY PT, R6, R4, 0x2, 0x1f ;  /* 0x0c401f0004067f89 */ /* 0x000f6200000e0000 */
[----:B------:R-:W-:Y:S02]  /*d7e0*/  FSEL R239, R111, -INF , !P0 ;  /* 0xff8000006fef7808 */ /* 0x000fe40004000000 */
[----:B------:R-:W-:Y:S01]  /*d7f0*/  FMNMX.FTZ R101, R101, R5, !PT ;  /* 0x0000000565657209 */ /* 0x000fe20007810000 */
[----:B------:R-:W-:Y:S01]  /*d800*/  FFMA.FTZ R5, R20, UR6, -R8 ;  /* 0x0000000614057c23 */ /* 0x000fe20008010808 */
[----:B-1----:R-:W-:Y:S01]  /*d810*/  FMNMX3.FTZ R3, R0, R245, R240, !PT ;  /* 0x000000f500037276 */ /* 0x002fe200078100f0 */
[----:B------:R-:W-:Y:S01]  /*d820*/  FFMA.FTZ R0, R14, UR6, -R8 ;  /* 0x000000060e007c23 */ /* 0x000fe20008010808 */
[----:B------:R-:W-:-:S03]  /*d830*/  FSETP.NEU.FTZ.AND P0, PT, R101, -INF , PT ;  /* 0xff8000006500780b */ /* 0x000fc60003f1d000 */
[----:B------:R1:W-:Y:S08]  /*d840*/  MUFU.EX2 R38, R0 ;  /* 0x0000000000267308 */ /* 0x0003f00000000800 */
[----:B------:R5:W-:Y:S01]  /*d850*/  MUFU.EX2 R67, R5 ;  /* 0x0000000500437308 */ /* 0x000be20000000800 */
[----:B-1----:R-:W-:Y:S01]  /*d860*/  FMNMX3.FTZ R0, R3, R237, R239, !PT ;  /* 0x000000ed03007276 */ /* 0x002fe200078100ef */
[----:B------:R-:W-:-:S04]  /*d870*/  FMUL.FTZ R3, R101, UR6 ;  /* 0x0000000665037c20 */ /* 0x000fc80008410000 */
[----:B------:R-:W1:Y:S01]  /*d880*/  SHFL.BFLY PT, R7, R0, 0x2, 0x1f ;  /* 0x0c401f0000077f89 */ /* 0x000e6200000e0000 */
[----:B------:R-:W-:Y:S01]  /*d890*/  FSEL R3, R3, RZ, P0 ;  /* 0x000000ff03037208 */ /* 0x000fe20000000000 */
[----:B-----5:R-:W-:Y:S01]  /*d8a0*/  FFMA.FTZ R5, R19, UR6, -R8 ;  /* 0x0000000613057c23 */ /* 0x020fe20008010808 */
[----:B------:R-:W-:Y:S01]  /*d8b0*/  FMNMX.FTZ R4, R4, R6, !PT ;  /* 0x0000000604047209 */ /* 0x000fe20007810000 */
[----:B------:R-:W-:Y:S02]  /*d8c0*/  LDSM.16.MT88.4 R16, [R220+0x9000] ;  /* 0x00900000dc10783b */ /* 0x000fe40000004200 */
[----:B------:R5:W2:Y:S02]  /*d8d0*/  MUFU.EX2 R40, R5 ;  /* 0x0000000500287308 */ /* 0x000aa40000000800 */
[----:B------:R-:W2:Y:S01]  /*d8e0*/  SHFL.BFLY PT, R9, R4, 0x1, 0x1f ;  /* 0x0c201f0004097f89 */ /* 0x000ea200000e0000 */
[----:B-----5:R-:W-:-:S05]  /*d8f0*/  FFMA.FTZ R5, R36, UR6, -R3 ;  /* 0x0000000624057c23 */ /* 0x020fca0008010803 */
[----:B------:R5:W-:Y:S01]  /*d900*/  MUFU.EX2 R52, R5 ;  /* 0x0000000500347308 */ /* 0x000be20000000800 */
[----:B----4-:R-:W-:Y:S02]  /*d910*/  MOV R11, R41 ;  /* 0x00000029000b7202 */ /* 0x010fe40000000f00 */
[----:B---3--:R-:W-:Y:S01]  /*d920*/  @P2 IADD3 R11, PT, PT, R34, -0x20, RZ ;  /* 0xffffffe0220b2810 */ /* 0x008fe20007ffe0ff */
[----:B-----5:R-:W-:Y:S01]  /*d930*/  FFMA.FTZ R5, R21, UR6, -R3 ;  /* 0x0000000615057c23 */ /* 0x020fe20008010803 */
[----:B------:R-:W-:-:S03]  /*d940*/  FSEL R6, R104, RZ, P3 ;  /* 0x000000ff68067208 */ /* 0x000fc60001800000 */
[----:B------:R-:W-:Y:S01]  /*d950*/  LDSM.16.MT88.4 R48, [R11+0x1000] ;  /* 0x001000000b30783b */ /* 0x000fe20000004200 */
[----:B------:R3:W-:Y:S01]  /*d960*/  MUFU.EX2 R39, R5 ;  /* 0x0000000500277308 */ /* 0x0007e20000000800 */
[----:B-1----:R-:W-:Y:S01]  /*d970*/  FMNMX.FTZ R0, R0, R7, !PT ;  /* 0x0000000700007209 */ /* 0x002fe20007810000 */
[----:B------:R-:W-:Y:S01]  /*d980*/  FADD.FTZ R6, R223, -R6 ;  /* 0x80000006df067221 */ /* 0x000fe20000010000 */
[--C-:B---3--:R-:W-:Y:S02]  /*d990*/  FFMA.FTZ R5, R22, UR6, -R3.reuse ;  /* 0x0000000616057c23 */ /* 0x108fe40008010803 */
[----:B------:R-:W-:Y:S03]  /*d9a0*/  LDSM.16.MT88.4 R20, [R11] ;  /* 0x000000000b14783b */ /* 0x000fe60000004200 */
[----:B------:R1:W-:Y:S01]  /*d9b0*/  MUFU.EX2 R35, R5 ;  /* 0x0000000500237308 */ /* 0x0003e20000000800 */
[----:B------:R-:W3:Y:S01]  /*d9c0*/  SHFL.BFLY PT, R7, R0, 0x1, 0x1f ;  /* 0x0c201f0000077f89 */ /* 0x000ee200000e0000 */
[----:B------:R-:W-:Y:S01]  /*d9d0*/  FMUL.FTZ R6, R6, UR6 ;  /* 0x0000000606067c20 */ /* 0x000fe20008410000 */
[----:B-1----:R-:W-:-:S05]  /*d9e0*/  FFMA.FTZ R5, R24, UR6, -R3 ;  /* 0x0000000618057c23 */ /* 0x002fca0008010803 */
[----:B------:R1:W-:Y:S02]  /*d9f0*/  MUFU.EX2 R30, R5 ;  /* 0x00000005001e7308 */ /* 0x0003e40000000800 */
[----:B-1----:R-:W-:-:S05]  /*da00*/  FSEL R5, R101, RZ, P0 ;  /* 0x000000ff65057208 */ /* 0x002fca0000000000 */
[----:B------:R-:W-:-:S04]  /*da10*/  FADD.FTZ R5, R222, -R5 ;  /* 0x80000005de057221 */ /* 0x000fc80000010000 */
[----:B------:R-:W-:Y:S01]  /*da20*/  FMUL.FTZ R5, R5, UR6 ;  /* 0x0000000605057c20 */ /* 0x000fe20008410000 */
[----:B------:R-:W1:Y:S01]  /*da30*/  MUFU.EX2 R43, R6 ;  /* 0x00000006002b7308 */ /* 0x000e620000000800 */
[----:B--2---:R-:W-:-:S07]  /*da40*/  FMNMX.FTZ R103, R4, R9, !PT ;  /* 0x0000000904677209 */ /* 0x004fce0007810000 */
[----:B------:R2:W4:Y:S01]  /*da50*/  MUFU.EX2 R42, R5 ;  /* 0x00000005002a7308 */ /* 0x0005220000000800 */
[C---:B------:R-:W-:Y:S01]  /*da60*/  FMUL.FTZ R4, R103.reuse, UR6 ;  /* 0x0000000667047c20 */ /* 0x040fe20008410000 */
[----:B------:R-:W-:Y:S02]  /*da70*/  FSETP.NEU.FTZ.AND P2, PT, R103, -INF , PT ;  /* 0xff8000006700780b */ /* 0x000fe40003f5d000 */
[----:B------:R-:W-:Y:S02]  /*da80*/  MOV R222, R40 ;  /* 0x0000002800de7202 */ /* 0x000fe40000000f00 */
[----:B------:R-:W-:Y:S02]  /*da90*/  FSEL R10, R4, RZ, P2 ;  /* 0x000000ff040a7208 */ /* 0x000fe40001000000 */
[----:B---3--:R-:W-:Y:S01]  /*daa0*/  FMNMX.FTZ R102, R0, R7, !PT ;  /* 0x0000000700667209 */ /* 0x008fe20007810000 */
[-C--:B-1----:R-:W-:Y:S01]  /*dab0*/  FMUL.FTZ R132, R132, R43.reuse ;  /* 0x0000002b84847220 */ /* 0x082fe20000410000 */
[----:B------:R-:W-:Y:S01]  /*dac0*/  F2FP.F16.F32.PACK_AB R4, R38, R250 ;  /* 0x000000fa2604723e */ /* 0x000fe200000000ff */
[----:B------:R-:W-:Y:S01]  /*dad0*/  FMUL.FTZ R133, R133, R43 ;  /* 0x0000002b85857220 */ /* 0x000fe20000410000 */
[----:B------:R-:W-:Y:S01]  /*dae0*/  F2FP.F16.F32.PACK_AB R6, R222, R67 ;  /* 0x00000043de06723e */ /* 0x000fe200000000ff */
[----:B------:R-:W-:Y:S01]  /*daf0*/  FMUL.FTZ R136, R136, R43 ;  /* 0x0000002b88887220 */ /* 0x000fe20000410000 */
[----:B------:R-:W-:Y:S01]  /*db00*/  F2FP.F16.F32.PACK_AB R7, R30, R35 ;  /* 0x000000231e07723e */ /* 0x000fe200000000ff */
[----:B------:R-:W-:Y:S01]  /*db10*/  FMUL.FTZ R137, R137, R43 ;  /* 0x0000002b89897220 */ /* 0x000fe20000410000 */
[----:B--2---:R-:W-:Y:S01]  /*db20*/  F2FP.F16.F32.PACK_AB R5, R39, R52 ;  /* 0x000000342705723e */ /* 0x004fe200000000ff */
[-C--:B----4-:R-:W-:Y:S01]  /*db30*/  FMUL.FTZ R134, R134, R42.reuse ;  /* 0x0000002a86867220 */ /* 0x090fe20000410000 */
[-C--:B------:R-:W-:Y:S01]  /*db40*/  FMUL.FTZ R135, R135, R42.reuse ;  /* 0x0000002a87877220 */ /* 0x080fe20000410000 */
[-C--:B------:R-:W-:Y:S01]  /*db50*/  FMUL.FTZ R138, R138, R42.reuse ;  /* 0x0000002a8a8a7220 */ /* 0x080fe20000410000 */
[----:B------:R-:W-:Y:S01]  /*db60*/  FMUL.FTZ R139, R139, R42 ;  /* 0x0000002a8b8b7220 */ /* 0x000fe20000410000 */
[--C-:B------:R-:W-:Y:S01]  /*db70*/  FFMA.FTZ R0, R64, UR6, -R10.reuse ;  /* 0x0000000640007c23 */ /* 0x100fe2000801080a */
[----:B------:R-:W-:Y:S01]  /*db80*/  MOV R34, R26 ;  /* 0x0000001a00227202 */ /* 0x000fe20000000f00 */
[----:B------:R-:W-:Y:S01]  /*db90*/  FFMA.FTZ R9, R54, UR6, -R10 ;  /* 0x0000000636097c23 */ /* 0x000fe2000801080a */
[----:B------:R-:W1:Y:S01]  /*dba0*/  LDSM.16.MT88.4 R24, [R220+0xa000] ;  /* 0x00a00000dc18783b */ /* 0x000e620000004200 */
[----:B------:R2:W-:Y:S01]  /*dbb0*/  MUFU.EX2 R59, R0 ;  /* 0x00000000003b7308 */ /* 0x0005e20000000800 */
[----:B------:R-:W-:Y:S01]  /*dbc0*/  HMMA.16816.F32 R192, R4, R20, R132 ;  /* 0x0000001404c0723c */ /* 0x000fe20000001884 */
[----:B------:R-:W-:-:S02]  /*dbd0*/  FSETP.NEU.FTZ.AND P0, PT, R102, -INF , PT ;  /* 0xff8000006600780b */ /* 0x000fc40003f1d000 */
[----:B------:R-:W-:Y:S02]  /*dbe0*/  MOV R63, R34 ;  /* 0x00000022003f7202 */ /* 0x000fe40000000f00 */
[----:B------:R-:W-:Y:S02]  /*dbf0*/  MOV R37, R33 ;  /* 0x0000002100257202 */ /* 0x000fe40000000f00 */
[----:B------:R-:W-:Y:S01]  /*dc00*/  MOV R60, R32 ;  /* 0x00000020003c7202 */ /* 0x000fe20000000f00 */
[----:B------:R-:W-:Y:S01]  /*dc10*/  HMMA.16816.F32 R132, R4, R22, R136 ;  /* 0x000000160484723c */ /* 0x000fe20000001888 */
[----:B------:R-:W-:Y:S02]  /*dc20*/  MOV R139, R35 ;  /* 0x00000023008b7202 */ /* 0x000fe40000000f00 */
[----:B------:R-:W3:Y:S01]  /*dc30*/  LDSM.16.MT88.4 R32, [R11+0x2000] ;  /* 0x002000000b20783b */ /* 0x000ee20000004200 */
[----:B------:R4:W-:Y:S01]  /*dc40*/  MUFU.EX2 R58, R9 ;  /* 0x00000009003a7308 */ /* 0x0009e20000000800 */
[----:B--2---:R-:W-:Y:S01]  /*dc50*/  FMUL.FTZ R0, R102, UR6 ;  /* 0x0000000666007c20 */ /* 0x004fe20008410000 */
[----:B------:R-:W-:-:S04]  /*dc60*/  FFMA.FTZ R12, R61, UR6, -R10 ;  /* 0x000000063d0c7c23 */ /* 0x000fc8000801080a */
[----:B----4-:R-:W-:Y:S01]  /*dc70*/  FSEL R9, R0, RZ, P0 ;  /* 0x000000ff00097208 */ /* 0x010fe20000000000 */
[----:B------:R-:W-:-:S04]  /*dc80*/  FFMA.FTZ R0, R62, UR6, -R10 ;  /* 0x000000063e007c23 */ /* 0x000fc8000801080a */
[----:B------:R2:W-:Y:S01]  /*dc90*/  MUFU.EX2 R137, R0 ;  /* 0x0000000000897308 */ /* 0x0005e20000000800 */
[----:B------:R-:W-:-:S07]  /*dca0*/  FFMA.FTZ R13, R105, UR6, -R9 ;  /* 0x00000006690d7c23 */ /* 0x000fce0008010809 */
[----:B------:R4:W-:Y:S01]  /*dcb0*/  MUFU.EX2 R179, R12 ;  /* 0x0000000c00b37308 */ /* 0x0009e20000000800 */
[----:B--2---:R-:W-:-:S05]  /*dcc0*/  FSEL R0, R103, RZ, P2 ;  /* 0x000000ff67007208 */ /* 0x004fca0001000000 */
[----:B------:R-:W-:Y:S01]  /*dcd0*/  FADD.FTZ R14, R224, -R0 ;  /* 0x80000000e00e7221 */ /* 0x000fe20000010000 */
[----:B------:R-:W-:Y:S01]  /*dce0*/  FSEL R0, R102, RZ, P0 ;  /* 0x000000ff66007208 */ /* 0x000fe20000000000 */
[----:B----4-:R-:W-:-:S04]  /*dcf0*/  FFMA.FTZ R12, R65, UR6, -R9 ;  /* 0x00000006410c7c23 */ /* 0x010fc80008010809 */
[----:B------:R-:W-:Y:S01]  /*dd00*/  FADD.FTZ R0, R230, -R0 ;  /* 0x80000000e6007221 */ /* 0x000fe20000010000 */
[----:B------:R2:W-:Y:S01]  /*dd10*/  MUFU.EX2 R15, R13 ;  /* 0x0000000d000f7308 */ /* 0x0005e20000000800 */
[----:B------:R-:W-:Y:S02]  /*dd20*/  FMUL.FTZ R14, R14, UR6 ;  /* 0x000000060e0e7c20 */ /* 0x000fe40008410000 */
[----:B------:R-:W-:-:S05]  /*dd30*/  FMUL.FTZ R0, R0, UR6 ;  /* 0x0000000600007c20 */ /* 0x000fca0008410000 */
[----:B------:R4:W-:Y:S01]  /*dd40*/  MUFU.EX2 R28, R12 ;  /* 0x0000000c001c7308 */ /* 0x0009e20000000800 */
[----:B------:R-:W-:Y:S01]  /*dd50*/  FMUL.FTZ R152, R152, R43 ;  /* 0x0000002b98987220 */ /* 0x000fe20000410000 */
[----:B--2---:R-:W-:-:S06]  /*dd60*/  FFMA.FTZ R13, R100, UR6, -R9 ;  /* 0x00000006640d7c23 */ /* 0x004fcc0008010809 */
[----:B------:R-:W2:Y:S01]  /*dd70*/  MUFU.EX2 R41, R14 ;  /* 0x0000000e00297308 */ /* 0x000ea20000000800 */
[----:B----4-:R-:W-:-:S07]  /*dd80*/  FFMA.FTZ R12, R66, UR6, -R9 ;  /* 0x00000006420c7c23 */ /* 0x010fce0008010809 */
[----:B------:R-:W-:Y:S01]  /*dd90*/  MUFU.EX2 R36, R13 ;  /* 0x0000000d00247308 */ /* 0x000fe20000000800 */
[----:B------:R-:W-:Y:S01]  /*dda0*/  FMUL.FTZ R153, R153, R43 ;  /* 0x0000002b99997220 */ /* 0x000fe20000410000 */
[-C--:B------:R-:W-:Y:S01]  /*ddb0*/  FMUL.FTZ R154, R154, R42.reuse ;  /* 0x0000002a9a9a7220 */ /* 0x080fe20000410000 */
[----:B------:R-:W-:-:S05]  /*ddc0*/  FMUL.FTZ R155, R155, R42 ;  /* 0x0000002a9b9b7220 */ /* 0x000fca0000410000 */
[----:B------:R-:W-:Y:S01]  /*ddd0*/  MUFU.EX2 R53, R12 ;  /* 0x0000000c00357308 */ /* 0x000fe20000000800 */
[-C--:B------:R-:W-:Y:S01]  /*dde0*/  FMUL.FTZ R92, R92, R43.reuse ;  /* 0x0000002b5c5c7220 */ /* 0x080fe20000410000 */
[----:B------:R-:W-:Y:S01]  /*ddf0*/  FMUL.FTZ R93, R93, R43 ;  /* 0x0000002b5d5d7220 */ /* 0x000fe20000410000 */
[----:B------:R-:W-:-:S05]  /*de00*/  FMUL.FTZ R94, R94, R42 ;  /* 0x0000002a5e5e7220 */ /* 0x000fca0000410000 */
[----:B------:R-:W4:Y:S01]  /*de10*/  MUFU.EX2 R40, R0 ;  /* 0x0000000000287308 */ /* 0x000f220000000800 */
        /* <DEDUP_REMOVED lines=33> */
[----:B-1----:R-:W-:Y:S01]  /*e030*/  HMMA.16816.F32 R180, R4, R26, R152 ;  /* 0x0000001a04b4723c */ /* 0x002fe20000001898 */
[-C--:B--2---:R-:W-:Y:S01]  /*e040*/  FMUL.FTZ R112, R112, R41.reuse ;  /* 0x0000002970707220 */ /* 0x084fe20000410000 */
[----:B------:R-:W-:Y:S01]  /*e050*/  FMUL.FTZ R113, R113, R41 ;  /* 0x0000002971717220 */ /* 0x000fe20000410000 */
[----:B----4-:R-:W-:-:S05]  /*e060*/  FMUL.FTZ R114, R114, R40 ;  /* 0x0000002872727220 */ /* 0x010fca0000410000 */
[----:B---3--:R-:W-:Y:S01]  /*e070*/  HMMA.16816.F32 R152, R4, R34, R92 ;  /* 0x000000220498723c */ /* 0x008fe2000000185c */
[----:B------:R-:W-:Y:S02]  /*e080*/  MOV R93, R179 ;  /* 0x000000b3005d7202 */ /* 0x000fe40000000f00 */
[----:B------:R-:W-:Y:S01]  /*e090*/  MOV R94, R59 ;  /* 0x0000003b005e7202 */ /* 0x000fe20000000f00 */
[----:B------:R-:W-:-:S04]  /*e0a0*/  FMUL.FTZ R115, R115, R40 ;  /* 0x0000002873737220 */ /* 0x000fc80000410000 */
[----:B------:R-:W-:Y:S01]  /*e0b0*/  HMMA.16816.F32 R204, R4, R16, R116 ;  /* 0x0000001004cc723c */ /* 0x000fe20000001874 */
[-C--:B------:R-:W-:Y:S01]  /*e0c0*/  FMUL.FTZ R156, R156, R41.reuse ;  /* 0x000000299c9c7220 */ /* 0x080fe20000410000 */
[----:B------:R-:W-:Y:S01]  /*e0d0*/  FMUL.FTZ R157, R157, R41 ;  /* 0x000000299d9d7220 */ /* 0x000fe20000410000 */
[----:B------:R-:W-:-:S05]  /*e0e0*/  FMUL.FTZ R158, R158, R40 ;  /* 0x000000289e9e7220 */ /* 0x000fca0000410000 */
[----:B------:R-:W-:Y:S01]  /*e0f0*/  HMMA.16816.F32 R196, R4, R18, R120 ;  /* 0x0000001204c4723c */ /* 0x000fe20000001878 */
[----:B------:R-:W-:-:S07]  /*e100*/  FMUL.FTZ R159, R159, R40 ;  /* 0x000000289f9f7220 */ /* 0x000fce0000410000 */
[C---:B------:R-:W-:Y:S08]  /*e110*/  HMMA.16816.F32 R120, R4.reuse, R48, R164 ;  /* 0x000000300478723c */ /* 0x040ff000000018a4 */
[----:B------:R-:W-:Y:S01]  /*e120*/  HMMA.16816.F32 R116, R4, R50, R168 ;  /* 0x000000320474723c */ /* 0x000fe200000018a8 */
[----:B------:R-:W-:-:S07]  /*e130*/  FFMA.FTZ R0, R106, UR6, -R10 ;  /* 0x000000066a007c23 */ /* 0x000fce000801080a */
[C---:B------:R-:W-:Y:S08]  /*e140*/  HMMA.16816.F32 R184, R4.reuse, R24, R148 ;  /* 0x0000001804b8723c */ /* 0x040ff00000001894 */
[C---:B------:R-:W-:Y:S08]  /*e150*/  HMMA.16816.F32 R168, R4.reuse, R44, R72 ;  /* 0x0000002c04a8723c */ /* 0x040ff00000001848 */
[C---:B------:R-:W-:Y:S08]  /*e160*/  HMMA.16816.F32 R108, R4.reuse, R46, R76 ;  /* 0x0000002e046c723c */ /* 0x040ff0000000184c */
[----:B------:R-:W-:Y:S01]  /*e170*/  HMMA.16816.F32 R164, R4, R32, R88 ;  /* 0x0000002004a4723c */ /* 0x000fe20000001858 */
[----:B------:R-:W-:-:S02]  /*e180*/  F2FP.F16.F32.PACK_AB R4, R58, R94 ;  /* 0x0000005e3a04723e */ /* 0x000fc400000000ff */
[----:B------:R-:W-:Y:S02]  /*e190*/  F2FP.F16.F32.PACK_AB R5, R28, R15 ;  /* 0x0000000f1c05723e */ /* 0x000fe400000000ff */
[----:B------:R-:W-:Y:S02]  /*e1a0*/  F2FP.F16.F32.PACK_AB R6, R137, R93 ;  /* 0x0000005d8906723e */ /* 0x000fe400000000ff */
[----:B------:R-:W-:Y:S01]  /*e1b0*/  F2FP.F16.F32.PACK_AB R7, R53, R36 ;  /* 0x000000243507723e */ /* 0x000fe200000000ff */
[-C--:B------:R-:W-:Y:S01]  /*e1c0*/  FMUL.FTZ R124, R124, R41.reuse ;  /* 0x000000297c7c7220 */ /* 0x080fe20000410000 */
[----:B------:R-:W-:Y:S01]  /*e1d0*/  FMUL.FTZ R125, R125, R41 ;  /* 0x000000297d7d7220 */ /* 0x000fe20000410000 */
[-C--:B------:R-:W-:Y:S01]  /*e1e0*/  FMUL.FTZ R126, R126, R40.reuse ;  /* 0x000000287e7e7220 */ /* 0x080fe20000410000 */
[----:B------:R-:W-:-:S03]  /*e1f0*/  FMUL.FTZ R127, R127, R40 ;  /* 0x000000287f7f7220 */ /* 0x000fc60000410000 */
[----:B------:R-:W-:Y:S01]  /*e200*/  HMMA.16816.F32 R88, R4, R16, R112 ;  /* 0x000000100458723c */ /* 0x000fe20000001870 */
[----:B------:R-:W-:Y:S01]  /*e210*/  MOV R113, R67 ;  /* 0x0000004300717202 */ /* 0x000fe20000000f00 */
[-C--:B------:R-:W-:Y:S01]  /*e220*/  FMUL.FTZ R128, R128, R41.reuse ;  /* 0x0000002980807220 */ /* 0x080fe20000410000 */
[----:B------:R-:W-:Y:S01]  /*e230*/  FMUL.FTZ R129, R129, R41 ;  /* 0x0000002981817220 */ /* 0x000fe20000410000 */
[-C--:B------:R-:W-:Y:S01]  /*e240*/  FMUL.FTZ R130, R130, R40.reuse ;  /* 0x0000002882827220 */ /* 0x080fe20000410000 */
[----:B------:R-:W-:-:S03]  /*e250*/  FMUL.FTZ R131, R131, R40 ;  /* 0x0000002883837220 */ /* 0x000fc60000410000 */
[----:B------:R-:W-:Y:S01]  /*e260*/  HMMA.16816.F32 R64, R4, R26, R156 ;  /* 0x0000001a0440723c */ /* 0x000fe2000000189c */
[----:B------:R1:W-:Y:S01]  /*e270*/  MUFU.EX2 R156, R0 ;  /* 0x00000000009c7308 */ /* 0x0003e20000000800 */
[----:B------:R-:W-:Y:S01]  /*e280*/  FFMA.FTZ R12, R57, UR6, -R8 ;  /* 0x00000006390c7c23 */ /* 0x000fe20008010808 */
[----:B------:R-:W-:Y:S01]  /*e290*/  MOV R159, R30 ;  /* 0x0000001e009f7202 */ /* 0x000fe20000000f00 */
[----:B------:R-:W-:-:S04]  /*e2a0*/  FMUL.FTZ R160, R160, R41 ;  /* 0x00000029a0a07220 */ /* 0x000fc80000410000 */
[----:B------:R-:W-:Y:S01]  /*e2b0*/  HMMA.16816.F32 R148, R4, R18, R124 ;  /* 0x000000120494723c */ /* 0x000fe2000000187c */
[----:B------:R2:W-:Y:S01]  /*e2c0*/  MUFU.EX2 R138, R12 ;  /* 0x0000000c008a7308 */ /* 0x0005e20000000800 */
[----:B------:R-:W-:Y:S01]  /*e2d0*/  MOV R124, R28 ;  /* 0x0000001c007c7202 */ /* 0x000fe20000000f00 */
[----:B------:R-:W-:Y:S01]  /*e2e0*/  FMUL.FTZ R161, R161, R41 ;  /* 0x00000029a1a17220 */ /* 0x000fe20000410000 */
[----:B-1----:R-:W-:-:S04]  /*e2f0*/  FFMA.FTZ R0, R107, UR6, -R8 ;  /* 0x000000066b007c23 */ /* 0x002fc80008010808 */
[----:B------:R-:W-:Y:S01]  /*e300*/  HMMA.16816.F32 R76, R4, R20, R128 ;  /* 0x00000014044c723c */ /* 0x000fe20000001880 */
[-C--:B------:R-:W-:Y:S01]  /*e310*/  FMUL.FTZ R162, R162, R40.reuse ;  /* 0x00000028a2a27220 */ /* 0x080fe20000410000 */
[-C--:B------:R-:W-:Y:S01]  /*e320*/  FMUL.FTZ R163, R163, R40.reuse ;  /* 0x00000028a3a37220 */ /* 0x080fe20000410000 */
[----:B------:R1:W3:Y:S01]  /*e330*/  MUFU.EX2 R136, R0 ;  /* 0x0000000000887308 */ /* 0x0002e20000000800 */
[----:B------:R-:W-:Y:S01]  /*e340*/  MOV R130, R31 ;  /* 0x0000001f00827202 */ /* 0x000fe20000000f00 */
[-C--:B------:R-:W-:Y:S01]  /*e350*/  FMUL.FTZ R172, R172, R41.reuse ;  /* 0x00000029acac7220 */ /* 0x080fe20000410000 */
[----:B------:R-:W-:Y:S01]  /*e360*/  FMUL.FTZ R173, R173, R41 ;  /* 0x00000029adad7220 */ /* 0x000fe20000410000 */
[----:B--2---:R-:W-:Y:S01]  /*e370*/  FFMA.FTZ R12, R29, UR6, -R8 ;  /* 0x000000061d0c7c23 */ /* 0x004fe20008010808 */
[-C--:B------:R-:W-:Y:S01]  /*e380*/  FMUL.FTZ R174, R174, R40.reuse ;  /* 0x00000028aeae7220 */ /* 0x080fe20000410000 */
[----:B------:R-:W2:Y:S01]  /*e390*/  LDSM.16.MT88.4 R28, [R220+0x9400] ;  /* 0x00940000dc1c783b */ /* 0x000ea20000004200 */
[----:B------:R-:W-:Y:S01]  /*e3a0*/  FMUL.FTZ R175, R175, R40 ;  /* 0x00000028afaf7220 */ /* 0x000fe20000410000 */
[----:B------:R-:W-:-:S02]  /*e3b0*/  MOV R92, R60 ;  /* 0x0000003c005c7202 */ /* 0x000fc40000000f00 */
[----:B------:R-:W-:Y:S02]  /*e3c0*/  MOV R112, R63 ;  /* 0x0000003f00707202 */ /* 0x000fe40000000f00 */
[----:B------:R-:W-:Y:S01]  /*e3d0*/  MOV R100, R250 ;  /* 0x000000fa00647202 */ /* 0x000fe20000000f00 */
[-C--:B------:R-:W-:Y:S01]  /*e3e0*/  FMUL.FTZ R68, R68, R41.reuse ;  /* 0x0000002944447220 */ /* 0x080fe20000410000 */
[-C--:B------:R-:W-:Y:S01]  /*e3f0*/  FMUL.FTZ R69, R69, R41.reuse ;  /* 0x0000002945457220 */ /* 0x080fe20000410000 */
[-C--:B------:R-:W-:Y:S01]  /*e400*/  FMUL.FTZ R70, R70, R40.reuse ;  /* 0x0000002846467220 */ /* 0x080fe20000410000 */
[-C--:B------:R-:W-:Y:S01]  /*e410*/  FMUL.FTZ R71, R71, R40.reuse ;  /* 0x0000002847477220 */ /* 0x080fe20000410000 */
[----:B-1----:R-:W-:Y:S01]  /*e420*/  FFMA.FTZ R0, R56, UR6, -R8 ;  /* 0x0000000638007c23 */ /* 0x002fe20008010808 */
[-C--:B------:R-:W-:Y:S01]  /*e430*/  FMUL.FTZ R140, R140, R41.reuse ;  /* 0x000000298c8c7220 */ /* 0x080fe20000410000 */
[----:B------:R-:W-:Y:S01]  /*e440*/  FMUL.FTZ R141, R141, R41 ;  /* 0x000000298d8d7220 */ /* 0x000fe20000410000 */
[-C--:B------:R-:W-:Y:S01]  /*e450*/  FMUL.FTZ R142, R142, R40.reuse ;  /* 0x000000288e8e7220 */ /* 0x080fe20000410000 */
[----:B------:R1:W-:Y:S01]  /*e460*/  MUFU.EX2 R157, R0 ;  /* 0x00000000009d7308 */ /* 0x0003e20000000800 */
[C---:B------:R-:W-:Y:S01]  /*e470*/  HMMA.16816.F32 R60, R4.reuse, R48, R160 ;  /* 0x00000030043c723c */ /* 0x040fe200000018a0 */
[----:B------:R-:W-:Y:S01]  /*e480*/  MOV R127, R251 ;  /* 0x000000fb007f7202 */ /* 0x000fe20000000f00 */
        /* <DEDUP_REMOVED lines=8> */
[-C--:B------:R-:W-:Y:S01]  /*e510*/  FMUL.FTZ R82, R82, R40.reuse ;  /* 0x0000002852527220 */ /* 0x080fe20000410000 */
[-C--:B------:R-:W-:Y:S01]  /*e520*/  FMUL.FTZ R83, R83, R40.reuse ;  /* 0x0000002853537220 */ /* 0x080fe20000410000 */
[-C--:B------:R-:W-:Y:S01]  /*e530*/  FMUL.FTZ R84, R84, R41.reuse ;  /* 0x0000002954547220 */ /* 0x080fe20000410000 */
[-C--:B------:R-:W-:Y:S01]  /*e540*/  FMUL.FTZ R85, R85, R41.reuse ;  /* 0x0000002955557220 */ /* 0x080fe20000410000 */
[-C--:B------:R-:W-:Y:S01]  /*e550*/  FMUL.FTZ R86, R86, R40.reuse ;  /* 0x0000002856567220 */ /* 0x080fe20000410000 */
[-C--:B------:R-:W-:Y:S01]  /*e560*/  FMUL.FTZ R87, R87, R40.reuse ;  /* 0x0000002857577220 */ /* 0x080fe20000410000 */
[--C-:B-1----:R-:W-:Y:S01]  /*e570*/  FFMA.FTZ R0, R178, UR6, -R3.reuse ;  /* 0x00000006b2007c23 */ /* 0x102fe20008010803 */
[-C--:B------:R-:W-:Y:S01]  /*e580*/  FMUL.FTZ R96, R96, R41.reuse ;  /* 0x0000002960607220 */ /* 0x080fe20000410000 */
[----:B------:R-:W-:Y:S01]  /*e590*/  FMUL.FTZ R97, R97, R41 ;  /* 0x0000002961617220 */ /* 0x000fe20000410000 */
[-C--:B------:R-:W-:Y:S01]  /*e5a0*/  FMUL.FTZ R98, R98, R40.reuse ;  /* 0x0000002862627220 */ /* 0x080fe20000410000 */
[----:B------:R1:W-:Y:S01]  /*e5b0*/  MUFU.EX2 R128, R0 ;  /* 0x0000000000807308 */ /* 0x0003e20000000800 */
[----:B------:R-:W-:Y:S01]  /*e5c0*/  FMUL.FTZ R99, R99, R40 ;  /* 0x0000002863637220 */ /* 0x000fe20000410000 */
[----:B------:R-:W-:Y:S01]  /*e5d0*/  MOV R115, R58 ;  /* 0x0000003a00737202 */ /* 0x000fe20000000f00 */
[----:B------:R-:W-:Y:S05]  /*e5e0*/  LDSM.16.MT88.4 R16, [R220+0xb400] ;  /* 0x00b40000dc10783b */ /* 0x000fea0000004200 */
[----:B------:R4:W-:Y:S01]  /*e5f0*/  MUFU.EX2 R172, R12 ;  /* 0x0000000c00ac7308 */ /* 0x0009e20000000800 */
[----:B-1----:R-:W-:-:S07]  /*e600*/  FFMA.FTZ R0, R176, UR6, -R3 ;  /* 0x00000006b0007c23 */ /* 0x002fce0008010803 */
[----:B------:R1:W-:Y:S01]  /*e610*/  MUFU.EX2 R251, R0 ;  /* 0x0000000000fb7308 */ /* 0x0003e20000000800 */
[----:B----4-:R-:W-:-:S07]  /*e620*/  FFMA.FTZ R12, R177, UR6, -R3 ;  /* 0x00000006b10c7c23 */ /* 0x010fce0008010803 */
[----:B------:R-:W4:Y:S01]  /*e630*/  MUFU.EX2 R95, R12 ;  /* 0x0000000c005f7308 */ /* 0x000f220000000800 */
[----:B-1----:R-:W-:-:S07]  /*e640*/  FFMA.FTZ R0, R55, UR6, -R3 ;  /* 0x0000000637007c23 */ /* 0x002fce0008010803 */
[----:B------:R1:W5:Y:S01]  /*e650*/  MUFU.EX2 R250, R0 ;  /* 0x0000000000fa7308 */ /* 0x0003620000000800 */
[----:B------:R-:W-:Y:S01]  /*e660*/  MOV R114, R53 ;  /* 0x0000003500727202 */ /* 0x000fe20000000f00 */
[----:B------:R-:W-:Y:S01]  /*e670*/  HMMA.16816.F32 R56, R4, R44, R68 ;  /* 0x0000002c0438723c */ /* 0x000fe20000001844 */
[----:B------:R-:W-:Y:S01]  /*e680*/  MOV R179, R37 ;  /* 0x0000002500b37202 */ /* 0x000fe20000000f00 */
[----:B-1----:R-:W-:-:S04]  /*e690*/  FFMA.FTZ R0, R189, UR6, -R10 ;  /* 0x00000006bd007c23 */ /* 0x002fc8000801080a */
[----:B------:R1:W2:Y:S01]  /*e6a0*/  MUFU.EX2 R230, R0 ;  /* 0x0000000000e67308 */ /* 0x0002a20000000800 */
[----:B------:R-:W-:Y:S01]  /*e6b0*/  MOV R126, R52 ;  /* 0x00000034007e7202 */ /* 0x000fe20000000f00 */
[----:B------:R-:W-:Y:S01]  /*e6c0*/  HMMA.16816.F32 R72, R4, R22, R140 ;  /* 0x000000160448723c */ /* 0x000fe2000000188c */
[----:B------:R-:W-:Y:S01]  /*e6d0*/  MOV R125, R36 ;  /* 0x00000024007d7202 */ /* 0x000fe20000000f00 */
[----:B------:R-:W-:Y:S01]  /*e6e0*/  LDSM.16.MT88.4 R20, [R220+0xa400] ;  /* 0x00a40000dc14783b */ /* 0x000fe20000004200 */
[----:B------:R-:W-:Y:S02]  /*e6f0*/  MOV R131, R39 ;  /* 0x0000002700837202 */ /* 0x000fe40000000f00 */
[----:B------:R-:W-:Y:S01]  /*e700*/  MOV R105, R38 ;  /* 0x0000002600697202 */ /* 0x000fe20000000f00 */
[----:B-1----:R-:W-:-:S04]  /*e710*/  FFMA.FTZ R0, R188, UR6, -R10 ;  /* 0x00000006bc007c23 */ /* 0x002fc8000801080a */
[----:B------:R1:W-:Y:S01]  /*e720*/  MUFU.EX2 R224, R0 ;  /* 0x0000000000e07308 */ /* 0x0003e20000000800 */
[C---:B------:R-:W-:Y:S01]  /*e730*/  HMMA.16816.F32 R36, R4.reuse, R24, R144 ;  /* 0x000000180424723c */ /* 0x040fe20000001890 */
[----:B------:R-:W2:Y:S01]  /*e740*/  LDSM.16.MT88.4 R24, [R11+0x400] ;  /* 0x000400000b18783b */ /* 0x000ea20000004200 */
[----:B------:R-:W-:Y:S02]  /*e750*/  MOV R129, R15 ;  /* 0x0000000f00817202 */ /* 0x000fe40000000f00 */
[----:B------:R-:W-:Y:S01]  /*e760*/  MOV R188, R222 ;  /* 0x000000de00bc7202 */ /* 0x000fe20000000f00 */
[----:B------:R-:W2:Y:S03]  /*e770*/  LDSM.16.MT88.4 R12, [R11+0x1400] ;  /* 0x001400000b0c783b */ /* 0x000ea60000004200 */
[----:B------:R-:W-:Y:S01]  /*e780*/  HMMA.16816.F32 R44, R4, R46, R80 ;  /* 0x0000002e042c723c */ /* 0x000fe20000001850 */
[----:B-1----:R-:W-:-:S07]  /*e790*/  FFMA.FTZ R0, R190, UR6, -R10 ;  /* 0x00000006be007c23 */ /* 0x002fce000801080a */
[C---:B------:R-:W-:Y:S01]  /*e7a0*/  HMMA.16816.F32 R52, R4.reuse, R32, R84 ;  /* 0x000000200434723c */ /* 0x040fe20000001854 */
[----:B------:R1:W-:Y:S07]  /*e7b0*/  MUFU.EX2 R223, R0 ;  /* 0x0000000000df7308 */ /* 0x0003ee0000000800 */
[----:B------:R-:W-:Y:S01]  /*e7c0*/  HMMA.16816.F32 R96, R4, R34, R96 ;  /* 0x000000220460723c */ /* 0x000fe20000001860 */
[----:B---3--:R-:W-:Y:S01]  /*e7d0*/  F2FP.F16.F32.PACK_AB R4, R138, R136 ;  /* 0x000000888a04723e */ /* 0x008fe200000000ff */
[----:B------:R-:W3:Y:S01]  /*e7e0*/  LDSM.16.MT88.4 R32, [R11+0x2400] ;  /* 0x002400000b20783b */ /* 0x000ee20000004200 */
[----:B----4-:R-:W-:-:S02]  /*e7f0*/  F2FP.F16.F32.PACK_AB R5, R95, R128 ;  /* 0x000000805f05723e */ /* 0x010fc400000000ff */
[----:B------:R-:W-:Y:S02]  /*e800*/  F2FP.F16.F32.PACK_AB R6, R172, R157 ;  /* 0x0000009dac06723e */ /* 0x000fe400000000ff */
[----:B-----5:R-:W-:Y:S01]  /*e810*/  F2FP.F16.F32.PACK_AB R7, R250, R251 ;  /* 0x000000fbfa07723e */ /* 0x020fe200000000ff */
[----:B-1----:R-:W-:-:S04]  /*e820*/  FFMA.FTZ R0, R203, UR6, -R9 ;  /* 0x00000006cb007c23 */ /* 0x002fc80008010809 */
[----:B------:R1:W-:Y:S02]  /*e830*/  MUFU.EX2 R222, R0 ;  /* 0x0000000000de7308 */ /* 0x0003e40000000800 */
[----:B--2---:R-:W-:Y:S01]  /*e840*/  HMMA.16816.F32 R144, R4, R28, R204 ;  /* 0x0000001c0490723c */ /* 0x004fe200000018cc */
[----:B-1----:R-:W-:-:S05]  /*e850*/  FFMA.FTZ R0, R201, UR6, -R9 ;  /* 0x00000006c9007c23 */ /* 0x002fca0008010809 */
[----:B------:R1:W2:Y:S02]  /*e860*/  MUFU.EX2 R207, R0 ;  /* 0x0000000000cf7308 */ /* 0x0002a40000000800 */
[----:B-1----:R-:W-:-:S06]  /*e870*/  FFMA.FTZ R0, R200, UR6, -R9 ;  /* 0x00000006c8007c23 */ /* 0x002fcc0008010809 */
[----:B------:R1:W-:Y:S02]  /*e880*/  MUFU.EX2 R206, R0 ;  /* 0x0000000000ce7308 */ /* 0x0003e40000000800 */
[----:B-1----:R-:W-:-:S06]  /*e890*/  FFMA.FTZ R0, R191, UR6, -R9 ;  /* 0x00000006bf007c23 */ /* 0x002fcc0008010809 */
[----:B------:R1:W4:Y:S02]  /*e8a0*/  MUFU.EX2 R205, R0 ;  /* 0x0000000000cd7308 */ /* 0x0003240000000800 */
[----:B-1----:R-:W-:-:S06]  /*e8b0*/  FFMA.FTZ R0, R212, UR6, -R10 ;  /* 0x00000006d4007c23 */ /* 0x002fcc000801080a */
[----:B------:R1:W-:Y:S01]  /*e8c0*/  MUFU.EX2 R204, R0 ;  /* 0x0000000000cc7308 */ /* 0x0003e20000000800 */
[----:B------:R-:W-:Y:S01]  /*e8d0*/  HMMA.16816.F32 R140, R4, R30, R196 ;  /* 0x0000001e048c723c */ /* 0x000fe200000018c4 */
[----:B------:R-:W-:Y:S01]  /*e8e0*/  MOV R197, R156 ;  /* 0x0000009c00c57202 */ /* 0x000fe20000000f00 */
[----:B-1----:R-:W-:-:S05]  /*e8f0*/  FFMA.FTZ R0, R211, UR6, -R8 ;  /* 0x00000006d3007c23 */ /* 0x002fca0008010808 */
[----:B------:R1:W-:Y:S01]  /*e900*/  MUFU.EX2 R203, R0 ;  /* 0x0000000000cb7308 */ /* 0x0003e20000000800 */
[----:B------:R-:W-:Y:S02]  /*e910*/  MOV R196, R138 ;  /* 0x0000008a00c47202 */ /* 0x000fe40000000f00 */
[----:B------:R-:W-:Y:S02]  /*e920*/  MOV R107, R137 ;  /* 0x00000089006b7202 */ /* 0x000fe40000000f00 */
[----:B------:R-:W-:Y:S02]  /*e930*/  MOV R198, R136 ;  /* 0x0000008800c67202 */ /* 0x000fe40000000f00 */
[----:B------:R-:W-:Y:S01]  /*e940*/  MOV R176, R139 ;  /* 0x0000008b00b07202 */ /* 0x000fe20000000f00 */
[----:B-1----:R-:W-:-:S04]  /*e950*/  FFMA.FTZ R0, R210, UR6, -R8 ;  /* 0x00000006d2007c23 */ /* 0x002fc80008010808 */
[----:B------:R1:W5:Y:S01]  /*e960*/  MUFU.EX2 R201, R0 ;  /* 0x0000000000c97308 */ /* 0x0003620000000800 */
[----:B------:R-:W-:Y:S01]  /*e970*/  MOV R190, R159 ;  /* 0x0000009f00be7202 */ /* 0x000fe20000000f00 */
[----:B------:R-:W-:Y:S01]  /*e980*/  HMMA.16816.F32 R136, R4, R24, R192 ;  /* 0x000000180488723c */ /* 0x000fe200000018c0 */
[----:B------:R-:W-:Y:S02]  /*e990*/  MOV R199, R128 ;  /* 0x0000008000c77202 */ /* 0x000fe40000000f00 */
[----:B------:R-:W-:Y:S02]  /*e9a0*/  MOV R156, R129 ;  /* 0x00000081009c7202 */ /* 0x000fe40000000f00 */
[----:B------:R-:W-:Y:S02]  /*e9b0*/  MOV R160, R130 ;  /* 0x0000008200a07202 */ /* 0x000fe40000000f00 */
[----:B------:R-:W-:Y:S01]  /*e9c0*/  MOV R173, R131 ;  /* 0x0000008300ad7202 */ /* 0x000fe20000000f00 */
[----:B-1----:R-:W-:Y:S01]  /*e9d0*/  FFMA.FTZ R0, R209, UR6, -R8 ;  /* 0x00000006d1007c23 */ /* 0x002fe20008010808 */
[----:B------:R-:W-:-:S03]  /*e9e0*/  MOV R178, R124 ;  /* 0x0000007c00b27202 */ /* 0x000fc60000000f00 */
[----:B------:R1:W-:Y:S01]  /*e9f0*/  MUFU.EX2 R200, R0 ;  /* 0x0000000000c87308 */ /* 0x0003e20000000800 */
[----:B------:R-:W-:Y:S01]  /*ea00*/  MOV R177, R125 ;  /* 0x0000007d00b17202 */ /* 0x000fe20000000f00 */
[C---:B------:R-:W-:Y:S01]  /*ea10*/  HMMA.16816.F32 R132, R4.reuse, R26, R132 ;  /* 0x0000001a0484723c */ /* 0x040fe20000001884 */
[----:B------:R-:W-:Y:S02]  /*ea20*/  MOV R161, R126 ;  /* 0x0000007e00a17202 */ /* 0x000fe40000000f00 */
[----:B------:R-:W-:Y:S02]  /*ea30*/  MOV R162, R127 ;  /* 0x0000007f00a27202 */ /* 0x000fe40000000f00 */
[----:B------:R-:W-:Y:S02]  /*ea40*/  MOV R163, R112 ;  /* 0x0000007000a37202 */ /* 0x000fe40000000f00 */
[----:B------:R-:W-:Y:S01]  /*ea50*/  MOV R106, R113 ;  /* 0x00000071006a7202 */ /* 0x000fe20000000f00 */
[----:B------:R-:W-:Y:S01]  /*ea60*/  HMMA.16816.F32 R128, R4, R20, R184 ;  /* 0x000000140480723c */ /* 0x000fe200000018b8 */
[----:B------:R-:W-:-:S02]  /*ea70*/  MOV R189, R114 ;  /* 0x0000007200bd7202 */ /* 0x000fc40000000f00 */
[----:B------:R-:W-:Y:S02]  /*ea80*/  MOV R175, R115 ;  /* 0x0000007300af7202 */ /* 0x000fe40000000f00 */
[----:B------:R-:W-:Y:S01]  /*ea90*/  MOV R158, R92 ;  /* 0x0000005c009e7202 */ /* 0x000fe20000000f00 */
[----:B-1----:R-:W-:Y:S01]  /*eaa0*/  FFMA.FTZ R0, R202, UR6, -R8 ;  /* 0x00000006ca007c23 */ /* 0x002fe20008010808 */
[----:B------:R-:W-:Y:S01]  /*eab0*/  MOV R174, R93 ;  /* 0x0000005d00ae7202 */ /* 0x000fe20000000f00 */
[C---:B------:R-:W-:Y:S01]  /*eac0*/  HMMA.16816.F32 R124, R4.reuse, R22, R180 ;  /* 0x00000016047c723c */ /* 0x040fe200000018b4 */
[----:B------:R-:W-:Y:S02]  /*ead0*/  MOV R159, R94 ;  /* 0x0000005e009f7202 */ /* 0x000fe40000000f00 */
[----:B------:R-:W-:Y:S01]  /*eae0*/  MOV R195, R95 ;  /* 0x0000005f00c37202 */ /* 0x000fe20000000f00 */
[----:B------:R1:W-:Y:S04]  /*eaf0*/  MUFU.EX2 R187, R0 ;  /* 0x0000000000bb7308 */ /* 0x0003e80000000800 */
[C---:B------:R-:W-:Y:S08]  /*eb00*/  HMMA.16816.F32 R120, R4.reuse, R12, R120 ;  /* 0x0000000c0478723c */ /* 0x040ff00000001878 */
[----:B------:R-:W-:Y:S01]  /*eb10*/  HMMA.16816.F32 R116, R4, R14, R116 ;  /* 0x0000000e0474723c */ /* 0x000fe20000001874 */
[----:B-1----:R-:W-:-:S07]  /*eb20*/  FFMA.FTZ R0, R218, UR6, -R3 ;  /* 0x00000006da007c23 */ /* 0x002fce0008010803 */
[----:B------:R-:W-:Y:S01]  /*eb30*/  HMMA.16816.F32 R112, R4, R16, R168 ;  /* 0x000000100470723c */ /* 0x000fe200000018a8 */
[----:B------:R-:W-:-:S07]  /*eb40*/  MOV R218, R199 ;  /* 0x000000c700da7202 */ /* 0x000fce0000000f00 */
[C---:B------:R-:W-:Y:S01]  /*eb50*/  HMMA.16816.F32 R108, R4.reuse, R18, R108 ;  /* 0x00000012046c723c */ /* 0x040fe2000000186c */
[----:B------:R1:W-:Y:S07]  /*eb60*/  MUFU.EX2 R199, R0 ;  /* 0x0000000000c77308 */ /* 0x0003ee0000000800 */
[C---:B---3--:R-:W-:Y:S08]  /*eb70*/  HMMA.16816.F32 R92, R4.reuse, R32, R164 ;  /* 0x00000020045c723c */ /* 0x048ff000000018a4 */
[----:B------:R-:W-:Y:S01]  /*eb80*/  HMMA.16816.F32 R80, R4, R34, R152 ;  /* 0x000000220450723c */ /* 0x000fe20000001898 */
[----:B------:R-:W-:-:S02]  /*eb90*/  F2FP.F16.F32.PACK_AB R4, R230, R197 ;  /* 0x000000c5e604723e */ /* 0x000fc400000000ff */
[----:B--2---:R-:W-:Y:S02]  /*eba0*/  F2FP.F16.F32.PACK_AB R5, R207, R222 ;  /* 0x000000decf05723e */ /* 0x004fe400000000ff */
[----:B------:R-:W-:Y:S02]  /*ebb0*/  F2FP.F16.F32.PACK_AB R6, R223, R224 ;  /* 0x000000e0df06723e */ /* 0x000fe400000000ff */
[----:B----4-:R-:W-:Y:S01]  /*ebc0*/  F2FP.F16.F32.PACK_AB R7, R205, R206 ;  /* 0x000000cecd07723e */ /* 0x010fe200000000ff */
[----:B-1----:R-:W-:Y:S01]  /*ebd0*/  FFMA.FTZ R0, R215, UR6, -R3 ;  /* 0x00000006d7007c23 */ /* 0x002fe20008010803 */
[----:B------:R-:W-:-:S05]  /*ebe0*/  MOV R215, R198 ;  /* 0x000000c600d77202 */ /* 0x000fca0000000f00 */
[----:B------:R-:W-:Y:S01]  /*ebf0*/  HMMA.16816.F32 R68, R4, R20, R36 ;  /* 0x000000140444723c */ /* 0x000fe20000001824 */
[----:B------:R-:W1:Y:S01]  /*ec00*/  LDSM.16.MT88.4 R36, [R220+0x9800] ;  /* 0x00980000dc24783b */ /* 0x000e620000004200 */
[----:B------:R2:W3:Y:S02]  /*ec10*/  MUFU.EX2 R198, R0 ;  /* 0x0000000000c67308 */ /* 0x0004e40000000800 */
[----:B--2---:R-:W-:-:S06]  /*ec20*/  FFMA.FTZ R0, R213, UR6, -R3 ;  /* 0x00000006d5007c23 */ /* 0x004fcc0008010803 */
[----:B------:R2:W-:Y:S01]  /*ec30*/  MUFU.EX2 R186, R0 ;  /* 0x0000000000ba7308 */ /* 0x0005e20000000800 */
[----:B------:R-:W-:Y:S01]  /*ec40*/  MOV R213, R197 ;  /* 0x000000c500d57202 */ /* 0x000fe20000000f00 */
[----:B------:R-:W-:Y:S01]  /*ec50*/  HMMA.16816.F32 R88, R4, R28, R88 ;  /* 0x0000001c0458723c */ /* 0x000fe20000001858 */
[----:B--2---:R-:W-:-:S05]  /*ec60*/  FFMA.FTZ R0, R214, UR6, -R3 ;  /* 0x00000006d6007c23 */ /* 0x004fca0008010803 */
[----:B------:R2:W4:Y:S02]  /*ec70*/  MUFU.EX2 R185, R0 ;  /* 0x0000000000b97308 */ /* 0x0005240000000800 */
[----:B------:R-:W-:Y:S01]  /*ec80*/  HMMA.16816.F32 R84, R4, R30, R148 ;  /* 0x0000001e0454723c */ /* 0x000fe20000001894 */
[----:B------:R-:W1:Y:S01]  /*ec90*/  LDSM.16.MT88.4 R28, [R11+0x800] ;  /* 0x000800000b1c783b */ /* 0x000e620000004200 */
[----:B--2---:R-:W-:-:S04]  /*eca0*/  FFMA.FTZ R0, R221, UR6, -R10 ;  /* 0x00000006dd007c23 */ /* 0x004fc8000801080a */
[----:B------:R2:W1:Y:S02]  /*ecb0*/  MUFU.EX2 R197, R0 ;  /* 0x0000000000c57308 */ /* 0x0004640000000800 */
[C---:B------:R-:W-:Y:S08]  /*ecc0*/  HMMA.16816.F32 R76, R4.reuse, R24, R76 ;  /* 0x00000018044c723c */ /* 0x040ff0000000184c */
[----:B------:R-:W-:Y:S01]  /*ecd0*/  HMMA.16816.F32 R72, R4, R26, R72 ;  /* 0x0000001a0448723c */ /* 0x000fe20000001848 */
[----:B------:R-:W1:Y:S01]  /*ece0*/  LDSM.16.MT88.4 R24, [R220+0xa800] ;  /* 0x00a80000dc18783b */ /* 0x000e620000004200 */
[----:B--2---:R-:W-:-:S06]  /*ecf0*/  FFMA.FTZ R0, R208, UR6, -R10 ;  /* 0x00000006d0007c23 */ /* 0x004fcc000801080a */
[C---:B------:R-:W-:Y:S01]  /*ed00*/  HMMA.16816.F32 R64, R4.reuse, R22, R64 ;  /* 0x000000160440723c */ /* 0x040fe20000001840 */
[----:B------:R-:W-:Y:S01]  /*ed10*/  LDSM.16.MT88.4 R20, [R11+0x2800] ;  /* 0x002800000b14783b */ /* 0x000fe20000004200 */
[----:B------:R2:W-:Y:S06]  /*ed20*/  MUFU.EX2 R184, R0 ;  /* 0x0000000000b87308 */ /* 0x0005ec0000000800 */
[C---:B------:R-:W-:Y:S08]  /*ed30*/  HMMA.16816.F32 R60, R4.reuse, R12, R60 ;  /* 0x0000000c043c723c */ /* 0x040ff0000000183c */
[----:B------:R-:W-:Y:S01]  /*ed40*/  HMMA.16816.F32 R48, R4, R14, R48 ;  /* 0x0000000e0430723c */ /* 0x000fe20000001830 */
[----:B------:R-:W-:Y:S01]  /*ed50*/  LDSM.16.MT88.4 R12, [R220+0xb800] ;  /* 0x00b80000dc0c783b */ /* 0x000fe20000004200 */
[----:B--2---:R-:W-:-:S06]  /*ed60*/  FFMA.FTZ R0, R246, UR6, -R10 ;  /* 0x00000006f6007c23 */ /* 0x004fcc000801080a */
[C---:B------:R-:W-:Y:S01]  /*ed70*/  HMMA.16816.F32 R56, R4.reuse, R16, R56 ;  /* 0x000000100438723c */ /* 0x040fe20000001838 */
[----:B------:R-:W-:Y:S02]  /*ed80*/  MOV R246, R107 ;  /* 0x0000006b00f67202 */ /* 0x000fe40000000f00 */
[----:B------:R2:W-:Y:S05]  /*ed90*/  MUFU.EX2 R107, R0 ;  /* 0x00000000006b7308 */ /* 0x0005ea0000000800 */
[----:B------:R-:W-:Y:S01]  /*eda0*/  HMMA.16816.F32 R44, R4, R18, R44 ;  /* 0x00000012042c723c */ /* 0x000fe2000000182c */
[----:B------:R-:W1:Y:S01]  /*edb0*/  LDSM.16.MT88.4 R16, [R11+0x1800] ;  /* 0x001800000b10783b */ /* 0x000e620000004200 */
[----:B------:R-:W-:-:S06]  /*edc0*/  MOV R202, R196 ;  /* 0x000000c400ca7202 */ /* 0x000fcc0000000f00 */
[----:B------:R-:W-:Y:S01]  /*edd0*/  HMMA.16816.F32 R52, R4, R32, R52 ;  /* 0x000000200434723c */ /* 0x000fe20000001834 */
[----:B--2---:R-:W-:-:S07]  /*ede0*/  FFMA.FTZ R0, R231, UR6, -R9 ;  /* 0x00000006e7007c23 */ /* 0x004fce0008010809 */
[----:B------:R-:W-:Y:S01]  /*edf0*/  HMMA.16816.F32 R32, R4, R34, R96 ;  /* 0x000000220420723c */ /* 0x000fe20000001860 */
[----:B------:R2:W-:Y:S01]  /*ee00*/  MUFU.EX2 R196, R0 ;  /* 0x0000000000c47308 */ /* 0x0005e20000000800 */
[----:B-----5:R-:W-:Y:S02]  /*ee10*/  F2FP.F16.F32.PACK_AB R4, R201, R203 ;  /* 0x000000cbc904723e */ /* 0x020fe400000000ff */
[----:B---3--:R-:W-:Y:S02]  /*ee20*/  F2FP.F16.F32.PACK_AB R5, R198, R199 ;  /* 0x000000c7c605723e */ /* 0x008fe400000000ff */
[----:B------:R-:W-:Y:S02]  /*ee30*/  F2FP.F16.F32.PACK_AB R6, R187, R200 ;  /* 0x000000c8bb06723e */ /* 0x000fe400000000ff */
[----:B----4-:R-:W-:Y:S01]  /*ee40*/  F2FP.F16.F32.PACK_AB R7, R185, R186 ;  /* 0x000000bab907723e */ /* 0x010fe200000000ff */
[----:B--2---:R-:W-:Y:S01]  /*ee50*/  FFMA.FTZ R0, R219, UR6, -R9 ;  /* 0x00000006db007c23 */ /* 0x004fe20008010809 */
[----:B------:R-:W-:-:S03]  /*ee60*/  MOV R219, R106 ;  /* 0x0000006a00db7202 */ /* 0x000fc60000000f00 */
[----:B------:R2:W3:Y:S02]  /*ee70*/  MUFU.EX2 R106, R0 ;  /* 0x00000000006a7308 */ /* 0x0004e40000000800 */
[----:B-1----:R-:W-:Y:S01]  /*ee80*/  HMMA.16816.F32 R148, R4, R38, R140 ;  /* 0x000000260494723c */ /* 0x002fe2000000188c */
[----:B------:R-:W-:Y:S01]  /*ee90*/  MOV R141, R105 ;  /* 0x00000069008d7202 */ /* 0x000fe20000000f00 */
[----:B--2---:R-:W-:-:S04]  /*eea0*/  FFMA.FTZ R0, R216, UR6, -R9 ;  /* 0x00000006d8007c23 */ /* 0x004fc80008010809 */
[----:B------:R1:W-:Y:S02]  /*eeb0*/  MUFU.EX2 R105, R0 ;  /* 0x0000000000697308 */ /* 0x0003e40000000800 */
[----:B-1----:R-:W-:Y:S01]  /*eec0*/  FFMA.FTZ R0, R217, UR6, -R9 ;  /* 0x00000006d9007c23 */ /* 0x002fe20008010809 */
[----:B------:R-:W-:Y:S02]  /*eed0*/  MOV R217, R174 ;  /* 0x000000ae00d97202 */ /* 0x000fe40000000f00 */
[----:B------:R-:W-:-:S03]  /*eee0*/  MOV R174, R100 ;  /* 0x0000006400ae7202 */ /* 0x000fc60000000f00 */
[----:B------:R1:W2:Y:S01]  /*eef0*/  MUFU.EX2 R100, R0 ;  /* 0x0000000000647308 */ /* 0x0002a20000000800 */
[----:B------:R-:W-:Y:S02]  /*ef00*/  MOV R140, R173 ;  /* 0x000000ad008c7202 */ /* 0x000fe40000000f00 */
        /* <DEDUP_REMOVED lines=9> */
[----:B------:R-:W-:Y:S02]  /*efa0*/  MOV R142, R178 ;  /* 0x000000b2008e7202 */ /* 0x000fe40000000f00 */
[----:B------:R-:W-:Y:S01]  /*efb0*/  MOV R210, R160 ;  /* 0x000000a000d27202 */ /* 0x000fe20000000f00 */
[----:B------:R-:W-:Y:S01]  /*efc0*/  HMMA.16816.F32 R152, R4, R30, R132 ;  /* 0x0000001e0498723c */ /* 0x000fe20000001884 */
[----:B------:R-:W-:Y:S02]  /*efd0*/  MOV R211, R161 ;  /* 0x000000a100d37202 */ /* 0x000fe40000000f00 */
[----:B------:R-:W-:Y:S02]  /*efe0*/  MOV R212, R162 ;  /* 0x000000a200d47202 */ /* 0x000fe40000000f00 */
[----:B------:R-:W-:-:S02]  /*eff0*/  MOV R175, R163 ;  /* 0x000000a300af7202 */ /* 0x000fc40000000f00 */
[----:B------:R-:W-:Y:S01]  /*f000*/  MOV R173, R179 ;  /* 0x000000b300ad7202 */ /* 0x000fe20000000f00 */
[----:B------:R-:W-:Y:S01]  /*f010*/  HMMA.16816.F32 R192, R4, R24, R128 ;  /* 0x0000001804c0723c */ /* 0x000fe20000001880 */
[----:B-1----:R-:W-:-:S07]  /*f020*/  FFMA.FTZ R0, R247, UR6, -R10 ;  /* 0x00000006f7007c23 */ /* 0x002fce000801080a */
        /* <DEDUP_REMOVED lines=9> */
[----:B---3--:R-:W-:-:S02]  /*f0c0*/  F2FP.F16.F32.PACK_AB R5, R106, R196 ;  /* 0x000000c46a05723e */ /* 0x008fc400000000ff */
[----:B------:R-:W-:Y:S01]  /*f0d0*/  F2FP.F16.F32.PACK_AB R6, R107, R184 ;  /* 0x000000b86b06723e */ /* 0x000fe200000000ff */
[----:B------:R-:W-:Y:S01]  /*f0e0*/  LDSM.16.MT88.4 R80, [R220+0xbc00] ;  /* 0x00bc0000dc50783b */ /* 0x000fe20000004200 */
[----:B--2---:R-:W-:-:S07]  /*f0f0*/  F2FP.F16.F32.PACK_AB R7, R100, R105 ;  /* 0x000000696407723e */ /* 0x004fce00000000ff */
[C---:B------:R-:W-:Y:S01]  /*f100*/  HMMA.16816.F32 R112, R4.reuse, R36, R88 ;  /* 0x000000240470723c */ /* 0x040fe20000001858 */
[----:B------:R1:W-:Y:S07]  /*f110*/  MUFU.EX2 R37, R0 ;  /* 0x0000000000257308 */ /* 0x0003ee0000000800 */
[----:B------:R-:W-:Y:S01]  /*f120*/  HMMA.16816.F32 R128, R4, R28, R76 ;  /* 0x0000001c0480723c */ /* 0x000fe2000000184c */
[----:B-1----:R-:W-:-:S04]  /*f130*/  FFMA.FTZ R0, R232, UR6, -R8 ;  /* 0x00000006e8007c23 */ /* 0x002fc80008010808 */
[----:B------:R1:W-:Y:S03]  /*f140*/  MUFU.EX2 R36, R0 ;  /* 0x0000000000247308 */ /* 0x0003e60000000800 */
[----:B------:R-:W-:Y:S01]  /*f150*/  HMMA.16816.F32 R68, R4, R24, R68 ;  /* 0x000000180444723c */ /* 0x000fe20000001844 */
[----:B-1----:R-:W-:-:S04]  /*f160*/  FFMA.FTZ R0, R234, UR6, -R8 ;  /* 0x00000006ea007c23 */ /* 0x002fc80008010808 */
[----:B------:R1:W2:Y:S02]  /*f170*/  MUFU.EX2 R29, R0 ;  /* 0x00000000001d7308 */ /* 0x0002a40000000800 */
[----:B-1----:R-:W-:-:S06]  /*f180*/  FFMA.FTZ R0, R235, UR6, -R8 ;  /* 0x00000006eb007c23 */ /* 0x002fcc0008010808 */
[----:B------:R1:W-:Y:S01]  /*f190*/  MUFU.EX2 R28, R0 ;  /* 0x00000000001c7308 */ /* 0x0003e20000000800 */
[----:B------:R-:W-:Y:S01]  /*f1a0*/  HMMA.16816.F32 R48, R4, R18, R48 ;  /* 0x000000120430723c */ /* 0x000fe20000001830 */
[----:B-1----:R-:W-:-:S06]  /*f1b0*/  FFMA.FTZ R0, R236, UR6, -R8 ;  /* 0x00000006ec007c23 */ /* 0x002fcc0008010808 */
[----:B------:R1:W-:Y:S02]  /*f1c0*/  MUFU.EX2 R25, R0 ;  /* 0x0000000000197308 */ /* 0x0003e40000000800 */
[----:B-1----:R-:W-:-:S06]  /*f1d0*/  FFMA.FTZ R0, R238, UR6, -R3 ;  /* 0x00000006ee007c23 */ /* 0x002fcc0008010803 */
[----:B------:R1:W-:Y:S01]  /*f1e0*/  MUFU.EX2 R24, R0 ;  /* 0x0000000000187308 */ /* 0x0003e20000000800 */
[----:B------:R-:W-:Y:S01]  /*f1f0*/  HMMA.16816.F32 R60, R4, R16, R60 ;  /* 0x00000010043c723c */ /* 0x000fe2000000183c */
[----:B-1----:R-:W-:-:S06]  /*f200*/  FFMA.FTZ R0, R242, UR6, -R3 ;  /* 0x00000006f2007c23 */ /* 0x002fcc0008010803 */
[----:B------:R1:W3:Y:S01]  /*f210*/  MUFU.EX2 R19, R0 ;  /* 0x0000000000137308 */ /* 0x0002e20000000800 */
[----:B------:R-:W-:Y:S01]  /*f220*/  HMMA.16816.F32 R108, R4, R38, R84 ;  /* 0x00000026046c723c */ /* 0x000fe20000001854 */
[----:B------:R-:W-:Y:S02]  /*f230*/  MOV R39, R140 ;  /* 0x0000008c00277202 */ /* 0x000fe40000000f00 */
[----:B------:R-:W-:Y:S02]  /*f240*/  MOV R38, R141 ;  /* 0x0000008d00267202 */ /* 0x000fe40000000f00 */
[----:B------:R-:W-:Y:S01]  /*f250*/  MOV R247, R142 ;  /* 0x0000008e00f77202 */ /* 0x000fe20000000f00 */
[----:B-1----:R-:W-:-:S04]  /*f260*/  FFMA.FTZ R0, R243, UR6, -R3 ;  /* 0x00000006f3007c23 */ /* 0x002fc80008010803 */
[----:B------:R1:W-:Y:S01]  /*f270*/  MUFU.EX2 R18, R0 ;  /* 0x0000000000127308 */ /* 0x0003e20000000800 */
[----:B------:R-:W-:Y:S01]  /*f280*/  MOV R232, R143 ;  /* 0x0000008f00e87202 */ /* 0x000fe20000000f00 */
[C---:B------:R-:W-:Y:S01]  /*f290*/  HMMA.16816.F32 R84, R4.reuse, R30, R72 ;  /* 0x0000001e0454723c */ /* 0x040fe20000001848 */
[----:B------:R-:W-:Y:S01]  /*f2a0*/  MOV R31, R210 ;  /* 0x000000d2001f7202 */ /* 0x000fe20000000f00 */
[----:B------:R-:W4:Y:S01]  /*f2b0*/  LDSM.16.MT88.4 R140, [R11+0xc00] ;  /* 0x000c00000b8c783b */ /* 0x000f220000004200 */
[----:B------:R-:W-:Y:S02]  /*f2c0*/  MOV R30, R211 ;  /* 0x000000d3001e7202 */ /* 0x000fe40000000f00 */
[----:B------:R-:W-:Y:S02]  /*f2d0*/  MOV R211, R172 ;  /* 0x000000ac00d37202 */ /* 0x000fe40000000f00 */
[----:B------:R-:W-:Y:S01]  /*f2e0*/  MOV R234, R173 ;  /* 0x000000ad00ea7202 */ /* 0x000fe20000000f00 */
[----:B------:R-:W-:Y:S01]  /*f2f0*/  HMMA.16816.F32 R64, R4, R26, R64 ;  /* 0x0000001a0440723c */ /* 0x000fe20000001840 */
[----:B-1----:R-:W-:-:S04]  /*f300*/  FFMA.FTZ R0, R248, UR6, -R10 ;  /* 0x00000006f8007c23 */ /* 0x002fc8000801080a */
[----:B------:R1:W-:Y:S01]  /*f310*/  MUFU.EX2 R16, R0 ;  /* 0x0000000000107308 */ /* 0x0003e20000000800 */
[----:B------:R-:W-:Y:S02]  /*f320*/  MOV R235, R174 ;  /* 0x000000ae00eb7202 */ /* 0x000fe40000000f00 */
[C---:B------:R-:W-:Y:S01]  /*f330*/  HMMA.16816.F32 R56, R4.reuse, R12, R56 ;  /* 0x0000000c0438723c */ /* 0x040fe20000001838 */
[----:B------:R-:W-:Y:S02]  /*f340*/  MOV R27, R175 ;  /* 0x000000af001b7202 */ /* 0x000fe40000000f00 */
[----:B------:R-:W-:Y:S01]  /*f350*/  MOV R26, R156 ;  /* 0x0000009c001a7202 */ /* 0x000fe20000000f00 */
[----:B------:R-:W-:Y:S01]  /*f360*/  LDSM.16.MT88.4 R172, [R11+0x1c00] ;  /* 0x001c00000bac783b */ /* 0x000fe20000004200 */
[----:B------:R-:W-:Y:S02]  /*f370*/  MOV R210, R157 ;  /* 0x0000009d00d27202 */ /* 0x000fe40000000f00 */
[----:B------:R-:W-:Y:S01]  /*f380*/  MOV R8, R158 ;  /* 0x0000009e00087202 */ /* 0x000fe20000000f00 */
[----:B------:R-:W-:Y:S01]  /*f390*/  HMMA.16816.F32 R44, R4, R14, R44 ;  /* 0x0000000e042c723c */ /* 0x000fe2000000182c */
[----:B------:R-:W-:-:S02]  /*f3a0*/  MOV R236, R159 ;  /* 0x0000009f00ec7202 */ /* 0x000fc40000000f00 */
[----:B------:R-:W5:Y:S01]  /*f3b0*/  LDSM.16.MT88.4 R156, [R220+0xac00] ;  /* 0x00ac0000dc9c783b */ /* 0x000f620000004200 */
[----:B-1----:R-:W-:-:S04]  /*f3c0*/  FFMA.FTZ R0, R249, UR6, -R10 ;  /* 0x00000006f9007c23 */ /* 0x002fc8000801080a */
[C---:B------:R-:W-:Y:S01]  /*f3d0*/  HMMA.16816.F32 R52, R4.reuse, R20, R52 ;  /* 0x000000140434723c */ /* 0x040fe20000001834 */
[----:B------:R1:W-:Y:S07]  /*f3e0*/  MUFU.EX2 R14, R0 ;  /* 0x00000000000e7308 */ /* 0x0003ee0000000800 */
[----:B------:R-:W-:Y:S01]  /*f3f0*/  HMMA.16816.F32 R32, R4, R22, R32 ;  /* 0x000000160420723c */ /* 0x000fe20000001820 */
[----:B------:R2:W5:Y:S01]  /*f400*/  LDSM.16.MT88.4 R4, [R11+0x2c00] ;  /* 0x002c00000b04783b */ /* 0x0005620000004200 */
[----:B------:R-:W-:Y:S01]  /*f410*/  FFMA.FTZ R3, R244, UR6, -R3 ;  /* 0x00000006f4037c23 */ /* 0x000fe20008010803 */
[----:B-1----:R-:W-:-:S04]  /*f420*/  FFMA.FTZ R0, R241, UR6, -R10 ;  /* 0x00000006f1007c23 */ /* 0x002fc8000801080a */
[----:B------:R1:W-:Y:S08]  /*f430*/  MUFU.EX2 R15, R0 ;  /* 0x00000000000f7308 */ /* 0x0003f00000000800 */
[----:B------:R-:W4:Y:S01]  /*f440*/  MUFU.EX2 R17, R3 ;  /* 0x0000000300117308 */ /* 0x000f220000000800 */
[----:B-1----:R-:W-:-:S07]  /*f450*/  FFMA.FTZ R0, R245, UR6, -R9 ;  /* 0x00000006f5007c23 */ /* 0x002fce0008010809 */
[----:B------:R1:W-:Y:S02]  /*f460*/  MUFU.EX2 R10, R0 ;  /* 0x00000000000a7308 */ /* 0x0003e40000000800 */
[----:B-1----:R-:W-:-:S06]  /*f470*/  FFMA.FTZ R0, R240, UR6, -R9 ;  /* 0x00000006f0007c23 */ /* 0x002fcc0008010809 */
[----:B--2---:R1:W2:Y:S01]  /*f480*/  MUFU.EX2 R11, R0 ;  /* 0x00000000000b7308 */ /* 0x0042a20000000800 */
[----:B------:R-:W-:Y:S01]  /*f490*/  F2FP.F16.F32.PACK_AB R92, R29, R36 ;  /* 0x000000241d5c723e */ /* 0x000fe200000000ff */
[----:B-1----:R-:W-:-:S06]  /*f4a0*/  FFMA.FTZ R0, R237, UR6, -R9 ;  /* 0x00000006ed007c23 */ /* 0x002fcc0008010809 */
[----:B------:R1:W-:Y:S01]  /*f4b0*/  MUFU.EX2 R12, R0 ;  /* 0x00000000000c7308 */ /* 0x0003e20000000800 */
[----:B---3--:R-:W-:Y:S02]  /*f4c0*/  F2FP.F16.F32.PACK_AB R93, R19, R24 ;  /* 0x00000018135d723e */ /* 0x008fe400000000ff */
[----:B------:R-:W-:Y:S02]  /*f4d0*/  F2FP.F16.F32.PACK_AB R94, R25, R28 ;  /* 0x0000001c195e723e */ /* 0x000fe400000000ff */
[----:B----4-:R-:W-:Y:S01]  /*f4e0*/  F2FP.F16.F32.PACK_AB R95, R17, R18 ;  /* 0x00000012115f723e */ /* 0x010fe200000000ff */
[----:B-1----:R-:W-:-:S04]  /*f4f0*/  FFMA.FTZ R0, R239, UR6, -R9 ;  /* 0x00000006ef007c23 */ /* 0x002fc80008010809 */
[----:B------:R1:W3:Y:S02]  /*f500*/  MUFU.EX2 R13, R0 ;  /* 0x00000000000d7308 */ /* 0x0002e40000000800 */
[----:B------:R-:W-:Y:S01]  /*f510*/  HMMA.16816.F32 R132, R92, R140, R136 ;  /* 0x0000008c5c84723c */ /* 0x000fe20000001888 */
[----:B------:R-:W-:Y:S01]  /*f520*/  FFMA.FTZ R9, R8, R41, R236 ;  /* 0x0000002908097223 */ /* 0x000fe200000100ec */
[----:B------:R-:W-:Y:S01]  /*f530*/  FFMA.FTZ R8, R27, R40, R26 ;  /* 0x000000281b087223 */ /* 0x000fe2000001001a */
[----:B------:R-:W-:-:S05]  /*f540*/  FFMA.FTZ R3, R234, R43, R235 ;  /* 0x0000002bea037223 */ /* 0x000fca00000100eb */
[----:B------:R-:W-:Y:S01]  /*f550*/  HMMA.16816.F32 R120, R92, R126, R148 ;  /* 0x0000007e5c78723c */ /* 0x000fe20000001894 */
[----:B------:R-:W-:-:S07]  /*f560*/  FADD.FTZ R9, R232, R9 ;  /* 0x00000009e8097221 */ /* 0x000fce0000010000 */
[----:B------:R-:W-:Y:S01]  /*f570*/  HMMA.16816.F32 R136, R92, R142, R152 ;  /* 0x0000008e5c88723c */ /* 0x000fe20000001898 */
[----:B-1----:R-:W-:-:S07]  /*f580*/  FFMA.FTZ R0, R31, R42, R30 ;  /* 0x0000002a1f007223 */ /* 0x002fce000001001e */
[----:B------:R-:W-:Y:S01]  /*f590*/  HMMA.16816.F32 R116, R92, R124, R144 ;  /* 0x0000007c5c74723c */ /* 0x000fe20000001890 */
[----:B------:R-:W-:-:S07]  /*f5a0*/  FADD.FTZ R21, R247, R8 ;  /* 0x00000008f7157221 */ /* 0x000fce0000010000 */
[C---:B-----5:R-:W-:Y:S08]  /*f5b0*/  HMMA.16816.F32 R148, R92.reuse, R156, R192 ;  /* 0x0000009c5c94723c */ /* 0x060ff000000018c0 */
[C---:B------:R-:W-:Y:S08]  /*f5c0*/  HMMA.16816.F32 R152, R92.reuse, R158, R188 ;  /* 0x0000009e5c98723c */ /* 0x040ff000000018bc */
[C---:B------:R-:W-:Y:S08]  /*f5d0*/  HMMA.16816.F32 R164, R92.reuse, R172, R164 ;  /* 0x000000ac5ca4723c */ /* 0x040ff000000018a4 */
[C---:B------:R-:W-:Y:S08]  /*f5e0*/  HMMA.16816.F32 R168, R92.reuse, R174, R168 ;  /* 0x000000ae5ca8723c */ /* 0x040ff000000018a8 */
[C---:B------:R-:W-:Y:S08]  /*f5f0*/  HMMA.16816.F32 R72, R92.reuse, R80, R180 ;  /* 0x000000505c48723c */ /* 0x040ff000000018b4 */
[C---:B------:R-:W-:Y:S08]  /*f600*/  HMMA.16816.F32 R76, R92.reuse, R82, R176 ;  /* 0x000000525c4c723c */ /* 0x040ff000000018b0 */
[----:B------:R-:W-:Y:S01]  /*f610*/  HMMA.16816.F32 R88, R92, R4, R160 ;  /* 0x000000045c58723c */ /* 0x000fe200000018a0 */
[----:B------:R-:W-:-:S07]  /*f620*/  FADD.FTZ R20, R38, R3 ;  /* 0x0000000326147221 */ /* 0x000fce0000010000 */
[----:B------:R-:W-:Y:S01]  /*f630*/  HMMA.16816.F32 R92, R92, R6, R96 ;  /* 0x000000065c5c723c */ /* 0x000fe20000001860 */
[----:B------:R-:W-:Y:S02]  /*f640*/  F2FP.F16.F32.PACK_AB R96, R16, R37 ;  /* 0x000000251060723e */ /* 0x000fe400000000ff */
[----:B--2---:R-:W-:Y:S02]  /*f650*/  F2FP.F16.F32.PACK_AB R97, R11, R10 ;  /* 0x0000000a0b61723e */ /* 0x004fe400000000ff */
[----:B------:R-:W-:Y:S02]  /*f660*/  F2FP.F16.F32.PACK_AB R98, R15, R14 ;  /* 0x0000000e0f62723e */ /* 0x000fe400000000ff */
[----:B---3--:R-:W-:Y:S01]  /*f670*/  F2FP.F16.F32.PACK_AB R99, R13, R12 ;  /* 0x0000000c0d63723e */ /* 0x008fe200000000ff */
        /* <DEDUP_REMOVED lines=9> */
[----:B------:R-:W-:Y:S01]  /*f710*/  HMMA.16816.F32 R84, R96, R4, R52 ;  /* 0x000000046054723c */ /* 0x000fe20000001834 */
[----:B------:R-:W-:Y:S01]  /*f720*/  FADD.FTZ R5, R219, R20 ;  /* 0x00000014db057221 */ /* 0x000fe20000010000 */
[----:B------:R-:W-:-:S03]  /*f730*/  FADD.FTZ R4, R213, R0 ;  /* 0x00000000d5047221 */ /* 0x000fc60000010000 */
[----:B------:R-:W-:Y:S01]  /*f740*/  FADD.FTZ R5, R221, R5 ;  /* 0x00000005dd057221 */ /* 0x000fe20000010000 */
[----:B------:R-:W-:Y:S01]  /*f750*/  FADD.FTZ R3, R222, R3 ;  /* 0x00000003de037221 */ /* 0x000fe20000010000 */
[----:B------:R-:W-:Y:S02]  /*f760*/  FADD.FTZ R4, R230, R4 ;  /* 0x00000004e6047221 */ /* 0x000fe40000010000 */
        /* <DEDUP_REMOVED lines=58> */
[----:B------:R-:W-:-:S02]  /*fb10*/  MOV R107, R252 ;  /* 0x000000fc006b7202 */ /* 0x000fc40000000f00 */
[----:B------:R-:W-:Y:S01]  /*fb20*/  @P1 IADD3 R234, PT, PT, R212, -0x4, RZ ;  /* 0xfffffffcd4ea1810 */ /* 0x000fe20007ffe0ff */
[----:B------:R-:W-:Y:S06]  /*fb30*/  @P1 BRA `(.L_x_968) ;  /* 0x0000000000041947 */ /* 0x000fec0003800000 */
.L_x_965:
[----:B-12---:R-:W-:-:S07]  /*fb40*/  IADD3 R234, PT, PT, R107, -0x1, RZ ;  /* 0xffffffff6bea7810 */ /* 0x006fce0007ffe0ff */
.L_x_968:
[----:B---3--:R-:W2:Y:S02]  /*fb50*/  LDL R0, [R1+0x38] ;  /* 0x0000380001007983 */ /* 0x008ea40000100800 */
[----:B--2---:R-:W-:-:S13]  /*fb60*/  ISETP.GE.AND P0, PT, R234, R0, PT ;  /* 0x00000000ea00720c */ /* 0x004fda0003f06270 */
[----:B------:R-:W-:Y:S05]  /*fb70*/  @!P0 BRA `(.L_x_969) ;  /* 0x0000004c00208947 */ /* 0x000fea0003800000 */
[----:B------:R-:W2:Y:S01]  /*fb80*/  LDL.LU R3, [R1+0x14] ;  /* 0x0000140001037983 */ /* 0x000ea20000300800 */
[----:B------:R-:W1:Y:S03]  /*fb90*/  LDCU.64 UR6, c[0x0][0x3c0] ;  /* 0x00007800ff0677ac */ /* 0x000e660008000a00 */
[----:B------:R-:W3:Y:S01]  /*fba0*/  LDL.LU R0, [R1+0x18] ;  /* 0x0000180001007983 */ /* 0x000ee20000300800 */
[----:B------:R-:W-:Y:S01]  /*fbb0*/  IMAD.MOV.U32 R106, RZ, RZ, R101 ;  /* 0x000000ffff6a7224 */ /* 0x000fe200078e0065 */
[----:B------:R-:W-:Y:S01]  /*fbc0*/  MOV R105, R102 ;  /* 0x0000006600697202 */ /* 0x000fe20000000f00 */
[----:B------:R-:W-:Y:S01]  /*fbd0*/  IMAD.MOV.U32 R100, RZ, RZ, R103 ;  /* 0x000000ffff647224 */ /* 0x000fe200078e0067 */
[----:B------:R-:W4:Y:S01]  /*fbe0*/  S2R R6, SR_TID.X ;  /* 0x0000000000067919 */ /* 0x000f220000002100 */
[C---:B------:R-:W-:Y:S01]  /*fbf0*/  VIADD R232, R225.reuse, 0x8 ;  /* 0x00000008e1e87836 */ /* 0x040fe20000000000 */
[C---:B------:R-:W-:Y:S01]  /*fc00*/  IADD3 R231, PT, PT, R225.reuse, 0x48, RZ ;  /* 0x00000048e1e77810 */ /* 0x040fe20007ffe0ff */
[----:B------:R-:W-:Y:S01]  /*fc10*/  VIADD R230, R225, 0x40 ;  /* 0x00000040e1e67836 */ /* 0x000fe20000000000 */
[----:B------:R-:W5:Y:S01]  /*fc20*/  S2R R4, SR_TID.X ;  /* 0x0000000000047919 */ /* 0x000f620000002100 */
[----:B------:R-:W2:Y:S01]  /*fc30*/  LDCU UR9, c[0x0][0x50c] ;  /* 0x0000a180ff0977ac */ /* 0x000ea20008000800 */
[----:B------:R-:W2:Y:S01]  /*fc40*/  LDCU UR4, c[0x0][0x45c] ;  /* 0x00008b80ff0477ac */ /* 0x000ea20008000800 */
[----:B-1----:R-:W-:-:S02]  /*fc50*/  USHF.L.U64.HI UR8, UR6, 0x5, UR7 ;  /* 0x0000000506087899 */ /* 0x002fc40008010207 */
[----:B------:R-:W-:Y:S01]  /*fc60*/  USHF.L.U32 UR10, UR6, 0x5, URZ ;  /* 0x00000005060a7899 */ /* 0x000fe200080006ff */
[----:B------:R-:W1:Y:S01]  /*fc70*/  LDCU.64 UR6, c[0x0][0x3c0] ;  /* 0x00007800ff0677ac */ /* 0x000e620008000a00 */
[----:B----4-:R-:W-:Y:S02]  /*fc80*/  SHF.R.U32.HI R223, RZ, 0x1, R6 ;  /* 0x00000001ffdf7819 */ /* 0x010fe40000011606 */
[----:B-----5:R-:W-:Y:S01]  /*fc90*/  LOP3.LUT P4, RZ, R4, 0x4, RZ, 0xc0, !PT ;  /* 0x0000000404ff7812 */ /* 0x020fe2000788c0ff */
[----:B--2---:R-:W-:Y:S02]  /*fca0*/  IMAD.MOV.U32 R7, RZ, RZ, R3 ;  /* 0x000000ffff077224 */ /* 0x004fe400078e0003 */
[----:B------:R-:W-:Y:S02]  /*fcb0*/  IMAD.SHL.U32 R3, R6, 0x4, RZ ;  /* 0x0000000406037824 */ /* 0x000fe400078e00ff */
[----:B---3--:R-:W-:Y:S01]  /*fcc0*/  IMAD.MOV.U32 R5, RZ, RZ, R0 ;  /* 0x000000ffff057224 */ /* 0x008fe200078e0000 */
[----:B------:R-:W-:-:S04]  /*fcd0*/  LOP3.LUT R0, R7, 0xc0, RZ, 0xc0, !PT ;  /* 0x000000c007007812 */ /* 0x000fc800078ec0ff */
[----:B------:R-:W-:Y:S02]  /*fce0*/  LOP3.LUT R0, R0, 0x18, R3, 0xf8, !PT ;  /* 0x0000001800007812 */ /* 0x000fe400078ef803 */
[----:B------:R-:W-:Y:S02]  /*fcf0*/  LOP3.LUT R3, R7, 0x120, RZ, 0xc0, !PT ;  /* 0x0000012007037812 */ /* 0x000fe400078ec0ff */
[----:B------:R-:W-:Y:S01]  /*fd00*/  LOP3.LUT R221, R0, 0x8, R6, 0x78, !PT ;  /* 0x0000000800dd7812 */ /* 0x000fe200078e7806 */
[----:B------:R-:W-:Y:S01]  /*fd10*/  IMAD.SHL.U32 R6, R6, 0x10, RZ ;  /* 0x0000001006067824 */ /* 0x000fe200078e00ff */
[----:B------:R-:W-:Y:S02]  /*fd20*/  LOP3.LUT R223, R0, 0x8, R223, 0x78, !PT ;  /* 0x0000000800df7812 */ /* 0x000fe400078e78df */
[----:B------:R-:W-:Y:S02]  /*fd30*/  LOP3.LUT R221, R5, R221, RZ, 0xfc, !PT ;  /* 0x000000dd05dd7212 */ /* 0x000fe400078efcff */
[----:B------:R-:W-:-:S02]  /*fd40*/  LOP3.LUT R3, R3, 0x3e00, R6, 0xf8, !PT ;  /* 0x00003e0003037812 */ /* 0x000fc400078ef806 */
[----:B------:R-:W-:Y:S02]  /*fd50*/  LEA R221, R221, UR5, 0x1 ;  /* 0x00000005dddd7c11 */ /* 0x000fe4000f8e08ff */
[----:B------:R-:W-:Y:S01]  /*fd60*/  LOP3.LUT R223, R3, R223, RZ, 0xfc, !PT ;  /* 0x000000df03df7212 */ /* 0x000fe200078efcff */
[----:B------:R-:W-:Y:S02]  /*fd70*/  IMAD.MOV.U32 R3, RZ, RZ, R104 ;  /* 0x000000ffff037224 */ /* 0x000fe400078e0068 */
[----:B------:R-:W-:Y:S01]  /*fd80*/  IMAD.IADD R222, R2, 0x1, R221 ;  /* 0x0000000102de7824 */ /* 0x000fe200078e02dd */
[----:B------:R-:W-:-:S05]  /*fd90*/  LEA R223, R223, UR5, 0x1 ;  /* 0x00000005dfdf7c11 */ /* 0x000fca000f8e08ff */
[----:B------:R-:W-:Y:S01]  /*fda0*/  IMAD.IADD R224, R2, 0x1, R223 ;  /* 0x0000000102e07824 */ /* 0x000fe200078e02df */
[----:B-1----:R-:W-:Y:S06]  /*fdb0*/  BRA `(.L_x_970) ;  /* 0x0000000000647947 */ /* 0x002fec0003800000 */
.L_x_972:
        /* <DEDUP_REMOVED lines=25> */
.L_x_970:
[----:B------:R-:W2:Y:S01]  /*ff50*/  LDL R4, [R1+0x40] ;  /* 0x0000400001047983 */ /* 0x000ea20000100800 */
[----:B------:R-:W-:Y:S04]  /*ff60*/  DEPBAR.LE SB0, 0x0 ;  /* 0x000080000000791a */ /* 0x000fe80000000000 */
[----:B------:R-:W3:Y:S01]  /*ff70*/  LDL R10, [R1+0x3c] ;  /* 0x00003c00010a7983 */ /* 0x000ee20000100800 */
[C---:B------:R-:W-:Y:S01]  /*ff80*/  IMAD.WIDE.U32 R8, R234.reuse, UR6, RZ ;  /* 0x00000006ea087c25 */ /* 0x040fe2000f8e00ff */
[----:B------:R-:W-:Y:S03]  /*ff90*/  BAR.SYNC.DEFER_BLOCKING 0x0 ;  /* 0x0000000000007b1d */ /* 0x000fe60000010000 */
[----:B-1----:R-:W-:Y:S01]  /*ffa0*/  IMAD R0, R234, UR7, R9 ;  /* 0x00000007ea007c24 */ /* 0x002fe2000f8e0209 */
[C---:B------:R-:W-:Y:S04]  /*ffb0*/  LEA R2, P0, R8.reuse, UR10, 0x6 ;  /* 0x0000000a08027c11 */ /* 0x040fe8000f8030ff */
[C-C-:B------:R-:W-:Y:S01]  /*ffc0*/  LEA.HI.X R5, R8.reuse, UR8, R0.reuse, 0x6, P0 ;  /* 0x0000000808057c11 */ /* 0x140fe200080f3400 */
[----:B------:R-:W1:Y:S01]  /*ffd0*/  S2R R235, SR_TID.X ;  /* 0x0000000000eb7919 */ /* 0x000e620000002100 */
[-C--:B--2---:R-:W-:Y:S02]  /*ffe0*/  LEA R6, P1, R8, R4.reuse, 0x7 ;  /* 0x0000000408067211 */ /* 0x084fe400078238ff */
[----:B------:R-:W-:Y:S02]  /*fff0*/  LEA R4, P0, R2, R4, 0x1 ;  /* 0x0000000402047211 */ /* 0x000fe400078008ff */
[-C--:B---3--:R-:W-:Y:S01]  /*10000*/  LEA.HI.X R7, R8, R10.reuse, R0, 0x7, P1 ;  /* 0x0000000a08077211 */ /* 0x088fe200008f3c00 */
[----:B-1----:R-:W-:Y:S01]  /*10010*/  IMAD.SHL.U32 R0, R235, 0x2, RZ ;  /* 0x00000002eb007824 */ /* 0x002fe200078e00ff */
[----:B------:R-:W-:Y:S03]  /*10020*/  LEA.HI.X R5, R2, R10, R5, 0x1, P0 ;  /* 0x0000000a02057211 */ /* 0x000fe600000f0c05 */
[----:B------:R-:W-:Y:S01]  /*10030*/  @!PT LDS RZ, [RZ] ;  /* 0x00000000fffff984 */ /* 0x000fe20000000800 */
[----:B------:R-:W-:Y:S01]  /*10040*/  @!PT LDS RZ, [RZ] ;  /* 0x00000000fffff984 */ /* 0x000fe20000000800 */
[----:B------:R-:W-:Y:S01]  /*10050*/  @!PT LDS RZ, [RZ] ;  /* 0x00000000fffff984 */ /* 0x000fe20000000800 */
[----:B------:R-:W-:Y:S01]  /*10060*/  LDGSTS.E.BYPASS.LTC128B.128 [R233+0x9000], desc[UR14][R6.64] ;  /* 0x0900000006e97fae */ /* 0x000fe2000b981a0e */
[----:B------:R-:W-:Y:S05]  /*10070*/  LOP3.LUT R0, R0, 0x6, RZ, 0xc0, !PT ;  /* 0x0000000600007812 */ /* 0x000fea00078ec0ff */
[----:B------:R-:W-:Y:S02]  /*10080*/  IMAD R2, R234, 0x40, R0 ;  /* 0x00000040ea027824 */ /* 0x000fe400078e0200 */
[----:B------:R-:W-:Y:S03]  /*10090*/  LDGSTS.E.BYPASS.LTC128B.128 [R233+0xa000], desc[UR14][R6.64+0x40] ;  /* 0x0a00004006e97fae */ /* 0x000fe6000b981a0e */
[-C--:B------:R-:W-:Y:S02]  /*100a0*/  ISETP.GT.AND P3, PT, R232, R2.reuse, PT ;  /* 0x00000002e800720c */ /* 0x080fe40003f64270 */
[CC--:B------:R-:W-:Y:S02]  /*100b0*/  ISETP.GT.AND P0, PT, R225.reuse, R2.reuse, PT ;  /* 0x00000002e100720c */ /* 0x0c0fe40003f04270 */
[----:B------:R-:W-:Y:S01]  /*100c0*/  ISETP.GT.AND P5, PT, R230, R2, PT ;  /* 0x00000002e600720c */ /* 0x000fe20003fa4270 */
[----:B------:R-:W-:Y:S08]  /*100d0*/  LDGSTS.E.BYPASS.LTC128B.128 [R233+0xb000], desc[UR14][R6.64+0x80] ;  /* 0x0b00008006e97fae */ /* 0x000ff0000b981a0e */
[----:B------:R-:W-:Y:S08]  /*100e0*/  LDGSTS.E.BYPASS.LTC128B.128 [R233+0x9800], desc[UR14][R4.64] ;  /* 0x0980000004e97fae */ /* 0x000ff0000b981a0e */
[----:B------:R-:W-:Y:S08]  /*100f0*/  LDGSTS.E.BYPASS.LTC128B.128 [R233+0xa800], desc[UR14][R4.64+0x40] ;  /* 0x0a80004004e97fae */ /* 0x000ff0000b981a0e */
[----:B------:R1:W-:Y:S08]  /*10100*/  LDGSTS.E.BYPASS.LTC128B.128 [R233+0xb800], desc[UR14][R4.64+0x80] ;  /* 0x0b80008004e97fae */ /* 0x0003f0000b981a0e */
[----:B------:R-:W-:Y:S08]  /*10110*/  LDSM.16.M88.4 R64, [R223] ;  /* 0x00000000df40783b */ /* 0x000ff00000000200 */
[----:B-----5:R-:W1:Y:S08]  /*10120*/  LDSM.16.M88.4 R16, [R221+0x6000] ;  /* 0x00600000dd10783b */ /* 0x020e700000000200 */
        /* <DEDUP_REMOVED lines=28> */
[----:B------:R4:W-:Y:S01]  /*102f0*/  STL [R1+0x1c], R0 ;  /* 0x00001c0001007387 */ /* 0x0009e20000100800 */
[-C--:B-----5:R-:W-:Y:S03]  /*10300*/  HMMA.16816.F32 R52, R64, R108.reuse, RZ ;  /* 0x0000006c4034723c */ /* 0x0a0fe600000018ff */
[----:B------:R-:W5:Y:S05]  /*10310*/  LDL R252, [R1+0x38] ;  /* 0x0000380001fc7983 */ /* 0x000f6a0000100800 */
[C---:B------:R-:W-:Y:S08]  /*10320*/  HMMA.16816.F32 R56, R60.reuse, R108, RZ ;  /* 0x0000006c3c38723c */ /* 0x040ff000000018ff */
[-C--:B------:R-:W-:Y:S01]  /*10330*/  HMMA.16816.F32 R60, R60, R110.reuse, RZ ;  /* 0x0000006e3c3c723c */ /* 0x080fe200000018ff */
[----:B----4-:R-:W-:Y:S07]  /*10340*/  VIADD R0, R2, 0x1 ;  /* 0x0000000102007836 */ /* 0x010fee0000000000 */
[----:B------:R-:W-:Y:S01]  /*10350*/  HMMA.16816.F32 R64, R64, R110, RZ ;  /* 0x0000006e4040723c */ /* 0x000fe200000018ff */
[----:B------:R-:W4:Y:S01]  /*10360*/  LDSM.16.M88.4 R108, [R223+0x2000] ;  /* 0x00200000df6c783b */ /* 0x000f220000000200 */
[-C--:B------:R-:W-:Y:S02]  /*10370*/  ISETP.GT.AND P2, PT, R225, R0.reuse, PT ;  /* 0x00000000e100720c */ /* 0x080fe40003f44270 */
[-C--:B------:R-:W-:Y:S02]  /*10380*/  ISETP.GT.AND P6, PT, R230, R0.reuse, PT ;  /* 0x00000000e600720c */ /* 0x080fe40003fc4270 */
[----:B------:R-:W-:Y:S02]  /*10390*/  ISETP.GT.AND P1, PT, R232, R0, PT ;  /* 0x00000000e800720c */ /* 0x000fe40003f24270 */
        /* <DEDUP_REMOVED lines=102> */
[----:B------:R1:W2:Y:S10]  /*10a00*/  MUFU.TANH R101, R7 ;  /* 0x0000000700657308 */ /* 0x0002b40000002400 */
[----:B------:R2:W-:Y:S10]  /*10a10*/  MUFU.TANH R176, R10 ;  /* 0x0000000a00b07308 */ /* 0x0005f40000002400 */
[----:B------:R-:W3:Y:S01]  /*10a20*/  MUFU.TANH R9, R9 ;  /* 0x0000000900097308 */ /* 0x000ee20000002400 */
[----:B-1----:R-:W1:Y:S09]  /*10a30*/  LDSM.16.M88.4 R4, [R222+0x8400] ;  /* 0x00840000de04783b */ /* 0x002e720000000200 */
[----:B------:R-:W-:Y:S01]  /*10a40*/  MUFU.TANH R182, R13 ;  /* 0x0000000d00b67308 */ /* 0x000fe20000002400 */
[----:B--2---:R-:W-:Y:S02]  /*10a50*/  FSEL R10, R101, -INF , !P1 ;  /* 0xff800000650a7808 */ /* 0x004fe40004800000 */
[----:B------:R-:W-:Y:S07]  /*10a60*/  ISETP.GE.AND P1, PT, R0, R226, PT ;  /* 0x000000e20000720c */ /* 0x000fee0003f26270 */
[----:B------:R3:W-:Y:S10]  /*10a70*/  MUFU.TANH R179, R19 ;  /* 0x0000001300b37308 */ /* 0x0007f40000002400 */
[----:B------:R-:W-:Y:S10]  /*10a80*/  MUFU.TANH R183, R12 ;  /* 0x0000000c00b77308 */ /* 0x000ff40000002400 */
[----:B------:R-:W2:Y:S01]  /*10a90*/  MUFU.TANH R8, R8 ;  /* 0x0000000800087308 */ /* 0x000ea20000002400 */
[----:B---3--:R-:W-:Y:S02]  /*10aa0*/  FSEL R19, R9, -INF , !P6 ;  /* 0xff80000009137808 */ /* 0x008fe40007000000 */
[----:B------:R-:W-:Y:S02]  /*10ab0*/  ISETP.GT.AND P6, PT, R231, R2, PT ;  /* 0x00000002e700720c */ /* 0x000fe40003fc4270 */
[----:B------:R-:W-:Y:S02]  /*10ac0*/  FSEL R19, R19, -INF , !P1 ;  /* 0xff80000013137808 */ /* 0x000fe40004800000 */
[----:B------:R-:W-:Y:S03]  /*10ad0*/  FSEL R9, R176, -INF , !P6 ;  /* 0xff800000b0097808 */ /* 0x000fe60007000000 */
[----:B------:R3:W4:Y:S01]  /*10ae0*/  MUFU.TANH R104, R11 ;  /* 0x0000000b00687308 */ /* 0x0007220000002400 */
[-C--:B------:R-:W-:Y:S01]  /*10af0*/  ISETP.GE.AND P6, PT, R2, R227.reuse, PT ;  /* 0x000000e30200720c */ /* 0x080fe20003fc6270 */
[-C--:B-1----:R-:W-:Y:S08]  /*10b00*/  HMMA.16816.F32 R20, R200, R4.reuse, R20 ;  /* 0x00000004c814723c */ /* 0x082ff00000001814 */
[----:B------:R2:W-:Y:S01]  /*10b10*/  MUFU.TANH R12, R14 ;  /* 0x0000000e000c7308 */ /* 0x0005e20000002400 */
[C---:B------:R-:W-:Y:S04]  /*10b20*/  HMMA.16816.F32 R24, R108.reuse, R4, R24 ;  /* 0x000000046c18723c */ /* 0x040fe80000001818 */
[----:B------:R-:W-:Y:S02]  /*10b30*/  FSEL R5, R103, -INF , !P2 ;  /* 0xff80000067057808 */ /* 0x000fe40005000000 */
[----:B------:R-:W-:Y:S03]  /*10b40*/  ISETP.GE.AND P2, PT, R0, R227, PT ;  /* 0x000000e30000720c */ /* 0x000fe60003f46270 */
[----:B------:R1:W5:Y:S01]  /*10b50*/  MUFU.TANH R178, R15 ;  /* 0x0000000f00b27308 */ /* 0x0003620000002400 */
[----:B---3--:R-:W-:Y:S01]  /*10b60*/  FSEL R11, R107, -INF , !P0 ;  /* 0xff8000006b0b7808 */ /* 0x008fe20004000000 */
[-C--:B------:R-:W-:Y:S03]  /*10b70*/  HMMA.16816.F32 R28, R108, R6.reuse, R28 ;  /* 0x000000066c1c723c */ /* 0x080fe6000000181c */
[----:B------:R-:W-:Y:S01]  /*10b80*/  ISETP.GT.AND P0, PT, R231, R0, PT ;  /* 0x00000000e700720c */ /* 0x000fe20003f04270 */
[----:B------:R-:W-:Y:S01]  /*10b90*/  FMUL.FTZ R21, R21, UR9 ;  /* 0x0000000915157c20 */ /* 0x000fe20008410000 */
[----:B------:R-:W-:Y:S01]  /*10ba0*/  FSEL R4, R102, -INF , !P3 ;  /* 0xff80000066047808 */ /* 0x000fe20005800000 */
[----:B------:R-:W-:Y:S01]  /*10bb0*/  FMUL.FTZ R20, R20, UR9 ;  /* 0x0000000914147c20 */ /* 0x000fe20008410000 */
[----:B------:R-:W-:Y:S01]  /*10bc0*/  FSEL R177, R5, -INF , !P2 ;  /* 0xff80000005b17808 */ /* 0x000fe20005000000 */
[C---:B------:R-:W-:Y:S01]  /*10bd0*/  HMMA.16816.F32 R32, R200.reuse, R6, R32 ;  /* 0x00000006c820723c */ /* 0x040fe20000001820 */
[----:B------:R-:W-:Y:S03]  /*10be0*/  MUFU.TANH R188, R21 ;  /* 0x0000001500bc7308 */ /* 0x000fe60000002400 */
[----:B--2---:R-:W-:Y:S01]  /*10bf0*/  FSEL R14, R8, -INF , !P5 ;  /* 0xff800000080e7808 */ /* 0x004fe20006800000 */
[----:B------:R-:W-:Y:S01]  /*10c00*/  VIADD R8, R2, 0x8 ;  /* 0x0000000802087836 */ /* 0x000fe20000000000 */
[CC--:B------:R-:W-:Y:S01]  /*10c10*/  ISETP.GE.AND P3, PT, R0.reuse, R229.reuse, PT ;  /* 0x000000e50000720c */ /* 0x0c0fe20003f66270 */
[----:B------:R-:W-:Y:S01]  /*10c20*/  FMUL.FTZ R27, R27, UR9 ;  /* 0x000000091b1b7c20 */ /* 0x000fe20008410000 */
[----:B------:R-:W-:Y:S01]  /*10c30*/  ISETP.GE.AND P5, PT, R0, R228, PT ;  /* 0x000000e40000720c */ /* 0x000fe20003fa6270 */
[----:B------:R-:W-:Y:S01]  /*10c40*/  VIADD R0, R2, 0x9 ;  /* 0x0000000902007836 */ /* 0x000fe20000000000 */
[----:B------:R-:W-:Y:S01]  /*10c50*/  ISETP.GT.AND P2, PT, R230, R8, PT ;  /* 0x00000008e600720c */ /* 0x000fe20003f44270 */
[----:B------:R2:W-:Y:S01]  /*10c60*/  MUFU.TANH R101, R27 ;  /* 0x0000001b00657308 */ /* 0x0005e20000002400 */
[----:B------:R-:W-:Y:S01]  /*10c70*/  ISETP.GE.AND P1, PT, R8, R226, PT ;  /* 0x000000e20800720c */ /* 0x000fe20003f26270 */
[----:B------:R-:W-:Y:S01]  /*10c80*/  FMUL.FTZ R22, R22, UR9 ;  /* 0x0000000916167c20 */ /* 0x000fe20008410000 */
[----:B------:R-:W-:Y:S01]  /*10c90*/  FMUL.FTZ R23, R23, UR9 ;  /* 0x0000000917177c20 */ /* 0x000fe20008410000 */
[----:B------:R-:W-:Y:S01]  /*10ca0*/  FMUL.FTZ R25, R25, UR9 ;  /* 0x0000000919197c20 */ /* 0x000fe20008410000 */
[----:B------:R-:W-:Y:S01]  /*10cb0*/  FMUL.FTZ R28, R28, UR9 ;  /* 0x000000091c1c7c20 */ /* 0x000fe20008410000 */
[----:B------:R-:W-:Y:S01]  /*10cc0*/  FMUL.FTZ R13, R29, UR9 ;  /* 0x000000091d0d7c20 */ /* 0x000fe20008410000 */
[----:B----4-:R-:W-:Y:S03]  /*10cd0*/  FSEL R29, R104, -INF , !P0 ;  /* 0xff800000681d7808 */ /* 0x010fe60004000000 */
[----:B------:R-:W-:Y:S01]  /*10ce0*/  MUFU.TANH R186, R23 ;  /* 0x0000001700ba7308 */ /* 0x000fe20000002400 */
[----:B------:R-:W-:Y:S01]  /*10cf0*/  ISETP.GE.AND P0, PT, R2, R229, PT ;  /* 0x000000e50200720c */ /* 0x000fe20003f06270 */
[----:B-1----:R-:W-:Y:S01]  /*10d00*/  FMUL.FTZ R15, R30, UR9 ;  /* 0x000000091e0f7c20 */ /* 0x002fe20008410000 */
[----:B------:R-:W-:Y:S01]  /*10d10*/  FSEL R30, R11, -INF , !P6 ;  /* 0xff8000000b1e7808 */ /* 0x000fe20007000000 */
[----:B------:R-:W-:Y:S01]  /*10d20*/  FMUL.FTZ R26, R26, UR9 ;  /* 0x000000091a1a7c20 */ /* 0x000fe20008410000 */
[----:B------:R-:W-:Y:S01]  /*10d30*/  FSEL R176, R4, -INF , !P0 ;  /* 0xff80000004b07808 */ /* 0x000fe20004000000 */
[----:B------:R-:W-:Y:S01]  /*10d40*/  FMUL.FTZ R24, R24, UR9 ;  /* 0x0000000918187c20 */ /* 0x000fe20008410000 */
[----:B------:R-:W-:Y:S01]  /*10d50*/  ISETP.GT.AND P0, PT, R230, R0, PT ;  /* 0x00000000e600720c */ /* 0x000fe20003f04270 */
[----:B------:R-:W1:Y:S01]  /*10d60*/  LDSM.16.M88.4 R4, [R222+0x8800] ;  /* 0x00880000de04783b */ /* 0x000e620000000200 */
[C---:B------:R-:W-:Y:S01]  /*10d70*/  ISETP.GE.AND P6, PT, R2.reuse, R226, PT ;  /* 0x000000e20200720c */ /* 0x040fe20003fc6270 */
[----:B------:R-:W-:Y:S01]  /*10d80*/  MUFU.TANH R184, R25 ;  /* 0x0000001900b87308 */ /* 0x000fe20000002400 */
[----:B------:R-:W-:Y:S01]  /*10d90*/  FSEL R11, R183, -INF , !P2 ;  /* 0xff800000b70b7808 */ /* 0x000fe20005000000 */
[----:B------:R-:W-:Y:S01]  /*10da0*/  FMUL.FTZ R33, R33, UR9 ;  /* 0x0000000921217c20 */ /* 0x000fe20008410000 */
[-C--:B------:R-:W-:Y:S01]  /*10db0*/  ISETP.GE.AND P2, PT, R2, R228.reuse, PT ;  /* 0x000000e40200720c */ /* 0x080fe20003f46270 */
[----:B------:R-:W-:Y:S01]  /*10dc0*/  FMUL.FTZ R32, R32, UR9 ;  /* 0x0000000920207c20 */ /* 0x000fe20008410000 */
[----:B------:R-:W-:Y:S01]  /*10dd0*/  FSEL R29, R29, -INF , !P5 ;  /* 0xff8000001d1d7808 */ /* 0x000fe20006800000 */
[----:B------:R-:W-:Y:S01]  /*10de0*/  FMUL.FTZ R34, R34, UR9 ;  /* 0x0000000922227c20 */ /* 0x000fe20008410000 */
[----:B--2---:R-:W-:Y:S03]  /*10df0*/  FSEL R27, R9, -INF , !P2 ;  /* 0xff800000091b7808 */ /* 0x004fe60005000000 */
[----:B------:R2:W-:Y:S01]  /*10e00*/  MUFU.TANH R189, R20 ;  /* 0x0000001400bd7308 */ /* 0x0005e20000002400 */
[C---:B------:R-:W-:Y:S01]  /*10e10*/  ISETP.GE.AND P2, PT, R8.reuse, R228, PT ;  /* 0x000000e40800720c */ /* 0x040fe20003f46270 */
[----:B------:R-:W-:Y:S01]  /*10e20*/  FMUL.FTZ R35, R35, UR9 ;  /* 0x0000000923237c20 */ /* 0x000fe20008410000 */
[-C--:B------:R-:W-:Y:S07]  /*10e30*/  ISETP.GE.AND P5, PT, R8, R227.reuse, PT ;  /* 0x000000e30800720c */ /* 0x080fee0003fa6270 */
[----:B------:R-:W-:Y:S10]  /*10e40*/  MUFU.TANH R187, R22 ;  /* 0x0000001600bb7308 */ /* 0x000ff40000002400 */
[----:B------:R-:W-:Y:S01]  /*10e50*/  MUFU.TANH R103, R26 ;  /* 0x0000001a00677308 */ /* 0x000fe20000002400 */
[----:B--2---:R-:W-:Y:S02]  /*10e60*/  FSEL R20, R11, -INF , !P1 ;  /* 0xff8000000b147808 */ /* 0x004fe40004800000 */
[----:B------:R-:W-:Y:S07]  /*10e70*/  ISETP.GE.AND P1, PT, R0, R227, PT ;  /* 0x000000e30000720c */ /* 0x000fee0003f26270 */
[----:B------:R-:W-:Y:S01]  /*10e80*/  MUFU.TANH R107, R28 ;  /* 0x0000001c006b7308 */ /* 0x000fe20000002400 */
[-C--:B-1----:R-:W-:Y:S09]  /*10e90*/  HMMA.16816.F32 R36, R200, R4.reuse, R36 ;  /* 0x00000004c824723c */ /* 0x082ff20000001824 */
[----:B------:R-:W-:Y:S01]  /*10ea0*/  MUFU.TANH R104, R13 ;  /* 0x0000000d00687308 */ /* 0x000fe20000002400 */
[C---:B------:R-:W-:Y:S09]  /*10eb0*/  HMMA.16816.F32 R40, R108.reuse, R4, R40 ;  /* 0x000000046c28723c */ /* 0x040ff20000001828 */
[----:B------:R1:W2:Y:S01]  /*10ec0*/  MUFU.TANH R180, R18 ;  /* 0x0000001200b47308 */ /* 0x0002a20000002400 */
[----:B------:R-:W-:Y:S01]  /*10ed0*/  VIADD R4, R2, 0x19 ;  /* 0x0000001902047836 */ /* 0x000fe20000000000 */
[-C--:B------:R-:W-:Y:S08]  /*10ee0*/  HMMA.16816.F32 R44, R108, R6.reuse, R44 ;  /* 0x000000066c2c723c */ /* 0x080ff0000000182c */
[----:B------:R-:W3:Y:S01]  /*10ef0*/  MUFU.TANH R16, R16 ;  /* 0x0000001000107308 */ /* 0x000ee20000002400 */
[----:B------:R-:W-:Y:S01]  /*10f00*/  FMUL.FTZ R37, R37, UR9 ;  /* 0x0000000925257c20 */ /* 0x000fe20008410000 */
[----:B------:R-:W-:Y:S01]  /*10f10*/  FMUL.FTZ R36, R36, UR9 ;  /* 0x0000000924247c20 */ /* 0x000fe20008410000 */
[----:B------:R-:W-:Y:S01]  /*10f20*/  FMUL.FTZ R39, R39, UR9 ;  /* 0x0000000927277c20 */ /* 0x000fe20008410000 */
[----:B------:R-:W-:Y:S01]  /*10f30*/  FMUL.FTZ R38, R38, UR9 ;  /* 0x0000000926267c20 */ /* 0x000fe20008410000 */
[C---:B------:R-:W-:Y:S05]  /*10f40*/  HMMA.16816.F32 R48, R200.reuse, R6, R48 ;  /* 0x00000006c830723c */ /* 0x040fea0000001830 */
[----:B------:R4:W3:Y:S01]  /*10f50*/  MUFU.TANH R181, R17 ;  /* 0x0000001100b57308 */ /* 0x0008e20000002400 */
[----:B-1----:R-:W-:Y:S01]  /*10f60*/  FSEL R18, R14, -INF , !P6 ;  /* 0xff8000000e127808 */ /* 0x002fe20007000000 */
[----:B------:R-:W-:Y:S01]  /*10f70*/  FMUL.FTZ R40, R40, UR9 ;  /* 0x0000000928287c20 */ /* 0x000fe20008410000 */
[----:B------:R-:W-:Y:S01]  /*10f80*/  ISETP.GT.AND P6, PT, R232, R8, PT ;  /* 0x00000008e800720c */ /* 0x000fe20003fc4270 */
[----:B------:R-:W-:Y:S01]  /*10f90*/  FMUL.FTZ R41, R41, UR9 ;  /* 0x0000000929297c20 */ /* 0x000fe20008410000 */
[----:B------:R-:W-:Y:S01]  /*10fa0*/  FMUL.FTZ R42, R42, UR9 ;  /* 0x000000092a2a7c20 */ /* 0x000fe20008410000 */
[----:B------:R-:W-:Y:S04]  /*10fb0*/  FMUL.FTZ R43, R43, UR9 ;  /* 0x000000092b2b7c20 */ /* 0x000fe80008410000 */
[----:B------:R2:W1:Y:S01]  /*10fc0*/  MUFU.TANH R185, R24 ;  /* 0x0000001800b97308 */ /* 0x0004620000002400 */
[----:B------:R-:W-:Y:S01]  /*10fd0*/  FMUL.FTZ R45, R45, UR9 ;  /* 0x000000092d2d7c20 */ /* 0x000fe20008410000 */
[----:B------:R-:W-:Y:S01]  /*10fe0*/  FMUL.FTZ R44, R44, UR9 ;  /* 0x000000092c2c7c20 */ /* 0x000fe20008410000 */
[----:B------:R-:W-:Y:S01]  /*10ff0*/  FMUL.FTZ R47, R47, UR9 ;  /* 0x000000092f2f7c20 */ /* 0x000fe20008410000 */
[----:B------:R-:W-:Y:S06]  /*11000*/  FMUL.FTZ R46, R46, UR9 ;  /* 0x000000092e2e7c20 */ /* 0x000fec0008410000 */
[----:B------:R-:W-:Y:S01]  /*11010*/  MUFU.TANH R35, R35 ;  /* 0x0000002300237308 */ /* 0x000fe20000002400 */
[----:B----4-:R-:W-:Y:S01]  /*11020*/  FMUL.FTZ R17, R31, UR9 ;  /* 0x000000091f117c20 */ /* 0x010fe20008410000 */
[----:B------:R-:W-:Y:S01]  /*11030*/  FSEL R31, R10, -INF , !P3 ;  /* 0xff8000000a1f7808 */ /* 0x000fe20005800000 */
[----:B------:R-:W-:Y:S01]  /*11040*/  FMUL.FTZ R49, R49, UR9 ;  /* 0x0000000931317c20 */ /* 0x000fe20008410000 */
[----:B------:R-:W-:Y:S01]  /*11050*/  FSEL R10, R182, -INF , !P0 ;  /* 0xff800000b60a7808 */ /* 0x000fe20004000000 */
[----:B------:R-:W-:Y:S01]  /*11060*/  FMUL.FTZ R50, R50, UR9 ;  /* 0x0000000932327c20 */ /* 0x000fe20008410000 */
[C---:B------:R-:W-:Y:S01]  /*11070*/  ISETP.GT.AND P0, PT, R231.reuse, R0, PT ;  /* 0x00000000e700720c */ /* 0x040fe20003f04270 */
[----:B------:R-:W-:Y:S01]  /*11080*/  FMUL.FTZ R48, R48, UR9 ;  /* 0x0000000930307c20 */ /* 0x000fe20008410000 */
[----:B------:R-:W-:Y:S02]  /*11090*/  ISETP.GT.AND P3, PT, R231, R8, PT ;  /* 0x00000008e700720c */ /* 0x000fe40003f64270 */
[----:B------:R-:W4:Y:S01]  /*110a0*/  MUFU.TANH R102, R17 ;  /* 0x0000001100667308 */ /* 0x000f220000002400 */
[----:B-----5:R-:W-:Y:S02]  /*110b0*/  FSEL R13, R178, -INF , !P0 ;  /* 0xff800000b20d7808 */ /* 0x020fe40004000000 */
[C---:B------:R-:W-:Y:S02]  /*110c0*/  ISETP.GT.AND P0, PT, R225.reuse, R0, PT ;  /* 0x00000000e100720c */ /* 0x040fe40003f04270 */
[----:B------:R-:W-:Y:S02]  /*110d0*/  FSEL R12, R12, -INF , !P3 ;  /* 0xff8000000c0c7808 */ /* 0x000fe40005800000 */
[----:B------:R-:W-:Y:S03]  /*110e0*/  ISETP.GT.AND P3, PT, R225, R8, PT ;  /* 0x00000008e100720c */ /* 0x000fe60003f64270 */
[----:B------:R5:W-:Y:S01]  /*110f0*/  MUFU.TANH R178, R15 ;  /* 0x0000000f00b27308 */ /* 0x000be20000002400 */
[----:B--2---:R-:W-:Y:S02]  /*11100*/  FSEL R24, R180, -INF , !P6 ;  /* 0xff800000b4187808 */ /* 0x004fe40007000000 */
[----:B---3--:R-:W-:Y:S02]  /*11110*/  FSEL R16, R16, -INF , !P3 ;  /* 0xff80000010107808 */ /* 0x008fe40005800000 */
[-C--:B------:R-:W-:Y:S01]  /*11120*/  ISETP.GE.AND P3, PT, R8, R229.reuse, PT ;  /* 0x000000e50800720c */ /* 0x080fe20003f66270 */
[----:B------:R-:W-:Y:S01]  /*11130*/  VIADD R8, R2, 0x11 ;  /* 0x0000001102087836 */ /* 0x000fe20000000000 */
[----:B------:R-:W-:Y:S03]  /*11140*/  ISETP.GE.AND P6, PT, R0, R226, PT ;  /* 0x000000e20000720c */ /* 0x000fe60003fc6270 */
[----:B------:R-:W-:Y:S01]  /*11150*/  MUFU.TANH R180, R32 ;  /* 0x0000002000b47308 */ /* 0x000fe20000002400 */
[----:B------:R-:W-:Y:S02]  /*11160*/  FSEL R26, R16, -INF , !P5 ;  /* 0xff800000101a7808 */ /* 0x000fe40006800000 */
[----:B------:R-:W-:Y:S02]  /*11170*/  FSEL R22, R10, -INF , !P6 ;  /* 0xff8000000a167808 */ /* 0x000fe40007000000 */
[----:B------:R-:W-:Y:S02]  /*11180*/  ISETP.GE.AND P6, PT, R0, R229, PT ;  /* 0x000000e50000720c */ /* 0x000fe40003fc6270 */
[----:B------:R-:W-:Y:S03]  /*11190*/  FSEL R23, R12, -INF , !P2 ;  /* 0xff8000000c177808 */ /* 0x000fe60005000000 */
[----:B------:R-:W-:Y:S01]  /*111a0*/  MUFU.TANH R32, R34 ;  /* 0x0000002200207308 */ /* 0x000fe20000002400 */
[----:B-----5:R-:W-:Y:S02]  /*111b0*/  FSEL R15, R181, -INF , !P0 ;  /* 0xff800000b50f7808 */ /* 0x020fe40004000000 */
[----:B------:R-:W-:Y:S02]  /*111c0*/  ISETP.GT.AND P0, PT, R232, R0, PT ;  /* 0x00000000e800720c */ /* 0x000fe40003f04270 */
[----:B------:R-:W-:Y:S02]  /*111d0*/  FSEL R25, R15, -INF , !P1 ;  /* 0xff8000000f197808 */ /* 0x000fe40004800000 */
[----:B------:R-:W-:Y:S03]  /*111e0*/  FSEL R9, R179, -INF , !P0 ;  /* 0xff800000b3097808 */ /* 0x000fe60004000000 */
[----:B------:R-:W-:Y:S01]  /*111f0*/  MUFU.TANH R37, R37 ;  /* 0x0000002500257308 */ /* 0x000fe20000002400 */
[----:B------:R-:W-:Y:S01]  /*11200*/  ISETP.GE.AND P0, PT, R0, R228, PT ;  /* 0x000000e40000720c */ /* 0x000fe20003f06270 */
[----:B------:R-:W-:Y:S01]  /*11210*/  VIADD R0, R2, 0x10 ;  /* 0x0000001002007836 */ /* 0x000fe20000000000 */
[----:B------:R-:W-:Y:S02]  /*11220*/  FSEL R28, R9, -INF , !P6 ;  /* 0xff800000091c7808 */ /* 0x000fe40007000000 */
[----:B------:R-:W-:Y:S02]  /*11230*/  FSEL R21, R13, -INF , !P0 ;  /* 0xff8000000d157808 */ /* 0x000fe40004000000 */
[----:B------:R-:W-:Y:S03]  /*11240*/  ISETP.GT.AND P0, PT, R225, R8, PT ;  /* 0x00000008e100720c */ /* 0x000fe60003f04270 */
[----:B------:R-:W2:Y:S01]  /*11250*/  MUFU.TANH R179, R33 ;  /* 0x0000002100b37308 */ /* 0x000ea20000002400 */
[----:B------:R-:W-:Y:S02]  /*11260*/  ISETP.GT.AND P5, PT, R231, R0, PT ;  /* 0x00000000e700720c */ /* 0x000fe40003fa4270 */
[----:B------:R-:W-:Y:S02]  /*11270*/  FSEL R11, R188, -INF , !P0 ;  /* 0xff800000bc0b7808 */ /* 0x000fe40004000000 */
[----:B------:R-:W-:Y:S02]  /*11280*/  ISETP.GT.AND P0, PT, R232, R8, PT ;  /* 0x00000008e800720c */ /* 0x000fe40003f04270 */
[----:B------:R-:W-:Y:S03]  /*11290*/  ISETP.GT.AND P2, PT, R225, R0, PT ;  /* 0x00000000e100720c */ /* 0x000fe60003f44270 */
[----:B------:R3:W-:Y:S01]  /*112a0*/  MUFU.TANH R33, R40 ;  /* 0x0000002800217308 */ /* 0x0007e20000002400 */
[----:B------:R-:W-:Y:S02]  /*112b0*/  FSEL R13, R186, -INF , !P0 ;  /* 0xff800000ba0d7808 */ /* 0x000fe40004000000 */
[-C--:B------:R-:W-:Y:S02]  /*112c0*/  ISETP.GT.AND P0, PT, R230, R8.reuse, PT ;  /* 0x00000008e600720c */ /* 0x080fe40003f04270 */
[----:B------:R-:W-:Y:S02]  /*112d0*/  FSEL R16, R103, -INF , !P5 ;  /* 0xff80000067107808 */ /* 0x000fe40006800000 */
[----:B------:R-:W-:Y:S03]  /*112e0*/  FSEL R12, R189, -INF , !P2 ;  /* 0xff800000bd0c7808 */ /* 0x000fe60005000000 */
[----:B------:R-:W5:Y:S01]  /*112f0*/  MUFU.TANH R36, R36 ;  /* 0x0000002400247308 */ /* 0x000f620000002400 */
[-C--:B------:R-:W-:Y:S02]  /*11300*/  ISETP.GE.AND P1, PT, R0, R227.reuse, PT ;  /* 0x000000e30000720c */ /* 0x080fe40003f26270 */
[----:B------:R-:W-:Y:S02]  /*11310*/  FSEL R10, R184, -INF , !P0 ;  /* 0xff800000b80a7808 */ /* 0x000fe40004000000 */
[----:B------:R-:W-:Y:S02]  /*11320*/  ISETP.GE.AND P5, PT, R8, R227, PT ;  /* 0x000000e30800720c */ /* 0x000fe40003fa6270 */
[----:B------:R-:W-:Y:S03]  /*11330*/  ISETP.GT.AND P0, PT, R231, R8, PT ;  /* 0x00000008e700720c */ /* 0x000fe60003f04270 */
[----:B------:R-:W5:Y:S01]  /*11340*/  MUFU.TANH R39, R39 ;  /* 0x0000002700277308 */ /* 0x000f620000002400 */
[----:B------:R-:W-:Y:S02]  /*11350*/  FSEL R193, R12, -INF , !P1 ;  /* 0xff8000000cc17808 */ /* 0x000fe40004800000 */
[----:B------:R-:W-:Y:S02]  /*11360*/  FSEL R195, R11, -INF , !P5 ;  /* 0xff8000000bc37808 */ /* 0x000fe40006800000 */
[----:B------:R-:W-:Y:S02]  /*11370*/  FSEL R9, R101, -INF , !P0 ;  /* 0xff80000065097808 */ /* 0x000fe40004000000 */
[C---:B------:R-:W-:Y:S03]  /*11380*/  ISETP.GE.AND P1, PT, R8.reuse, R226, PT ;  /* 0x000000e20800720c */ /* 0x040fe60003f26270 */
[----:B------:R-:W5:Y:S01]  /*11390*/  MUFU.TANH R38, R38 ;  /* 0x0000002600267308 */ /* 0x000f620000002400 */
[C---:B------:R-:W-:Y:S02]  /*113a0*/  ISETP.GE.AND P5, PT, R8.reuse, R228, PT ;  /* 0x000000e40800720c */ /* 0x040fe40003fa6270 */
[-C--:B------:R-:W-:Y:S02]  /*113b0*/  ISETP.GE.AND P0, PT, R8, R229.reuse, PT ;  /* 0x000000e50800720c */ /* 0x080fe40003f06270 */
[----:B------:R-:W-:Y:S02]  /*113c0*/  FSEL R186, R10, -INF , !P1 ;  /* 0xff8000000aba7808 */ /* 0x000fe40004800000 */
[----:B------:R-:W-:Y:S03]  /*113d0*/  FSEL R190, R9, -INF , !P5 ;  /* 0xff80000009be7808 */ /* 0x000fe60006800000 */
[----:B------:R-:W5:Y:S01]  /*113e0*/  MUFU.TANH R41, R41 ;  /* 0x0000002900297308 */ /* 0x000f620000002400 */
[-C--:B------:R-:W-:Y:S01]  /*113f0*/  ISETP.GT.AND P2, PT, R232, R0.reuse, PT ;  /* 0x00000000e800720c */ /* 0x080fe20003f44270 */
[----:B------:R-:W5:Y:S01]  /*11400*/  LDSM.16.M88.4 R8, [R222+0x8c00] ;  /* 0x008c0000de08783b */ /* 0x000f620000000200 */
[----:B------:R-:W-:Y:S01]  /*11410*/  FSEL R198, R13, -INF , !P0 ;  /* 0xff8000000dc67808 */ /* 0x000fe20004000000 */
[----:B------:R-:W-:Y:S04]  /*11420*/  DEPBAR.LE SB0, 0x0 ;  /* 0x000080000000791a */ /* 0x000fe80000000000 */
[----:B------:R-:W-:Y:S02]  /*11430*/  FSEL R14, R187, -INF , !P2 ;  /* 0xff800000bb0e7808 */ /* 0x000fe40005000000 */
[----:B------:R-:W5:Y:S01]  /*11440*/  MUFU.TANH R42, R42 ;  /* 0x0000002a002a7308 */ /* 0x000f620000002400 */
[C---:B------:R-:W-:Y:S01]  /*11450*/  ISETP.GT.AND P2, PT, R230.reuse, R0, PT ;  /* 0x00000000e600720c */ /* 0x040fe20003f44270 */
[----:B------:R-:W-:Y:S01]  /*11460*/  BAR.SYNC.DEFER_BLOCKING 0x0 ;  /* 0x0000000000007b1d */ /* 0x000fe20000010000 */
[----:B------:R-:W-:Y:S02]  /*11470*/  ISETP.GT.AND P0, PT, R230, R4, PT ;  /* 0x00000004e600720c */ /* 0x000fe40003f04270 */
[----:B------:R-:W-:Y:S02]  /*11480*/  FSEL R24, R24, -INF , !P3 ;  /* 0xff80000018187808 */ /* 0x000fe40005800000 */
[----:B-1----:R-:W-:Y:S02]  /*11490*/  FSEL R15, R185, -INF , !P2 ;  /* 0xff800000b90f7808 */ /* 0x002fe40005000000 */
[C---:B------:R-:W-:Y:S02]  /*114a0*/  ISETP.GE.AND P3, PT, R0.reuse, R229, PT ;  /* 0x000000e50000720c */ /* 0x040fe40003f66270 */
[C---:B------:R-:W-:Y:S02]  /*114b0*/  ISETP.GE.AND P6, PT, R0.reuse, R226, PT ;  /* 0x000000e20000720c */ /* 0x040fe40003fc6270 */
[----:B------:R-:W-:Y:S01]  /*114c0*/  ISETP.GE.AND P2, PT, R0, R228, PT ;  /* 0x000000e40000720c */ /* 0x000fe20003f46270 */
[----:B------:R-:W-:Y:S01]  /*114d0*/  VIADD R0, R2, 0x18 ;  /* 0x0000001802007836 */ /* 0x000fe20000000000 */
[----:B------:R-:W-:Y:S02]  /*114e0*/  FSEL R12, R104, -INF , !P0 ;  /* 0xff800000680c7808 */ /* 0x000fe40004000000 */
[----:B------:R-:W-:Y:S02]  /*114f0*/  ISETP.GT.AND P0, PT, R231, R4, PT ;  /* 0x00000004e700720c */ /* 0x000fe40003f04270 */
[----:B------:R-:W-:Y:S02]  /*11500*/  FSEL R197, R14, -INF , !P3 ;  /* 0xff8000000ec57808 */ /* 0x000fe40005800000 */
[----:B------:R-:W-:Y:S02]  /*11510*/  ISETP.GT.AND P3, PT, R230, R0, PT ;  /* 0x00000000e600720c */ /* 0x000fe40003f64270 */
[----:B----4-:R-:W-:Y:S02]  /*11520*/  FSEL R13, R102, -INF , !P0 ;  /* 0xff800000660d7808 */ /* 0x010fe40004000000 */
[----:B---3--:R-:W-:Y:S01]  /*11530*/  FSEL R40, R15, -INF , !P6 ;  /* 0xff8000000f287808 */ /* 0x008fe20007000000 */
[----:B------:R-:W1:Y:S01]  /*11540*/  MUFU.TANH R43, R43 ;  /* 0x0000002b002b7308 */ /* 0x000e620000002400 */
[----:B------:R-:W-:Y:S02]  /*11550*/  ISETP.GT.AND P0, PT, R225, R4, PT ;  /* 0x00000004e100720c */ /* 0x000fe40003f04270 */
[-C--:B------:R-:W-:Y:S02]  /*11560*/  ISETP.GT.AND P6, PT, R232, R0.reuse, PT ;  /* 0x00000000e800720c */ /* 0x080fe40003fc4270 */
[----:B------:R-:W-:Y:S02]  /*11570*/  FSEL R5, R107, -INF , !P3 ;  /* 0xff8000006b057808 */ /* 0x000fe40005800000 */
[----:B------:R-:W-:Y:S03]  /*11580*/  ISETP.GT.AND P3, PT, R231, R0, PT ;  /* 0x00000000e700720c */ /* 0x000fe60003f64270 */
[----:B------:R-:W3:Y:S01]  /*11590*/  MUFU.TANH R45, R45 ;  /* 0x0000002d002d7308 */ /* 0x000ee20000002400 */
[----:B--2---:R-:W-:Y:S01]  /*115a0*/  FSEL R15, R179, -INF , !P0 ;  /* 0xff800000b30f7808 */ /* 0x004fe20004000000 */
[-C--:B-----5:R-:W-:Y:S05]  /*115b0*/  HMMA.16816.F32 R52, R200, R8.reuse, R52 ;  /* 0x00000008c834723c */ /* 0x0a0fea0000001834 */
[----:B------:R-:W-:Y:S03]  /*115c0*/  FSEL R32, R32, -INF , !P6 ;  /* 0xff80000020207808 */ /* 0x000fe60007000000 */
[----:B------:R-:W2:Y:S01]  /*115d0*/  MUFU.TANH R44, R44 ;  /* 0x0000002c002c7308 */ /* 0x000ea20000002400 */
[----:B------:R-:W-:Y:S01]  /*115e0*/  ISETP.GE.AND P1, PT, R0, R226, PT ;  /* 0x000000e20000720c */ /* 0x000fe20003f26270 */
[C---:B------:R-:W-:Y:S04]  /*115f0*/  HMMA.16816.F32 R56, R108.reuse, R8, R56 ;  /* 0x000000086c38723c */ /* 0x040fe80000001838 */
[----:B------:R-:W-:Y:S02]  /*11600*/  ISETP.GT.AND P0, PT, R232, R4, PT ;  /* 0x00000004e800720c */ /* 0x000fe40003f04270 */
[----:B------:R-:W-:Y:S02]  /*11610*/  ISETP.GE.AND P6, PT, R4, R226, PT ;  /* 0x000000e20400720c */ /* 0x000fe40003fc6270 */
[----:B------:R-:W4:Y:S01]  /*11620*/  MUFU.TANH R47, R47 ;  /* 0x0000002f002f7308 */ /* 0x000f220000002400 */
[----:B------:R-:W-:Y:S01]  /*11630*/  FSEL R17, R178, -INF , !P3 ;  /* 0xff800000b2117808 */ /* 0x000fe20005800000 */
[-C--:B------:R-:W-:Y:S03]  /*11640*/  HMMA.16816.F32 R60, R108, R10.reuse, R60 ;  /* 0x0000000a6c3c723c */ /* 0x080fe6000000183c */
[----:B------:R-:W-:Y:S01]  /*11650*/  ISETP.GT.AND P3, PT, R225, R0, PT ;  /* 0x00000000e100720c */ /* 0x000fe20003f64270 */
[----:B------:R-:W-:Y:S01]  /*11660*/  FMUL.FTZ R52, R52, UR9 ;  /* 0x0000000934347c20 */ /* 0x000fe20008410000 */
[----:B------:R-:W-:Y:S03]  /*11670*/  FSEL R14, R35, -INF , !P0 ;  /* 0xff800000230e7808 */ /* 0x000fe60004000000 */
[----:B------:R-:W5:Y:S01]  /*11680*/  MUFU.TANH R46, R46 ;  /* 0x0000002e002e7308 */ /* 0x000f620000002400 */
[----:B------:R-:W-:Y:S01]  /*11690*/  FSEL R185, R5, -INF , !P1 ;  /* 0xff80000005b97808 */ /* 0x000fe20004800000 */
[----:B------:R-:W-:Y:S01]  /*116a0*/  FMUL.FTZ R53, R53, UR9 ;  /* 0x0000000935357c20 */ /* 0x000fe20008410000 */
[----:B------:R-:W-:Y:S01]  /*116b0*/  FSEL R187, R12, -INF , !P6 ;  /* 0xff8000000cbb7808 */ /* 0x000fe20007000000 */
[----:B------:R-:W-:Y:S01]  /*116c0*/  FMUL.FTZ R54, R54, UR9 ;  /* 0x0000000936367c20 */ /* 0x000fe20008410000 */
[-C--:B------:R-:W-:Y:S01]  /*116d0*/  ISETP.GE.AND P0, PT, R4, R228.reuse, PT ;  /* 0x000000e40400720c */ /* 0x080fe20003f06270 */
[----:B------:R-:W-:Y:S01]  /*116e0*/  FMUL.FTZ R56, R56, UR9 ;  /* 0x0000000938387c20 */ /* 0x000fe20008410000 */
[C---:B------:R-:W-:Y:S03]  /*116f0*/  ISETP.GE.AND P1, PT, R4.reuse, R227, PT ;  /* 0x000000e30400720c */ /* 0x040fe60003f26270 */
[----:B------:R-:W5:Y:S01]  /*11700*/  MUFU.TANH R49, R49 ;  /* 0x0000003100317308 */ /* 0x000f620000002400 */
[----:B------:R-:W-:Y:S01]  /*11710*/  ISETP.GE.AND P6, PT, R4, R229, PT ;  /* 0x000000e50400720c */ /* 0x000fe20003fc6270 */
[----:B------:R-:W-:Y:S01]  /*11720*/  VIADD R4, R2, 0x21 ;  /* 0x0000002102047836 */ /* 0x000fe20000000000 */
[----:B------:R-:W-:Y:S01]  /*11730*/  FSEL R188, R16, -INF , !P2 ;  /* 0xff80000010bc7808 */ /* 0x000fe20005000000 */
[----:B------:R-:W-:Y:S01]  /*11740*/  FMUL.FTZ R55, R55, UR9 ;  /* 0x0000000937377c20 */ /* 0x000fe20008410000 */
[----:B------:R-:W-:Y:S01]  /*11750*/  FSEL R16, R180, -INF , !P3 ;  /* 0xff800000b4107808 */ /* 0x000fe20005800000 */
[----:B------:R-:W-:Y:S01]  /*11760*/  FMUL.FTZ R58, R58, UR9 ;  /* 0x000000093a3a7c20 */ /* 0x000fe20008410000 */
[C---:B------:R-:W-:Y:S03]  /*11770*/  ISETP.GE.AND P2, PT, R0.reuse, R228, PT ;  /* 0x000000e40000720c */ /* 0x040fe60003f46270 */
[----:B------:R-:W5:Y:S01]  /*11780*/  MUFU.TANH R50, R50 ;  /* 0x0000003200327308 */ /* 0x000f620000002400 */
[C---:B------:R-:W-:Y:S01]  /*11790*/  ISETP.GE.AND P5, PT, R0.reuse, R227, PT ;  /* 0x000000e30000720c */ /* 0x040fe20003fa6270 */
[----:B------:R-:W-:Y:S01]  /*117a0*/  FMUL.FTZ R57, R57, UR9 ;  /* 0x0000000939397c20 */ /* 0x000fe20008410000 */
[----:B------:R-:W-:Y:S01]  /*117b0*/  ISETP.GE.AND P3, PT, R0, R229, PT ;  /* 0x000000e50000720c */ /* 0x000fe20003f66270 */
[----:B------:R-:W-:Y:S01]  /*117c0*/  VIADD R0, R2, 0x20 ;  /* 0x0000002002007836 */ /* 0x000fe20000000000 */
[----:B------:R-:W-:Y:S01]  /*117d0*/  FSEL R199, R13, -INF , !P0 ;  /* 0xff8000000dc77808 */ /* 0x000fe20004000000 */
[----:B------:R-:W-:Y:S01]  /*117e0*/  FMUL.FTZ R62, R62, UR9 ;  /* 0x000000093e3e7c20 */ /* 0x000fe20008410000 */
[----:B------:R-:W-:Y:S03]  /*117f0*/  ISETP.GT.AND P0, PT, R225, R4, PT ;  /* 0x00000004e100720c */ /* 0x000fe60003f04270 */
[----:B------:R-:W5:Y:S01]  /*11800*/  MUFU.TANH R48, R48 ;  /* 0x0000003000307308 */ /* 0x000f620000002400 */
[----:B------:R-:W-:Y:S01]  /*11810*/  FSEL R189, R17, -INF , !P2 ;  /* 0xff80000011bd7808 */ /* 0x000fe20005000000 */
[----:B------:R-:W-:Y:S01]  /*11820*/  FMUL.FTZ R17, R51, UR9 ;  /* 0x0000000933117c20 */ /* 0x000fe20008410000 */
[----:B------:R-:W-:Y:S01]  /*11830*/  ISETP.GT.AND P2, PT, R225, R0, PT ;  /* 0x00000000e100720c */ /* 0x000fe20003f44270 */
[----:B------:R-:W-:Y:S01]  /*11840*/  FMUL.FTZ R63, R63, UR9 ;  /* 0x000000093f3f7c20 */ /* 0x000fe20008410000 */
[----:B------:R-:W-:Y:S01]  /*11850*/  FSEL R5, R37, -INF , !P0 ;  /* 0xff80000025057808 */ /* 0x000fe20004000000 */
[----:B------:R-:W-:Y:S04]  /*11860*/  HMMA.16816.F32 R64, R200, R10, R64 ;  /* 0x0000000ac840723c */ /* 0x000fe80000001840 */
[----:B------:R-:W5:Y:S01]  /*11870*/  MUFU.TANH R17, R17 ;  /* 0x0000001100117308 */ /* 0x000f620000002400 */
[----:B------:R-:W-:Y:S02]  /*11880*/  ISETP.GT.AND P0, PT, R232, R4, PT ;  /* 0x00000004e800720c */ /* 0x000fe40003f04270 */
[----:B------:R-:W-:Y:S02]  /*11890*/  FSEL R6, R36, -INF , !P2 ;  /* 0xff80000024067808 */ /* 0x000fe40005000000 */
[----:B------:R-:W-:Y:S02]  /*118a0*/  ISETP.GT.AND P2, PT, R232, R0, PT ;  /* 0x00000000e800720c */ /* 0x000fe40003f44270 */
[----:B------:R-:W-:Y:S03]  /*118b0*/  FSEL R7, R39, -INF , !P0 ;  /* 0xff80000027077808 */ /* 0x000fe60004000000 */
[----:B------:R-:W5:Y:S01]  /*118c0*/  MUFU.TANH R52, R52 ;  /* 0x0000003400347308 */ /* 0x000f620000002400 */
[----:B------:R-:W-:Y:S02]  /*118d0*/  ISETP.GT.AND P0, PT, R230, R4, PT ;  /* 0x00000004e600720c */ /* 0x000fe40003f04270 */
[----:B------:R-:W-:Y:S02]  /*118e0*/  FSEL R191, R16, -INF , !P5 ;  /* 0xff80000010bf7808 */ /* 0x000fe40006800000 */
[-C--:B------:R-:W-:Y:S02]  /*118f0*/  ISETP.GT.AND P5, PT, R231, R0.reuse, PT ;  /* 0x00000000e700720c */ /* 0x080fe40003fa4270 */
[----:B------:R-:W-:Y:S03]  /*11900*/  FSEL R13, R38, -INF , !P2 ;  /* 0xff800000260d7808 */ /* 0x000fe60005000000 */
[----:B------:R-:W5:Y:S01]  /*11910*/  MUFU.TANH R53, R53 ;  /* 0x0000003500357308 */ /* 0x000f620000002400 */
[----:B------:R-:W-:Y:S02]  /*11920*/  FSEL R196, R14, -INF , !P6 ;  /* 0xff8000000ec47808 */ /* 0x000fe40007000000 */
[----:B------:R-:W-:Y:S02]  /*11930*/  ISETP.GT.AND P2, PT, R230, R0, PT ;  /* 0x00000000e600720c */ /* 0x000fe40003f44270 */
[----:B------:R-:W-:Y:S02]  /*11940*/  FSEL R14, R41, -INF , !P0 ;  /* 0xff800000290e7808 */ /* 0x000fe40004000000 */
[----:B------:R-:W-:Y:S03]  /*11950*/  ISETP.GT.AND P0, PT, R231, R4, PT ;  /* 0x00000004e700720c */ /* 0x000fe60003f04270 */
[----:B------:R-:W-:Y:S01]  /*11960*/  MUFU.TANH R56, R56 ;  /* 0x0000003800387308 */ /* 0x000fe20000002400 */
[----:B------:R-:W-:Y:S02]  /*11970*/  FSEL R192, R15, -INF , !P1 ;  /* 0xff8000000fc07808 */ /* 0x000fe40004800000 */
[----:B------:R-:W-:Y:S02]  /*11980*/  FSEL R16, R42, -INF , !P5 ;  /* 0xff8000002a107808 */ /* 0x000fe40006800000 */
[-C--:B------:R-:W-:Y:S02]  /*11990*/  ISETP.GE.AND P1, PT, R0, R227.reuse, PT ;  /* 0x000000e30000720c */ /* 0x080fe40003f26270 */
[----:B------:R-:W-:Y:S03]  /*119a0*/  ISETP.GE.AND P5, PT, R4, R227, PT ;  /* 0x000000e30400720c */ /* 0x000fe60003fa6270 */
[----:B------:R-:W-:Y:S01]  /*119b0*/  MUFU.TANH R58, R58 ;  /* 0x0000003a003a7308 */ /* 0x000fe20000002400 */
[----:B------:R-:W-:Y:S02]  /*119c0*/  FSEL R194, R32, -INF , !P3 ;  /* 0xff80000020c27808 */ /* 0x000fe40005800000 */
[----:B------:R-:W-:Y:S02]  /*119d0*/  FSEL R15, R33, -INF , !P2 ;  /* 0xff800000210f7808 */ /* 0x000fe40005000000 */
[CC--:B------:R-:W-:Y:S02]  /*119e0*/  ISETP.GE.AND P3, PT, R0.reuse, R229.reuse, PT ;  /* 0x000000e50000720c */ /* 0x0c0fe40003f66270 */
[C---:B------:R-:W-:Y:S03]  /*119f0*/  ISETP.GE.AND P6, PT, R0.reuse, R226, PT ;  /* 0x000000e20000720c */ /* 0x040fe60003fc6270 */
[----:B------:R-:W-:Y:S01]  /*11a00*/  MUFU.TANH R62, R62 ;  /* 0x0000003e003e7308 */ /* 0x000fe20000002400 */
[----:B------:R-:W-:Y:S01]  /*11a10*/  ISETP.GE.AND P2, PT, R0, R228, PT ;  /* 0x000000e40000720c */ /* 0x000fe20003f46270 */
[----:B------:R-:W-:Y:S01]  /*11a20*/  VIADD R0, R2, 0x29 ;  /* 0x0000002902007836 */ /* 0x000fe20000000000 */
[----:B-1----:R-:W-:Y:S02]  /*11a30*/  FSEL R12, R43, -INF , !P0 ;  /* 0xff8000002b0c7808 */ /* 0x002fe40004000000 */
[----:B------:R-:W-:Y:S02]  /*11a40*/  ISETP.GE.AND P0, PT, R4, R229, PT ;  /* 0x000000e50400720c */ /* 0x000fe40003f06270 */
[----:B------:R-:W-:Y:S03]  /*11a50*/  FSEL R217, R6, -INF , !P1 ;  /* 0xff80000006d97808 */ /* 0x000fe60004800000 */
[----:B------:R-:W-:Y:S01]  /*11a60*/  MUFU.TANH R108, R63 ;  /* 0x0000003f006c7308 */ /* 0x000fe20000002400 */
[----:B------:R-:W-:Y:S02]  /*11a70*/  FSEL R219, R5, -INF , !P5 ;  /* 0xff80000005db7808 */ /* 0x000fe40006800000 */
[C---:B------:R-:W-:Y:S02]  /*11a80*/  ISETP.GE.AND P1, PT, R4.reuse, R226, PT ;  /* 0x000000e20400720c */ /* 0x040fe40003f26270 */
[----:B------:R-:W-:Y:S01]  /*11a90*/  ISETP.GE.AND P5, PT, R4, R228, PT ;  /* 0x000000e40400720c */ /* 0x000fe20003fa6270 */
[----:B------:R-:W-:Y:S01]  /*11aa0*/  VIADD R4, R2, 0x28 ;  /* 0x0000002802047836 */ /* 0x000fe20000000000 */
[----:B------:R-:W-:Y:S02]  /*11ab0*/  FSEL R218, R7, -INF , !P0 ;  /* 0xff80000007da7808 */ /* 0x000fe40004000000 */
[C---:B------:R-:W-:Y:S02]  /*11ac0*/  ISETP.GT.AND P0, PT, R230.reuse, R0, PT ;  /* 0x00000000e600720c */ /* 0x040fe40003f04270 */
[----:B------:R-:W-:Y:S02]  /*11ad0*/  FSEL R216, R13, -INF , !P3 ;  /* 0xff8000000dd87808 */ /* 0x000fe40005800000 */
[----:B------:R-:W-:Y:S02]  /*11ae0*/  ISETP.GT.AND P3, PT, R230, R4, PT ;  /* 0x00000004e600720c */ /* 0x000fe40003f64270 */
[----:B---3--:R-:W-:Y:S02]  /*11af0*/  FSEL R5, R45, -INF , !P0 ;  /* 0xff8000002d057808 */ /* 0x008fe40004000000 */
[C---:B------:R-:W-:Y:S02]  /*11b00*/  ISETP.GT.AND P0, PT, R231.reuse, R0, PT ;  /* 0x00000000e700720c */ /* 0x040fe40003f04270 */
[----:B--2---:R-:W-:Y:S02]  /*11b10*/  FSEL R6, R44, -INF , !P3 ;  /* 0xff8000002c067808 */ /* 0x004fe40005800000 */
[----:B------:R-:W-:Y:S02]  /*11b20*/  ISETP.GT.AND P3, PT, R231, R4, PT ;  /* 0x00000004e700720c */ /* 0x000fe40003f64270 */
[----:B----4-:R-:W-:Y:S02]  /*11b30*/  FSEL R7, R47, -INF , !P0 ;  /* 0xff8000002f077808 */ /* 0x010fe40004000000 */
[----:B------:R-:W-:Y:S02]  /*11b40*/  FSEL R205, R15, -INF , !P6 ;  /* 0xff8000000fcd7808 */ /* 0x000fe40007000000 */
[C---:B------:R-:W-:Y:S01]  /*11b50*/  ISETP.GT.AND P0, PT, R225.reuse, R0, PT ;  /* 0x00000000e100720c */ /* 0x040fe20003f04270 */
[----:B------:R-:W1:Y:S01]  /*11b60*/  MUFU.TANH R15, R54 ;  /* 0x00000036000f7308 */ /* 0x000e620000002400 */
[-C--:B------:R-:W-:Y:S02]  /*11b70*/  ISETP.GT.AND P6, PT, R232, R4.reuse, PT ;  /* 0x00000004e800720c */ /* 0x080fe40003fc4270 */
[----:B-----5:R-:W-:Y:S02]  /*11b80*/  FSEL R8, R46, -INF , !P3 ;  /* 0xff8000002e087808 */ /* 0x020fe40005800000 */
[----:B------:R-:W-:Y:S02]  /*11b90*/  ISETP.GT.AND P3, PT, R225, R4, PT ;  /* 0x00000004e100720c */ /* 0x000fe40003f64270 */
[----:B------:R-:W-:Y:S01]  /*11ba0*/  FSEL R206, R14, -INF , !P1 ;  /* 0xff8000000ece7808 */ /* 0x000fe20004800000 */
[----:B------:R-:W-:Y:S01]  /*11bb0*/  FMUL.FTZ R14, R59, UR9 ;  /* 0x000000093b0e7c20 */ /* 0x000fe20008410000 */
[----:B------:R-:W-:Y:S02]  /*11bc0*/  FSEL R9, R49, -INF , !P0 ;  /* 0xff80000031097808 */ /* 0x000fe40004000000 */
[----:B------:R-:W-:Y:S02]  /*11bd0*/  FSEL R13, R50, -INF , !P6 ;  /* 0xff800000320d7808 */ /* 0x000fe40007000000 */
[----:B------:R-:W-:Y:S01]  /*11be0*/  ISETP.GE.AND P1, PT, R4, R226, PT ;  /* 0x000000e20400720c */ /* 0x000fe20003f26270 */
[----:B------:R-:W-:Y:S01]  /*11bf0*/  MUFU.TANH R14, R14 ;  /* 0x0000000e000e7308 */ /* 0x000fe20000002400 */
[----:B------:R-:W-:Y:S02]  /*11c00*/  ISETP.GT.AND P0, PT, R232, R0, PT ;  /* 0x00000000e800720c */ /* 0x000fe40003f04270 */
[----:B------:R-:W-:Y:S02]  /*11c10*/  ISETP.GE.AND P6, PT, R0, R226, PT ;  /* 0x000000e20000720c */ /* 0x000fe40003fc6270 */
[----:B------:R-:W-:Y:S02]  /*11c20*/  FSEL R210, R12, -INF , !P5 ;  /* 0xff8000000cd27808 */ /* 0x000fe40006800000 */
[----:B------:R-:W-:Y:S02]  /*11c30*/  FSEL R209, R16, -INF , !P2 ;  /* 0xff80000010d17808 */ /* 0x000fe40005000000 */
[----:B------:R-:W-:Y:S01]  /*11c40*/  FSEL R12, R48, -INF , !P3 ;  /* 0xff800000300c7808 */ /* 0x000fe20005800000 */
[----:B------:R-:W2:Y:S01]  /*11c50*/  MUFU.TANH R16, R55 ;  /* 0x0000003700107308 */ /* 0x000ea20000002400 */
[CC--:B------:R-:W-:Y:S02]  /*11c60*/  ISETP.GE.AND P2, PT, R4.reuse, R228.reuse, PT ;  /* 0x000000e40400720c */ /* 0x0c0fe40003f46270 */
[C---:B------:R-:W-:Y:S02]  /*11c70*/  ISETP.GE.AND P5, PT, R4.reuse, R227, PT ;  /* 0x000000e30400720c */ /* 0x040fe40003fa6270 */
[----:B------:R-:W-:Y:S02]  /*11c80*/  ISETP.GE.AND P3, PT, R4, R229, PT ;  /* 0x000000e50400720c */ /* 0x000fe40003f66270 */
[----:B------:R-:W-:Y:S01]  /*11c90*/  FSEL R4, R17, -INF , !P0 ;  /* 0xff80000011047808 */ /* 0x000fe20004000000 */
[----:B------:R-:W-:Y:S01]  /*11ca0*/  FMUL.FTZ R17, R60, UR9 ;  /* 0x000000093c117c20 */ /* 0x000fe20008410000 */
[----:B------:R-:W-:Y:S02]  /*11cb0*/  FSEL R204, R6, -INF , !P1 ;  /* 0xff80000006cc7808 */ /* 0x000fe40004800000 */
[----:B------:R-:W-:Y:S01]  /*11cc0*/  FSEL R207, R5, -INF , !P6 ;  /* 0xff80000005cf7808 */ /* 0x000fe20007000000 */
[----:B------:R-:W-:Y:S01]  /*11cd0*/  VIADD R5, R2, 0x31 ;  /* 0x0000003102057836 */ /* 0x000fe20000000000 */
[C---:B------:R-:W-:Y:S01]  /*11ce0*/  ISETP.GE.AND P0, PT, R0.reuse, R228, PT ;  /* 0x000000e40000720c */ /* 0x040fe20003f06270 */
[----:B------:R-:W-:Y:S01]  /*11cf0*/  MUFU.TANH R17, R17 ;  /* 0x0000001100117308 */ /* 0x000fe20000002400 */
[C---:B------:R-:W-:Y:S02]  /*11d00*/  ISETP.GE.AND P1, PT, R0.reuse, R227, PT ;  /* 0x000000e30000720c */ /* 0x040fe40003f26270 */
[----:B------:R-:W-:Y:S01]  /*11d10*/  ISETP.GE.AND P6, PT, R0, R229, PT ;  /* 0x000000e50000720c */ /* 0x000fe20003fc6270 */
[----:B------:R-:W-:Y:S01]  /*11d20*/  VIADD R0, R2, 0x30 ;  /* 0x0000003002007836 */ /* 0x000fe20000000000 */
[----:B------:R-:W-:Y:S02]  /*11d30*/  FSEL R208, R8, -INF , !P2 ;  /* 0xff80000008d07808 */ /* 0x000fe40005000000 */
[----:B------:R-:W-:Y:S03]  /*11d40*/  FSEL R215, R7, -INF , !P0 ;  /* 0xff80000007d77808 */ /* 0x000fe60004000000 */
[----:B------:R-:W3:Y:S01]  /*11d50*/  MUFU.TANH R8, R57 ;  /* 0x0000003900087308 */ /* 0x000ee20000002400 */
[CC--:B------:R-:W-:Y:S02]  /*11d60*/  ISETP.GT.AND P2, PT, R225.reuse, R0.reuse, PT ;  /* 0x00000000e100720c */ /* 0x0c0fe40003f44270 */
[-C--:B------:R-:W-:Y:S02]  /*11d70*/  ISETP.GT.AND P0, PT, R225, R5.reuse, PT ;  /* 0x00000005e100720c */ /* 0x080fe40003f04270 */
[----:B------:R-:W-:Y:S02]  /*11d80*/  FSEL R6, R52, -INF , !P2 ;  /* 0xff80000034067808 */ /* 0x000fe40005000000 */
[CC--:B------:R-:W-:Y:S02]  /*11d90*/  ISETP.GT.AND P2, PT, R232.reuse, R0.reuse, PT ;  /* 0x00000000e800720c */ /* 0x0c0fe40003f44270 */
[----:B------:R-:W-:Y:S02]  /*11da0*/  FSEL R7, R53, -INF , !P0 ;  /* 0xff80000035077808 */ /* 0x000fe40004000000 */
[-C--:B------:R-:W-:Y:S02]  /*11db0*/  ISETP.GT.AND P0, PT, R232, R5.reuse, PT ;  /* 0x00000005e800720c */ /* 0x080fe40003f04270 */
[----:B-1----:R-:W-:Y:S02]  /*11dc0*/  FSEL R15, R15, -INF , !P2 ;  /* 0xff8000000f0f7808 */ /* 0x002fe40005000000 */
[-C--:B------:R-:W-:Y:S02]  /*11dd0*/  ISETP.GT.AND P2, PT, R230, R0.reuse, PT ;  /* 0x00000000e600720c */ /* 0x080fe40003f44270 */
[----:B--2---:R-:W-:Y:S02]  /*11de0*/  FSEL R16, R16, -INF , !P0 ;  /* 0xff80000010107808 */ /* 0x004fe40004000000 */
[----:B------:R-:W-:Y:S02]  /*11df0*/  FSEL R213, R9, -INF , !P1 ;  /* 0xff80000009d57808 */ /* 0x000fe40004800000 */
[----:B------:R-:W-:Y:S02]  /*11e00*/  ISETP.GT.AND P0, PT, R231, R0, PT ;  /* 0x00000000e700720c */ /* 0x000fe40003f04270 */
[----:B------:R-:W-:Y:S02]  /*11e10*/  FSEL R9, R56, -INF , !P2 ;  /* 0xff80000038097808 */ /* 0x000fe40005000000 */
[----:B------:R-:W-:Y:S02]  /*11e20*/  ISETP.GT.AND P2, PT, R230, R5, PT ;  /* 0x00000005e600720c */ /* 0x000fe40003f44270 */
[----:B------:R-:W-:Y:S01]  /*11e30*/  FSEL R211, R12, -INF , !P5 ;  /* 0xff8000000cd37808 */ /* 0x000fe20006800000 */
[----:B------:R-:W-:Y:S01]  /*11e40*/  FMUL.FTZ R12, R61, UR9 ;  /* 0x000000093d0c7c20 */ /* 0x000fe20008410000 */
[----:B------:R-:W-:Y:S02]  /*11e50*/  FSEL R212, R13, -INF , !P3 ;  /* 0xff8000000dd47808 */ /* 0x000fe40005800000 */
[----:B------:R-:W-:Y:S01]  /*11e60*/  FSEL R214, R4, -INF , !P6 ;  /* 0xff80000004d67808 */ /* 0x000fe20007000000 */
[----:B------:R-:W-:Y:S01]  /*11e70*/  VIADD R4, R2, 0x39 ;  /* 0x0000003902047836 */ /* 0x000fe20000000000 */
[----:B------:R-:W-:Y:S01]  /*11e80*/  FSEL R13, R58, -INF , !P0 ;  /* 0xff8000003a0d7808 */ /* 0x000fe20004000000 */
[----:B------:R-:W1:Y:S01]  /*11e90*/  MUFU.TANH R12, R12 ;  /* 0x0000000c000c7308 */ /* 0x000e620000002400 */
[C---:B------:R-:W-:Y:S02]  /*11ea0*/  ISETP.GE.AND P5, PT, R0.reuse, R227, PT ;  /* 0x000000e30000720c */ /* 0x040fe40003fa6270 */
[C---:B------:R-:W-:Y:S02]  /*11eb0*/  ISETP.GE.AND P1, PT, R0.reuse, R226, PT ;  /* 0x000000e20000720c */ /* 0x040fe40003f26270 */
[C---:B------:R-:W-:Y:S02]  /*11ec0*/  ISETP.GE.AND P3, PT, R0.reuse, R228, PT ;  /* 0x000000e40000720c */ /* 0x040fe40003f66270 */
[----:B------:R-:W-:Y:S01]  /*11ed0*/  ISETP.GE.AND P6, PT, R0, R229, PT ;  /* 0x000000e50000720c */ /* 0x000fe20003fc6270 */
[----:B------:R-:W-:Y:S01]  /*11ee0*/  VIADD R0, R2, 0x38 ;  /* 0x0000003802007836 */ /* 0x000fe20000000000 */
[----:B---3--:R-:W-:Y:S02]  /*11ef0*/  FSEL R8, R8, -INF , !P2 ;  /* 0xff80000008087808 */ /* 0x008fe40005000000 */
[----:B------:R-:W-:Y:S02]  /*11f00*/  ISETP.GE.AND P0, PT, R5, R227, PT ;  /* 0x000000e30500720c */ /* 0x000fe40003f06270 */
[----:B------:R-:W-:Y:S02]  /*11f10*/  ISETP.GT.AND P2, PT, R231, R5, PT ;  /* 0x00000005e700720c */ /* 0x000fe40003f44270 */
[----:B------:R-:W-:Y:S02]  /*11f20*/  FMNMX3.FTZ R2, R3, R18, R19, !PT ;  /* 0x0000001203027276 */ /* 0x000fe40007810013 */
[----:B------:R-:W-:Y:S02]  /*11f30*/  FSEL R241, R7, -INF , !P0 ;  /* 0xff80000007f17808 */ /* 0x000fe40004000000 */
[----:B------:R-:W-:Y:S02]  /*11f40*/  FSEL R14, R14, -INF , !P2 ;  /* 0xff8000000e0e7808 */ /* 0x000fe40005000000 */
[----:B------:R-:W-:Y:S02]  /*11f50*/  ISETP.GE.AND P0, PT, R5, R226, PT ;  /* 0x000000e20500720c */ /* 0x000fe40003f06270 */
[----:B------:R-:W-:Y:S02]  /*11f60*/  ISETP.GT.AND P2, PT, R230, R0, PT ;  /* 0x00000000e600720c */ /* 0x000fe40003f44270 */
[----:B------:R-:W-:Y:S02]  /*11f70*/  FMNMX3.FTZ R2, R2, R20, R22, !PT ;  /* 0x0000001402027276 */ /* 0x000fe40007810016 */
[----:B------:R-:W-:Y:S02]  /*11f80*/  FSEL R203, R8, -INF , !P0 ;  /* 0xff80000008cb7808 */ /* 0x000fe40004000000 */
[----:B------:R-:W-:Y:S02]  /*11f90*/  FSEL R7, R17, -INF , !P2 ;  /* 0xff80000011077808 */ /* 0x000fe40005000000 */
[----:B------:R-:W-:Y:S02]  /*11fa0*/  FMNMX3.FTZ R2, R2, R40, R186, !PT ;  /* 0x0000002802027276 */ /* 0x000fe400078100ba */
[----:B------:R-:W-:Y:S02]  /*11fb0*/  ISETP.GE.AND P0, PT, R0, R226, PT ;  /* 0x000000e20000720c */ /* 0x000fe40003f06270 */
[----:B------:R-:W-:Y:S02]  /*11fc0*/  FMNMX3.FTZ R104, R2, R185, R187, !PT ;  /* 0x000000b902687276 */ /* 0x000fe400078100bb */
[----:B------:R-:W-:Y:S02]  /*11fd0*/  FSEL R235, R7, -INF , !P0 ;  /* 0xff80000007eb7808 */ /* 0x000fe40004000000 */
[----:B------:R-:W-:Y:S02]  /*11fe0*/  ISETP.GT.AND P0, PT, R234, R252, PT ;  /* 0x000000fcea00720c */ /* 0x000fe40003f04270 */
[----:B------:R-:W-:Y:S02]  /*11ff0*/  FSEL R201, R9, -INF , !P1 ;  /* 0xff80000009c97808 */ /* 0x000fe40004800000 */
[----:B------:R-:W-:Y:S02]  /*12000*/  FSEL R240, R6, -INF , !P5 ;  /* 0xff80000006f07808 */ /* 0x000fe40006800000 */
[----:B------:R-:W-:Y:S02]  /*12010*/  ISETP.GT.AND P1, PT, R231, R0, PT ;  /* 0x00000000e700720c */ /* 0x000fe40003f24270 */
[----:B------:R-:W-:Y:S02]  /*12020*/  ISETP.GT.AND P5, PT, R230, R4, PT ;  /* 0x00000004e600720c */ /* 0x000fe40003fa4270 */
[----:B------:R-:W-:Y:S02]  /*12030*/  FMNMX3.FTZ R104, R104, R205, R206, !PT ;  /* 0x000000cd68687276 */ /* 0x000fe400078100ce */
[----:B------:R-:W-:Y:S02]  /*12040*/  FSEL R107, R62, -INF , !P1 ;  /* 0xff8000003e6b7808 */ /* 0x000fe40004800000 */
[----:B-1----:R-:W-:Y:S02]  /*12050*/  FSEL R6, R12, -INF , !P5 ;  /* 0xff8000000c067808 */ /* 0x002fe40006800000 */
[----:B------:R-:W-:Y:S02]  /*12060*/  ISETP.GE.AND P1, PT, R4, R226, PT ;  /* 0x000000e20400720c */ /* 0x000fe40003f26270 */
[----:B------:R-:W-:Y:S02]  /*12070*/  FMNMX3.FTZ R104, R104, R204, R207, !PT ;  /* 0x000000cc68687276 */ /* 0x000fe400078100cf */
[----:B------:R-:W-:Y:S02]  /*12080*/  FSEL R239, R6, -INF , !P1 ;  /* 0xff80000006ef7808 */ /* 0x000fe40004800000 */
[----:B------:R-:W-:Y:S02]  /*12090*/  FMNMX3.FTZ R104, R104, R201, R203, !PT ;  /* 0x000000c968687276 */ /* 0x000fe400078100cb */
[C---:B------:R-:W-:Y:S02]  /*120a0*/  ISETP.GE.AND P2, PT, R5.reuse, R228, PT ;  /* 0x000000e40500720c */ /* 0x040fe40003f46270 */
[----:B------:R-:W-:Y:S02]  /*120b0*/  ISETP.GE.AND P5, PT, R5, R229, PT ;  /* 0x000000e50500720c */ /* 0x000fe40003fa6270 */
[----:B------:R-:W-:Y:S02]  /*120c0*/  ISETP.GT.AND P1, PT, R231, R4, PT ;  /* 0x00000004e700720c */ /* 0x000fe40003f24270 */
[----:B------:R-:W-:Y:S02]  /*120d0*/  FMNMX3.FTZ R12, R106, R27, R29, !PT ;  /* 0x0000001b6a0c7276 */ /* 0x000fe4000781001d */
[----:B------:R-:W-:Y:S01]  /*120e0*/  FMNMX3.FTZ R104, R104, R235, R239, !PT ;  /* 0x000000eb68687276 */ /* 0x000fe200078100ef */
[----:B------:R-:W-:Y:S08]  /*120f0*/  @P0 BRA `(.L_x_972) ;  /* 0xffffffdc00300947 */ /* 0x000ff0000383ffff */
.L_x_971:
[----:B------:R-:W-:Y:S01]  /*12100*/  FMNMX3.FTZ R2, R12, R23, R21, !PT ;  /* 0x000000170c027276 */ /* 0x000fe20007810015 */
[----:B-1----:R-:W1:Y:S01]  /*12110*/  SHFL.BFLY PT, R6, R104, 0x2, 0x1f ;  /* 0x0c401f0068067f89 */ /* 0x002e6200000e0000 */
[----:B------:R-:W-:Y:S01]  /*12120*/  FSEL R108, R108, -INF , !P1 ;  /* 0xff8000006c6c7808 */ /* 0x000fe20004800000 */
[----:B------:R-:W-:Y:S01]  /*12130*/  FMUL.FTZ R65, R65, UR9 ;  /* 0x0000000941417c20 */ /* 0x000fe20008410000 */
[----:B------:R-:W-:Y:S01]  /*12140*/  FMNMX3.FTZ R2, R2, R188, R190, !PT ;  /* 0x000000bc02027276 */ /* 0x000fe200078100be */
[----:B------:R-:W-:Y:S01]  /*12150*/  FMUL.FTZ R66, R66, UR9 ;  /* 0x0000000942427c20 */ /* 0x000fe20008410000 */
[-C--:B------:R-:W-:Y:S03]  /*12160*/  ISETP.GE.AND P0, PT, R0, R228.reuse, PT ;  /* 0x000000e40000720c */ /* 0x080fe60003f06270 */
[----:B------:R-:W2:Y:S01]  /*12170*/  LDL R9, [R1+0x44] ;  /* 0x0000440001097983 */ /* 0x000ea20000100800 */
[----:B------:R-:W-:Y:S01]  /*12180*/  FMNMX3.FTZ R2, R2, R189, R199, !PT ;  /* 0x000000bd02027276 */ /* 0x000fe200078100c7 */
[----:B------:R-:W3:Y:S01]  /*12190*/  MUFU.TANH R65, R65 ;  /* 0x0000004100417308 */ /* 0x000ee20000002400 */
[----:B------:R-:W-:Y:S01]  /*121a0*/  ISETP.GE.AND P1, PT, R4, R228, PT ;  /* 0x000000e40400720c */ /* 0x000fe20003f26270 */
[----:B------:R-:W-:Y:S01]  /*121b0*/  FMUL.FTZ R64, R64, UR9 ;  /* 0x0000000940407c20 */ /* 0x000fe20008410000 */
[----:B------:R-:W-:Y:S01]  /*121c0*/  FMNMX3.FTZ R2, R2, R209, R210, !PT ;  /* 0x000000d102027276 */ /* 0x000fe200078100d2 */
[----:B------:R-:W-:Y:S01]  /*121d0*/  FMUL.FTZ R67, R67, UR9 ;  /* 0x0000000943437c20 */ /* 0x000fe20008410000 */
[----:B------:R-:W-:Y:S01]  /*121e0*/  FSEL R202, R14, -INF , !P2 ;  /* 0xff8000000eca7808 */ /* 0x000fe20005000000 */
[----:B------:R-:W-:Y:S01]  /*121f0*/  STL [R1+0x50], R221 ;  /* 0x000050dd01007387 */ /* 0x000fe20000100800 */
[----:B------:R-:W-:Y:S03]  /*12200*/  FSEL R200, R13, -INF , !P3 ;  /* 0xff8000000dc87808 */ /* 0x000fe60005800000 */
[----:B------:R-:W4:Y:S01]  /*12210*/  MUFU.TANH R66, R66 ;  /* 0x0000004200427308 */ /* 0x000f220000002400 */
[----:B------:R-:W-:Y:S01]  /*12220*/  FSEL R107, R107, -INF , !P0 ;  /* 0xff8000006b6b7808 */ /* 0x000fe20004000000 */
[----:B------:R-:W-:Y:S01]  /*12230*/  LDSM.16.MT88.4 R52, [R220+0xa000] ;  /* 0x00a00000dc34783b */ /* 0x000fe20000004200 */
[----:B------:R-:W-:Y:S02]  /*12240*/  FSEL R108, R108, -INF , !P1 ;  /* 0xff8000006c6c7808 */ /* 0x000fe40004800000 */
[-C--:B------:R-:W-:Y:S02]  /*12250*/  ISETP.GT.AND P3, PT, R225, R0.reuse, PT ;  /* 0x00000000e100720c */ /* 0x080fe40003f64270 */
[----:B------:R-:W-:Y:S03]  /*12260*/  ISETP.GE.AND P2, PT, R0, R227, PT ;  /* 0x000000e30000720c */ /* 0x000fe60003f46270 */
[----:B------:R-:W4:Y:S01]  /*12270*/  MUFU.TANH R8, R64 ;  /* 0x0000004000087308 */ /* 0x000f220000002400 */
[----:B------:R-:W-:Y:S02]  /*12280*/  ISETP.GT.AND P0, PT, R232, R0, PT ;  /* 0x00000000e800720c */ /* 0x000fe40003f04270 */
[----:B------:R-:W-:Y:S02]  /*12290*/  ISETP.GE.AND P1, PT, R0, R229, PT ;  /* 0x000000e50000720c */ /* 0x000fe40003f26270 */
[----:B------:R-:W-:Y:S02]  /*122a0*/  FMNMX3.FTZ R0, R100, R30, R177, !PT ;  /* 0x0000001e64007276 */ /* 0x000fe400078100b1 */
[----:B------:R-:W-:Y:S03]  /*122b0*/  FMNMX3.FTZ R5, R2, R208, R215, !PT ;  /* 0x000000d002057276 */ /* 0x000fe600078100d7 */
[----:B------:R-:W4:Y:S01]  /*122c0*/  MUFU.TANH R67, R67 ;  /* 0x0000004300437308 */ /* 0x000f220000002400 */
[----:B------:R-:W-:Y:S02]  /*122d0*/  FMNMX3.FTZ R2, R0, R26, R25, !PT ;  /* 0x0000001a00027276 */ /* 0x000fe40007810019 */
[----:B------:R-:W-:Y:S02]  /*122e0*/  FMNMX3.FTZ R0, R5, R200, R202, !PT ;  /* 0x000000c805007276 */ /* 0x000fe400078100ca */
[----:B------:R-:W-:Y:S02]  /*122f0*/  FMNMX3.FTZ R2, R2, R193, R195, !PT ;  /* 0x000000c102027276 */ /* 0x000fe400078100c3 */
[----:B------:R-:W-:Y:S02]  /*12300*/  FMNMX3.FTZ R0, R0, R107, R108, !PT ;  /* 0x0000006b00007276 */ /* 0x000fe4000781006c */
[----:B------:R-:W-:Y:S02]  /*12310*/  FMNMX3.FTZ R103, R2, R191, R192, !PT ;  /* 0x000000bf02677276 */ /* 0x000fe400078100c0 */
[----:B------:R-:W-:Y:S01]  /*12320*/  FSEL R236, R15, -INF , !P6 ;  /* 0xff8000000fec7808 */ /* 0x000fe20007000000 */
[----:B------:R-:W4:Y:S01]  /*12330*/  SHFL.BFLY PT, R2, R0, 0x2, 0x1f ;  /* 0x0c401f0000027f89 */ /* 0x000f2200000e0000 */
[----:B------:R-:W-:Y:S02]  /*12340*/  ISETP.GT.AND P6, PT, R225, R4, PT ;  /* 0x00000004e100720c */ /* 0x000fe40003fc4270 */
[----:B------:R-:W-:Y:S02]  /*12350*/  FSEL R237, R16, -INF , !P5 ;  /* 0xff80000010ed7808 */ /* 0x000fe40006800000 */
[----:B------:R-:W-:Y:S02]  /*12360*/  ISETP.GE.AND P5, PT, R4, R227, PT ;  /* 0x000000e30400720c */ /* 0x000fe40003fa6270 */
[----:B------:R-:W-:Y:S02]  /*12370*/  FMNMX3.FTZ R5, R105, R176, R31, !PT ;  /* 0x000000b069057276 */ /* 0x000fe4000781001f */
[----:B------:R-:W-:Y:S02]  /*12380*/  FMNMX3.FTZ R103, R103, R217, R219, !PT ;  /* 0x000000d967677276 */ /* 0x000fe400078100db */
[----:B------:R-:W-:Y:S02]  /*12390*/  FMNMX3.FTZ R5, R5, R24, R28, !PT ;  /* 0x0000001805057276 */ /* 0x000fe4000781001c */
[----:B------:R-:W-:Y:S02]  /*123a0*/  FMNMX3.FTZ R103, R103, R211, R213, !PT ;  /* 0x000000d367677276 */ /* 0x000fe400078100d5 */
[----:B------:R-:W-:Y:S02]  /*123b0*/  FMNMX3.FTZ R5, R5, R197, R198, !PT ;  /* 0x000000c505057276 */ /* 0x000fe400078100c6 */
[----:B------:R-:W-:Y:S02]  /*123c0*/  FMNMX3.FTZ R103, R103, R240, R241, !PT ;  /* 0x000000f067677276 */ /* 0x000fe400078100f1 */
[----:B------:R-:W-:Y:S02]  /*123d0*/  FMNMX3.FTZ R5, R5, R194, R196, !PT ;  /* 0x000000c205057276 */ /* 0x000fe400078100c4 */
[----:B-1----:R-:W-:Y:S02]  /*123e0*/  FMNMX.FTZ R104, R104, R6, !PT ;  /* 0x0000000668687209 */ /* 0x002fe40007810000 */
[----:B---3--:R-:W-:Y:S02]  /*123f0*/  FSEL R6, R65, -INF , !P6 ;  /* 0xff80000041067808 */ /* 0x008fe40007000000 */
[----:B----4-:R-:W-:Y:S01]  /*12400*/  FMNMX.FTZ R0, R0, R2, !PT ;  /* 0x0000000200007209 */ /* 0x010fe20007810000 */
[----:B------:R-:W1:Y:S01]  /*12410*/  SHFL.BFLY PT, R7, R104, 0x1, 0x1f ;  /* 0x0c201f0068077f89 */ /* 0x000e6200000e0000 */
[----:B------:R-:W-:Y:S02]  /*12420*/  FSEL R238, R6, -INF , !P5 ;  /* 0xff80000006ee7808 */ /* 0x000fe40006800000 */
[----:B------:R-:W-:Y:S05]  /*12430*/  FSEL R6, R66, -INF , !P0 ;  /* 0xff80000042067808 */ /* 0x000fea0004000000 */
[----:B------:R-:W3:Y:S01]  /*12440*/  SHFL.BFLY PT, R2, R0, 0x1, 0x1f ;  /* 0x0c201f0000027f89 */ /* 0x000ee200000e0000 */
[----:B------:R-:W-:Y:S02]  /*12450*/  FSEL R8, R8, -INF , !P3 ;  /* 0xff80000008087808 */ /* 0x000fe40005800000 */
[----:B------:R-:W-:Y:S02]  /*12460*/  FSEL R245, R6, -INF , !P1 ;  /* 0xff80000006f57808 */ /* 0x000fe40004800000 */
[----:B------:R-:W-:Y:S02]  /*12470*/  ISETP.GT.AND P3, PT, R232, R4, PT ;  /* 0x00000004e800720c */ /* 0x000fe40003f64270 */
[----:B------:R-:W-:Y:S02]  /*12480*/  ISETP.GE.AND P6, PT, R4, R229, PT ;  /* 0x000000e50400720c */ /* 0x000fe40003fc6270 */
[----:B------:R-:W-:Y:S02]  /*12490*/  FMNMX3.FTZ R4, R5, R216, R218, !PT ;  /* 0x000000d805047276 */ /* 0x000fe400078100da */
[----:B------:R-:W-:Y:S02]  /*124a0*/  FSEL R5, R67, -INF , !P3 ;  /* 0xff80000043057808 */ /* 0x000fe40005800000 */
[----:B------:R-:W-:Y:S02]  /*124b0*/  FMNMX3.FTZ R4, R4, R212, R214, !PT ;  /* 0x000000d404047276 */ /* 0x000fe400078100d6 */
[----:B------:R-:W-:Y:S02]  /*124c0*/  FSEL R247, R5, -INF , !P6 ;  /* 0xff80000005f77808 */ /* 0x000fe40007000000 */
[----:B------:R-:W-:Y:S02]  /*124d0*/  FMNMX3.FTZ R4, R4, R236, R237, !PT ;  /* 0x000000ec04047276 */ /* 0x000fe400078100ed */
[----:B------:R-:W-:Y:S02]  /*124e0*/  FSEL R242, R8, -INF , !P2 ;  /* 0xff80000008f27808 */ /* 0x000fe40005000000 */
[----:B-1----:R-:W-:Y:S02]  /*124f0*/  FMNMX.FTZ R104, R104, R7, !PT ;  /* 0x0000000768687209 */ /* 0x002fe40007810000 */
[----:B------:R-:W-:Y:S02]  /*12500*/  FMNMX3.FTZ R102, R4, R245, R247, !PT ;  /* 0x000000f504667276 */ /* 0x000fe400078100f7 */
[C---:B------:R-:W-:Y:S01]  /*12510*/  FSETP.NEU.FTZ.AND P1, PT, R104.reuse, -INF , PT ;  /* 0xff8000006800780b */ /* 0x040fe20003f3d000 */
[----:B------:R-:W-:Y:S01]  /*12520*/  FMUL.FTZ R109, R104, UR4 ;  /* 0x00000004686d7c20 */ /* 0x000fe20008410000 */
[----:B---3--:R-:W-:Y:S01]  /*12530*/  FMNMX.FTZ R101, R0, R2, !PT ;  /* 0x0000000200657209 */ /* 0x008fe20007810000 */
[----:B------:R-:W1:Y:S01]  /*12540*/  SHFL.BFLY PT, R6, R102, 0x2, 0x1f ;  /* 0x0c401f0066067f89 */ /* 0x000e6200000e0000 */
[----:B------:R-:W-:Y:S02]  /*12550*/  FMNMX3.FTZ R103, R103, R242, R238, !PT ;  /* 0x000000f267677276 */ /* 0x000fe400078100ee */
[----:B------:R-:W-:Y:S01]  /*12560*/  FSEL R109, R109, RZ, P1 ;  /* 0x000000ff6d6d7208 */ /* 0x000fe20000800000 */
[C---:B------:R-:W-:Y:S01]  /*12570*/  FMUL.FTZ R184, R101.reuse, UR4 ;  /* 0x0000000465b87c20 */ /* 0x040fe20008410000 */
[----:B------:R-:W-:Y:S03]  /*12580*/  FSETP.NEU.FTZ.AND P0, PT, R101, -INF , PT ;  /* 0xff8000006500780b */ /* 0x000fe60003f1d000 */
[----:B------:R-:W3:Y:S01]  /*12590*/  SHFL.BFLY PT, R5, R103, 0x2, 0x1f ;  /* 0x0c401f0067057f89 */ /* 0x000ee200000e0000 */
[--C-:B------:R-:W-:Y:S01]  /*125a0*/  FFMA.FTZ R0, R20, UR4, -R109.reuse ;  /* 0x0000000414007c23 */ /* 0x100fe2000801086d */
[----:B------:R-:W-:Y:S01]  /*125b0*/  FSEL R184, R184, RZ, P0 ;  /* 0x000000ffb8b87208 */ /* 0x000fe20000000000 */
[--C-:B------:R-:W-:Y:S01]  /*125c0*/  FFMA.FTZ R4, R18, UR4, -R109.reuse ;  /* 0x0000000412047c23 */ /* 0x100fe2000801086d */
[--C-:B------:R-:W-:Y:S01]  /*125d0*/  FFMA.FTZ R44, R186, UR4, -R109.reuse ;  /* 0x00000004ba2c7c23 */ /* 0x100fe2000801086d */
[----:B------:R4:W-:Y:S01]  /*125e0*/  MUFU.EX2 R60, R0 ;  /* 0x00000000003c7308 */ /* 0x0009e20000000800 */
[--C-:B------:R-:W-:Y:S01]  /*125f0*/  FFMA.FTZ R40, R40, UR4, -R109.reuse ;  /* 0x0000000428287c23 */ /* 0x100fe2000801086d */
[--C-:B------:R-:W-:Y:S01]  /*12600*/  FFMA.FTZ R48, R185, UR4, -R109.reuse ;  /* 0x00000004b9307c23 */ /* 0x100fe2000801086d */
[--C-:B------:R-:W-:Y:S01]  /*12610*/  FFMA.FTZ R56, R188, UR4, -R184.reuse ;  /* 0x00000004bc387c23 */ /* 0x100fe200080108b8 */
[--C-:B------:R-:W-:Y:S06]  /*12620*/  FFMA.FTZ R107, R107, UR4, -R184.reuse ;  /* 0x000000046b6b7c23 */ /* 0x100fec00080108b8 */
[----:B------:R3:W-:Y:S01]  /*12630*/  MUFU.EX2 R244, R4 ;  /* 0x0000000400f47308 */ /* 0x0007e20000000800 */
[----:B-1----:R-:W-:Y:S09]  /*12640*/  FMNMX.FTZ R102, R102, R6, !PT ;  /* 0x0000000666667209 */ /* 0x002ff20007810000 */
[----:B------:R-:W-:Y:S01]  /*12650*/  MUFU.EX2 R45, R44 ;  /* 0x0000002c002d7308 */ /* 0x000fe20000000800 */
[--C-:B----4-:R-:W-:Y:S01]  /*12660*/  FFMA.FTZ R0, R22, UR4, -R109.reuse ;  /* 0x0000000416007c23 */ /* 0x110fe2000801086d */
[----:B---3--:R-:W-:Y:S01]  /*12670*/  FMNMX.FTZ R103, R103, R5, !PT ;  /* 0x0000000567677209 */ /* 0x008fe20007810000 */
[----:B------:R-:W1:Y:S07]  /*12680*/  SHFL.BFLY PT, R2, R102, 0x1, 0x1f ;  /* 0x0c201f0066027f89 */ /* 0x000e6e00000e0000 */
[----:B------:R3:W4:Y:S01]  /*12690*/  MUFU.EX2 R243, R0 ;  /* 0x0000000000f37308 */ /* 0x0007220000000800 */
[----:B------:R-:W-:Y:S09]  /*126a0*/  FFMA.FTZ R4, R19, UR4, -R109 ;  /* 0x0000000413047c23 */ /* 0x000ff2000801086d */
[----:B------:R1:W1:Y:S10]  /*126b0*/  MUFU.EX2 R249, R4 ;  /* 0x0000000400f97308 */ /* 0x0002740000000800 */
[----:B------:R-:W-:Y:S01]  /*126c0*/  MUFU.EX2 R64, R40 ;  /* 0x0000002800407308 */ /* 0x000fe20000000800 */
[--C-:B---3--:R-:W-:Y:S01]  /*126d0*/  FFMA.FTZ R0, R27, UR4, -R184.reuse ;  /* 0x000000041b007c23 */ /* 0x108fe200080108b8 */
[----:B----4-:R-:W-:Y:S02]  /*126e0*/  F2FP.F16.F32.PACK_AB R182, R243, R60 ;  /* 0x0000003cf3b6723e */ /* 0x010fe400000000ff */
[----:B-1----:R-:W-:Y:S06]  /*126f0*/  FMNMX.FTZ R102, R102, R2, !PT ;  /* 0x0000000266667209 */ /* 0x002fec0007810000 */
[----:B------:R1:W-:Y:S01]  /*12700*/  MUFU.EX2 R57, R0 ;  /* 0x0000000000397308 */ /* 0x0003e20000000800 */
[----:B------:R-:W3:Y:S01]  /*12710*/  SHFL.BFLY PT, R4, R103, 0x1, 0x1f ;  /* 0x0c201f0067047f89 */ /* 0x000ee200000e0000 */
[C---:B------:R-:W-:Y:S01]  /*12720*/  FMUL.FTZ R111, R102.reuse, UR4 ;  /* 0x00000004666f7c20 */ /* 0x040fe20008410000 */
[----:B------:R-:W-:Y:S02]  /*12730*/  FSETP.NEU.FTZ.AND P2, PT, R102, -INF , PT ;  /* 0xff8000006600780b */ /* 0x000fe40003f5d000 */
[----:B------:R-:W-:Y:S02]  /*12740*/  F2FP.F16.F32.PACK_AB R180, R249, R244 ;  /* 0x000000f4f9b4723e */ /* 0x000fe400000000ff */
[----:B------:R-:W-:Y:S01]  /*12750*/  FSEL R111, R111, RZ, P2 ;  /* 0x000000ff6f6f7208 */ /* 0x000fe20001000000 */
[--C-:B-1----:R-:W-:Y:S04]  /*12760*/  FFMA.FTZ R0, R29, UR4, -R184.reuse ;  /* 0x000000041d007c23 */ /* 0x102fe800080108b8 */
[----:B------:R1:W4:Y:S01]  /*12770*/  MUFU.EX2 R248, R0 ;  /* 0x0000000000f87308 */ /* 0x0003220000000800 */
[----:B---3--:R-:W-:Y:S04]  /*12780*/  FMNMX.FTZ R103, R103, R4, !PT ;  /* 0x0000000467677209 */ /* 0x008fe80007810000 */
[C---:B------:R-:W-:Y:S01]  /*12790*/  FSETP.NEU.FTZ.AND P3, PT, R103.reuse, -INF , PT ;  /* 0xff8000006700780b */ /* 0x040fe20003f7d000 */
[----:B------:R-:W-:Y:S05]  /*127a0*/  FMUL.FTZ R110, R103, UR4 ;  /* 0x00000004676e7c20 */ /* 0x000fea0008410000 */
[----:B------:R-:W-:Y:S01]  /*127b0*/  FSEL R110, R110, RZ, P3 ;  /* 0x000000ff6e6e7208 */ /* 0x000fe20001800000 */
[----:B-1----:R-:W-:Y:S01]  /*127c0*/  FFMA.FTZ R0, R23, UR4, -R184 ;  /* 0x0000000417007c23 */ /* 0x002fe200080108b8 */
[----:B----4-:R-:W-:Y:S03]  /*127d0*/  F2FP.F16.F32.PACK_AB R181, R248, R57 ;  /* 0x00000039f8b5723e */ /* 0x010fe600000000ff */
[--C-:B------:R-:W-:Y:S01]  /*127e0*/  FFMA.FTZ R2, R26, UR4, -R110.reuse ;  /* 0x000000041a027c23 */ /* 0x100fe2000801086e */
[----:B------:R-:W-:Y:S01]  /*127f0*/  FFMA.FTZ R4, R30, UR4, -R110 ;  /* 0x000000041e047c23 */ /* 0x000fe2000801086e */
[----:B------:R1:W-:Y:S10]  /*12800*/  MUFU.EX2 R62, R0 ;  /* 0x00000000003e7308 */ /* 0x0003f40000000800 */
[----:B------:R3:W-:Y:S10]  /*12810*/  MUFU.EX2 R63, R2 ;  /* 0x00000002003f7308 */ /* 0x0007f40000000800 */
[----:B------:R-:W-:Y:S01]  /*12820*/  MUFU.EX2 R221, R4 ;  /* 0x0000000400dd7308 */ /* 0x000fe20000000800 */
[----:B-1----:R-:W-:Y:S02]  /*12830*/  FFMA.FTZ R0, R21, UR4, -R184 ;  /* 0x0000000415007c23 */ /* 0x002fe400080108b8 */
[----:B------:R-:W1:Y:S07]  /*12840*/  LDSM.16.MT88.4 R20, [R220+0x9000] ;  /* 0x00900000dc14783b */ /* 0x000e6e0000004200 */
[----:B------:R4:W4:Y:S01]  /*12850*/  MUFU.EX2 R246, R0 ;  /* 0x0000000000f67308 */ /* 0x0009220000000800 */
[--C-:B---3--:R-:W-:Y:S09]  /*12860*/  FFMA.FTZ R2, R28, UR4, -R111.reuse ;  /* 0x000000041c027c23 */ /* 0x108ff2000801086f */
[----:B------:R-:W-:Y:S01]  /*12870*/  MUFU.EX2 R42, R2 ;  /* 0x00000002002a7308 */ /* 0x000fe20000000800 */
[--C-:B----4-:R-:W-:Y:S01]  /*12880*/  FFMA.FTZ R0, R177, UR4, -R110.reuse ;  /* 0x00000004b1007c23 */ /* 0x110fe2000801086e */
[----:B------:R-:W-:Y:S08]  /*12890*/  F2FP.F16.F32.PACK_AB R183, R246, R62 ;  /* 0x0000003ef6b7723e */ /* 0x000ff000000000ff */
[----:B------:R3:W4:Y:S02]  /*128a0*/  MUFU.EX2 R58, R0 ;  /* 0x00000000003a7308 */ /* 0x0007240000000800 */
[--C-:B---3--:R-:W-:Y:S01]  /*128b0*/  FFMA.FTZ R0, R176, UR4, -R111.reuse ;  /* 0x00000004b0007c23 */ /* 0x108fe2000801086f */
[----:B----4-:R-:W-:Y:S07]  /*128c0*/  F2FP.F16.F32.PACK_AB R176, R58, R221 ;  /* 0x000000dd3ab0723e */ /* 0x010fee00000000ff */
[----:B------:R3:W-:Y:S02]  /*128d0*/  MUFU.EX2 R250, R0 ;  /* 0x0000000000fa7308 */ /* 0x0007e40000000800 */
[--C-:B---3--:R-:W-:Y:S08]  /*128e0*/  FFMA.FTZ R0, R31, UR4, -R111.reuse ;  /* 0x000000041f007c23 */ /* 0x108ff0000801086f */
[----:B------:R3:W4:Y:S02]  /*128f0*/  MUFU.EX2 R59, R0 ;  /* 0x00000000003b7308 */ /* 0x0007240000000800 */
[----:B---3--:R-:W-:Y:S01]  /*12900*/  FFMA.FTZ R0, R25, UR4, -R110 ;  /* 0x0000000419007c23 */ /* 0x008fe2000801086e */
[----:B----4-:R-:W-:Y:S07]  /*12910*/  F2FP.F16.F32.PACK_AB R177, R59, R250 ;  /* 0x000000fa3bb1723e */ /* 0x010fee00000000ff */
        /* <DEDUP_REMOVED lines=12> */
[----:B------:R-:W1:Y:S01]  /*129e0*/  MUFU.EX2 R3, R3 ;  /* 0x0000000300037308 */ /* 0x000e620000000800 */
[----:B---3--:R-:W-:Y:S01]  /*129f0*/  FSEL R0, R102, RZ, P2 ;  /* 0x000000ff66007208 */ /* 0x008fe20001000000 */
[C---:B----4-:R-:W-:Y:S01]  /*12a00*/  FMUL.FTZ R8, R100.reuse, R116 ;  /* 0x0000007464087220 */ /* 0x050fe20000410000 */
[C---:B------:R-:W-:Y:S01]  /*12a10*/  FMUL.FTZ R41, R100.reuse, R149 ;  /* 0x0000009564297220 */ /* 0x040fe20000410000 */
[----:B------:R-:W-:Y:S01]  /*12a20*/  MOV R149, R42 ;  /* 0x0000002a00957202 */ /* 0x000fe20000000f00 */
[----:B------:R-:W-:Y:S01]  /*12a30*/  FMUL.FTZ R12, R100, R120 ;  /* 0x00000078640c7220 */ /* 0x000fe20000410000 */
[----:B------:R-:W-:Y:S01]  /*12a40*/  FADD.FTZ R2, -R0, R105 ;  /* 0x0000006900027221 */ /* 0x000fe20000010100 */
[----:B------:R-:W-:Y:S01]  /*12a50*/  FSEL R0, R101, RZ, P0 ;  /* 0x000000ff65007208 */ /* 0x000fe20000000000 */
[----:B------:R-:W-:Y:S01]  /*12a60*/  FMUL.FTZ R13, R100, R121 ;  /* 0x00000079640d7220 */ /* 0x000fe20000410000 */
[----:B------:R-:W-:Y:S01]  /*12a70*/  IADD3 R105, PT, PT, R220, 0x9020, RZ ;  /* 0x00009020dc697810 */ /* 0x000fe20007ffe0ff */
[----:B------:R-:W-:Y:S01]  /*12a80*/  FMUL.FTZ R2, R2, UR4 ;  /* 0x0000000402027c20 */ /* 0x000fe20008410000 */
[----:B--2---:R-:W-:Y:S01]  /*12a90*/  @P4 IADD3 R105, PT, PT, R9, -0x20, RZ ;  /* 0xffffffe009694810 */ /* 0x004fe20007ffe0ff */
[----:B------:R-:W-:Y:S01]  /*12aa0*/  FADD.FTZ R0, -R0, R106 ;  /* 0x0000006a00007221 */ /* 0x000fe20000010100 */
[--C-:B------:R-:W-:Y:S01]  /*12ab0*/  FFMA.FTZ R106, R193, UR4, -R110.reuse ;  /* 0x00000004c16a7c23 */ /* 0x100fe2000801086e */
[C---:B-1----:R-:W-:Y:S01]  /*12ac0*/  FMUL.FTZ R4, R3.reuse, R112 ;  /* 0x0000007003047220 */ /* 0x042fe20000410000 */
[C---:B------:R-:W-:Y:S01]  /*12ad0*/  FMUL.FTZ R5, R3.reuse, R113 ;  /* 0x0000007103057220 */ /* 0x040fe20000410000 */
[----:B------:R-:W-:Y:S01]  /*12ae0*/  FMUL.FTZ R0, R0, UR4 ;  /* 0x0000000400007c20 */ /* 0x000fe20008410000 */
[----:B------:R-:W1:Y:S01]  /*12af0*/  MUFU.EX2 R2, R2 ;  /* 0x0000000200027308 */ /* 0x000e620000000800 */
[----:B------:R-:W2:Y:S01]  /*12b00*/  LDSM.16.MT88.4 R36, [R105] ;  /* 0x000000006924783b */ /* 0x000ea20000004200 */
[C---:B------:R-:W-:Y:S01]  /*12b10*/  FMUL.FTZ R9, R100.reuse, R117 ;  /* 0x0000007564097220 */ /* 0x040fe20000410000 */
[C---:B------:R-:W-:Y:S01]  /*12b20*/  FMUL.FTZ R16, R3.reuse, R124 ;  /* 0x0000007c03107220 */ /* 0x040fe20000410000 */
[C---:B------:R-:W-:Y:S01]  /*12b30*/  FMUL.FTZ R17, R3.reuse, R125 ;  /* 0x0000007d03117220 */ /* 0x040fe20000410000 */
[C---:B------:R-:W-:Y:S01]  /*12b40*/  FMUL.FTZ R44, R100.reuse, R152 ;  /* 0x00000098642c7220 */ /* 0x040fe20000410000 */
[----:B------:R-:W-:Y:S01]  /*12b50*/  MOV R152, R45 ;  /* 0x0000002d00987202 */ /* 0x000fe20000000f00 */
[C---:B------:R-:W-:Y:S03]  /*12b60*/  FMUL.FTZ R45, R100.reuse, R153 ;  /* 0x00000099642d7220 */ /* 0x040fe60000410000 */
[----:B------:R-:W3:Y:S01]  /*12b70*/  MUFU.EX2 R0, R0 ;  /* 0x0000000000007308 */ /* 0x000ee20000000800 */
        /* <DEDUP_REMOVED lines=8> */
[C---:B-1----:R-:W-:Y:S01]  /*12c00*/  FMUL.FTZ R6, R2.reuse, R114 ;  /* 0x0000007202067220 */ /* 0x042fe20000410000 */
[C---:B------:R-:W-:Y:S01]  /*12c10*/  FMUL.FTZ R7, R2.reuse, R115 ;  /* 0x0000007302077220 */ /* 0x040fe20000410000 */
[C---:B------:R-:W-:Y:S01]  /*12c20*/  FMUL.FTZ R18, R2.reuse, R126 ;  /* 0x0000007e02127220 */ /* 0x040fe20000410000 */
[----:B------:R-:W1:Y:S01]  /*12c30*/  LDSM.16.MT88.4 R112, [R105+0x1000] ;  /* 0x001000006970783b */ /* 0x000e620000004200 */
[C---:B------:R-:W-:Y:S01]  /*12c40*/  FMUL.FTZ R19, R2.reuse, R127 ;  /* 0x0000007f02137220 */ /* 0x040fe20000410000 */
[C---:B------:R-:W-:Y:S01]  /*12c50*/  FMUL.FTZ R34, R2.reuse, R142 ;  /* 0x0000008e02227220 */ /* 0x040fe20000410000 */
[C---:B------:R-:W-:Y:S01]  /*12c60*/  FMUL.FTZ R35, R2.reuse, R143 ;  /* 0x0000008f02237220 */ /* 0x040fe20000410000 */
[----:B------:R-:W-:Y:S01]  /*12c70*/  FMUL.FTZ R50, R2, R158 ;  /* 0x0000009e02327220 */ /* 0x000fe20000410000 */
[-C--:B------:R-:W-:Y:S03]  /*12c80*/  HMMA.16816.F32 R4, R176, R20.reuse, R4 ;  /* 0x00000014b004723c */ /* 0x080fe60000001804 */
[----:B------:R-:W-:Y:S02]  /*12c90*/  LDSM.16.MT88.4 R124, [R105+0x400] ;  /* 0x00040000697c783b */ /* 0x000fe40000004200 */
[C---:B---3--:R-:W-:Y:S01]  /*12ca0*/  FMUL.FTZ R46, R0.reuse, R154 ;  /* 0x0000009a002e7220 */ /* 0x048fe20000410000 */
[C---:B------:R-:W-:Y:S01]  /*12cb0*/  FMUL.FTZ R10, R0.reuse, R118 ;  /* 0x00000076000a7220 */ /* 0x040fe20000410000 */
[----:B------:R3:W-:Y:S01]  /*12cc0*/  MUFU.EX2 R154, R106 ;  /* 0x0000006a009a7308 */ /* 0x0007e20000000800 */
[C---:B------:R-:W-:Y:S01]  /*12cd0*/  FMUL.FTZ R11, R0.reuse, R119 ;  /* 0x00000077000b7220 */ /* 0x040fe20000410000 */
[C---:B------:R-:W-:Y:S01]  /*12ce0*/  FMUL.FTZ R42, R0.reuse, R150 ;  /* 0x00000096002a7220 */ /* 0x040fe20000410000 */
[C---:B------:R-:W-:Y:S01]  /*12cf0*/  FMUL.FTZ R14, R0.reuse, R122 ;  /* 0x0000007a000e7220 */ /* 0x040fe20000410000 */
[----:B------:R-:W4:Y:S01]  /*12d00*/  LDSM.16.MT88.4 R116, [R220+0xb000] ;  /* 0x00b00000dc74783b */ /* 0x000f220000004200 */
[C---:B------:R-:W-:Y:S01]  /*12d10*/  FMUL.FTZ R15, R0.reuse, R123 ;  /* 0x0000007b000f7220 */ /* 0x040fe20000410000 */
[C---:B------:R-:W-:Y:S01]  /*12d20*/  FMUL.FTZ R26, R0.reuse, R134 ;  /* 0x00000086001a7220 */ /* 0x040fe20000410000 */
[C---:B------:R-:W-:Y:S01]  /*12d30*/  FMUL.FTZ R27, R0.reuse, R135 ;  /* 0x00000087001b7220 */ /* 0x040fe20000410000 */
[C---:B------:R-:W-:Y:S04]  /*12d40*/  HMMA.16816.F32 R8, R180.reuse, R20, R8 ;  /* 0x00000014b408723c */ /* 0x040fe80000001808 */
[----:B------:R-:W-:Y:S01]  /*12d50*/  LDSM.16.MT88.4 R140, [R105+0xc00] ;  /* 0x000c0000698c783b */ /* 0x000fe20000004200 */
[C---:B------:R-:W-:Y:S01]  /*12d60*/  FMUL.FTZ R20, R3.reuse, R128 ;  /* 0x0000008003147220 */ /* 0x040fe20000410000 */
[----:B------:R-:W-:Y:S01]  /*12d70*/  FMUL.FTZ R21, R3, R129 ;  /* 0x0000008103157220 */ /* 0x000fe20000410000 */
[C---:B------:R-:W-:Y:S01]  /*12d80*/  FMUL.FTZ R30, R0.reuse, R138 ;  /* 0x0000008a001e7220 */ /* 0x040fe20000410000 */
[-C--:B------:R-:W-:Y:S03]  /*12d90*/  HMMA.16816.F32 R12, R180, R22.reuse, R12 ;  /* 0x00000016b40c723c */ /* 0x080fe6000000180c */
[--C-:B---3--:R-:W-:Y:S01]  /*12da0*/  FFMA.FTZ R106, R195, UR4, -R110.reuse ;  /* 0x00000004c36a7c23 */ /* 0x108fe2000801086e */
[C---:B------:R-:W-:Y:S01]  /*12db0*/  FMUL.FTZ R31, R0.reuse, R139 ;  /* 0x0000008b001f7220 */ /* 0x040fe20000410000 */
[C---:B------:R-:W-:Y:S01]  /*12dc0*/  FMUL.FTZ R43, R0.reuse, R151 ;  /* 0x00000097002b7220 */ /* 0x040fe20000410000 */
[----:B------:R-:W-:Y:S01]  /*12dd0*/  FMUL.FTZ R47, R0, R155 ;  /* 0x0000009b002f7220 */ /* 0x000fe20000410000 */
[----:B------:R3:W-:Y:S01]  /*12de0*/  MUFU.EX2 R150, R106 ;  /* 0x0000006a00967308 */ /* 0x0007e20000000800 */
[C---:B------:R-:W-:Y:S04]  /*12df0*/  HMMA.16816.F32 R16, R176.reuse, R22, R16 ;  /* 0x00000016b010723c */ /* 0x040fe80000001810 */
[C---:B------:R-:W-:Y:S01]  /*12e00*/  FMUL.FTZ R22, R2.reuse, R130 ;  /* 0x0000008202167220 */ /* 0x040fe20000410000 */
[C---:B------:R-:W-:Y:S01]  /*12e10*/  FMUL.FTZ R23, R2.reuse, R131 ;  /* 0x0000008302177220 */ /* 0x040fe20000410000 */
[C---:B------:R-:W-:Y:S01]  /*12e20*/  FMUL.FTZ R51, R2.reuse, R159 ;  /* 0x0000009f02337220 */ /* 0x040fe20000410000 */
[----:B------:R-:W-:Y:S01]  /*12e30*/  LDSM.16.MT88.4 R128, [R220+0xa400] ;  /* 0x00a40000dc80783b */ /* 0x000fe20000004200 */
[----:B------:R-:W-:Y:S01]  /*12e40*/  MOV R133, R249 ;  /* 0x000000f900857202 */ /* 0x000fe20000000f00 */
[----:B------:R-:W-:Y:S01]  /*12e50*/  FMUL.FTZ R65, R3, R173 ;  /* 0x000000ad03417220 */ /* 0x000fe20000410000 */
[----:B------:R-:W-:Y:S01]  /*12e60*/  MOV R134, R248 ;  /* 0x000000f800867202 */ /* 0x000fe20000000f00 */
[C---:B------:R-:W-:Y:S01]  /*12e70*/  FMUL.FTZ R66, R2.reuse, R174 ;  /* 0x000000ae02427220 */ /* 0x040fe20000410000 */
[-C--:B--2---:R-:W-:Y:S01]  /*12e80*/  HMMA.16816.F32 R20, R176, R36.reuse, R20 ;  /* 0x00000024b014723c */ /* 0x084fe20000001814 */
[----:B------:R2:W-:Y:S02]  /*12e90*/  MUFU.EX2 R155, R56 ;  /* 0x00000038009b7308 */ /* 0x0005e40000000800 */
[----:B------:R-:W-:Y:S01]  /*12ea0*/  MOV R132, R250 ;  /* 0x000000fa00847202 */ /* 0x000fe20000000f00 */
[--C-:B---3--:R-:W-:Y:S01]  /*12eb0*/  FFMA.FTZ R106, R197, UR4, -R111.reuse ;  /* 0x00000004c56a7c23 */ /* 0x108fe2000801086f */
[----:B------:R-:W-:Y:S01]  /*12ec0*/  FMUL.FTZ R67, R2, R175 ;  /* 0x000000af02437220 */ /* 0x000fe20000410000 */
[C---:B------:R-:W-:Y:S01]  /*12ed0*/  FMUL.FTZ R74, R0.reuse, R74 ;  /* 0x0000004a004a7220 */ /* 0x040fe20000410000 */
[C---:B------:R-:W-:Y:S01]  /*12ee0*/  FMUL.FTZ R75, R0.reuse, R75 ;  /* 0x0000004b004b7220 */ /* 0x040fe20000410000 */
[C---:B------:R-:W-:Y:S03]  /*12ef0*/  HMMA.16816.F32 R24, R180.reuse, R36, R24 ;  /* 0x00000024b418723c */ /* 0x040fe60000001818 */
[----:B------:R3:W-:Y:S01]  /*12f00*/  MUFU.EX2 R153, R106 ;  /* 0x0000006a00997308 */ /* 0x0007e20000000800 */
[C---:B------:R-:W-:Y:S01]  /*12f10*/  FMUL.FTZ R78, R0.reuse, R78 ;  /* 0x0000004e004e7220 */ /* 0x040fe20000410000 */
[C---:B------:R-:W-:Y:S01]  /*12f20*/  FMUL.FTZ R79, R0.reuse, R79 ;  /* 0x0000004f004f7220 */ /* 0x040fe20000410000 */
[----:B------:R-:W-:Y:S01]  /*12f30*/  MOV R135, R246 ;  /* 0x000000f600877202 */ /* 0x000fe20000000f00 */
[C---:B------:R-:W-:Y:S01]  /*12f40*/  FMUL.FTZ R90, R0.reuse, R90 ;  /* 0x0000005a005a7220 */ /* 0x040fe20000410000 */
[-C--:B------:R-:W-:Y:S03]  /*12f50*/  HMMA.16816.F32 R28, R180, R38.reuse, R28 ;  /* 0x00000026b41c723c */ /* 0x080fe6000000181c */
[C---:B------:R-:W-:Y:S01]  /*12f60*/  FMUL.FTZ R91, R0.reuse, R91 ;  /* 0x0000005b005b7220 */ /* 0x040fe20000410000 */
[C---:B------:R-:W-:Y:S01]  /*12f70*/  FMUL.FTZ R94, R0.reuse, R94 ;  /* 0x0000005e005e7220 */ /* 0x040fe20000410000 */
[----:B------:R-:W-:Y:S01]  /*12f80*/  FMUL.FTZ R95, R0, R95 ;  /* 0x0000005f005f7220 */ /* 0x000fe20000410000 */
[----:B------:R-:W-:Y:S01]  /*12f90*/  MOV R138, R133 ;  /* 0x00000085008a7202 */ /* 0x000fe20000000f00 */
[----:B--2---:R-:W-:Y:S01]  /*12fa0*/  FMUL.FTZ R56, R100, R164 ;  /* 0x000000a464387220 */ /* 0x004fe20000410000 */
[C---:B------:R-:W-:Y:S04]  /*12fb0*/  HMMA.16816.F32 R32, R176.reuse, R38, R32 ;  /* 0x00000026b020723c */ /* 0x040fe80000001820 */
[----:B---3--:R-:W-:Y:S01]  /*12fc0*/  FFMA.FTZ R106, R198, UR4, -R111 ;  /* 0x00000004c66a7c23 */ /* 0x008fe2000801086f */
        /* <DEDUP_REMOVED lines=11> */
[-C--:B------:R-:W-:Y:S02]  /*13080*/  HMMA.16816.F32 R36, R176, R52.reuse, R36 ;  /* 0x00000034b024723c */ /* 0x080fe40000001824 */
[----:B------:R3:W-:Y:S01]  /*13090*/  MUFU.EX2 R147, R48 ;  /* 0x0000003000937308 */ /* 0x0007e20000000800 */
[C---:B------:R-:W-:Y:S01]  /*130a0*/  FMUL.FTZ R76, R100.reuse, R76 ;  /* 0x0000004c644c7220 */ /* 0x040fe20000410000 */
[----:B------:R-:W-:Y:S01]  /*130b0*/  FMUL.FTZ R77, R100, R77 ;  /* 0x0000004d644d7220 */ /* 0x000fe20000410000 */
[C---:B------:R-:W-:Y:S01]  /*130c0*/  FMUL.FTZ R80, R3.reuse, R80 ;  /* 0x0000005003507220 */ /* 0x040fe20000410000 */
[----:B------:R-:W-:Y:S01]  /*130d0*/  FMUL.FTZ R81, R3, R81 ;  /* 0x0000005103517220 */ /* 0x000fe20000410000 */
[C---:B------:R-:W-:Y:S01]  /*130e0*/  FMUL.FTZ R82, R2.reuse, R82 ;  /* 0x0000005202527220 */ /* 0x040fe20000410000 */
[C---:B------:R-:W-:Y:S04]  /*130f0*/  HMMA.16816.F32 R40, R180.reuse, R52, R40 ;  /* 0x00000034b428723c */ /* 0x040fe80000001828 */
[--C-:B--2---:R-:W-:Y:S01]  /*13100*/  FFMA.FTZ R106, R191, UR4, -R110.reuse ;  /* 0x00000004bf6a7c23 */ /* 0x104fe2000801086e */
[C---:B------:R-:W-:Y:S01]  /*13110*/  FMUL.FTZ R53, R3.reuse, R161 ;  /* 0x000000a103357220 */ /* 0x040fe20000410000 */
[----:B------:R-:W-:Y:S01]  /*13120*/  FMUL.FTZ R83, R2, R83 ;  /* 0x0000005302537220 */ /* 0x000fe20000410000 */
[C---:B------:R-:W-:Y:S01]  /*13130*/  FMUL.FTZ R88, R100.reuse, R88 ;  /* 0x0000005864587220 */ /* 0x040fe20000410000 */
[-C--:B------:R-:W-:Y:S01]  /*13140*/  HMMA.16816.F32 R44, R180, R54.reuse, R44 ;  /* 0x00000036b42c723c */ /* 0x080fe2000000182c */
[----:B------:R2:W-:Y:S02]  /*13150*/  MUFU.EX2 R145, R106 ;  /* 0x0000006a00917308 */ /* 0x0005e40000000800 */
[----:B---3--:R-:W-:Y:S01]  /*13160*/  FMUL.FTZ R48, R3, R156 ;  /* 0x0000009c03307220 */ /* 0x008fe20000410000 */
[C---:B------:R-:W-:Y:S01]  /*13170*/  FMUL.FTZ R89, R100.reuse, R89 ;  /* 0x0000005964597220 */ /* 0x040fe20000410000 */
[----:B------:R-:W-:Y:S01]  /*13180*/  LDSM.16.MT88.4 R156, [R220+0xac00] ;  /* 0x00ac0000dc9c783b */ /* 0x000fe20000004200 */
[C---:B------:R-:W-:Y:S01]  /*13190*/  FMUL.FTZ R92, R100.reuse, R92 ;  /* 0x0000005c645c7220 */ /* 0x040fe20000410000 */
[----:B------:R-:W-:Y:S01]  /*131a0*/  FMUL.FTZ R93, R100, R93 ;  /* 0x0000005d645d7220 */ /* 0x000fe20000410000 */
[----:B------:R-:W-:Y:S01]  /*131b0*/  MOV R137, R243 ;  /* 0x000000f300897202 */ /* 0x000fe20000000f00 */
[----:B------:R-:W-:Y:S01]  /*131c0*/  FFMA.FTZ R52, R187, UR4, -R109 ;  /* 0x00000004bb347c23 */ /* 0x000fe2000801086d */
[C---:B------:R-:W-:Y:S03]  /*131d0*/  HMMA.16816.F32 R48, R176.reuse, R54, R48 ;  /* 0x00000036b030723c */ /* 0x040fe60000001830 */
[----:B------:R3:W1:Y:S01]  /*131e0*/  MUFU.EX2 R139, R52 ;  /* 0x00000034008b7308 */ /* 0x0006620000000800 */
[C---:B------:R-:W-:Y:S01]  /*131f0*/  FMUL.FTZ R54, R2.reuse, R162 ;  /* 0x000000a202367220 */ /* 0x040fe20000410000 */
[----:B------:R-:W-:Y:S01]  /*13200*/  FMUL.FTZ R55, R2, R163 ;  /* 0x000000a302377220 */ /* 0x000fe20000410000 */
[----:B------:R-:W-:Y:S01]  /*13210*/  MOV R161, R57 ;  /* 0x0000003900a17202 */ /* 0x000fe20000000f00 */
[----:B------:R-:W-:Y:S01]  /*13220*/  FMUL.FTZ R57, R100, R165 ;  /* 0x000000a564397220 */ /* 0x000fe20000410000 */
[----:B--2---:R-:W-:Y:S01]  /*13230*/  FFMA.FTZ R106, R192, UR4, -R110 ;  /* 0x00000004c06a7c23 */ /* 0x004fe2000801086e */
[----:B------:R-:W-:Y:S01]  /*13240*/  MOV R165, R58 ;  /* 0x0000003a00a57202 */ /* 0x000fe20000000f00 */
[C---:B------:R-:W-:Y:S01]  /*13250*/  FMUL.FTZ R58, R0.reuse, R166 ;  /* 0x000000a6003a7220 */ /* 0x040fe20000410000 */
[----:B------:R-:W-:Y:S02]  /*13260*/  MOV R166, R59 ;  /* 0x0000003b00a67202 */ /* 0x000fe40000000f00 */
[----:B------:R2:W-:Y:S01]  /*13270*/  MUFU.EX2 R162, R106 ;  /* 0x0000006a00a27308 */ /* 0x0005e20000000800 */
[----:B------:R-:W-:Y:S01]  /*13280*/  FMUL.FTZ R59, R0, R167 ;  /* 0x000000a7003b7220 */ /* 0x000fe20000410000 */
[----:B------:R-:W-:Y:S01]  /*13290*/  MOV R167, R60 ;  /* 0x0000003c00a77202 */ /* 0x000fe20000000f00 */
[--C-:B------:R-:W-:Y:S01]  /*132a0*/  FFMA.FTZ R60, R190, UR4, -R184.reuse ;  /* 0x00000004be3c7c23 */ /* 0x100fe200080108b8 */
[----:B------:R-:W-:Y:S01]  /*132b0*/  MOV R164, R252 ;  /* 0x000000fc00a47202 */ /* 0x000fe20000000f00 */
[C---:B------:R-:W-:Y:S01]  /*132c0*/  FMUL.FTZ R84, R3.reuse, R84 ;  /* 0x0000005403547220 */ /* 0x040fe20000410000 */
[----:B------:R-:W-:Y:S01]  /*132d0*/  MOV R136, R244 ;  /* 0x000000f400887202 */ /* 0x000fe20000000f00 */
[C---:B------:R-:W-:Y:S03]  /*132e0*/  FMUL.FTZ R85, R3.reuse, R85 ;  /* 0x0000005503557220 */ /* 0x040fe60000410000 */
[----:B------:R4:W4:Y:S01]  /*132f0*/  MUFU.EX2 R151, R60 ;  /* 0x0000003c00977308 */ /* 0x0009220000000800 */
[----:B---3--:R-:W-:Y:S01]  /*13300*/  FMUL.FTZ R52, R3, R160 ;  /* 0x000000a003347220 */ /* 0x008fe20000410000 */
[----:B------:R-:W-:Y:S01]  /*13310*/  MOV R160, R64 ;  /* 0x0000004000a07202 */ /* 0x000fe20000000f00 */
[--C-:B------:R-:W-:Y:S01]  /*13320*/  FFMA.FTZ R64, R189, UR4, -R184.reuse ;  /* 0x00000004bd407c23 */ /* 0x100fe200080108b8 */
[----:B-1----:R-:W-:Y:S01]  /*13330*/  F2FP.F16.F32.PACK_AB R122, R139, R147 ;  /* 0x000000938b7a723e */ /* 0x002fe200000000ff */
[----:B------:R-:W-:Y:S01]  /*13340*/  FMUL.FTZ R86, R2, R86 ;  /* 0x0000005602567220 */ /* 0x000fe20000410000 */
[----:B------:R-:W-:Y:S01]  /*13350*/  F2FP.F16.F32.PACK_AB R120, R152, R160 ;  /* 0x000000a09878723e */ /* 0x000fe200000000ff */
[----:B------:R-:W-:Y:S01]  /*13360*/  FMUL.FTZ R87, R2, R87 ;  /* 0x0000005702577220 */ /* 0x000fe20000410000 */
[-C--:B------:R-:W-:Y:S02]  /*13370*/  HMMA.16816.F32 R52, R176, R112.reuse, R52 ;  /* 0x00000070b034723c */ /* 0x080fe40000001834 */
[----:B------:R1:W-:Y:S01]  /*13380*/  MUFU.EX2 R146, R64 ;  /* 0x0000004000927308 */ /* 0x0003e20000000800 */
[--C-:B--2---:R-:W-:Y:S01]  /*13390*/  FFMA.FTZ R106, R194, UR4, -R111.reuse ;  /* 0x00000004c26a7c23 */ /* 0x104fe2000801086f */
[C---:B------:R-:W-:Y:S01]  /*133a0*/  FMUL.FTZ R96, R3.reuse, R96 ;  /* 0x0000006003607220 */ /* 0x040fe20000410000 */
[C---:B------:R-:W-:Y:S01]  /*133b0*/  FMUL.FTZ R97, R3.reuse, R97 ;  /* 0x0000006103617220 */ /* 0x040fe20000410000 */
[C---:B------:R-:W-:Y:S01]  /*133c0*/  FMUL.FTZ R98, R2.reuse, R98 ;  /* 0x0000006202627220 */ /* 0x040fe20000410000 */
[----:B------:R-:W-:Y:S01]  /*133d0*/  FMUL.FTZ R99, R2, R99 ;  /* 0x0000006302637220 */ /* 0x000fe20000410000 */
[C---:B------:R-:W-:Y:S04]  /*133e0*/  HMMA.16816.F32 R56, R180.reuse, R112, R56 ;  /* 0x00000070b438723c */ /* 0x040fe80000001838 */
[----:B------:R2:W-:Y:S01]  /*133f0*/  MUFU.EX2 R144, R106 ;  /* 0x0000006a00907308 */ /* 0x0005e20000000800 */
[C---:B----4-:R-:W-:Y:S01]  /*13400*/  FMUL.FTZ R60, R100.reuse, R168 ;  /* 0x000000a8643c7220 */ /* 0x050fe20000410000 */
[----:B------:R-:W-:Y:S01]  /*13410*/  MOV R168, R61 ;  /* 0x0000003d00a87202 */ /* 0x000fe20000000f00 */
[----:B------:R-:W-:Y:S01]  /*13420*/  FMUL.FTZ R61, R100, R169 ;  /* 0x000000a9643d7220 */ /* 0x000fe20000410000 */
[----:B------:R-:W-:Y:S01]  /*13430*/  MOV R169, R62 ;  /* 0x0000003e00a97202 */ /* 0x000fe20000000f00 */
[C---:B------:R-:W-:Y:S01]  /*13440*/  FMUL.FTZ R62, R0.reuse, R170 ;  /* 0x000000aa003e7220 */ /* 0x040fe20000410000 */
[----:B------:R-:W-:Y:S01]  /*13450*/  MOV R170, R63 ;  /* 0x0000003f00aa7202 */ /* 0x000fe20000000f00 */
[----:B------:R-:W-:Y:S01]  /*13460*/  FMUL.FTZ R63, R0, R171 ;  /* 0x000000ab003f7220 */ /* 0x000fe20000410000 */
[----:B------:R-:W-:Y:S01]  /*13470*/  MOV R171, R251 ;  /* 0x000000fb00ab7202 */ /* 0x000fe20000000f00 */
[----:B-1----:R-:W-:Y:S01]  /*13480*/  FMUL.FTZ R64, R3, R172 ;  /* 0x000000ac03407220 */ /* 0x002fe20000410000 */
[----:B------:R-:W-:Y:S01]  /*13490*/  F2FP.F16.F32.PACK_AB R121, R151, R155 ;  /* 0x0000009b9779723e */ /* 0x000fe200000000ff */
[----:B------:R-:W-:Y:S01]  /*134a0*/  LDSM.16.MT88.4 R172, [R105+0x1c00] ;  /* 0x001c000069ac783b */ /* 0x000fe20000004200 */
[----:B------:R-:W-:Y:S02]  /*134b0*/  MUFU.EX2 R189, R107 ;  /* 0x0000006b00bd7308 */ /* 0x000fe40000000800 */
[-C--:B------:R-:W-:Y:S03]  /*134c0*/  HMMA.16816.F32 R60, R180, R114.reuse, R60 ;  /* 0x00000072b43c723c */ /* 0x080fe6000000183c */
[----:B--2---:R-:W-:Y:S05]  /*134d0*/  FFMA.FTZ R106, R196, UR4, -R111 ;  /* 0x00000004c46a7c23 */ /* 0x004fea000801086f */
[----:B------:R1:W-:Y:S01]  /*134e0*/  MUFU.EX2 R163, R106 ;  /* 0x0000006a00a37308 */ /* 0x0003e20000000800 */
[C---:B------:R-:W-:Y:S01]  /*134f0*/  HMMA.16816.F32 R64, R176.reuse, R114, R64 ;  /* 0x00000072b040723c */ /* 0x040fe20000001840 */
[----:B------:R-:W2:Y:S07]  /*13500*/  LDSM.16.MT88.4 R112, [R105+0x2000] ;  /* 0x002000006970783b */ /* 0x000eae0000004200 */
[-C--:B------:R-:W-:Y:S08]  /*13510*/  HMMA.16816.F32 R68, R176, R116.reuse, R68 ;  /* 0x00000074b044723c */ /* 0x080ff00000001844 */
[C---:B------:R-:W-:Y:S04]  /*13520*/  HMMA.16816.F32 R72, R180.reuse, R116, R72 ;  /* 0x00000074b448723c */ /* 0x040fe80000001848 */
[--C-:B-1----:R-:W-:Y:S04]  /*13530*/  FFMA.FTZ R106, R199, UR4, -R184.reuse ;  /* 0x00000004c76a7c23 */ /* 0x102fe800080108b8 */
[-C--:B------:R-:W-:Y:S01]  /*13540*/  HMMA.16816.F32 R76, R180, R118.reuse, R76 ;  /* 0x00000076b44c723c */ /* 0x080fe2000000184c */
[----:B------:R1:W3:Y:S07]  /*13550*/  MUFU.EX2 R252, R106 ;  /* 0x0000006a00fc7308 */ /* 0x0002ee0000000800 */
[C---:B------:R-:W-:Y:S01]  /*13560*/  HMMA.16816.F32 R80, R176.reuse, R118, R80 ;  /* 0x00000076b050723c */ /* 0x040fe20000001850 */
[----:B------:R-:W4:Y:S07]  /*13570*/  LDSM.16.MT88.4 R116, [R220+0x9400] ;  /* 0x00940000dc74783b */ /* 0x000f2e0000004200 */
[-C--:B--2---:R-:W-:Y:S03]  /*13580*/  HMMA.16816.F32 R84, R176, R112.reuse, R84 ;  /* 0x00000070b054723c */ /* 0x084fe60000001854 */
[--C-:B-1----:R-:W-:Y:S01]  /*13590*/  FFMA.FTZ R106, R205, UR4, -R109.reuse ;  /* 0x00000004cd6a7c23 */ /* 0x102fe2000801086d */
[----:B---3--:R-:W-:Y:S03]  /*135a0*/  F2FP.F16.F32.PACK_AB R123, R252, R146 ;  /* 0x00000092fc7b723e */ /* 0x008fe600000000ff */
[----:B------:R1:W-:Y:S01]  /*135b0*/  MUFU.EX2 R251, R106 ;  /* 0x0000006a00fb7308 */ /* 0x0003e20000000800 */
[C---:B------:R-:W-:Y:S04]  /*135c0*/  HMMA.16816.F32 R88, R180.reuse, R112, R88 ;  /* 0x00000070b458723c */ /* 0x040fe80000001858 */
[----:B------:R-:W-:Y:S02]  /*135d0*/  F2FP.F16.F32.PACK_AB R112, R150, R154 ;  /* 0x0000009a9670723e */ /* 0x000fe400000000ff */
[----:B------:R-:W-:Y:S02]  /*135e0*/  F2FP.F16.F32.PACK_AB R113, R148, R153 ;  /* 0x000000999471723e */ /* 0x000fe400000000ff */
[-C--:B------:R-:W-:Y:S01]  /*135f0*/  HMMA.16816.F32 R92, R180, R114.reuse, R92 ;  /* 0x00000072b45c723c */ /* 0x080fe2000000185c */
[----:B------:R-:W-:Y:S07]  /*13600*/  LDSM.16.MT88.4 R180, [R220+0xbc00] ;  /* 0x00bc0000dcb4783b */ /* 0x000fee0000004200 */
[----:B------:R-:W-:Y:S04]  /*13610*/  HMMA.16816.F32 R96, R176, R114, R96 ;  /* 0x00000072b060723c */ /* 0x000fe80000001860 */
[--C-:B-1----:R-:W-:Y:S01]  /*13620*/  FFMA.FTZ R106, R206, UR4, -R109.reuse ;  /* 0x00000004ce6a7c23 */ /* 0x102fe2000801086d */
        /* <DEDUP_REMOVED lines=9> */
[----:B------:R-:W3:Y:S07]  /*136c0*/  LDSM.16.MT88.4 R116, [R105+0x1400] ;  /* 0x001400006974783b */ /* 0x000eee0000004200 */
[-C--:B------:R-:W-:Y:S03]  /*136d0*/  HMMA.16816.F32 R20, R112, R124.reuse, R20 ;  /* 0x0000007c7014723c */ /* 0x080fe60000001814 */
[----:B-1----:R-:W-:Y:S04]  /*136e0*/  FFMA.FTZ R106, R207, UR4, -R109 ;  /* 0x00000004cf6a7c23 */ /* 0x002fe8000801086d */
[----:B------:R1:W4:Y:S01]  /*136f0*/  MUFU.EX2 R250, R106 ;  /* 0x0000006a00fa7308 */ /* 0x0003220000000800 */
[C---:B------:R-:W-:Y:S08]  /*13700*/  HMMA.16816.F32 R24, R120.reuse, R124, R24 ;  /* 0x0000007c7818723c */ /* 0x040ff00000001818 */
[-C--:B------:R-:W-:Y:S08]  /*13710*/  HMMA.16816.F32 R28, R120, R126.reuse, R28 ;  /* 0x0000007e781c723c */ /* 0x080ff0000000181c */
[C---:B------:R-:W-:Y:S01]  /*13720*/  HMMA.16816.F32 R32, R112.reuse, R126, R32 ;  /* 0x0000007e7020723c */ /* 0x040fe20000001820 */
[----:B------:R-:W2:Y:S03]  /*13730*/  LDSM.16.MT88.4 R124, [R220+0xb400] ;  /* 0x00b40000dc7c783b */ /* 0x000ea60000004200 */
[--C-:B-1----:R-:W-:Y:S04]  /*13740*/  FFMA.FTZ R106, R209, UR4, -R184.reuse ;  /* 0x00000004d16a7c23 */ /* 0x102fe800080108b8 */
[-C--:B------:R-:W-:Y:S01]  /*13750*/  HMMA.16816.F32 R36, R112, R128.reuse, R36 ;  /* 0x000000807024723c */ /* 0x080fe20000001824 */
[----:B------:R1:W-:Y:S07]  /*13760*/  MUFU.EX2 R244, R106 ;  /* 0x0000006a00f47308 */ /* 0x0003ee0000000800 */
[C---:B------:R-:W-:Y:S08]  /*13770*/  HMMA.16816.F32 R40, R120.reuse, R128, R40 ;  /* 0x000000807828723c */ /* 0x040ff00000001828 */
[-C--:B------:R-:W-:Y:S03]  /*13780*/  HMMA.16816.F32 R44, R120, R130.reuse, R44 ;  /* 0x00000082782c723c */ /* 0x080fe6000000182c */
[--C-:B-1----:R-:W-:Y:S04]  /*13790*/  FFMA.FTZ R106, R210, UR4, -R184.reuse ;  /* 0x00000004d26a7c23 */ /* 0x102fe800080108b8 */
[----:B------:R1:W-:Y:S01]  /*137a0*/  MUFU.EX2 R246, R106 ;  /* 0x0000006a00f67308 */ /* 0x0003e20000000800 */
[C---:B------:R-:W-:Y:S01]  /*137b0*/  HMMA.16816.F32 R48, R112.reuse, R130, R48 ;  /* 0x000000827030723c */ /* 0x040fe20000001830 */
[----:B------:R-:W4:Y:S07]  /*137c0*/  LDSM.16.MT88.4 R128, [R105+0x2400] ;  /* 0x002400006980783b */ /* 0x000f2e0000004200 */
[-C--:B---3--:R-:W-:Y:S08]  /*137d0*/  HMMA.16816.F32 R52, R112, R116.reuse, R52 ;  /* 0x000000747034723c */ /* 0x088ff00000001834 */
[C---:B------:R-:W-:Y:S04]  /*137e0*/  HMMA.16816.F32 R56, R120.reuse, R116, R56 ;  /* 0x000000747838723c */ /* 0x040fe80000001838 */
[----:B-1----:R-:W-:Y:S01]  /*137f0*/  FFMA.FTZ R106, R208, UR4, -R184 ;  /* 0x00000004d06a7c23 */ /* 0x002fe200080108b8 */
[--C-:B------:R-:W-:Y:S01]  /*13800*/  FFMA.FTZ R116, R217, UR4, -R110.reuse ;  /* 0x00000004d9747c23 */ /* 0x100fe2000801086e */
[----:B------:R-:W-:Y:S02]  /*13810*/  MOV R217, R137 ;  /* 0x0000008900d97202 */ /* 0x000fe40000000f00 */
[-C--:B------:R-:W-:Y:S01]  /*13820*/  HMMA.16816.F32 R60, R120, R118.reuse, R60 ;  /* 0x00000076783c723c */ /* 0x080fe2000000183c */
[----:B------:R1:W-:Y:S02]  /*13830*/  MUFU.EX2 R243, R106 ;  /* 0x0000006a00f37308 */ /* 0x0003e40000000800 */
[----:B------:R-:W-:Y:S05]  /*13840*/  MOV R137, R134 ;  /* 0x0000008600897202 */ /* 0x000fea0000000f00 */
[C---:B------:R-:W-:Y:S03]  /*13850*/  HMMA.16816.F32 R64, R112.reuse, R118, R64 ;  /* 0x000000767040723c */ /* 0x040fe60000001840 */
[----:B------:R3:W-:Y:S05]  /*13860*/  MUFU.EX2 R210, R116 ;  /* 0x0000007400d27308 */ /* 0x0007ea0000000800 */
[-C--:B--2---:R-:W-:Y:S03]  /*13870*/  HMMA.16816.F32 R68, R112, R124.reuse, R68 ;  /* 0x0000007c7044723c */ /* 0x084fe60000001844 */
[--C-:B-1----:R-:W-:Y:S01]  /*13880*/  FFMA.FTZ R106, R219, UR4, -R110.reuse ;  /* 0x00000004db6a7c23 */ /* 0x102fe2000801086e */
[----:B------:R-:W-:Y:S03]  /*13890*/  MOV R219, R135 ;  /* 0x0000008700db7202 */ /* 0x000fe60000000f00 */
[----:B------:R1:W2:Y:S01]  /*138a0*/  MUFU.EX2 R209, R106 ;  /* 0x0000006a00d17308 */ /* 0x0002a20000000800 */
[C---:B------:R-:W-:Y:S01]  /*138b0*/  HMMA.16816.F32 R72, R120.reuse, R124, R72 ;  /* 0x0000007c7848723c */ /* 0x040fe20000001848 */
[----:B---3--:R-:W3:Y:S07]  /*138c0*/  LDSM.16.MT88.4 R116, [R220+0x9800] ;  /* 0x00980000dc74783b */ /* 0x008eee0000004200 */
[-C--:B------:R-:W-:Y:S08]  /*138d0*/  HMMA.16816.F32 R76, R120, R126.reuse, R76 ;  /* 0x0000007e784c723c */ /* 0x080ff0000000184c */
[C---:B------:R-:W-:Y:S01]  /*138e0*/  HMMA.16816.F32 R80, R112.reuse, R126, R80 ;  /* 0x0000007e7050723c */ /* 0x040fe20000001850 */
[----:B------:R-:W3:Y:S03]  /*138f0*/  LDSM.16.MT88.4 R124, [R105+0x800] ;  /* 0x00080000697c783b */ /* 0x000ee60000004200 */
[--C-:B-1----:R-:W-:Y:S01]  /*13900*/  FFMA.FTZ R106, R216, UR4, -R111.reuse ;  /* 0x00000004d86a7c23 */ /* 0x102fe2000801086f */
[----:B------:R-:W-:Y:S03]  /*13910*/  MOV R216, R132 ;  /* 0x0000008400d87202 */ /* 0x000fe60000000f00 */
[-C--:B----4-:R-:W-:Y:S01]  /*13920*/  HMMA.16816.F32 R84, R112, R128.reuse, R84 ;  /* 0x000000807054723c */ /* 0x090fe20000001854 */
[----:B------:R1:W-:Y:S01]  /*13930*/  MUFU.EX2 R208, R106 ;  /* 0x0000006a00d07308 */ /* 0x0003e20000000800 */
[----:B------:R-:W4:Y:S06]  /*13940*/  LDSM.16.MT88.4 R132, [R220+0xa800] ;  /* 0x00a80000dc84783b */ /* 0x000f2c0000004200 */
[C---:B------:R-:W-:Y:S08]  /*13950*/  HMMA.16816.F32 R88, R120.reuse, R128, R88 ;  /* 0x000000807858723c */ /* 0x040ff00000001858 */
[-C--:B------:R-:W-:Y:S03]  /*13960*/  HMMA.16816.F32 R92, R120, R130.reuse, R92 ;  /* 0x00000082785c723c */ /* 0x080fe6000000185c */
[--C-:B-1----:R-:W-:Y:S01]  /*13970*/  FFMA.FTZ R106, R218, UR4, -R111.reuse ;  /* 0x00000004da6a7c23 */ /* 0x102fe2000801086f */
[----:B------:R-:W-:Y:S02]  /*13980*/  F2FP.F16.F32.PACK_AB R120, R249, R251 ;  /* 0x000000fbf978723e */ /* 0x000fe400000000ff */
[----:B------:R-:W-:Y:S01]  /*13990*/  F2FP.F16.F32.PACK_AB R122, R250, R248 ;  /* 0x000000f8fa7a723e */ /* 0x000fe200000000ff */
[----:B------:R1:W3:Y:S01]  /*139a0*/  MUFU.EX2 R207, R106 ;  /* 0x0000006a00cf7308 */ /* 0x0002e20000000800 */
[----:B------:R-:W-:Y:S01]  /*139b0*/  HMMA.16816.F32 R96, R112, R130, R96 ;  /* 0x000000827060723c */ /* 0x000fe20000001860 */
[----:B------:R-:W-:Y:S03]  /*139c0*/  LDSM.16.MT88.4 R128, [R105+0x2800] ;  /* 0x002800006980783b */ /* 0x000fe60000004200 */
[----:B--2---:R-:W-:Y:S02]  /*139d0*/  F2FP.F16.F32.PACK_AB R112, R209, R210 ;  /* 0x000000d2d170723e */ /* 0x004fe400000000ff */
[----:B------:R-:W-:Y:S02]  /*139e0*/  F2FP.F16.F32.PACK_AB R121, R246, R244 ;  /* 0x000000f4f679723e */ /* 0x000fe400000000ff */
[----:B------:R-:W-:Y:S01]  /*139f0*/  MOV R218, R139 ;  /* 0x0000008b00da7202 */ /* 0x000fe20000000f00 */
[--C-:B-1----:R-:W-:Y:S01]  /*13a00*/  FFMA.FTZ R106, R211, UR4, -R110.reuse ;  /* 0x00000004d36a7c23 */ /* 0x102fe2000801086e */
[----:B---3--:R-:W-:Y:S02]  /*13a10*/  F2FP.F16.F32.PACK_AB R113, R207, R208 ;  /* 0x000000d0cf71723e */ /* 0x008fe400000000ff */
[----:B------:R-:W-:Y:S01]  /*13a20*/  MOV R211, R144 ;  /* 0x0000009000d37202 */ /* 0x000fe20000000f00 */
[----:B------:R1:W-:Y:S02]  /*13a30*/  MUFU.EX2 R206, R106 ;  /* 0x0000006a00ce7308 */ /* 0x0003e40000000800 */
[----:B-1----:R-:W-:Y:S01]  /*13a40*/  FFMA.FTZ R106, R213, UR4, -R110 ;  /* 0x00000004d56a7c23 */ /* 0x002fe2000801086e */
[----:B------:R-:W-:Y:S07]  /*13a50*/  MOV R213, R145 ;  /* 0x0000009100d57202 */ /* 0x000fee0000000f00 */
[----:B------:R1:W2:Y:S02]  /*13a60*/  MUFU.EX2 R205, R106 ;  /* 0x0000006a00cd7308 */ /* 0x0002a40000000800 */
[--C-:B-1----:R-:W-:Y:S01]  /*13a70*/  FFMA.FTZ R106, R212, UR4, -R111.reuse ;  /* 0x00000004d46a7c23 */ /* 0x102fe2000801086f */
[----:B--2---:R-:W-:Y:S02]  /*13a80*/  F2FP.F16.F32.PACK_AB R114, R205, R206 ;  /* 0x000000cecd72723e */ /* 0x004fe400000000ff */
[----:B------:R-:W-:Y:S05]  /*13a90*/  MOV R212, R146 ;  /* 0x0000009200d47202 */ /* 0x000fea0000000f00 */
        /* <DEDUP_REMOVED lines=8> */
[-C--:B------:R-:W-:Y:S03]  /*13b20*/  HMMA.16816.F32 R4, R112, R116.reuse, R4 ;  /* 0x000000747004723c */ /* 0x080fe60000001804 */
[--C-:B-1----:R-:W-:Y:S01]  /*13b30*/  FFMA.FTZ R106, R201, UR4, -R109.reuse ;  /* 0x00000004c96a7c23 */ /* 0x102fe2000801086d */
[----:B--2---:R-:W-:Y:S02]  /*13b40*/  F2FP.F16.F32.PACK_AB R123, R198, R243 ;  /* 0x000000f3c67b723e */ /* 0x004fe400000000ff */
[----:B------:R-:W-:Y:S03]  /*13b50*/  MOV R201, R150 ;  /* 0x0000009600c97202 */ /* 0x000fe60000000f00 */
[----:B------:R1:W-:Y:S02]  /*13b60*/  MUFU.EX2 R196, R106 ;  /* 0x0000006a00c47308 */ /* 0x0003e40000000800 */
[C---:B------:R-:W-:Y:S08]  /*13b70*/  HMMA.16816.F32 R8, R120.reuse, R116, R8 ;  /* 0x000000747808723c */ /* 0x040ff00000001808 */
[-C--:B------:R-:W-:Y:S03]  /*13b80*/  HMMA.16816.F32 R12, R120, R118.reuse, R12 ;  /* 0x00000076780c723c */ /* 0x080fe6000000180c */
[--C-:B-1----:R-:W-:Y:S01]  /*13b90*/  FFMA.FTZ R106, R203, UR4, -R109.reuse ;  /* 0x00000004cb6a7c23 */ /* 0x102fe2000801086d */
[----:B------:R-:W-:Y:S04]  /*13ba0*/  MOV R203, R151 ;  /* 0x0000009700cb7202 */ /* 0x000fe80000000f00 */
[C---:B------:R-:W-:Y:S01]  /*13bb0*/  HMMA.16816.F32 R16, R112.reuse, R118, R16 ;  /* 0x000000767010723c */ /* 0x040fe20000001810 */
[----:B------:R1:W2:Y:S01]  /*13bc0*/  MUFU.EX2 R197, R106 ;  /* 0x0000006a00c57308 */ /* 0x0002a20000000800 */
[----:B------:R-:W3:Y:S06]  /*13bd0*/  LDSM.16.MT88.4 R116, [R105+0x1800] ;  /* 0x001800006974783b */ /* 0x000eec0000004200 */
[-C--:B------:R-:W-:Y:S08]  /*13be0*/  HMMA.16816.F32 R20, R112, R124.reuse, R20 ;  /* 0x0000007c7014723c */ /* 0x080ff00000001814 */
[C---:B------:R-:W-:Y:S04]  /*13bf0*/  HMMA.16816.F32 R24, R120.reuse, R124, R24 ;  /* 0x0000007c7818723c */ /* 0x040fe80000001818 */
[--C-:B-1----:R-:W-:Y:S01]  /*13c00*/  FFMA.FTZ R106, R235, UR4, -R109.reuse ;  /* 0x00000004eb6a7c23 */ /* 0x102fe2000801086d */
[----:B--2---:R-:W-:Y:S01]  /*13c10*/  F2FP.F16.F32.PACK_AB R176, R197, R196 ;  /* 0x000000c4c5b0723e */ /* 0x004fe200000000ff */
[----:B------:R-:W-:Y:S01]  /*13c20*/  FFMA.FTZ R109, R239, UR4, -R109 ;  /* 0x00000004ef6d7c23 */ /* 0x000fe2000801086d */
[----:B------:R-:W-:Y:S01]  /*13c30*/  MOV R239, R153 ;  /* 0x0000009900ef7202 */ /* 0x000fe20000000f00 */
[-C--:B------:R-:W-:Y:S01]  /*13c40*/  HMMA.16816.F32 R28, R120, R126.reuse, R28 ;  /* 0x0000007e781c723c */ /* 0x080fe2000000181c */
[----:B------:R1:W-:Y:S02]  /*13c50*/  MUFU.EX2 R194, R106 ;  /* 0x0000006a00c27308 */ /* 0x0003e40000000800 */
[----:B------:R-:W-:Y:S05]  /*13c60*/  MOV R235, R152 ;  /* 0x0000009800eb7202 */ /* 0x000fea0000000f00 */
[C---:B------:R-:W-:Y:S01]  /*13c70*/  HMMA.16816.F32 R32, R112.reuse, R126, R32 ;  /* 0x0000007e7020723c */ /* 0x040fe20000001820 */
[----:B------:R-:W2:Y:S02]  /*13c80*/  LDSM.16.MT88.4 R124, [R220+0xb800] ;  /* 0x00b80000dc7c783b */ /* 0x000ea40000004200 */
[----:B------:R-:W3:Y:S05]  /*13c90*/  MUFU.EX2 R195, R109 ;  /* 0x0000006d00c37308 */ /* 0x000eea0000000800 */
[-C--:B----4-:R-:W-:Y:S03]  /*13ca0*/  HMMA.16816.F32 R36, R112, R132.reuse, R36 ;  /* 0x000000847024723c */ /* 0x090fe60000001824 */
[----:B-1----:R-:W-:Y:S01]  /*13cb0*/  FFMA.FTZ R106, R200, UR4, -R184 ;  /* 0x00000004c86a7c23 */ /* 0x002fe200080108b8 */
[----:B------:R-:W-:Y:S03]  /*13cc0*/  MOV R200, R154 ;  /* 0x0000009a00c87202 */ /* 0x000fe60000000f00 */
[----:B------:R1:W-:Y:S01]  /*13cd0*/  MUFU.EX2 R190, R106 ;  /* 0x0000006a00be7308 */ /* 0x0003e20000000800 */
[C---:B------:R-:W-:Y:S04]  /*13ce0*/  HMMA.16816.F32 R40, R120.reuse, R132, R40 ;  /* 0x000000847828723c */ /* 0x040fe80000001828 */
[----:B---3--:R-:W-:Y:S01]  /*13cf0*/  F2FP.F16.F32.PACK_AB R178, R195, R194 ;  /* 0x000000c2c3b2723e */ /* 0x008fe200000000ff */
[----:B------:R-:W-:Y:S01]  /*13d00*/  FFMA.FTZ R109, R240, UR4, -R110 ;  /* 0x00000004f06d7c23 */ /* 0x000fe2000801086e */
[----:B------:R-:W-:Y:S02]  /*13d10*/  MOV R240, R160 ;  /* 0x000000a000f07202 */ /* 0x000fe40000000f00 */
[-C--:B------:R-:W-:Y:S01]  /*13d20*/  HMMA.16816.F32 R44, R120, R134.reuse, R44 ;  /* 0x00000086782c723c */ /* 0x080fe2000000182c */
[----:B------:R-:W-:Y:S07]  /*13d30*/  MUFU.EX2 R193, R109 ;  /* 0x0000006d00c17308 */ /* 0x000fee0000000800 */
[C---:B------:R-:W-:Y:S01]  /*13d40*/  HMMA.16816.F32 R48, R112.reuse, R134, R48 ;  /* 0x000000867030723c */ /* 0x040fe20000001830 */
[----:B------:R-:W3:Y:S03]  /*13d50*/  LDSM.16.MT88.4 R132, [R220+0x9c00] ;  /* 0x009c0000dc84783b */ /* 0x000ee60000004200 */
[--C-:B-1----:R-:W-:Y:S01]  /*13d60*/  FFMA.FTZ R106, R202, UR4, -R184.reuse ;  /* 0x00000004ca6a7c23 */ /* 0x102fe200080108b8 */
[----:B------:R-:W-:Y:S01]  /*13d70*/  FFMA.FTZ R184, R108, UR4, -R184 ;  /* 0x000000046cb87c23 */ /* 0x000fe200080108b8 */
[----:B------:R-:W-:Y:S02]  /*13d80*/  MOV R202, R155 ;  /* 0x0000009b00ca7202 */ /* 0x000fe40000000f00 */
[-C--:B------:R-:W-:Y:S01]  /*13d90*/  HMMA.16816.F32 R52, R112, R116.reuse, R52 ;  /* 0x000000747034723c */ /* 0x080fe20000001834 */
[----:B------:R1:W4:Y:S07]  /*13da0*/  MUFU.EX2 R191, R106 ;  /* 0x0000006a00bf7308 */ /* 0x00032e0000000800 */
[C---:B------:R-:W-:Y:S03]  /*13db0*/  HMMA.16816.F32 R56, R120.reuse, R116, R56 ;  /* 0x000000747838723c */ /* 0x040fe60000001838 */
[----:B------:R-:W2:Y:S05]  /*13dc0*/  MUFU.EX2 R184, R184 ;  /* 0x000000b800b87308 */ /* 0x000eaa0000000800 */
[-C--:B------:R-:W-:Y:S03]  /*13dd0*/  HMMA.16816.F32 R60, R120, R118.reuse, R60 ;  /* 0x00000076783c723c */ /* 0x080fe6000000183c */
[--C-:B-1----:R-:W-:Y:S01]  /*13de0*/  FFMA.FTZ R106, R241, UR4, -R110.reuse ;  /* 0x00000004f16a7c23 */ /* 0x102fe2000801086e */
[----:B----4-:R-:W-:Y:S02]  /*13df0*/  F2FP.F16.F32.PACK_AB R177, R191, R190 ;  /* 0x000000bebfb1723e */ /* 0x010fe400000000ff */
[----:B------:R-:W-:Y:S01]  /*13e00*/  MOV R241, R149 ;  /* 0x0000009500f17202 */ /* 0x000fe20000000f00 */
[----:B------:R1:W4:Y:S01]  /*13e10*/  MUFU.EX2 R192, R106 ;  /* 0x0000006a00c07308 */ /* 0x0003220000000800 */
[C---:B------:R-:W-:Y:S04]  /*13e20*/  HMMA.16816.F32 R64, R112.reuse, R118, R64 ;  /* 0x000000767040723c */ /* 0x040fe80000001840 */
[----:B--2---:R-:W-:Y:S04]  /*13e30*/  F2FP.F16.F32.PACK_AB R179, R184, R189 ;  /* 0x000000bdb8b3723e */ /* 0x004fe800000000ff */
[-C--:B------:R-:W-:Y:S08]  /*13e40*/  HMMA.16816.F32 R68, R112, R124.reuse, R68 ;  /* 0x0000007c7044723c */ /* 0x080ff00000001844 */
[C---:B------:R-:W-:Y:S04]  /*13e50*/  HMMA.16816.F32 R72, R120.reuse, R124, R72 ;  /* 0x0000007c7848723c */ /* 0x040fe80000001848 */
[--C-:B-1----:R-:W-:Y:S01]  /*13e60*/  FFMA.FTZ R106, R236, UR4, -R111.reuse ;  /* 0x00000004ec6a7c23 */ /* 0x102fe2000801086f */
[----:B----4-:R-:W-:Y:S02]  /*13e70*/  F2FP.F16.F32.PACK_AB R108, R192, R193 ;  /* 0x000000c1c06c723e */ /* 0x010fe400000000ff */
[----:B------:R-:W-:Y:S01]  /*13e80*/  MOV R236, R168 ;  /* 0x000000a800ec7202 */ /* 0x000fe20000000f00 */
[-C--:B------:R-:W-:Y:S01]  /*13e90*/  HMMA.16816.F32 R76, R120, R126.reuse, R76 ;  /* 0x0000007e784c723c */ /* 0x080fe2000000184c */
[----:B------:R1:W-:Y:S07]  /*13ea0*/  MUFU.EX2 R188, R106 ;  /* 0x0000006a00bc7308 */ /* 0x0003ee0000000800 */
[C---:B------:R-:W-:Y:S08]  /*13eb0*/  HMMA.16816.F32 R80, R112.reuse, R126, R80 ;  /* 0x0000007e7050723c */ /* 0x040ff00000001850 */
[-C--:B------:R-:W-:Y:S03]  /*13ec0*/  HMMA.16816.F32 R84, R112, R128.reuse, R84 ;  /* 0x000000807054723c */ /* 0x080fe60000001854 */
[--C-:B-1----:R-:W-:Y:S01]  /*13ed0*/  FFMA.FTZ R106, R237, UR4, -R111.reuse ;  /* 0x00000004ed6a7c23 */ /* 0x102fe2000801086f */
[----:B------:R-:W-:Y:S02]  /*13ee0*/  MOV R237, R219 ;  /* 0x000000db00ed7202 */ /* 0x000fe40000000f00 */
[----:B------:R-:W-:Y:S01]  /*13ef0*/  MOV R219, R163 ;  /* 0x000000a300db7202 */ /* 0x000fe20000000f00 */
[----:B------:R1:W2:Y:S01]  /*13f00*/  MUFU.EX2 R186, R106 ;  /* 0x0000006a00ba7308 */ /* 0x0002a20000000800 */
[C---:B------:R-:W-:Y:S08]  /*13f10*/  HMMA.16816.F32 R88, R120.reuse, R128, R88 ;  /* 0x000000807858723c */ /* 0x040ff00000001858 */
[-C--:B------:R-:W-:Y:S08]  /*13f20*/  HMMA.16816.F32 R92, R120, R130.reuse, R92 ;  /* 0x00000082785c723c */ /* 0x080ff0000000185c */
[----:B------:R-:W-:Y:S04]  /*13f30*/  HMMA.16816.F32 R96, R112, R130, R96 ;  /* 0x000000827060723c */ /* 0x000fe80000001860 */
[--C-:B-1----:R-:W-:Y:S01]  /*13f40*/  FFMA.FTZ R106, R242, UR4, -R110.reuse ;  /* 0x00000004f26a7c23 */ /* 0x102fe2000801086e */
[----:B------:R-:W-:Y:S01]  /*13f50*/  FFMA.FTZ R110, R238, UR4, -R110 ;  /* 0x00000004ee6e7c23 */ /* 0x000fe2000801086e */
[----:B--2---:R-:W-:Y:S02]  /*13f60*/  F2FP.F16.F32.PACK_AB R109, R186, R188 ;  /* 0x000000bcba6d723e */ /* 0x004fe400000000ff */
[----:B------:R1:W-:Y:S01]  /*13f70*/  MUFU.EX2 R187, R106 ;  /* 0x0000006a00bb7308 */ /* 0x0003e20000000800 */
[----:B------:R-:W-:Y:S02]  /*13f80*/  MOV R242, R217 ;  /* 0x000000d900f27202 */ /* 0x000fe40000000f00 */
[----:B------:R-:W-:Y:S02]  /*13f90*/  MOV R238, R171 ;  /* 0x000000ab00ee7202 */ /* 0x000fe40000000f00 */
[----:B------:R-:W-:Y:S05]  /*13fa0*/  MOV R217, R164 ;  /* 0x000000a400d97202 */ /* 0x000fea0000000f00 */
[----:B------:R-:W2:Y:S01]  /*13fb0*/  MUFU.EX2 R185, R110 ;  /* 0x0000006e00b97308 */ /* 0x000ea20000000800 */
[C---:B------:R-:W-:Y:S02]  /*13fc0*/  ISETP.GT.AND P0, PT, R234.reuse, R217, PT ;  /* 0x000000d9ea00720c */ /* 0x040fe40003f04270 */
[----:B------:R-:W-:Y:S01]  /*13fd0*/  IADD3 R234, PT, PT, R234, -0x1, RZ ;  /* 0xffffffffeaea7810 */ /* 0x000fe20007ffe0ff */
[--C-:B-1----:R-:W-:Y:S01]  /*13fe0*/  FFMA.FTZ R106, R245, UR4, -R111.reuse ;  /* 0x00000004f56a7c23 */ /* 0x102fe2000801086f */
[----:B------:R-:W-:Y:S01]  /*13ff0*/  FFMA.FTZ R111, R247, UR4, -R111 ;  /* 0x00000004f76f7c23 */ /* 0x000fe2000801086f */
[----:B------:R-:W-:Y:S04]  /*14000*/  MOV R247, R169 ;  /* 0x000000a900f77202 */ /* 0x000fe80000000f00 */
[----:B------:R-:W-:Y:S01]  /*14010*/  MUFU.EX2 R107, R106 ;  /* 0x0000006a006b7308 */ /* 0x000fe20000000800 */
[----:B------:R-:W-:Y:S02]  /*14020*/  MOV R245, R170 ;  /* 0x000000aa00f57202 */ /* 0x000fe40000000f00 */
[----:B--2---:R-:W-:Y:S07]  /*14030*/  F2FP.F16.F32.PACK_AB R110, R185, R187 ;  /* 0x000000bbb96e723e */ /* 0x004fee00000000ff */
[----:B------:R-:W1:Y:S02]  /*14040*/  MUFU.EX2 R106, R111 ;  /* 0x0000006f006a7308 */ /* 0x000e640000000800 */
[----:B-1----:R-:W-:Y:S07]  /*14050*/  F2FP.F16.F32.PACK_AB R111, R106, R107 ;  /* 0x0000006b6a6f723e */ /* 0x002fee00000000ff */
[-C--:B---3--:R-:W-:Y:S05]  /*14060*/  HMMA.16816.F32 R112, R108, R132.reuse, R4 ;  /* 0x000000846c70723c */ /* 0x088fea0000001804 */
[----:B------:R-:W-:Y:S02]  /*14070*/  MOV R4, R137 ;  /* 0x0000008900047202 */ /* 0x000fe40000000f00 */
[----:B------:R-:W-:Y:S01]  /*14080*/  MOV R7, R167 ;  /* 0x000000a700077202 */ /* 0x000fe20000000f00 */
[C---:B------:R-:W-:Y:S01]  /*14090*/  HMMA.16816.F32 R116, R176.reuse, R132, R8 ;  /* 0x00000084b074723c */ /* 0x040fe20000001808 */
[----:B------:R-:W2:Y:S03]  /*140a0*/  LDL.LU R8, [R1+0x24] ;  /* 0x0000240001087983 */ /* 0x000ea60000300800 */
        /* <DEDUP_REMOVED lines=29> */
[----:B------:R-:W-:Y:S02]  /*14280*/  MOV R9, R10 ;  /* 0x0000000a00097202 */ /* 0x000fe40000000f00 */
[----:B------:R-:W-:Y:S02]  /*14290*/  MOV R10, R221 ;  /* 0x000000dd000a7202 */ /* 0x000fe40000000f00 */
[----:B------:R1:W5:Y:S01]  /*142a0*/  LDL.LU R221, [R1+0x50] ;  /* 0x0000500001dd7983 */ /* 0x0003620000300800 */
[----:B------:R-:W-:Y:S02]  /*142b0*/  MOV R13, R9 ;  /* 0x00000009000d7202 */ /* 0x000fe40000000f00 */
[----:B------:R-:W-:Y:S01]  /*142c0*/  MOV R19, R10 ;  /* 0x0000000a00137202 */ /* 0x000fe20000000f00 */
[----:B------:R-:W2:Y:S01]  /*142d0*/  LDL.LU R8, [R1+0x20] ;  /* 0x0000200001087983 */ /* 0x000ea20000300800 */
[----:B------:R-:W-:Y:S02]  /*142e0*/  MOV R9, R5 ;  /* 0x0000000500097202 */ /* 0x000fe40000000f00 */
[----:B------:R-:W-:Y:S01]  /*142f0*/  MOV R10, R6 ;  /* 0x00000006000a7202 */ /* 0x000fe20000000f00 */
[----:B------:R-:W3:Y:S01]  /*14300*/  LDL.LU R12, [R1+0x28] ;  /* 0x00002800010c7983 */ /* 0x000ee20000300800 */
[----:B--2---:R-:W-:Y:S01]  /*14310*/  FFMA.FTZ R8, R0, R8, R15 ;  /* 0x0000000800087223 */ /* 0x004fe2000001000f */
[----:B------:R-:W-:Y:S02]  /*14320*/  MOV R15, R4 ;  /* 0x00000004000f7202 */ /* 0x000fe40000000f00 */
[----:B------:R-:W2:Y:S01]  /*14330*/  LDL.LU R0, [R1+0x2c] ;  /* 0x00002c0001007983 */ /* 0x000ea20000300800 */
[----:B---3--:R-:W-:Y:S03]  /*14340*/  FFMA.FTZ R3, R3, R12, R19 ;  /* 0x0000000c03037223 */ /* 0x008fe60000010013 */
[----:B------:R3:W4:Y:S01]  /*14350*/  LDSM.16.MT88.4 R4, [R105+0x2c00] ;  /* 0x002c00006904783b */ /* 0x0007220000004200 */
[----:B------:R-:W-:Y:S01]  /*14360*/  FADD.FTZ R8, R15, R8 ;  /* 0x000000080f087221 */ /* 0x000fe20000010000 */
[----:B------:R-:W-:Y:S04]  /*14370*/  FADD.FTZ R3, R9, R3 ;  /* 0x0000000309037221 */ /* 0x000fe80000010000 */
[----:B------:R-:W-:Y:S04]  /*14380*/  FADD.FTZ R3, R245, R3 ;  /* 0x00000003f5037221 */ /* 0x000fe80000010000 */
[----:B------:R-:W-:Y:S04]  /*14390*/  FADD.FTZ R3, R236, R3 ;  /* 0x00000003ec037221 */ /* 0x000fe80000010000 */
[----:B------:R-:W-:Y:S01]  /*143a0*/  FADD.FTZ R3, R200, R3 ;  /* 0x00000003c8037221 */ /* 0x000fe20000010000 */
[----:B---3--:R-:W-:Y:S01]  /*143b0*/  MOV R105, R102 ;  /* 0x0000006600697202 */ /* 0x008fe20000000f00 */
[-C--:B----4-:R-:W-:Y:S08]  /*143c0*/  HMMA.16816.F32 R84, R108, R4.reuse, R84 ;  /* 0x000000046c54723c */ /* 0x090ff00000001854 */
        /* <DEDUP_REMOVED lines=61> */
[----:B------:R-:W-:Y:S04]  /*147a0*/  STL [R1+0x24], R4 ;  /* 0x0000240401007387 */ /* 0x000fe80000100800 */
[----:B------:R2:W-:Y:S04]  /*147b0*/  STL [R1+0x20], R3 ;  /* 0x0000200301007387 */ /* 0x0005e80000100800 */
[----:B------:R1:W-:Y:S04]  /*147c0*/  STL [R1+0x28], R2 ;  /* 0x0000280201007387 */ /* 0x0003e80000100800 */
[----:B------:R1:W-:Y:S01]  /*147d0*/  STL [R1+0x2c], R0 ;  /* 0x00002c0001007387 */ /* 0x0003e20000100800 */
[----:B--2---:R-:W-:Y:S01]  /*147e0*/  MOV R3, R104 ;  /* 0x0000006800037202 */ /* 0x004fe20000000f00 */
[----:B------:R-:W-:Y:S06]  /*147f0*/  @P0 BRA `(.L_x_970) ;  /* 0xffffffb400d40947 */ /* 0x000fec000383ffff */
.L_x_969:
[----:B------:R-:W1:Y:S04]  /*14800*/  LDL.LU R4, [R1+0x28] ;  /* 0x0000280001047983 */ /* 0x000e680000300800 */
[----:B------:R-:W2:Y:S04]  /*14810*/  LDL.LU R8, [R1+0x2c] ;  /* 0x00002c0001087983 */ /* 0x000ea80000300800 */
[----:B------:R-:W3:Y:S04]  /*14820*/  LDL.LU R6, [R1+0x24] ;  /* 0x0000240001067983 */ /* 0x000ee80000300800 */
[----:B------:R-:W4:Y:S04]  /*14830*/  LDL.LU R5, [R1+0x20] ;  /* 0x0000200001057983 */ /* 0x000f280000300800 */
[----:B------:R-:W3:Y:S04]  /*14840*/  LDL.LU R7, [R1+0x1c] ;  /* 0x00001c0001077983 */ /* 0x000ee80000300800 */
[----:B------:R-:W3:Y:S01]  /*14850*/  LDL R57, [R1+0x48] ;  /* 0x0000480001397983 */ /* 0x000ee20000100800 */
[----:B------:R-:W1:Y:S01]  /*14860*/  S2R R56, SR_TID.X ;  /* 0x0000000000387919 */ /* 0x000e620000002100 */
[----:B------:R-:W1:Y:S01]  /*14870*/  S2UR UR4, SR_CgaCtaId ;  /* 0x00000000000479c3 */ /* 0x000e620000008800 */
[----:B------:R-:W-:Y:S01]  /*14880*/  UMOV UR5, 0x400 ;  /* 0x0000040000057882 */ /* 0x000fe20000000000 */
[C---:B-1----:R-:W-:Y:S01]  /*14890*/  SHF.L.U32 R55, R56.reuse, 0x3, RZ ;  /* 0x0000000338377819 */ /* 0x042fe200000006ff */
[----:B------:R-:W-:Y:S01]  /*148a0*/  ULEA UR4, UR4, UR5, 0x18 ;  /* 0x0000000504047291 */ /* 0x000fe2000f8ec0ff */
[----:B------:R-:W-:Y:S01]  /*148b0*/  SHF.L.U32 R54, R56, 0x2, RZ ;  /* 0x0000000238367819 */ /* 0x000fe200000006ff */
[----:B------:R-:W1:Y:S04]  /*148c0*/  SHFL.BFLY PT, R2, R4, 0x2, 0x1f ;  /* 0x0c401f0004027f89 */ /* 0x000e6800000e0000 */
[----:B--2---:R-:W2:Y:S04]  /*148d0*/  SHFL.BFLY PT, R0, R8, 0x2, 0x1f ;  /* 0x0c401f0008007f89 */ /* 0x004ea800000e0000 */
[----:B----4-:R-:W4:Y:S01]  /*148e0*/  SHFL.BFLY PT, R3, R5, 0x2, 0x1f ;  /* 0x0c401f0005037f89 */ /* 0x010f2200000e0000 */
[----:B-1----:R-:W-:-:S03]  /*148f0*/  FADD.FTZ R2, R2, R4 ;  /* 0x0000000402027221 */ /* 0x002fc60000010000 */
[----:B---3--:R-:W1:Y:S01]  /*14900*/  SHFL.BFLY PT, R4, R6, 0x2, 0x1f ;  /* 0x0c401f0006047f89 */ /* 0x008e6200000e0000 */
[----:B--2---:R-:W-:-:S03]  /*14910*/  FADD.FTZ R0, R0, R8 ;  /* 0x0000000800007221 */ /* 0x004fc60000010000 */
[----:B------:R-:W2:Y:S04]  /*14920*/  SHFL.BFLY PT, R49, R2, 0x1, 0x1f ;  /* 0x0c201f0002317f89 */ /* 0x000ea800000e0000 */
[----:B------:R-:W3:Y:S01]  /*14930*/  SHFL.BFLY PT, R50, R0, 0x1, 0x1f ;  /* 0x0c201f0000327f89 */ /* 0x000ee200000e0000 */
[----:B----4-:R-:W-:-:S05]  /*14940*/  FADD.FTZ R3, R3, R5 ;  /* 0x0000000503037221 */ /* 0x010fca0000010000 */
[----:B------:R-:W4:Y:S01]  /*14950*/  SHFL.BFLY PT, R52, R3, 0x1, 0x1f ;  /* 0x0c201f0003347f89 */ /* 0x000f2200000e0000 */
[----:B-1----:R-:W-:Y:S01]  /*14960*/  FADD.FTZ R4, R4, R6 ;  /* 0x0000000604047221 */ /* 0x002fe20000010000 */
[----:B--2---:R-:W-:-:S04]  /*14970*/  FADD.FTZ R49, R2, R49 ;  /* 0x0000003102317221 */ /* 0x004fc80000010000 */
[----:B------:R-:W1:Y:S01]  /*14980*/  SHFL.BFLY PT, R51, R4, 0x1, 0x1f ;  /* 0x0c201f0004337f89 */ /* 0x000e6200000e0000 */
[----:B------:R-:W2:Y:S01]  /*14990*/  MUFU.RCP R5, R49 ;  /* 0x0000003100057308 */ /* 0x000ea20000001000 */
[----:B---3--:R-:W-:Y:S01]  /*149a0*/  FADD.FTZ R50, R0, R50 ;  /* 0x0000003200327221 */ /* 0x008fe20000010000 */
[----:B------:R-:W-:Y:S02]  /*149b0*/  SHF.L.U32 R0, R56, 0x4, RZ ;  /* 0x0000000438007819 */ /* 0x000fe400000006ff */
[----:B------:R-:W-:Y:S02]  /*149c0*/  LOP3.LUT R2, R55, 0xc0, RZ, 0xc0, !PT ;  /* 0x000000c037027812 */ /* 0x000fe400078ec0ff */
[----:B------:R-:W-:Y:S02]  /*149d0*/  LOP3.LUT R0, R7, 0x3e00, R0, 0xf8, !PT ;  /* 0x00003e0007007812 */ /* 0x000fe400078ef800 */
[----:B------:R-:W3:Y:S01]  /*149e0*/  MUFU.RCP R6, R50 ;  /* 0x0000003200067308 */ /* 0x000ee20000001000 */
[----:B------:R-:W-:-:S02]  /*149f0*/  FSETP.NE.FTZ.AND P6, PT, R49, RZ, PT ;  /* 0x000000ff3100720b */ /* 0x000fc40003fd5000 */
[----:B------:R-:W-:Y:S02]  /*14a00*/  LOP3.LUT R7, R0, 0x20, R55, 0xf8, !PT ;  /* 0x0000002000077812 */ /* 0x000fe400078ef837 */
[----:B------:R-:W-:Y:S02]  /*14a10*/  LOP3.LUT R2, R2, 0x18, R56, 0xf8, !PT ;  /* 0x0000001802027812 */ /* 0x000fe400078ef838 */
[----:B------:R-:W-:Y:S02]  /*14a20*/  FSETP.NE.FTZ.AND P5, PT, R50, RZ, PT ;  /* 0x000000ff3200720b */ /* 0x000fe40003fb5000 */
[----:B--2---:R-:W-:Y:S01]  /*14a30*/  FSEL R0, R5, 1, P6 ;  /* 0x3f80000005007808 */ /* 0x004fe20003000000 */
[----:B----4-:R-:W-:Y:S01]  /*14a40*/  FADD.FTZ R52, R3, R52 ;  /* 0x0000003403347221 */ /* 0x010fe20000010000 */
[----:B-1----:R-:W-:Y:S01]  /*14a50*/  FADD.FTZ R51, R4, R51 ;  /* 0x0000003304337221 */ /* 0x002fe20000010000 */
[----:B------:R-:W-:Y:S02]  /*14a60*/  LOP3.LUT R53, R7, R2, RZ, 0xfc, !PT ;  /* 0x0000000207357212 */ /* 0x000fe400078efcff */
        /* <DEDUP_REMOVED lines=27> */
[----:B------:R-:W-:-:S02]  /*14c20*/  FSETP.NE.FTZ.AND P4, PT, R51, RZ, PT ;  /* 0x000000ff3300720b */ /* 0x000fc40003f95000 */
[----:B------:R-:W-:Y:S01]  /*14c30*/  FSETP.NE.FTZ.AND P3, PT, R52, RZ, PT ;  /* 0x000000ff3400720b */ /* 0x000fe20003f75000 */
[C---:B------:R-:W-:Y:S01]  /*14c40*/  FMUL.FTZ R114, R3.reuse, R114 ;  /* 0x0000007203727220 */ /* 0x040fe20000410000 */
[C---:B------:R-:W-:Y:S01]  /*14c50*/  FMUL.FTZ R47, R3.reuse, R115 ;  /* 0x00000073032f7220 */ /* 0x040fe20000410000 */
[----:B-1----:R-:W-:Y:S01]  /*14c60*/  FSEL R2, R2, 1, P4 ;  /* 0x3f80000002027808 */ /* 0x002fe20002000000 */
[C---:B------:R-:W-:Y:S01]  /*14c70*/  FMUL.FTZ R126, R3.reuse, R126 ;  /* 0x0000007e037e7220 */ /* 0x040fe20000410000 */
[----:B------:R-:W-:Y:S01]  /*14c80*/  FMUL.FTZ R127, R3, R127 ;  /* 0x0000007f037f7220 */ /* 0x000fe20000410000 */
[----:B--2---:R-:W-:Y:S02]  /*14c90*/  FSEL R0, R0, 1, P3 ;  /* 0x3f80000000007808 */ /* 0x004fe40001800000 */
        /* <DEDUP_REMOVED lines=52> */
[----:B------:R-:W-:Y:S01]  /*14fe0*/  F2FP.F16.F32.PACK_AB R48, R48, R112 ;  /* 0x000000703030723e */ /* 0x000fe200000000ff */
        /* <DEDUP_REMOVED lines=21> */
[----:B------:R-:W-:-:S02]  /*15140*/  IADD3 R2, PT, PT, R0, -R2, RZ ;  /* 0x8000000200027210 */ /* 0x000fc40007ffe0ff */
[----:B------:R-:W-:Y:S01]  /*15150*/  F2FP.F16.F32.PACK_AB R3, R127, R126 ;  /* 0x0000007e7f03723e */ /* 0x000fe200000000ff */
[----:B------:R-:W-:Y:S01]  /*15160*/  STS [R0], R48 ;  /* 0x0000003000007388 */ /* 0x000fe20000000800 */
[----:B------:R-:W-:Y:S02]  /*15170*/  F2FP.F16.F32.PACK_AB R46, R46, R116 ;  /* 0x000000742e2e723e */ /* 0x000fe400000000ff */
[----:B------:R-:W-:Y:S01]  /*15180*/  F2FP.F16.F32.PACK_AB R118, R119, R118 ;  /* 0x000000767776723e */ /* 0x000fe200000000ff */
[----:B------:R2:W-:Y:S01]  /*15190*/  STS [R2+0x10], R4 ;  /* 0x0000100402007388 */ /* 0x0005e20000000800 */
[----:B------:R-:W-:Y:S02]  /*151a0*/  F2FP.F16.F32.PACK_AB R45, R45, R120 ;  /* 0x000000782d2d723e */ /* 0x000fe400000000ff */
[----:B------:R-:W-:Y:S01]  /*151b0*/  F2FP.F16.F32.PACK_AB R122, R123, R122 ;  /* 0x0000007a7b7a723e */ /* 0x000fe200000000ff */
[----:B------:R3:W-:Y:S01]  /*151c0*/  STS [R2+0x210], R3 ;  /* 0x0002100302007388 */ /* 0x0007e20000000800 */
[----:B------:R-:W-:-:S02]  /*151d0*/  F2FP.F16.F32.PACK_AB R42, R42, R128 ;  /* 0x000000802a2a723e */ /* 0x000fc400000000ff */
[----:B------:R-:W-:Y:S02]  /*151e0*/  F2FP.F16.F32.PACK_AB R41, R41, R130 ;  /* 0x000000822929723e */ /* 0x000fe400000000ff */
[----:B------:R-:W-:Y:S01]  /*151f0*/  F2FP.F16.F32.PACK_AB R37, R37, R142 ;  /* 0x0000008e2525723e */ /* 0x000fe200000000ff */
[----:B------:R-:W-:Y:S01]  /*15200*/  STS [R0+0x1000], R46 ;  /* 0x0010002e00007388 */ /* 0x000fe20000000800 */
[----:B-1----:R-:W-:-:S03]  /*15210*/  LOP3.LUT R47, R54, 0x40, RZ, 0xc0, !PT ;  /* 0x00000040362f7812 */ /* 0x002fc600078ec0ff */
[----:B------:R-:W-:Y:S01]  /*15220*/  STS [R0+0x1200], R118 ;  /* 0x0012007600007388 */ /* 0x000fe20000000800 */
[----:B--2---:R-:W-:-:S03]  /*15230*/  IADD3 R4, PT, PT, R0, -R47, RZ ;  /* 0x8000002f00047210 */ /* 0x004fc60007ffe0ff */
[----:B------:R-:W-:Y:S01]  /*15240*/  STS [R2+0x1010], R45 ;  /* 0x0010102d02007388 */ /* 0x000fe20000000800 */
[----:B---3--:R-:W-:-:S03]  /*15250*/  IADD3 R3, PT, PT, R2, -R47, RZ ;  /* 0x8000002f02037210 */ /* 0x008fc60007ffe0ff */
[----:B------:R-:W-:Y:S04]  /*15260*/  STS [R2+0x1210], R122 ;  /* 0x0012107a02007388 */ /* 0x000fe80000000800 */
[----:B------:R-:W-:Y:S04]  /*15270*/  STS [R4+0x20], R42 ;  /* 0x0000202a04007388 */ /* 0x000fe80000000800 */
[----:B------:R-:W-:Y:S04]  /*15280*/  STS [R4+0x220], R41 ;  /* 0x0002202904007388 */ /* 0x000fe80000000800 */
[----:B------:R1:W-:Y:S01]  /*15290*/  STS [R3+0x230], R37 ;  /* 0x0002302503007388 */ /* 0x0003e20000000800 */
[----:B------:R-:W-:-:S02]  /*152a0*/  F2FP.F16.F32.PACK_AB R38, R38, R140 ;  /* 0x0000008c2626723e */ /* 0x000fc400000000ff */
[----:B------:R-:W-:Y:S02]  /*152b0*/  F2FP.F16.F32.PACK_AB R40, R40, R132 ;  /* 0x000000842828723e */ /* 0x000fe400000000ff */
[----:B------:R-:W-:Y:S01]  /*152c0*/  F2FP.F16.F32.PACK_AB R39, R39, R134 ;  /* 0x000000862727723e */ /* 0x000fe200000000ff */
[----:B-1----:R-:W1:Y:S01]  /*152d0*/  LDC.U8 R37, c[0x0][0x549] ;  /* 0x00015240ff257b82 */ /* 0x002e620000000000 */
[----:B------:R-:W-:Y:S02]  /*152e0*/  F2FP.F16.F32.PACK_AB R36, R36, R136 ;  /* 0x000000882424723e */ /* 0x000fe400000000ff */
        /* <DEDUP_REMOVED lines=16> */
[----:B-1----:R-:W-:Y:S02]  /*153f0*/  ISETP.NE.AND P1, PT, R37, RZ, PT ;  /* 0x000000ff2500720c */ /* 0x002fe40003f25270 */
        /* <DEDUP_REMOVED lines=39> */
[----:B------:R-:W-:Y:S01]  /*15670*/  STS [R0+0x4200], R17 ;  /* 0x0042001100007388 */ /* 0x000fe20000000800 */
[----:B------:R-:W-:-:S03]  /*15680*/  F2FP.F16.F32.PACK_AB R43, R43, R94 ;  /* 0x0000005e2b2b723e */ /* 0x000fc600000000ff */
[----:B------:R2:W-:Y:S04]  /*15690*/  STS [R2+0x4010], R14 ;  /* 0x0040100e02007388 */ /* 0x0005e80000000800 */
[----:B------:R-:W-:Y:S04]  /*156a0*/  STS [R2+0x4210], R13 ;  /* 0x0042100d02007388 */ /* 0x000fe80000000800 */
[----:B------:R-:W-:Y:S04]  /*156b0*/  STS [R0+0x5000], R16 ;  /* 0x0050001000007388 */ /* 0x000fe80000000800 */
[----:B------:R3:W-:Y:S04]  /*156c0*/  STS [R0+0x5200], R15 ;  /* 0x0052000f00007388 */ /* 0x0007e80000000800 */
[----:B------:R-:W-:Y:S01]  /*156d0*/  STS [R2+0x5010], R12 ;  /* 0x0050100c02007388 */ /* 0x000fe20000000800 */
[----:B-1----:R-:W1:Y:S03]  /*156e0*/  LDC R18, c[0x0][0x434] ;  /* 0x00010d00ff127b82 */ /* 0x002e660000000800 */
[----:B------:R4:W-:Y:S04]  /*156f0*/  STS [R2+0x5210], R11 ;  /* 0x0052100b02007388 */ /* 0x0009e80000000800 */
[----:B------:R-:W-:Y:S01]  /*15700*/  STS [R4+0x4020], R10 ;  /* 0x0040200a04007388 */ /* 0x000fe20000000800 */
[----:B--2---:R-:W2:Y:S03]  /*15710*/  @P5 LDC R14, c[0x0][0x458] ;  /* 0x00011600ff0e5b82 */ /* 0x004ea60000000800 */
[----:B------:R1:W-:Y:S04]  /*15720*/  STS [R4+0x4220], R9 ;  /* 0x0042200904007388 */ /* 0x0003e80000000800 */
[----:B------:R-:W-:Y:S01]  /*15730*/  STS [R3+0x4030], R6 ;  /* 0x0040300603007388 */ /* 0x000fe20000000800 */
[----:B---3--:R-:W3:Y:S03]  /*15740*/  LDC R0, c[0x0][0x434] ;  /* 0x00010d00ff007b82 */ /* 0x008ee60000000800 */
[----:B------:R-:W-:Y:S04]  /*15750*/  STS [R3+0x4230], R5 ;  /* 0x0042300503007388 */ /* 0x000fe80000000800 */
[----:B------:R-:W-:Y:S01]  /*15760*/  STS [R4+0x5020], R8 ;  /* 0x0050200804007388 */ /* 0x000fe20000000800 */
[----:B----4-:R-:W3:Y:S03]  /*15770*/  @P1 LDC R2, c[0x0][0x430] ;  /* 0x00010c00ff021b82 */ /* 0x010ee60000000800 */
[----:B------:R4:W-:Y:S04]  /*15780*/  STS [R4+0x5220], R7 ;  /* 0x0052200704007388 */ /* 0x0009e80000000800 */
[----:B------:R-:W-:Y:S01]  /*15790*/  STS [R3+0x5030], R44 ;  /* 0x0050302c03007388 */ /* 0x000fe20000000800 */
[----:B------:R-:W2:Y:S03]  /*157a0*/  @P2 LDC.64 R12, c[0x0][0x408] ;  /* 0x00010200ff0c2b82 */ /* 0x000ea60000000a00 */
[----:B------:R4:W-:Y:S01]  /*157b0*/  STS [R3+0x5230], R43 ;  /* 0x0052302b03007388 */ /* 0x0009e20000000800 */
[----:B------:R-:W2:Y:S04]  /*157c0*/  S2R R31, SR_CTAID.X ;  /* 0x00000000001f7919 */ /* 0x000ea80000002500 */
[----:B-1----:R-:W1:Y:S01]  /*157d0*/  @P6 LDC R9, c[0x0][0x458] ;  /* 0x00011600ff096b82 */ /* 0x002e620000000800 */
[----:B------:R-:W1:Y:S01]  /*157e0*/  S2R R17, SR_CTAID.Y ;  /* 0x0000000000117919 */ /* 0x000e620000002600 */
[----:B------:R-:W1:Y:S06]  /*157f0*/  S2R R30, SR_CTAID.Z ;  /* 0x00000000001e7919 */ /* 0x000e6c0000002700 */
[----:B------:R-:W1:Y:S08]  /*15800*/  LDC.U8 R10, c[0x0][0x548] ;  /* 0x00015200ff0a7b82 */ /* 0x000e700000000000 */
[----:B----4-:R-:W4:Y:S08]  /*15810*/  @!P2 LDC.64 R6, c[0x0][0x400] ;  /* 0x00010000ff06ab82 */ /* 0x010f300000000a00 */
[----:B------:R-:W1:Y:S01]  /*15820*/  @P1 LDC R3, c[0x0][0x430] ;  /* 0x00010c00ff031b82 */ /* 0x000e620000000800 */
[----:B------:R1:W1:Y:S01]  /*15830*/  @P6 MUFU.LG2 R5, R49 ;  /* 0x0000003100056308 */ /* 0x0002620000000c00 */
[----:B------:R-:W-:-:S07]  /*15840*/  LOP3.LUT R4, R56, 0x18, RZ, 0xc0, !PT ;  /* 0x0000001838047812 */ /* 0x000fce00078ec0ff */
[----:B------:R1:W1:Y:S01]  /*15850*/  @P5 MUFU.LG2 R8, R50 ;  /* 0x0000003200085308 */ /* 0x0002620000000c00 */
[--C-:B------:R-:W-:Y:S01]  /*15860*/  LOP3.LUT R4, R4, 0xd8, R55.reuse, 0x78, !PT ;  /* 0x000000d804047812 */ /* 0x100fe200078e7837 */
[----:B---3--:R-:W-:Y:S01]  /*15870*/  @P1 IMAD R0, R2, R18, RZ ;  /* 0x0000001202001224 */ /* 0x008fe200078e02ff */
[----:B------:R-:W-:Y:S02]  /*15880*/  @P1 MOV R2, 0x1 ;  /* 0x0000000100021802 */ /* 0x000fe40000000f00 */
[----:B------:R-:W-:Y:S01]  /*15890*/  LOP3.LUT R4, R4, 0x1f20, R55, 0xf8, !PT ;  /* 0x00001f2004047812 */ /* 0x000fe200078ef837 */
[----:B------:R-:W-:Y:S06]  /*158a0*/  @P1 BRA `(.L_x_973) ;  /* 0x0000000000201947 */ /* 0x000fec0003800000 */
[----:B-1----:R-:W-:Y:S01]  /*158b0*/  ISETP.NE.AND P0, PT, R10, RZ, PT ;  /* 0x000000ff0a00720c */ /* 0x002fe20003f05270 */
[----:B------:R-:W1:-:S12]  /*158c0*/  LDC R11, c[0x0][0x3e0] ;  /* 0x0000f800ff0b7b82 */ /* 0x000e580000000800 */
[----:B------:R-:W1:Y:S01]  /*158d0*/  @P0 LDC R2, c[0x0][0x454] ;  /* 0x00011500ff020b82 */ /* 0x000e620000000800 */
[----:B------:R-:W-:Y:S02]  /*158e0*/  @P0 MOV R3, 0x1 ;  /* 0x0000000100030802 */ /* 0x000fe40000000f00 */
[----:B------:R-:W-:-:S05]  /*158f0*/  @!P0 MOV R3, 0x1 ;  /* 0x0000000100038802 */ /* 0x000fca0000000f00 */
[----:B------:R-:W3:Y:S01]  /*15900*/  @P0 LDC R0, c[0x0][0x454] ;  /* 0x00011500ff000b82 */ /* 0x000ee20000000800 */
[-C--:B-1----:R-:W-:Y:S02]  /*15910*/  @P0 IMAD R2, R2, R11.reuse, RZ ;  /* 0x0000000b02020224 */ /* 0x082fe400078e02ff */
[----:B------:R-:W-:-:S07]  /*15920*/  @!P0 IMAD R2, R18, R11, RZ ;  /* 0x0000000b12028224 */ /* 0x000fce00078e02ff */
.L_x_973:
[----:B------:R-:W-:Y:S01]  /*15930*/  BAR.SYNC.DEFER_BLOCKING 0x0 ;  /* 0x0000000000007b1d */ /* 0x000fe20000010000 */
[----:B------:R-:W-:Y:S02]  /*15940*/  LEA R24, R4, UR4, 0x1 ;  /* 0x0000000404187c11 */ /* 0x000fe4000f8e08ff */
[----:B------:R-:W-:Y:S02]  /*15950*/  ISETP.NE.AND P0, PT, R57, -0x1, PT ;  /* 0xffffffff3900780c */ /* 0x000fe40003f05270 */
[----:B-1----:R-:W-:Y:S01]  /*15960*/  ISETP.NE.AND P1, PT, R10, RZ, !P1 ;  /* 0x000000ff0a00720c */ /* 0x002fe20004f25270 */
[----:B----4-:R-:W-:Y:S02]  /*15970*/  @!P2 IMAD.WIDE.U32 R10, R17, R6, RZ ;  /* 0x00000006110aa225 */ /* 0x010fe400078e00ff */
[----:B------:R-:W1:Y:S01]  /*15980*/  @P4 LDC R16, c[0x0][0x458] ;  /* 0x00011600ff104b82 */ /* 0x000e620000000800 */
[----:B------:R4:W5:Y:S01]  /*15990*/  LDL R36, [R1+0x4c] ;  /* 0x00004c0001247983 */ /* 0x0009620000100800 */
[----:B------:R-:W4:Y:S01]  /*159a0*/  @P4 MUFU.LG2 R15, R51 ;  /* 0x00000033000f4308 */ /* 0x000f220000000c00 */
[----:B--2---:R-:W-:-:S04]  /*159b0*/  @P2 IMAD.WIDE.U32 R26, R57, R12, RZ ;  /* 0x0000000c391a2225 */ /* 0x004fc800078e00ff */
[----:B------:R-:W-:Y:S01]  /*159c0*/  @P6 FMUL.FTZ R4, R5, 0.69314718246459960938 ;  /* 0x3f31721805046820 */ /* 0x000fe20000410000 */
[----:B------:R-:W-:Y:S01]  /*159d0*/  @P5 FMUL.FTZ R5, R8, 0.69314718246459960938 ;  /* 0x3f31721808055820 */ /* 0x000fe20000410000 */
[----:B------:R-:W-:Y:S01]  /*159e0*/  MOV R28, 0x7f800000 ;  /* 0x7f800000001c7802 */ /* 0x000fe20000000f00 */
[----:B------:R-:W-:Y:S01]  /*159f0*/  @!P2 IMAD R29, R17, R7, R11 ;  /* 0x00000007111da224 */ /* 0x000fe200078e020b */
[----:B------:R-:W-:Y:S01]  /*15a00*/  MOV R25, 0x7f800000 ;  /* 0x7f80000000197802 */ /* 0x000fe20000000f00 */
[----:B------:R-:W2:Y:S01]  /*15a10*/  @P3 LDC R11, c[0x0][0x458] ;  /* 0x00011600ff0b3b82 */ /* 0x000ea20000000800 */
[----:B------:R-:W-:Y:S01]  /*15a20*/  @P2 IMAD R29, R57, R13, R27 ;  /* 0x0000000d391d2224 */ /* 0x000fe200078e021b */
[----:B------:R-:W4:Y:S01]  /*15a30*/  @P3 MUFU.LG2 R6, R52 ;  /* 0x0000003400063308 */ /* 0x000f220000000c00 */
[----:B------:R-:W-:Y:S02]  /*15a40*/  @!P0 IMAD R57, R17, R18, RZ ;  /* 0x0000001211398224 */ /* 0x000fe400078e02ff */
[----:B------:R-:W-:Y:S01]  /*15a50*/  @P6 FFMA.FTZ R28, R103, R9, R4 ;  /* 0x00000009671c6223 */ /* 0x000fe20000010004 */
[----:B---3--:R-:W-:-:S02]  /*15a60*/  IMAD R0, R30, R0, RZ ;  /* 0x000000001e007224 */ /* 0x008fc400078e02ff */
[----:B------:R-:W-:Y:S01]  /*15a70*/  @P5 FFMA.FTZ R25, R102, R14, R5 ;  /* 0x0000000e66195223 */ /* 0x000fe20000010005 */
[----:B------:R-:W-:Y:S01]  /*15a80*/  BSSY.RECONVERGENT B0, `(.L_x_974) ;  /* 0x000003d000007945 */ /* 0x000fe20003800200 */
[----:B------:R3:W3:Y:S01]  /*15a90*/  LDS.128 R32, [R24+0x1800] ;  /* 0x0018000018207984 */ /* 0x0006e20000000c00 */
[----:B------:R-:W-:Y:S01]  /*15aa0*/  @!P1 IMAD R0, R17, R2, R0 ;  /* 0x0000000211009224 */ /* 0x000fe200078e0200 */
[----:B------:R-:W-:Y:S01]  /*15ab0*/  SHF.R.S32.HI R4, RZ, 0x1f, R57 ;  /* 0x0000001fff047819 */ /* 0x000fe20000011439 */
[----:B------:R-:W-:Y:S01]  /*15ac0*/  IMAD R2, R31, R3, RZ ;  /* 0x000000031f027224 */ /* 0x000fe200078e02ff */
[----:B------:R2:W-:Y:S01]  /*15ad0*/  @!P0 STL [R1+0x48], R57 ;  /* 0x0000483901008387 */ /* 0x0005e20000100800 */
[----:B------:R-:W-:Y:S01]  /*15ae0*/  LOP3.LUT P0, RZ, R56, 0x3, RZ, 0xc0, !PT ;  /* 0x0000000338ff7812 */ /* 0x000fe2000780c0ff */
[----:B----4-:R-:W-:Y:S01]  /*15af0*/  @P4 FMUL.FTZ R8, R15, 0.69314718246459960938 ;  /* 0x3f3172180f084820 */ /* 0x010fe20000410000 */
[----:B------:R-:W-:Y:S02]  /*15b00*/  SEL R5, R57, RZ, P1 ;  /* 0x000000ff39057207 */ /* 0x000fe40000800000 */
[----:B------:R-:W-:-:S02]  /*15b10*/  SHF.L.U32 R2, R2, 0x7, RZ ;  /* 0x0000000702027819 */ /* 0x000fc400000006ff */
        /* <DEDUP_REMOVED lines=8> */
[----:B--2---:R-:W-:Y:S01]  /*15ba0*/  @P3 FFMA.FTZ R22, R101, R11, R6 ;  /* 0x0000000b65163223 */ /* 0x004fe20000010006 */
[----:B------:R-:W-:-:S02]  /*15bb0*/  IADD3.X R4, PT, PT, R2, R4, R0, P5, P1 ;  /* 0x0000000402047210 */ /* 0x000fc40002fe2400 */
[----:B------:R-:W-:Y:S02]  /*15bc0*/  @!P2 MOV R14, R10 ;  /* 0x0000000a000ea202 */ /* 0x000fe40000000f00 */
[----:B------:R-:W-:Y:S01]  /*15bd0*/  SHF.R.U32.HI R2, RZ, 0x2, R56 ;  /* 0x00000002ff027819 */ /* 0x000fe20000011638 */
[----:B---3--:R-:W-:Y:S06]  /*15be0*/  @P0 BRA `(.L_x_975) ;  /* 0x0000000000980947 */ /* 0x008fec0003800000 */
[----:B------:R-:W-:-:S04]  /*15bf0*/  SHF.R.U32.HI R0, RZ, 0x1, R56 ;  /* 0x00000001ff007819 */ /* 0x000fc80000011638 */
        /* <DEDUP_REMOVED lines=37> */
.L_x_975:
[----:B------:R-:W-:Y:S05]  /*15e50*/  BSYNC.RECONVERGENT B0 ;  /* 0x0000000000007941 */ /* 0x000fea0003800200 */
.L_x_974:
[----:B------:R-:W-:Y:S01]  /*15e60*/  @P2 IMAD.MOV.U32 R14, RZ, RZ, R26 ;  /* 0x000000ffff0e2224 */ /* 0x000fe200078e001a */
[----:B-1----:R-:W-:Y:S01]  /*15e70*/  LOP3.LUT R4, R55, 0x18, RZ, 0xc0, !PT ;  /* 0x0000001837047812 */ /* 0x002fe200078ec0ff */
[----:B------:R1:W2:Y:S01]  /*15e80*/  LDS.128 R20, [R24] ;  /* 0x0000000018147984 */ /* 0x0002a20000000c00 */
[----:B------:R-:W3:Y:S01]  /*15e90*/  LDCU.64 UR4, c[0x0][0x410] ;  /* 0x00008200ff0477ac */ /* 0x000ee20008000a00 */
[C---:B-----5:R-:W-:Y:S01]  /*15ea0*/  ISETP.GE.AND P3, PT, R2.reuse, R36, PT ;  /* 0x000000240200720c */ /* 0x060fe20003f66270 */
[----:B------:R-:W-:Y:S01]  /*15eb0*/  VIADD R6, R2, 0x20 ;  /* 0x0000002002067836 */ /* 0x000fe20000000000 */
[----:B------:R-:W-:Y:S01]  /*15ec0*/  IADD3 R4, P0, PT, R4, R14, RZ ;  /* 0x0000000e04047210 */ /* 0x000fe20007f1e0ff */
[----:B------:R1:W4:Y:S01]  /*15ed0*/  LDS.128 R16, [R24+0x2000] ;  /* 0x0020000018107984 */ /* 0x0003220000000c00 */
[C---:B------:R-:W-:Y:S01]  /*15ee0*/  IADD3 R3, PT, PT, R2.reuse, 0x40, RZ ;  /* 0x0000004002037810 */ /* 0x040fe20007ffe0ff */
[----:B------:R-:W-:Y:S01]  /*15ef0*/  VIADD R0, R2, 0x60 ;  /* 0x0000006002007836 */ /* 0x000fe20000000000 */
[----:B------:R-:W-:Y:S01]  /*15f00*/  IADD3.X R5, PT, PT, RZ, R29, RZ, P0, !PT ;  /* 0x0000001dff057210 */ /* 0x000fe200007fe4ff */
[----:B------:R1:W1:Y:S01]  /*15f10*/  LDS.128 R12, [R24+0x4000] ;  /* 0x00400000180c7984 */ /* 0x0002620000000c00 */
[-C--:B------:R-:W-:Y:S01]  /*15f20*/  ISETP.GE.AND P1, PT, R3, R36.reuse, PT ;  /* 0x000000240300720c */ /* 0x080fe20003f26270 */
[----:B------:R-:W-:Y:S01]  /*15f30*/  IMAD.MOV.U32 R3, RZ, RZ, RZ ;  /* 0x000000ffff037224 */ /* 0x000fe200078e00ff */
[----:B------:R-:W-:Y:S01]  /*15f40*/  BSSY.RECONVERGENT B0, `(.L_x_976) ;  /* 0x0000013000007945 */ /* 0x000fe20003800200 */
[----:B------:R-:W-:-:S02]  /*15f50*/  ISETP.GE.AND P2, PT, R6, R36, PT ;  /* 0x000000240600720c */ /* 0x000fc40003f46270 */
[----:B------:R-:W-:Y:S01]  /*15f60*/  ISETP.GE.AND P0, PT, R0, R36, PT ;  /* 0x000000240000720c */ /* 0x000fe20003f06270 */
[----:B------:R-:W-:-:S04]  /*15f70*/  IMAD.WIDE.U32 R2, R31, 0x80, R2 ;  /* 0x000000801f027825 */ /* 0x000fc800078e0002 */
        /* <DEDUP_REMOVED lines=12> */
[----:B--2---:R3:W-:Y:S04]  /*16040*/  STG.E.128 desc[UR14][R4.64], R20 ;  /* 0x0000001404007986 */ /* 0x0047e8000c101d0e */
[----:B----4-:R3:W-:Y:S04]  /*16050*/  STG.E.128 desc[UR14][R4.64+0x40], R16 ;  /* 0x0000401004007986 */ /* 0x0107e8000c101d0e */
[----:B-1----:R3:W-:Y:S02]  /*16060*/  STG.E.128 desc[UR14][R4.64+0x80], R12 ;  /* 0x0000800c04007986 */ /* 0x0027e4000c101d0e */
.L_x_977:
[----:B------:R-:W-:Y:S05]  /*16070*/  BSYNC.RECONVERGENT B0 ;  /* 0x0000000000007941 */ /* 0x000fea0003800200 */
.L_x_976:
[----:B--23--:R2:W3:Y:S01]  /*16080*/  LDS.128 R20, [R24+0x800] ;  /* 0x0008000018147984 */ /* 0x00c4e20000000c00 */
[----:B------:R-:W-:Y:S03]  /*16090*/  BSSY.RECONVERGENT B0, `(.L_x_978) ;  /* 0x0000013000007945 */ /* 0x000fe60003800200 */
[----:B----4-:R2:W4:Y:S04]  /*160a0*/  LDS.128 R16, [R24+0x2800] ;  /* 0x0028000018107984 */ /* 0x0105280000000c00 */
[----:B-1----:R2:W1:Y:S01]  /*160b0*/  LDS.128 R12, [R24+0x4800] ;  /* 0x00480000180c7984 */ /* 0x0024620000000c00 */
[----:B------:R-:W-:Y:S05]  /*160c0*/  @P2 BRA `(.L_x_979) ;  /* 0x00000000003c2947 */ /* 0x000fea0003800000 */
[----:B------:R-:W5:Y:S01]  /*160d0*/  LDCU.64 UR6, c[0x0][0x408] ;  /* 0x00008100ff0677ac */ /* 0x000f620008000a00 */
[----:B------:R-:W-:Y:S01]  /*160e0*/  IADD3 R0, P2, PT, R2, 0x20, RZ ;  /* 0x0000002002007810 */ /* 0x000fe20007f5e0ff */
[----:B------:R-:W-:Y:S01]  /*160f0*/  IMAD.MOV.U32 R6, RZ, RZ, R10 ;  /* 0x000000ffff067224 */ /* 0x000fe200078e000a */
[----:B------:R-:W-:Y:S01]  /*16100*/  MOV R7, R9 ;  /* 0x0000000900077202 */ /* 0x000fe20000000f00 */
[----:B------:R-:W2:Y:S02]  /*16110*/  LDCU.64 UR4, c[0x0][0x3f0] ;  /* 0x00007e00ff0477ac */ /* 0x000ea40008000a00 */
[----:B------:R-:W-:-:S04]  /*16120*/  IMAD.X R4, RZ, RZ, R3, P2 ;  /* 0x000000ffff047224 */ /* 0x000fc800010e0603 */
[----:B-----5:R-:W-:Y:S02]  /*16130*/  IMAD R4, R4, UR6, RZ ;  /* 0x0000000604047c24 */ /* 0x020fe4000f8e02ff */
[----:B------:R-:W-:-:S04]  /*16140*/  IMAD.WIDE.U32 R6, R0, UR6, R6 ;  /* 0x0000000600067c25 */ /* 0x000fc8000f8e0006 */
[----:B------:R-:W-:Y:S01]  /*16150*/  IMAD R0, R0, UR7, R4 ;  /* 0x0000000700007c24 */ /* 0x000fe2000f8e0204 */
[----:B--2---:R-:W-:-:S04]  /*16160*/  LEA R4, P2, R6, UR4, 0x1 ;  /* 0x0000000406047c11 */ /* 0x004fc8000f8408ff */
[----:B------:R-:W-:-:S04]  /*16170*/  IADD3 R0, PT, PT, R0, R7, RZ ;  /* 0x0000000700007210 */ /* 0x000fc80007ffe0ff */
[----:B------:R-:W-:-:S05]  /*16180*/  LEA.HI.X R5, R6, UR5, R0, 0x1, P2 ;  /* 0x0000000506057c11 */ /* 0x000fca00090f0c00 */
[----:B---3--:R2:W-:Y:S04]  /*16190*/  STG.E.128 desc[UR14][R4.64], R20 ;  /* 0x0000001404007986 */ /* 0x0085e8000c101d0e */
[----:B----4-:R2:W-:Y:S04]  /*161a0*/  STG.E.128 desc[UR14][R4.64+0x40], R16 ;  /* 0x0000401004007986 */ /* 0x0105e8000c101d0e */
[----:B-1----:R2:W-:Y:S02]  /*161b0*/  STG.E.128 desc[UR14][R4.64+0x80], R12 ;  /* 0x0000800c04007986 */ /* 0x0025e4000c101d0e */
.L_x_979:
[----:B------:R-:W-:Y:S05]  /*161c0*/  BSYNC.RECONVERGENT B0 ;  /* 0x0000000000007941 */ /* 0x000fea0003800200 */
.L_x_978:
        /* <DEDUP_REMOVED lines=20> */
.L_x_981:
[----:B------:R-:W-:Y:S05]  /*16310*/  BSYNC.RECONVERGENT B0 ;  /* 0x0000000000007941 */ /* 0x000fea0003800200 */
.L_x_980:
[----:B--2-4-:R2:W4:Y:S04]  /*16320*/  LDS.128 R16, [R24+0x3800] ;  /* 0x0038000018107984 */ /* 0x0145280000000c00 */
[----:B-1----:R2:W1:Y:S01]  /*16330*/  LDS.128 R12, [R24+0x5800] ;  /* 0x00580000180c7984 */ /* 0x0024620000000c00 */
[----:B------:R-:W-:Y:S05]  /*16340*/  @P0 EXIT ;  /* 0x000000000000094d */ /* 0x000fea0003800000 */
[----:B------:R-:W5:Y:S01]  /*16350*/  LDCU.64 UR6, c[0x0][0x408] ;  /* 0x00008100ff0677ac */ /* 0x000f620008000a00 */
[----:B------:R-:W-:Y:S01]  /*16360*/  IADD3 R0, P0, PT, R2, 0x60, RZ ;  /* 0x0000006002007810 */ /* 0x000fe20007f1e0ff */
[----:B------:R-:W2:Y:S04]  /*16370*/  LDCU.64 UR4, c[0x0][0x3f0] ;  /* 0x00007e00ff0477ac */ /* 0x000ea80008000a00 */
[----:B------:R-:W-:Y:S01]  /*16380*/  IMAD.X R2, RZ, RZ, R3, P0 ;  /* 0x000000ffff027224 */ /* 0x000fe200000e0603 */
[----:B------:R-:W-:-:S03]  /*16390*/  MOV R3, R9 ;  /* 0x0000000900037202 */ /* 0x000fc60000000f00 */
        /* <DEDUP_REMOVED lines=8> */
[----:B----4-:R-:W-:Y:S04]  /*16420*/  STG.E.128 desc[UR14][R2.64+0x40], R16 ;  /* 0x0000401002007986 */ /* 0x010fe8000c101d0e */
[----:B-1----:R-:W-:Y:S01]  /*16430*/  STG.E.128 desc[UR14][R2.64+0x80], R12 ;  /* 0x0000800c02007986 */ /* 0x002fe2000c101d0e */
[----:B------:R-:W-:Y:S05]  /*16440*/  EXIT ;  /* 0x000000000000794d */ /* 0x000fea0003800000 */
.L_x_982:
        /* <DEDUP_REMOVED lines=11> */
.L_x_1366:


//--------------------- .text._ZN5flash16flash_fwd_kernelI23Flash_fwd_kernel_traitsILi96ELi128ELi64ELi4ELb0ELb0EN7cutlass6half_tE19Flash_kernel_traitsILi96ELi128ELi64ELi4ES3_EELb1ELb0ELb1ELb1ELb0ELb0ELb0ELb0EEEvNS_16Flash_fwd_paramsE --------------------------
	.section	.text._ZN5flash16flash_fwd_kernelI23Flash_fwd_kernel_traitsILi96ELi128ELi64ELi4ELb0ELb0EN7cutlass6half_tE19Flash_kernel_traitsILi96ELi128ELi64ELi4ES3_EELb1ELb0ELb1ELb1ELb0ELb0ELb0ELb0EEEvNS_16Flash_fwd_paramsE,"ax",@progbits
	.align	128
        .global         _ZN5flash16flash_fwd_kernelI23Flash_fwd_kernel_traitsILi96ELi128ELi64ELi4ELb0ELb0EN7cutlass6half_tE19Flash_kernel_traitsILi96ELi128ELi64ELi4ES3_EELb1ELb0ELb1ELb1ELb0ELb0ELb0ELb0EEEvNS_16Flash_fwd_paramsE
        .type           _ZN5flash16flash_fwd_kernelI23Flash_fwd_kernel_traitsILi96ELi128ELi64ELi4ELb0ELb0EN7cutlass6half_tE19Flash_kernel_traitsILi96ELi128ELi64ELi4ES3_EELb1ELb0ELb1ELb1ELb0ELb0ELb0ELb0EEEvNS_16Flash_fwd_paramsE,@function
        .size           _ZN5flash16flash_fwd_kernelI23Flash_fwd_kernel_traitsILi96ELi128ELi64ELi4ELb0ELb0EN7cutlass6half_tE19Flash_kernel_traitsILi96ELi128ELi64ELi4ES3_EELb1ELb0ELb1ELb1ELb0ELb0ELb0ELb0EEEvNS_16Flash_fwd_paramsE,(.L_x_1367 - _ZN5flash16flash_fwd_kernelI23Flash_fwd_kernel_traitsILi96ELi128ELi64ELi4ELb0ELb0EN7cutlass6half_tE19Flash_kernel_traitsILi96ELi128ELi64ELi4ES3_EELb1ELb0ELb1ELb1ELb0ELb0ELb0ELb0EEEvNS_16Flash_fwd_paramsE)
        .other          _ZN5flash16flash_fwd_kernelI23Flash_fwd_kernel_traitsILi96ELi128ELi64ELi4ELb0ELb0EN7cutlass6half_tE19Flash_kernel_traitsILi96ELi128ELi64ELi4ES3_EELb1ELb0ELb1ELb1ELb0ELb0ELb0ELb0EEEvNS_16Flash_fwd_paramsE,@"STO_CUDA_ENTRY STV_DEFAULT"
_ZN5flash16flash_fwd_kernelI23Flash_fwd_kernel_traitsILi96ELi128ELi64ELi4ELb0ELb0EN7cutlass6half_tE19Flash_kernel_traitsILi96ELi128ELi64ELi4ES3_EELb1ELb0ELb1ELb1ELb0ELb0ELb0ELb0EEEvNS_16Flash_fwd_paramsE:
.text._ZN5flash16flash_fwd_kernelI23Flash_fwd_kernel_traitsILi96ELi128ELi64ELi4ELb0ELb0EN7cutlass6half_tE19Flash_kernel_traitsILi96ELi128ELi64ELi4ES3_EELb1ELb0ELb1ELb1ELb0ELb0ELb0ELb0EEEvNS_16Flash_fwd_paramsE:
        /* <DEDUP_REMOVED lines=31> */
[----:B------:R-:W-:Y:S01]  /*01f0*/  UIMAD.WIDE.U32 UR14, UR25, 0x4, UR14 ;  /* 0x00000004190e78a5 */ /* 0x000fe2000f8e000e */
[----:B------:R-:W-:Y:S01]  /*0200*/  PLOP3.LUT P2, PT, PT, PT, UP4, 0x80, 0x8 ;  /* 0x000000000008781c */ /* 0x000fe20003f4f048 */
[----:B------:R-:W-:Y:S01]  /*0210*/  USHF.L.U32 UR11, UR25, 0x2, URZ ;  /* 0x00000002190b7899 */ /* 0x000fe200080006ff */
[----:B------:R-:W-:Y:S01]  /*0220*/  LOP3.LUT P3, RZ, R219, UR4, RZ, 0xfc, !PT ;  /* 0x00000004dbff7c12 */ /* 0x000fe2000f86fcff */
[----:B---3--:R-:W-:-:S02]  /*0230*/  UISETP.NE.AND UP5, UPT, UR12, URZ, UPT ;  /* 0x000000ff0c00728c */ /* 0x008fc4000bfa5270 */
[----:B----4-:R-:W-:Y:S01]  /*0240*/  UISETP.EQ.U32.AND UP2, UPT, UR6, URZ, UPT ;  /* 0x000000ff0600728c */ /* 0x010fe2000bf42070 */
[----:B------:R-:W1:Y:S01]  /*0250*/  LDCU.64 UR4, c[0x0][0x478] ;  /* 0x00008f00ff0477ac */ /* 0x000e620008000a00 */
[----:B------:R-:W-:-:S08]  /*0260*/  USHF.R.U32.HI UR10, URZ, 0x1e, UR25 ;  /* 0x0000001eff0a7899 */ /* 0x000fd00008011619 */
[----:B------:R-:W2:Y:S01]  /*0270*/  @!P3 LDC.64 R6, c[0x0][0x528] ;  /* 0x00014a00ff06bb82 */ /* 0x000ea20000000a00 */
[----:B------:R-:W-:Y:S02]  /*0280*/  UISETP.EQ.OR.EX UP2, UPT, UR7, URZ, !UP5, UP2 ;  /* 0x000000ff0700728c */ /* 0x000fe4000ef42720 */
[----:B-1----:R-:W-:-:S04]  /*0290*/  UISETP.NE.U32.AND UP0, UPT, UR4, URZ, UPT ;  /* 0x000000ff0400728c */ /* 0x002fc8000bf05070 */
[----:B------:R-:W-:Y:S01]  /*02a0*/  UISETP.NE.AND.EX UP0, UPT, UR5, URZ, UPT, UP0 ;  /* 0x000000ff0500728c */ /* 0x000fe2000bf05300 */
[----:B------:R-:W-:Y:S01]  /*02b0*/  @P1 IADD3 R16, P0, PT, R2, R0, RZ ;  /* 0x0000000002101210 */ /* 0x000fe20007f1e0ff */
[----:B------:R-:W-:Y:S01]  /*02c0*/  IMAD.U32 R2, RZ, RZ, UR14 ;  /* 0x0000000eff027e24 */ /* 0x000fe2000f8e00ff */
[----:B------:R-:W-:Y:S02]  /*02d0*/  @UP3 UIADD3 UR14, UP1, UPT, UR11, UR8, URZ ;  /* 0x000000080b0e3290 */ /* 0x000fe4000ff3e0ff */
[----:B------:R-:W-:Y:S01]  /*02e0*/  @!P3 MOV R4, R16 ;  /* 0x000000100004b202 */ /* 0x000fe20000000f00 */
[----:B------:R-:W-:Y:S01]  /*02f0*/  @P1 IMAD.X R15, RZ, RZ, R3, P0 ;  /* 0x000000ffff0f1224 */ /* 0x000fe200000e0603 */
[----:B------:R-:W-:Y:S01]  /*0300*/  PLOP3.LUT P1, PT, PT, PT, UP3, 0x80, 0x8 ;  /* 0x000000000008781c */ /* 0x000fe20003f2f038 */
[----:B------:R-:W-:Y:S02]  /*0310*/  IMAD.U32 R3, RZ, RZ, UR15 ;  /* 0x0000000fff037e24 */ /* 0x000fe4000f8e00ff */
[----:B------:R-:W-:Y:S01]  /*0320*/  @!P3 IMAD.MOV.U32 R5, RZ, RZ, R15 ;  /* 0x000000ffff05b224 */ /* 0x000fe200078e000f */
[----:B------:R-:W-:Y:S01]  /*0330*/  @UP3 UIADD3.X UR15, UPT, UPT, UR10, UR9, URZ, UP1, !UPT ;  /* 0x000000090a0f3290 */ /* 0x000fe20008ffe4ff */
[----:B--2---:R-:W-:Y:S01]  /*0340*/  @!P3 STG.E.64 desc[UR28][R6.64], R242 ;  /* 0x000000f20600b986 */ /* 0x004fe2000c101b1c */
[----:B------:R-:W-:-:S03]  /*0350*/  UIADD3 UR8, UP1, UPT, UR11, UR6, URZ ;  /* 0x000000060b087290 */ /* 0x000fc6000ff3e0ff */
[----:B------:R1:W-:Y:S01]  /*0360*/  @!P3 STG.E.64 desc[UR28][R6.64+0x8], R4 ;  /* 0x000008040600b986 */ /* 0x0003e2000c101b1c */
[----:B------:R-:W-:Y:S01]  /*0370*/  PLOP3.LUT P3, PT, PT, PT, UP2, 0x80, 0x8 ;  /* 0x000000000008781c */ /* 0x000fe20003f6f028 */
[----:B------:R-:W-:Y:S02]  /*0380*/  UIADD3.X UR9, UPT, UPT, UR10, UR7, URZ, UP1, !UPT ;  /* 0x000000070a097290 */ /* 0x000fe40008ffe4ff */
[----:B------:R-:W2:Y:S01]  /*0390*/  @P4 LDG.E R8, desc[UR28][R2.64] ;  /* 0x0000001c02084981 */ /* 0x000ea2000c1e1900 */
[----:B------:R-:W-:Y:S01]  /*03a0*/  @UP0 UIADD3 UR4, UP1, UPT, UR11, UR4, URZ ;  /* 0x000000040b040290 */ /* 0x000fe2000ff3e0ff */
[----:B------:R-:W-:-:S03]  /*03b0*/  PLOP3.LUT P0, PT, PT, PT, UP0, 0x80, 0x8 ;  /* 0x000000000008781c */ /* 0x000fc60003f0f008 */
[----:B------:R-:W-:Y:S01]  /*03c0*/  @UP0 UIADD3.X UR5, UPT, UPT, UR10, UR5, URZ, UP1, !UPT ;  /* 0x000000050a050290 */ /* 0x000fe20008ffe4ff */
[----:B-1----:R1:W3:Y:S01]  /*03d0*/  @P2 LDG.E R7, desc[UR28][R2.64+0x4] ;  /* 0x0000041c02072981 */ /* 0x0022e2000c1e1900 */
[----:B------:R-:W-:-:S04]  /*03e0*/  IMAD.U32 R4, RZ, RZ, UR4 ;  /* 0x00000004ff047e24 */ /* 0x000fc8000f8e00ff */
[----:B------:R-:W-:Y:S01]  /*03f0*/  IMAD.U32 R5, RZ, RZ, UR5 ;  /* 0x00000005ff057e24 */ /* 0x000fe2000f8e00ff */
[----:B------:R-:W4:Y:S04]  /*0400*/  @!UP4 LDCU UR20, c[0x0][0x434] ;  /* 0x00008680ff14c7ac */ /* 0x000f280008000800 */
[----:B------:R-:W5:Y:S01]  /*0410*/  @P0 LDG.E R4, desc[UR28][R4.64] ;  /* 0x0000001c04040981 */ /* 0x000f62000c1e1900 */
[----:B------:R-:W-:Y:S01]  /*0420*/  UMOV UR19, 0xffffffff ;  /* 0xffffffff00137882 */ /* 0x000fe20000000000 */
[----:B------:R-:W4:Y:S01]  /*0430*/  @!UP0 LDCU.64 UR4, c[0x0][0x488] ;  /* 0x00009100ff0487ac */ /* 0x000f220008000a00 */
[----:B-1----:R-:W-:Y:S02]  /*0440*/  IMAD.U32 R2, RZ, RZ, UR14 ;  /* 0x0000000eff027e24 */ /* 0x002fe4000f8e00ff */
        /* <DEDUP_REMOVED lines=27> */
.L_x_983:
        /* <DEDUP_REMOVED lines=55> */
.L_x_985:
        /* <DEDUP_REMOVED lines=55> */
.L_x_987:
[----:B------:R-:W-:Y:S05]  /*0ce0*/  BSYNC.RECONVERGENT B0 ;  /* 0x0000000000007941 */ /* 0x000fea0003800200 */
.L_x_986:
        /* <DEDUP_REMOVED lines=22> */
.L_x_989:
[----:B------:R-:W-:Y:S05]  /*0e50*/  BSYNC.RECONVERGENT B0 ;  /* 0x0000000000007941 */ /* 0x000fea0003800200 */
.L_x_988:
        /* <DEDUP_REMOVED lines=22> */
.L_x_991:
[----:B------:R-:W-:Y:S05]  /*0fc0*/  BSYNC.RECONVERGENT B0 ;  /* 0x0000000000007941 */ /* 0x000fea0003800200 */
.L_x_990:
        /* <DEDUP_REMOVED lines=24> */
.L_x_993:
[----:B------:R-:W-:Y:S05]  /*1150*/  BSYNC.RECONVERGENT B0 ;  /* 0x0000000000007941 */ /* 0x000fea0003800200 */
.L_x_992:
        /* <DEDUP_REMOVED lines=10> */
.L_x_995:
[----:B------:R-:W-:Y:S05]  /*1200*/  BSYNC.RECONVERGENT B0 ;  /* 0x0000000000007941 */ /* 0x000fea0003800200 */
.L_x_994:
        /* <DEDUP_REMOVED lines=10> */
.L_x_997:
[----:B------:R-:W-:Y:S05]  /*12b0*/  BSYNC.RECONVERGENT B0 ;  /* 0x0000000000007941 */ /* 0x000fea0003800200 */
.L_x_996:
        /* <DEDUP_REMOVED lines=10> */
.L_x_999:
[----:B------:R-:W-:Y:S05]  /*1360*/  BSYNC.RECONVERGENT B0 ;  /* 0x0000000000007941 */ /* 0x000fea0003800200 */
.L_x_998:
        /* <DEDUP_REMOVED lines=10> */
.L_x_984:
        /* <DEDUP_REMOVED lines=21> */
.L_x_1000:
[----:B------:R-:W1:Y:S01]  /*1560*/  LDCU.64 UR10, c[0x0][0x3b8] ;  /* 0x00007700ff0a77ac */ /* 0x000e620008000a00 */
[----:B------:R-:W-:-:S04]  /*1570*/  UIADD3 UR13, UPT, UPT, UR12, UR14, URZ ;  /* 0x0000000e0c0d7290 */ /* 0x000fc8000fffe0ff */
[----:B-1----:R-:W-:Y:S02]  /*1580*/  UIMAD.WIDE.U32 UR6, UR13, UR10, URZ ;  /* 0x0000000a0d0672a5 */ /* 0x002fe4000f8e00ff */
[----:B------:R-:W-:-:S04]  /*1590*/  UIMAD UR13, UR13, UR11, URZ ;  /* 0x0000000b0d0d72a4 */ /* 0x000fc8000f8e02ff */
[----:B------:R-:W-:Y:S02]  /*15a0*/  UIADD3 UR13, UPT, UPT, UR7, UR13, URZ ;  /* 0x0000000d070d7290 */ /* 0x000fe4000fffe0ff */
.L_x_1001:
        /* <DEDUP_REMOVED lines=38> */
.L_x_1002:
[----:B------:R-:W1:Y:S01]  /*1810*/  LDCU.64 UR8, c[0x0][0x3c0] ;  /* 0x00007800ff0877ac */ /* 0x000e620008000a00 */
[----:B------:R-:W-:-:S04]  /*1820*/  UIADD3 UR12, UPT, UPT, UR12, UR14, URZ ;  /* 0x0000000e0c0c7290 */ /* 0x000fc8000fffe0ff */
[----:B-1----:R-:W-:Y:S02]  /*1830*/  UIMAD.WIDE.U32 UR4, UR12, UR8, URZ ;  /* 0x000000080c0472a5 */ /* 0x002fe4000f8e00ff */
[----:B------:R-:W-:-:S04]  /*1840*/  UIMAD UR12, UR12, UR9, URZ ;  /* 0x000000090c0c72a4 */ /* 0x000fc8000f8e02ff */
[----:B------:R-:W-:-:S12]  /*1850*/  UIADD3 UR12, UPT, UPT, UR5, UR12, URZ ;  /* 0x0000000c050c7290 */ /* 0x000fd8000fffe0ff */
.L_x_1003:
[----:B------:R-:W1:Y:S01]  /*1860*/  S2R R11, SR_CTAID.X ;  /* 0x00000000000b7919 */ /* 0x000e620000002500 */
[----:B------:R-:W-:Y:S01]  /*1870*/  IMAD.SHL.U32 R13, R219, 0x8, RZ ;  /* 0x00000008db0d7824 */ /* 0x000fe200078e00ff */
[----:B------:R-:W-:Y:S01]  /*1880*/  SHF.R.U32.HI R2, RZ, 0x2, R219 ;  /* 0x00000002ff027819 */ /* 0x000fe200000116db */
[----:B------:R-:W2:Y:S01]  /*1890*/  LDCU.64 UR16, c[0x0][0x388] ;  /* 0x00007100ff1077ac */ /* 0x000ea20008000a00 */
[----:B------:R-:W-:Y:S01]  /*18a0*/  MOV R3, RZ ;  /* 0x000000ff00037202 */ /* 0x000fe20000000f00 */
[----:B------:R-:W3:Y:S01]  /*18b0*/  S2UR UR33, SR_CgaCtaId ;  /* 0x00000000002179c3 */ /* 0x000ee20000008800 */
[----:B------:R-:W-:Y:S01]  /*18c0*/  LOP3.LUT R155, R13, 0x18, RZ, 0xc0, !PT ;  /* 0x000000180d9b7812 */ /* 0x000fe200078ec0ff */
[----:B------:R-:W4:Y:S01]  /*18d0*/  LDCU.64 UR14, c[0x0][0x390] ;  /* 0x00007200ff0e77ac */ /* 0x000f220008000a00 */
[----:B------:R-:W-:Y:S01]  /*18e0*/  SHF.R.S32.HI R10, RZ, 0x1f, R0 ;  /* 0x0000001fff0a7819 */ /* 0x000fe20000011400 */
[----:B------:R-:W-:Y:S01]  /*18f0*/  IMAD.SHL.U32 R160, R219, 0x20, RZ ;  /* 0x00000020dba07824 */ /* 0x000fe200078e00ff */
[C---:B------:R-:W-:Y:S01]  /*1900*/  IADD3 R6, P1, PT, R155.reuse, UR6, RZ ;  /* 0x000000069b067c10 */ /* 0x040fe2000ff3e0ff */
[----:B------:R-:W-:Y:S01]  /*1910*/  BSSY.RECONVERGENT B0, `(.L_x_1004) ;  /* 0x0000051000007945 */ /* 0x000fe20003800200 */
[----:B------:R-:W-:Y:S01]  /*1920*/  IADD3 R4, P0, PT, R155, UR4, RZ ;  /* 0x000000049b047c10 */ /* 0x000fe2000ff1e0ff */
[----:B------:R-:W5:Y:S01]  /*1930*/  LDCU.128 UR4, c[0x0][0x3d0] ;  /* 0x00007a00ff0477ac */ /* 0x000f620008000c00 */
[----:B------:R-:W-:Y:S01]  /*1940*/  LOP3.LUT R12, R13, 0xd8, RZ, 0xc0, !PT ;  /* 0x000000d80d0c7812 */ /* 0x000fe200078ec0ff */
[----:B------:R-:W-:Y:S01]  /*1950*/  IMAD.X R7, RZ, RZ, UR13, P1 ;  /* 0x0000000dff077e24 */ /* 0x000fe200088e06ff */
[C---:B------:R-:W-:Y:S01]  /*1960*/  LOP3.LUT R153, R155.reuse, 0x20, RZ, 0xfc, !PT ;  /* 0x000000209b997812 */ /* 0x040fe200078efcff */
[----:B------:R-:W-:Y:S01]  /*1970*/  IMAD.X R5, RZ, RZ, UR12, P0 ;  /* 0x0000000cff057e24 */ /* 0x000fe200080e06ff */
[----:B------:R-:W4:Y:S01]  /*1980*/  LDCU.64 UR12, c[0x0][0x3c8] ;  /* 0x00007900ff0c77ac */ /* 0x000f220008000a00 */
[----:B------:R-:W-:Y:S01]  /*1990*/  IMAD.WIDE.U32 R8, R2, UR10, R6 ;  /* 0x0000000a02087c25 */ /* 0x000fe2000f8e0006 */
[----:B------:R-:W-:-:S02]  /*19a0*/  LOP3.LUT R152, R155, 0x40, RZ, 0xfc, !PT ;  /* 0x000000409b987812 */ /* 0x000fc400078efcff */
[C---:B------:R-:W-:Y:S01]  /*19b0*/  SHF.L.U32 R214, R219.reuse, 0x2, RZ ;  /* 0x00000002dbd67819 */ /* 0x040fe200000006ff */
[C---:B------:R-:W-:Y:S01]  /*19c0*/  IMAD.WIDE.U32 R6, R2.reuse, UR8, R4 ;  /* 0x0000000802067c25 */ /* 0x040fe2000f8e0004 */
[----:B------:R-:W-:Y:S02]  /*19d0*/  SHF.R.U32.HI R213, RZ, 0x1, R219 ;  /* 0x00000001ffd57819 */ /* 0x000fe400000116db */
[----:B------:R-:W-:Y:S01]  /*19e0*/  SHF.L.U32 R18, R219, 0x4, RZ ;  /* 0x00000004db127819 */ /* 0x000fe200000006ff */
[C---:B------:R-:W-:Y:S02]  /*19f0*/  IMAD R9, R2.reuse, UR11, R9 ;  /* 0x0000000b02097c24 */ /* 0x040fe4000f8e0209 */
[----:B------:R-:W-:Y:S02]  /*1a00*/  IMAD R7, R2, UR9, R7 ;  /* 0x0000000902077c24 */ /* 0x000fe4000f8e0207 */
[----:B-----5:R-:W-:-:S04]  /*1a10*/  IMAD.WIDE.U32 R8, R0, UR4, R8 ;  /* 0x0000000400087c25 */ /* 0x020fc8000f8e0008 */
[----:B-1----:R-:W-:Y:S01]  /*1a20*/  IMAD.WIDE.U32 R4, R11, 0x80, R2 ;  /* 0x000000800b047825 */ /* 0x002fe200078e0002 */
[----:B--2---:R-:W-:-:S03]  /*1a30*/  LEA R151, P1, R8, UR16, 0x1 ;  /* 0x0000001008977c11 */ /* 0x004fc6000f8208ff */
[C---:B------:R-:W-:Y:S02]  /*1a40*/  IMAD R11, R10.reuse, UR4, RZ ;  /* 0x000000040a0b7c24 */ /* 0x040fe4000f8e02ff */
[----:B------:R-:W-:Y:S01]  /*1a50*/  IMAD R10, R10, UR6, RZ ;  /* 0x000000060a0a7c24 */ /* 0x000fe2000f8e02ff */
[----:B------:R1:W-:Y:S01]  /*1a60*/  STL [R1+0x28], R151 ;  /* 0x0000289701007387 */ /* 0x0003e20000100800 */
[C---:B------:R-:W-:Y:S01]  /*1a70*/  IMAD R14, R0.reuse, UR5, R11 ;  /* 0x00000005000e7c24 */ /* 0x040fe2000f8e020b */
[----:B------:R-:W-:Y:S01]  /*1a80*/  UMOV UR5, 0x400 ;  /* 0x0000040000057882 */ /* 0x000fe20000000000 */
[----:B------:R-:W-:Y:S01]  /*1a90*/  IMAD R11, R0, UR7, R10 ;  /* 0x00000007000b7c24 */ /* 0x000fe2000f8e020a */
[----:B------:R-:W-:Y:S01]  /*1aa0*/  LOP3.LUT R10, R12, 0x18, R219, 0x78, !PT ;  /* 0x000000180c0a7812 */ /* 0x000fe200078e78db */
[----:B------:R-:W-:Y:S01]  /*1ab0*/  IMAD.WIDE.U32 R6, R0, UR6, R6 ;  /* 0x0000000600067c25 */ /* 0x000fe2000f8e0006 */
[----:B------:R-:W-:Y:S01]  /*1ac0*/  IADD3 R12, P0, PT, R155, UR32, RZ ;  /* 0x000000209b0c7c10 */ /* 0x000fe2000ff1e0ff */
[----:B---3--:R-:W-:Y:S01]  /*1ad0*/  ULEA UR5, UR33, UR5, 0x18 ;  /* 0x0000000521057291 */ /* 0x008fe2000f8ec0ff */
[----:B------:R-:W-:Y:S01]  /*1ae0*/  LOP3.LUT R10, R10, 0x1f20, R13, 0xf8, !PT ;  /* 0x00001f200a0a7812 */ /* 0x000fe200078ef80d */
[----:B------:R-:W-:Y:S01]  /*1af0*/  IMAD.IADD R7, R7, 0x1, R11 ;  /* 0x0000000107077824 */ /* 0x000fe200078e020b */
[----:B------:R-:W-:Y:S01]  /*1b00*/  IADD3 R9, PT, PT, R9, R14, RZ ;  /* 0x0000000e09097210 */ /* 0x000fe20007ffe0ff */
[----:B------:R-:W-:Y:S01]  /*1b10*/  IMAD.X R13, RZ, RZ, UR31, P0 ;  /* 0x0000001fff0d7e24 */ /* 0x000fe200080e06ff */
[----:B----4-:R-:W-:Y:S01]  /*1b20*/  LEA R20, P0, R6, UR14, 0x1 ;  /* 0x0000000e06147c11 */ /* 0x010fe2000f8008ff */
[----:B------:R-:W-:Y:S01]  /*1b30*/  UIADD3 UR14, UPT, UPT, -UR27, UR20, URZ ;  /* 0x000000141b0e7290 */ /* 0x000fe2000fffe1ff */
[----:B------:R-:W-:Y:S01]  /*1b40*/  LEA.HI.X R150, R8, UR17, R9, 0x1, P1 ;  /* 0x0000001108967c11 */ /* 0x000fe200088f0c09 */
[----:B------:R-:W-:Y:S01]  /*1b50*/  IMAD.U32 R0, RZ, RZ, UR12 ;  /* 0x0000000cff007e24 */ /* 0x000fe2000f8e00ff */
[----:B------:R-:W-:Y:S01]  /*1b60*/  LEA.HI.X R19, R6, UR15, R7, 0x1, P0 ;  /* 0x0000000f06137c11 */ /* 0x000fe200080f0c07 */
[----:B------:R1:W-:Y:S01]  /*1b70*/  STL [R1+0x8c], R20 ;  /* 0x00008c1401007387 */ /* 0x0003e20000100800 */
[----:B------:R-:W-:Y:S01]  /*1b80*/  IMAD.U32 R6, RZ, RZ, UR13 ;  /* 0x0000000dff067e24 */ /* 0x000fe2000f8e00ff */
[----:B------:R-:W-:Y:S01]  /*1b90*/  ISETP.GE.AND P0, PT, R2, UR14, PT ;  /* 0x0000000e02007c0c */ /* 0x000fe2000bf06270 */
[----:B------:R-:W-:Y:S01]  /*1ba0*/  IMAD.WIDE.U32 R12, R0, UR26, R12 ;  /* 0x0000001a000c7c25 */ /* 0x000fe2000f8e000c */
[----:B------:R1:W-:Y:S01]  /*1bb0*/  STL [R1+0x24], R150 ;  /* 0x0000249601007387 */ /* 0x0003e20000100800 */
[----:B------:R-:W-:-:S02]  /*1bc0*/  LOP3.LUT R0, R214, 0x18, RZ, 0xc0, !PT ;  /* 0x00000018d6007812 */ /* 0x000fc400078ec0ff */
[----:B------:R-:W-:Y:S01]  /*1bd0*/  LEA R220, R10, UR5, 0x1 ;  /* 0x000000050adc7c11 */ /* 0x000fe2000f8e08ff */
[----:B------:R1:W-:Y:S01]  /*1be0*/  STL [R1+0x88], R19 ;  /* 0x0000881301007387 */ /* 0x0003e20000100800 */
[----:B------:R-:W-:Y:S01]  /*1bf0*/  LOP3.LUT R17, R0, 0xc0, R160, 0xf8, !PT ;  /* 0x000000c000117812 */ /* 0x000fe200078ef8a0 */
[----:B------:R-:W-:Y:S02]  /*1c00*/  IMAD R7, R6, UR26, R13 ;  /* 0x0000001a06077c24 */ /* 0x000fe4000f8e020d */
        /* <DEDUP_REMOVED lines=32> */
.L_x_1006:
[----:B------:R3:W-:Y:S02]  /*1e10*/  STS.128 [R220+0x4000], RZ ;  /* 0x004000ffdc007388 */ /* 0x0007e40000000c00 */
.L_x_1005:
[----:B------:R-:W-:Y:S05]  /*1e20*/  BSYNC.RECONVERGENT B0 ;  /* 0x0000000000007941 */ /* 0x000fea0003800200 */
.L_x_1004:
        /* <DEDUP_REMOVED lines=36> */
.L_x_1009:
[----:B------:R2:W-:Y:S02]  /*2070*/  STS.128 [R220+0x4800], RZ ;  /* 0x004800ffdc007388 */ /* 0x0005e40000000c00 */
.L_x_1008:
[----:B------:R-:W-:Y:S05]  /*2080*/  BSYNC.RECONVERGENT B0 ;  /* 0x0000000000007941 */ /* 0x000fea0003800200 */
.L_x_1007:
        /* <DEDUP_REMOVED lines=36> */
.L_x_1012:
[----:B------:R2:W-:Y:S02]  /*22d0*/  STS.128 [R220+0x5000], RZ ;  /* 0x005000ffdc007388 */ /* 0x0005e40000000c00 */
.L_x_1011:
[----:B------:R-:W-:Y:S05]  /*22e0*/  BSYNC.RECONVERGENT B0 ;  /* 0x0000000000007941 */ /* 0x000fea0003800200 */
.L_x_1010:
        /* <DEDUP_REMOVED lines=37> */
.L_x_1015:
[----:B------:R2:W-:Y:S02]  /*2540*/  STS.128 [R220+0x5800], RZ ;  /* 0x005800ffdc007388 */ /* 0x0005e40000000c00 */
.L_x_1014:
[----:B------:R-:W-:Y:S05]  /*2550*/  BSYNC.RECONVERGENT B0 ;  /* 0x0000000000007941 */ /* 0x000fea0003800200 */
.L_x_1013:
        /* <DEDUP_REMOVED lines=33> */
.L_x_1018:
[----:B------:R2:W-:Y:S02]  /*2770*/  STS.128 [R220+0x8000], RZ ;  /* 0x008000ffdc007388 */ /* 0x0005e40000000c00 */
.L_x_1017:
[----:B------:R-:W-:Y:S05]  /*2780*/  BSYNC.RECONVERGENT B0 ;  /* 0x0000000000007941 */ /* 0x000fea0003800200 */
.L_x_1016:
        /* <DEDUP_REMOVED lines=10> */
[C---:B------:R-:W-:Y:S02]  /*2830*/  LEA R4, P2, R0.reuse, R151, 0x1 ;  /* 0x0000009700047211 */ /* 0x040fe400078408ff */
        /* <DEDUP_REMOVED lines=20> */
.L_x_1021:
[----:B------:R2:W-:Y:S02]  /*2980*/  STS.128 [R220+0x8800], RZ ;  /* 0x008800ffdc007388 */ /* 0x0005e40000000c00 */
.L_x_1020:
[----:B------:R-:W-:Y:S05]  /*2990*/  BSYNC.RECONVERGENT B0 ;  /* 0x0000000000007941 */ /* 0x000fea0003800200 */
.L_x_1019:
        /* <DEDUP_REMOVED lines=15> */
[----:B-12---:R-:W-:-:S03]  /*2a90*/  IMAD.U32 R4, RZ, RZ, UR10 ;  /* 0x0000000aff047e24 */ /* 0x006fc6000f8e00ff */
[----:B------:R-:W1:Y:S01]  /*2aa0*/  LDCU UR7, c[0x0][0x3e0] ;  /* 0x00007c00ff0777ac */ /* 0x000e620008000800 */
[----:B------:R-:W-:-:S05]  /*2ab0*/  IMAD.U32 R5, RZ, RZ, UR11 ;  /* 0x0000000bff057e24 */ /* 0x000fca000f8e00ff */
[----:B------:R-:W2:Y:S01]  /*2ac0*/  @P0 LDG.E R4, desc[UR28][R4.64] ;  /* 0x0000001c04040981 */ /* 0x000ea2000c1e1900 */
[----:B-----5:R-:W2:Y:S01]  /*2ad0*/  @P0 MUFU.RCP R0, UR6 ;  /* 0x0000000600000d08 */ /* 0x020ea20008001000 */
[----:B------:R-:W-:Y:S01]  /*2ae0*/  USHF.L.U64.HI UR6, UR8, 0x6, UR9 ;  /* 0x0000000608067899 */ /* 0x000fe20008010209 */
[----:B------:R-:W-:Y:S01]  /*2af0*/  LOP3.LUT R146, R213, 0x1f0, RZ, 0xc0, !PT ;  /* 0x000001f0d5927812 */ /* 0x000fe200078ec0ff */
[----:B------:R-:W-:Y:S02]  /*2b00*/  USHF.L.U32 UR32, UR8, 0x6, URZ ;  /* 0x0000000608207899 */ /* 0x000fe400080006ff */
[----:B------:R-:W-:Y:S02]  /*2b10*/  UIMAD UR6, UR6, UR13, URZ ;  /* 0x0000000d060672a4 */ /* 0x000fe4000f8e02ff */
[----:B------:R-:W-:Y:S02]  /*2b20*/  UIMAD.WIDE.U32 UR32, UR32, UR13, URZ ;  /* 0x0000000d202072a5 */ /* 0x000fe4000f8e00ff */
[----:B-1----:R-:W-:-:S04]  /*2b30*/  UIMAD UR7, UR25, UR7, UR26 ;  /* 0x00000007190772a4 */ /* 0x002fc8000f8e021a */
[----:B------:R-:W-:-:S04]  /*2b40*/  USHF.L.U32 UR10, UR7, 0x5, URZ ;  /* 0x00000005070a7899 */ /* 0x000fc800080006ff */
[----:B------:R-:W-:Y:S01]  /*2b50*/  USHF.R.S32.HI UR11, URZ, 0x1f, UR10 ;  /* 0x0000001fff0b7899 */ /* 0x000fe2000801140a */
[----:B------:R-:W-:Y:S01]  /*2b60*/  BAR.SYNC.DEFER_BLOCKING 0x0 ;  /* 0x0000000000007b1d */ /* 0x000fe20000010000 */
[----:B--2---:R-:W-:-:S05]  /*2b70*/  @P0 FMUL.FTZ R0, R4, R0 ;  /* 0x0000000004000220 */ /* 0x004fca0000410000 */
[----:B------:R-:W-:Y:S02]  /*2b80*/  @P0 R2UR UR7, R0 ;  /* 0x00000000000702ca */ /* 0x000fe400000e0000 */
[----:B------:R-:W-:-:S04]  /*2b90*/  LOP3.LUT R0, R219, 0x1f, RZ, 0xc0, !PT ;  /* 0x0000001fdb007812 */ /* 0x000fc800078ec0ff */
[----:B------:R-:W-:Y:S01]  /*2ba0*/  IADD3 R149, P1, P0, R16, UR10, R0 ;  /* 0x0000000a10957c10 */ /* 0x000fe2000f83e000 */
[----:B------:R-:W-:-:S03]  /*2bb0*/  UIADD3 UR10, UPT, UPT, UR33, UR6, URZ ;  /* 0x00000006210a7290 */ /* 0x000fc6000fffe0ff */
[----:B------:R-:W-:Y:S01]  /*2bc0*/  UMOV UR6, URZ ;  /* 0x000000ff00067c82 */ /* 0x000fe20008000000 */
[----:B------:R-:W-:Y:S02]  /*2bd0*/  IADD3.X R156, PT, PT, R15, UR11, RZ, P1, P0 ;  /* 0x0000000b0f9c7c10 */ /* 0x000fe40008fe04ff */
        /* <DEDUP_REMOVED lines=27> */
.L_x_1024:
[----:B------:R2:W-:Y:S01]  /*2d90*/  STS.128 [R220+0xb000], RZ ;  /* 0x00b000ffdc007388 */ /* 0x0005e20000000c00 */
[----:B------:R-:W-:Y:S05]  /*2da0*/  BRA `(.L_x_1025) ;  /* 0x00000000000c7947 */ /* 0x000fea0003800000 */
.L_x_1023:
[----:B------:R1:W-:Y:S04]  /*2db0*/  STS.128 [R220+0x9000], RZ ;  /* 0x009000ffdc007388 */ /* 0x0003e80000000c00 */
[----:B------:R1:W-:Y:S04]  /*2dc0*/  STS.128 [R220+0xa000], RZ ;  /* 0x00a000ffdc007388 */ /* 0x0003e80000000c00 */
[----:B------:R1:W-:Y:S02]  /*2dd0*/  STS.128 [R220+0xb000], RZ ;  /* 0x00b000ffdc007388 */ /* 0x0003e40000000c00 */
.L_x_1025:
[----:B------:R-:W-:Y:S05]  /*2de0*/  BSYNC.RECONVERGENT B0 ;  /* 0x0000000000007941 */ /* 0x000fea0003800200 */
.L_x_1022:
[----:B------:R-:W-:Y:S01]  /*2df0*/  ISETP.GE.AND P0, PT, R14, UR12, PT ;  /* 0x0000000c0e007c0c */ /* 0x000fe2000bf06270 */
[----:B------:R-:W-:Y:S01]  /*2e00*/  BSSY.RECONVERGENT B0, `(.L_x_1026) ;  /* 0x0000026000007945 */ /* 0x000fe20003800200 */
[----:B------:R-:W-:Y:S02]  /*2e10*/  LOP3.LUT R157, R17, 0x8, R213, 0x78, !PT ;  /* 0x00000008119d7812 */ /* 0x000fe400078e78d5 */
[----:B------:R-:W-:Y:S02]  /*2e20*/  LOP3.LUT R145, R2, 0x7, RZ, 0xc0, !PT ;  /* 0x0000000702917812 */ /* 0x000fe400078ec0ff */
[----:B------:R-:W-:Y:S01]  /*2e30*/  LOP3.LUT R215, R18, 0x3e00, RZ, 0xc0, !PT ;  /* 0x00003e0012d77812 */ /* 0x000fe200078ec0ff */
[----:B------:R3:W-:Y:S01]  /*2e40*/  STL [R1+0x18], R157 ;  /* 0x0000189d01007387 */ /* 0x0007e20000100800 */
[----:B-12---:R-:W-:Y:S02]  /*2e50*/  LOP3.LUT R5, R219, 0x8, RZ, 0xc0, !PT ;  /* 0x00000008db057812 */ /* 0x006fe400078ec0ff */
[----:B------:R-:W-:-:S03]  /*2e60*/  LOP3.LUT R4, R160, 0x120, RZ, 0xc0, !PT ;  /* 0x00000120a0047812 */ /* 0x000fc600078ec0ff */
[----:B------:R3:W-:Y:S04]  /*2e70*/  @P0 STS.128 [R220+0x9800], RZ ;  /* 0x009800ffdc000388 */ /* 0x0007e80000000c00 */
[----:B------:R3:W-:Y:S04]  /*2e80*/  @P0 STS.128 [R220+0xa800], RZ ;  /* 0x00a800ffdc000388 */ /* 0x0007e80000000c00 */
[----:B------:R3:W-:Y:S01]  /*2e90*/  @P0 STS.128 [R220+0xb800], RZ ;  /* 0x00b800ffdc000388 */ /* 0x0007e20000000c00 */
[----:B------:R-:W-:Y:S05]  /*2ea0*/  @P0 BRA `(.L_x_1027) ;  /* 0x00000000006c0947 */ /* 0x000fea0003800000 */
[----:B------:R-:W1:Y:S01]  /*2eb0*/  LDCU UR7, c[0x0][0x440] ;  /* 0x00008800ff0777ac */ /* 0x000e620008000800 */
[----:B------:R-:W-:-:S04]  /*2ec0*/  ULEA UR12, UP0, UR8, UR32, 0x5 ;  /* 0x00000020080c7291 */ /* 0x000fc8000f8028ff */
[----:B------:R-:W-:Y:S02]  /*2ed0*/  ULEA.HI.X UR11, UR8, UR10, UR9, 0x5, UP0 ;  /* 0x0000000a080b7291 */ /* 0x000fe400080f2c09 */
[----:B------:R-:W-:-:S04]  /*2ee0*/  IMAD.U32 R0, RZ, RZ, UR12 ;  /* 0x0000000cff007e24 */ /* 0x000fc8000f8e00ff */
[----:B------:R-:W-:Y:S01]  /*2ef0*/  IMAD.U32 R3, RZ, RZ, UR11 ;  /* 0x0000000bff037e24 */ /* 0x000fe2000f8e00ff */
[C---:B------:R-:W-:Y:S02]  /*2f00*/  LEA R2, P2, R0.reuse, R20, 0x1 ;  /* 0x0000001400027211 */ /* 0x040fe400078408ff */
[----:B-1----:R-:W-:Y:S02]  /*2f10*/  ISETP.GE.AND P1, PT, R155, UR7, PT ;  /* 0x000000079b007c0c */ /* 0x002fe4000bf26270 */
        /* <DEDUP_REMOVED lines=19> */
.L_x_1028:
[----:B------:R2:W-:Y:S02]  /*3050*/  STS.128 [R220+0xb800], RZ ;  /* 0x00b800ffdc007388 */ /* 0x0005e40000000c00 */
.L_x_1027:
[----:B------:R-:W-:Y:S05]  /*3060*/  BSYNC.RECONVERGENT B0 ;  /* 0x0000000000007941 */ /* 0x000fea0003800200 */
.L_x_1026:
[----:B------:R-:W-:Y:S01]  /*3070*/  LOP3.LUT R0, R18, 0x100, RZ, 0xc0, !PT ;  /* 0x0000010012007812 */ /* 0x000fe200078ec0ff */
[----:B------:R-:W-:Y:S01]  /*3080*/  UIADD3 UR23, UPT, UPT, UR30, UR23, -UR20 ;  /* 0x000000171e177290 */ /* 0x000fe2000fffe814 */
[----:B-12---:R-:W-:Y:S01]  /*3090*/  LOP3.LUT R3, R17, R5, RZ, 0x3c, !PT ;  /* 0x0000000511037212 */ /* 0x006fe200078e3cff */
        /* <DEDUP_REMOVED lines=12> */
[----:B------:R-:W2:Y:S04]  /*3160*/  LDSM.16.M88.4 R12, [R0+0x6000] ;  /* 0x00600000000c783b */ /* 0x000ea80000000200 */
[----:B------:R-:W5:Y:S04]  /*3170*/  LDSM.16.M88.4 R20, [R0+0x6400] ;  /* 0x006400000014783b */ /* 0x000f680000000200 */
[----:B------:R-:W3:Y:S04]  /*3180*/  LDSM.16.M88.4 R24, [R0+0x6800] ;  /* 0x006800000018783b */ /* 0x000ee80000000200 */
[----:B------:R-:W3:Y:S01]  /*3190*/  LDSM.16.M88.4 R32, [R0+0x6c00] ;  /* 0x006c00000020783b */ /* 0x000ee20000000200 */
[----:B-1----:R-:W-:-:S02]  /*31a0*/  IMAD.IADD R3, R144, 0x1, R2 ;  /* 0x0000000190037824 */ /* 0x002fc400078e0202 */
[----:B------:R-:W-:Y:S01]  /*31b0*/  IMAD.IADD R2, R0, 0x1, R2 ;  /* 0x0000000100027824 */ /* 0x000fe200078e0202 */
[----:B----4-:R-:W1:Y:S04]  /*31c0*/  LDSM.16.M88.4 R8, [R144] ;  /* 0x000000009008783b */ /* 0x010e680000000200 */
[----:B------:R-:W-:Y:S04]  /*31d0*/  LDSM.16.M88.4 R16, [R3+0x1000] ;  /* 0x001000000310783b */ /* 0x000fe80000000200 */
[----:B------:R-:W4:Y:S04]  /*31e0*/  LDSM.16.M88.4 R40, [R2+0x6800] ;  /* 0x006800000228783b */ /* 0x000f280000000200 */
[----:B------:R-:W4:Y:S04]  /*31f0*/  LDSM.16.M88.4 R36, [R2+0x6c00] ;  /* 0x006c00000224783b */ /* 0x000f280000000200 */
[----:B------:R-:W4:Y:S04]  /*3200*/  LDSM.16.M88.4 R28, [R2+0x6000] ;  /* 0x00600000021c783b */ /* 0x000f280000000200 */
[----:B------:R-:W4:Y:S01]  /*3210*/  LDSM.16.M88.4 R44, [R2+0x6400] ;  /* 0x00640000022c783b */ /* 0x000f220000000200 */
[C---:B--2---:R-:W-:Y:S03]  /*3220*/  HMMA.16816.F32 R72, R4.reuse, R12, RZ ;  /* 0x0000000c0448723c */ /* 0x044fe600000018ff */
[----:B------:R-:W-:Y:S04]  /*3230*/  LDSM.16.M88.4 R48, [R0+0x7800] ;  /* 0x007800000030783b */ /* 0x000fe80000000200 */
[----:B------:R-:W-:Y:S01]  /*3240*/  LDSM.16.M88.4 R52, [R0+0x7c00] ;  /* 0x007c00000034783b */ /* 0x000fe20000000200 */
[C---:B------:R-:W-:Y:S08]  /*3250*/  HMMA.16816.F32 R68, R4.reuse, R14, RZ ;  /* 0x0000000e0444723c */ /* 0x040ff000000018ff */
[C---:B-----5:R-:W-:Y:S08]  /*3260*/  HMMA.16816.F32 R64, R4.reuse, R20, RZ ;  /* 0x000000140440723c */ /* 0x060ff000000018ff */
[C---:B---3--:R-:W-:Y:S08]  /*3270*/  HMMA.16816.F32 R60, R4.reuse, R24, RZ ;  /* 0x00000018043c723c */ /* 0x048ff000000018ff */
[C---:B------:R-:W-:Y:S08]  /*3280*/  HMMA.16816.F32 R56, R4.reuse, R32, RZ ;  /* 0x000000200438723c */ /* 0x040ff000000018ff */
[C---:B------:R-:W-:Y:S08]  /*3290*/  HMMA.16816.F32 R84, R4.reuse, R22, RZ ;  /* 0x000000160454723c */ /* 0x040ff000000018ff */
[C---:B------:R-:W-:Y:S08]  /*32a0*/  HMMA.16816.F32 R80, R4.reuse, R26, RZ ;  /* 0x0000001a0450723c */ /* 0x040ff000000018ff */
[----:B------:R-:W-:Y:S01]  /*32b0*/  HMMA.16816.F32 R76, R4, R34, RZ ;  /* 0x00000022044c723c */ /* 0x000fe200000018ff */
[----:B------:R-:W2:Y:S07]  /*32c0*/  LDSM.16.M88.4 R4, [R3] ;  /* 0x000000000304783b */ /* 0x000eae0000000200 */
[C---:B-1----:R-:W-:Y:S08]  /*32d0*/  HMMA.16816.F32 R108, R8.reuse, R12, RZ ;  /* 0x0000000c086c723c */ /* 0x042ff000000018ff */
[C---:B------:R-:W-:Y:S01]  /*32e0*/  HMMA.16816.F32 R140, R8.reuse, R14, RZ ;  /* 0x0000000e088c723c */ /* 0x040fe200000018ff */
[----:B------:R-:W1:Y:S07]  /*32f0*/  LDSM.16.M88.4 R12, [R144+0x3000] ;  /* 0x00300000900c783b */ /* 0x000e6e0000000200 */
[C---:B------:R-:W-:Y:S08]  /*3300*/  HMMA.16816.F32 R96, R8.reuse, R20, RZ ;  /* 0x000000140860723c */ /* 0x040ff000000018ff */
[C---:B------:R-:W-:Y:S01]  /*3310*/  HMMA.16816.F32 R136, R8.reuse, R22, RZ ;  /* 0x000000160888723c */ /* 0x040fe200000018ff */
[----:B------:R-:W-:Y:S07]  /*3320*/  LDSM.16.M88.4 R20, [R0+0x7400] ;  /* 0x007400000014783b */ /* 0x000fee0000000200 */
[C---:B------:R-:W-:Y:S08]  /*3330*/  HMMA.16816.F32 R92, R8.reuse, R24, RZ ;  /* 0x00000018085c723c */ /* 0x040ff000000018ff */
[C---:B------:R-:W-:Y:S01]  /*3340*/  HMMA.16816.F32 R132, R8.reuse, R26, RZ ;  /* 0x0000001a0884723c */ /* 0x040fe200000018ff */
[----:B------:R-:W3:Y:S07]  /*3350*/  LDSM.16.M88.4 R24, [R0+0x7000] ;  /* 0x007000000018783b */ /* 0x000eee0000000200 */
[C---:B------:R-:W-:Y:S08]  /*3360*/  HMMA.16816.F32 R88, R8.reuse, R32, RZ ;  /* 0x000000200858723c */ /* 0x040ff000000018ff */
[----:B------:R-:W-:Y:S01]  /*3370*/  HMMA.16816.F32 R120, R8, R34, RZ ;  /* 0x000000220878723c */ /* 0x000fe200000018ff */
[----:B------:R-:W5:Y:S07]  /*3380*/  LDSM.16.M88.4 R8, [R144+0x2000] ;  /* 0x002000009008783b */ /* 0x000f6e0000000200 */
[C---:B----4-:R-:W-:Y:S08]  /*3390*/  HMMA.16816.F32 R100, R16.reuse, R40, R60 ;  /* 0x000000281064723c */ /* 0x050ff0000000183c */
        /* <DEDUP_REMOVED lines=8> */
[----:B------:R-:W-:Y:S08]  /*3420*/  HMMA.16816.F32 R32, R16, R38, R76 ;  /* 0x000000261020723c */ /* 0x000ff0000000184c */
[C---:B--2---:R-:W-:Y:S01]  /*3430*/  HMMA.16816.F32 R60, R4.reuse, R44, R96 ;  /* 0x0000002c043c723c */ /* 0x044fe20000001860 */
[----:B------:R-:W-:Y:S07]  /*3440*/  LDSM.16.M88.4 R96, [R2+0x7c00] ;  /* 0x007c00000260783b */ /* 0x000fee0000000200 */
[C---:B------:R-:W-:Y:S08]  /*3450*/  HMMA.16816.F32 R16, R4.reuse, R28, R108 ;  /* 0x0000001c0410723c */ /* 0x040ff0000000186c */
[C---:B------:R-:W-:Y:S08]  /*3460*/  HMMA.16816.F32 R44, R4.reuse, R46, R136 ;  /* 0x0000002e042c723c */ /* 0x040ff00000001888 */
[C---:B------:R-:W-:Y:S08]  /*3470*/  HMMA.16816.F32 R72, R4.reuse, R40, R92 ;  /* 0x000000280448723c */ /* 0x040ff0000000185c */
[C---:B------:R-:W-:Y:S08]  /*3480*/  HMMA.16816.F32 R88, R4.reuse, R36, R88 ;  /* 0x000000240458723c */ /* 0x040ff00000001858 */
[C---:B------:R-:W-:Y:S08]  /*3490*/  HMMA.16816.F32 R28, R4.reuse, R30, R140 ;  /* 0x0000001e041c723c */ /* 0x040ff0000000188c */
[C---:B------:R-:W-:Y:S08]  /*34a0*/  HMMA.16816.F32 R64, R4.reuse, R42, R132 ;  /* 0x0000002a0440723c */ /* 0x040ff00000001884 */
[----:B------:R-:W-:Y:S01]  /*34b0*/  HMMA.16816.F32 R76, R4, R38, R120 ;  /* 0x00000026044c723c */ /* 0x000fe20000001878 */
[----:B------:R-:W2:Y:S04]  /*34c0*/  LDSM.16.M88.4 R4, [R3+0x2000] ;  /* 0x002000000304783b */ /* 0x000ea80000000200 */
[----:B------:R-:W-:Y:S03]  /*34d0*/  LDSM.16.M88.4 R120, [R2+0x8c00] ;  /* 0x008c00000278783b */ /* 0x000fe60000000200 */
[C---:B-1----:R-:W-:Y:S01]  /*34e0*/  HMMA.16816.F32 R136, R12.reuse, R48, R100 ;  /* 0x000000300c88723c */ /* 0x042fe20000001864 */
[----:B------:R-:W1:Y:S07]  /*34f0*/  LDSM.16.M88.4 R100, [R2+0x7800] ;  /* 0x007800000264783b */ /* 0x000e6e0000000200 */
[C---:B------:R-:W-:Y:S08]  /*3500*/  HMMA.16816.F32 R140, R12.reuse, R52, R124 ;  /* 0x000000340c8c723c */ /* 0x040ff0000000187c */
[C---:B---3--:R-:W-:Y:S08]  /*3510*/  HMMA.16816.F32 R116, R12.reuse, R24, R116 ;  /* 0x000000180c74723c */ /* 0x048ff00000001874 */
[C---:B------:R-:W-:Y:S08]  /*3520*/  HMMA.16816.F32 R108, R12.reuse, R20, R104 ;  /* 0x000000140c6c723c */ /* 0x040ff00000001868 */
[C---:B------:R-:W-:Y:S08]  /*3530*/  HMMA.16816.F32 R128, R12.reuse, R26, R128 ;  /* 0x0000001a0c80723c */ /* 0x040ff00000001880 */
[C---:B------:R-:W-:Y:S08]  /*3540*/  HMMA.16816.F32 R112, R12.reuse, R22, R112 ;  /* 0x000000160c70723c */ /* 0x040ff00000001870 */
[C---:B------:R-:W-:Y:S08]  /*3550*/  HMMA.16816.F32 R132, R12.reuse, R50, R56 ;  /* 0x000000320c84723c */ /* 0x040ff00000001838 */
[----:B------:R-:W-:Y:S08]  /*3560*/  HMMA.16816.F32 R124, R12, R54, R32 ;  /* 0x000000360c7c723c */ /* 0x000ff00000001820 */
[C---:B-----5:R-:W-:Y:S08]  /*3570*/  HMMA.16816.F32 R36, R8.reuse, R26, R28 ;  /* 0x0000001a0824723c */ /* 0x060ff0000000181c */
[C---:B------:R-:W-:Y:S01]  /*3580*/  HMMA.16816.F32 R40, R8.reuse, R24, R16 ;  /* 0x000000180828723c */ /* 0x040fe20000001810 */
[----:B------:R-:W3:Y:S07]  /*3590*/  LDSM.16.M88.4 R16, [R3+0x3000] ;  /* 0x003000000310783b */ /* 0x000eee0000000200 */
[C---:B------:R-:W-:Y:S08]  /*35a0*/  HMMA.16816.F32 R28, R8.reuse, R20, R60 ;  /* 0x00000014081c723c */ /* 0x040ff0000000183c */
[C---:B------:R-:W-:Y:S08]  /*35b0*/  HMMA.16816.F32 R12, R8.reuse, R50, R64 ;  /* 0x00000032080c723c */ /* 0x040ff00000001840 */
[C---:B------:R-:W-:Y:S08]  /*35c0*/  HMMA.16816.F32 R32, R8.reuse, R52, R88 ;  /* 0x000000340820723c */ /* 0x040ff00000001858 */
[C---:B------:R-:W-:Y:S01]  /*35d0*/  HMMA.16816.F32 R24, R8.reuse, R22, R44 ;  /* 0x000000160818723c */ /* 0x040fe2000000182c */
[----:B------:R-:W-:Y:S07]  /*35e0*/  LDSM.16.M88.4 R44, [R3+0x5000] ;  /* 0x00500000032c783b */ /* 0x000fee0000000200 */
[----:B------:R-:W-:Y:S01]  /*35f0*/  HMMA.16816.F32 R20, R8, R48, R72 ;  /* 0x000000300814723c */ /* 0x000fe20000001848 */
[----:B------:R-:W-:Y:S07]  /*3600*/  LDSM.16.M88.4 R48, [R2+0x8800] ;  /* 0x008800000230783b */ /* 0x000fee0000000200 */
[C---:B--2---:R-:W-:Y:S01]  /*3610*/  HMMA.16816.F32 R104, R4.reuse, R68, R40 ;  /* 0x000000440468723c */ /* 0x044fe20000001828 */
[----:B------:R-:W-:Y:S07]  /*3620*/  LDSM.16.M88.4 R40, [R0+0x8800] ;  /* 0x008800000028783b */ /* 0x000fee0000000200 */
[C---:B------:R-:W-:Y:S01]  /*3630*/  HMMA.16816.F32 R92, R4.reuse, R70, R36 ;  /* 0x00000046045c723c */ /* 0x040fe20000001824 */
[----:B------:R-:W-:Y:S07]  /*3640*/  LDSM.16.M88.4 R36, [R0+0x8c00] ;  /* 0x008c00000024783b */ /* 0x000fee0000000200 */
[C---:B------:R-:W-:Y:S01]  /*3650*/  HMMA.16816.F32 R88, R4.reuse, R84, R28 ;  /* 0x000000540458723c */ /* 0x040fe2000000181c */
[----:B------:R-:W-:Y:S07]  /*3660*/  LDSM.16.M88.4 R28, [R0+0x8400] ;  /* 0x00840000001c783b */ /* 0x000fee0000000200 */
[C---:B-1----:R-:W-:Y:S01]  /*3670*/  HMMA.16816.F32 R72, R4.reuse, R102, R12 ;  /* 0x000000660448723c */ /* 0x042fe2000000180c */
[----:B------:R-:W-:Y:S07]  /*3680*/  LDSM.16.M88.4 R12, [R144+0x4000] ;  /* 0x00400000900c783b */ /* 0x000fee0000000200 */
[----:B------:R-:W-:Y:S01]  /*3690*/  HMMA.16816.F32 R64, R4, R96, R32 ;  /* 0x000000600440723c */ /* 0x000fe20000001820 */
[----:B------:R1:W2:Y:S07]  /*36a0*/  LDSM.16.M88.4 R32, [R0+0x8000] ;  /* 0x008000000020783b */ /* 0x0002ae0000000200 */
[----:B------:R-:W-:Y:S01]  /*36b0*/  HMMA.16816.F32 R52, R8, R54, R76 ;  /* 0x000000360834723c */ /* 0x000fe2000000184c */
[----:B------:R-:W4:Y:S07]  /*36c0*/  LDSM.16.M88.4 R8, [R144+0x5000] ;  /* 0x005000009008783b */ /* 0x000f2e0000000200 */
[C---:B------:R-:W-:Y:S01]  /*36d0*/  HMMA.16816.F32 R80, R4.reuse, R86, R24 ;  /* 0x000000560450723c */ /* 0x040fe20000001818 */
[----:B------:R-:W-:Y:S07]  /*36e0*/  LDSM.16.M88.4 R24, [R2+0x8000] ;  /* 0x008000000218783b */ /* 0x000fee0000000200 */
[----:B------:R-:W-:Y:S01]  /*36f0*/  HMMA.16816.F32 R76, R4, R100, R20 ;  /* 0x00000064044c723c */ /* 0x000fe20000001814 */
[----:B------:R5:W-:Y:S01]  /*3700*/  LDSM.16.M88.4 R20, [R2+0x8400] ;  /* 0x008400000214783b */ /* 0x000be20000000200 */
[----:B-1----:R-:W-:-:S05]  /*3710*/  IADD3 R0, PT, PT, R145, UR27, R146 ;  /* 0x0000001b91007c10 */ /* 0x002fca000fffe092 */
[----:B------:R-:W-:Y:S01]  /*3720*/  VIADD R224, R0, UR30 ;  /* 0x0000001e00e07c36 */ /* 0x000fe20008000000 */
[----:B------:R-:W-:Y:S01]  /*3730*/  HMMA.16816.F32 R52, R4, R98, R52 ;  /* 0x000000620434723c */ /* 0x000fe20000001834 */
[----:B------:R1:W4:Y:S01]  /*3740*/  LDSM.16.M88.4 R4, [R3+0x4000] ;  /* 0x004000000304783b */ /* 0x0003220000000200 */
[----:B------:R-:W-:-:S06]  /*3750*/  DEPBAR.LE SB0, 0x0 ;  /* 0x000080000000791a */ /* 0x000fcc0000000000 */
[C---:B---3--:R-:W-:Y:S08]  /*3760*/  HMMA.16816.F32 R108, R16.reuse, R84, R108 ;  /* 0x00000054106c723c */ /* 0x048ff0000000186c */
[----:B------:R-:W-:Y:S01]  /*3770*/  HMMA.16816.F32 R84, R16, R86, R112 ;  /* 0x000000561054723c */ /* 0x000fe20000001870 */
[----:B-----5:R-:W-:-:S05]  /*3780*/  IMAD.SHL.U32 R2, R219, 0x2, RZ ;  /* 0x00000002db027824 */ /* 0x020fca00078e00ff */
[----:B------:R-:W-:Y:S01]  /*3790*/  LOP3.LUT R147, R2, 0x6, RZ, 0xc0, !PT ;  /* 0x0000000602937812 */ /* 0x000fe200078ec0ff */
[----:B------:R-:W-:Y:S01]  /*37a0*/  IMAD.U32 R2, RZ, RZ, UR30 ;  /* 0x0000001eff027e24 */ /* 0x000fe2000f8e00ff */
[C---:B------:R-:W-:Y:S01]  /*37b0*/  HMMA.16816.F32 R112, R16.reuse, R100, R136 ;  /* 0x000000641070723c */ /* 0x040fe20000001888 */
[----:B-1----:R-:W-:Y:S02]  /*37c0*/  IMAD.U32 R3, RZ, RZ, UR13 ;  /* 0x0000000dff037e24 */ /* 0x002fe4000f8e00ff */
[----:B------:R1:W-:Y:S05]  /*37d0*/  STL [R1+0x6c], R147 ;  /* 0x00006c9301007387 */ /* 0x0003ea0000100800 */
        /* <DEDUP_REMOVED lines=22> */
[----:B------:R-:W-:-:S03]  /*3940*/  VIADD R11, R8, 0x1 ;  /* 0x00000001080b7836 */ /* 0x000fc60000000000 */
[----:B------:R-:W-:Y:S01]  /*3950*/  HMMA.16816.F32 R124, R44, R48, R28 ;  /* 0x000000302c7c723c */ /* 0x000fe2000000181c */
[C---:B------:R-:W-:Y:S02]  /*3960*/  VIADD R29, R8.reuse, 0x38 ;  /* 0x00000038081d7836 */ /* 0x040fe40000000000 */
[----:B------:R-:W-:Y:S02]  /*3970*/  VIADD R28, R8, 0x39 ;  /* 0x00000039081c7836 */ /* 0x000fe40000000000 */
[----:B------:R-:W-:-:S03]  /*3980*/  VIADD R9, R29, UR20 ;  /* 0x000000141d097c36 */ /* 0x000fc60008000000 */
[----:B------:R-:W-:Y:S01]  /*3990*/  HMMA.16816.F32 R76, R4, R48, R76 ;  /* 0x00000030044c723c */ /* 0x000fe2000000184c */
[----:B------:R-:W-:Y:S02]  /*39a0*/  VIADD R48, R8, UR20 ;  /* 0x0000001408307c36 */ /* 0x000fe40008000000 */
[C---:B------:R-:W-:Y:S02]  /*39b0*/  VIADD R56, R9.reuse, 0xffffffe9 ;  /* 0xffffffe909387836 */ /* 0x040fe40000000000 */
[C---:B------:R-:W-:Y:S02]  /*39c0*/  VIADD R39, R9.reuse, 0xfffffff0 ;  /* 0xfffffff009277836 */ /* 0x040fe40000000000 */
[C---:B------:R-:W-:Y:S01]  /*39d0*/  VIADD R36, R9.reuse, 0xfffffff1 ;  /* 0xfffffff109247836 */ /* 0x040fe20000000000 */
[----:B------:R-:W-:Y:S01]  /*39e0*/  HMMA.16816.F32 R96, R44, R26, R32 ;  /* 0x0000001a2c60723c */ /* 0x000fe20000001820 */
[----:B------:R-:W-:Y:S02]  /*39f0*/  VIADD R33, R224, 0x8 ;  /* 0x00000008e0217836 */ /* 0x000fe40000000000 */
[----:B------:R-:W-:-:S02]  /*3a00*/  VIADD R37, R9, 0xfffffff8 ;  /* 0xfffffff809257836 */ /* 0x000fc40000000000 */
[----:B------:R-:W-:-:S03]  /*3a10*/  VIADD R38, R9, 0xfffffff9 ;  /* 0xfffffff909267836 */ /* 0x000fc60000000000 */
[C---:B------:R-:W-:Y:S08]  /*3a20*/  HMMA.16816.F32 R68, R4.reuse, R24, R68 ;  /* 0x000000180444723c */ /* 0x040ff00000001844 */
[----:B------:R-:W-:Y:S01]  /*3a30*/  HMMA.16816.F32 R92, R4, R26, R92 ;  /* 0x0000001a045c723c */ /* 0x000fe2000000185c */
[C---:B------:R-:W-:Y:S02]  /*3a40*/  VIADD R26, R8.reuse, 0x30 ;  /* 0x00000030081a7836 */ /* 0x040fe40000000000 */
[----:B------:R-:W-:-:S05]  /*3a50*/  VIADD R27, R8, 0x31 ;  /* 0x00000031081b7836 */ /* 0x000fca0000000000 */
[C---:B------:R-:W-:Y:S08]  /*3a60*/  HMMA.16816.F32 R88, R4.reuse, R20, R88 ;  /* 0x000000140458723c */ /* 0x040ff00000001858 */
[C---:B------:R-:W-:Y:S08]  /*3a70*/  HMMA.16816.F32 R80, R4.reuse, R22, R80 ;  /* 0x000000160450723c */ /* 0x040ff00000001850 */
[C---:B------:R-:W-:Y:S08]  /*3a80*/  HMMA.16816.F32 R104, R4.reuse, R50, R72 ;  /* 0x000000320468723c */ /* 0x040ff00000001848 */
[C---:B------:R-:W-:Y:S08]  /*3a90*/  HMMA.16816.F32 R132, R4.reuse, R120, R64 ;  /* 0x000000780484723c */ /* 0x040ff00000001840 */
[----:B------:R-:W-:Y:S01]  /*3aa0*/  HMMA.16816.F32 R128, R4, R122, R52 ;  /* 0x0000007a0480723c */ /* 0x000fe20000001834 */
[----:B------:R-:W-:-:S02]  /*3ab0*/  VIADD R4, R0, UR23 ;  /* 0x0000001700047c36 */ /* 0x000fc40008000000 */
[----:B------:R-:W-:Y:S02]  /*3ac0*/  IMAD.IADD R0, R33, 0x1, -R48 ;  /* 0x0000000121007824 */ /* 0x000fe400078e0a30 */
[C---:B------:R-:W-:Y:S01]  /*3ad0*/  VIADD R52, R9.reuse, 0xffffffd1 ;  /* 0xffffffd109347836 */ /* 0x040fe20000000000 */
[C-C-:B------:R-:W-:Y:S01]  /*3ae0*/  VIADDMNMX R226, R4.reuse, 0x1, R2.reuse, PT ;  /* 0x0000000104e27846 */ /* 0x140fe20003800102 */
[C---:B------:R-:W-:Y:S01]  /*3af0*/  VIADD R53, R9.reuse, 0xffffffd8 ;  /* 0xffffffd809357836 */ /* 0x040fe20000000000 */
[C---:B-1----:R-:W-:Y:S01]  /*3b00*/  HMMA.16816.F32 R144, R44.reuse, R50, R40 ;  /* 0x000000322c90723c */ /* 0x042fe20000001828 */
[C---:B------:R-:W-:Y:S01]  /*3b10*/  VIADD R41, R9.reuse, 0xffffffc9 ;  /* 0xffffffc909297836 */ /* 0x040fe20000000000 */
[C-C-:B------:R-:W-:Y:S01]  /*3b20*/  VIADDMNMX R228, R4.reuse, 0x9, R2.reuse, PT ;  /* 0x0000000904e47846 */ /* 0x140fe20003800102 */
[----:B------:R-:W-:Y:S01]  /*3b30*/  VIADD R43, R9, 0xffffffd0 ;  /* 0xffffffd0092b7836 */ /* 0x000fe20000000000 */
[C---:B------:R-:W-:Y:S01]  /*3b40*/  VIADDMNMX R225, R4.reuse, 0x41, R2, PT ;  /* 0x0000004104e17846 */ /* 0x040fe20003800102 */
[C---:B------:R-:W-:Y:S01]  /*3b50*/  IMAD.IADD R5, R33.reuse, 0x1, -R52 ;  /* 0x0000000121057824 */ /* 0x040fe200078e0a34 */
[----:B------:R-:W-:Y:S01]  /*3b60*/  VIADDMNMX R227, R4, 0x49, R2, PT ;  /* 0x0000004904e37846 */ /* 0x000fe20003800102 */
[C---:B------:R-:W-:Y:S01]  /*3b70*/  IMAD.IADD R2, R33.reuse, 0x1, -R41 ;  /* 0x0000000121027824 */ /* 0x040fe200078e0a29 */
[----:B------:R-:W-:Y:S01]  /*3b80*/  IABS R0, R0 ;  /* 0x0000000000007213 */ /* 0x000fe20000000000 */
[C---:B------:R-:W-:Y:S01]  /*3b90*/  IMAD.IADD R4, R33.reuse, 0x1, -R43 ;  /* 0x0000000121047824 */ /* 0x040fe200078e0a2b */
[C---:B------:R-:W-:Y:S01]  /*3ba0*/  HMMA.16816.F32 R112, R44.reuse, R22, R12 ;  /* 0x000000162c70723c */ /* 0x040fe2000000180c */
[----:B------:R-:W-:Y:S01]  /*3bb0*/  IMAD.IADD R6, R33, 0x1, -R53 ;  /* 0x0000000121067824 */ /* 0x000fe200078e0a35 */
[----:B------:R-:W-:Y:S01]  /*3bc0*/  IABS R3, R2 ;  /* 0x0000000200037213 */ /* 0x000fe20000000000 */
[C---:B------:R-:W-:Y:S01]  /*3bd0*/  VIADD R50, R9.reuse, 0xffffffd9 ;  /* 0xffffffd909327836 */ /* 0x040fe20000000000 */
[----:B------:R-:W-:Y:S01]  /*3be0*/  I2FP.F32.S32 R7, R0 ;  /* 0x0000000000077245 */ /* 0x000fe20000201400 */
[C---:B------:R-:W-:Y:S01]  /*3bf0*/  VIADD R51, R9.reuse, 0xffffffe0 ;  /* 0xffffffe009337836 */ /* 0x040fe20000000000 */
[----:B------:R-:W-:Y:S01]  /*3c00*/  IABS R2, R4 ;  /* 0x0000000400027213 */ /* 0x000fe20000000000 */
[C---:B------:R-:W-:Y:S01]  /*3c10*/  VIADD R54, R9.reuse, 0xffffffe1 ;  /* 0xffffffe109367836 */ /* 0x040fe20000000000 */
[----:B------:R-:W-:Y:S01]  /*3c20*/  IABS R0, R5 ;  /* 0x0000000500007213 */ /* 0x000fe20000000000 */
[----:B------:R-:W-:Y:S01]  /*3c30*/  IMAD.MOV.U32 R5, RZ, RZ, R3 ;  /* 0x000000ffff057224 */ /* 0x000fe200078e0003 */
[----:B------:R-:W-:Y:S01]  /*3c40*/  IABS R4, R6 ;  /* 0x0000000600047213 */ /* 0x000fe20000000000 */
[----:B------:R-:W-:Y:S01]  /*3c50*/  IMAD.MOV.U32 R3, RZ, RZ, R2 ;  /* 0x000000ffff037224 */ /* 0x000fe200078e0002 */
[C---:B------:R-:W-:Y:S01]  /*3c60*/  HMMA.16816.F32 R108, R44.reuse, R20, R16 ;  /* 0x000000142c6c723c */ /* 0x040fe20000001810 */
        /* <DEDUP_REMOVED lines=8> */
[----:B------:R-:W-:Y:S01]  /*3cf0*/  HMMA.16816.F32 R84, R44, R24, R60 ;  /* 0x000000182c54723c */ /* 0x000fe2000000183c */
[----:B------:R-:W-:-:S02]  /*3d00*/  IMAD.IADD R4, R33, 0x1, -R54 ;  /* 0x0000000121047824 */ /* 0x000fc400078e0a36 */
[----:B------:R-:W-:Y:S01]  /*3d10*/  FFMA.FTZ R15, R2, -UR6, R95 ;  /* 0x80000006020f7c23 */ /* 0x000fe2000801005f */
[C---:B------:R-:W-:Y:S02]  /*3d20*/  IMAD.IADD R2, R33.reuse, 0x1, -R50 ;  /* 0x0000000121027824 */ /* 0x040fe400078e0a32 */
[----:B------:R-:W-:Y:S01]  /*3d30*/  FFMA.FTZ R10, R0, -UR6, R90 ;  /* 0x80000006000a7c23 */ /* 0x000fe2000801005a */
[----:B------:R-:W-:Y:S02]  /*3d40*/  IMAD.IADD R0, R33, 0x1, -R51 ;  /* 0x0000000121007824 */ /* 0x000fe400078e0a33 */
[----:B------:R-:W-:Y:S01]  /*3d50*/  FFMA.FTZ R24, R7, -UR6, R70 ;  /* 0x8000000607187c23 */ /* 0x000fe20008010046 */
[----:B------:R-:W-:Y:S02]  /*3d60*/  IMAD.IADD R5, R33, 0x1, -R55 ;  /* 0x0000000121057824 */ /* 0x000fe400078e0a37 */
[----:B------:R-:W-:Y:S01]  /*3d70*/  FFMA.FTZ R19, R3, -UR6, R94 ;  /* 0x8000000603137c23 */ /* 0x000fe2000801005e */
[----:B------:R-:W-:Y:S01]  /*3d80*/  IMAD.IADD R7, R33, 0x1, -R56 ;  /* 0x0000000121077824 */ /* 0x000fe200078e0a38 */
[----:B------:R-:W-:Y:S01]  /*3d90*/  IABS R6, R2 ;  /* 0x0000000200067213 */ /* 0x000fe20000000000 */
[----:B------:R-:W-:Y:S01]  /*3da0*/  VIADD R42, R224, 0x40 ;  /* 0x00000040e02a7836 */ /* 0x000fe20000000000 */
[----:B------:R-:W-:Y:S01]  /*3db0*/  IABS R3, R0 ;  /* 0x0000000000037213 */ /* 0x000fe20000000000 */
[C---:B------:R-:W-:Y:S01]  /*3dc0*/  VIADD R12, R8.reuse, 0x8 ;  /* 0x00000008080c7836 */ /* 0x040fe20000000000 */
[----:B------:R-:W-:Y:S01]  /*3dd0*/  IABS R2, R4 ;  /* 0x0000000400027213 */ /* 0x000fe20000000000 */
[----:B------:R-:W-:Y:S01]  /*3de0*/  VIADD R13, R8, 0x9 ;  /* 0x00000009080d7836 */ /* 0x000fe20000000000 */
        /* <DEDUP_REMOVED lines=16> */
[----:B------:R-:W-:Y:S02]  /*3ef0*/  IMAD.IADD R2, R42, 0x1, -R48 ;  /* 0x000000012a027824 */ /* 0x000fe400078e0a30 */
[----:B------:R-:W-:Y:S01]  /*3f00*/  FFMA.FTZ R3, R0, -UR6, R79 ;  /* 0x8000000600037c23 */ /* 0x000fe2000801004f */
[----:B------:R-:W-:Y:S01]  /*3f10*/  VIADD R0, R33, -UR22 ;  /* 0x8000001621007c36 */ /* 0x000fe20008000000 */
[C---:B------:R-:W-:Y:S01]  /*3f20*/  HMMA.16816.F32 R60, R44.reuse, R122, R100 ;  /* 0x0000007a2c3c723c */ /* 0x040fe20000001864 */
[C---:B------:R-:W-:Y:S01]  /*3f30*/  VIADD R16, R8.reuse, 0x11 ;  /* 0x0000001108107836 */ /* 0x040fe20000000000 */
[----:B------:R-:W-:Y:S01]  /*3f40*/  IABS R2, R2 ;  /* 0x0000000200027213 */ /* 0x000fe20000000000 */
[----:B------:R-:W-:Y:S01]  /*3f50*/  VIADD R17, R8, 0x18 ;  /* 0x0000001808117836 */ /* 0x000fe20000000000 */
[----:B------:R-:W-:Y:S01]  /*3f60*/  ISETP.GT.AND P0, PT, R0, R8, PT ;  /* 0x000000080000720c */ /* 0x000fe20003f04270 */
[----:B------:R-:W-:Y:S01]  /*3f70*/  VIADD R18, R8, 0x19 ;  /* 0x0000001908127836 */ /* 0x000fe20000000000 */
[----:B------:R-:W-:Y:S01]  /*3f80*/  ISETP.GT.AND P6, PT, R0, R11, PT ;  /* 0x0000000b0000720c */ /* 0x000fe20003fc4270 */
[----:B------:R-:W-:Y:S01]  /*3f90*/  VIADD R20, R8, 0x20 ;  /* 0x0000002008147836 */ /* 0x000fe20000000000 */
[----:B------:R-:W-:Y:S01]  /*3fa0*/  ISETP.GT.AND P5, PT, R0, R12, PT ;  /* 0x0000000c0000720c */ /* 0x000fe20003fa4270 */
[----:B------:R-:W-:Y:S01]  /*3fb0*/  VIADD R22, R8, 0x21 ;  /* 0x0000002108167836 */ /* 0x000fe20000000000 */
[----:B------:R-:W-:Y:S01]  /*3fc0*/  ISETP.GT.AND P3, PT, R0, R13, PT ;  /* 0x0000000d0000720c */ /* 0x000fe20003f64270 */
[----:B------:R-:W-:Y:S01]  /*3fd0*/  VIADD R23, R8, 0x28 ;  /* 0x0000002808177836 */ /* 0x000fe20000000000 */
[----:B------:R-:W-:Y:S01]  /*3fe0*/  FSEL R90, R24, -INF , !P0 ;  /* 0xff800000185a7808 */ /* 0x000fe20004000000 */
[----:B------:R-:W-:Y:S01]  /*3ff0*/  VIADD R25, R8, 0x29 ;  /* 0x0000002908197836 */ /* 0x000fe20000000000 */
[----:B------:R-:W-:Y:S01]  /*4000*/  FSEL R91, R21, -INF , !P6 ;  /* 0xff800000155b7808 */ /* 0x000fe20007000000 */
[----:B------:R-:W-:Y:S01]  /*4010*/  VIADD R40, R9, 0x1 ;  /* 0x0000000109287836 */ /* 0x000fe20000000000 */
[----:B------:R-:W-:Y:S01]  /*4020*/  FSEL R136, R19, -INF , !P5 ;  /* 0xff80000013887808 */ /* 0x000fe20006800000 */
[----:B------:R-:W-:Y:S01]  /*4030*/  HMMA.16816.F32 R116, R44, R120, R116 ;  /* 0x000000782c74723c */ /* 0x000fe20000001874 */
[----:B------:R-:W-:Y:S01]  /*4040*/  FSEL R137, R15, -INF , !P3 ;  /* 0xff8000000f897808 */ /* 0x000fe20005800000 */
[----:B------:R-:W-:Y:S01]  /*4050*/  BAR.SYNC.DEFER_BLOCKING 0x0 ;  /* 0x0000000000007b1d */ /* 0x000fe20000010000 */
[----:B------:R-:W-:-:S02]  /*4060*/  ISETP.GT.AND P1, PT, R0, R14, PT ;  /* 0x0000000e0000720c */ /* 0x000fc40003f24270 */
[C---:B------:R-:W-:Y:S02]  /*4070*/  ISETP.GT.AND P2, PT, R0.reuse, R16, PT ;  /* 0x000000100000720c */ /* 0x040fe40003f44270 */
[C---:B------:R-:W-:Y:S02]  /*4080*/  ISETP.GT.AND P0, PT, R0.reuse, R17, PT ;  /* 0x000000110000720c */ /* 0x040fe40003f04270 */
[C---:B------:R-:W-:Y:S02]  /*4090*/  ISETP.GT.AND P6, PT, R0.reuse, R18, PT ;  /* 0x000000120000720c */ /* 0x040fe40003fc4270 */
[C---:B------:R-:W-:Y:S02]  /*40a0*/  ISETP.GT.AND P5, PT, R0.reuse, R20, PT ;  /* 0x000000140000720c */ /* 0x040fe40003fa4270 */
[----:B------:R-:W-:Y:S02]  /*40b0*/  ISETP.GT.AND P3, PT, R0, R22, PT ;  /* 0x000000160000720c */ /* 0x000fe40003f64270 */
[----:B------:R-:W-:-:S02]  /*40c0*/  I2FP.F32.S32 R2, R2 ;  /* 0x0000000200027245 */ /* 0x000fc40000201400 */
[----:B------:R-:W-:Y:S02]  /*40d0*/  FSEL R138, R10, -INF , !P1 ;  /* 0xff8000000a8a7808 */ /* 0x000fe40004800000 */
[----:B------:R-:W-:Y:S01]  /*40e0*/  FSEL R139, R7, -INF , !P2 ;  /* 0xff800000078b7808 */ /* 0x000fe20005000000 */
[----:B------:R-:W-:Y:S01]  /*40f0*/  FFMA.FTZ R49, R2, -UR6, R84 ;  /* 0x8000000602317c23 */ /* 0x000fe20008010054 */
        /* <DEDUP_REMOVED lines=8> */
[----:B------:R-:W-:-:S02]  /*4180*/  ISETP.GT.AND P1, PT, R0, R23, PT ;  /* 0x000000170000720c */ /* 0x000fc40003f24270 */
        /* <DEDUP_REMOVED lines=9> */
[----:B------:R-:W-:Y:S02]  /*4220*/  IABS R0, R5 ;  /* 0x0000000500007213 */ /* 0x000fe40000000000 */
        /* <DEDUP_REMOVED lines=17> */
[C---:B------:R-:W-:Y:S02]  /*4340*/  IMAD.IADD R0, R42.reuse, 0x1, -R54 ;  /* 0x000000012a007824 */ /* 0x040fe400078e0a36 */
[----:B------:R-:W-:Y:S01]  /*4350*/  IMAD.IADD R5, R42, 0x1, -R56 ;  /* 0x000000012a057824 */ /* 0x000fe200078e0a38 */
[----:B------:R-:W-:Y:S01]  /*4360*/  IABS R4, R2 ;  /* 0x0000000200047213 */ /* 0x000fe20000000000 */
[----:B------:R-:W-:Y:S01]  /*4370*/  IMAD.IADD R6, R33, 0x1, -R39 ;  /* 0x0000000121067824 */ /* 0x000fe200078e0a27 */
[----:B------:R-:W-:Y:S02]  /*4380*/  IABS R2, R0 ;  /* 0x0000000000027213 */ /* 0x000fe40000000000 */
[----:B------:R-:W-:-:S02]  /*4390*/  IABS R0, R3 ;  /* 0x0000000300007213 */ /* 0x000fc40000000000 */
[----:B------:R-:W-:Y:S02]  /*43a0*/  IABS R3, R5 ;  /* 0x0000000500037213 */ /* 0x000fe40000000000 */
[----:B------:R-:W-:Y:S01]  /*43b0*/  IABS R5, R6 ;  /* 0x0000000600057213 */ /* 0x000fe20000000000 */
[----:B------:R-:W-:Y:S02]  /*43c0*/  IMAD.MOV.U32 R6, RZ, RZ, R4 ;  /* 0x000000ffff067224 */ /* 0x000fe400078e0004 */
        /* <DEDUP_REMOVED lines=11> */
[C---:B------:R-:W-:Y:S02]  /*4480*/  IMAD.IADD R3, R33.reuse, 0x1, -R36 ;  /* 0x0000000121037824 */ /* 0x040fe400078e0a24 */
        /* <DEDUP_REMOVED lines=15> */
[----:B------:R-:W-:Y:S01]  /*4580*/  FSEL R82, R10, -INF , !P1 ;  /* 0xff8000000a527808 */ /* 0x000fe20004800000 */
        /* <DEDUP_REMOVED lines=8> */
[----:B------:R-:W-:-:S02]  /*4610*/  VIADD R0, R42, -UR22 ;  /* 0x800000162a007c36 */ /* 0x000fc40008000000 */
[----:B------:R-:W-:Y:S01]  /*4620*/  FFMA.FTZ R3, R3, -UR6, R130 ;  /* 0x8000000603037c23 */ /* 0x000fe20008010082 */
[----:B------:R-:W-:Y:S01]  /*4630*/  FFMA.FTZ R4, R4, -UR6, R135 ;  /* 0x8000000604047c23 */ /* 0x000fe20008010087 */
[----:B------:R-:W-:Y:S01]  /*4640*/  FSEL R83, R6, -INF , !P2 ;  /* 0xff80000006537808 */ /* 0x000fe20005000000 */
[----:B------:R-:W-:Y:S01]  /*4650*/  FFMA.FTZ R2, R2, -UR6, R131 ;  /* 0x8000000602027c23 */ /* 0x000fe20008010083 */
[----:B------:R-:W-:Y:S01]  /*4660*/  FSEL R84, R5, -INF , !P0 ;  /* 0xff80000005547808 */ /* 0x000fe20004000000 */
[----:B------:R-:W-:Y:S01]  /*4670*/  IMAD.IADD R5, R224, 0x1, -R53 ;  /* 0x00000001e0057824 */ /* 0x000fe200078e0a35 */
[----:B------:R-:W-:Y:S01]  /*4680*/  FSEL R85, R4, -INF , !P6 ;  /* 0xff80000004557808 */ /* 0x000fe20007000000 */
[----:B------:R-:W-:Y:S01]  /*4690*/  IMAD.IADD R4, R224, 0x1, -R52 ;  /* 0x00000001e0047824 */ /* 0x000fe200078e0a34 */
[----:B------:R-:W-:Y:S01]  /*46a0*/  FSEL R95, R2, -INF , !P3 ;  /* 0xff800000025f7808 */ /* 0x000fe20005800000 */
[----:B------:R-:W-:Y:S01]  /*46b0*/  IMAD.IADD R2, R224, 0x1, -R48 ;  /* 0x00000001e0027824 */ /* 0x000fe200078e0a30 */
[----:B------:R-:W-:Y:S01]  /*46c0*/  ISETP.GT.AND P1, PT, R0, R8, PT ;  /* 0x000000080000720c */ /* 0x000fe20003f24270 */
        /* <DEDUP_REMOVED lines=66> */
[----:B------:R-:W-:-:S02]  /*4af0*/  IMAD.MOV.U32 R0, RZ, RZ, R4 ;  /* 0x000000ffff007224 */ /* 0x000fc400078e0004 */
[----:B------:R-:W-:Y:S01]  /*4b00*/  FFMA.FTZ R24, R3, -UR6, R80 ;  /* 0x8000000603187c23 */ /* 0x000fe20008010050 */
[----:B------:R-:W-:Y:S01]  /*4b10*/  I2FP.F32.S32 R4, R5 ;  /* 0x0000000500047245 */ /* 0x000fe20000201400 */
[----:B------:R-:W-:Y:S01]  /*4b20*/  IMAD.IADD R5, R42, 0x1, -R40 ;  /* 0x000000012a057824 */ /* 0x000fe200078e0a28 */
        /* <DEDUP_REMOVED lines=8> */
[----:B------:R-:W-:Y:S01]  /*4bb0*/  IABS R7, R0 ;  /* 0x0000000000077213 */ /* 0x000fe20000000000 */
[C---:B------:R-:W-:Y:S02]  /*4bc0*/  IMAD.IADD R2, R42.reuse, 0x1, -R37 ;  /* 0x000000012a027824 */ /* 0x040fe400078e0a25 */
[----:B------:R-:W-:Y:S01]  /*4bd0*/  IMAD.IADD R0, R42, 0x1, -R38 ;  /* 0x000000012a007824 */ /* 0x000fe200078e0a26 */
        /* <DEDUP_REMOVED lines=23> */
[----:B------:R-:W-:Y:S01]  /*4d50*/  IMAD.IADD R3, R224, 0x1, -R36 ;  /* 0x00000001e0037824 */ /* 0x000fe200078e0a24 */
[----:B------:R-:W-:Y:S01]  /*4d60*/  FSEL R67, R0, -INF , !P6 ;  /* 0xff80000000437808 */ /* 0x000fe20007000000 */
[----:B------:R-:W-:Y:S01]  /*4d70*/  IMAD.IADD R0, R224, 0x1, -R39 ;  /* 0x00000001e0007824 */ /* 0x000fe200078e0a27 */
[----:B------:R-:W-:Y:S02]  /*4d80*/  FSEL R65, R2, -INF , !P0 ;  /* 0xff80000002417808 */ /* 0x000fe40004000000 */
[----:B------:R-:W-:Y:S01]  /*4d90*/  FSEL R60, R5, -INF , !P1 ;  /* 0xff800000053c7808 */ /* 0x000fe20004800000 */
[----:B------:R-:W-:Y:S01]  /*4da0*/  IMAD.IADD R5, R224, 0x1, -R40 ;  /* 0x00000001e0057824 */ /* 0x000fe200078e0a28 */
[----:B------:R-:W-:-:S02]  /*4db0*/  IABS R2, R0 ;  /* 0x0000000000027213 */ /* 0x000fc40000000000 */
[----:B------:R-:W-:Y:S01]  /*4dc0*/  IABS R0, R3 ;  /* 0x0000000300007213 */ /* 0x000fe20000000000 */
[----:B------:R-:W-:Y:S01]  /*4dd0*/  IMAD.IADD R3, R224, 0x1, -R38 ;  /* 0x00000001e0037824 */ /* 0x000fe200078e0a26 */
[C---:B------:R-:W-:Y:S02]  /*4de0*/  ISETP.GT.AND P5, PT, R4.reuse, R8, PT ;  /* 0x000000080400720c */ /* 0x040fe40003fa4270 */
[C---:B------:R-:W-:Y:S02]  /*4df0*/  ISETP.GT.AND P3, PT, R4.reuse, R11, PT ;  /* 0x0000000b0400720c */ /* 0x040fe40003f64270 */
[C---:B------:R-:W-:Y:S02]  /*4e00*/  ISETP.GT.AND P1, PT, R4.reuse, R12, PT ;  /* 0x0000000c0400720c */ /* 0x040fe40003f24270 */
[----:B------:R-:W-:Y:S02]  /*4e10*/  ISETP.GT.AND P2, PT, R4, R13, PT ;  /* 0x0000000d0400720c */ /* 0x000fe40003f44270 */
[----:B------:R-:W-:-:S02]  /*4e20*/  I2FP.F32.S32 R2, R2 ;  /* 0x0000000200027245 */ /* 0x000fc40000201400 */
[----:B------:R-:W-:Y:S02]  /*4e30*/  I2FP.F32.S32 R0, R0 ;  /* 0x0000000000007245 */ /* 0x000fe40000201400 */
[----:B------:R-:W-:Y:S01]  /*4e40*/  FSEL R30, R30, -INF , !P5 ;  /* 0xff8000001e1e7808 */ /* 0x000fe20006800000 */
[----:B------:R-:W-:Y:S01]  /*4e50*/  FFMA.FTZ R10, R2, -UR6, R104 ;  /* 0x80000006020a7c23 */ /* 0x000fe20008010068 */
[----:B------:R-:W-:Y:S01]  /*4e60*/  FSEL R31, R31, -INF , !P3 ;  /* 0xff8000001f1f7808 */ /* 0x000fe20005800000 */
[----:B------:R-:W-:Y:S01]  /*4e70*/  FFMA.FTZ R7, R0, -UR6, R105 ;  /* 0x8000000600077c23 */ /* 0x000fe20008010069 */
[----:B------:R-:W-:Y:S01]  /*4e80*/  FSEL R35, R35, -INF , !P1 ;  /* 0xff80000023237808 */ /* 0x000fe20004800000 */
[----:B------:R-:W-:Y:S01]  /*4e90*/  IMAD.IADD R2, R224, 0x1, -R37 ;  /* 0x00000001e0027824 */ /* 0x000fe200078e0a25 */
[----:B------:R-:W-:Y:S01]  /*4ea0*/  FSEL R34, R34, -INF , !P2 ;  /* 0xff80000022227808 */ /* 0x000fe20005000000 */
[----:B------:R-:W-:Y:S01]  /*4eb0*/  IMAD.IADD R0, R224, 0x1, -R9 ;  /* 0x00000001e0007824 */ /* 0x000fe200078e0a09 */
[----:B------:R-:W-:-:S02]  /*4ec0*/  ISETP.GT.AND P0, PT, R4, R14, PT ;  /* 0x0000000e0400720c */ /* 0x000fc40003f04270 */
[C---:B------:R-:W-:Y:S02]  /*4ed0*/  ISETP.GT.AND P6, PT, R4.reuse, R16, PT ;  /* 0x000000100400720c */ /* 0x040fe40003fc4270 */
[C---:B------:R-:W-:Y:S02]  /*4ee0*/  ISETP.GT.AND P5, PT, R4.reuse, R17, PT ;  /* 0x000000110400720c */ /* 0x040fe40003fa4270 */
[C---:B------:R-:W-:Y:S02]  /*4ef0*/  ISETP.GT.AND P3, PT, R4.reuse, R18, PT ;  /* 0x000000120400720c */ /* 0x040fe40003f64270 */
[C---:B------:R-:W-:Y:S02]  /*4f00*/  ISETP.GT.AND P1, PT, R4.reuse, R20, PT ;  /* 0x000000140400720c */ /* 0x040fe40003f24270 */
[----:B------:R-:W-:Y:S02]  /*4f10*/  ISETP.GT.AND P2, PT, R4, R22, PT ;  /* 0x000000160400720c */ /* 0x000fe40003f44270 */
[----:B------:R-:W-:-:S02]  /*4f20*/  FSEL R32, R32, -INF , !P0 ;  /* 0xff80000020207808 */ /* 0x000fc40004000000 */
[----:B------:R-:W-:Y:S02]  /*4f30*/  FSEL R33, R33, -INF , !P6 ;  /* 0xff80000021217808 */ /* 0x000fe40007000000 */
[----:B------:R-:W-:Y:S02]  /*4f40*/  FSEL R24, R24, -INF , !P5 ;  /* 0xff80000018187808 */ /* 0x000fe40006800000 */
[----:B------:R-:W-:Y:S02]  /*4f50*/  FSEL R44, R19, -INF , !P3 ;  /* 0xff800000132c7808 */ /* 0x000fe40005800000 */
[----:B------:R-:W-:Y:S02]  /*4f60*/  FSEL R45, R21, -INF , !P1 ;  /* 0xff800000152d7808 */ /* 0x000fe40004800000 */
[----:B------:R-:W-:Y:S01]  /*4f70*/  FSEL R49, R15, -INF , !P2 ;  /* 0xff8000000f317808 */ /* 0x000fe20005000000 */
[----:B------:R-:W-:Y:S01]  /*4f80*/  VIADD R15, R224, 0x48 ;  /* 0x00000048e00f7836 */ /* 0x000fe20000000000 */
[----:B------:R-:W-:-:S02]  /*4f90*/  ISETP.GT.AND P0, PT, R4, R23, PT ;  /* 0x000000170400720c */ /* 0x000fc40003f04270 */
[C---:B------:R-:W-:Y:S02]  /*4fa0*/  ISETP.GT.AND P6, PT, R4.reuse, R25, PT ;  /* 0x000000190400720c */ /* 0x040fe40003fc4270 */
[C---:B------:R-:W-:Y:S02]  /*4fb0*/  ISETP.GT.AND P5, PT, R4.reuse, R26, PT ;  /* 0x0000001a0400720c */ /* 0x040fe40003fa4270 */
[C---:B------:R-:W-:Y:S02]  /*4fc0*/  ISETP.GT.AND P3, PT, R4.reuse, R27, PT ;  /* 0x0000001b0400720c */ /* 0x040fe40003f64270 */
[C---:B------:R-:W-:Y:S02]  /*4fd0*/  ISETP.GT.AND P1, PT, R4.reuse, R29, PT ;  /* 0x0000001d0400720c */ /* 0x040fe40003f24270 */
[----:B------:R-:W-:Y:S02]  /*4fe0*/  ISETP.GT.AND P2, PT, R4, R28, PT ;  /* 0x0000001c0400720c */ /* 0x000fe40003f44270 */
[----:B------:R-:W-:-:S02]  /*4ff0*/  IABS R4, R2 ;  /* 0x0000000200047213 */ /* 0x000fc40000000000 */
[----:B------:R-:W-:Y:S02]  /*5000*/  IABS R0, R0 ;  /* 0x0000000000007213 */ /* 0x000fe40000000000 */
[----:B------:R-:W-:Y:S02]  /*5010*/  IABS R2, R3 ;  /* 0x0000000300027213 */ /* 0x000fe40000000000 */
[----:B------:R-:W-:Y:S01]  /*5020*/  IABS R3, R5 ;  /* 0x0000000500037213 */ /* 0x000fe20000000000 */
[----:B------:R-:W-:Y:S01]  /*5030*/  IMAD.MOV.U32 R6, RZ, RZ, R0 ;  /* 0x000000ffff067224 */ /* 0x000fe200078e0000 */
[----:B------:R-:W-:Y:S02]  /*5040*/  I2FP.F32.S32 R5, R4 ;  /* 0x0000000400057245 */ /* 0x000fe40000201400 */
[----:B------:R-:W-:Y:S01]  /*5050*/  I2FP.F32.S32 R4, R2 ;  /* 0x0000000200047245 */ /* 0x000fe20000201400 */
[----:B------:R-:W-:Y:S01]  /*5060*/  IMAD.MOV.U32 R0, RZ, RZ, R3 ;  /* 0x000000ffff007224 */ /* 0x000fe200078e0003 */
[----:B------:R-:W-:Y:S01]  /*5070*/  I2FP.F32.S32 R3, R6 ;  /* 0x0000000600037245 */ /* 0x000fe20000201400 */
[----:B------:R-:W-:Y:S01]  /*5080*/  FFMA.FTZ R5, R5, -UR6, R132 ;  /* 0x8000000605057c23 */ /* 0x000fe20008010084 */
[----:B------:R-:W-:Y:S01]  /*5090*/  FSEL R19, R7, -INF , !P6 ;  /* 0xff80000007137808 */ /* 0x000fe20007000000 */
[----:B------:R-:W-:Y:S01]  /*50a0*/  FFMA.FTZ R4, R4, -UR6, R133 ;  /* 0x8000000604047c23 */ /* 0x000fe20008010085 */
[----:B------:R-:W-:Y:S01]  /*50b0*/  I2FP.F32.S32 R2, R0 ;  /* 0x0000000000027245 */ /* 0x000fe20000201400 */
[----:B------:R-:W-:-:S02]  /*50c0*/  IMAD.IADD R0, R15, 0x1, -R48 ;  /* 0x000000010f007824 */ /* 0x000fc400078e0a30 */
[----:B------:R-:W-:Y:S01]  /*50d0*/  FFMA.FTZ R3, R3, -UR6, R128 ;  /* 0x8000000603037c23 */ /* 0x000fe20008010080 */
[----:B------:R-:W-:Y:S01]  /*50e0*/  VIADD R7, R15, -UR22 ;  /* 0x800000160f077c36 */ /* 0x000fe20008000000 */
[----:B------:R-:W-:Y:S01]  /*50f0*/  FSEL R46, R4, -INF , !P3 ;  /* 0xff800000042e7808 */ /* 0x000fe20005800000 */
[----:B------:R-:W-:Y:S01]  /*5100*/  FFMA.FTZ R6, R2, -UR6, R129 ;  /* 0x8000000602067c23 */ /* 0x000fe20008010081 */
[----:B------:R-:W-:Y:S02]  /*5110*/  IABS R0, R0 ;  /* 0x0000000000007213 */ /* 0x000fe40000000000 */
[----:B------:R-:W-:Y:S02]  /*5120*/  FSEL R57, R3, -INF , !P1 ;  /* 0xff80000003397808 */ /* 0x000fe40004800000 */
[----:B------:R-:W-:Y:S01]  /*5130*/  I2FP.F32.S32 R2, R0 ;  /* 0x0000000000027245 */ /* 0x000fe20000201400 */
[----:B------:R-:W-:Y:S01]  /*5140*/  IMAD.IADD R0, R15, 0x1, -R41 ;  /* 0x000000010f007824 */ /* 0x000fe200078e0a29 */
[----:B------:R-:W-:-:S02]  /*5150*/  ISETP.GT.AND P1, PT, R7, R8, PT ;  /* 0x000000080700720c */ /* 0x000fc40003f24270 */
[----:B------:R-:W-:Y:S01]  /*5160*/  FSEL R5, R5, -INF , !P5 ;  /* 0xff80000005057808 */ /* 0x000fe20006800000 */
[----:B------:R-:W-:Y:S01]  /*5170*/  FFMA.FTZ R4, R2, -UR6, R86 ;  /* 0x8000000602047c23 */ /* 0x000fe20008010056 */
[----:B------:R-:W-:Y:S01]  /*5180*/  IABS R0, R0 ;  /* 0x0000000000007213 */ /* 0x000fe20000000000 */
[----:B------:R-:W-:Y:S01]  /*5190*/  IMAD.IADD R2, R15, 0x1, -R43 ;  /* 0x000000010f027824 */ /* 0x000fe200078e0a2b */
[C---:B------:R-:W-:Y:S02]  /*51a0*/  ISETP.GE.AND P5, PT, R8.reuse, R225, PT ;  /* 0x000000e10800720c */ /* 0x040fe40003fa6270 */
[----:B------:R-:W-:Y:S02]  /*51b0*/  I2FP.F32.S32 R3, R0 ;  /* 0x0000000000037245 */ /* 0x000fe40000201400 */
[----:B------:R-:W-:Y:S02]  /*51c0*/  IABS R0, R2 ;  /* 0x0000000200007213 */ /* 0x000fe40000000000 */
[----:B------:R-:W-:Y:S01]  /*51d0*/  ISETP.GE.AND P3, PT, R8, R227, PT ;  /* 0x000000e30800720c */ /* 0x000fe20003f66270 */
[----:B------:R-:W-:Y:S01]  /*51e0*/  FFMA.FTZ R3, R3, -UR6, R87 ;  /* 0x8000000603037c23 */ /* 0x000fe20008010057 */
[----:B------:R-:W-:-:S02]  /*51f0*/  FSEL R4, R4, -INF , !P1 ;  /* 0xff80000004047808 */ /* 0x000fc40004800000 */
[----:B------:R-:W-:Y:S01]  /*5200*/  I2FP.F32.S32 R2, R0 ;  /* 0x0000000000027245 */ /* 0x000fe20000201400 */
[----:B------:R-:W-:Y:S01]  /*5210*/  IMAD.IADD R0, R15, 0x1, -R52 ;  /* 0x000000010f007824 */ /* 0x000fe200078e0a34 */
[----:B------:R-:W-:Y:S02]  /*5220*/  ISETP.GT.AND P1, PT, R7, R11, PT ;  /* 0x0000000b0700720c */ /* 0x000fe40003f24270 */
[----:B------:R-:W-:Y:S02]  /*5230*/  FSEL R10, R10, -INF , !P0 ;  /* 0xff8000000a0a7808 */ /* 0x000fe40004000000 */
[----:B------:R-:W-:Y:S02]  /*5240*/  FSEL R107, R64, -INF , !P5 ;  /* 0xff800000406b7808 */ /* 0x000fe40006800000 */
[----:B------:R-:W-:Y:S01]  /*5250*/  FSEL R133, R4, -INF , !P3 ;  /* 0xff80000004857808 */ /* 0x000fe20005800000 */
[----:B------:R-:W-:Y:S01]  /*5260*/  FFMA.FTZ R4, R2, -UR6, R98 ;  /* 0x8000000602047c23 */ /* 0x000fe20008010062 */
[C---:B------:R-:W-:Y:S01]  /*5270*/  ISETP.GE.AND P0, PT, R8.reuse, R226, PT ;  /* 0x000000e20800720c */ /* 0x040fe20003f06270 */
[----:B------:R-:W-:Y:S01]  /*5280*/  IMAD.IADD R2, R15, 0x1, -R53 ;  /* 0x000000010f027824 */ /* 0x000fe200078e0a35 */
[----:B------:R-:W-:-:S02]  /*5290*/  ISETP.GE.AND P6, PT, R8, R228, PT ;  /* 0x000000e40800720c */ /* 0x000fc40003fc6270 */
[----:B------:R-:W-:Y:S02]  /*52a0*/  ISETP.GE.AND P5, PT, R11, R227, PT ;  /* 0x000000e30b00720c */ /* 0x000fe40003fa6270 */
[----:B------:R-:W-:Y:S02]  /*52b0*/  FSEL R3, R3, -INF , !P1 ;  /* 0xff80000003037808 */ /* 0x000fe40004800000 */
[----:B------:R-:W-:Y:S02]  /*52c0*/  IABS R0, R0 ;  /* 0x0000000000007213 */ /* 0x000fe40000000000 */
[----:B------:R-:W-:Y:S02]  /*52d0*/  FSEL R30, R30, -INF , !P0 ;  /* 0xff8000001e1e7808 */ /* 0x000fe40004000000 */
[----:B------:R-:W-:Y:S02]  /*52e0*/  FSEL R42, R90, -INF , !P6 ;  /* 0xff8000005a2a7808 */ /* 0x000fe40007000000 */
[----:B------:R-:W-:-:S02]  /*52f0*/  FSEL R134, R3, -INF , !P5 ;  /* 0xff80000003867808 */ /* 0x000fc40006800000 */
[C---:B------:R-:W-:Y:S02]  /*5300*/  ISETP.GE.AND P0, PT, R11.reuse, R228, PT ;  /* 0x000000e40b00720c */ /* 0x040fe40003f06270 */
[----:B------:R-:W-:Y:S02]  /*5310*/  ISETP.GE.AND P6, PT, R11, R225, PT ;  /* 0x000000e10b00720c */ /* 0x000fe40003fc6270 */
[----:B------:R-:W-:Y:S02]  /*5320*/  I2FP.F32.S32 R3, R0 ;  /* 0x0000000000037245 */ /* 0x000fe40000201400 */
[----:B------:R-:W-:Y:S02]  /*5330*/  ISETP.GT.AND P1, PT, R7, R12, PT ;  /* 0x0000000c0700720c */ /* 0x000fe40003f24270 */
[----:B------:R-:W-:Y:S01]  /*5340*/  IABS R0, R2 ;  /* 0x0000000200007213 */ /* 0x000fe20000000000 */
[----:B------:R-:W-:Y:S01]  /*5350*/  FFMA.FTZ R3, R3, -UR6, R99 ;  /* 0x8000000603037c23 */ /* 0x000fe20008010063 */
[----:B------:R-:W-:-:S02]  /*5360*/  FSEL R6, R6, -INF , !P2 ;  /* 0xff80000006067808 */ /* 0x000fc40005000000 */
[----:B------:R-:W-:Y:S02]  /*5370*/  FSEL R43, R91, -INF , !P0 ;  /* 0xff8000005b2b7808 */ /* 0x000fe40004000000 */
[----:B------:R-:W-:Y:S02]  /*5380*/  FSEL R101, R66, -INF , !P6 ;  /* 0xff80000042657808 */ /* 0x000fe40007000000 */
[----:B------:R-:W-:Y:S02]  /*5390*/  ISETP.GE.AND P2, PT, R11, R226, PT ;  /* 0x000000e20b00720c */ /* 0x000fe40003f46270 */
[C---:B------:R-:W-:Y:S02]  /*53a0*/  ISETP.GE.AND P0, PT, R12.reuse, R225, PT ;  /* 0x000000e10c00720c */ /* 0x040fe40003f06270 */
[----:B------:R-:W-:Y:S02]  /*53b0*/  ISETP.GE.AND P6, PT, R12, R227, PT ;  /* 0x000000e30c00720c */ /* 0x000fe40003fc6270 */
        /* <DEDUP_REMOVED lines=25> */
[----:B------:R-:W-:Y:S02]  /*5550*/  ISETP.GE.AND P5, PT, R13, R226, PT ;  /* 0x000000e20d00720c */ /* 0x000fe40003fa6270 */
[C---:B------:R-:W-:Y:S02]  /*5560*/  ISETP.GE.AND P3, PT, R14.reuse, R225, PT ;  /* 0x000000e10e00720c */ /* 0x040fe40003f66270 */
[----:B------:R-:W-:Y:S02]  /*5570*/  ISETP.GE.AND P2, PT, R14, R227, PT ;  /* 0x000000e30e00720c */ /* 0x000fe40003f46270 */
[----:B------:R-:W-:Y:S02]  /*5580*/  FSEL R4, R4, -INF , !P1 ;  /* 0xff80000004047808 */ /* 0x000fe40004800000 */
[----:B------:R-:W-:Y:S01]  /*5590*/  I2FP.F32.S32 R2, R0 ;  /* 0x0000000000027245 */ /* 0x000fe20000201400 */
[----:B------:R-:W-:Y:S01]  /*55a0*/  IMAD.IADD R0, R15, 0x1, -R54 ;  /* 0x000000010f007824 */ /* 0x000fe200078e0a36 */
[----:B------:R-:W-:-:S02]  /*55b0*/  ISETP.GT.AND P1, PT, R7, R16, PT ;  /* 0x000000100700720c */ /* 0x000fc40003f24270 */
[----:B------:R-:W-:Y:S02]  /*55c0*/  FSEL R8, R34, -INF , !P5 ;  /* 0xff80000022087808 */ /* 0x000fe40006800000 */
[----:B------:R-:W-:Y:S02]  /*55d0*/  FSEL R144, R72, -INF , !P3 ;  /* 0xff80000048907808 */ /* 0x000fe40005800000 */
[----:B------:R-:W-:Y:S01]  /*55e0*/  FSEL R143, R4, -INF , !P2 ;  /* 0xff800000048f7808 */ /* 0x000fe20005000000 */
[----:B------:R-:W-:Y:S01]  /*55f0*/  FFMA.FTZ R4, R2, -UR6, R114 ;  /* 0x8000000602047c23 */ /* 0x000fe20008010072 */
[C---:B------:R-:W-:Y:S01]  /*5600*/  ISETP.GE.AND P6, PT, R14.reuse, R226, PT ;  /* 0x000000e20e00720c */ /* 0x040fe20003fc6270 */
[----:B------:R-:W-:Y:S01]  /*5610*/  IMAD.IADD R2, R15, 0x1, -R55 ;  /* 0x000000010f027824 */ /* 0x000fe200078e0a37 */
[----:B------:R-:W-:Y:S02]  /*5620*/  ISETP.GE.AND P5, PT, R14, R228, PT ;  /* 0x000000e40e00720c */ /* 0x000fe40003fa6270 */
[----:B------:R-:W-:-:S02]  /*5630*/  ISETP.GE.AND P3, PT, R16, R227, PT ;  /* 0x000000e31000720c */ /* 0x000fc40003f66270 */
[----:B------:R-:W-:Y:S02]  /*5640*/  FSEL R3, R3, -INF , !P1 ;  /* 0xff80000003037808 */ /* 0x000fe40004800000 */
[----:B------:R-:W-:Y:S02]  /*5650*/  IABS R0, R0 ;  /* 0x0000000000007213 */ /* 0x000fe40000000000 */
[----:B------:R-:W-:Y:S02]  /*5660*/  ISETP.GE.AND P0, PT, R16, R226, PT ;  /* 0x000000e21000720c */ /* 0x000fe40003f06270 */
        /* <DEDUP_REMOVED lines=10> */
[----:B------:R-:W-:Y:S02]  /*5710*/  ISETP.GE.AND P0, PT, R17, R228, PT ;  /* 0x000000e41100720c */ /* 0x000fe40003f06270 */
[----:B------:R-:W-:Y:S02]  /*5720*/  FSEL R96, R139, -INF , !P6 ;  /* 0xff8000008b607808 */ /* 0x000fe40007000000 */
[----:B------:R-:W-:Y:S02]  /*5730*/  FSEL R142, R73, -INF , !P5 ;  /* 0xff800000498e7808 */ /* 0x000fe40006800000 */
        /* <DEDUP_REMOVED lines=10> */
[----:B------:R-:W-:Y:S01]  /*57e0*/  ISETP.GE.AND P2, PT, R17, R226, PT ;  /* 0x000000e21100720c */ /* 0x000fe20003f46270 */
[----:B------:R-:W-:Y:S01]  /*57f0*/  IMAD.IADD R2, R15, 0x1, -R39 ;  /* 0x000000010f027824 */ /* 0x000fe200078e0a27 */
[----:B------:R-:W-:-:S02]  /*5800*/  ISETP.GE.AND P6, PT, R18, R227, PT ;  /* 0x000000e31200720c */ /* 0x000fc40003fc6270 */
[----:B------:R-:W-:Y:S02]  /*5810*/  FSEL R3, R3, -INF , !P1 ;  /* 0xff80000003037808 */ /* 0x000fe40004800000 */
[----:B------:R-:W-:Y:S02]  /*5820*/  IABS R0, R0 ;  /* 0x0000000000007213 */ /* 0x000fe40000000000 */
[----:B------:R-:W-:Y:S02]  /*5830*/  FSEL R47, R24, -INF , !P2 ;  /* 0xff800000182f7808 */ /* 0x000fe40005000000 */
[----:B------:R-:W-:Y:S02]  /*5840*/  FSEL R135, R3, -INF , !P6 ;  /* 0xff80000003877808 */ /* 0x000fe40007000000 */
[C---:B------:R-:W-:Y:S02]  /*5850*/  ISETP.GE.AND P2, PT, R18.reuse, R228, PT ;  /* 0x000000e41200720c */ /* 0x040fe40003f46270 */
[----:B------:R-:W-:-:S02]  /*5860*/  ISETP.GE.AND P0, PT, R18, R225, PT ;  /* 0x000000e11200720c */ /* 0x000fc40003f06270 */
[----:B------:R-:W-:Y:S02]  /*5870*/  I2FP.F32.S32 R3, R0 ;  /* 0x0000000000037245 */ /* 0x000fe40000201400 */
[----:B------:R-:W-:Y:S02]  /*5880*/  ISETP.GT.AND P1, PT, R7, R20, PT ;  /* 0x000000140700720c */ /* 0x000fe40003f24270 */
[----:B------:R-:W-:Y:S01]  /*5890*/  IABS R0, R2 ;  /* 0x0000000200007213 */ /* 0x000fe20000000000 */
[----:B------:R-:W-:Y:S01]  /*58a0*/  FFMA.FTZ R3, R3, -UR6, R127 ;  /* 0x8000000603037c23 */ /* 0x000fe2000801007f */
[----:B------:R-:W-:Y:S02]  /*58b0*/  FSEL R52, R148, -INF , !P2 ;  /* 0xff80000094347808 */ /* 0x000fe40005000000 */
[----:B------:R-:W-:Y:S02]  /*58c0*/  FSEL R137, R75, -INF , !P0 ;  /* 0xff8000004b897808 */ /* 0x000fe40004000000 */
[----:B------:R-:W-:-:S02]  /*58d0*/  ISETP.GE.AND P2, PT, R20, R225, PT ;  /* 0x000000e11400720c */ /* 0x000fc40003f46270 */
[----:B------:R-:W-:Y:S02]  /*58e0*/  ISETP.GE.AND P0, PT, R20, R227, PT ;  /* 0x000000e31400720c */ /* 0x000fe40003f06270 */
[----:B------:R-:W-:Y:S02]  /*58f0*/  FSEL R4, R4, -INF , !P1 ;  /* 0xff80000004047808 */ /* 0x000fe40004800000 */
[----:B------:R-:W-:Y:S01]  /*5900*/  I2FP.F32.S32 R2, R0 ;  /* 0x0000000000027245 */ /* 0x000fe20000201400 */
[----:B------:R-:W-:Y:S01]  /*5910*/  IMAD.IADD R0, R15, 0x1, -R36 ;  /* 0x000000010f007824 */ /* 0x000fe200078e0a24 */
[----:B------:R-:W-:Y:S02]  /*5920*/  ISETP.GE.AND P3, PT, R18, R226, PT ;  /* 0x000000e21200720c */ /* 0x000fe40003f66270 */
[----:B------:R-:W-:Y:S02]  /*5930*/  ISETP.GT.AND P1, PT, R7, R22, PT ;  /* 0x000000160700720c */ /* 0x000fe40003f24270 */
[----:B------:R-:W-:-:S02]  /*5940*/  FSEL R177, R78, -INF , !P2 ;  /* 0xff8000004eb17808 */ /* 0x000fc40005000000 */
[----:B------:R-:W-:Y:S01]  /*5950*/  FSEL R181, R4, -INF , !P0 ;  /* 0xff80000004b57808 */ /* 0x000fe20004000000 */
[----:B------:R-:W-:Y:S01]  /*5960*/  FFMA.FTZ R4, R2, -UR6, R146 ;  /* 0x8000000602047c23 */ /* 0x000fe20008010092 */
[----:B------:R-:W-:Y:S01]  /*5970*/  FSEL R24, R44, -INF , !P3 ;  /* 0xff8000002c187808 */ /* 0x000fe20005800000 */
[----:B------:R-:W-:Y:S01]  /*5980*/  IMAD.IADD R2, R15, 0x1, -R37 ;  /* 0x000000010f027824 */ /* 0x000fe200078e0a25 */
[----:B------:R-:W-:Y:S02]  /*5990*/  ISETP.GE.AND P2, PT, R22, R227, PT ;  /* 0x000000e31600720c */ /* 0x000fe40003f46270 */
[----:B------:R-:W-:Y:S02]  /*59a0*/  FSEL R3, R3, -INF , !P1 ;  /* 0xff80000003037808 */ /* 0x000fe40004800000 */
[C---:B------:R-:W-:Y:S02]  /*59b0*/  ISETP.GE.AND P5, PT, R20.reuse, R226, PT ;  /* 0x000000e21400720c */ /* 0x040fe40003fa6270 */
[----:B------:R-:W-:-:S02]  /*59c0*/  ISETP.GE.AND P3, PT, R20, R228, PT ;  /* 0x000000e41400720c */ /* 0x000fc40003f66270 */
[----:B------:R-:W-:Y:S02]  /*59d0*/  IABS R0, R0 ;  /* 0x0000000000007213 */ /* 0x000fe40000000000 */
[----:B------:R-:W-:Y:S02]  /*59e0*/  FSEL R182, R3, -INF , !P2 ;  /* 0xff80000003b67808 */ /* 0x000fe40005000000 */
[----:B------:R-:W-:Y:S02]  /*59f0*/  FSEL R169, R45, -INF , !P5 ;  /* 0xff8000002da97808 */ /* 0x000fe40006800000 */
[----:B------:R-:W-:Y:S02]  /*5a00*/  FSEL R170, R170, -INF , !P3 ;  /* 0xff800000aaaa7808 */ /* 0x000fe40005800000 */
[----:B------:R-:W-:Y:S02]  /*5a10*/  I2FP.F32.S32 R3, R0 ;  /* 0x0000000000037245 */ /* 0x000fe40000201400 */
[----:B------:R-:W-:-:S02]  /*5a20*/  ISETP.GE.AND P5, PT, R22, R228, PT ;  /* 0x000000e41600720c */ /* 0x000fc40003fa6270 */
[----:B------:R-:W-:Y:S01]  /*5a30*/  ISETP.GE.AND P3, PT, R22, R225, PT ;  /* 0x000000e11600720c */ /* 0x000fe20003f66270 */
[----:B------:R-:W-:Y:S01]  /*5a40*/  FFMA.FTZ R3, R3, -UR6, R147 ;  /* 0x8000000603037c23 */ /* 0x000fe20008010093 */
[----:B------:R-:W-:Y:S02]  /*5a50*/  IABS R0, R2 ;  /* 0x0000000200007213 */ /* 0x000fe40000000000 */
[----:B------:R-:W-:Y:S02]  /*5a60*/  ISETP.GT.AND P1, PT, R7, R23, PT ;  /* 0x000000170700720c */ /* 0x000fe40003f24270 */
[----:B------:R-:W-:Y:S02]  /*5a70*/  FSEL R168, R168, -INF , !P5 ;  /* 0xff800000a8a87808 */ /* 0x000fe40006800000 */
[----:B------:R-:W-:Y:S02]  /*5a80*/  FSEL R178, R79, -INF , !P3 ;  /* 0xff8000004fb27808 */ /* 0x000fe40005800000 */
[----:B------:R-:W-:Y:S01]  /*5a90*/  I2FP.F32.S32 R2, R0 ;  /* 0x0000000000027245 */ /* 0x000fe20000201400 */
[----:B------:R-:W-:Y:S01]  /*5aa0*/  IMAD.IADD R0, R15, 0x1, -R38 ;  /* 0x000000010f007824 */ /* 0x000fe200078e0a26 */
[----:B------:R-:W-:-:S02]  /*5ab0*/  ISETP.GE.AND P5, PT, R23, R225, PT ;  /* 0x000000e11700720c */ /* 0x000fc40003fa6270 */
[----:B------:R-:W-:Y:S02]  /*5ac0*/  ISETP.GE.AND P3, PT, R23, R227, PT ;  /* 0x000000e31700720c */ /* 0x000fe40003f66270 */
[----:B------:R-:W-:Y:S02]  /*5ad0*/  FSEL R4, R4, -INF , !P1 ;  /* 0xff80000004047808 */ /* 0x000fe40004800000 */
[----:B------:R-:W-:Y:S02]  /*5ae0*/  ISETP.GE.AND P6, PT, R22, R226, PT ;  /* 0x000000e21600720c */ /* 0x000fe40003fc6270 */
[----:B------:R-:W-:Y:S02]  /*5af0*/  ISETP.GT.AND P1, PT, R7, R25, PT ;  /* 0x000000190700720c */ /* 0x000fe40003f24270 */
[----:B------:R-:W-:Y:S02]  /*5b00*/  FSEL R176, R58, -INF , !P5 ;  /* 0xff8000003ab07808 */ /* 0x000fe40006800000 */
[----:B------:R-:W-:Y:S01]  /*5b10*/  FSEL R180, R4, -INF , !P3 ;  /* 0xff80000004b47808 */ /* 0x000fe20005800000 */
[----:B------:R-:W-:Y:S01]  /*5b20*/  FFMA.FTZ R4, R2, -UR6, R118 ;  /* 0x8000000602047c23 */ /* 0x000fe20008010076 */
[----:B------:R-:W-:-:S02]  /*5b30*/  FSEL R167, R49, -INF , !P6 ;  /* 0xff80000031a77808 */ /* 0x000fc40007000000 */
[----:B------:R-:W-:Y:S02]  /*5b40*/  ISETP.GE.AND P5, PT, R25, R227, PT ;  /* 0x000000e31900720c */ /* 0x000fe40003fa6270 */
[----:B------:R-:W-:Y:S02]  /*5b50*/  FSEL R3, R3, -INF , !P1 ;  /* 0xff80000003037808 */ /* 0x000fe40004800000 */
[----:B------:R-:W-:Y:S02]  /*5b60*/  IABS R0, R0 ;  /* 0x0000000000007213 */ /* 0x000fe40000000000 */
[C---:B------:R-:W-:Y:S02]  /*5b70*/  ISETP.GE.AND P0, PT, R23.reuse, R226, PT ;  /* 0x000000e21700720c */ /* 0x040fe40003f06270 */
[----:B------:R-:W-:Y:S02]  /*5b80*/  ISETP.GE.AND P6, PT, R23, R228, PT ;  /* 0x000000e41700720c */ /* 0x000fe40003fc6270 */
[----:B------:R-:W-:-:S02]  /*5b90*/  ISETP.GT.AND P1, PT, R7, R26, PT ;  /* 0x0000001a0700720c */ /* 0x000fc40003f24270 */
[----:B------:R-:W-:Y:S02]  /*5ba0*/  ISETP.GE.AND P3, PT, R26, R226, PT ;  /* 0x000000e21a00720c */ /* 0x000fe40003f66270 */
[----:B------:R-:W-:Y:S02]  /*5bb0*/  FSEL R179, R3, -INF , !P5 ;  /* 0xff80000003b37808 */ /* 0x000fe40006800000 */
[----:B------:R-:W-:Y:S01]  /*5bc0*/  I2FP.F32.S32 R2, R0 ;  /* 0x0000000000027245 */ /* 0x000fe20000201400 */
[C---:B------:R-:W-:Y:S01]  /*5bd0*/  IMAD.IADD R0, R15.reuse, 0x1, -R9 ;  /* 0x000000010f007824 */ /* 0x040fe200078e0a09 */
[----:B------:R-:W-:Y:S02]  /*5be0*/  FSEL R164, R10, -INF , !P0 ;  /* 0xff8000000aa47808 */ /* 0x000fe40004000000 */
[----:B------:R-:W-:Y:S02]  /*5bf0*/  FSEL R166, R82, -INF , !P6 ;  /* 0xff80000052a67808 */ /* 0x000fe40007000000 */
[----:B------:R-:W-:Y:S01]  /*5c00*/  FSEL R3, R4, -INF , !P1 ;  /* 0xff80000004037808 */ /* 0x000fe20004800000 */
[----:B------:R-:W-:Y:S01]  /*5c10*/  IMAD.IADD R4, R15, 0x1, -R40 ;  /* 0x000000010f047824 */ /* 0x000fe200078e0a28 */
[----:B------:R-:W-:-:S02]  /*5c20*/  ISETP.GE.AND P0, PT, R25, R228, PT ;  /* 0x000000e41900720c */ /* 0x000fc40003f06270 */
[----:B------:R-:W-:Y:S02]  /*5c30*/  ISETP.GE.AND P6, PT, R25, R225, PT ;  /* 0x000000e11900720c */ /* 0x000fe40003fc6270 */
[----:B------:R-:W-:Y:S01]  /*5c40*/  FSEL R216, R5, -INF , !P3 ;  /* 0xff80000005d87808 */ /* 0x000fe20005800000 */
[----:B------:R-:W-:Y:S01]  /*5c50*/  FFMA.FTZ R5, R2, -UR6, R119 ;  /* 0x8000000602057c23 */ /* 0x000fe20008010077 */
[----:B------:R-:W-:Y:S02]  /*5c60*/  ISETP.GE.AND P2, PT, R25, R226, PT ;  /* 0x000000e21900720c */ /* 0x000fe40003f46270 */
[----:B------:R-:W-:Y:S02]  /*5c70*/  FSEL R165, R83, -INF , !P0 ;  /* 0xff80000053a57808 */ /* 0x000fe40004000000 */
[----:B------:R-:W-:Y:S02]  /*5c80*/  FSEL R171, R59, -INF , !P6 ;  /* 0xff8000003bab7808 */ /* 0x000fe40007000000 */
[----:B------:R-:W-:-:S02]  /*5c90*/  IABS R2, R0 ;  /* 0x0000000000027213 */ /* 0x000fc40000000000 */
[C---:B------:R-:W-:Y:S02]  /*5ca0*/  ISETP.GE.AND P0, PT, R26.reuse, R225, PT ;  /* 0x000000e11a00720c */ /* 0x040fe40003f06270 */
[----:B------:R-:W-:Y:S02]  /*5cb0*/  ISETP.GE.AND P6, PT, R26, R227, PT ;  /* 0x000000e31a00720c */ /* 0x000fe40003fc6270 */
[----:B------:R-:W-:Y:S02]  /*5cc0*/  IABS R0, R4 ;  /* 0x0000000400007213 */ /* 0x000fe40000000000 */
[----:B------:R-:W-:Y:S02]  /*5cd0*/  ISETP.GT.AND P1, PT, R7, R27, PT ;  /* 0x0000001b0700720c */ /* 0x000fe40003f24270 */
[----:B------:R-:W-:Y:S02]  /*5ce0*/  FSEL R154, R19, -INF , !P2 ;  /* 0xff800000139a7808 */ /* 0x000fe40005000000 */
[----:B------:R-:W-:-:S02]  /*5cf0*/  I2FP.F32.S32 R2, R2 ;  /* 0x0000000200027245 */ /* 0x000fc40000201400 */
[----:B------:R-:W-:Y:S02]  /*5d00*/  ISETP.GE.AND P2, PT, R26, R228, PT ;  /* 0x000000e41a00720c */ /* 0x000fe40003f46270 */
[C---:B------:R-:W-:Y:S01]  /*5d10*/  ISETP.GE.AND P5, PT, R27.reuse, R226, PT ;  /* 0x000000e21b00720c */ /* 0x040fe20003fa6270 */
[----:B------:R-:W-:Y:S01]  /*5d20*/  FFMA.FTZ R2, R2, -UR6, R62 ;  /* 0x8000000602027c23 */ /* 0x000fe2000801003e */
[----:B------:R-:W-:Y:S02]  /*5d30*/  ISETP.GE.AND P3, PT, R27, R228, PT ;  /* 0x000000e41b00720c */ /* 0x000fe40003f66270 */
[----:B------:R-:W-:Y:S02]  /*5d40*/  FSEL R252, R60, -INF , !P0 ;  /* 0xff8000003cfc7808 */ /* 0x000fe40004000000 */
[----:B------:R-:W-:Y:S02]  /*5d50*/  FSEL R241, R3, -INF , !P6 ;  /* 0xff80000003f17808 */ /* 0x000fe40007000000 */
[----:B------:R-:W-:-:S02]  /*5d60*/  I2FP.F32.S32 R0, R0 ;  /* 0x0000000000007245 */ /* 0x000fc40000201400 */
[----:B------:R-:W-:Y:S02]  /*5d70*/  ISETP.GE.AND P0, PT, R27, R227, PT ;  /* 0x000000e31b00720c */ /* 0x000fe40003f06270 */
[----:B------:R-:W-:Y:S01]  /*5d80*/  FSEL R3, R5, -INF , !P1 ;  /* 0xff80000005037808 */ /* 0x000fe20004800000 */
[----:B------:R-:W-:Y:S01]  /*5d90*/  FFMA.FTZ R0, R0, -UR6, R63 ;  /* 0x8000000600007c23 */ /* 0x000fe2000801003f */
[----:B------:R-:W-:Y:S02]  /*5da0*/  FSEL R218, R84, -INF , !P2 ;  /* 0xff80000054da7808 */ /* 0x000fe40005000000 */
[----:B------:R-:W-:Y:S02]  /*5db0*/  FSEL R212, R46, -INF , !P5 ;  /* 0xff8000002ed47808 */ /* 0x000fe40006800000 */
[----:B------:R-:W-:Y:S02]  /*5dc0*/  FSEL R217, R85, -INF , !P3 ;  /* 0xff80000055d97808 */ /* 0x000fe40005800000 */
[----:B------:R-:W-:-:S02]  /*5dd0*/  ISETP.GE.AND P2, PT, R27, R225, PT ;  /* 0x000000e11b00720c */ /* 0x000fc40003f46270 */
[C---:B------:R-:W-:Y:S02]  /*5de0*/  ISETP.GE.AND P6, PT, R29.reuse, R226, PT ;  /* 0x000000e21d00720c */ /* 0x040fe40003fc6270 */
[C---:B------:R-:W-:Y:S02]  /*5df0*/  ISETP.GE.AND P5, PT, R29.reuse, R228, PT ;  /* 0x000000e41d00720c */ /* 0x040fe40003fa6270 */
[----:B------:R-:W-:Y:S02]  /*5e00*/  ISETP.GE.AND P3, PT, R29, R225, PT ;  /* 0x000000e11d00720c */ /* 0x000fe40003f66270 */
[----:B------:R-:W-:Y:S02]  /*5e10*/  ISETP.GT.AND P1, PT, R7, R29, PT ;  /* 0x0000001d0700720c */ /* 0x000fe40003f24270 */
[----:B------:R-:W-:Y:S02]  /*5e20*/  FSEL R231, R3, -INF , !P0 ;  /* 0xff80000003e77808 */ /* 0x000fe40004000000 */
        /* <DEDUP_REMOVED lines=69> */
.L_x_1031:
[----:B------:R3:W-:Y:S02]  /*6280*/  STS.128 [R220+0x8800], RZ ;  /* 0x008800ffdc007388 */ /* 0x0007e40000000c00 */
.L_x_1032:
[----:B------:R-:W-:Y:S05]  /*6290*/  BSYNC.RECONVERGENT B0 ;  /* 0x0000000000007941 */ /* 0x000fea0003800200 */
.L_x_1030:
[----:B------:R-:W0:Y:S02]  /*62a0*/  LDGDEPBAR ;  /* 0x00000000000079af */ /* 0x000e240000000000 */
.L_x_1029:
[----:B------:R-:W-:Y:S01]  /*62b0*/  FMNMX3.FTZ R0, R30, R31, R35, !PT ;  /* 0x0000001f1e007276 */ /* 0x000fe20007810023 */
[----:B-12---:R-:W1:Y:S01]  /*62c0*/  S2R R3, SR_CTAID.X ;  /* 0x0000000000037919 */ /* 0x006e620000002500 */
[----:B------:R-:W-:Y:S01]  /*62d0*/  SHF.R.U32.HI R17, RZ, 0x5, R219 ;  /* 0x00000005ff117819 */ /* 0x000fe200000116db */
[----:B------:R-:W2:Y:S01]  /*62e0*/  LDCU UR7, c[0x0][0x45c] ;  /* 0x00008b80ff0777ac */ /* 0x000ea20008000800 */
[----:B------:R-:W-:Y:S01]  /*62f0*/  FMNMX3.FTZ R0, R0, R8, R50, !PT ;  /* 0x0000000800007276 */ /* 0x000fe20007810032 */
[----:B------:R-:W-:Y:S01]  /*6300*/  IMAD.WIDE.U32 R162, R149, -0x2daee0ad, RZ ;  /* 0xd2511f5395a27825 */ /* 0x000fe200078e00ff */
[----:B------:R-:W-:Y:S01]  /*6310*/  STL [R1+0xac], R227 ;  /* 0x0000ace301007387 */ /* 0x000fe20000100800 */
[----:B------:R-:W-:Y:S01]  /*6320*/  USHF.L.U32 UR10, UR13, 0x1, URZ ;  /* 0x000000010d0a7899 */ /* 0x000fe200080006ff */
[----:B------:R-:W-:Y:S01]  /*6330*/  FMNMX3.FTZ R0, R0, R48, R47, !PT ;  /* 0x0000003000007276 */ /* 0x000fe2000781002f */
[C---:B------:R-:W-:Y:S01]  /*6340*/  VIADD R32, R243.reuse, 0xbb67ae85 ;  /* 0xbb67ae85f3207836 */ /* 0x040fe20000000000 */
[C---:B------:R-:W-:Y:S01]  /*6350*/  IADD3 R152, PT, PT, R242.reuse, 0x78dde6e4, RZ ;  /* 0x78dde6e4f2987810 */ /* 0x040fe20007ffe0ff */
[----:B------:R-:W-:Y:S01]  /*6360*/  VIADD R138, R242, 0x9e3779b9 ;  /* 0x9e3779b9f28a7836 */ /* 0x000fe20000000000 */
[----:B------:R-:W-:Y:S01]  /*6370*/  FMNMX3.FTZ R0, R0, R24, R169, !PT ;  /* 0x0000001800007276 */ /* 0x000fe200078100a9 */
[----:B------:R-:W-:Y:S01]  /*6380*/  VIADD R136, R242, 0x3c6ef372 ;  /* 0x3c6ef372f2887836 */ /* 0x000fe20000000000 */
[----:B------:R-:W-:Y:S01]  /*6390*/  STL [R1+0xa8], R226 ;  /* 0x0000a8e201007387 */ /* 0x000fe20000100800 */
[C---:B------:R-:W-:Y:S01]  /*63a0*/  VIADD R149, R243.reuse, 0x76cf5d0a ;  /* 0x76cf5d0af3957836 */ /* 0x040fe20000000000 */
[----:B------:R-:W-:Y:S01]  /*63b0*/  FMNMX3.FTZ R0, R0, R167, R164, !PT ;  /* 0x000000a700007276 */ /* 0x000fe200078100a4 */
[C---:B------:R-:W-:Y:S01]  /*63c0*/  VIADD R150, R243.reuse, 0x32370b8f ;  /* 0x32370b8ff3967836 */ /* 0x040fe20000000000 */
[----:B------:R-:W-:Y:S01]  /*63d0*/  STL [R1+0xa4], R225 ;  /* 0x0000a4e101007387 */ /* 0x000fe20000100800 */
[----:B------:R-:W-:Y:S01]  /*63e0*/  VIADD R151, R242, 0xdaa66d2b ;  /* 0xdaa66d2bf2977836 */ /* 0x000fe20000000000 */
[----:B------:R-:W-:Y:S01]  /*63f0*/  FMNMX3.FTZ R0, R0, R154, R216, !PT ;  /* 0x0000009a00007276 */ /* 0x000fe200078100d8 */
[C---:B------:R-:W-:Y:S01]  /*6400*/  VIADD R153, R243.reuse, 0xa9066899 ;  /* 0xa9066899f3997836 */ /* 0x040fe20000000000 */
[----:B------:R-:W-:Y:S01]  /*6410*/  STL [R1+0xa0], R224 ;  /* 0x0000a0e001007387 */ /* 0x000fe20000100800 */
[C---:B------:R-:W-:Y:S01]  /*6420*/  VIADD R148, R243.reuse, 0xed9eba14 ;  /* 0xed9eba14f3947836 */ /* 0x040fe20000000000 */
[----:B------:R-:W-:Y:S01]  /*6430*/  FMNMX3.FTZ R2, R0, R212, R209, !PT ;  /* 0x000000d400027276 */ /* 0x000fe200078100d1 */
[----:B------:R-:W4:Y:S01]  /*6440*/  LDC R16, c[0x0][0x4f8] ;  /* 0x00013e00ff107b82 */ /* 0x000f220000000800 */
[----:B------:R-:W-:Y:S01]  /*6450*/  FMNMX3.FTZ R0, R42, R43, R41, !PT ;  /* 0x0000002b2a007276 */ /* 0x000fe20007810029 */
[----:B------:R-:W-:Y:S01]  /*6460*/  STL [R1+0x9c], R220 ;  /* 0x00009cdc01007387 */ /* 0x000fe20000100800 */
[----:B------:R-:W-:Y:S01]  /*6470*/  FMNMX.FTZ R2, R208, R2, !PT ;  /* 0x00000002d0027209 */ /* 0x000fe20007810000 */
[----:B------:R-:W-:Y:S01]  /*6480*/  VIADD R155, R242, 0xb54cda56 ;  /* 0xb54cda56f29b7836 */ /* 0x000fe20000000000 */
[----:B------:R-:W-:Y:S01]  /*6490*/  FMNMX3.FTZ R0, R0, R21, R53, !PT ;  /* 0x0000001500007276 */ /* 0x000fe20007810035 */
[----:B------:R-:W-:Y:S01]  /*64a0*/  STL [R1+0x98], R215 ;  /* 0x000098d701007387 */ /* 0x000fe20000100800 */
[----:B------:R-:W-:-:S02]  /*64b0*/  VIADD R240, R243, 0x646e171e ;  /* 0x646e171ef3f07836 */ /* 0x000fc40000000000 */
[----:B------:R-:W-:Y:S01]  /*64c0*/  FMNMX3.FTZ R0, R0, R96, R51, !PT ;  /* 0x0000006000007276 */ /* 0x000fe20007810033 */
[----:B------:R-:W3:Y:S01]  /*64d0*/  SHFL.BFLY PT, R103, R2, 0x2, 0x1f ;  /* 0x0c401f0002677f89 */ /* 0x000ee200000e0000 */
[----:B-1----:R-:W-:Y:S02]  /*64e0*/  IMAD R17, R3, 0x8, R17 ;  /* 0x0000000803117824 */ /* 0x002fe400078e0211 */
[----:B------:R-:W-:Y:S01]  /*64f0*/  FMNMX3.FTZ R0, R0, R52, R170, !PT ;  /* 0x0000003400007276 */ /* 0x000fe200078100aa */
[----:B------:R-:W-:Y:S01]  /*6500*/  STL [R1+0x94], R214 ;  /* 0x000094d601007387 */ /* 0x000fe20000100800 */
[----:B------:R-:W-:Y:S02]  /*6510*/  IMAD.WIDE.U32 R6, R17, -0x326172a9, RZ ;  /* 0xcd9e8d5711067825 */ /* 0x000fe400078e00ff */
[----:B------:R-:W-:Y:S01]  /*6520*/  FMNMX3.FTZ R0, R0, R168, R166, !PT ;  /* 0x000000a800007276 */ /* 0x000fe200078100a6 */
[----:B------:R-:W-:Y:S02]  /*6530*/  STL [R1+0x90], R213 ;  /* 0x000090d501007387 */ /* 0x000fe40000100800 */
[----:B------:R-:W-:-:S02]  /*6540*/  LOP3.LUT R3, R242, R156, R7, 0x96, !PT ;  /* 0x0000009cf2037212 */ /* 0x000fc400078e9607 */
[----:B------:R-:W-:Y:S01]  /*6550*/  FMNMX3.FTZ R0, R0, R165, R218, !PT ;  /* 0x000000a500007276 */ /* 0x000fe200078100da */
[----:B------:R-:W-:Y:S01]  /*6560*/  STL.64 [R1+0x70], R162 ;  /* 0x000070a201007387 */ /* 0x000fe20000100a00 */
[----:B----4-:R-:W-:Y:S01]  /*6570*/  LOP3.LUT R16, R16, 0xff, RZ, 0xc0, !PT ;  /* 0x000000ff10107812 */ /* 0x010fe200078ec0ff */
[----:B------:R-:W-:Y:S01]  /*6580*/  IMAD.WIDE.U32 R146, R3, -0x2daee0ad, RZ ;  /* 0xd2511f5303927825 */ /* 0x000fe200078e00ff */
[----:B------:R-:W-:-:S03]  /*6590*/  FMNMX3.FTZ R0, R0, R217, R211, !PT ;  /* 0x000000d900007276 */ /* 0x000fc600078100d3 */
[----:B------:R-:W-:Y:S01]  /*65a0*/  IMAD R16, R16, 0x10000, R16 ;  /* 0x0001000010107824 */ /* 0x000fe200078e0210 */
[----:B------:R-:W-:Y:S01]  /*65b0*/  FMNMX.FTZ R0, R210, R0, !PT ;  /* 0x00000000d2007209 */ /* 0x000fe20007810000 */
[----:B------:R-:W-:Y:S01]  /*65c0*/  STL.64 [R1+0x80], R146 ;  /* 0x0000809201007387 */ /* 0x000fe20000100a00 */
[----:B------:R-:W-:Y:S02]  /*65d0*/  LOP3.LUT R3, R32, R162, R147, 0x96, !PT ;  /* 0x000000a220037212 */ /* 0x000fe400078e9693 */
[----:B---3--:R-:W-:Y:S01]  /*65e0*/  FMNMX.FTZ R103, R2, R103, !PT ;  /* 0x0000006702677209 */ /* 0x008fe20007810000 */
[----:B------:R-:W1:Y:S01]  /*65f0*/  SHFL.BFLY PT, R4, R0, 0x2, 0x1f ;  /* 0x0c401f0000047f89 */ /* 0x000e6200000e0000 */
[----:B------:R-:W-:Y:S01]  /*6600*/  LOP3.LUT R2, R243, UR10, R163, 0x96, !PT ;  /* 0x0000000af3027c12 */ /* 0x000fe2000f8e96a3 */
[----:B------:R-:W-:Y:S01]  /*6610*/  IMAD.WIDE.U32 R158, R3, -0x326172a9, RZ ;  /* 0xcd9e8d57039e7825 */ /* 0x000fe200078e00ff */
[----:B------:R-:W-:Y:S01]  /*6620*/  UIADD3 UR10, UPT, UPT, UR10, 0x1, URZ ;  /* 0x000000010a0a7890 */ /* 0x000fe2000fffe0ff */
[----:B------:R-:W3:Y:S02]  /*6630*/  SHFL.BFLY PT, R5, R103, 0x1, 0x1f ;  /* 0x0c201f0067057f89 */ /* 0x000ee400000e0000 */
[----:B------:R-:W-:-:S02]  /*6640*/  IMAD.WIDE.U32 R18, R2, -0x326172a9, RZ ;  /* 0xcd9e8d5702127825 */ /* 0x000fc400078e00ff */
[----:B------:R-:W-:Y:S03]  /*6650*/  STL.64 [R1+0x58], R158 ;  /* 0x0000589e01007387 */ /* 0x000fe60000100a00 */
[----:B------:R-:W-:-:S05]  /*6660*/  LOP3.LUT R2, R138, R6, R19, 0x96, !PT ;  /* 0x000000068a027212 */ /* 0x000fca00078e9613 */
[----:B------:R-:W-:-:S05]  /*6670*/  IMAD.WIDE.U32 R2, R2, -0x2daee0ad, RZ ;  /* 0xd2511f5302027825 */ /* 0x000fca00078e00ff */
[----:B------:R-:W-:Y:S02]  /*6680*/  LOP3.LUT R3, R149, R146, R3, 0x96, !PT ;  /* 0x0000009295037212 */ /* 0x000fe400078e9603 */
[----:B-1----:R-:W-:Y:S02]  /*6690*/  FMNMX.FTZ R102, R0, R4, !PT ;  /* 0x0000000400667209 */ /* 0x002fe40007810000 */
[----:B------:R-:W-:Y:S02]  /*66a0*/  LOP3.LUT R4, R136, R18, R159, 0x96, !PT ;  /* 0x0000001288047212 */ /* 0x000fe400078e969f */
[----:B---3--:R-:W-:Y:S01]  /*66b0*/  FMNMX.FTZ R103, R103, R5, !PT ;  /* 0x0000000567677209 */ /* 0x008fe20007810000 */
[----:B------:R-:W1:Y:S02]  /*66c0*/  SHFL.BFLY PT, R6, R102, 0x1, 0x1f ;  /* 0x0c201f0066067f89 */ /* 0x000e6400000e0000 */
[----:B------:R-:W-:Y:S01]  /*66d0*/  IMAD.WIDE.U32 R4, R4, -0x2daee0ad, RZ ;  /* 0xd2511f5304047825 */ /* 0x000fe200078e00ff */
[----:B------:R-:W-:-:S03]  /*66e0*/  FSETP.NEU.FTZ.AND P0, PT, R103, -INF , PT ;  /* 0xff8000006700780b */ /* 0x000fc60003f1d000 */
[----:B--2---:R-:W-:-:S05]  /*66f0*/  FMUL.FTZ R0, R103, UR7 ;  /* 0x0000000767007c20 */ /* 0x004fca0008410000 */
[----:B------:R-:W-:-:S05]  /*6700*/  FSEL R34, R0, RZ, P0 ;  /* 0x000000ff00227208 */ /* 0x000fca0000000000 */
[----:B------:R-:W-:-:S04]  /*6710*/  FFMA.FTZ R0, R30, UR7, -R34 ;  /* 0x000000071e007c23 */ /* 0x000fc80008010822 */
[----:B------:R2:W-:Y:S01]  /*6720*/  MUFU.EX2 R104, R0 ;  /* 0x0000000000687308 */ /* 0x0005e20000000800 */
[----:B-1----:R-:W-:-:S04]  /*6730*/  FMNMX.FTZ R102, R102, R6, !PT ;  /* 0x0000000666667209 */ /* 0x002fc80007810000 */
[----:B------:R-:W-:Y:S02]  /*6740*/  FSETP.NEU.FTZ.AND P0, PT, R102, -INF , PT ;  /* 0xff8000006600780b */ /* 0x000fe40003f1d000 */
[----:B--2---:R-:W-:Y:S01]  /*6750*/  LOP3.LUT R0, R150, R2, R5, 0x96, !PT ;  /* 0x0000000296007212 */ /* 0x004fe200078e9605 */
[----:B------:R-:W-:Y:S01]  /*6760*/  FFMA.FTZ R5, R31, UR7, -R34 ;  /* 0x000000071f057c23 */ /* 0x000fe20008010822 */
[----:B------:R-:W-:-:S03]  /*6770*/  IMAD.WIDE.U32 R2, R3, -0x326172a9, RZ ;  /* 0xcd9e8d5703027825 */ /* 0x000fc600078e00ff */
[----:B------:R1:W-:Y:S01]  /*6780*/  MUFU.EX2 R183, R5 ;  /* 0x0000000500b77308 */ /* 0x0003e20000000800 */
[----:B------:R-:W-:Y:S01]  /*6790*/  IMAD.WIDE.U32 R14, R0, -0x326172a9, RZ ;  /* 0xcd9e8d57000e7825 */ /* 0x000fe200078e00ff */
[----:B------:R-:W-:-:S04]  /*67a0*/  LOP3.LUT R3, R151, R158, R3, 0x96, !PT ;  /* 0x0000009e97037212 */ /* 0x000fc800078e9603 */
[----:B------:R-:W-:Y:S01]  /*67b0*/  LOP3.LUT R0, R152, R2, R15, 0x96, !PT ;  /* 0x0000000298007212 */ /* 0x000fe200078e960f */
[----:B------:R-:W-:-:S04]  /*67c0*/  IMAD.WIDE.U32 R2, R3, -0x2daee0ad, RZ ;  /* 0xd2511f5303027825 */ /* 0x000fc800078e00ff */
[----:B------:R-:W-:-:S04]  /*67d0*/  IMAD.WIDE.U32 R12, R0, -0x2daee0ad, RZ ;  /* 0xd2511f53000c7825 */ /* 0x000fc800078e00ff */
[--C-:B------:R-:W-:Y:S01]  /*67e0*/  FFMA.FTZ R0, R8, UR7, -R34.reuse ;  /* 0x0000000708007c23 */ /* 0x100fe20008010822 */
[----:B------:R-:W-:Y:S02]  /*67f0*/  LOP3.LUT R4, R148, R4, R3, 0x96, !PT ;  /* 0x0000000494047212 */ /* 0x000fe400078e9603 */
[----:B------:R-:W-:Y:S01]  /*6800*/  LOP3.LUT R2, R153, R2, R13, 0x96, !PT ;  /* 0x0000000299027212 */ /* 0x000fe200078e960d */
[----:B-1----:R-:W-:Y:S01]  /*6810*/  FFMA.FTZ R5, R35, UR7, -R34 ;  /* 0x0000000723057c23 */ /* 0x002fe20008010822 */
[----:B------:R-:W-:Y:S01]  /*6820*/  MUFU.EX2 R175, R0 ;  /* 0x0000000000af7308 */ /* 0x000fe20000000800 */
[----:B------:R-:W-:-:S04]  /*6830*/  IMAD.WIDE.U32 R10, R4, -0x326172a9, RZ ;  /* 0xcd9e8d57040a7825 */ /* 0x000fc800078e00ff */
[----:B------:R-:W-:-:S03]  /*6840*/  IMAD.WIDE.U32 R2, R2, -0x326172a9, RZ ;  /* 0xcd9e8d5702027825 */ /* 0x000fc600078e00ff */
[----:B------:R1:W2:Y:S01]  /*6850*/  MUFU.EX2 R214, R5 ;  /* 0x0000000500d67308 */ /* 0x0002a20000000800 */
[C---:B------:R-:W-:Y:S02]  /*6860*/  PRMT R6, R2.reuse, 0x7771, RZ ;  /* 0x0000777102067816 */ /* 0x040fe400000000ff */
[----:B------:R-:W-:Y:S01]  /*6870*/  PRMT R4, R2, 0x7772, RZ ;  /* 0x0000777202047816 */ /* 0x000fe200000000ff */
[----:B-1----:R-:W-:-:S05]  /*6880*/  FMUL.FTZ R5, R102, UR7 ;  /* 0x0000000766057c20 */ /* 0x002fca0008410000 */
[----:B------:R-:W-:Y:S02]  /*6890*/  FSEL R33, R5, RZ, P0 ;  /* 0x000000ff05217208 */ /* 0x000fe40000000000 */
[----:B------:R-:W-:-:S03]  /*68a0*/  PRMT R5, R2, 0x7773, RZ ;  /* 0x0000777302057816 */ /* 0x000fc600000000ff */
[----:B------:R-:W-:Y:S01]  /*68b0*/  FFMA.FTZ R0, R42, UR7, -R33 ;  /* 0x000000072a007c23 */ /* 0x000fe20008010821 */
[----:B------:R-:W-:Y:S01]  /*68c0*/  PRMT R9, R4, 0x5410, R5 ;  /* 0x0000541004097816 */ /* 0x000fe20000000005 */
[----:B------:R-:W-:Y:S02]  /*68d0*/  IMAD.MOV.U32 R4, RZ, RZ, 0x20 ;  /* 0x00000020ff047424 */ /* 0x000fe400078e00ff */
[----:B------:R1:W-:Y:S03]  /*68e0*/  MUFU.EX2 R226, R0 ;  /* 0x0000000000e27308 */ /* 0x0003e60000000800 */
[----:B------:R-:W-:Y:S01]  /*68f0*/  SEL R5, R4, 0xffffffe0, !P4 ;  /* 0xffffffe004057807 */ /* 0x000fe20006000000 */
[----:B-1----:R-:W-:Y:S01]  /*6900*/  IMAD.MOV.U32 R0, RZ, RZ, R2 ;  /* 0x000000ffff007224 */ /* 0x002fe200078e0002 */
[----:B------:R-:W-:Y:S01]  /*6910*/  LOP3.LUT R2, R155, R10, R3, 0x96, !PT ;  /* 0x0000000a9b027212 */ /* 0x000fe200078e9603 */
[----:B------:R-:W-:-:S03]  /*6920*/  FFMA.FTZ R3, R43, UR7, -R33 ;  /* 0x000000072b037c23 */ /* 0x000fc60008010821 */
[----:B------:R-:W-:Y:S01]  /*6930*/  LOP3.LUT R0, R0, 0xff, RZ, 0xc0, !PT ;  /* 0x000000ff00007812 */ /* 0x000fe200078ec0ff */
[----:B------:R1:W-:Y:S01]  /*6940*/  MUFU.EX2 R227, R3 ;  /* 0x0000000300e37308 */ /* 0x0003e20000000800 */
[----:B------:R-:W-:Y:S02]  /*6950*/  LOP3.LUT R7, R2, 0xff, RZ, 0xc0, !PT ;  /* 0x000000ff02077812 */ /* 0x000fe400078ec0ff */
[----:B------:R-:W-:Y:S02]  /*6960*/  PRMT R8, R0, 0x5410, R6 ;  /* 0x0000541000087816 */ /* 0x000fe40000000006 */
[----:B------:R-:W-:Y:S02]  /*6970*/  LOP3.LUT R0, R157, 0x120, R160, 0xf8, !PT ;  /* 0x000001209d007812 */ /* 0x000fe400078ef8a0 */
[----:B------:R-:W-:Y:S02]  /*6980*/  SHF.R.U32.HI R6, RZ, 0x18, R2 ;  /* 0x00000018ff067819 */ /* 0x000fe40000011602 */
[----:B------:R-:W-:Y:S01]  /*6990*/  LEA R35, R0, UR5, 0x1 ;  /* 0x0000000500237c11 */ /* 0x000fe2000f8e08ff */
[----:B------:R-:W-:Y:S01]  /*69a0*/  FFMA.FTZ R0, R41, UR7, -R33 ;  /* 0x0000000729007c23 */ /* 0x000fe20008010821 */
[----:B------:R-:W-:-:S03]  /*69b0*/  IADD3 R41, PT, PT, R242, 0x1715609d, RZ ;  /* 0x1715609df2297810 */ /* 0x000fc60007ffe0ff */
[----:B------:R3:W-:Y:S01]  /*69c0*/  MUFU.EX2 R213, R0 ;  /* 0x0000000000d57308 */ /* 0x0007e20000000800 */
[----:B------:R-:W-:Y:S01]  /*69d0*/  IMAD.IADD R40, R5, 0x1, R35 ;  /* 0x0000000105287824 */ /* 0x000fe200078e0223 */
[----:B------:R-:W-:Y:S01]  /*69e0*/  LDSM.16.MT88.4 R88, [R35+0xa000] ;  /* 0x00a000002358783b */ /* 0x000fe20000004200 */
[----:B-1----:R-:W-:-:S03]  /*69f0*/  FMNMX3.FTZ R3, R107, R101, R100, !PT ;  /* 0x000000656b037276 */ /* 0x002fc60007810064 */
[----:B------:R-:W1:Y:S01]  /*6a00*/  LDSM.16.MT88.4 R80, [R40+0x9000] ;  /* 0x009000002850783b */ /* 0x000e620000004200 */
[----:B------:R-:W-:-:S03]  /*6a10*/  FMNMX3.FTZ R3, R3, R105, R144, !PT ;  /* 0x0000006903037276 */ /* 0x000fc60007810090 */
[----:B------:R-:W4:Y:S01]  /*6a20*/  LDSM.16.MT88.4 R76, [R35+0x9000] ;  /* 0x00900000234c783b */ /* 0x000f220000004200 */
[----:B------:R-:W-:Y:S02]  /*6a30*/  FMNMX3.FTZ R5, R3, R142, R140, !PT ;  /* 0x0000008e03057276 */ /* 0x000fe4000781008c */
[C---:B------:R-:W-:Y:S01]  /*6a40*/  PRMT R3, R2.reuse, 0x7632, R3 ;  /* 0x0000763202037816 */ /* 0x040fe20000000003 */
[----:B------:R-:W4:Y:S01]  /*6a50*/  LDSM.16.MT88.4 R84, [R40+0xa000] ;  /* 0x00a000002854783b */ /* 0x000f220000004200 */
[----:B------:R-:W-:Y:S01]  /*6a60*/  FMNMX3.FTZ R5, R5, R137, R177, !PT ;  /* 0x0000008905057276 */ /* 0x000fe200078100b1 */
[----:B---3--:R-:W-:Y:S01]  /*6a70*/  FFMA.FTZ R0, R21, UR7, -R33 ;  /* 0x0000000715007c23 */ /* 0x008fe20008010821 */
[----:B------:R-:W-:Y:S01]  /*6a80*/  LOP3.LUT R3, R3, 0xff, RZ, 0xc0, !PT ;  /* 0x000000ff03037812 */ /* 0x000fe200078ec0ff */
[----:B------:R-:W-:Y:S02]  /*6a90*/  LDSM.16.MT88.4 R120, [R35+0xb000] ;  /* 0x00b000002378783b */ /* 0x000fe40000004200 */
[----:B------:R3:W1:Y:S02]  /*6aa0*/  MUFU.EX2 R189, R0 ;  /* 0x0000000000bd7308 */ /* 0x0006640000000800 */
[----:B------:R-:W-:Y:S04]  /*6ab0*/  LDSM.16.MT88.4 R108, [R40+0xb000] ;  /* 0x00b00000286c783b */ /* 0x000fe80000004200 */
[----:B------:R-:W-:Y:S04]  /*6ac0*/  LDSM.16.MT88.4 R116, [R40+0x9400] ;  /* 0x009400002874783b */ /* 0x000fe80000004200 */
[----:B------:R-:W-:Y:S04]  /*6ad0*/  LDSM.16.MT88.4 R128, [R35+0xa400] ;  /* 0x00a400002380783b */ /* 0x000fe80000004200 */
[----:B------:R-:W-:Y:S01]  /*6ae0*/  LDSM.16.MT88.4 R92, [R35+0x9400] ;  /* 0x00940000235c783b */ /* 0x000fe20000004200 */
[----:B---3--:R-:W-:-:S03]  /*6af0*/  LOP3.LUT R0, R2, 0xffff, RZ, 0xc0, !PT ;  /* 0x0000ffff02007812 */ /* 0x008fc600078ec0ff */
[----:B------:R-:W-:Y:S01]  /*6b00*/  LDSM.16.MT88.4 R112, [R40+0xa400] ;  /* 0x00a400002870783b */ /* 0x000fe20000004200 */
[----:B--2---:R-:W-:Y:S02]  /*6b10*/  F2FP.F16.F32.PACK_AB R2, R175, R214 ;  /* 0x000000d6af02723e */ /* 0x004fe400000000ff */
[----:B------:R-:W-:Y:S01]  /*6b20*/  SHF.R.U32.HI R4, RZ, 0x8, R0 ;  /* 0x00000008ff047819 */ /* 0x000fe20000011600 */
[----:B------:R-:W-:Y:S01]  /*6b30*/  LDSM.16.MT88.4 R124, [R35+0xb400] ;  /* 0x00b40000237c783b */ /* 0x000fe20000004200 */
[----:B------:R-:W-:Y:S02]  /*6b40*/  HSET2.LE.AND R0, R8, R16, PT ;  /* 0x0000001008007233 */ /* 0x000fe40003803000 */
[----:B------:R-:W-:Y:S02]  /*6b50*/  PRMT R4, R7, 0x5410, R4 ;  /* 0x0000541007047816 */ /* 0x000fe40000000004 */
[----:B------:R-:W-:Y:S02]  /*6b60*/  PRMT R7, R3, 0x5410, R6 ;  /* 0x0000541003077816 */ /* 0x000fe40000000006 */
[----:B------:R-:W-:-:S02]  /*6b70*/  LOP3.LUT R6, R2, R0, RZ, 0xc0, !PT ;  /* 0x0000000002067212 */ /* 0x000fc400078ec0ff */
[----:B------:R-:W-:Y:S02]  /*6b80*/  FMNMX3.FTZ R0, R5, R178, R176, !PT ;  /* 0x000000b205007276 */ /* 0x000fe400078100b0 */
[----:B------:R-:W-:Y:S02]  /*6b90*/  LOP3.LUT R3, R9, 0xff00ff, RZ, 0xc0, !PT ;  /* 0x00ff00ff09037812 */ /* 0x000fe400078ec0ff */
[----:B------:R-:W-:Y:S02]  /*6ba0*/  FMNMX3.FTZ R9, R0, R171, R252, !PT ;  /* 0x000000ab00097276 */ /* 0x000fe400078100fc */
[----:B-1----:R-:W-:Y:S02]  /*6bb0*/  F2FP.F16.F32.PACK_AB R2, R189, R213 ;  /* 0x000000d5bd02723e */ /* 0x002fe400000000ff */
[--C-:B------:R-:W-:Y:S02]  /*6bc0*/  HSET2.LE.AND R0, R3, R16.reuse, PT ;  /* 0x0000001003007233 */ /* 0x100fe40003803000 */
[----:B------:R-:W-:-:S02]  /*6bd0*/  HSET2.LE.AND R5, R7, R16, PT ;  /* 0x0000001007057233 */ /* 0x000fc40003803000 */
[----:B------:R-:W-:Y:S02]  /*6be0*/  HSET2.LE.AND R3, R4, R16, PT ;  /* 0x0000001004037233 */ /* 0x000fe40003803000 */
[----:B------:R-:W-:Y:S01]  /*6bf0*/  LOP3.LUT R7, R2, R0, RZ, 0xc0, !PT ;  /* 0x0000000002077212 */ /* 0x000fe200078ec0ff */
[----:B------:R-:W-:Y:S01]  /*6c00*/  FFMA.FTZ R2, R50, UR7, -R34 ;  /* 0x0000000732027c23 */ /* 0x000fe20008010822 */
[----:B------:R-:W-:Y:S02]  /*6c10*/  FMNMX3.FTZ R0, R9, R230, R222, !PT ;  /* 0x000000e609007276 */ /* 0x000fe400078100de */
[----:B------:R-:W-:Y:S01]  /*6c20*/  F2FP.F16.F32.PACK_AB R4, R183, R104 ;  /* 0x00000068b704723e */ /* 0x000fe200000000ff */
[----:B------:R1:W-:Y:S01]  /*6c30*/  MUFU.EX2 R188, R2 ;  /* 0x0000000200bc7308 */ /* 0x0003e20000000800 */
[----:B------:R-:W-:Y:S02]  /*6c40*/  FMNMX.FTZ R0, R221, R0, !PT ;  /* 0x00000000dd007209 */ /* 0x000fe40007810000 */
[----:B------:R-:W-:Y:S01]  /*6c50*/  LOP3.LUT R4, R4, R3, RZ, 0xc0, !PT ;  /* 0x0000000304047212 */ /* 0x000fe200078ec0ff */
[--C-:B------:R-:W-:Y:S01]  /*6c60*/  FFMA.FTZ R3, R47, UR7, -R34.reuse ;  /* 0x000000072f037c23 */ /* 0x100fe20008010822 */
[----:B------:R-:W-:Y:S01]  /*6c70*/  F2FP.F16.F32.PACK_AB R8, R227, R226 ;  /* 0x000000e2e308723e */ /* 0x000fe200000000ff */
[----:B------:R-:W2:Y:S02]  /*6c80*/  SHFL.BFLY PT, R9, R0, 0x2, 0x1f ;  /* 0x0c401f0000097f89 */ /* 0x000ea400000e0000 */
[----:B------:R-:W-:Y:S01]  /*6c90*/  MUFU.EX2 R145, R3 ;  /* 0x0000000300917308 */ /* 0x000fe20000000800 */
[----:B------:R-:W-:Y:S01]  /*6ca0*/  LOP3.LUT R5, R8, R5, RZ, 0xc0, !PT ;  /* 0x0000000508057212 */ /* 0x000fe200078ec0ff */
[----:B------:R-:W-:-:S06]  /*6cb0*/  FFMA.FTZ R8, R24, UR7, -R34 ;  /* 0x0000000718087c23 */ /* 0x000fcc0008010822 */
[----:B------:R-:W3:Y:S01]  /*6cc0*/  MUFU.EX2 R42, R8 ;  /* 0x00000008002a7308 */ /* 0x000ee20000000800 */
[----:B-1----:R-:W-:Y:S01]  /*6cd0*/  FFMA.FTZ R2, R48, UR7, -R34 ;  /* 0x0000000730027c23 */ /* 0x002fe20008010822 */
[C---:B------:R-:W-:Y:S06]  /*6ce0*/  HMMA.16816.F32 R68, R4.reuse, R80, RZ ;  /* 0x000000500444723c */ /* 0x040fec00000018ff */
[----:B------:R1:W-:Y:S02]  /*6cf0*/  MUFU.EX2 R174, R2 ;  /* 0x0000000200ae7308 */ /* 0x0003e40000000800 */
[C---:B------:R-:W-:Y:S08]  /*6d00*/  HMMA.16816.F32 R64, R4.reuse, R88, RZ ;  /* 0x000000580440723c */ /* 0x040ff000000018ff */
[----:B----4-:R-:W-:Y:S01]  /*6d10*/  HMMA.16816.F32 R72, R4, R76, RZ ;  /* 0x0000004c0448723c */ /* 0x010fe200000018ff */
[----:B-1----:R-:W-:-:S07]  /*6d20*/  LOP3.LUT R2, R41, R14, R11, 0x96, !PT ;  /* 0x0000000e29027212 */ /* 0x002fce00078e960b */
[----:B------:R-:W-:Y:S01]  /*6d30*/  HMMA.16816.F32 R60, R4, R84, RZ ;  /* 0x00000054043c723c */ /* 0x000fe200000018ff */
[----:B--2---:R-:W-:Y:S01]  /*6d40*/  FMNMX.FTZ R14, R0, R9, !PT ;  /* 0x00000009000e7209 */ /* 0x004fe20007810000 */
[----:B------:R-:W-:Y:S01]  /*6d50*/  FFMA.FTZ R9, R53, UR7, -R33 ;  /* 0x0000000735097c23 */ /* 0x000fe20008010821 */
[----:B------:R-:W-:-:S03]  /*6d60*/  IMAD.WIDE.U32 R2, R2, -0x2daee0ad, RZ ;  /* 0xd2511f5302027825 */ /* 0x000fc600078e00ff */
[----:B------:R1:W-:Y:S01]  /*6d70*/  MUFU.EX2 R220, R9 ;  /* 0x0000000900dc7308 */ /* 0x0003e20000000800 */
[----:B------:R-:W-:Y:S01]  /*6d80*/  IMAD.MOV.U32 R10, RZ, RZ, R2 ;  /* 0x000000ffff0a7224 */ /* 0x000fe200078e0002 */
[----:B------:R-:W-:Y:S01]  /*6d90*/  LOP3.LUT R0, R240, R12, R3, 0x96, !PT ;  /* 0x0000000cf0007212 */ /* 0x000fe200078e9603 */
[C---:B------:R-:W-:Y:S01]  /*6da0*/  HMMA.16816.F32 R44, R4.reuse, R120, RZ ;  /* 0x00000078042c723c */ /* 0x040fe200000018ff */
[C---:B------:R-:W-:Y:S02]  /*6db0*/  PRMT R8, R2.reuse, 0x7773, RZ ;  /* 0x0000777302087816 */ /* 0x040fe400000000ff */
[C---:B------:R-:W-:Y:S02]  /*6dc0*/  PRMT R3, R2.reuse, 0x7772, RZ ;  /* 0x0000777202037816 */ /* 0x040fe400000000ff */
[----:B------:R-:W-:Y:S02]  /*6dd0*/  PRMT R11, R2, 0x7771, RZ ;  /* 0x00007771020b7816 */ /* 0x000fe400000000ff */
[----:B------:R-:W-:Y:S01]  /*6de0*/  PRMT R12, R3, 0x5410, R8 ;  /* 0x00005410030c7816 */ /* 0x000fe20000000008 */
[----:B------:R-:W-:Y:S01]  /*6df0*/  FFMA.FTZ R3, R51, UR7, -R33 ;  /* 0x0000000733037c23 */ /* 0x000fe20008010821 */
[----:B------:R-:W-:Y:S01]  /*6e00*/  LOP3.LUT R2, R0, 0xffff, RZ, 0xc0, !PT ;  /* 0x0000ffff00027812 */ /* 0x000fe200078ec0ff */
[----:B------:R-:W-:Y:S01]  /*6e10*/  HMMA.16816.F32 R24, R4, R108, RZ ;  /* 0x0000006c0418723c */ /* 0x000fe200000018ff */
[----:B------:R-:W-:Y:S01]  /*6e20*/  FMNMX3.FTZ R8, R133, R134, R106, !PT ;  /* 0x0000008685087276 */ /* 0x000fe2000781006a */
[----:B------:R2:W-:Y:S01]  /*6e30*/  MUFU.EX2 R219, R3 ;  /* 0x0000000300db7308 */ /* 0x0005e20000000800 */
[----:B------:R-:W-:-:S02]  /*6e40*/  LOP3.LUT R10, R10, 0xff, RZ, 0xc0, !PT ;  /* 0x000000ff0a0a7812 */ /* 0x000fc400078ec0ff */
[----:B-1----:R-:W-:Y:S02]  /*6e50*/  LOP3.LUT R9, R0, 0xff, RZ, 0xc0, !PT ;  /* 0x000000ff00097812 */ /* 0x002fe400078ec0ff */
[----:B------:R-:W-:Y:S01]  /*6e60*/  SHF.R.U32.HI R2, RZ, 0x8, R2 ;  /* 0x00000008ff027819 */ /* 0x000fe20000011602 */
[C---:B------:R-:W-:Y:S01]  /*6e70*/  HMMA.16816.F32 R48, R4.reuse, R78, RZ ;  /* 0x0000004e0430723c */ /* 0x040fe200000018ff */
[----:B------:R-:W-:Y:S02]  /*6e80*/  FMNMX3.FTZ R8, R8, R132, R143, !PT ;  /* 0x0000008408087276 */ /* 0x000fe4000781008f */
[----:B------:R-:W-:Y:S02]  /*6e90*/  PRMT R10, R10, 0x5410, R11 ;  /* 0x000054100a0a7816 */ /* 0x000fe4000000000b */
[--C-:B------:R-:W-:Y:S02]  /*6ea0*/  PRMT R11, R9, 0x5410, R2.reuse ;  /* 0x00005410090b7816 */ /* 0x100fe40000000002 */
[----:B------:R-:W-:Y:S01]  /*6eb0*/  PRMT R2, R0, 0x7632, R2 ;  /* 0x0000763200027816 */ /* 0x000fe20000000002 */
[----:B------:R-:W-:Y:S01]  /*6ec0*/  HMMA.16816.F32 R28, R4, R82, RZ ;  /* 0x00000052041c723c */ /* 0x000fe200000018ff */
[----:B------:R-:W-:Y:S01]  /*6ed0*/  FMNMX3.FTZ R8, R8, R141, R139, !PT ;  /* 0x0000008d08087276 */ /* 0x000fe2000781008b */
[----:B--2---:R-:W-:Y:S01]  /*6ee0*/  FFMA.FTZ R3, R52, UR7, -R33 ;  /* 0x0000000734037c23 */ /* 0x004fe20008010821 */
[----:B------:R-:W-:-:S02]  /*6ef0*/  SHF.R.U32.HI R9, RZ, 0x18, R0 ;  /* 0x00000018ff097819 */ /* 0x000fc40000011600 */
[----:B------:R-:W-:Y:S01]  /*6f00*/  HSET2.LE.AND R0, R10, R16, PT ;  /* 0x000000100a007233 */ /* 0x000fe20003803000 */
[----:B------:R1:W2:Y:S01]  /*6f10*/  MUFU.EX2 R43, R3 ;  /* 0x00000003002b7308 */ /* 0x0002a20000000800 */
[----:B------:R-:W-:Y:S01]  /*6f20*/  FMNMX3.FTZ R8, R8, R135, R181, !PT ;  /* 0x0000008708087276 */ /* 0x000fe200078100b5 */
[C---:B------:R-:W-:Y:S08]  /*6f30*/  HMMA.16816.F32 R56, R4.reuse, R90, RZ ;  /* 0x0000005a0438723c */ /* 0x040ff000000018ff */
[----:B------:R-:W-:Y:S01]  /*6f40*/  HMMA.16816.F32 R52, R4, R86, RZ ;  /* 0x000000560434723c */ /* 0x000fe200000018ff */
[----:B-1----:R-:W-:-:S07]  /*6f50*/  FFMA.FTZ R3, R96, UR7, -R33 ;  /* 0x0000000760037c23 */ /* 0x002fce0008010821 */
[C---:B------:R-:W-:Y:S01]  /*6f60*/  HMMA.16816.F32 R36, R4.reuse, R122, RZ ;  /* 0x0000007a0424723c */ /* 0x040fe200000018ff */
[----:B------:R-:W-:Y:S01]  /*6f70*/  LDSM.16.MT88.4 R96, [R40+0xb400] ;  /* 0x00b400002860783b */ /* 0x000fe20000004200 */
[----:B------:R1:W4:Y:S06]  /*6f80*/  MUFU.EX2 R157, R3 ;  /* 0x00000003009d7308 */ /* 0x00032c0000000800 */
[----:B------:R-:W-:Y:S01]  /*6f90*/  HMMA.16816.F32 R20, R4, R110, RZ ;  /* 0x0000006e0414723c */ /* 0x000fe200000018ff */
[----:B-1----:R-:W-:Y:S02]  /*6fa0*/  LOP3.LUT R3, R2, 0xff, RZ, 0xc0, !PT ;  /* 0x000000ff02037812 */ /* 0x002fe400078ec0ff */
[----:B---3--:R-:W-:-:S02]  /*6fb0*/  F2FP.F16.F32.PACK_AB R2, R42, R145 ;  /* 0x000000912a02723e */ /* 0x008fc400000000ff */
[----:B------:R-:W-:Y:S02]  /*6fc0*/  PRMT R9, R3, 0x5410, R9 ;  /* 0x0000541003097816 */ /* 0x000fe40000000009 */
[----:B------:R-:W-:Y:S02]  /*6fd0*/  LOP3.LUT R10, R2, R0, RZ, 0xc0, !PT ;  /* 0x00000000020a7212 */ /* 0x000fe400078ec0ff */
[----:B------:R-:W-:Y:S02]  /*6fe0*/  FMNMX3.FTZ R0, R8, R182, R180, !PT ;  /* 0x000000b608007276 */ /* 0x000fe400078100b4 */
[----:B------:R-:W-:Y:S02]  /*6ff0*/  LOP3.LUT R3, R12, 0xff00ff, RZ, 0xc0, !PT ;  /* 0x00ff00ff0c037812 */ /* 0x000fe400078ec0ff */
[----:B------:R-:W-:Y:S02]  /*7000*/  FMNMX3.FTZ R13, R0, R179, R241, !PT ;  /* 0x000000b3000d7276 */ /* 0x000fe400078100f1 */
[----:B--2---:R-:W-:-:S02]  /*7010*/  F2FP.F16.F32.PACK_AB R2, R43, R219 ;  /* 0x000000db2b02723e */ /* 0x004fc400000000ff */
[--C-:B------:R-:W-:Y:S02]  /*7020*/  HSET2.LE.AND R0, R3, R16.reuse, PT ;  /* 0x0000001003007233 */ /* 0x100fe40003803000 */
[--C-:B------:R-:W-:Y:S02]  /*7030*/  HSET2.LE.AND R3, R11, R16.reuse, PT ;  /* 0x000000100b037233 */ /* 0x100fe40003803000 */
[----:B------:R-:W-:Y:S02]  /*7040*/  F2FP.F16.F32.PACK_AB R8, R174, R188 ;  /* 0x000000bcae08723e */ /* 0x000fe400000000ff */
[----:B------:R-:W-:Y:S01]  /*7050*/  LOP3.LUT R11, R2, R0, RZ, 0xc0, !PT ;  /* 0x00000000020b7212 */ /* 0x000fe200078ec0ff */
[----:B------:R-:W-:Y:S01]  /*7060*/  VIADD R2, R17, 0x4 ;  /* 0x0000000411027836 */ /* 0x000fe20000000000 */
[----:B------:R-:W-:Y:S02]  /*7070*/  FMNMX3.FTZ R0, R13, R231, R223, !PT ;  /* 0x000000e70d007276 */ /* 0x000fe400078100df */
[----:B------:R-:W-:Y:S01]  /*7080*/  HSET2.LE.AND R9, R9, R16, PT ;  /* 0x0000001009097233 */ /* 0x000fe20003803000 */
[----:B------:R-:W-:Y:S01]  /*7090*/  IMAD.WIDE.U32 R160, R2, -0x326172a9, RZ ;  /* 0xcd9e8d5702a07825 */ /* 0x000fe200078e00ff */
[----:B------:R-:W-:-:S02]  /*70a0*/  FMNMX.FTZ R0, R229, R0, !PT ;  /* 0x00000000e5007209 */ /* 0x000fc40007810000 */
[----:B----4-:R-:W-:Y:S02]  /*70b0*/  F2FP.F16.F32.PACK_AB R12, R157, R220 ;  /* 0x000000dc9d0c723e */ /* 0x010fe400000000ff */
[----:B------:R-:W-:Y:S01]  /*70c0*/  LOP3.LUT R8, R8, R3, RZ, 0xc0, !PT ;  /* 0x0000000308087212 */ /* 0x000fe200078ec0ff */
[----:B------:R-:W1:Y:S01]  /*70d0*/  SHFL.BFLY PT, R4, R0, 0x2, 0x1f ;  /* 0x0c401f0000047f89 */ /* 0x000e6200000e0000 */
[----:B------:R-:W-:Y:S02]  /*70e0*/  LOP3.LUT R9, R12, R9, RZ, 0xc0, !PT ;  /* 0x000000090c097212 */ /* 0x000fe400078ec0ff */
[----:B------:R-:W-:Y:S01]  /*70f0*/  LOP3.LUT R2, R242, R156, R161, 0x96, !PT ;  /* 0x0000009cf2027212 */ /* 0x000fe200078e96a1 */
[----:B------:R-:W2:Y:S04]  /*7100*/  SHFL.BFLY PT, R3, R14, 0x1, 0x1f ;  /* 0x0c201f000e037f89 */ /* 0x000ea800000e0000 */
[----:B------:R-:W-:Y:S01]  /*7110*/  HMMA.16816.F32 R68, R8, R116, R68 ;  /* 0x000000740844723c */ /* 0x000fe20000001844 */
[----:B------:R-:W-:-:S05]  /*7120*/  IMAD.WIDE.U32 R172, R2, -0x2daee0ad, RZ ;  /* 0xd2511f5302ac7825 */ /* 0x000fca00078e00ff */
[----:B------:R-:W-:Y:S01]  /*7130*/  LOP3.LUT R2, R32, R162, R173, 0x96, !PT ;  /* 0x000000a220027212 */ /* 0x000fe200078e96ad */
[----:B------:R-:W-:Y:S01]  /*7140*/  STL.64 [R1+0x78], R172 ;  /* 0x000078ac01007387 */ /* 0x000fe20000100a00 */
[----:B------:R-:W-:Y:S01]  /*7150*/  HMMA.16816.F32 R64, R8, R128, R64 ;  /* 0x000000800840723c */ /* 0x000fe20000001840 */
[----:B-1----:R-:W-:-:S07]  /*7160*/  FMNMX.FTZ R0, R0, R4, !PT ;  /* 0x0000000400007209 */ /* 0x002fce0007810000 */
[C---:B------:R-:W-:Y:S01]  /*7170*/  HMMA.16816.F32 R200, R8.reuse, R92, R72 ;  /* 0x0000005c08c8723c */ /* 0x040fe20000001848 */
[----:B------:R-:W-:Y:S02]  /*7180*/  IMAD.MOV.U32 R75, RZ, RZ, R104 ;  /* 0x000000ffff4b7224 */ /* 0x000fe400078e0068 */
[----:B------:R-:W-:Y:S01]  /*7190*/  MOV R13, R68 ;  /* 0x00000044000d7202 */ /* 0x000fe20000000f00 */
[----:B------:R-:W-:Y:S01]  /*71a0*/  IMAD.MOV.U32 R5, RZ, RZ, R70 ;  /* 0x000000ffff057224 */ /* 0x000fe200078e0046 */
[----:B--2---:R-:W-:Y:S01]  /*71b0*/  FMNMX.FTZ R104, R14, R3, !PT ;  /* 0x000000030e687209 */ /* 0x004fe20007810000 */
[----:B------:R-:W1:Y:S01]  /*71c0*/  SHFL.BFLY PT, R12, R0, 0x1, 0x1f ;  /* 0x0c201f00000c7f89 */ /* 0x000e6200000e0000 */
[----:B------:R-:W-:Y:S01]  /*71d0*/  IMAD.MOV.U32 R15, RZ, RZ, R69 ;  /* 0x000000ffff0f7224 */ /* 0x000fe200078e0045 */
[----:B------:R-:W-:Y:S01]  /*71e0*/  LOP3.LUT R3, R138, R160, R19, 0x96, !PT ;  /* 0x000000a08a037212 */ /* 0x000fe200078e9613 */
[----:B------:R-:W-:Y:S02]  /*71f0*/  IMAD.MOV.U32 R6, RZ, RZ, R71 ;  /* 0x000000ffff067224 */ /* 0x000fe400078e0047 */
[C---:B------:R-:W-:Y:S01]  /*7200*/  FMUL.FTZ R4, R104.reuse, UR7 ;  /* 0x0000000768047c20 */ /* 0x040fe20008410000 */
[----:B------:R-:W-:Y:S01]  /*7210*/  IMAD.MOV.U32 R70, RZ, RZ, R64 ;  /* 0x000000ffff467224 */ /* 0x000fe200078e0040 */
[----:B------:R-:W-:Y:S01]  /*7220*/  FSETP.NEU.FTZ.AND P0, PT, R104, -INF , PT ;  /* 0xff8000006800780b */ /* 0x000fe20003f1d000 */
[----:B------:R-:W-:Y:S01]  /*7230*/  IMAD.MOV.U32 R69, RZ, RZ, R65 ;  /* 0x000000ffff457224 */ /* 0x000fe200078e0041 */
[----:B------:R-:W-:Y:S01]  /*7240*/  HMMA.16816.F32 R248, R8, R112, R60 ;  /* 0x0000007008f8723c */ /* 0x000fe2000000183c */
[----:B------:R-:W-:Y:S01]  /*7250*/  IMAD.WIDE.U32 R64, R2, -0x326172a9, RZ ;  /* 0xcd9e8d5702407825 */ /* 0x000fe200078e00ff */
[----:B------:R-:W-:-:S03]  /*7260*/  FSEL R32, R4, RZ, P0 ;  /* 0x000000ff04207208 */ /* 0x000fc60000000000 */
[----:B------:R-:W-:Y:S01]  /*7270*/  IMAD.MOV.U32 R156, RZ, RZ, R6 ;  /* 0x000000ffff9c7224 */ /* 0x000fe200078e0006 */
[----:B------:R-:W-:Y:S01]  /*7280*/  LOP3.LUT R2, R136, R18, R65, 0x96, !PT ;  /* 0x0000001288027212 */ /* 0x000fe200078e9641 */
[----:B------:R-:W-:-:S04]  /*7290*/  IMAD.WIDE.U32 R6, R3, -0x2daee0ad, RZ ;  /* 0xd2511f5303067825 */ /* 0x000fc800078e00ff */
[----:B------:R-:W-:Y:S01]  /*72a0*/  FFMA.FTZ R3, R107, UR7, -R32 ;  /* 0x000000076b037c23 */ /* 0x000fe20008010820 */
[----:B------:R-:W-:Y:S01]  /*72b0*/  HMMA.16816.F32 R244, R8, R124, R44 ;  /* 0x0000007c08f4723c */ /* 0x000fe2000000182c */
[----:B------:R2:W-:Y:S01]  /*72c0*/  STL.64 [R1+0x50], R64 ;  /* 0x0000504001007387 */ /* 0x0005e20000100a00 */
[----:B------:R-:W-:Y:S01]  /*72d0*/  IMAD.MOV.U32 R107, RZ, RZ, R5 ;  /* 0x000000ffff6b7224 */ /* 0x000fe200078e0005 */
[----:B------:R3:W-:Y:S01]  /*72e0*/  MUFU.EX2 R224, R3 ;  /* 0x0000000300e07308 */ /* 0x0007e20000000800 */
[----:B------:R-:W-:-:S04]  /*72f0*/  IMAD.WIDE.U32 R4, R2, -0x2daee0ad, RZ ;  /* 0xd2511f5302047825 */ /* 0x000fc800078e00ff */
[C---:B------:R-:W-:Y:S01]  /*7300*/  HMMA.16816.F32 R236, R8.reuse, R96, R24 ;  /* 0x0000006008ec723c */ /* 0x040fe20000001818 */
[----:B------:R-:W-:Y:S01]  /*7310*/  LOP3.LUT R6, R150, R6, R5, 0x96, !PT ;  /* 0x0000000696067212 */ /* 0x000fe200078e9605 */
[----:B------:R-:W-:Y:S01]  /*7320*/  FFMA.FTZ R5, R100, UR7, -R32 ;  /* 0x0000000764057c23 */ /* 0x000fe20008010820 */
[----:B------:R-:W-:Y:S02]  /*7330*/  IMAD.MOV.U32 R100, RZ, RZ, R15 ;  /* 0x000000ffff647224 */ /* 0x000fe400078e000f */
[----:B------:R-:W-:Y:S01]  /*7340*/  IMAD.MOV.U32 R71, RZ, RZ, R67 ;  /* 0x000000ffff477224 */ /* 0x000fe200078e0043 */
[----:B------:R4:W-:Y:S01]  /*7350*/  MUFU.EX2 R74, R5 ;  /* 0x00000005004a7308 */ /* 0x0009e20000000800 */
[----:B------:R-:W-:Y:S01]  /*7360*/  IMAD.WIDE.U32 R18, R6, -0x326172a9, RZ ;  /* 0xcd9e8d5706127825 */ /* 0x000fe200078e00ff */
[----:B------:R-:W-:Y:S03]  /*7370*/  HMMA.16816.F32 R184, R8, R94, R48 ;  /* 0x0000005e08b8723c */ /* 0x000fe60000001830 */
[----:B------:R-:W-:Y:S01]  /*7380*/  IMAD.MOV.U32 R68, RZ, RZ, R66 ;  /* 0x000000ffff447224 */ /* 0x000fe200078e0042 */
[----:B---3--:R-:W-:Y:S01]  /*7390*/  LOP3.LUT R3, R149, R172, R7, 0x96, !PT ;  /* 0x000000ac95037212 */ /* 0x008fe200078e9607 */
[----:B------:R-:W-:Y:S01]  /*73a0*/  FFMA.FTZ R7, R101, UR7, -R32 ;  /* 0x0000000765077c23 */ /* 0x000fe20008010820 */
[----:B-1----:R-:W-:-:S02]  /*73b0*/  FMNMX.FTZ R101, R0, R12, !PT ;  /* 0x0000000c00657209 */ /* 0x002fc40007810000 */
[C---:B------:R-:W-:Y:S01]  /*73c0*/  HMMA.16816.F32 R232, R8.reuse, R118, R28 ;  /* 0x0000007608e8723c */ /* 0x040fe2000000181c */
[----:B------:R-:W-:Y:S01]  /*73d0*/  IMAD.WIDE.U32 R2, R3, -0x326172a9, RZ ;  /* 0xcd9e8d5703027825 */ /* 0x000fe200078e00ff */
[----:B------:R1:W-:Y:S01]  /*73e0*/  MUFU.EX2 R225, R7 ;  /* 0x0000000700e17308 */ /* 0x0003e20000000800 */
[----:B------:R-:W-:Y:S02]  /*73f0*/  FSETP.NEU.FTZ.AND P0, PT, R101, -INF , PT ;  /* 0xff8000006500780b */ /* 0x000fe40003f1d000 */
[----:B------:R-:W-:Y:S01]  /*7400*/  LOP3.LUT R0, R152, R2, R19, 0x96, !PT ;  /* 0x0000000298007212 */ /* 0x000fe200078e9613 */
[----:B----4-:R-:W-:Y:S01]  /*7410*/  FFMA.FTZ R5, R105, UR7, -R32 ;  /* 0x0000000769057c23 */ /* 0x010fe20008010820 */
[----:B------:R-:W-:Y:S01]  /*7420*/  MOV R105, R13 ;  /* 0x0000000d00697202 */ /* 0x000fe20000000f00 */
[----:B------:R-:W-:Y:S01]  /*7430*/  HMMA.16816.F32 R204, R8, R130, R56 ;  /* 0x0000008208cc723c */ /* 0x000fe20000001838 */
[----:B------:R-:W-:Y:S01]  /*7440*/  IMAD.MOV.U32 R19, RZ, RZ, R174 ;  /* 0x000000ffff137224 */ /* 0x000fe200078e00ae */
[----:B------:R3:W4:Y:S01]  /*7450*/  MUFU.EX2 R72, R5 ;  /* 0x0000000500487308 */ /* 0x0007220000000800 */
[----:B------:R-:W-:-:S05]  /*7460*/  IMAD.WIDE.U32 R14, R0, -0x2daee0ad, RZ ;  /* 0xd2511f53000e7825 */ /* 0x000fca00078e00ff */
[----:B------:R-:W-:Y:S01]  /*7470*/  HMMA.16816.F32 R196, R8, R114, R52 ;  /* 0x0000007208c4723c */ /* 0x000fe20000001834 */
[----:B-1----:R-:W-:Y:S01]  /*7480*/  LOP3.LUT R7, R151, R64, R3, 0x96, !PT ;  /* 0x0000004097077212 */ /* 0x002fe200078e9603 */
[----:B------:R-:W-:-:S05]  /*7490*/  FMUL.FTZ R3, R101, UR7 ;  /* 0x0000000765037c20 */ /* 0x000fca0008410000 */
[----:B------:R-:W-:Y:S01]  /*74a0*/  FSEL R17, R3, RZ, P0 ;  /* 0x000000ff03117208 */ /* 0x000fe20000000000 */
[----:B------:R-:W-:Y:S01]  /*74b0*/  IMAD.WIDE.U32 R2, R7, -0x2daee0ad, RZ ;  /* 0xd2511f5307027825 */ /* 0x000fe200078e00ff */
[----:B------:R-:W-:Y:S03]  /*74c0*/  HMMA.16816.F32 R192, R8, R126, R36 ;  /* 0x0000007e08c0723c */ /* 0x000fe60000001824 */
[----:B---3--:R-:W-:Y:S01]  /*74d0*/  FFMA.FTZ R5, R133, UR7, -R17 ;  /* 0x0000000785057c23 */ /* 0x008fe20008010811 */
[----:B------:R-:W-:Y:S01]  /*74e0*/  LOP3.LUT R0, R148, R4, R3, 0x96, !PT ;  /* 0x0000000494007212 */ /* 0x000fe200078e9603 */
[----:B------:R-:W-:Y:S01]  /*74f0*/  FFMA.FTZ R4, R106, UR7, -R17 ;  /* 0x000000076a047c23 */ /* 0x000fe20008010811 */
[----:B------:R-:W-:Y:S01]  /*7500*/  LOP3.LUT R2, R153, R2, R15, 0x96, !PT ;  /* 0x0000000299027212 */ /* 0x000fe200078e960f */
[----:B------:R1:W-:Y:S01]  /*7510*/  MUFU.EX2 R215, R5 ;  /* 0x0000000500d77308 */ /* 0x0003e20000000800 */
[----:B------:R-:W-:-:S02]  /*7520*/  IMAD.MOV.U32 R133, RZ, RZ, R189 ;  /* 0x000000ffff857224 */ /* 0x000fc400078e00bd */
[----:B------:R-:W-:-:S04]  /*7530*/  IMAD.WIDE.U32 R12, R0, -0x326172a9, RZ ;  /* 0xcd9e8d57000c7825 */ /* 0x000fc800078e00ff */
[----:B------:R-:W-:Y:S01]  /*7540*/  IMAD.WIDE.U32 R2, R2, -0x326172a9, RZ ;  /* 0xcd9e8d5702027825 */ /* 0x000fe200078e00ff */
[----:B------:R3:W-:Y:S03]  /*7550*/  MUFU.EX2 R73, R4 ;  /* 0x0000000400497308 */ /* 0x0007e60000000800 */
[----:B------:R-:W-:Y:S01]  /*7560*/  IMAD.MOV.U32 R106, RZ, RZ, R188 ;  /* 0x000000ffff6a7224 */ /* 0x000fe200078e00bc */
[----:B------:R-:W-:Y:S01]  /*7570*/  LOP3.LUT R0, R155, R12, R3, 0x96, !PT ;  /* 0x0000000c9b007212 */ /* 0x000fe200078e9603 */
[----:B------:R-:W-:Y:S01]  /*7580*/  HMMA.16816.F32 R188, R8, R98, R20 ;  /* 0x0000006208bc723c */ /* 0x000fe20000001814 */
[C---:B------:R-:W-:Y:S02]  /*7590*/  PRMT R7, R2.reuse, 0x7771, RZ ;  /* 0x0000777102077816 */ /* 0x040fe400000000ff */
[----:B------:R-:W-:Y:S01]  /*75a0*/  PRMT R6, R2, 0x7773, RZ ;  /* 0x0000777302067816 */ /* 0x000fe200000000ff */
[----:B-1----:R-:W-:Y:S01]  /*75b0*/  FFMA.FTZ R5, R132, UR7, -R17 ;  /* 0x0000000784057c23 */ /* 0x002fe20008010811 */
[----:B------:R-:W-:-:S03]  /*75c0*/  PRMT R3, R2, 0x7772, RZ ;  /* 0x0000777202037816 */ /* 0x000fc600000000ff */
[----:B------:R1:W2:Y:S01]  /*75d0*/  MUFU.EX2 R132, R5 ;  /* 0x0000000500847308 */ /* 0x0002a20000000800 */
[----:B------:R-:W-:Y:S02]  /*75e0*/  PRMT R9, R3, 0x5410, R6 ;  /* 0x0000541003097816 */ /* 0x000fe40000000006 */
[C---:B------:R-:W-:Y:S01]  /*75f0*/  LOP3.LUT R6, R0.reuse, 0xff, RZ, 0xc0, !PT ;  /* 0x000000ff00067812 */ /* 0x040fe200078ec0ff */
[----:B---3--:R-:W-:Y:S01]  /*7600*/  IMAD.MOV.U32 R4, RZ, RZ, R2 ;  /* 0x000000ffff047224 */ /* 0x008fe200078e0002 */
[----:B------:R-:W-:-:S04]  /*7610*/  LOP3.LUT R2, R0, 0xffff, RZ, 0xc0, !PT ;  /* 0x0000ffff00027812 */ /* 0x000fc800078ec0ff */
[--C-:B------:R-:W-:Y:S02]  /*7620*/  SHF.R.U32.HI R3, RZ, 0x8, R2.reuse ;  /* 0x00000008ff037819 */ /* 0x100fe40000011602 */
[----:B------:R-:W-:Y:S02]  /*7630*/  PRMT R2, R0, 0x7632, R2 ;  /* 0x0000763200027816 */ /* 0x000fe40000000002 */
[----:B------:R-:W-:Y:S02]  /*7640*/  PRMT R8, R6, 0x5410, R3 ;  /* 0x0000541006087816 */ /* 0x000fe40000000003 */
[----:B------:R-:W-:Y:S02]  /*7650*/  LOP3.LUT R3, R2, 0xff, RZ, 0xc0, !PT ;  /* 0x000000ff02037812 */ /* 0x000fe400078ec0ff */
[----:B-1----:R-:W-:Y:S01]  /*7660*/  LOP3.LUT R5, R4, 0xff, RZ, 0xc0, !PT ;  /* 0x000000ff04057812 */ /* 0x002fe200078ec0ff */
[----:B------:R-:W-:Y:S01]  /*7670*/  FFMA.FTZ R4, R134, UR7, -R17 ;  /* 0x0000000786047c23 */ /* 0x000fe20008010811 */
[----:B------:R-:W-:Y:S01]  /*7680*/  IMAD.MOV.U32 R134, RZ, RZ, R220 ;  /* 0x000000ffff867224 */ /* 0x000fe200078e00dc */
[----:B----4-:R-:W-:-:S02]  /*7690*/  F2FP.F16.F32.PACK_AB R2, R72, R74 ;  /* 0x0000004a4802723e */ /* 0x010fc400000000ff */
[----:B------:R-:W-:Y:S01]  /*76a0*/  PRMT R5, R5, 0x5410, R7 ;  /* 0x0000541005057816 */ /* 0x000fe20000000007 */
[----:B------:R1:W3:Y:S01]  /*76b0*/  MUFU.EX2 R220, R4 ;  /* 0x0000000400dc7308 */ /* 0x0002e20000000800 */
[----:B------:R-:W-:Y:S02]  /*76c0*/  LOP3.LUT R7, R9, 0xff00ff, RZ, 0xc0, !PT ;  /* 0x00ff00ff09077812 */ /* 0x000fe400078ec0ff */
[----:B-1----:R-:W-:Y:S02]  /*76d0*/  SHF.R.U32.HI R4, RZ, 0x18, R0 ;  /* 0x00000018ff047819 */ /* 0x002fe40000011600 */
[--C-:B------:R-:W-:Y:S02]  /*76e0*/  HSET2.LE.AND R0, R5, R16.reuse, PT ;  /* 0x0000001005007233 */ /* 0x100fe40003803000 */
[----:B------:R-:W-:Y:S02]  /*76f0*/  PRMT R5, R3, 0x5410, R4 ;  /* 0x0000541003057816 */ /* 0x000fe40000000004 */
[----:B------:R-:W-:-:S02]  /*7700*/  HSET2.LE.AND R3, R8, R16, PT ;  /* 0x0000001008037233 */ /* 0x000fc40003803000 */
[----:B------:R-:W-:Y:S02]  /*7710*/  LOP3.LUT R6, R2, R0, RZ, 0xc0, !PT ;  /* 0x0000000002067212 */ /* 0x000fe400078ec0ff */
[----:B------:R-:W-:Y:S02]  /*7720*/  HSET2.LE.AND R0, R7, R16, PT ;  /* 0x0000001007007233 */ /* 0x000fe40003803000 */
[----:B--2---:R-:W-:Y:S02]  /*7730*/  F2FP.F16.F32.PACK_AB R2, R132, R73 ;  /* 0x000000498402723e */ /* 0x004fe400000000ff */
[----:B------:R-:W-:Y:S02]  /*7740*/  F2FP.F16.F32.PACK_AB R4, R225, R224 ;  /* 0x000000e0e104723e */ /* 0x000fe400000000ff */
[----:B------:R-:W-:Y:S02]  /*7750*/  LOP3.LUT R7, R2, R0, RZ, 0xc0, !PT ;  /* 0x0000000002077212 */ /* 0x000fe400078ec0ff */
[----:B------:R-:W-:Y:S01]  /*7760*/  LOP3.LUT R2, R41, R18, R13, 0x96, !PT ;  /* 0x0000001229027212 */ /* 0x000fe200078e960d */
[----:B------:R-:W-:Y:S01]  /*7770*/  IMAD.MOV.U32 R18, RZ, RZ, R134 ;  /* 0x000000ffff127224 */ /* 0x000fe200078e0086 */
[----:B------:R-:W-:-:S02]  /*7780*/  LOP3.LUT R4, R4, R3, RZ, 0xc0, !PT ;  /* 0x0000000304047212 */ /* 0x000fc400078ec0ff */
[----:B------:R-:W-:Y:S01]  /*7790*/  HSET2.LE.AND R5, R5, R16, PT ;  /* 0x0000001005057233 */ /* 0x000fe20003803000 */
[----:B------:R-:W-:Y:S01]  /*77a0*/  IMAD.WIDE.U32 R2, R2, -0x2daee0ad, RZ ;  /* 0xd2511f5302027825 */ /* 0x000fe200078e00ff */
[----:B---3--:R-:W-:Y:S02]  /*77b0*/  F2FP.F16.F32.PACK_AB R8, R220, R215 ;  /* 0x000000d7dc08723e */ /* 0x008fe400000000ff */
[----:B------:R-:W-:Y:S02]  /*77c0*/  MOV R134, R107 ;  /* 0x0000006b00867202 */ /* 0x000fe40000000f00 */
[----:B------:R-:W-:Y:S01]  /*77d0*/  LOP3.LUT R0, R240, R14, R3, 0x96, !PT ;  /* 0x0000000ef0007212 */ /* 0x000fe200078e9603 */
[----:B------:R-:W-:Y:S01]  /*77e0*/  IMAD.MOV.U32 R3, RZ, RZ, R2 ;  /* 0x000000ffff037224 */ /* 0x000fe200078e0002 */
[----:B------:R-:W-:Y:S02]  /*77f0*/  LOP3.LUT R5, R8, R5, RZ, 0xc0, !PT ;  /* 0x0000000508057212 */ /* 0x000fe400078ec0ff */
[----:B------:R-:W-:-:S02]  /*7800*/  PRMT R9, R2, 0x7771, RZ ;  /* 0x0000777102097816 */ /* 0x000fc400000000ff */
[C---:B------:R-:W-:Y:S02]  /*7810*/  PRMT R8, R2.reuse, 0x7773, RZ ;  /* 0x0000777302087816 */ /* 0x040fe400000000ff */
[----:B------:R-:W-:Y:S01]  /*7820*/  PRMT R2, R2, 0x7772, RZ ;  /* 0x0000777202027816 */ /* 0x000fe200000000ff */
[C---:B------:R-:W-:Y:S01]  /*7830*/  HMMA.16816.F32 R52, R4.reuse, R82, RZ ;  /* 0x000000520434723c */ /* 0x040fe200000018ff */
[----:B------:R-:W-:Y:S01]  /*7840*/  LOP3.LUT R3, R3, 0xff, RZ, 0xc0, !PT ;  /* 0x000000ff03037812 */ /* 0x000fe200078ec0ff */
[----:B------:R-:W-:Y:S01]  /*7850*/  IMAD.MOV.U32 R83, RZ, RZ, R106 ;  /* 0x000000ffff537224 */ /* 0x000fe200078e006a */
[--C-:B------:R-:W-:Y:S01]  /*7860*/  PRMT R11, R2, 0x5410, R8.reuse ;  /* 0x00005410020b7816 */ /* 0x100fe20000000008 */
[----:B------:R-:W-:Y:S01]  /*7870*/  IMAD.MOV.U32 R82, RZ, RZ, R133 ;  /* 0x000000ffff527224 */ /* 0x000fe200078e0085 */
[C---:B------:R-:W-:Y:S01]  /*7880*/  PRMT R8, R0.reuse, 0x7632, R8 ;  /* 0x0000763200087816 */ /* 0x040fe20000000008 */
[----:B------:R-:W-:Y:S01]  /*7890*/  IMAD.MOV.U32 R133, RZ, RZ, R100 ;  /* 0x000000ffff857224 */ /* 0x000fe200078e0064 */
[----:B------:R-:W-:Y:S01]  /*78a0*/  PRMT R10, R3, 0x5410, R9 ;  /* 0x00005410030a7816 */ /* 0x000fe20000000009 */
[C---:B------:R-:W-:Y:S01]  /*78b0*/  HMMA.16816.F32 R36, R4.reuse, R80, RZ ;  /* 0x000000500424723c */ /* 0x040fe200000018ff */
[C---:B------:R-:W-:Y:S01]  /*78c0*/  LOP3.LUT R2, R0.reuse, 0xffff, RZ, 0xc0, !PT ;  /* 0x0000ffff00027812 */ /* 0x040fe200078ec0ff */
[----:B------:R-:W-:Y:S01]  /*78d0*/  IMAD.MOV.U32 R80, RZ, RZ, R132 ;  /* 0x000000ffff507224 */ /* 0x000fe200078e0084 */
[----:B------:R-:W-:Y:S01]  /*78e0*/  LOP3.LUT R9, R0, 0xff, RZ, 0xc0, !PT ;  /* 0x000000ff00097812 */ /* 0x000fe200078ec0ff */
[----:B------:R-:W-:Y:S01]  /*78f0*/  IMAD.MOV.U32 R132, RZ, RZ, R105 ;  /* 0x000000ffff847224 */ /* 0x000fe200078e0069 */
[----:B------:R-:W-:Y:S01]  /*7900*/  SHF.R.U32.HI R3, RZ, 0x18, R0 ;  /* 0x00000018ff037819 */ /* 0x000fe20000011600 */
[----:B------:R-:W-:Y:S01]  /*7910*/  IMAD.MOV.U32 R105, RZ, RZ, R71 ;  /* 0x000000ffff697224 */ /* 0x000fe200078e0047 */
[----:B------:R-:W-:Y:S01]  /*7920*/  LOP3.LUT R0, R8, 0xff, RZ, 0xc0, !PT ;  /* 0x000000ff08007812 */ /* 0x000fe200078ec0ff */
[C---:B------:R-:W-:Y:S01]  /*7930*/  HMMA.16816.F32 R60, R4.reuse, R86, RZ ;  /* 0x00000056043c723c */ /* 0x040fe200000018ff */
[----:B------:R-:W-:Y:S01]  /*7940*/  IMAD.MOV.U32 R86, RZ, RZ, R69 ;  /* 0x000000ffff567224 */ /* 0x000fe200078e0045 */
[----:B------:R-:W-:Y:S01]  /*7950*/  SHF.R.U32.HI R2, RZ, 0x8, R2 ;  /* 0x00000008ff027819 */ /* 0x000fe20000011602 */
[----:B------:R-:W-:Y:S01]  /*7960*/  IMAD.MOV.U32 R81, RZ, RZ, R75 ;  /* 0x000000ffff517224 */ /* 0x000fe200078e004b */
[----:B------:R-:W-:Y:S01]  /*7970*/  PRMT R3, R0, 0x5410, R3 ;  /* 0x0000541000037816 */ /* 0x000fe20000000003 */
[----:B------:R-:W-:Y:S01]  /*7980*/  FFMA.FTZ R0, R140, UR7, -R32 ;  /* 0x000000078c007c23 */ /* 0x000fe20008010820 */
[----:B------:R-:W-:Y:S01]  /*7990*/  PRMT R9, R9, 0x5410, R2 ;  /* 0x0000541009097816 */ /* 0x000fe20000000002 */
[----:B------:R-:W-:Y:S01]  /*79a0*/  IMAD.MOV.U32 R75, RZ, RZ, R145 ;  /* 0x000000ffff4b7224 */ /* 0x000fe200078e0091 */
[----:B------:R-:W-:Y:S01]  /*79b0*/  HMMA.16816.F32 R20, R4, R120, RZ ;  /* 0x000000780414723c */ /* 0x000fe200000018ff */
[----:B------:R1:W-:Y:S01]  /*79c0*/  MUFU.EX2 R106, R0 ;  /* 0x00000000006a7308 */ /* 0x0003e20000000800 */
[----:B------:R-:W-:Y:S01]  /*79d0*/  IMAD.MOV.U32 R121, RZ, RZ, R70 ;  /* 0x000000ffff797224 */ /* 0x000fe200078e0046 */
[----:B------:R-:W-:Y:S01]  /*79e0*/  MOV R8, R160 ;  /* 0x000000a000087202 */ /* 0x000fe20000000f00 */
[----:B------:R-:W-:Y:S01]  /*79f0*/  IMAD.MOV.U32 R120, RZ, RZ, R68 ;  /* 0x000000ffff787224 */ /* 0x000fe200078e0044 */
[----:B------:R-:W-:Y:S01]  /*7a00*/  MOV R107, R175 ;  /* 0x000000af006b7202 */ /* 0x000fe20000000f00 */
[----:B------:R-:W-:-:S02]  /*7a10*/  IMAD.MOV.U32 R87, RZ, RZ, R72 ;  /* 0x000000ffff577224 */ /* 0x000fc400078e0048 */
[----:B------:R-:W-:Y:S01]  /*7a20*/  HMMA.16816.F32 R68, R4, R110, RZ ;  /* 0x0000006e0444723c */ /* 0x000fe200000018ff */
[----:B------:R-:W-:Y:S02]  /*7a30*/  IMAD.MOV.U32 R100, RZ, RZ, R156 ;  /* 0x000000ffff647224 */ /* 0x000fe400078e009c */
[----:B------:R-:W-:-:S05]  /*7a40*/  IMAD.MOV.U32 R72, RZ, RZ, R157 ;  /* 0x000000ffff487224 */ /* 0x000fca00078e009d */
[----:B------:R-:W-:Y:S01]  /*7a50*/  HMMA.16816.F32 R44, R4, R76, RZ ;  /* 0x0000004c042c723c */ /* 0x000fe200000018ff */
[----:B------:R-:W-:Y:S02]  /*7a60*/  IMAD.MOV.U32 R76, RZ, RZ, R64 ;  /* 0x000000ffff4c7224 */ /* 0x000fe400078e0040 */
[----:B-1----:R-:W-:Y:S01]  /*7a70*/  FFMA.FTZ R0, R137, UR7, -R32 ;  /* 0x0000000789007c23 */ /* 0x002fe20008010820 */
[----:B------:R-:W-:-:S03]  /*7a80*/  IMAD.MOV.U32 R77, RZ, RZ, R65 ;  /* 0x000000ffff4d7224 */ /* 0x000fc600078e0041 */
[----:B------:R1:W2:Y:S01]  /*7a90*/  MUFU.EX2 R110, R0 ;  /* 0x00000000006e7308 */ /* 0x0002a20000000800 */
[C---:B------:R-:W-:Y:S08]  /*7aa0*/  HMMA.16816.F32 R48, R4.reuse, R78, RZ ;  /* 0x0000004e0430723c */ /* 0x040ff000000018ff */
[----:B------:R-:W-:Y:S01]  /*7ab0*/  HMMA.16816.F32 R28, R4, R88, RZ ;  /* 0x00000058041c723c */ /* 0x000fe200000018ff */
[----:B------:R-:W-:-:S02]  /*7ac0*/  IMAD.MOV.U32 R88, RZ, RZ, R172 ;  /* 0x000000ffff587224 */ /* 0x000fc400078e00ac */
[----:B------:R-:W-:Y:S01]  /*7ad0*/  IMAD.MOV.U32 R89, RZ, RZ, R173 ;  /* 0x000000ffff597224 */ /* 0x000fe200078e00ad */
[----:B-1----:R-:W-:-:S04]  /*7ae0*/  HSET2.LE.AND R0, R10, R16, PT ;  /* 0x000000100a007233 */ /* 0x002fc80003803000 */
[C---:B------:R-:W-:Y:S01]  /*7af0*/  HMMA.16816.F32 R56, R4.reuse, R90, RZ ;  /* 0x0000005a0438723c */ /* 0x040fe200000018ff */
[----:B--2---:R-:W-:Y:S01]  /*7b00*/  F2FP.F16.F32.PACK_AB R2, R110, R106 ;  /* 0x0000006a6e02723e */ /* 0x004fe200000000ff */
[----:B------:R-:W-:Y:S02]  /*7b10*/  IMAD.MOV.U32 R10, RZ, RZ, R162 ;  /* 0x000000ffff0a7224 */ /* 0x000fe400078e00a2 */
[----:B------:R-:W-:Y:S02]  /*7b20*/  IMAD.MOV.U32 R90, RZ, RZ, R146 ;  /* 0x000000ffff5a7224 */ /* 0x000fe400078e0092 */
[----:B------:R-:W-:Y:S02]  /*7b30*/  IMAD.MOV.U32 R91, RZ, RZ, R147 ;  /* 0x000000ffff5b7224 */ /* 0x000fe400078e0093 */
[C---:B------:R-:W-:Y:S08]  /*7b40*/  HMMA.16816.F32 R24, R4.reuse, R84, RZ ;  /* 0x000000540418723c */ /* 0x040ff000000018ff */
[----:B------:R-:W-:Y:S01]  /*7b50*/  HMMA.16816.F32 R64, R4, R122, RZ ;  /* 0x0000007a0440723c */ /* 0x000fe200000018ff */
[----:B------:R-:W-:Y:S01]  /*7b60*/  MOV R122, R76 ;  /* 0x0000004c007a7202 */ /* 0x000fe20000000f00 */
[----:B------:R-:W-:-:S06]  /*7b70*/  IMAD.MOV.U32 R123, RZ, RZ, R77 ;  /* 0x000000ffff7b7224 */ /* 0x000fcc00078e004d */
[----:B------:R-:W-:Y:S01]  /*7b80*/  HMMA.16816.F32 R12, R4, R108, RZ ;  /* 0x0000006c040c723c */ /* 0x000fe200000018ff */
[----:B------:R-:W-:Y:S01]  /*7b90*/  LOP3.LUT R6, R2, R0, RZ, 0xc0, !PT ;  /* 0x0000000002067212 */ /* 0x000fe200078ec0ff */
[--C-:B------:R-:W-:Y:S01]  /*7ba0*/  FFMA.FTZ R0, R139, UR7, -R17.reuse ;  /* 0x000000078b007c23 */ /* 0x100fe20008010811 */
[----:B------:R-:W1:Y:S03]  /*7bb0*/  S2R R108, SR_TID.X ;  /* 0x00000000006c7919 */ /* 0x000e660000002100 */
[----:B------:R2:W-:Y:S02]  /*7bc0*/  MUFU.EX2 R109, R0 ;  /* 0x00000000006d7308 */ /* 0x0005e40000000800 */
[----:B--2---:R-:W-:Y:S01]  /*7bd0*/  FFMA.FTZ R0, R135, UR7, -R17 ;  /* 0x0000000787007c23 */ /* 0x004fe20008010811 */
[----:B------:R-:W-:Y:S02]  /*7be0*/  IMAD.MOV.U32 R135, RZ, RZ, R87 ;  /* 0x000000ffff877224 */ /* 0x000fe400078e0057 */
[----:B------:R-:W-:-:S03]  /*7bf0*/  IMAD.MOV.U32 R87, RZ, RZ, R19 ;  /* 0x000000ffff577224 */ /* 0x000fc600078e0013 */
[----:B------:R2:W3:Y:S01]  /*7c00*/  MUFU.EX2 R111, R0 ;  /* 0x00000000006f7308 */ /* 0x0004e20000000800 */
[----:B-1----:R-:W-:Y:S02]  /*7c10*/  SHF.R.U32.HI R108, RZ, 0x5, R108 ;  /* 0x00000005ff6c7819 */ /* 0x002fe4000001166c */
[----:B--2---:R-:W-:Y:S01]  /*7c20*/  LOP3.LUT R0, R11, 0xff00ff, RZ, 0xc0, !PT ;  /* 0x00ff00ff0b007812 */ /* 0x004fe200078ec0ff */
[----:B------:R-:W-:Y:S01]  /*7c30*/  IMAD.MOV.U32 R11, RZ, RZ, R163 ;  /* 0x000000ffff0b7224 */ /* 0x000fe200078e00a3 */
[----:B---3--:R-:W-:-:S03]  /*7c40*/  F2FP.F16.F32.PACK_AB R2, R111, R109 ;  /* 0x0000006d6f02723e */ /* 0x008fc600000000ff */
[----:B------:R-:W-:-:S05]  /*7c50*/  HSET2.LE.AND R0, R0, R16, PT ;  /* 0x0000001000007233 */ /* 0x000fca0003803000 */
[----:B------:R-:W-:Y:S01]  /*7c60*/  LOP3.LUT R7, R2, R0, RZ, 0xc0, !PT ;  /* 0x0000000002077212 */ /* 0x000fe200078ec0ff */
[----:B------:R-:W-:-:S04]  /*7c70*/  FFMA.FTZ R0, R144, UR7, -R32 ;  /* 0x0000000790007c23 */ /* 0x000fc80008010820 */
[----:B------:R1:W-:Y:S02]  /*7c80*/  MUFU.EX2 R85, R0 ;  /* 0x0000000000557308 */ /* 0x0003e40000000800 */
[----:B-1----:R-:W-:-:S06]  /*7c90*/  FFMA.FTZ R0, R142, UR7, -R32 ;  /* 0x000000078e007c23 */ /* 0x002fcc0008010820 */
[----:B------:R1:W2:Y:S02]  /*7ca0*/  MUFU.EX2 R137, R0 ;  /* 0x0000000000897308 */ /* 0x0002a40000000800 */
[----:B-1----:R-:W-:Y:S01]  /*7cb0*/  HSET2.LE.AND R0, R9, R16, PT ;  /* 0x0000001009007233 */ /* 0x002fe20003803000 */
[----:B------:R-:W-:Y:S01]  /*7cc0*/  IMAD.MOV.U32 R9, RZ, RZ, R161 ;  /* 0x000000ffff097224 */ /* 0x000fe200078e00a1 */
[----:B--2---:R-:W-:-:S04]  /*7cd0*/  F2FP.F16.F32.PACK_AB R2, R137, R85 ;  /* 0x000000558902723e */ /* 0x004fc800000000ff */
[----:B------:R-:W-:Y:S01]  /*7ce0*/  LOP3.LUT R4, R2, R0, RZ, 0xc0, !PT ;  /* 0x0000000002047212 */ /* 0x000fe200078ec0ff */
[----:B------:R-:W-:-:S04]  /*7cf0*/  FFMA.FTZ R0, R143, UR7, -R17 ;  /* 0x000000078f007c23 */ /* 0x000fc80008010811 */
[----:B------:R1:W-:Y:S02]  /*7d00*/  MUFU.EX2 R84, R0 ;  /* 0x0000000000547308 */ /* 0x0003e40000000800 */
[----:B-1----:R-:W-:-:S06]  /*7d10*/  FFMA.FTZ R0, R141, UR7, -R17 ;  /* 0x000000078d007c23 */ /* 0x002fcc0008010811 */
[----:B------:R1:W2:Y:S02]  /*7d20*/  MUFU.EX2 R139, R0 ;  /* 0x00000000008b7308 */ /* 0x0002a40000000800 */
[----:B-1----:R-:W-:Y:S02]  /*7d30*/  HSET2.LE.AND R0, R3, R16, PT ;  /* 0x0000001003007233 */ /* 0x002fe40003803000 */
[----:B--2---:R-:W-:-:S04]  /*7d40*/  F2FP.F16.F32.PACK_AB R2, R139, R84 ;  /* 0x000000548b02723e */ /* 0x004fc800000000ff */
[----:B------:R-:W-:Y:S02]  /*7d50*/  LOP3.LUT R5, R2, R0, RZ, 0xc0, !PT ;  /* 0x0000000002057212 */ /* 0x000fe400078ec0ff */
[----:B------:R-:W1:Y:S01]  /*7d60*/  S2R R2, SR_CTAID.X ;  /* 0x0000000000027919 */ /* 0x000e620000002500 */
[----:B------:R-:W-:-:S04]  /*7d70*/  LOP3.LUT R0, R243, UR10, R11, 0x96, !PT ;  /* 0x0000000af3007c12 */ /* 0x000fc8000f8e960b */
[----:B------:R-:W-:Y:S01]  /*7d80*/  HMMA.16816.F32 R76, R4, R92, R44 ;  /* 0x0000005c044c723c */ /* 0x000fe2000000182c */
[----:B------:R-:W-:Y:S01]  /*7d90*/  IMAD.MOV.U32 R47, RZ, RZ, R159 ;  /* 0x000000ffff2f7224 */ /* 0x000fe200078e009f */
[----:B------:R-:W-:Y:S01]  /*7da0*/  MOV R93, R73 ;  /* 0x00000049005d7202 */ /* 0x000fe20000000f00 */
[----:B------:R-:W-:-:S04]  /*7db0*/  IMAD.WIDE.U32 R10, R0, -0x326172a9, RZ ;  /* 0xcd9e8d57000a7825 */ /* 0x000fc800078e00ff */
[----:B------:R-:W-:Y:S01]  /*7dc0*/  IMAD.MOV.U32 R46, RZ, RZ, R158 ;  /* 0x000000ffff2e7224 */ /* 0x000fe200078e009e */
[----:B------:R-:W-:Y:S01]  /*7dd0*/  LOP3.LUT R0, R136, R10, R47, 0x96, !PT ;  /* 0x0000000a88007212 */ /* 0x000fe200078e962f */
[C---:B------:R-:W-:Y:S01]  /*7de0*/  HMMA.16816.F32 R160, R4.reuse, R124, R20 ;  /* 0x0000007c04a0723c */ /* 0x040fe20000001814 */
[----:B------:R-:W-:Y:S02]  /*7df0*/  LOP3.LUT R8, R138, R8, R11, 0x96, !PT ;  /* 0x000000088a087212 */ /* 0x000fe400078e960b */
[----:B------:R-:W-:Y:S02]  /*7e00*/  LOP3.LUT R9, R136, R10, R123, 0x96, !PT ;  /* 0x0000000a88097212 */ /* 0x000fe400078e967b */
[----:B------:R-:W-:Y:S01]  /*7e10*/  MOV R123, R86 ;  /* 0x00000056007b7202 */ /* 0x000fe20000000f00 */
[----:B------:R-:W-:Y:S02]  /*7e20*/  IMAD.MOV.U32 R86, RZ, RZ, R72 ;  /* 0x000000ffff567224 */ /* 0x000fe400078e0048 */
[C---:B------:R-:W-:Y:S08]  /*7e30*/  HMMA.16816.F32 R172, R4.reuse, R96, R12 ;  /* 0x0000006004ac723c */ /* 0x040ff0000000180c */
[----:B------:R-:W-:Y:S01]  /*7e40*/  HMMA.16816.F32 R144, R4, R128, R28 ;  /* 0x000000800490723c */ /* 0x000fe2000000181c */
[----:B-1----:R-:W-:-:S02]  /*7e50*/  IMAD R2, R2, 0x8, R108 ;  /* 0x0000000802027824 */ /* 0x002fc400078e026c */
[----:B------:R-:W-:Y:S02]  /*7e60*/  IMAD.MOV.U32 R108, RZ, RZ, R83 ;  /* 0x000000ffff6c7224 */ /* 0x000fe400078e0053 */
[----:B------:R-:W-:-:S03]  /*7e70*/  IMAD.WIDE.U32 R2, R2, -0x326172a9, RZ ;  /* 0xcd9e8d5702027825 */ /* 0x000fc600078e00ff */
[----:B------:R-:W-:Y:S01]  /*7e80*/  HMMA.16816.F32 R156, R4, R116, R36 ;  /* 0x00000074049c723c */ /* 0x000fe20000001824 */
[----:B------:R-:W-:Y:S01]  /*7e90*/  MOV R116, R135 ;  /* 0x0000008700747202 */ /* 0x000fe20000000f00 */
[----:B------:R-:W-:Y:S01]  /*7ea0*/  IMAD.MOV.U32 R37, RZ, RZ, R219 ;  /* 0x000000ffff257224 */ /* 0x000fe200078e00db */
[----:B------:R-:W-:Y:S01]  /*7eb0*/  LOP3.LUT R2, R138, R2, R11, 0x96, !PT ;  /* 0x000000028a027212 */ /* 0x000fe200078e960b */
[----:B------:R-:W-:Y:S01]  /*7ec0*/  IMAD.WIDE.U32 R10, R0, -0x2daee0ad, RZ ;  /* 0xd2511f53000a7825 */ /* 0x000fe200078e00ff */
[----:B------:R-:W-:-:S03]  /*7ed0*/  MOV R31, R116 ;  /* 0x00000074001f7202 */ /* 0x000fc60000000f00 */
[----:B------:R-:W-:Y:S01]  /*7ee0*/  IMAD.WIDE.U32 R2, R2, -0x2daee0ad, RZ ;  /* 0xd2511f5302027825 */ /* 0x000fe200078e00ff */
[C---:B------:R-:W-:Y:S03]  /*7ef0*/  HMMA.16816.F32 R140, R4.reuse, R112, R24 ;  /* 0x00000070048c723c */ /* 0x040fe60000001818 */
[----:B------:R-:W-:Y:S01]  /*7f00*/  IMAD.MOV.U32 R83, RZ, RZ, R74 ;  /* 0x000000ffff537224 */ /* 0x000fe200078e004a */
[----:B------:R-:W-:Y:S01]  /*7f10*/  LOP3.LUT R0, R149, R90, R3, 0x96, !PT ;  /* 0x0000005a95007212 */ /* 0x000fe200078e9603 */
[----:B------:R-:W-:Y:S01]  /*7f20*/  IMAD.MOV.U32 R38, RZ, RZ, R75 ;  /* 0x000000ffff267224 */ /* 0x000fe200078e004b */
[----:B------:R-:W-:Y:S01]  /*7f30*/  LOP3.LUT R20, R150, R2, R11, 0x96, !PT ;  /* 0x0000000296147212 */ /* 0x000fe200078e960b */
[----:B------:R-:W-:Y:S01]  /*7f40*/  IMAD.WIDE.U32 R2, R8, -0x2daee0ad, RZ ;  /* 0xd2511f5308027825 */ /* 0x000fe200078e00ff */
[----:B------:R-:W-:Y:S03]  /*7f50*/  HMMA.16816.F32 R24, R4, R94, R48 ;  /* 0x0000005e0418723c */ /* 0x000fe60000001830 */
[----:B------:R-:W-:Y:S01]  /*7f60*/  IMAD.WIDE.U32 R8, R9, -0x2daee0ad, RZ ;  /* 0xd2511f5309087825 */ /* 0x000fe200078e00ff */
[----:B------:R-:W-:-:S03]  /*7f70*/  LOP3.LUT R3, R149, R88, R3, 0x96, !PT ;  /* 0x0000005895037212 */ /* 0x000fc600078e9603 */
[----:B------:R-:W-:Y:S01]  /*7f80*/  IMAD.WIDE.U32 R12, R0, -0x326172a9, RZ ;  /* 0xcd9e8d57000c7825 */ /* 0x000fe200078e00ff */
[----:B------:R-:W-:Y:S01]  /*7f90*/  LOP3.LUT R11, R150, R2, R9, 0x96, !PT ;  /* 0x00000002960b7212 */ /* 0x000fe200078e9609 */
[----:B------:R-:W-:Y:S02]  /*7fa0*/  HMMA.16816.F32 R88, R4, R118, R52 ;  /* 0x000000760458723c */ /* 0x000fe40000001834 */
[----:B------:R-:W-:Y:S01]  /*7fb0*/  IMAD.WIDE.U32 R2, R3, -0x326172a9, RZ ;  /* 0xcd9e8d5703027825 */ /* 0x000fe200078e00ff */
[----:B------:R-:W-:-:S03]  /*7fc0*/  LOP3.LUT R9, R151, R46, R13, 0x96, !PT ;  /* 0x0000002e97097212 */ /* 0x000fc600078e960d */
[----:B------:R-:W-:Y:S01]  /*7fd0*/  IMAD.WIDE.U32 R50, R20, -0x326172a9, RZ ;  /* 0xcd9e8d5714327825 */ /* 0x000fe200078e00ff */
[----:B------:R-:W-:Y:S01]  /*7fe0*/  LOP3.LUT R0, R151, R122, R3, 0x96, !PT ;  /* 0x0000007a97007212 */ /* 0x000fe200078e9603 */
[----:B------:R-:W-:Y:S02]  /*7ff0*/  HMMA.16816.F32 R128, R4, R130, R56 ;  /* 0x000000820480723c */ /* 0x000fe40000001838 */
[----:B------:R-:W-:Y:S02]  /*8000*/  IMAD.MOV.U32 R122, RZ, RZ, R121 ;  /* 0x000000ffff7a7224 */ /* 0x000fe400078e0079 */
[----:B------:R-:W-:-:S04]  /*8010*/  IMAD.WIDE.U32 R14, R0, -0x2daee0ad, RZ ;  /* 0xd2511f53000e7825 */ /* 0x000fc800078e00ff */
[----:B------:R-:W-:Y:S01]  /*8020*/  FFMA.FTZ R0, R169, UR7, -R34 ;  /* 0x00000007a9007c23 */ /* 0x000fe20008010822 */
[----:B------:R-:W-:-:S03]  /*8030*/  IMAD.MOV.U32 R121, RZ, RZ, R82 ;  /* 0x000000ffff797224 */ /* 0x000fc600078e0052 */
[----:B------:R1:W2:Y:S01]  /*8040*/  MUFU.EX2 R28, R0 ;  /* 0x00000000001c7308 */ /* 0x0002a20000000800 */
        /* <DEDUP_REMOVED lines=8> */
[----:B------:R-:W-:-:S03]  /*80d0*/  LOP3.LUT R3, R152, R2, R47, 0x96, !PT ;  /* 0x0000000298037212 */ /* 0x000fc600078e962f */
[----:B------:R-:W-:Y:S01]  /*80e0*/  FFMA.FTZ R2, R166, UR7, -R33 ;  /* 0x00000007a6027c23 */ /* 0x000fe20008010821 */
[C---:B------:R-:W-:Y:S01]  /*80f0*/  HMMA.16816.F32 R64, R4.reuse, R126, R64 ;  /* 0x0000007e0440723c */ /* 0x040fe20000001840 */
[----:B------:R-:W-:Y:S02]  /*8100*/  IMAD.MOV.U32 R39, RZ, RZ, R80 ;  /* 0x000000ffff277224 */ /* 0x000fe400078e0050 */
[----:B-1----:R-:W-:Y:S01]  /*8110*/  FFMA.FTZ R0, R167, UR7, -R34 ;  /* 0x00000007a7007c23 */ /* 0x002fe20008010822 */
[----:B------:R-:W-:Y:S01]  /*8120*/  IMAD.WIDE.U32 R52, R3, -0x2daee0ad, RZ ;  /* 0xd2511f5303347825 */ /* 0x000fe200078e00ff */
[----:B------:R1:W-:Y:S03]  /*8130*/  MUFU.EX2 R80, R2 ;  /* 0x0000000200507308 */ /* 0x0003e60000000800 */
[----:B------:R-:W-:Y:S01]  /*8140*/  IMAD.MOV.U32 R117, RZ, RZ, R39 ;  /* 0x000000ffff757224 */ /* 0x000fe200078e0027 */
[----:B------:R-:W-:Y:S01]  /*8150*/  HMMA.16816.F32 R72, R4, R98, R68 ;  /* 0x000000620448723c */ /* 0x000fe20000001844 */
[----:B------:R-:W-:Y:S01]  /*8160*/  LOP3.LUT R3, R153, R14, R53, 0x96, !PT ;  /* 0x0000000e99037212 */ /* 0x000fe200078e9635 */
[----:B------:R-:W-:-:S02]  /*8170*/  IMAD.MOV.U32 R135, RZ, RZ, R43 ;  /* 0x000000ffff877224 */ /* 0x000fc400078e002b */
[----:B------:R-:W-:Y:S01]  /*8180*/  FFMA.FTZ R7, R177, UR7, -R32 ;  /* 0x00000007b1077c23 */ /* 0x000fe20008010820 */
[----:B------:R3:W-:Y:S01]  /*8190*/  MUFU.EX2 R23, R0 ;  /* 0x0000000000177308 */ /* 0x0007e20000000800 */
[----:B------:R-:W-:Y:S02]  /*81a0*/  IMAD.MOV.U32 R39, RZ, RZ, R42 ;  /* 0x000000ffff277224 */ /* 0x000fe400078e002a */
[----:B------:R-:W-:Y:S02]  /*81b0*/  IMAD.WIDE.U32 R42, R13, -0x326172a9, RZ ;  /* 0xcd9e8d570d2a7825 */ /* 0x000fe400078e00ff */
[----:B------:R-:W4:Y:S02]  /*81c0*/  LDSM.16.MT88.4 R12, [R35+0x9800] ;  /* 0x00980000230c783b */ /* 0x000f240000004200 */
[----:B------:R-:W-:Y:S01]  /*81d0*/  IMAD.WIDE.U32 R44, R10, -0x326172a9, RZ ;  /* 0xcd9e8d570a2c7825 */ /* 0x000fe200078e00ff */
[----:B------:R-:W-:Y:S03]  /*81e0*/  MUFU.EX2 R177, R7 ;  /* 0x0000000700b17308 */ /* 0x000fe60000000800 */
[----:B-1----:R-:W-:Y:S01]  /*81f0*/  FFMA.FTZ R2, R165, UR7, -R33 ;  /* 0x00000007a5027c23 */ /* 0x002fe20008010821 */
[----:B------:R-:W-:-:S02]  /*8200*/  IMAD.MOV.U32 R36, RZ, RZ, R38 ;  /* 0x000000ffff247224 */ /* 0x000fc400078e0026 */
[----:B------:R-:W-:Y:S02]  /*8210*/  IMAD.MOV.U32 R116, RZ, RZ, R117 ;  /* 0x000000ffff747224 */ /* 0x000fe400078e0075 */
[----:B------:R-:W-:Y:S01]  /*8220*/  IMAD.MOV.U32 R117, RZ, RZ, R36 ;  /* 0x000000ffff757224 */ /* 0x000fe200078e0024 */
[----:B------:R1:W-:Y:S01]  /*8230*/  MUFU.EX2 R94, R2 ;  /* 0x00000002005e7308 */ /* 0x0003e20000000800 */
[----:B---3--:R-:W-:Y:S01]  /*8240*/  FFMA.FTZ R0, R164, UR7, -R34 ;  /* 0x00000007a4007c23 */ /* 0x008fe20008010822 */
[----:B------:R-:W-:Y:S02]  /*8250*/  IMAD.MOV.U32 R36, RZ, RZ, R37 ;  /* 0x000000ffff247224 */ /* 0x000fe400078e0025 */
[----:B------:R-:W-:Y:S02]  /*8260*/  IMAD.MOV.U32 R37, RZ, RZ, R106 ;  /* 0x000000ffff257224 */ /* 0x000fe400078e006a */
[----:B------:R-:W-:Y:S02]  /*8270*/  IMAD.MOV.U32 R38, RZ, RZ, R109 ;  /* 0x000000ffff267224 */ /* 0x000fe400078e006d */
[----:B------:R3:W-:Y:S01]  /*8280*/  MUFU.EX2 R219, R0 ;  /* 0x0000000000db7308 */ /* 0x0007e20000000800 */
[----:B------:R-:W-:-:S02]  /*8290*/  IMAD.MOV.U32 R109, RZ, RZ, R107 ;  /* 0x000000ffff6d7224 */ /* 0x000fc400078e006b */
[----:B--2---:R-:W-:Y:S02]  /*82a0*/  IMAD.MOV.U32 R99, RZ, RZ, R28 ;  /* 0x000000ffff637224 */ /* 0x004fe400078e001c */
[----:B------:R-:W-:Y:S02]  /*82b0*/  IMAD.MOV.U32 R58, RZ, RZ, R111 ;  /* 0x000000ffff3a7224 */ /* 0x000fe400078e006f */
[----:B------:R-:W-:Y:S02]  /*82c0*/  IMAD.MOV.U32 R57, RZ, RZ, R108 ;  /* 0x000000ffff397224 */ /* 0x000fe400078e006c */
[----:B-1----:R-:W-:-:S04]  /*82d0*/  IMAD.WIDE.U32 R2, R3, -0x326172a9, RZ ;  /* 0xcd9e8d5703027825 */ /* 0x002fc800078e00ff */
[----:B------:R-:W-:Y:S01]  /*82e0*/  IMAD.MOV.U32 R56, RZ, RZ, R121 ;  /* 0x000000ffff387224 */ /* 0x000fe200078e0079 */
[----:B------:R-:W-:Y:S01]  /*82f0*/  PRMT R10, R2, 0x7771, RZ ;  /* 0x00007771020a7816 */ /* 0x000fe200000000ff */
[----:B---3--:R-:W-:-:S04]  /*8300*/  FFMA.FTZ R0, R154, UR7, -R34 ;  /* 0x000000079a007c23 */ /* 0x008fc80008010822 */
[----:B------:R1:W-:Y:S02]  /*8310*/  MUFU.EX2 R92, R0 ;  /* 0x00000000005c7308 */ /* 0x0003e40000000800 */
[----:B-1----:R-:W-:-:S06]  /*8320*/  FFMA.FTZ R0, R170, UR7, -R33 ;  /* 0x00000007aa007c23 */ /* 0x002fcc0008010821 */
[----:B------:R1:W2:Y:S02]  /*8330*/  MUFU.EX2 R21, R0 ;  /* 0x0000000000157308 */ /* 0x0002a40000000800 */
[----:B-1----:R-:W-:Y:S01]  /*8340*/  FFMA.FTZ R0, R168, UR7, -R33 ;  /* 0x00000007a8007c23 */ /* 0x002fe20008010821 */
[----:B--2---:R-:W-:-:S05]  /*8350*/  IMAD.MOV.U32 R98, RZ, RZ, R21 ;  /* 0x000000ffff627224 */ /* 0x004fca00078e0015 */
[----:B------:R1:W2:Y:S02]  /*8360*/  MUFU.EX2 R22, R0 ;  /* 0x0000000000167308 */ /* 0x0002a40000000800 */
[----:B-1----:R-:W-:Y:S01]  /*8370*/  LOP3.LUT R0, R153, R18, R49, 0x96, !PT ;  /* 0x0000001299007212 */ /* 0x002fe200078e9631 */
[----:B------:R-:W-:-:S04]  /*8380*/  IMAD.MOV.U32 R49, RZ, RZ, R58 ;  /* 0x000000ffff317224 */ /* 0x000fc800078e003a */
[----:B------:R-:W-:-:S04]  /*8390*/  IMAD.WIDE.U32 R8, R0, -0x326172a9, RZ ;  /* 0xcd9e8d5700087825 */ /* 0x000fc800078e00ff */
[----:B------:R-:W-:Y:S01]  /*83a0*/  IMAD.MOV.U32 R6, RZ, RZ, R8 ;  /* 0x000000ffff067224 */ /* 0x000fe200078e0008 */
[C---:B------:R-:W-:Y:S02]  /*83b0*/  PRMT R5, R8.reuse, 0x7773, RZ ;  /* 0x0000777308057816 */ /* 0x040fe400000000ff */
[C---:B------:R-:W-:Y:S02]  /*83c0*/  PRMT R0, R8.reuse, 0x7772, RZ ;  /* 0x0000777208007816 */ /* 0x040fe400000000ff */
[----:B------:R-:W-:Y:S02]  /*83d0*/  PRMT R8, R8, 0x7771, RZ ;  /* 0x0000777108087816 */ /* 0x000fe400000000ff */
[----:B------:R-:W-:Y:S02]  /*83e0*/  LOP3.LUT R6, R6, 0xff, RZ, 0xc0, !PT ;  /* 0x000000ff06067812 */ /* 0x000fe400078ec0ff */
[----:B------:R-:W-:Y:S02]  /*83f0*/  PRMT R11, R0, 0x5410, R5 ;  /* 0x00005410000b7816 */ /* 0x000fe40000000005 */
[----:B------:R-:W-:Y:S01]  /*8400*/  PRMT R8, R6, 0x5410, R8 ;  /* 0x0000541006087816 */ /* 0x000fe20000000008 */
[--C-:B------:R-:W-:Y:S01]  /*8410*/  FFMA.FTZ R6, R176, UR7, -R32.reuse ;  /* 0x00000007b0067c23 */ /* 0x100fe20008010820 */
[C---:B------:R-:W-:Y:S01]  /*8420*/  LOP3.LUT R0, R155.reuse, R42, R3, 0x96, !PT ;  /* 0x0000002a9b007212 */ /* 0x040fe200078e9603 */
[----:B------:R-:W-:Y:S01]  /*8430*/  FFMA.FTZ R3, R178, UR7, -R32 ;  /* 0x00000007b2037c23 */ /* 0x000fe20008010820 */
[----:B------:R-:W-:Y:S01]  /*8440*/  LOP3.LUT R4, R155, R44, R9, 0x96, !PT ;  /* 0x0000002c9b047212 */ /* 0x000fe200078e9609 */
[----:B------:R-:W-:Y:S01]  /*8450*/  IMAD.MOV.U32 R9, RZ, RZ, R2 ;  /* 0x000000ffff097224 */ /* 0x000fe200078e0002 */
[C---:B------:R-:W-:Y:S01]  /*8460*/  PRMT R5, R2.reuse, 0x7773, RZ ;  /* 0x0000777302057816 */ /* 0x040fe200000000ff */
[----:B------:R1:W-:Y:S01]  /*8470*/  MUFU.EX2 R106, R6 ;  /* 0x00000006006a7308 */ /* 0x0003e20000000800 */
[----:B------:R-:W-:Y:S01]  /*8480*/  PRMT R2, R2, 0x7772, RZ ;  /* 0x0000777202027816 */ /* 0x000fe200000000ff */
[----:B------:R-:W-:Y:S01]  /*8490*/  IMAD.MOV.U32 R176, RZ, RZ, R23 ;  /* 0x000000ffffb07224 */ /* 0x000fe200078e0017 */
[----:B------:R-:W-:Y:S01]  /*84a0*/  LOP3.LUT R7, R4, 0xff, RZ, 0xc0, !PT ;  /* 0x000000ff04077812 */ /* 0x000fe200078ec0ff */
[----:B------:R-:W-:Y:S01]  /*84b0*/  IMAD.MOV.U32 R178, RZ, RZ, R56 ;  /* 0x000000ffffb27224 */ /* 0x000fe200078e0038 */
[----:B------:R-:W-:-:S02]  /*84c0*/  PRMT R21, R2, 0x5410, R5 ;  /* 0x0000541002157816 */ /* 0x000fc40000000005 */
[C---:B------:R-:W-:Y:S01]  /*84d0*/  LOP3.LUT R2, R4.reuse, 0xffff, RZ, 0xc0, !PT ;  /* 0x0000ffff04027812 */ /* 0x040fe200078ec0ff */
[----:B------:R3:W-:Y:S01]  /*84e0*/  MUFU.EX2 R107, R3 ;  /* 0x00000003006b7308 */ /* 0x0007e20000000800 */
[----:B------:R-:W-:Y:S01]  /*84f0*/  SHF.R.U32.HI R5, RZ, 0x18, R4 ;  /* 0x00000018ff057819 */ /* 0x000fe20000011604 */
[----:B-1----:R-:W-:Y:S01]  /*8500*/  FFMA.FTZ R6, R181, UR7, -R17 ;  /* 0x00000007b5067c23 */ /* 0x002fe20008010811 */
[----:B------:R-:W-:Y:S02]  /*8510*/  IMAD.MOV.U32 R181, RZ, RZ, R31 ;  /* 0x000000ffffb57224 */ /* 0x000fe400078e001f */
[----:B------:R-:W-:Y:S01]  /*8520*/  IMAD.MOV.U32 R31, RZ, RZ, R116 ;  /* 0x000000ffff1f7224 */ /* 0x000fe200078e0074 */
[----:B------:R-:W-:Y:S01]  /*8530*/  MOV R116, R117 ;  /* 0x0000007500747202 */ /* 0x000fe20000000f00 */
[----:B------:R-:W-:Y:S01]  /*8540*/  IMAD.MOV.U32 R117, RZ, RZ, R36 ;  /* 0x000000ffff757224 */ /* 0x000fe200078e0024 */
[----:B------:R-:W-:Y:S01]  /*8550*/  MUFU.EX2 R54, R6 ;  /* 0x0000000600367308 */ /* 0x000fe20000000800 */
[----:B------:R-:W-:Y:S01]  /*8560*/  IMAD.MOV.U32 R36, RZ, RZ, R37 ;  /* 0x000000ffff247224 */ /* 0x000fe200078e0025 */
[----:B---3--:R-:W-:Y:S01]  /*8570*/  PRMT R3, R4, 0x7632, R3 ;  /* 0x0000763204037816 */ /* 0x008fe20000000003 */
[----:B------:R-:W-:Y:S01]  /*8580*/  IMAD.MOV.U32 R37, RZ, RZ, R38 ;  /* 0x000000ffff257224 */ /* 0x000fe200078e0026 */
[----:B------:R-:W-:Y:S01]  /*8590*/  SHF.R.U32.HI R4, RZ, 0x8, R2 ;  /* 0x00000008ff047819 */ /* 0x000fe20000011602 */
[----:B------:R-:W-:Y:S01]  /*85a0*/  IMAD.MOV.U32 R38, RZ, RZ, R39 ;  /* 0x000000ffff267224 */ /* 0x000fe200078e0027 */
[----:B------:R-:W-:Y:S01]  /*85b0*/  LOP3.LUT R3, R3, 0xff, RZ, 0xc0, !PT ;  /* 0x000000ff03037812 */ /* 0x000fe200078ec0ff */
[----:B------:R-:W-:Y:S01]  /*85c0*/  IMAD.MOV.U32 R39, RZ, RZ, R135 ;  /* 0x000000ffff277224 */ /* 0x000fe200078e0087 */
[----:B------:R-:W-:Y:S01]  /*85d0*/  LOP3.LUT R2, R9, 0xff, RZ, 0xc0, !PT ;  /* 0x000000ff09027812 */ /* 0x000fe200078ec0ff */
[----:B------:R-:W-:Y:S01]  /*85e0*/  IMAD.MOV.U32 R135, RZ, RZ, R110 ;  /* 0x000000ffff877224 */ /* 0x000fe200078e006e */
[----:B------:R-:W-:Y:S01]  /*85f0*/  PRMT R9, R3, 0x5410, R5 ;  /* 0x0000541003097816 */ /* 0x000fe20000000005 */
[----:B------:R-:W-:-:S02]  /*8600*/  IMAD.MOV.U32 R110, RZ, RZ, R109 ;  /* 0x000000ffff6e7224 */ /* 0x000fc400078e006d */
[----:B------:R-:W-:Y:S01]  /*8610*/  FFMA.FTZ R3, R171, UR7, -R32 ;  /* 0x00000007ab037c23 */ /* 0x000fe20008010820 */
[----:B------:R-:W-:Y:S01]  /*8620*/  MOV R109, R122 ;  /* 0x0000007a006d7202 */ /* 0x000fe20000000f00 */
[----:B------:R-:W-:Y:S01]  /*8630*/  IMAD.MOV.U32 R122, RZ, RZ, R123 ;  /* 0x000000ffff7a7224 */ /* 0x000fe200078e007b */
[----:B------:R-:W-:Y:S01]  /*8640*/  PRMT R18, R2, 0x5410, R10 ;  /* 0x0000541002127816 */ /* 0x000fe2000000000a */
[----:B------:R-:W-:Y:S01]  /*8650*/  IMAD.MOV.U32 R123, RZ, RZ, R120 ;  /* 0x000000ffff7b7224 */ /* 0x000fe200078e0078 */
[C---:B------:R-:W-:Y:S01]  /*8660*/  LOP3.LUT R2, R0.reuse, 0xffff, RZ, 0xc0, !PT ;  /* 0x0000ffff00027812 */ /* 0x040fe200078ec0ff */
[----:B------:R-:W-:Y:S01]  /*8670*/  IMAD.MOV.U32 R120, RZ, RZ, R105 ;  /* 0x000000ffff787224 */ /* 0x000fe200078e0069 */
[----:B------:R-:W-:Y:S01]  /*8680*/  PRMT R7, R7, 0x5410, R4 ;  /* 0x0000541007077816 */ /* 0x000fe20000000004 */
[----:B------:R1:W3:Y:S01]  /*8690*/  MUFU.EX2 R105, R3 ;  /* 0x0000000300697308 */ /* 0x0002e20000000800 */
[----:B------:R-:W-:Y:S01]  /*86a0*/  SHF.R.U32.HI R4, RZ, 0x8, R2 ;  /* 0x00000008ff047819 */ /* 0x000fe20000011602 */
[----:B------:R-:W-:Y:S01]  /*86b0*/  IMAD.MOV.U32 R95, RZ, RZ, R135 ;  /* 0x000000ffff5f7224 */ /* 0x000fe200078e0087 */
[----:B------:R-:W-:Y:S01]  /*86c0*/  LOP3.LUT R5, R0, 0xff, RZ, 0xc0, !PT ;  /* 0x000000ff00057812 */ /* 0x000fe200078ec0ff */
[----:B------:R-:W-:Y:S01]  /*86d0*/  IMAD.MOV.U32 R135, RZ, RZ, R100 ;  /* 0x000000ffff877224 */ /* 0x000fe200078e0064 */
[----:B------:R-:W-:Y:S01]  /*86e0*/  MOV R96, R37 ;  /* 0x0000002500607202 */ /* 0x000fe20000000f00 */
[----:B--2---:R-:W-:Y:S01]  /*86f0*/  IMAD.MOV.U32 R171, RZ, RZ, R22 ;  /* 0x000000ffffab7224 */ /* 0x004fe200078e0016 */
[----:B------:R-:W-:Y:S01]  /*8700*/  PRMT R20, R5, 0x5410, R4 ;  /* 0x0000541005147816 */ /* 0x000fe20000000004 */
[----:B------:R-:W-:Y:S01]  /*8710*/  FFMA.FTZ R5, R179, UR7, -R17 ;  /* 0x00000007b3057c23 */ /* 0x000fe20008010811 */
[----:B------:R-:W-:Y:S01]  /*8720*/  LOP3.LUT R4, R11, 0xff00ff, RZ, 0xc0, !PT ;  /* 0x00ff00ff0b047812 */ /* 0x000fe200078ec0ff */
[----:B------:R-:W-:Y:S01]  /*8730*/  IMAD.MOV.U32 R59, RZ, RZ, R110 ;  /* 0x000000ffff3b7224 */ /* 0x000fe200078e006e */
[----:B------:R-:W-:Y:S01]  /*8740*/  MOV R149, R122 ;  /* 0x0000007a00957202 */ /* 0x000fe20000000f00 */
[----:B------:R-:W-:Y:S01]  /*8750*/  MUFU.EX2 R55, R5 ;  /* 0x0000000500377308 */ /* 0x000fe20000000800 */
[----:B------:R-:W-:-:S02]  /*8760*/  IMAD.MOV.U32 R148, RZ, RZ, R109 ;  /* 0x000000ffff947224 */ /* 0x000fc400078e006d */
[----:B------:R-:W-:Y:S01]  /*8770*/  IMAD.MOV.U32 R97, RZ, RZ, R36 ;  /* 0x000000ffff617224 */ /* 0x000fe200078e0024 */
[----:B------:R-:W-:Y:S01]  /*8780*/  MOV R126, R59 ;  /* 0x0000003b007e7202 */ /* 0x000fe20000000f00 */
[----:B------:R-:W-:Y:S01]  /*8790*/  IMAD.MOV.U32 R138, RZ, RZ, R38 ;  /* 0x000000ffff8a7224 */ /* 0x000fe200078e0026 */
[----:B-1----:R-:W-:Y:S01]  /*87a0*/  PRMT R3, R0, 0x7632, R3 ;  /* 0x0000763200037816 */ /* 0x002fe20000000003 */
[----:B------:R-:W-:Y:S01]  /*87b0*/  IMAD.MOV.U32 R136, RZ, RZ, R39 ;  /* 0x000000ffff887224 */ /* 0x000fe200078e0027 */
[----:B------:R-:W-:Y:S01]  /*87c0*/  SHF.R.U32.HI R0, RZ, 0x18, R0 ;  /* 0x00000018ff007819 */ /* 0x000fe20000011600 */
[----:B------:R-:W-:Y:S01]  /*87d0*/  IMAD.MOV.U32 R125, RZ, RZ, R116 ;  /* 0x000000ffff7d7224 */ /* 0x000fe200078e0074 */
[----:B------:R-:W-:Y:S01]  /*87e0*/  LOP3.LUT R2, R3, 0xff, RZ, 0xc0, !PT ;  /* 0x000000ff03027812 */ /* 0x000fe200078ec0ff */
[----:B------:R-:W-:Y:S01]  /*87f0*/  FFMA.FTZ R3, R180, UR7, -R17 ;  /* 0x00000007b4037c23 */ /* 0x000fe20008010811 */
[----:B------:R-:W-:Y:S01]  /*8800*/  IMAD.MOV.U32 R180, RZ, RZ, R31 ;  /* 0x000000ffffb47224 */ /* 0x000fe200078e001f */
[----:B------:R-:W-:Y:S01]  /*8810*/  LDSM.16.MT88.4 R36, [R40+0xb800] ;  /* 0x00b800002824783b */ /* 0x000fe20000004200 */
[----:B------:R-:W-:Y:S01]  /*8820*/  PRMT R19, R2, 0x5410, R0 ;  /* 0x0000541002137816 */ /* 0x000fe20000000000 */
[----:B------:R1:W2:Y:S01]  /*8830*/  MUFU.EX2 R100, R3 ;  /* 0x0000000300647308 */ /* 0x0002a20000000800 */
[--C-:B------:R-:W-:Y:S01]  /*8840*/  HSET2.LE.AND R0, R8, R16.reuse, PT ;  /* 0x0000001008007233 */ /* 0x100fe20003803000 */
[----:B------:R-:W2:Y:S01]  /*8850*/  LDSM.16.MT88.4 R28, [R35+0xb800] ;  /* 0x00b80000231c783b */ /* 0x000ea20000004200 */
[----:B------:R-:W-:Y:S01]  /*8860*/  F2FP.F16.F32.PACK_AB R2, R92, R219 ;  /* 0x000000db5c02723e */ /* 0x000fe200000000ff */
[----:B------:R-:W-:Y:S01]  /*8870*/  IMAD.MOV.U32 R124, RZ, RZ, R117 ;  /* 0x000000ffff7c7224 */ /* 0x000fe200078e0075 */
[----:B------:R-:W-:Y:S01]  /*8880*/  MOV R59, R93 ;  /* 0x0000005d003b7202 */ /* 0x000fe20000000f00 */
[----:B------:R-:W-:Y:S01]  /*8890*/  IMAD.MOV.U32 R150, RZ, RZ, R123 ;  /* 0x000000ffff967224 */ /* 0x000fe200078e007b */
[----:B------:R-:W-:Y:S01]  /*88a0*/  LOP3.LUT R10, R2, R0, RZ, 0xc0, !PT ;  /* 0x00000000020a7212 */ /* 0x000fe200078ec0ff */
[----:B------:R-:W-:Y:S01]  /*88b0*/  IMAD.MOV.U32 R151, RZ, RZ, R120 ;  /* 0x000000ffff977224 */ /* 0x000fe200078e0078 */
[--C-:B------:R-:W-:Y:S01]  /*88c0*/  HSET2.LE.AND R0, R4, R16.reuse, PT ;  /* 0x0000001004007233 */ /* 0x100fe20003803000 */
[----:B------:R-:W-:Y:S01]  /*88d0*/  IMAD.MOV.U32 R168, RZ, RZ, R136 ;  /* 0x000000ffffa87224 */ /* 0x000fe200078e0088 */
[----:B------:R-:W-:Y:S01]  /*88e0*/  F2FP.F16.F32.PACK_AB R2, R94, R80 ;  /* 0x000000505e02723e */ /* 0x000fe200000000ff */
[----:B------:R-:W-:Y:S01]  /*88f0*/  IMAD.MOV.U32 R170, RZ, RZ, R138 ;  /* 0x000000ffffaa7224 */ /* 0x000fe200078e008a */
[----:B------:R-:W-:Y:S01]  /*8900*/  F2FP.F16.F32.PACK_AB R4, R176, R99 ;  /* 0x00000063b004723e */ /* 0x000fe200000000ff */
[----:B------:R-:W-:Y:S01]  /*8910*/  IMAD.MOV.U32 R169, RZ, RZ, R96 ;  /* 0x000000ffffa97224 */ /* 0x000fe200078e0060 */
[----:B------:R-:W-:Y:S01]  /*8920*/  LOP3.LUT R11, R2, R0, RZ, 0xc0, !PT ;  /* 0x00000000020b7212 */ /* 0x000fe200078ec0ff */
[----:B------:R-:W-:Y:S01]  /*8930*/  IMAD.MOV.U32 R56, RZ, RZ, R97 ;  /* 0x000000ffff387224 */ /* 0x000fe200078e0061 */
[--C-:B-1----:R-:W-:Y:S01]  /*8940*/  HSET2.LE.AND R3, R7, R16.reuse, PT ;  /* 0x0000001007037233 */ /* 0x102fe20003803000 */
[----:B------:R-:W-:Y:S01]  /*8950*/  IMAD.MOV.U32 R58, RZ, RZ, R125 ;  /* 0x000000ffff3a7224 */ /* 0x000fe200078e007d */
[--C-:B------:R-:W-:Y:S01]  /*8960*/  HSET2.LE.AND R0, R9, R16.reuse, PT ;  /* 0x0000001009007233 */ /* 0x100fe20003803000 */
[----:B------:R-:W-:Y:S01]  /*8970*/  IMAD.MOV.U32 R127, RZ, RZ, R95 ;  /* 0x000000ffff7f7224 */ /* 0x000fe200078e005f */
[----:B------:R-:W-:Y:S01]  /*8980*/  F2FP.F16.F32.PACK_AB R2, R171, R98 ;  /* 0x00000062ab02723e */ /* 0x000fe200000000ff */
[----:B------:R-:W-:Y:S01]  /*8990*/  IMAD.MOV.U32 R95, RZ, RZ, R139 ;  /* 0x000000ffff5f7224 */ /* 0x000fe200078e008b */
[----:B------:R-:W-:Y:S01]  /*89a0*/  LOP3.LUT R8, R4, R3, RZ, 0xc0, !PT ;  /* 0x0000000304087212 */ /* 0x000fe200078ec0ff */
[----:B------:R-:W-:Y:S01]  /*89b0*/  FFMA.FTZ R3, R182, UR7, -R17 ;  /* 0x00000007b6037c23 */ /* 0x000fe20008010811 */
[----:B------:R-:W-:Y:S01]  /*89c0*/  LOP3.LUT R9, R2, R0, RZ, 0xc0, !PT ;  /* 0x0000000002097212 */ /* 0x000fe200078ec0ff */
[----:B------:R-:W-:Y:S01]  /*89d0*/  IMAD.MOV.U32 R96, RZ, RZ, R137 ;  /* 0x000000ffff607224 */ /* 0x000fe200078e0089 */
[----:B------:R-:W-:Y:S01]  /*89e0*/  HSET2.LE.AND R0, R18, R16, PT ;  /* 0x0000001012007233 */ /* 0x000fe20003803000 */
[----:B------:R1:W1:Y:S01]  /*89f0*/  MUFU.EX2 R53, R3 ;  /* 0x0000000300357308 */ /* 0x0002620000000800 */
[----:B---3--:R-:W-:Y:S01]  /*8a00*/  F2FP.F16.F32.PACK_AB R2, R105, R106 ;  /* 0x0000006a6902723e */ /* 0x008fe200000000ff */
[----:B------:R-:W-:Y:S01]  /*8a10*/  IMAD.MOV.U32 R97, RZ, RZ, R86 ;  /* 0x000000ffff617224 */ /* 0x000fe200078e0056 */
[----:B------:R-:W-:Y:S01]  /*8a20*/  LOP3.LUT R18, R41, R46, R43, 0x96, !PT ;  /* 0x0000002e29127212 */ /* 0x000fe200078e962b */
[----:B----4-:R-:W-:Y:S01]  /*8a30*/  HMMA.16816.F32 R116, R8, R12, R200 ;  /* 0x0000000c0874723c */ /* 0x010fe200000018c8 */
[----:B------:R-:W-:Y:S01]  /*8a40*/  LOP3.LUT R6, R2, R0, RZ, 0xc0, !PT ;  /* 0x0000000002067212 */ /* 0x000fe200078ec0ff */
[----:B------:R-:W-:Y:S01]  /*8a50*/  IMAD.MOV.U32 R200, RZ, RZ, R57 ;  /* 0x000000ffffc87224 */ /* 0x000fe200078e0039 */
[----:B--2---:R-:W-:Y:S01]  /*8a60*/  F2FP.F16.F32.PACK_AB R2, R55, R100 ;  /* 0x000000643702723e */ /* 0x004fe200000000ff */
[----:B------:R-:W-:Y:S01]  /*8a70*/  IMAD.MOV.U32 R57, RZ, RZ, R124 ;  /* 0x000000ffff397224 */ /* 0x000fe200078e007c */
[----:B------:R-:W-:Y:S01]  /*8a80*/  MOV R201, R80 ;  /* 0x0000005000c97202 */ /* 0x000fe20000000f00 */
[----:B------:R-:W-:-:S02]  /*8a90*/  IMAD.MOV.U32 R124, RZ, RZ, R87 ;  /* 0x000000ffff7c7224 */ /* 0x000fc400078e0057 */
[----:B------:R-:W-:Y:S01]  /*8aa0*/  HMMA.16816.F32 R120, R8, R14, R184 ;  /* 0x0000000e0878723c */ /* 0x000fe200000018b8 */
[----:B------:R-:W-:Y:S02]  /*8ab0*/  IMAD.MOV.U32 R125, RZ, RZ, R84 ;  /* 0x000000ffff7d7224 */ /* 0x000fe400078e0054 */
[----:B------:R-:W-:Y:S01]  /*8ac0*/  IMAD.MOV.U32 R93, RZ, RZ, R85 ;  /* 0x000000ffff5d7224 */ /* 0x000fe200078e0055 */
[----:B-1----:R-:W-:Y:S01]  /*8ad0*/  LOP3.LUT R3, R21, 0xff00ff, RZ, 0xc0, !PT ;  /* 0x00ff00ff15037812 */ /* 0x002fe200078ec0ff */
[----:B------:R-:W-:-:S03]  /*8ae0*/  IMAD.MOV.U32 R187, RZ, RZ, R171 ;  /* 0x000000ffffbb7224 */ /* 0x000fc600078e00ab */
[C---:B------:R-:W-:Y:S01]  /*8af0*/  HMMA.16816.F32 R68, R8.reuse, R28, R244 ;  /* 0x0000001c0844723c */ /* 0x040fe200000018f4 */
[----:B------:R-:W-:Y:S01]  /*8b00*/  IMAD.MOV.U32 R247, RZ, RZ, R170 ;  /* 0x000000fffff77224 */ /* 0x000fe200078e00aa */
[--C-:B------:R-:W-:Y:S01]  /*8b10*/  HSET2.LE.AND R0, R3, R16.reuse, PT ;  /* 0x0000001003007233 */ /* 0x100fe20003803000 */
[----:B------:R-:W-:Y:S01]  /*8b20*/  IMAD.MOV.U32 R246, RZ, RZ, R169 ;  /* 0x000000fffff67224 */ /* 0x000fe200078e00a9 */
[----:B------:R-:W-:Y:S01]  /*8b30*/  MOV R245, R56 ;  /* 0x0000003800f57202 */ /* 0x000fe20000000f00 */
[----:B------:R-:W-:Y:S02]  /*8b40*/  IMAD.MOV.U32 R244, RZ, RZ, R57 ;  /* 0x000000fffff47224 */ /* 0x000fe400078e0039 */
[----:B------:R-:W-:Y:S01]  /*8b50*/  LOP3.LUT R7, R2, R0, RZ, 0xc0, !PT ;  /* 0x0000000002077212 */ /* 0x000fe200078ec0ff */
[----:B------:R-:W-:Y:S01]  /*8b60*/  HMMA.16816.F32 R84, R8, R36, R236 ;  /* 0x000000240854723c */ /* 0x000fe200000018ec */
[----:B------:R-:W-:Y:S01]  /*8b70*/  HSET2.LE.AND R0, R20, R16, PT ;  /* 0x0000001014007233 */ /* 0x000fe20003803000 */
[----:B------:R-:W-:Y:S01]  /*8b80*/  IMAD.MOV.U32 R239, RZ, RZ, R58 ;  /* 0x000000ffffef7224 */ /* 0x000fe200078e003a */
[----:B------:R-:W-:Y:S01]  /*8b90*/  F2FP.F16.F32.PACK_AB R2, R107, R177 ;  /* 0x000000b16b02723e */ /* 0x000fe200000000ff */
[----:B------:R-:W1:Y:S01]  /*8ba0*/  LDSM.16.MT88.4 R20, [R40+0x9800] ;  /* 0x009800002814783b */ /* 0x000e620000004200 */
[----:B------:R-:W-:-:S02]  /*8bb0*/  IMAD.MOV.U32 R184, RZ, RZ, R98 ;  /* 0x000000ffffb87224 */ /* 0x000fc400078e0062 */
[----:B------:R-:W-:Y:S01]  /*8bc0*/  LOP3.LUT R4, R2, R0, RZ, 0xc0, !PT ;  /* 0x0000000002047212 */ /* 0x000fe200078ec0ff */
[----:B------:R-:W-:Y:S01]  /*8bd0*/  IMAD.MOV.U32 R237, RZ, RZ, R96 ;  /* 0x000000ffffed7224 */ /* 0x000fe200078e0060 */
[----:B------:R-:W-:Y:S01]  /*8be0*/  HSET2.LE.AND R0, R19, R16, PT ;  /* 0x0000001013007233 */ /* 0x000fe20003803000 */
[----:B------:R-:W-:Y:S01]  /*8bf0*/  IMAD.MOV.U32 R236, RZ, RZ, R97 ;  /* 0x000000ffffec7224 */ /* 0x000fe200078e0061 */
[----:B------:R-:W-:Y:S01]  /*8c00*/  F2FP.F16.F32.PACK_AB R2, R53, R54 ;  /* 0x000000363502723e */ /* 0x000fe200000000ff */
[----:B------:R-:W-:Y:S02]  /*8c10*/  IMAD.MOV.U32 R186, RZ, RZ, R176 ;  /* 0x000000ffffba7224 */ /* 0x000fe400078e00b0 */
[----:B------:R-:W-:Y:S01]  /*8c20*/  IMAD.MOV.U32 R185, RZ, RZ, R177 ;  /* 0x000000ffffb97224 */ /* 0x000fe200078e00b1 */
[----:B------:R-:W-:Y:S01]  /*8c30*/  LOP3.LUT R5, R2, R0, RZ, 0xc0, !PT ;  /* 0x0000000002057212 */ /* 0x000fe200078ec0ff */
[----:B------:R-:W-:Y:S01]  /*8c40*/  FFMA.FTZ R0, R216, UR7, -R34 ;  /* 0x00000007d8007c23 */ /* 0x000fe20008010822 */
[----:B------:R-:W-:Y:S01]  /*8c50*/  LOP3.LUT R2, R41, R50, R45, 0x96, !PT ;  /* 0x0000003229027212 */ /* 0x000fe200078e962d */
[----:B------:R-:W-:-:S02]  /*8c60*/  IMAD.MOV.U32 R203, RZ, RZ, R94 ;  /* 0x000000ffffcb7224 */ /* 0x000fc400078e005e */
[----:B------:R-:W-:Y:S02]  /*8c70*/  IMAD.MOV.U32 R202, RZ, RZ, R92 ;  /* 0x000000ffffca7224 */ /* 0x000fe400078e005c */
[----:B------:R-:W-:Y:S01]  /*8c80*/  HMMA.16816.F32 R108, R4, R14, R24 ;  /* 0x0000000e046c723c */ /* 0x000fe20000001818 */
[----:B------:R-:W2:Y:S01]  /*8c90*/  LDSM.16.MT88.4 R24, [R40+0xa800] ;  /* 0x00a800002818783b */ /* 0x000ea20000004200 */
[----:B------:R-:W-:-:S04]  /*8ca0*/  IMAD.WIDE.U32 R2, R2, -0x2daee0ad, RZ ;  /* 0xd2511f5302027825 */ /* 0x000fc800078e00ff */
[----:B------:R-:W-:Y:S02]  /*8cb0*/  IMAD.MOV.U32 R238, RZ, RZ, R95 ;  /* 0x000000ffffee7224 */ /* 0x000fe400078e005f */
[C---:B------:R-:W-:Y:S01]  /*8cc0*/  HMMA.16816.F32 R112, R4.reuse, R12, R76 ;  /* 0x0000000c0470723c */ /* 0x040fe2000000184c */
[----:B------:R-:W3:Y:S04]  /*8cd0*/  LDSM.16.MT88.4 R12, [R35+0xa800] ;  /* 0x00a80000230c783b */ /* 0x000ee80000004200 */
[----:B------:R-:W-:Y:S03]  /*8ce0*/  LDSM.16.MT88.4 R76, [R35+0xbc00] ;  /* 0x00bc0000234c783b */ /* 0x000fe60000004200 */
[----:B------:R-:W-:Y:S08]  /*8cf0*/  HMMA.16816.F32 R64, R4, R30, R64 ;  /* 0x0000001e0440723c */ /* 0x000ff00000001840 */
[----:B-1----:R-:W-:Y:S01]  /*8d00*/  HMMA.16816.F32 R136, R8, R22, R232 ;  /* 0x000000160888723c */ /* 0x002fe200000018e8 */
[----:B------:R-:W-:Y:S01]  /*8d10*/  IMAD.MOV.U32 R232, RZ, RZ, R82 ;  /* 0x000000ffffe87224 */ /* 0x000fe200078e0052 */
[----:B------:R-:W-:Y:S01]  /*8d20*/  MOV R235, R124 ;  /* 0x0000007c00eb7202 */ /* 0x000fe20000000f00 */
[----:B------:R-:W-:-:S02]  /*8d30*/  IMAD.MOV.U32 R233, RZ, RZ, R93 ;  /* 0x000000ffffe97224 */ /* 0x000fc400078e005d */
[----:B------:R-:W-:-:S03]  /*8d40*/  IMAD.MOV.U32 R234, RZ, RZ, R125 ;  /* 0x000000ffffea7224 */ /* 0x000fc600078e007d */
[C---:B------:R-:W-:Y:S08]  /*8d50*/  HMMA.16816.F32 R132, R8.reuse, R20, R132 ;  /* 0x000000140884723c */ /* 0x040ff00000001884 */
[----:B--2---:R-:W-:Y:S01]  /*8d60*/  HMMA.16816.F32 R164, R8, R24, R248 ;  /* 0x0000001808a4723c */ /* 0x004fe200000018f8 */
[----:B------:R-:W-:Y:S01]  /*8d70*/  IMAD.MOV.U32 R250, RZ, RZ, R49 ;  /* 0x000000fffffa7224 */ /* 0x000fe200078e0031 */
[----:B------:R-:W-:Y:S01]  /*8d80*/  MOV R251, R99 ;  /* 0x0000006300fb7202 */ /* 0x000fe20000000f00 */
[----:B------:R1:W-:Y:S01]  /*8d90*/  MUFU.EX2 R49, R0 ;  /* 0x0000000000317308 */ /* 0x0003e20000000800 */
[----:B------:R-:W-:-:S02]  /*8da0*/  IMAD.MOV.U32 R248, RZ, RZ, R168 ;  /* 0x000000fffff87224 */ /* 0x000fc400078e00a8 */
[----:B------:R-:W-:Y:S02]  /*8db0*/  IMAD.MOV.U32 R249, RZ, RZ, R127 ;  /* 0x000000fffff97224 */ /* 0x000fe400078e007f */
[-C--:B------:R-:W-:Y:S01]  /*8dc0*/  HMMA.16816.F32 R168, R8, R26.reuse, R196 ;  /* 0x0000001a08a8723c */ /* 0x080fe200000018c4 */
[----:B------:R-:W-:Y:S02]  /*8dd0*/  IMAD.MOV.U32 R199, RZ, RZ, R59 ;  /* 0x000000ffffc77224 */ /* 0x000fe400078e003b */
[----:B------:R-:W-:Y:S02]  /*8de0*/  IMAD.MOV.U32 R198, RZ, RZ, R83 ;  /* 0x000000ffffc67224 */ /* 0x000fe400078e0053 */
[----:B------:R-:W-:Y:S02]  /*8df0*/  IMAD.MOV.U32 R197, RZ, RZ, R81 ;  /* 0x000000ffffc57224 */ /* 0x000fe400078e0051 */
[----:B------:R-:W-:Y:S01]  /*8e00*/  IMAD.MOV.U32 R196, RZ, RZ, R183 ;  /* 0x000000ffffc47224 */ /* 0x000fe200078e00b7 */
[----:B------:R-:W-:Y:S01]  /*8e10*/  HMMA.16816.F32 R60, R4, R26, R60 ;  /* 0x0000001a043c723c */ /* 0x000fe2000000183c */
[----:B-1----:R-:W-:-:S04]  /*8e20*/  FFMA.FTZ R0, R212, UR7, -R34 ;  /* 0x00000007d4007c23 */ /* 0x002fc80008010822 */
[----:B------:R1:W-:Y:S03]  /*8e30*/  MUFU.EX2 R51, R0 ;  /* 0x0000000000337308 */ /* 0x0003e60000000800 */
[C---:B---3--:R-:W-:Y:S08]  /*8e40*/  HMMA.16816.F32 R148, R8.reuse, R12, R148 ;  /* 0x0000000c0894723c */ /* 0x048ff00000001894 */
[----:B------:R-:W-:Y:S01]  /*8e50*/  HMMA.16816.F32 R152, R8, R14, R204 ;  /* 0x0000000e0898723c */ /* 0x000fe200000018cc */
[----:B------:R-:W-:Y:S01]  /*8e60*/  MOV R207, R180 ;  /* 0x000000b400cf7202 */ /* 0x000fe20000000f00 */
[----:B------:R-:W-:-:S02]  /*8e70*/  IMAD.MOV.U32 R206, RZ, RZ, R181 ;  /* 0x000000ffffce7224 */ /* 0x000fc400078e00b5 */
[----:B------:R-:W-:Y:S02]  /*8e80*/  IMAD.MOV.U32 R205, RZ, RZ, R178 ;  /* 0x000000ffffcd7224 */ /* 0x000fe400078e00b2 */
[----:B------:R-:W-:Y:S02]  /*8e90*/  IMAD.MOV.U32 R204, RZ, RZ, R126 ;  /* 0x000000ffffcc7224 */ /* 0x000fe400078e007e */
[----:B-1----:R-:W-:Y:S01]  /*8ea0*/  FFMA.FTZ R0, R209, UR7, -R34 ;  /* 0x00000007d1007c23 */ /* 0x002fe20008010822 */
[C---:B------:R-:W-:Y:S01]  /*8eb0*/  HMMA.16816.F32 R80, R8.reuse, R30, R192 ;  /* 0x0000001e0850723c */ /* 0x040fe200000018c0 */
[----:B------:R-:W-:Y:S02]  /*8ec0*/  LDSM.16.MT88.4 R124, [R35+0x9c00] ;  /* 0x009c0000237c783b */ /* 0x000fe40000004200 */
[----:B------:R1:W-:Y:S05]  /*8ed0*/  MUFU.EX2 R50, R0 ;  /* 0x0000000000327308 */ /* 0x0003ea0000000800 */
[----:B------:R-:W-:Y:S01]  /*8ee0*/  HMMA.16816.F32 R56, R8, R38, R188 ;  /* 0x000000260838723c */ /* 0x000fe200000018bc */
[----:B------:R-:W-:Y:S01]  /*8ef0*/  FFMA.FTZ R8, R218, UR7, -R33 ;  /* 0x00000007da087c23 */ /* 0x000fe20008010821 */
[----:B------:R-:W-:Y:S01]  /*8f00*/  IMAD.MOV.U32 R9, RZ, RZ, R2 ;  /* 0x000000ffff097224 */ /* 0x000fe200078e0002 */
[----:B------:R-:W-:-:S02]  /*8f10*/  PRMT R11, R2, 0x7773, RZ ;  /* 0x00007773020b7816 */ /* 0x000fc400000000ff */
[----:B------:R2:W-:Y:S03]  /*8f20*/  MUFU.EX2 R26, R8 ;  /* 0x00000008001a7308 */ /* 0x0005e60000000800 */
[----:B------:R-:W-:Y:S01]  /*8f30*/  HMMA.16816.F32 R144, R4, R12, R144 ;  /* 0x0000000c0490723c */ /* 0x000fe20000001890 */
[----:B------:R-:W-:Y:S01]  /*8f40*/  PRMT R12, R2, 0x7771, RZ ;  /* 0x00007771020c7816 */ /* 0x000fe200000000ff */
[----:B------:R-:W-:Y:S01]  /*8f50*/  FFMA.FTZ R13, R211, UR7, -R33 ;  /* 0x00000007d30d7c23 */ /* 0x000fe20008010821 */
[----:B-1----:R-:W-:-:S04]  /*8f60*/  FFMA.FTZ R0, R208, UR7, -R34 ;  /* 0x00000007d0007c23 */ /* 0x002fc80008010822 */
[----:B------:R1:W3:Y:S01]  /*8f70*/  MUFU.EX2 R27, R0 ;  /* 0x00000000001b7308 */ /* 0x0002e20000000800 */
[----:B------:R-:W-:Y:S01]  /*8f80*/  HMMA.16816.F32 R128, R4, R14, R128 ;  /* 0x0000000e0480723c */ /* 0x000fe20000001880 */
[--C-:B------:R-:W-:Y:S01]  /*8f90*/  FFMA.FTZ R14, R210, UR7, -R33.reuse ;  /* 0x00000007d20e7c23 */ /* 0x100fe20008010821 */
[----:B------:R-:W-:Y:S01]  /*8fa0*/  FFMA.FTZ R15, R217, UR7, -R33 ;  /* 0x00000007d90f7c23 */ /* 0x000fe20008010821 */
[----:B--2---:R-:W-:-:S04]  /*8fb0*/  LOP3.LUT R8, R9, 0xff, RZ, 0xc0, !PT ;  /* 0x000000ff09087812 */ /* 0x004fc800078ec0ff */
[----:B------:R-:W-:Y:S01]  /*8fc0*/  MUFU.EX2 R19, R15 ;  /* 0x0000000f00137308 */ /* 0x000fe20000000800 */
[C---:B------:R-:W-:Y:S01]  /*8fd0*/  HMMA.16816.F32 R44, R4.reuse, R24, R140 ;  /* 0x00000018042c723c */ /* 0x040fe2000000188c */
[----:B------:R-:W-:Y:S06]  /*8fe0*/  LDSM.16.MT88.4 R140, [R40+0x9c00] ;  /* 0x009c0000288c783b */ /* 0x000fec0000004200 */
[----:B------:R-:W-:Y:S01]  /*8ff0*/  MUFU.EX2 R25, R13 ;  /* 0x0000000d00197308 */ /* 0x000fe20000000800 */
[----:B-1----:R-:W-:Y:S01]  /*9000*/  LOP3.LUT R0, R240, R48, R3, 0x96, !PT ;  /* 0x00000030f0007212 */ /* 0x002fe200078e9603 */
[----:B------:R-:W-:Y:S01]  /*9010*/  HMMA.16816.F32 R180, R4, R22, R88 ;  /* 0x0000001604b4723c */ /* 0x000fe20000001858 */
[----:B------:R-:W-:-:S02]  /*9020*/  PRMT R3, R2, 0x7772, RZ ;  /* 0x0000777202037816 */ /* 0x000fc400000000ff */
[----:B------:R-:W-:Y:S02]  /*9030*/  LOP3.LUT R2, R0, 0xffff, RZ, 0xc0, !PT ;  /* 0x0000ffff00027812 */ /* 0x000fe400078ec0ff */
[----:B------:R-:W-:Y:S01]  /*9040*/  PRMT R11, R3, 0x5410, R11 ;  /* 0x00005410030b7816 */ /* 0x000fe2000000000b */
[----:B------:R-:W1:Y:S01]  /*9050*/  MUFU.EX2 R24, R14 ;  /* 0x0000000e00187308 */ /* 0x000e620000000800 */
[----:B------:R-:W-:Y:S01]  /*9060*/  SHF.R.U32.HI R9, RZ, 0x8, R2 ;  /* 0x00000008ff097819 */ /* 0x000fe20000011602 */
[----:B------:R-:W-:Y:S01]  /*9070*/  HMMA.16816.F32 R176, R4, R20, R156 ;  /* 0x0000001404b0723c */ /* 0x000fe2000000189c */
[----:B------:R-:W-:Y:S01]  /*9080*/  PRMT R2, R8, 0x5410, R12 ;  /* 0x0000541008027816 */ /* 0x000fe2000000000c */
[----:B------:R-:W2:Y:S01]  /*9090*/  LDSM.16.MT88.4 R156, [R35+0xac00] ;  /* 0x00ac0000239c783b */ /* 0x000ea20000004200 */
[C---:B------:R-:W-:Y:S02]  /*90a0*/  LOP3.LUT R10, R0.reuse, 0xff, RZ, 0xc0, !PT ;  /* 0x000000ff000a7812 */ /* 0x040fe400078ec0ff */
[----:B------:R-:W-:-:S02]  /*90b0*/  PRMT R3, R0, 0x7632, R3 ;  /* 0x0000763200037816 */ /* 0x000fc40000000003 */
[----:B------:R-:W-:Y:S01]  /*90c0*/  SHF.R.U32.HI R8, RZ, 0x18, R0 ;  /* 0x00000018ff087819 */ /* 0x000fe20000011600 */
[C---:B------:R-:W-:Y:S01]  /*90d0*/  HMMA.16816.F32 R88, R4.reuse, R36, R172 ;  /* 0x000000240458723c */ /* 0x040fe200000018ac */
[----:B------:R-:W-:Y:S01]  /*90e0*/  HSET2.LE.AND R0, R2, R16, PT ;  /* 0x0000001002007233 */ /* 0x000fe20003803000 */
[----:B------:R-:W4:Y:S01]  /*90f0*/  LDSM.16.MT88.4 R172, [R40+0xac00] ;  /* 0x00ac000028ac783b */ /* 0x000f220000004200 */
[----:B---3--:R-:W-:Y:S02]  /*9100*/  F2FP.F16.F32.PACK_AB R2, R27, R50 ;  /* 0x000000321b02723e */ /* 0x008fe400000000ff */
[----:B------:R-:W-:Y:S01]  /*9110*/  PRMT R9, R10, 0x5410, R9 ;  /* 0x000054100a097816 */ /* 0x000fe20000000009 */
[----:B------:R-:W3:Y:S01]  /*9120*/  LDSM.16.MT88.4 R40, [R40+0xbc00] ;  /* 0x00bc00002828783b */ /* 0x000ee20000004200 */
[----:B------:R-:W-:Y:S01]  /*9130*/  LOP3.LUT R98, R2, R0, RZ, 0xc0, !PT ;  /* 0x0000000002627212 */ /* 0x000fe200078ec0ff */
[----:B------:R-:W-:Y:S01]  /*9140*/  HMMA.16816.F32 R20, R4, R28, R160 ;  /* 0x0000001c0414723c */ /* 0x000fe200000018a0 */
[----:B------:R-:W-:-:S02]  /*9150*/  LOP3.LUT R0, R11, 0xff00ff, RZ, 0xc0, !PT ;  /* 0x00ff00ff0b007812 */ /* 0x000fc400078ec0ff */
[----:B-1----:R-:W-:Y:S02]  /*9160*/  F2FP.F16.F32.PACK_AB R2, R24, R25 ;  /* 0x000000191802723e */ /* 0x002fe400000000ff */
[----:B------:R-:W-:Y:S02]  /*9170*/  LOP3.LUT R3, R3, 0xff, RZ, 0xc0, !PT ;  /* 0x000000ff03037812 */ /* 0x000fe400078ec0ff */
[--C-:B------:R-:W-:Y:S01]  /*9180*/  HSET2.LE.AND R0, R0, R16.reuse, PT ;  /* 0x0000001000007233 */ /* 0x100fe20003803000 */
[----:B------:R-:W-:Y:S01]  /*9190*/  HMMA.16816.F32 R36, R4, R38, R72 ;  /* 0x000000260424723c */ /* 0x000fe20000001848 */
[----:B------:R-:W-:Y:S01]  /*91a0*/  PRMT R3, R3, 0x5410, R8 ;  /* 0x0000541003037816 */ /* 0x000fe20000000008 */
[----:B------:R-:W-:Y:S02]  /*91b0*/  FFMA.FTZ R4, R223, UR7, -R17 ;  /* 0x00000007df047c23 */ /* 0x000fe40008010811 */
[----:B------:R-:W-:Y:S02]  /*91c0*/  LOP3.LUT R99, R2, R0, RZ, 0xc0, !PT ;  /* 0x0000000002637212 */ /* 0x000fe400078ec0ff */
[----:B------:R-:W-:Y:S01]  /*91d0*/  HSET2.LE.AND R0, R9, R16, PT ;  /* 0x0000001009007233 */ /* 0x000fe20003803000 */
[----:B------:R-:W-:Y:S01]  /*91e0*/  MUFU.EX2 R11, R4 ;  /* 0x00000004000b7308 */ /* 0x000fe20000000800 */
[----:B------:R-:W-:-:S04]  /*91f0*/  F2FP.F16.F32.PACK_AB R2, R51, R49 ;  /* 0x000000313302723e */ /* 0x000fc800000000ff */
[----:B------:R-:W-:Y:S02]  /*9200*/  LOP3.LUT R96, R2, R0, RZ, 0xc0, !PT ;  /* 0x0000000002607212 */ /* 0x000fe400078ec0ff */
[----:B------:R-:W-:Y:S02]  /*9210*/  HSET2.LE.AND R0, R3, R16, PT ;  /* 0x0000001003007233 */ /* 0x000fe40003803000 */
[----:B------:R-:W-:-:S04]  /*9220*/  F2FP.F16.F32.PACK_AB R2, R19, R26 ;  /* 0x0000001a1302723e */ /* 0x000fc800000000ff */
[----:B------:R-:W-:Y:S01]  /*9230*/  LOP3.LUT R97, R2, R0, RZ, 0xc0, !PT ;  /* 0x0000000002617212 */ /* 0x000fe200078ec0ff */
[----:B------:R-:W-:Y:S01]  /*9240*/  FFMA.FTZ R0, R252, UR7, -R32 ;  /* 0x00000007fc007c23 */ /* 0x000fe20008010820 */
[----:B------:R-:W-:-:S03]  /*9250*/  IMAD.WIDE.U32 R2, R18, -0x2daee0ad, RZ ;  /* 0xd2511f5312027825 */ /* 0x000fc600078e00ff */
[----:B------:R1:W-:Y:S01]  /*9260*/  MUFU.EX2 R10, R0 ;  /* 0x00000000000a7308 */ /* 0x0003e20000000800 */
[C---:B------:R-:W-:Y:S01]  /*9270*/  PRMT R7, R2.reuse, 0x7771, RZ ;  /* 0x0000777102077816 */ /* 0x040fe200000000ff */
[----:B--2---:R-:W-:Y:S01]  /*9280*/  HMMA.16816.F32 R148, R96, R156, R148 ;  /* 0x0000009c6094723c */ /* 0x004fe20000001894 */
[----:B------:R-:W-:-:S07]  /*9290*/  PRMT R5, R2, 0x7773, RZ ;  /* 0x0000777302057816 */ /* 0x000fce00000000ff */
        /* <DEDUP_REMOVED lines=9> */
[----:B----4-:R-:W-:Y:S01]  /*9330*/  HMMA.16816.F32 R164, R96, R172, R164 ;  /* 0x000000ac60a4723c */ /* 0x010fe200000018a4 */
[----:B-1----:R-:W-:-:S07]  /*9340*/  FFMA.FTZ R0, R221, UR7, -R32 ;  /* 0x00000007dd007c23 */ /* 0x002fce0008010820 */
[C---:B------:R-:W-:Y:S01]  /*9350*/  HMMA.16816.F32 R168, R96.reuse, R174, R168 ;  /* 0x000000ae60a8723c */ /* 0x040fe200000018a8 */
[----:B------:R1:W2:Y:S07]  /*9360*/  MUFU.EX2 R15, R0 ;  /* 0x00000000000f7308 */ /* 0x0002ae0000000800 */
[C---:B------:R-:W-:Y:S08]  /*9370*/  HMMA.16816.F32 R68, R96.reuse, R76, R68 ;  /* 0x0000004c6044723c */ /* 0x040ff00000001844 */
[----:B------:R-:W-:Y:S01]  /*9380*/  HMMA.16816.F32 R80, R96, R78, R80 ;  /* 0x0000004e6050723c */ /* 0x000fe20000001850 */
[----:B-1----:R-:W-:-:S04]  /*9390*/  FFMA.FTZ R0, R241, UR7, -R17 ;  /* 0x00000007f1007c23 */ /* 0x002fc80008010811 */
[----:B------:R1:W-:Y:S03]  /*93a0*/  MUFU.EX2 R8, R0 ;  /* 0x0000000000087308 */ /* 0x0003e60000000800 */
[----:B---3--:R-:W-:Y:S01]  /*93b0*/  HMMA.16816.F32 R84, R96, R40, R84 ;  /* 0x000000286054723c */ /* 0x008fe20000001854 */
[----:B------:R-:W-:-:S07]  /*93c0*/  UISETP.GT.U32.AND UP0, UPT, UR13, UR18, UPT ;  /* 0x000000120d00728c */ /* 0x000fce000bf04070 */
[----:B------:R-:W-:Y:S01]  /*93d0*/  HMMA.16816.F32 R96, R96, R42, R56 ;  /* 0x0000002a6060723c */ /* 0x000fe20000001838 */
[----:B-1----:R-:W-:-:S04]  /*93e0*/  FFMA.FTZ R0, R231, UR7, -R17 ;  /* 0x00000007e7007c23 */ /* 0x002fc80008010811 */
[----:B------:R1:W-:Y:S02]  /*93f0*/  MUFU.EX2 R12, R0 ;  /* 0x00000000000c7308 */ /* 0x0003e40000000800 */
[----:B-1----:R-:W-:Y:S01]  /*9400*/  LOP3.LUT R0, R240, R52, R3, 0x96, !PT ;  /* 0x00000034f0007212 */ /* 0x002fe200078e9603 */
[----:B------:R-:W-:Y:S01]  /*9410*/  IMAD.MOV.U32 R3, RZ, RZ, R2 ;  /* 0x000000ffff037224 */ /* 0x000fe200078e0002 */
[----:B------:R-:W-:-:S04]  /*9420*/  PRMT R2, R2, 0x7772, RZ ;  /* 0x0000777202027816 */ /* 0x000fc800000000ff */
[----:B------:R-:W-:Y:S01]  /*9430*/  LOP3.LUT R4, R3, 0xff, RZ, 0xc0, !PT ;  /* 0x000000ff03047812 */ /* 0x000fe200078ec0ff */
[----:B------:R-:W-:Y:S01]  /*9440*/  FFMA.FTZ R3, R229, UR7, -R17 ;  /* 0x00000007e5037c23 */ /* 0x000fe20008010811 */
[----:B------:R-:W-:Y:S02]  /*9450*/  PRMT R6, R2, 0x5410, R5 ;  /* 0x0000541002067816 */ /* 0x000fe40000000005 */
[----:B------:R-:W-:Y:S01]  /*9460*/  LOP3.LUT R2, R0, 0xffff, RZ, 0xc0, !PT ;  /* 0x0000ffff00027812 */ /* 0x000fe200078ec0ff */
[----:B------:R1:W3:Y:S01]  /*9470*/  MUFU.EX2 R9, R3 ;  /* 0x0000000300097308 */ /* 0x0002e20000000800 */
[----:B------:R-:W-:Y:S02]  /*9480*/  PRMT R7, R4, 0x5410, R7 ;  /* 0x0000541004077816 */ /* 0x000fe40000000007 */
[----:B------:R-:W-:Y:S02]  /*9490*/  SHF.R.U32.HI R4, RZ, 0x8, R2 ;  /* 0x00000008ff047819 */ /* 0x000fe40000011602 */
[----:B------:R-:W-:-:S04]  /*94a0*/  LOP3.LUT R5, R0, 0xff, RZ, 0xc0, !PT ;  /* 0x000000ff00057812 */ /* 0x000fc800078ec0ff */
[----:B------:R-:W-:Y:S02]  /*94b0*/  PRMT R5, R5, 0x5410, R4 ;  /* 0x0000541005057816 */ /* 0x000fe40000000004 */
[----:B------:R-:W-:-:S03]  /*94c0*/  LOP3.LUT R4, R6, 0xff00ff, RZ, 0xc0, !PT ;  /* 0x00ff00ff06047812 */ /* 0x000fc600078ec0ff */
[--C-:B------:R-:W-:Y:S02]  /*94d0*/  HSET2.LE.AND R6, R5, R16.reuse, PT ;  /* 0x0000001005067233 */ /* 0x100fe40003803000 */
[----:B------:R-:W-:Y:S02]  /*94e0*/  HSET2.LE.AND R4, R4, R16, PT ;  /* 0x0000001004047233 */ /* 0x000fe40003803000 */
[----:B-1----:R-:W-:Y:S02]  /*94f0*/  PRMT R3, R0, 0x7632, R3 ;  /* 0x0000763200037816 */ /* 0x002fe40000000003 */
[----:B------:R-:W-:Y:S02]  /*9500*/  SHF.R.U32.HI R0, RZ, 0x18, R0 ;  /* 0x00000018ff007819 */ /* 0x000fe40000011600 */
[----:B------:R-:W-:-:S04]  /*9510*/  LOP3.LUT R2, R3, 0xff, RZ, 0xc0, !PT ;  /* 0x000000ff03027812 */ /* 0x000fc800078ec0ff */
[----:B------:R-:W-:Y:S02]  /*9520*/  PRMT R3, R2, 0x5410, R0 ;  /* 0x0000541002037816 */ /* 0x000fe40000000000 */
[--C-:B------:R-:W-:Y:S02]  /*9530*/  HSET2.LE.AND R0, R7, R16.reuse, PT ;  /* 0x0000001007007233 */ /* 0x100fe40003803000 */
[----:B--2---:R-:W-:Y:S02]  /*9540*/  F2FP.F16.F32.PACK_AB R2, R15, R14 ;  /* 0x0000000e0f02723e */ /* 0x004fe400000000ff */
[----:B------:R-:W-:Y:S02]  /*9550*/  HSET2.LE.AND R5, R3, R16, PT ;  /* 0x0000001003057233 */ /* 0x000fe40003803000 */
[----:B------:R-:W-:Y:S02]  /*9560*/  LOP3.LUT R94, R2, R0, RZ, 0xc0, !PT ;  /* 0x00000000025e7212 */ /* 0x000fe400078ec0ff */
[----:B------:R-:W-:-:S02]  /*9570*/  F2FP.F16.F32.PACK_AB R2, R13, R10 ;  /* 0x0000000a0d02723e */ /* 0x000fc400000000ff */
[----:B---3--:R-:W-:Y:S02]  /*9580*/  F2FP.F16.F32.PACK_AB R0, R9, R11 ;  /* 0x0000000b0900723e */ /* 0x008fe400000000ff */
[----:B------:R-:W-:Y:S02]  /*9590*/  F2FP.F16.F32.PACK_AB R3, R12, R8 ;  /* 0x000000080c03723e */ /* 0x000fe400000000ff */
[----:B------:R-:W-:Y:S01]  /*95a0*/  LOP3.LUT R92, R2, R6, RZ, 0xc0, !PT ;  /* 0x00000006025c7212 */ /* 0x000fe200078ec0ff */
[----:B------:R-:W-:Y:S01]  /*95b0*/  FADD.FTZ R2, R197, R196 ;  /* 0x000000c4c5027221 */ /* 0x000fe20000010000 */
[----:B------:R-:W-:Y:S01]  /*95c0*/  LOP3.LUT R95, R0, R4, RZ, 0xc0, !PT ;  /* 0x00000004005f7212 */ /* 0x000fe200078ec0ff */
[----:B------:R-:W-:Y:S01]  /*95d0*/  FADD.FTZ R0, R226, R227 ;  /* 0x000000e3e2007221 */ /* 0x000fe20000010000 */
[----:B------:R-:W-:Y:S01]  /*95e0*/  LOP3.LUT R93, R3, R5, RZ, 0xc0, !PT ;  /* 0x00000005035d7212 */ /* 0x000fe200078ec0ff */
[----:B------:R-:W-:Y:S02]  /*95f0*/  IMAD.MOV.U32 R197, RZ, RZ, R198 ;  /* 0x000000ffffc57224 */ /* 0x000fe400078e00c6 */
[----:B------:R-:W-:Y:S01]  /*9600*/  FADD.FTZ R3, R224, R225 ;  /* 0x000000e1e0037221 */ /* 0x000fe20000010000 */
[----:B------:R-:W-:-:S02]  /*9610*/  IMAD.MOV.U32 R198, RZ, RZ, R199 ;  /* 0x000000ffffc67224 */ /* 0x000fc400078e00c7 */
[----:B------:R-:W-:Y:S01]  /*9620*/  FADD.FTZ R4, R215, R220 ;  /* 0x000000dcd7047221 */ /* 0x000fe20000010000 */
[----:B------:R-:W-:Y:S01]  /*9630*/  MOV R199, R204 ;  /* 0x000000cc00c77202 */ /* 0x000fe20000000f00 */
[----:B------:R-:W-:Y:S01]  /*9640*/  FADD.FTZ R2, R214, R2 ;  /* 0x00000002d6027221 */ /* 0x000fe20000010000 */
        /* <DEDUP_REMOVED lines=59> */
[----:B------:R-:W-:Y:S01]  /*9a00*/  FADD.FTZ R241, R27, R5 ;  /* 0x000000051bf17221 */ /* 0x000fe20000010000 */
[----:B------:R-:W-:-:S02]  /*9a10*/  FADD.FTZ R222, R24, R3 ;  /* 0x0000000318de7221 */ /* 0x000fc40000010000 */
[----:B------:R1:W5:Y:S01]  /*9a20*/  LDL.LU R225, [R1+0xa4] ;  /* 0x0000a40001e17983 */ /* 0x0003620000300800 */
[----:B------:R-:W-:Y:S01]  /*9a30*/  FADD.FTZ R218, R9, R0 ;  /* 0x0000000009da7221 */ /* 0x000fe20000010000 */
[----:B------:R-:W-:Y:S01]  /*9a40*/  FADD.FTZ R221, R15, R2 ;  /* 0x000000020fdd7221 */ /* 0x000fe20000010000 */
[C---:B------:R-:W-:Y:S01]  /*9a50*/  HMMA.16816.F32 R156, R92.reuse, R158, R128 ;  /* 0x0000009e5c9c723c */ /* 0x040fe20000001880 */
[----:B------:R1:W5:Y:S04]  /*9a60*/  LDL.LU R224, [R1+0xa0] ;  /* 0x0000a00001e07983 */ /* 0x0003680000300800 */
[----:B------:R1:W5:Y:S03]  /*9a70*/  LDL.LU R220, [R1+0x9c] ;  /* 0x00009c0001dc7983 */ /* 0x0003660000300800 */
[C---:B------:R-:W-:Y:S01]  /*9a80*/  HMMA.16816.F32 R112, R92.reuse, R124, R112 ;  /* 0x0000007c5c70723c */ /* 0x040fe20000001870 */
[----:B------:R1:W5:Y:S04]  /*9a90*/  LDL.LU R215, [R1+0x98] ;  /* 0x0000980001d77983 */ /* 0x0003680000300800 */
[----:B------:R1:W5:Y:S03]  /*9aa0*/  LDL.LU R214, [R1+0x94] ;  /* 0x0000940001d67983 */ /* 0x0003660000300800 */
[C---:B------:R-:W-:Y:S01]  /*9ab0*/  HMMA.16816.F32 R72, R92.reuse, R76, R20 ;  /* 0x0000004c5c48723c */ /* 0x040fe20000001814 */
[----:B------:R1:W5:Y:S04]  /*9ac0*/  LDL.LU R213, [R1+0x90] ;  /* 0x0000900001d57983 */ /* 0x0003680000300800 */
[----:B------:R1:W-:Y:S03]  /*9ad0*/  STL [R1+0x44], R241 ;  /* 0x000044f101007387 */ /* 0x0003e60000100800 */
[C---:B------:R-:W-:Y:S01]  /*9ae0*/  HMMA.16816.F32 R128, R92.reuse, R140, R176 ;  /* 0x0000008c5c80723c */ /* 0x040fe200000018b0 */
[----:B------:R1:W-:Y:S04]  /*9af0*/  STL [R1+0x60], R222 ;  /* 0x000060de01007387 */ /* 0x0003e80000100800 */
[----:B------:R1:W-:Y:S03]  /*9b00*/  STL [R1+0x4c], R218 ;  /* 0x00004cda01007387 */ /* 0x0003e60000100800 */
[C---:B------:R-:W-:Y:S01]  /*9b10*/  HMMA.16816.F32 R160, R92.reuse, R172, R44 ;  /* 0x000000ac5ca0723c */ /* 0x040fe2000000182c */
[----:B------:R-:W2:Y:S01]  /*9b20*/  S2R R219, SR_TID.X ;  /* 0x0000000000db7919 */ /* 0x000ea20000002100 */
[----:B------:R1:W-:Y:S06]  /*9b30*/  STL [R1+0x48], R221 ;  /* 0x000048dd01007387 */ /* 0x0003ec0000100800 */
[C---:B------:R-:W-:Y:S08]  /*9b40*/  HMMA.16816.F32 R124, R92.reuse, R126, R108 ;  /* 0x0000007e5c7c723c */ /* 0x040ff0000000186c */
[C---:B------:R-:W-:Y:S08]  /*9b50*/  HMMA.16816.F32 R76, R92.reuse, R78, R64 ;  /* 0x0000004e5c4c723c */ /* 0x040ff00000001840 */
[C---:B------:R-:W-:Y:S08]  /*9b60*/  HMMA.16816.F32 R140, R92.reuse, R142, R180 ;  /* 0x0000008e5c8c723c */ /* 0x040ff000000018b4 */
[C---:B------:R-:W-:Y:S08]  /*9b70*/  HMMA.16816.F32 R172, R92.reuse, R174, R60 ;  /* 0x000000ae5cac723c */ /* 0x040ff0000000183c */
[C---:B------:R-:W-:Y:S08]  /*9b80*/  HMMA.16816.F32 R88, R92.reuse, R40, R88 ;  /* 0x000000285c58723c */ /* 0x040ff00000001858 */
[----:B------:R-:W-:Y:S01]  /*9b90*/  HMMA.16816.F32 R92, R92, R42, R36 ;  /* 0x0000002a5c5c723c */ /* 0x000fe20000001824 */
[----:B------:R-:W-:Y:S01]  /*9ba0*/  UMOV UR7, UR13 ;  /* 0x0000000d00077c82 */ /* 0x000fe20008000000 */
[----:B------:R-:W-:-:S03]  /*9bb0*/  NOP ;  /* 0x0000000000007918 */ /* 0x000fc60000000000 */
[----:B-12---:R-:W-:-:S15]  /*9bc0*/  BRA.U !UP0, `(.L_x_1033) ;  /* 0x000000ed08307547 */ /* 0x006fde000b800000 */
[----:B------:R-:W2:Y:S01]  /*9bd0*/  LDL.LU R249, [R1+0x20] ;  /* 0x0000200001f97983 */ /* 0x000ea20000300800 */
[C---:B------:R-:W-:Y:S01]  /*9be0*/  IMAD.SHL.U32 R250, R219.reuse, 0x10, RZ ;  /* 0x00000010dbfa7824 */ /* 0x040fe200078e00ff */
[----:B------:R-:W1:Y:S01]  /*9bf0*/  LDCU UR7, c[0x0][0x440] ;  /* 0x00008800ff0777ac */ /* 0x000e620008000800 */
[----:B------:R-:W-:Y:S01]  /*9c00*/  IMAD.SHL.U32 R251, R219, 0x20, RZ ;  /* 0x00000020dbfb7824 */ /* 0x000fe200078e00ff */
[----:B------:R-:W3:Y:S01]  /*9c10*/  LDL R184, [R1+0x64] ;  /* 0x0000640001b87983 */ /* 0x000ee20000100800 */
[----:B------:R-:W-:-:S04]  /*9c20*/  DEPBAR.LE SB0, 0x0 ;  /* 0x000080000000791a */ /* 0x000fc80000000000 */
[----:B------:R-:W4:Y:S04]  /*9c30*/  LDL R185, [R1+0x8c] ;  /* 0x00008c0001b97983 */ /* 0x000f280000100800 */
[----:B------:R-:W4:Y:S04]  /*9c40*/  LDL R201, [R1+0x6c] ;  /* 0x00006c0001c97983 */ /* 0x000f280000100800 */
[----:B------:R-:W4:Y:S04]  /*9c50*/  LDL.64 R202, [R1+0x70] ;  /* 0x0000700001ca7983 */ /* 0x000f280000100a00 */
[----:B------:R-:W4:Y:S04]  /*9c60*/  LDL.LU R186, [R1+0x18] ;  /* 0x0000180001ba7983 */ /* 0x000f280000300800 */
[----:B------:R-:W4:Y:S04]  /*9c70*/  LDL R187, [R1+0x68] ;  /* 0x0000680001bb7983 */ /* 0x000f280000100800 */
[----:B------:R-:W4:Y:S01]  /*9c80*/  LDL R200, [R1+0x88] ;  /* 0x0000880001c87983 */ /* 0x000f220000100800 */
[----:B------:R-:W-:Y:S01]  /*9c90*/  LOP3.LUT R250, R250, 0x100, RZ, 0xc0, !PT ;  /* 0x00000100fafa7812 */ /* 0x000fe200078ec0ff */
[----:B------:R-:W-:Y:S01]  /*9ca0*/  UIADD3 UR11, UPT, UPT, UR21, -0x2, URZ ;  /* 0xfffffffe150b7890 */ /* 0x000fe2000fffe0ff */
[----:B------:R-:W-:Y:S01]  /*9cb0*/  IMAD.SHL.U32 R217, R219, 0x20, RZ ;  /* 0x00000020dbd97824 */ /* 0x000fe200078e00ff */
[----:B-----5:R-:W-:-:S02]  /*9cc0*/  SHF.R.U32.HI R213, RZ, 0x1, R219 ;  /* 0x00000001ffd57819 */ /* 0x020fc400000116db */
[----:B------:R-:W-:Y:S01]  /*9cd0*/  LOP3.LUT R250, R250, 0x20, R251, 0xf8, !PT ;  /* 0x00000020fafa7812 */ /* 0x000fe200078ef8fb */
[----:B------:R-:W-:Y:S01]  /*9ce0*/  UIMAD.WIDE.U32 UR22, UR11, UR8, URZ ;  /* 0x000000080b1672a5 */ /* 0x000fe2000f8e00ff */
[----:B------:R-:W-:Y:S01]  /*9cf0*/  IMAD.SHL.U32 R251, R219, 0x8, RZ ;  /* 0x00000008dbfb7824 */ /* 0x000fe200078e00ff */
[----:B------:R-:W-:Y:S02]  /*9d00*/  LOP3.LUT R3, R215, 0x120, R217, 0xf8, !PT ;  /* 0x00000120d7037812 */ /* 0x000fe400078ef8d9 */
[----:B------:R-:W-:Y:S02]  /*9d10*/  USHF.L.U32 UR12, UR22, 0x6, URZ ;  /* 0x00000006160c7899 */ /* 0x000fe400080006ff */
[----:B------:R-:W-:Y:S01]  /*9d20*/  UIMAD UR11, UR11, UR9, UR23 ;  /* 0x000000090b0b72a4 */ /* 0x000fe2000f8e0217 */
[----:B------:R-:W-:Y:S01]  /*9d30*/  LOP3.LUT R251, R251, 0x18, RZ, 0xc0, !PT ;  /* 0x00000018fbfb7812 */ /* 0x000fe200078ec0ff */
[----:B------:R-:W-:Y:S01]  /*9d40*/  ULEA UR12, UP0, UR8, UR12, 0x5 ;  /* 0x0000000c080c7291 */ /* 0x000fe2000f8028ff */
[----:B------:R-:W-:Y:S01]  /*9d50*/  IMAD.U32 R6, RZ, RZ, UR22 ;  /* 0x00000016ff067e24 */ /* 0x000fe2000f8e00ff */
[----:B------:R-:W-:Y:S01]  /*9d60*/  USHF.L.U64.HI UR10, UR22, 0x6, UR11 ;  /* 0x00000006160a7899 */ /* 0x000fe2000801020b */
[----:B-1----:R-:W-:Y:S01]  /*9d70*/  ISETP.GE.AND P3, PT, R251, UR7, PT ;  /* 0x00000007fb007c0c */ /* 0x002fe2000bf66270 */
[----:B------:R-:W-:-:S02]  /*9d80*/  IMAD.U32 R0, RZ, RZ, UR11 ;  /* 0x0000000bff007e24 */ /* 0x000fc4000f8e00ff */
[----:B------:R-:W-:Y:S01]  /*9d90*/  ULEA.HI.X UR10, UR8, UR10, UR9, 0x5, UP0 ;  /* 0x0000000a080a7291 */ /* 0x000fe200080f2c09 */
[----:B------:R-:W-:Y:S02]  /*9da0*/  IMAD.U32 R5, RZ, RZ, UR12 ;  /* 0x0000000cff057e24 */ /* 0x000fe4000f8e00ff */
[----:B------:R-:W-:-:S03]  /*9db0*/  IMAD.U32 R7, RZ, RZ, UR23 ;  /* 0x00000017ff077e24 */ /* 0x000fc6000f8e00ff */
[----:B------:R-:W-:Y:S01]  /*9dc0*/  IMAD.U32 R8, RZ, RZ, UR10 ;  /* 0x0000000aff087e24 */ /* 0x000fe2000f8e00ff */
[----:B------:R-:W-:Y:S01]  /*9dd0*/  BAR.SYNC.DEFER_BLOCKING 0x0 ;  /* 0x0000000000007b1d */ /* 0x000fe20000010000 */
[----:B--2---:R-:W-:Y:S02]  /*9de0*/  LOP3.LUT R36, R250, R249, RZ, 0xfc, !PT ;  /* 0x000000f9fa247212 */ /* 0x004fe400078efcff */
[----:B---3--:R-:W-:Y:S02]  /*9df0*/  ISETP.GE.AND P2, PT, R184, UR7, PT ;  /* 0x00000007b8007c0c */ /* 0x008fe4000bf46270 */
[----:B------:R-:W-:Y:S02]  /*9e00*/  LEA R36, R36, UR5, 0x1 ;  /* 0x0000000524247c11 */ /* 0x000fe4000f8e08ff */
[-C--:B----4-:R-:W-:Y:S02]  /*9e10*/  LEA R2, P5, R6, R185.reuse, 0x7 ;  /* 0x000000b906027211 */ /* 0x090fe400078a38ff */
[----:B------:R-:W-:Y:S01]  /*9e20*/  LEA R4, P0, R5, R185, 0x1 ;  /* 0x000000b905047211 */ /* 0x000fe200078008ff */
[----:B------:R-:W-:-:S02]  /*9e30*/  IMAD.MOV.U32 R252, RZ, RZ, R201 ;  /* 0x000000fffffc7224 */ /* 0x000fc400078e00c9 */
[----:B------:R-:W-:Y:S02]  /*9e40*/  IMAD.MOV.U32 R230, RZ, RZ, R202 ;  /* 0x000000ffffe67224 */ /* 0x000fe400078e00ca */
[----:B------:R-:W-:Y:S01]  /*9e50*/  IMAD.MOV.U32 R231, RZ, RZ, R203 ;  /* 0x000000ffffe77224 */ /* 0x000fe200078e00cb */
[----:B------:R-:W-:Y:S02]  /*9e60*/  LOP3.LUT R7, R3, R186, RZ, 0xfc, !PT ;  /* 0x000000ba03077212 */ /* 0x000fe400078efcff */
[----:B------:R-:W-:Y:S01]  /*9e70*/  ISETP.GE.AND P1, PT, R187, UR7, PT ;  /* 0x00000007bb007c0c */ /* 0x000fe2000bf26270 */
[----:B------:R-:W-:Y:S01]  /*9e80*/  UIADD3 UR7, UPT, UPT, UR21, -0x2, URZ ;  /* 0xfffffffe15077890 */ /* 0x000fe2000fffe0ff */
[----:B------:R-:W-:Y:S01]  /*9e90*/  LEA R212, R7, UR5, 0x1 ;  /* 0x0000000507d47c11 */ /* 0x000fe2000f8e08ff */
[----:B------:R-:W-:Y:S01]  /*9ea0*/  UIADD3 UR5, UPT, UPT, UR21, -0x1, URZ ;  /* 0xffffffff15057890 */ /* 0x000fe2000fffe0ff */
[-C--:B------:R-:W-:Y:S01]  /*9eb0*/  LEA.HI.X R3, R6, R200.reuse, R0, 0x7, P5 ;  /* 0x000000c806037211 */ /* 0x080fe200028f3c00 */
[----:B------:R-:W-:Y:S01]  /*9ec0*/  USHF.L.U32 UR11, UR7, 0x1, URZ ;  /* 0x00000001070b7899 */ /* 0x000fe200080006ff */
[----:B------:R-:W-:Y:S01]  /*9ed0*/  LEA.HI.X R5, R5, R200, R8, 0x1, P0 ;  /* 0x000000c805057211 */ /* 0x000fe200000f0c08 */
[----:B------:R-:W-:Y:S01]  /*9ee0*/  IMAD.MOV.U32 R200, RZ, RZ, 0x20 ;  /* 0x00000020ffc87424 */ /* 0x000fe200078e00ff */
[----:B------:R-:W-:Y:S01]  /*9ef0*/  UISETP.GT.U32.AND UP0, UPT, UR7, UR18, UPT ;  /* 0x000000120700728c */ /* 0x000fe2000bf04070 */
        /* <DEDUP_REMOVED lines=10> */
[----:B------:R-:W-:-:S02]  /*9fa0*/  IMAD.IADD R37, R200, 0x1, R36 ;  /* 0x00000001c8257824 */ /* 0x000fc400078e0224 */
[----:B------:R-:W-:Y:S01]  /*9fb0*/  IMAD.IADD R216, R200, 0x1, R212 ;  /* 0x00000001c8d87824 */ /* 0x000fe200078e02d4 */
        /* <DEDUP_REMOVED lines=22> */
[----:B------:R-:W2:Y:S04]  /*a120*/  LDSM.16.M88.4 R32, [R36+0x6000] ;  /* 0x006000002420783b */ /* 0x000ea80000000200 */
[----:B------:R-:W3:Y:S04]  /*a130*/  LDSM.16.M88.4 R8, [R212+0x1000] ;  /* 0x00100000d408783b */ /* 0x000ee80000000200 */
[----:B------:R-:W4:Y:S04]  /*a140*/  LDSM.16.M88.4 R28, [R36+0x6400] ;  /* 0x00640000241c783b */ /* 0x000f280000000200 */
[----:B------:R-:W4:Y:S04]  /*a150*/  LDSM.16.M88.4 R24, [R36+0x6800] ;  /* 0x006800002418783b */ /* 0x000f280000000200 */
[----:B------:R-:W4:Y:S04]  /*a160*/  LDSM.16.M88.4 R20, [R36+0x6c00] ;  /* 0x006c00002414783b */ /* 0x000f280000000200 */
[----:B------:R-:W-:Y:S04]  /*a170*/  LDSM.16.M88.4 R44, [R37+0x6000] ;  /* 0x00600000252c783b */ /* 0x000fe80000000200 */
[----:B-1----:R-:W1:Y:S04]  /*a180*/  LDSM.16.M88.4 R4, [R216+0x1000] ;  /* 0x00100000d804783b */ /* 0x002e680000000200 */
[----:B------:R-:W1:Y:S04]  /*a190*/  LDSM.16.M88.4 R52, [R37+0x6800] ;  /* 0x006800002534783b */ /* 0x000e680000000200 */
[----:B------:R-:W1:Y:S04]  /*a1a0*/  LDSM.16.M88.4 R48, [R37+0x6c00] ;  /* 0x006c00002530783b */ /* 0x000e680000000200 */
[----:B------:R-:W1:Y:S01]  /*a1b0*/  LDSM.16.M88.4 R40, [R37+0x6400] ;  /* 0x006400002528783b */ /* 0x000e620000000200 */
[C---:B--2---:R-:W-:Y:S03]  /*a1c0*/  HMMA.16816.F32 R56, R12.reuse, R34, RZ ;  /* 0x000000220c38723c */ /* 0x044fe600000018ff */
[----:B------:R-:W2:Y:S04]  /*a1d0*/  LDSM.16.M88.4 R16, [R216] ;  /* 0x00000000d810783b */ /* 0x000ea80000000200 */
[----:B------:R-:W0:Y:S01]  /*a1e0*/  LDGDEPBAR ;  /* 0x00000000000079af */ /* 0x000e220000000000 */
[-C--:B------:R-:W-:Y:S08]  /*a1f0*/  HMMA.16816.F32 R188, R12, R32.reuse, RZ ;  /* 0x000000200cbc723c */ /* 0x080ff000000018ff */
[----:B---3--:R-:W-:Y:S03]  /*a200*/  HMMA.16816.F32 R180, R8, R32, RZ ;  /* 0x0000002008b4723c */ /* 0x008fe600000018ff */
[----:B------:R-:W-:-:S02]  /*a210*/  IMAD.MOV.U32 R38, RZ, RZ, R56 ;  /* 0x000000ffff267224 */ /* 0x000fc400078e0038 */
[----:B------:R-:W-:Y:S02]  /*a220*/  IMAD.MOV.U32 R3, RZ, RZ, R57 ;  /* 0x000000ffff037224 */ /* 0x000fe400078e0039 */
[----:B------:R-:W-:Y:S01]  /*a230*/  IMAD.MOV.U32 R2, RZ, RZ, R58 ;  /* 0x000000ffff027224 */ /* 0x000fe200078e003a */
[----:B------:R-:W-:Y:S01]  /*a240*/  HMMA.16816.F32 R176, R8, R34, RZ ;  /* 0x0000002208b0723c */ /* 0x000fe200000018ff */
[----:B------:R-:W-:-:S07]  /*a250*/  IMAD.MOV.U32 R0, RZ, RZ, R59 ;  /* 0x000000ffff007224 */ /* 0x000fce00078e003b */
[C---:B----4-:R-:W-:Y:S08]  /*a260*/  HMMA.16816.F32 R108, R8.reuse, R28, RZ ;  /* 0x0000001c086c723c */ /* 0x050ff000000018ff */
[C---:B------:R-:W-:Y:S08]  /*a270*/  HMMA.16816.F32 R60, R8.reuse, R24, RZ ;  /* 0x00000018083c723c */ /* 0x040ff000000018ff */
[C---:B------:R-:W-:Y:S08]  /*a280*/  HMMA.16816.F32 R32, R8.reuse, R20, RZ ;  /* 0x000000140820723c */ /* 0x040ff000000018ff */
[C---:B------:R-:W-:Y:S08]  /*a290*/  HMMA.16816.F32 R64, R8.reuse, R30, RZ ;  /* 0x0000001e0840723c */ /* 0x040ff000000018ff */
[C---:B------:R-:W-:Y:S08]  /*a2a0*/  HMMA.16816.F32 R56, R8.reuse, R26, RZ ;  /* 0x0000001a0838723c */ /* 0x040ff000000018ff */
[----:B------:R-:W-:Y:S08]  /*a2b0*/  HMMA.16816.F32 R8, R8, R22, RZ ;  /* 0x000000160808723c */ /* 0x000ff000000018ff */
[C---:B------:R-:W-:Y:S08]  /*a2c0*/  HMMA.16816.F32 R192, R12.reuse, R30, RZ ;  /* 0x0000001e0cc0723c */ /* 0x040ff000000018ff */
[----:B------:R-:W-:Y:S08]  /*a2d0*/  HMMA.16816.F32 R184, R12, R28, RZ ;  /* 0x0000001c0cb8723c */ /* 0x000ff000000018ff */
[----:B-1----:R-:W-:Y:S03]  /*a2e0*/  HMMA.16816.F32 R236, R4, R44, R180 ;  /* 0x0000002c04ec723c */ /* 0x002fe600000018b4 */
[----:B------:R-:W-:-:S02]  /*a2f0*/  IMAD.MOV.U32 R31, RZ, RZ, R192 ;  /* 0x000000ffff1f7224 */ /* 0x000fc400078e00c0 */
[----:B------:R-:W-:Y:S02]  /*a300*/  IMAD.MOV.U32 R30, RZ, RZ, R193 ;  /* 0x000000ffff1e7224 */ /* 0x000fe400078e00c1 */
[----:B------:R-:W-:Y:S01]  /*a310*/  IMAD.MOV.U32 R29, RZ, RZ, R194 ;  /* 0x000000ffff1d7224 */ /* 0x000fe200078e00c2 */
[----:B------:R-:W-:Y:S01]  /*a320*/  HMMA.16816.F32 R204, R4, R52, R60 ;  /* 0x0000003404cc723c */ /* 0x000fe2000000183c */
[----:B------:R-:W-:-:S07]  /*a330*/  IMAD.MOV.U32 R28, RZ, RZ, R195 ;  /* 0x000000ffff1c7224 */ /* 0x000fce00078e00c3 */
[----:B------:R-:W-:Y:S08]  /*a340*/  HMMA.16816.F32 R196, R4, R48, R32 ;  /* 0x0000003004c4723c */ /* 0x000ff00000001820 */
[C---:B------:R-:W-:Y:S08]  /*a350*/  HMMA.16816.F32 R208, R12.reuse, R24, RZ ;  /* 0x000000180cd0723c */ /* 0x040ff000000018ff */
[----:B------:R-:W-:Y:S01]  /*a360*/  HMMA.16816.F32 R248, R12, R26, RZ ;  /* 0x0000001a0cf8723c */ /* 0x000fe200000018ff */
[----:B------:R-:W-:Y:S07]  /*a370*/  LDSM.16.M88.4 R24, [R36+0x7800] ;  /* 0x007800002418783b */ /* 0x000fee0000000200 */
[----:B------:R-:W-:Y:S01]  /*a380*/  HMMA.16816.F32 R232, R4, R40, R108 ;  /* 0x0000002804e8723c */ /* 0x000fe2000000186c */
[----:B------:R-:W-:-:S02]  /*a390*/  IMAD.MOV.U32 R108, RZ, RZ, R31 ;  /* 0x000000ffff6c7224 */ /* 0x000fc400078e001f */
[----:B------:R-:W-:Y:S02]  /*a3a0*/  IMAD.MOV.U32 R109, RZ, RZ, R30 ;  /* 0x000000ffff6d7224 */ /* 0x000fe400078e001e */
[----:B------:R-:W-:Y:S02]  /*a3b0*/  IMAD.MOV.U32 R110, RZ, RZ, R29 ;  /* 0x000000ffff6e7224 */ /* 0x000fe400078e001d */
[----:B------:R-:W-:Y:S01]  /*a3c0*/  IMAD.MOV.U32 R111, RZ, RZ, R28 ;  /* 0x000000ffff6f7224 */ /* 0x000fe200078e001c */
[----:B------:R-:W-:Y:S01]  /*a3d0*/  HMMA.16816.F32 R180, R4, R46, R176 ;  /* 0x0000002e04b4723c */ /* 0x000fe200000018b0 */
[----:B------:R-:W-:Y:S01]  /*a3e0*/  LDSM.16.M88.4 R28, [R36+0x7400] ;  /* 0x00740000241c783b */ /* 0x000fe20000000200 */
[----:B------:R-:W-:Y:S02]  /*a3f0*/  IMAD.MOV.U32 R176, RZ, RZ, R38 ;  /* 0x000000ffffb07224 */ /* 0x000fe400078e0026 */
[----:B------:R-:W-:Y:S02]  /*a400*/  IMAD.MOV.U32 R177, RZ, RZ, R3 ;  /* 0x000000ffffb17224 */ /* 0x000fe400078e0003 */
[----:B------:R-:W-:-:S02]  /*a410*/  IMAD.MOV.U32 R178, RZ, RZ, R2 ;  /* 0x000000ffffb27224 */ /* 0x000fc400078e0002 */
[----:B------:R-:W-:Y:S01]  /*a420*/  HMMA.16816.F32 R192, R4, R42, R64 ;  /* 0x0000002a04c0723c */ /* 0x000fe20000001840 */
[----:B------:R-:W-:-:S07]  /*a430*/  IMAD.MOV.U32 R179, RZ, RZ, R0 ;  /* 0x000000ffffb37224 */ /* 0x000fce00078e0000 */
[C---:B------:R-:W-:Y:S08]  /*a440*/  HMMA.16816.F32 R60, R4.reuse, R54, R56 ;  /* 0x00000036043c723c */ /* 0x040ff00000001838 */
[----:B------:R-:W-:Y:S01]  /*a450*/  HMMA.16816.F32 R32, R4, R50, R8 ;  /* 0x000000320420723c */ /* 0x000fe20000001808 */
[----:B------:R-:W1:Y:S04]  /*a460*/  LDSM.16.M88.4 R4, [R212+0x3000] ;  /* 0x00300000d404783b */ /* 0x000e680000000200 */
[----:B------:R-:W-:Y:S03]  /*a470*/  LDSM.16.M88.4 R8, [R212+0x2000] ;  /* 0x00200000d408783b */ /* 0x000fe60000000200 */
[C---:B------:R-:W-:Y:S08]  /*a480*/  HMMA.16816.F32 R200, R12.reuse, R20, RZ ;  /* 0x000000140cc8723c */ /* 0x040ff000000018ff */
[----:B------:R-:W-:Y:S01]  /*a490*/  HMMA.16816.F32 R244, R12, R22, RZ ;  /* 0x000000160cf4723c */ /* 0x000fe200000018ff */
[----:B------:R-:W3:Y:S04]  /*a4a0*/  LDSM.16.M88.4 R20, [R36+0x7c00] ;  /* 0x007c00002414783b */ /* 0x000ee80000000200 */
[----:B------:R-:W4:Y:S03]  /*a4b0*/  LDSM.16.M88.4 R12, [R36+0x7000] ;  /* 0x00700000240c783b */ /* 0x000f260000000200 */
[C---:B--2---:R-:W-:Y:S08]  /*a4c0*/  HMMA.16816.F32 R184, R16.reuse, R40, R184 ;  /* 0x0000002810b8723c */ /* 0x044ff000000018b8 */
[C---:B------:R-:W-:Y:S08]  /*a4d0*/  HMMA.16816.F32 R108, R16.reuse, R42, R108 ;  /* 0x0000002a106c723c */ /* 0x040ff0000000186c */
[----:B------:R-:W-:Y:S08]  /*a4e0*/  HMMA.16816.F32 R176, R16, R46, R176 ;  /* 0x0000002e10b0723c */ /* 0x000ff000000018b0 */
[----:B-1----:R-:W-:Y:S08]  /*a4f0*/  HMMA.16816.F32 R40, R4, R24, R204 ;  /* 0x000000180428723c */ /* 0x002ff000000018cc */
        /* <DEDUP_REMOVED lines=8> */
[C---:B---3--:R-:W-:Y:S08]  /*a580*/  HMMA.16816.F32 R232, R4.reuse, R20, R196 ;  /* 0x0000001404e8723c */ /* 0x048ff000000018c4 */
[C---:B----4-:R-:W-:Y:S08]  /*a590*/  HMMA.16816.F32 R44, R4.reuse, R12, R236 ;  /* 0x0000000c042c723c */ /* 0x050ff000000018ec */
[C---:B------:R-:W-:Y:S08]  /*a5a0*/  HMMA.16816.F32 R40, R4.reuse, R14, R180 ;  /* 0x0000000e0428723c */ /* 0x040ff000000018b4 */
[C---:B------:R-:W-:Y:S08]  /*a5b0*/  HMMA.16816.F32 R192, R4.reuse, R30, R192 ;  /* 0x0000001e04c0723c */ /* 0x040ff000000018c0 */
[C---:B------:R-:W-:Y:S01]  /*a5c0*/  HMMA.16816.F32 R204, R4.reuse, R26, R60 ;  /* 0x0000001a04cc723c */ /* 0x040fe2000000183c */
[----:B------:R-:W-:Y:S07]  /*a5d0*/  LDSM.16.M88.4 R60, [R37+0x7400] ;  /* 0x00740000253c783b */ /* 0x000fee0000000200 */
[----:B------:R-:W-:Y:S01]  /*a5e0*/  HMMA.16816.F32 R196, R4, R22, R32 ;  /* 0x0000001604c4723c */ /* 0x000fe20000001820 */
[----:B------:R-:W1:Y:S04]  /*a5f0*/  LDSM.16.M88.4 R4, [R216+0x3000] ;  /* 0x00300000d804783b */ /* 0x000e680000000200 */
[----:B------:R-:W2:Y:S03]  /*a600*/  LDSM.16.M88.4 R32, [R37+0x7000] ;  /* 0x007000002520783b */ /* 0x000ea60000000200 */
[----:B------:R-:W-:Y:S08]  /*a610*/  HMMA.16816.F32 R188, R16, R52, R208 ;  /* 0x0000003410bc723c */ /* 0x000ff000000018d0 */
[----:B------:R-:W-:Y:S08]  /*a620*/  HMMA.16816.F32 R176, R8, R14, R176 ;  /* 0x0000000e08b0723c */ /* 0x000ff000000018b0 */
[----:B------:R-:W-:Y:S01]  /*a630*/  HMMA.16816.F32 R64, R16, R54, R248 ;  /* 0x000000361040723c */ /* 0x000fe200000018f8 */
[----:B------:R-:W3:Y:S04]  /*a640*/  LDSM.16.M88.4 R52, [R37+0x7c00] ;  /* 0x007c00002534783b */ /* 0x000ee80000000200 */
[----:B------:R-:W-:Y:S03]  /*a650*/  LDSM.16.M88.4 R16, [R216+0x2000] ;  /* 0x00200000d810783b */ /* 0x000fe60000000200 */
[----:B------:R-:W-:Y:S01]  /*a660*/  HMMA.16816.F32 R208, R8, R12, R56 ;  /* 0x0000000c08d0723c */ /* 0x000fe20000001838 */
[----:B------:R-:W4:Y:S02]  /*a670*/  LDSM.16.M88.4 R56, [R37+0x7800] ;  /* 0x007800002538783b */ /* 0x000f240000000200 */
[----:B------:R-:W-:-:S02]  /*a680*/  IMAD.MOV.U32 R12, RZ, RZ, R176 ;  /* 0x000000ffff0c7224 */ /* 0x000fc400078e00b0 */
[----:B------:R-:W-:Y:S02]  /*a690*/  IMAD.MOV.U32 R3, RZ, RZ, R177 ;  /* 0x000000ffff037224 */ /* 0x000fe400078e00b1 */
[----:B------:R-:W-:Y:S01]  /*a6a0*/  IMAD.MOV.U32 R2, RZ, RZ, R178 ;  /* 0x000000ffff027224 */ /* 0x000fe200078e00b2 */
[----:B------:R-:W-:Y:S01]  /*a6b0*/  HMMA.16816.F32 R248, R8, R30, R108 ;  /* 0x0000001e08f8723c */ /* 0x000fe2000000186c */
[----:B------:R-:W-:Y:S02]  /*a6c0*/  IMAD.MOV.U32 R0, RZ, RZ, R179 ;  /* 0x000000ffff007224 */ /* 0x000fe400078e00b3 */
[----:B------:R-:W-:Y:S02]  /*a6d0*/  IMAD.MOV.U32 R30, RZ, RZ, R100 ;  /* 0x000000ffff1e7224 */ /* 0x000fe400078e0064 */
[----:B------:R-:W-:-:S03]  /*a6e0*/  IMAD.MOV.U32 R31, RZ, RZ, R39 ;  /* 0x000000ffff1f7224 */ /* 0x000fc600078e0027 */
[C---:B------:R-:W-:Y:S08]  /*a6f0*/  HMMA.16816.F32 R108, R8.reuse, R20, R200 ;  /* 0x00000014086c723c */ /* 0x040ff000000018c8 */
[----:B------:R-:W-:Y:S01]  /*a700*/  HMMA.16816.F32 R176, R8, R28, R184 ;  /* 0x0000001c08b0723c */ /* 0x000fe200000018b8 */
[----:B------:R-:W-:Y:S02]  /*a710*/  IMAD.MOV.U32 R28, RZ, RZ, R106 ;  /* 0x000000ffff1c7224 */ /* 0x000fe400078e006a */
[----:B------:R-:W-:-:S05]  /*a720*/  IMAD.MOV.U32 R29, RZ, RZ, R105 ;  /* 0x000000ffff1d7224 */ /* 0x000fca00078e0069 */
[C---:B------:R-:W-:Y:S03]  /*a730*/  HMMA.16816.F32 R236, R8.reuse, R24, R188 ;  /* 0x0000001808ec723c */ /* 0x040fe600000018bc */
        /* <DEDUP_REMOVED lines=10> */
[----:B------:R-:W-:Y:S06]  /*a7e0*/  LDSM.16.M88.4 R48, [R36+0x8400] ;  /* 0x008400002430783b */ /* 0x000fec0000000200 */
[----:B-1----:R-:W-:Y:S01]  /*a7f0*/  HMMA.16816.F32 R176, R4, R60, R244 ;  /* 0x0000003c04b0723c */ /* 0x002fe200000018f4 */
[----:B------:R-:W-:-:S02]  /*a800*/  IMAD.MOV.U32 R246, RZ, RZ, R21 ;  /* 0x000000fffff67224 */ /* 0x000fc400078e0015 */
[----:B------:R-:W-:Y:S02]  /*a810*/  IMAD.MOV.U32 R247, RZ, RZ, R20 ;  /* 0x000000fffff77224 */ /* 0x000fe400078e0014 */
[----:B------:R-:W-:Y:S02]  /*a820*/  IMAD.MOV.U32 R244, RZ, RZ, R100 ;  /* 0x000000fffff47224 */ /* 0x000fe400078e0064 */
[----:B------:R-:W-:Y:S01]  /*a830*/  IMAD.MOV.U32 R245, RZ, RZ, R39 ;  /* 0x000000fffff57224 */ /* 0x000fe200078e0027 */
[C---:B--2---:R-:W-:Y:S01]  /*a840*/  HMMA.16816.F32 R184, R4.reuse, R32, R44 ;  /* 0x0000002004b8723c */ /* 0x044fe2000000182c */
[----:B------:R-:W-:Y:S07]  /*a850*/  LDSM.16.M88.4 R44, [R36+0x8800] ;  /* 0x00880000242c783b */ /* 0x000fee0000000200 */
[C---:B------:R-:W-:Y:S01]  /*a860*/  HMMA.16816.F32 R180, R4.reuse, R34, R40 ;  /* 0x0000002204b4723c */ /* 0x040fe20000001828 */
[----:B------:R-:W-:Y:S07]  /*a870*/  LDSM.16.M88.4 R40, [R36+0x8c00] ;  /* 0x008c00002428783b */ /* 0x000fee0000000200 */
[C---:B------:R-:W-:Y:S08]  /*a880*/  HMMA.16816.F32 R108, R4.reuse, R62, R192 ;  /* 0x0000003e046c723c */ /* 0x040ff000000018c0 */
[----:B---3--:R-:W-:Y:S01]  /*a890*/  HMMA.16816.F32 R20, R4, R52, R232 ;  /* 0x000000340414723c */ /* 0x008fe200000018e8 */
[----:B------:R-:W-:-:S02]  /*a8a0*/  IMAD.MOV.U32 R232, RZ, RZ, R38 ;  /* 0x000000ffffe87224 */ /* 0x000fc400078e0026 */
[----:B------:R-:W-:Y:S02]  /*a8b0*/  IMAD.MOV.U32 R233, RZ, RZ, R15 ;  /* 0x000000ffffe97224 */ /* 0x000fe400078e000f */
[----:B------:R-:W-:Y:S02]  /*a8c0*/  IMAD.MOV.U32 R234, RZ, RZ, R14 ;  /* 0x000000ffffea7224 */ /* 0x000fe400078e000e */
[----:B------:R-:W-:Y:S01]  /*a8d0*/  IMAD.MOV.U32 R235, RZ, RZ, R13 ;  /* 0x000000ffffeb7224 */ /* 0x000fe200078e000d */
[C---:B----4-:R-:W-:Y:S01]  /*a8e0*/  HMMA.16816.F32 R64, R4.reuse, R56, R28 ;  /* 0x000000380440723c */ /* 0x050fe2000000181c */
[----:B------:R-:W-:Y:S07]  /*a8f0*/  LDSM.16.M88.4 R28, [R36+0x8000] ;  /* 0x00800000241c783b */ /* 0x000fee0000000200 */
[----:B------:R-:W-:Y:S01]  /*a900*/  HMMA.16816.F32 R24, R4, R58, R204 ;  /* 0x0000003a0418723c */ /* 0x000fe200000018cc */
[----:B------:R-:W-:-:S02]  /*a910*/  IMAD.MOV.U32 R204, RZ, RZ, R12 ;  /* 0x000000ffffcc7224 */ /* 0x000fc400078e000c */
[----:B------:R-:W-:Y:S01]  /*a920*/  IMAD.MOV.U32 R205, RZ, RZ, R3 ;  /* 0x000000ffffcd7224 */ /* 0x000fe200078e0003 */
[----:B------:R-:W-:Y:S01]  /*a930*/  LDSM.16.M88.4 R12, [R212+0x4000] ;  /* 0x00400000d40c783b */ /* 0x000fe20000000200 */
[----:B------:R-:W-:Y:S02]  /*a940*/  IMAD.MOV.U32 R206, RZ, RZ, R2 ;  /* 0x000000ffffce7224 */ /* 0x000fe400078e0002 */
[----:B------:R-:W-:Y:S01]  /*a950*/  IMAD.MOV.U32 R207, RZ, RZ, R0 ;  /* 0x000000ffffcf7224 */ /* 0x000fe200078e0000 */
[----:B------:R-:W-:Y:S01]  /*a960*/  HMMA.16816.F32 R8, R4, R54, R196 ;  /* 0x000000360408723c */ /* 0x000fe200000018c4 */
[----:B------:R-:W1:Y:S07]  /*a970*/  LDSM.16.M88.4 R4, [R212+0x5000] ;  /* 0x00500000d404783b */ /* 0x000e6e0000000200 */
[C---:B------:R-:W-:Y:S08]  /*a980*/  HMMA.16816.F32 R196, R16.reuse, R60, R232 ;  /* 0x0000003c10c4723c */ /* 0x040ff000000018e8 */
[C---:B------:R-:W-:Y:S08]  /*a990*/  HMMA.16816.F32 R60, R16.reuse, R62, R248 ;  /* 0x0000003e103c723c */ /* 0x040ff000000018f8 */
[----:B------:R-:W-:Y:S03]  /*a9a0*/  HMMA.16816.F32 R204, R16, R34, R204 ;  /* 0x0000002210cc723c */ /* 0x000fe600000018cc */
        /* <DEDUP_REMOVED lines=20> */
[----:B------:R-:W-:Y:S02]  /*aaf0*/  IMAD.MOV.U32 R61, RZ, RZ, R105 ;  /* 0x000000ffff3d7224 */ /* 0x000fe400078e0069 */
[----:B------:R-:W-:Y:S02]  /*ab00*/  IMAD.MOV.U32 R62, RZ, RZ, R100 ;  /* 0x000000ffff3e7224 */ /* 0x000fe400078e0064 */
[----:B------:R-:W-:Y:S01]  /*ab10*/  IMAD.MOV.U32 R63, RZ, RZ, R39 ;  /* 0x000000ffff3f7224 */ /* 0x000fe200078e0027 */
[----:B-1----:R-:W-:Y:S01]  /*ab20*/  HMMA.16816.F32 R208, R4, R28, R184 ;  /* 0x0000001c04d0723c */ /* 0x002fe200000018b8 */
[----:B------:R-:W-:-:S02]  /*ab30*/  IMAD.MOV.U32 R55, RZ, RZ, R0 ;  /* 0x000000ffff377224 */ /* 0x000fc400078e0000 */
[----:B------:R-:W-:Y:S02]  /*ab40*/  IMAD.MOV.U32 R56, RZ, RZ, R38 ;  /* 0x000000ffff387224 */ /* 0x000fe400078e0026 */
[----:B------:R-:W-:Y:S02]  /*ab50*/  IMAD.MOV.U32 R54, RZ, RZ, R2 ;  /* 0x000000ffff367224 */ /* 0x000fe400078e0002 */
[----:B------:R-:W-:Y:S01]  /*ab60*/  IMAD.U32 R0, RZ, RZ, UR5 ;  /* 0x00000005ff007e24 */ /* 0x000fe2000f8e00ff */
[----:B------:R-:W-:Y:S01]  /*ab70*/  HMMA.16816.F32 R204, R4, R30, R180 ;  /* 0x0000001e04cc723c */ /* 0x000fe200000018b4 */
[----:B------:R-:W-:Y:S02]  /*ab80*/  UIADD3 UR5, UPT, UPT, UR20, UR24, URZ ;  /* 0x0000001814057290 */ /* 0x000fe4000fffe0ff */
[----:B------:R-:W-:-:S04]  /*ab90*/  IMAD R0, R0, 0x40, R252 ;  /* 0x0000004000007824 */ /* 0x000fc800078e02fc */
[----:B------:R-:W-:Y:S01]  /*aba0*/  VIADD R2, R0, UR20 ;  /* 0x0000001400027c36 */ /* 0x000fe20008000000 */
[----:B------:R-:W-:Y:S03]  /*abb0*/  HMMA.16816.F32 R196, R4, R50, R108 ;  /* 0x0000003204c4723c */ /* 0x000fe6000000186c */
[----:B------:R-:W-:-:S05]  /*abc0*/  VIADD R38, R2, 0xfffffff0 ;  /* 0xfffffff002267836 */ /* 0x000fca0000000000 */
[----:B------:R-:W-:Y:S01]  /*abd0*/  HMMA.16816.F32 R244, R16, R52, R244 ;  /* 0x0000003410f4723c */ /* 0x000fe200000018f4 */
[----:B------:R-:W-:Y:S01]  /*abe0*/  IMAD.MOV.U32 R52, RZ, RZ, R32 ;  /* 0x000000ffff347224 */ /* 0x000fe200078e0020 */
[----:B------:R-:W-:Y:S01]  /*abf0*/  LDSM.16.M88.4 R16, [R37+0x8800] ;  /* 0x008800002510783b */ /* 0x000fe20000000200 */
[----:B------:R-:W-:-:S03]  /*ac00*/  IMAD.MOV.U32 R53, RZ, RZ, R3 ;  /* 0x000000ffff357224 */ /* 0x000fc600078e0003 */
[----:B------:R-:W-:Y:S02]  /*ac10*/  LDSM.16.M88.4 R32, [R37+0x8c00] ;  /* 0x008c00002520783b */ /* 0x000fe40000000200 */
        /* <DEDUP_REMOVED lines=8> */
[----:B------:R-:W2:Y:S01]  /*aca0*/  LDSM.16.M88.4 R8, [R216+0x4000] ;  /* 0x00400000d808783b */ /* 0x000ea20000000200 */
[----:B------:R-:W-:-:S04]  /*acb0*/  DEPBAR.LE SB0, 0x0 ;  /* 0x000080000000791a */ /* 0x000fc80000000000 */
[C---:B------:R-:W-:Y:S08]  /*acc0*/  HMMA.16816.F32 R64, R12.reuse, R28, R192 ;  /* 0x0000001c0c40723c */ /* 0x040ff000000018c0 */
[C---:B------:R-:W-:Y:S08]  /*acd0*/  HMMA.16816.F32 R60, R12.reuse, R30, R60 ;  /* 0x0000001e0c3c723c */ /* 0x040ff0000000183c */
[----:B------:R-:W-:Y:S01]  /*ace0*/  HMMA.16816.F32 R28, R12, R40, R244 ;  /* 0x000000280c1c723c */ /* 0x000fe200000018f4 */
[----:B------:R-:W-:-:S07]  /*acf0*/  VIADD R41, R224, 0x8 ;  /* 0x00000008e0297836 */ /* 0x000fce0000000000 */
[C---:B------:R-:W-:Y:S08]  /*ad00*/  HMMA.16816.F32 R56, R12.reuse, R48, R56 ;  /* 0x000000300c38723c */ /* 0x040ff00000001838 */
[C---:B------:R-:W-:Y:S08]  /*ad10*/  HMMA.16816.F32 R52, R12.reuse, R50, R52 ;  /* 0x000000320c34723c */ /* 0x040ff00000001834 */
[C---:B------:R-:W-:Y:S08]  /*ad20*/  HMMA.16816.F32 R48, R12.reuse, R44, R248 ;  /* 0x0000002c0c30723c */ /* 0x040ff000000018f8 */
[----:B------:R-:W-:Y:S08]  /*ad30*/  HMMA.16816.F32 R44, R12, R46, R236 ;  /* 0x0000002e0c2c723c */ /* 0x000ff000000018ec */
[----:B-1----:R-:W-:Y:S08]  /*ad40*/  HMMA.16816.F32 R236, R4, R16, R188 ;  /* 0x0000001004ec723c */ /* 0x002ff000000018bc */
[----:B--2---:R-:W-:Y:S01]  /*ad50*/  HMMA.16816.F32 R188, R8, R32, R28 ;  /* 0x0000002008bc723c */ /* 0x004fe2000000181c */
[----:B------:R-:W-:-:S02]  /*ad60*/  VIADD R29, R2, 0xffffffc0 ;  /* 0xffffffc0021d7836 */ /* 0x000fc40000000000 */
[C---:B------:R-:W-:Y:S02]  /*ad70*/  VIADD R28, R2.reuse, 0xffffffc1 ;  /* 0xffffffc1021c7836 */ /* 0x040fe40000000000 */
[----:B------:R-:W-:Y:S02]  /*ad80*/  VIADD R30, R2, 0xffffffc8 ;  /* 0xffffffc8021e7836 */ /* 0x000fe40000000000 */
[----:B------:R-:W-:Y:S01]  /*ad90*/  IMAD.IADD R3, R41, 0x1, -R28 ;  /* 0x0000000129037824 */ /* 0x000fe200078e0a1c */
[----:B------:R-:W-:Y:S01]  /*ada0*/  HMMA.16816.F32 R176, R12, R42, R232 ;  /* 0x0000002a0cb0723c */ /* 0x000fe200000018e8 */
[----:B------:R-:W-:Y:S01]  /*adb0*/  LOP3.LUT R12, R217, 0xc0, RZ, 0xc0, !PT ;  /* 0x000000c0d90c7812 */ /* 0x000fe200078ec0ff */
[C---:B------:R-:W-:Y:S02]  /*adc0*/  VIADD R15, R0.reuse, 0xffffffd0 ;  /* 0xffffffd0000f7836 */ /* 0x040fe40000000000 */
[----:B------:R-:W-:Y:S01]  /*add0*/  VIADD R14, R0, 0xffffffd1 ;  /* 0xffffffd1000e7836 */ /* 0x000fe20000000000 */
[----:B------:R-:W-:Y:S01]  /*ade0*/  LOP3.LUT R12, R12, 0x18, R214, 0xf8, !PT ;  /* 0x000000180c0c7812 */ /* 0x000fe200078ef8d6 */
[----:B------:R-:W-:-:S02]  /*adf0*/  VIADD R13, R0, 0xffffffd8 ;  /* 0xffffffd8000d7836 */ /* 0x000fc40000000000 */
[C---:B------:R-:W-:Y:S08]  /*ae00*/  HMMA.16816.F32 R108, R4.reuse, R34, R108 ;  /* 0x00000022046c723c */ /* 0x040ff0000000186c */
[C---:B------:R-:W-:Y:S08]  /*ae10*/  HMMA.16816.F32 R208, R4.reuse, R24, R208 ;  /* 0x0000001804d0723c */ /* 0x040ff000000018d0 */
[----:B------:R-:W-:Y:S03]  /*ae20*/  HMMA.16816.F32 R204, R4, R26, R204 ;  /* 0x0000001a04cc723c */ /* 0x000fe600000018cc */
[----:B------:R-:W-:Y:S01]  /*ae30*/  IMAD.MOV.U32 R229, RZ, RZ, R108 ;  /* 0x000000ffffe57224 */ /* 0x000fe200078e006c */
[----:B------:R1:W-:Y:S01]  /*ae40*/  STL.64 [R1], R110 ;  /* 0x0000006e01007387 */ /* 0x0003e20000100a00 */
[----:B------:R-:W-:-:S03]  /*ae50*/  IMAD.MOV.U32 R223, RZ, RZ, R109 ;  /* 0x000000ffffdf7224 */ /* 0x000fc600078e006d */
[C---:B------:R-:W-:Y:S08]  /*ae60*/  HMMA.16816.F32 R200, R4.reuse, R20, R200 ;  /* 0x0000001404c8723c */ /* 0x040ff000000018c8 */
[C---:B------:R-:W-:Y:S08]  /*ae70*/  HMMA.16816.F32 R232, R4.reuse, R22, R196 ;  /* 0x0000001604e8723c */ /* 0x040ff000000018c4 */
[C---:B------:R-:W-:Y:S08]  /*ae80*/  HMMA.16816.F32 R244, R4.reuse, R18, R184 ;  /* 0x0000001204f4723c */ /* 0x040ff000000018b8 */
[----:B------:R-:W-:Y:S01]  /*ae90*/  HMMA.16816.F32 R248, R4, R32, R180 ;  /* 0x0000002004f8723c */ /* 0x000fe200000018b4 */
[----:B------:R-:W-:-:S02]  /*aea0*/  IMAD.IADD R4, R41, 0x1, -R29 ;  /* 0x0000000129047824 */ /* 0x000fc400078e0a1d */
[----:B------:R-:W-:-:S03]  /*aeb0*/  IMAD.IADD R6, R41, 0x1, -R30 ;  /* 0x0000000129067824 */ /* 0x000fc600078e0a1e */
[----:B------:R-:W-:Y:S02]  /*aec0*/  IABS R5, R4 ;  /* 0x0000000400057213 */ /* 0x000fe40000000000 */
[C---:B------:R-:W-:Y:S01]  /*aed0*/  HMMA.16816.F32 R64, R8.reuse, R24, R64 ;  /* 0x000000180840723c */ /* 0x040fe20000001840 */
[----:B------:R-:W-:Y:S01]  /*aee0*/  IABS R4, R3 ;  /* 0x0000000300047213 */ /* 0x000fe20000000000 */
[C---:B------:R-:W-:Y:S01]  /*aef0*/  VIADD R25, R2.reuse, 0xffffffd1 ;  /* 0xffffffd102197836 */ /* 0x040fe20000000000 */
[----:B------:R-:W-:Y:S01]  /*af00*/  IABS R3, R6 ;  /* 0x0000000600037213 */ /* 0x000fe20000000000 */
[----:B------:R-:W-:Y:S01]  /*af10*/  IMAD.MOV.U32 R7, RZ, RZ, R5 ;  /* 0x000000ffff077224 */ /* 0x000fe200078e0005 */
[----:B------:R-:W-:Y:S01]  /*af20*/  LOP3.LUT R6, R213, 0x8, RZ, 0xc0, !PT ;  /* 0x00000008d5067812 */ /* 0x000fe200078ec0ff */
[----:B------:R-:W-:Y:S01]  /*af30*/  VIADD R24, R2, 0xffffffd8 ;  /* 0xffffffd802187836 */ /* 0x000fe20000000000 */
[----:B------:R-:W-:Y:S01]  /*af40*/  I2FP.F32.S32 R4, R4 ;  /* 0x0000000400047245 */ /* 0x000fe20000201400 */
[C---:B------:R-:W-:Y:S01]  /*af50*/  HMMA.16816.F32 R60, R8.reuse, R26, R60 ;  /* 0x0000001a083c723c */ /* 0x040fe2000000183c */
[----:B------:R-:W-:Y:S01]  /*af60*/  LOP3.LUT R5, R12, R6, RZ, 0x3c, !PT ;  /* 0x000000060c057212 */ /* 0x000fe200078e3cff */
[C---:B------:R-:W-:Y:S01]  /*af70*/  VIADD R27, R2.reuse, 0xffffffc9 ;  /* 0xffffffc9021b7836 */ /* 0x040fe20000000000 */
[----:B------:R-:W-:Y:S01]  /*af80*/  I2FP.F32.S32 R3, R3 ;  /* 0x0000000300037245 */ /* 0x000fe20000201400 */
[C---:B------:R-:W-:Y:S01]  /*af90*/  VIADD R26, R2.reuse, 0xffffffd0 ;  /* 0xffffffd0021a7836 */ /* 0x040fe20000000000 */
[----:B------:R-:W-:Y:S01]  /*afa0*/  I2FP.F32.S32 R6, R7 ;  /* 0x0000000700067245 */ /* 0x000fe20000201400 */
[----:B------:R-:W-:Y:S01]  /*afb0*/  IMAD.IADD R7, R41, 0x1, -R24 ;  /* 0x0000000129077824 */ /* 0x000fe200078e0a18 */
[----:B------:R-:W-:Y:S01]  /*afc0*/  LOP3.LUT R217, R5, 0x120, R217, 0xf8, !PT ;  /* 0x0000012005d97812 */ /* 0x000fe200078ef8d9 */
[----:B-1----:R-:W-:Y:S01]  /*afd0*/  HMMA.16816.F32 R108, R8, R22, R52 ;  /* 0x00000016086c723c */ /* 0x002fe20000001834 */
[----:B------:R-:W-:-:S02]  /*afe0*/  VIADD R23, R2, 0xffffffd9 ;  /* 0xffffffd902177836 */ /* 0x000fc40000000000 */
[----:B------:R-:W-:Y:S01]  /*aff0*/  VIADD R22, R2, 0xffffffe0 ;  /* 0xffffffe002167836 */ /* 0x000fe20000000000 */
[----:B------:R1:W-:Y:S01]  /*b000*/  STL [R1+0x1c], R217 ;  /* 0x00001cd901007387 */ /* 0x0003e20000100800 */
[----:B------:R-:W-:-:S03]  /*b010*/  VIADD R12, R0, 0xffffffd9 ;  /* 0xffffffd9000c7836 */ /* 0x000fc60000000000 */
[C---:B------:R-:W-:Y:S01]  /*b020*/  HMMA.16816.F32 R180, R8.reuse, R18, R44 ;  /* 0x0000001208b4723c */ /* 0x040fe2000000182c */
[----:B------:R-:W-:Y:S01]  /*b030*/  FFMA.FTZ R47, R4, -UR6, R67 ;  /* 0x80000006042f7c23 */ /* 0x000fe20008010043 */
[----:B------:R-:W-:Y:S02]  /*b040*/  IMAD.IADD R4, R41, 0x1, -R27 ;  /* 0x0000000129047824 */ /* 0x000fe400078e0a1b */
[----:B------:R-:W-:Y:S01]  /*b050*/  FFMA.FTZ R46, R3, -UR6, R62 ;  /* 0x80000006032e7c23 */ /* 0x000fe2000801003e */
[C---:B------:R-:W-:Y:S02]  /*b060*/  IMAD.IADD R3, R41.reuse, 0x1, -R26 ;  /* 0x0000000129037824 */ /* 0x040fe400078e0a1a */
[----:B------:R-:W-:Y:S01]  /*b070*/  VIADD R18, R0, 0xffffffc1 ;  /* 0xffffffc100127836 */ /* 0x000fe20000000000 */
[----:B------:R-:W-:Y:S01]  /*b080*/  HMMA.16816.F32 R184, R8, R16, R48 ;  /* 0x0000001008b8723c */ /* 0x000fe20000001830 */
[----:B------:R-:W-:Y:S01]  /*b090*/  FFMA.FTZ R48, R6, -UR6, R66 ;  /* 0x8000000606307c23 */ /* 0x000fe20008010042 */
[----:B------:R-:W-:Y:S01]  /*b0a0*/  IMAD.IADD R6, R41, 0x1, -R25 ;  /* 0x0000000129067824 */ /* 0x000fe200078e0a19 */
[----:B------:R-:W-:Y:S01]  /*b0b0*/  IABS R5, R3 ;  /* 0x0000000300057213 */ /* 0x000fe20000000000 */
[C---:B------:R-:W-:Y:S01]  /*b0c0*/  VIADD R19, R0.reuse, 0xffffffc0 ;  /* 0xffffffc000137836 */ /* 0x040fe20000000000 */
[----:B------:R-:W-:Y:S01]  /*b0d0*/  IABS R3, R7 ;  /* 0x0000000700037213 */ /* 0x000fe20000000000 */
[----:B------:R-:W-:-:S02]  /*b0e0*/  VIADD R17, R0, 0xffffffc8 ;  /* 0xffffffc800117836 */ /* 0x000fc40000000000 */
[C---:B------:R-:W-:Y:S01]  /*b0f0*/  HMMA.16816.F32 R56, R8.reuse, R20, R56 ;  /* 0x000000140838723c */ /* 0x040fe20000001838 */
[----:B------:R-:W-:Y:S02]  /*b100*/  IMAD.MOV.U32 R7, RZ, RZ, R5 ;  /* 0x000000ffff077224 */ /* 0x000fe400078e0005 */
[C---:B------:R-:W-:Y:S02]  /*b110*/  VIADD R21, R2.reuse, 0xffffffe1 ;  /* 0xffffffe102157836 */ /* 0x040fe40000000000 */
[----:B------:R-:W-:Y:S01]  /*b120*/  VIADD R20, R2, 0xffffffe8 ;  /* 0xffffffe802147836 */ /* 0x000fe20000000000 */
[----:B------:R-:W-:Y:S01]  /*b130*/  I2FP.F32.S32 R7, R7 ;  /* 0x0000000700077245 */ /* 0x000fe20000201400 */
[----:B------:R-:W-:Y:S01]  /*b140*/  VIADD R16, R0, 0xffffffc9 ;  /* 0xffffffc900107836 */ /* 0x000fe20000000000 */
[----:B------:R-:W-:Y:S01]  /*b150*/  HMMA.16816.F32 R176, R8, R34, R176 ;  /* 0x0000002208b0723c */ /* 0x000fe200000018b0 */
[C---:B------:R-:W-:Y:S01]  /*b160*/  IMAD.IADD R9, R41.reuse, 0x1, -R23 ;  /* 0x0000000129097824 */ /* 0x040fe200078e0a17 */
[----:B------:R-:W-:Y:S01]  /*b170*/  IABS R8, R4 ;  /* 0x0000000400087213 */ /* 0x000fe20000000000 */
[----:B------:R-:W-:Y:S01]  /*b180*/  VIADD R35, R2, 0xffffffe9 ;  /* 0xffffffe902237836 */ /* 0x000fe20000000000 */
[----:B------:R-:W-:Y:S01]  /*b190*/  IABS R4, R6 ;  /* 0x0000000600047213 */ /* 0x000fe20000000000 */
[----:B------:R-:W-:Y:S01]  /*b1a0*/  VIADD R11, R0, 0xffffffe0 ;  /* 0xffffffe0000b7836 */ /* 0x000fe20000000000 */
[----:B------:R-:W-:Y:S01]  /*b1b0*/  IABS R6, R9 ;  /* 0x0000000900067213 */ /* 0x000fe20000000000 */
[----:B------:R-:W-:-:S02]  /*b1c0*/  IMAD.IADD R9, R41, 0x1, -R38 ;  /* 0x0000000129097824 */ /* 0x000fc400078e0a26 */
[----:B------:R-:W-:Y:S02]  /*b1d0*/  IMAD.MOV.U32 R5, RZ, RZ, R4 ;  /* 0x000000ffff057224 */ /* 0x000fe400078e0004 */
[----:B------:R-:W-:Y:S02]  /*b1e0*/  IMAD.MOV.U32 R4, RZ, RZ, R3 ;  /* 0x000000ffff047224 */ /* 0x000fe400078e0003 */
[----:B------:R-:W-:Y:S01]  /*b1f0*/  FFMA.FTZ R34, R7, -UR6, R58 ;  /* 0x8000000607227c23 */ /* 0x000fe2000801003a */
[----:B------:R-:W-:Y:S01]  /*b200*/  IMAD.MOV.U32 R3, RZ, RZ, R6 ;  /* 0x000000ffff037224 */ /* 0x000fe200078e0006 */
[----:B------:R-:W-:Y:S01]  /*b210*/  I2FP.F32.S32 R6, R8 ;  /* 0x0000000800067245 */ /* 0x000fe20000201400 */
[C---:B------:R-:W-:Y:S01]  /*b220*/  IMAD.IADD R7, R41.reuse, 0x1, -R35 ;  /* 0x0000000129077824 */ /* 0x040fe200078e0a23 */
        /* <DEDUP_REMOVED lines=17> */
[----:B------:R-:W-:-:S02]  /*b340*/  IMAD.MOV.U32 R5, RZ, RZ, R4 ;  /* 0x000000ffff057224 */ /* 0x000fc400078e0004 */
        /* <DEDUP_REMOVED lines=13> */
[----:B------:R-:W-:Y:S02]  /*b420*/  VIADD R3, R41, -UR5 ;  /* 0x8000000529037c36 */ /* 0x000fe40008000000 */
[----:B------:R-:W-:Y:S01]  /*b430*/  FFMA.FTZ R33, R5, -UR6, R182 ;  /* 0x8000000605217c23 */ /* 0x000fe200080100b6 */
[C---:B------:R-:W-:Y:S02]  /*b440*/  VIADD R7, R0.reuse, 0xfffffff0 ;  /* 0xfffffff000077836 */ /* 0x040fe40000000000 */
[C---:B------:R-:W-:Y:S01]  /*b450*/  VIADD R5, R0.reuse, 0xfffffff8 ;  /* 0xfffffff800057836 */ /* 0x040fe20000000000 */
[----:B------:R-:W-:Y:S01]  /*b460*/  BAR.SYNC.DEFER_BLOCKING 0x0 ;  /* 0x0000000000007b1d */ /* 0x000fe20000010000 */
[C---:B------:R-:W-:Y:S01]  /*b470*/  ISETP.GT.AND P0, PT, R3.reuse, R18, PT ;  /* 0x000000120300720c */ /* 0x040fe20003f04270 */
[C---:B------:R-:W-:Y:S01]  /*b480*/  VIADD R6, R0.reuse, 0xfffffff1 ;  /* 0xfffffff100067836 */ /* 0x040fe20000000000 */
[----:B------:R-:W-:Y:S01]  /*b490*/  ISETP.GT.AND P5, PT, R3, R19, PT ;  /* 0x000000130300720c */ /* 0x000fe20003fa4270 */
[----:B------:R-:W-:Y:S01]  /*b4a0*/  VIADD R4, R0, 0xfffffff9 ;  /* 0xfffffff900047836 */ /* 0x000fe20000000000 */
[----:B------:R-:W-:-:S02]  /*b4b0*/  FSEL R59, R47, -INF , !P0 ;  /* 0xff8000002f3b7808 */ /* 0x000fc40004000000 */
[C---:B------:R-:W-:Y:S02]  /*b4c0*/  ISETP.GT.AND P0, PT, R3.reuse, R15, PT ;  /* 0x0000000f0300720c */ /* 0x040fe40003f04270 */
[----:B------:R-:W-:Y:S02]  /*b4d0*/  FSEL R58, R48, -INF , !P5 ;  /* 0xff800000303a7808 */ /* 0x000fe40006800000 */
[C---:B------:R-:W-:Y:S02]  /*b4e0*/  ISETP.GT.AND P6, PT, R3.reuse, R17, PT ;  /* 0x000000110300720c */ /* 0x040fe40003fc4270 */
[----:B------:R-:W-:Y:S02]  /*b4f0*/  ISETP.GT.AND P5, PT, R3, R16, PT ;  /* 0x000000100300720c */ /* 0x000fe40003fa4270 */
[----:B------:R-:W-:Y:S01]  /*b500*/  FSEL R187, R34, -INF , !P0 ;  /* 0xff80000022bb7808 */ /* 0x000fe20004000000 */
[----:B------:R-:W-:Y:S01]  /*b510*/  VIADD R34, R2, 0xfffffff8 ;  /* 0xfffffff802227836 */ /* 0x000fe20000000000 */
[----:B------:R-:W-:-:S02]  /*b520*/  FSEL R183, R46, -INF , !P6 ;  /* 0xff8000002eb77808 */ /* 0x000fc40007000000 */
[----:B------:R-:W-:Y:S01]  /*b530*/  FSEL R186, R45, -INF , !P5 ;  /* 0xff8000002dba7808 */ /* 0x000fe20006800000 */
[----:B------:R-:W-:Y:S01]  /*b540*/  IMAD.IADD R0, R41, 0x1, -R34 ;  /* 0x0000000129007824 */ /* 0x000fe200078e0a22 */
[C---:B------:R-:W-:Y:S02]  /*b550*/  ISETP.GT.AND P6, PT, R3.reuse, R14, PT ;  /* 0x0000000e0300720c */ /* 0x040fe40003fc4270 */
[----:B------:R-:W-:Y:S02]  /*b560*/  ISETP.GT.AND P5, PT, R3, R13, PT ;  /* 0x0000000d0300720c */ /* 0x000fe40003fa4270 */
        /* <DEDUP_REMOVED lines=8> */
[----:B------:R-:W-:Y:S01]  /*b5f0*/  FSEL R195, R39, -INF , !P5 ;  /* 0xff80000027c37808 */ /* 0x000fe20006800000 */
[----:B------:R-:W-:Y:S01]  /*b600*/  VIADD R39, R224, 0x40 ;  /* 0x00000040e0277836 */ /* 0x000fe20000000000 */
        /* <DEDUP_REMOVED lines=9> */
[----:B------:R-:W-:Y:S01]  /*b6a0*/  ISETP.GT.AND P0, PT, R3, R5, PT ;  /* 0x000000050300720c */ /* 0x000fe20003f04270 */
[----:B------:R-:W-:Y:S01]  /*b6b0*/  IMAD.IADD R32, R39, 0x1, -R30 ;  /* 0x0000000127207824 */ /* 0x000fe200078e0a1e */
[----:B------:R-:W-:-:S02]  /*b6c0*/  ISETP.GT.AND P6, PT, R3, R6, PT ;  /* 0x000000060300720c */ /* 0x000fc40003fc4270 */
[----:B------:R-:W-:Y:S01]  /*b6d0*/  ISETP.GT.AND P5, PT, R3, R4, PT ;  /* 0x000000040300720c */ /* 0x000fe20003fa4270 */
[----:B------:R-:W-:-:S05]  /*b6e0*/  IMAD.IADD R3, R39, 0x1, -R29 ;  /* 0x0000000127037824 */ /* 0x000fca00078e0a1d */
[----:B------:R-:W-:Y:S02]  /*b6f0*/  IABS R31, R3 ;  /* 0x00000003001f7213 */ /* 0x000fe40000000000 */
[----:B------:R-:W-:Y:S02]  /*b700*/  IABS R3, R0 ;  /* 0x0000000000037213 */ /* 0x000fe40000000000 */
[----:B------:R-:W-:Y:S01]  /*b710*/  IABS R0, R32 ;  /* 0x0000002000007213 */ /* 0x000fe20000000000 */
[----:B------:R-:W-:Y:S01]  /*b720*/  IMAD.IADD R32, R39, 0x1, -R25 ;  /* 0x0000000127207824 */ /* 0x000fe200078e0a19 */
[----:B------:R-:W-:Y:S02]  /*b730*/  I2FP.F32.S32 R3, R3 ;  /* 0x0000000300037245 */ /* 0x000fe40000201400 */
[----:B------:R-:W-:Y:S02]  /*b740*/  I2FP.F32.S32 R0, R0 ;  /* 0x0000000000007245 */ /* 0x000fe40000201400 */
[----:B------:R-:W-:Y:S01]  /*b750*/  I2FP.F32.S32 R31, R31 ;  /* 0x0000001f001f7245 */ /* 0x000fe20000201400 */
[----:B------:R-:W-:Y:S01]  /*b760*/  FFMA.FTZ R51, R3, -UR6, R209 ;  /* 0x8000000603337c23 */ /* 0x000fe200080100d1 */
[----:B------:R-:W-:-:S02]  /*b770*/  IMAD.IADD R3, R39, 0x1, -R27 ;  /* 0x0000000127037824 */ /* 0x000fc400078e0a1b */
[----:B------:R-:W-:Y:S01]  /*b780*/  FFMA.FTZ R50, R0, -UR6, R204 ;  /* 0x8000000600327c23 */ /* 0x000fe200080100cc */
[----:B------:R-:W-:Y:S02]  /*b790*/  IMAD.IADD R0, R39, 0x1, -R26 ;  /* 0x0000000127007824 */ /* 0x000fe400078e0a1a */
[----:B------:R-:W-:Y:S01]  /*b7a0*/  FFMA.FTZ R52, R31, -UR6, R208 ;  /* 0x800000061f347c23 */ /* 0x000fe200080100d0 */
[----:B------:R-:W-:Y:S01]  /*b7b0*/  IMAD.MOV.U32 R209, RZ, RZ, R231 ;  /* 0x000000ffffd17224 */ /* 0x000fe200078e00e7 */
[----:B------:R-:W-:Y:S01]  /*b7c0*/  IABS R31, R3 ;  /* 0x00000003001f7213 */ /* 0x000fe20000000000 */
[----:B------:R-:W-:Y:S01]  /*b7d0*/  IMAD.MOV.U32 R208, RZ, RZ, R230 ;  /* 0x000000ffffd07224 */ /* 0x000fe200078e00e6 */
[----:B------:R-:W-:Y:S02]  /*b7e0*/  IABS R3, R0 ;  /* 0x0000000000037213 */ /* 0x000fe40000000000 */
[----:B------:R-:W-:Y:S01]  /*b7f0*/  IABS R0, R32 ;  /* 0x0000002000007213 */ /* 0x000fe20000000000 */
[----:B------:R-:W-:Y:S01]  /*b800*/  IMAD.IADD R32, R39, 0x1, -R22 ;  /* 0x0000000127207824 */ /* 0x000fe200078e0a16 */
[----:B------:R-:W-:-:S02]  /*b810*/  I2FP.F32.S32 R3, R3 ;  /* 0x0000000300037245 */ /* 0x000fc40000201400 */
[----:B------:R-:W-:Y:S02]  /*b820*/  I2FP.F32.S32 R0, R0 ;  /* 0x0000000000007245 */ /* 0x000fe40000201400 */
[----:B------:R-:W-:Y:S01]  /*b830*/  I2FP.F32.S32 R31, R31 ;  /* 0x0000001f001f7245 */ /* 0x000fe20000201400 */
[----:B------:R-:W-:Y:S01]  /*b840*/  FFMA.FTZ R48, R3, -UR6, R200 ;  /* 0x8000000603307c23 */ /* 0x000fe200080100c8 */
[C---:B------:R-:W-:Y:S02]  /*b850*/  IMAD.IADD R3, R39.reuse, 0x1, -R24 ;  /* 0x0000000127037824 */ /* 0x040fe400078e0a18 */
[----:B------:R-:W-:Y:S01]  /*b860*/  FFMA.FTZ R47, R0, -UR6, R201 ;  /* 0x80000006002f7c23 */ /* 0x000fe200080100c9 */
[----:B------:R-:W-:Y:S02]  /*b870*/  IMAD.IADD R0, R39, 0x1, -R23 ;  /* 0x0000000127007824 */ /* 0x000fe400078e0a17 */
[----:B------:R-:W-:Y:S01]  /*b880*/  FFMA.FTZ R49, R31, -UR6, R205 ;  /* 0x800000061f317c23 */ /* 0x000fe200080100cd */
[----:B------:R-:W-:-:S02]  /*b890*/  FSEL R200, R53, -INF , !P0 ;  /* 0xff80000035c87808 */ /* 0x000fc40004000000 */
        /* <DEDUP_REMOVED lines=12> */
[----:B------:R-:W-:Y:S02]  /*b960*/  IABS R31, R3 ;  /* 0x00000003001f7213 */ /* 0x000fe40000000000 */
[----:B------:R-:W-:Y:S02]  /*b970*/  IABS R3, R0 ;  /* 0x0000000000037213 */ /* 0x000fe40000000000 */
[----:B------:R-:W-:Y:S02]  /*b980*/  IABS R0, R32 ;  /* 0x0000002000007213 */ /* 0x000fe40000000000 */
[----:B------:R-:W-:-:S02]  /*b990*/  I2FP.F32.S32 R3, R3 ;  /* 0x0000000300037245 */ /* 0x000fc40000201400 */
[----:B------:R-:W-:Y:S02]  /*b9a0*/  I2FP.F32.S32 R0, R0 ;  /* 0x0000000000007245 */ /* 0x000fe40000201400 */
[----:B------:R-:W-:Y:S01]  /*b9b0*/  I2FP.F32.S32 R31, R31 ;  /* 0x0000001f001f7245 */ /* 0x000fe20000201400 */
[----:B------:R-:W-:Y:S01]  /*b9c0*/  FFMA.FTZ R42, R3, -UR6, R244 ;  /* 0x80000006032a7c23 */ /* 0x000fe200080100f4 */
[----:B------:R-:W-:Y:S02]  /*b9d0*/  VIADD R3, R2, 0xfffffff1 ;  /* 0xfffffff102037836 */ /* 0x000fe40000000000 */
[----:B------:R-:W-:Y:S01]  /*b9e0*/  FFMA.FTZ R40, R0, -UR6, R245 ;  /* 0x8000000600287c23 */ /* 0x000fe200080100f5 */
[----:B------:R-:W-:Y:S02]  /*b9f0*/  VIADD R2, R2, 0xfffffff9 ;  /* 0xfffffff902027836 */ /* 0x000fe40000000000 */
[----:B------:R-:W-:Y:S01]  /*ba00*/  FFMA.FTZ R43, R31, -UR6, R237 ;  /* 0x800000061f2b7c23 */ /* 0x000fe200080100ed */
[----:B------:R-:W-:-:S02]  /*ba10*/  IMAD.IADD R0, R39, 0x1, -R38 ;  /* 0x0000000127007824 */ /* 0x000fc400078e0a26 */
[C---:B------:R-:W-:Y:S02]  /*ba20*/  IMAD.IADD R32, R41.reuse, 0x1, -R2 ;  /* 0x0000000129207824 */ /* 0x040fe400078e0a02 */
[----:B------:R-:W-:Y:S01]  /*ba30*/  IMAD.IADD R31, R41, 0x1, -R3 ;  /* 0x00000001291f7824 */ /* 0x000fe200078e0a03 */
[----:B------:R-:W-:Y:S02]  /*ba40*/  IABS R0, R0 ;  /* 0x0000000000007213 */ /* 0x000fe40000000000 */
[----:B------:R-:W-:Y:S02]  /*ba50*/  IABS R32, R32 ;  /* 0x0000002000207213 */ /* 0x000fe40000000000 */
[----:B------:R-:W-:Y:S01]  /*ba60*/  IABS R31, R31 ;  /* 0x0000001f001f7213 */ /* 0x000fe20000000000 */
[----:B------:R-:W-:Y:S02]  /*ba70*/  IMAD.MOV.U32 R33, RZ, RZ, R0 ;  /* 0x000000ffff217224 */ /* 0x000fe400078e0000 */
[----:B------:R-:W-:Y:S01]  /*ba80*/  IMAD.MOV.U32 R0, RZ, RZ, R32 ;  /* 0x000000ffff007224 */ /* 0x000fe200078e0020 */
[----:B------:R-:W-:-:S02]  /*ba90*/  I2FP.F32.S32 R31, R31 ;  /* 0x0000001f001f7245 */ /* 0x000fc40000201400 */
[----:B------:R-:W-:Y:S02]  /*baa0*/  I2FP.F32.S32 R33, R33 ;  /* 0x0000002100217245 */ /* 0x000fe40000201400 */
[----:B------:R-:W-:Y:S01]  /*bab0*/  I2FP.F32.S32 R0, R0 ;  /* 0x0000000000007245 */ /* 0x000fe20000201400 */
[----:B------:R-:W-:Y:S02]  /*bac0*/  FFMA.FTZ R32, R31, -UR6, R191 ;  /* 0x800000061f207c23 */ /* 0x000fe400080100bf */
[----:B------:R-:W-:Y:S02]  /*bad0*/  FFMA.FTZ R33, R33, -UR6, R248 ;  /* 0x8000000621217c23 */ /* 0x000fe400080100f8 */
[----:B------:R-:W-:Y:S01]  /*bae0*/  FFMA.FTZ R31, R0, -UR6, R179 ;  /* 0x80000006001f7c23 */ /* 0x000fe200080100b3 */
[----:B------:R-:W-:Y:S01]  /*baf0*/  VIADD R0, R39, -UR5 ;  /* 0x8000000527007c36 */ /* 0x000fe20008000000 */
[----:B------:R-:W-:Y:S01]  /*bb00*/  FSEL R182, R32, -INF , !P6 ;  /* 0xff80000020b67808 */ /* 0x000fe20007000000 */
[----:B------:R-:W-:-:S02]  /*bb10*/  IMAD.IADD R32, R224, 0x1, -R30 ;  /* 0x00000001e0207824 */ /* 0x000fc400078e0a1e */
[----:B------:R-:W-:Y:S01]  /*bb20*/  FSEL R199, R31, -INF , !P5 ;  /* 0xff8000001fc77808 */ /* 0x000fe20006800000 */
[----:B------:R-:W-:Y:S01]  /*bb30*/  IMAD.IADD R31, R224, 0x1, -R29 ;  /* 0x00000001e01f7824 */ /* 0x000fe200078e0a1d */
[C---:B------:R-:W-:Y:S02]  /*bb40*/  ISETP.GT.AND P0, PT, R0.reuse, R19, PT ;  /* 0x000000130000720c */ /* 0x040fe40003f04270 */
[----:B------:R-:W-:Y:S02]  /*bb50*/  ISETP.GT.AND P6, PT, R0, R18, PT ;  /* 0x000000120000720c */ /* 0x000fe40003fc4270 */
[----:B------:R-:W-:Y:S02]  /*bb60*/  FSEL R54, R52, -INF , !P0 ;  /* 0xff80000034367808 */ /* 0x000fe40004000000 */
[C---:B------:R-:W-:Y:S02]  /*bb70*/  ISETP.GT.AND P5, PT, R0.reuse, R17, PT ;  /* 0x000000110000720c */ /* 0x040fe40003fa4270 */
[----:B------:R-:W-:-:S02]  /*bb80*/  ISETP.GT.AND P0, PT, R0, R16, PT ;  /* 0x000000100000720c */ /* 0x000fc40003f04270 */
[----:B------:R-:W-:Y:S02]  /*bb90*/  FSEL R53, R51, -INF , !P6 ;  /* 0xff80000033357808 */ /* 0x000fe40007000000 */
[----:B------:R-:W-:Y:S02]  /*bba0*/  FSEL R55, R50, -INF , !P5 ;  /* 0xff80000032377808 */ /* 0x000fe40006800000 */
[----:B------:R-:W-:Y:S02]  /*bbb0*/  FSEL R66, R49, -INF , !P0 ;  /* 0xff80000031427808 */ /* 0x000fe40004000000 */
[C---:B------:R-:W-:Y:S02]  /*bbc0*/  ISETP.GT.AND P6, PT, R0.reuse, R15, PT ;  /* 0x0000000f0000720c */ /* 0x040fe40003fc4270 */
        /* <DEDUP_REMOVED lines=14> */
[----:B------:R-:W-:Y:S02]  /*bcb0*/  IABS R31, R31 ;  /* 0x0000001f001f7213 */ /* 0x000fe40000000000 */
[----:B------:R-:W-:Y:S02]  /*bcc0*/  FSEL R111, R42, -INF , !P6 ;  /* 0xff8000002a6f7808 */ /* 0x000fe40007000000 */
[----:B------:R-:W-:Y:S02]  /*bcd0*/  FSEL R178, R40, -INF , !P5 ;  /* 0xff80000028b27808 */ /* 0x000fe40006800000 */
[----:B------:R-:W-:Y:S02]  /*bce0*/  FSEL R179, R33, -INF , !P0 ;  /* 0xff80000021b37808 */ /* 0x000fe40004000000 */
[C---:B------:R-:W-:Y:S02]  /*bcf0*/  ISETP.GT.AND P6, PT, R0.reuse, R6, PT ;  /* 0x000000060000720c */ /* 0x040fe40003fc4270 */
[----:B------:R-:W-:-:S02]  /*bd00*/  ISETP.GT.AND P5, PT, R0, R5, PT ;  /* 0x000000050000720c */ /* 0x000fc40003fa4270 */
[----:B------:R-:W-:Y:S01]  /*bd10*/  ISETP.GT.AND P0, PT, R0, R4, PT ;  /* 0x000000040000720c */ /* 0x000fe20003f04270 */
[----:B------:R-:W-:Y:S01]  /*bd20*/  IMAD.IADD R0, R39, 0x1, -R34 ;  /* 0x0000000127007824 */ /* 0x000fe200078e0a22 */
[----:B------:R-:W-:Y:S02]  /*bd30*/  I2FP.F32.S32 R31, R31 ;  /* 0x0000001f001f7245 */ /* 0x000fe40000201400 */
[----:B------:R-:W-:Y:S02]  /*bd40*/  IABS R32, R32 ;  /* 0x0000002000207213 */ /* 0x000fe40000000000 */
[----:B------:R-:W-:Y:S01]  /*bd50*/  IABS R0, R0 ;  /* 0x0000000000007213 */ /* 0x000fe20000000000 */
[----:B------:R-:W-:Y:S01]  /*bd60*/  FFMA.FTZ R52, R31, -UR6, R64 ;  /* 0x800000061f347c23 */ /* 0x000fe20008010040 */
[----:B------:R-:W-:-:S03]  /*bd70*/  IMAD.IADD R31, R224, 0x1, -R28 ;  /* 0x00000001e01f7824 */ /* 0x000fc600078e0a1c */
[----:B------:R-:W-:Y:S02]  /*bd80*/  IMAD.MOV.U32 R33, RZ, RZ, R0 ;  /* 0x000000ffff217224 */ /* 0x000fe400078e0000 */
[----:B------:R-:W-:Y:S01]  /*bd90*/  IABS R31, R31 ;  /* 0x0000001f001f7213 */ /* 0x000fe20000000000 */
[----:B------:R-:W-:Y:S02]  /*bda0*/  IMAD.MOV.U32 R0, RZ, RZ, R32 ;  /* 0x000000ffff007224 */ /* 0x000fe400078e0020 */
        /* <DEDUP_REMOVED lines=8> */
[C---:B------:R-:W-:Y:S01]  /*be30*/  IMAD.IADD R0, R224.reuse, 0x1, -R26 ;  /* 0x00000001e0007824 */ /* 0x040fe200078e0a1a */
[----:B------:R-:W-:Y:S02]  /*be40*/  FSEL R65, R43, -INF , !P5 ;  /* 0xff8000002b417808 */ /* 0x000fe40006800000 */
[----:B------:R-:W-:Y:S02]  /*be50*/  IABS R32, R31 ;  /* 0x0000001f00207213 */ /* 0x000fe40000000000 */
[----:B------:R-:W-:Y:S02]  /*be60*/  IABS R31, R0 ;  /* 0x00000000001f7213 */ /* 0x000fe40000000000 */
[----:B------:R-:W-:Y:S01]  /*be70*/  IABS R0, R33 ;  /* 0x0000002100007213 */ /* 0x000fe20000000000 */
[----:B------:R-:W-:Y:S01]  /*be80*/  IMAD.IADD R33, R224, 0x1, -R22 ;  /* 0x00000001e0217824 */ /* 0x000fe200078e0a16 */
[----:B------:R-:W-:-:S02]  /*be90*/  I2FP.F32.S32 R31, R31 ;  /* 0x0000001f001f7245 */ /* 0x000fc40000201400 */
[----:B------:R-:W-:Y:S02]  /*bea0*/  I2FP.F32.S32 R0, R0 ;  /* 0x0000000000007245 */ /* 0x000fe40000201400 */
[----:B------:R-:W-:Y:S01]  /*beb0*/  I2FP.F32.S32 R32, R32 ;  /* 0x0000002000207245 */ /* 0x000fe20000201400 */
[----:B------:R-:W-:Y:S01]  /*bec0*/  FFMA.FTZ R50, R31, -UR6, R56 ;  /* 0x800000061f327c23 */ /* 0x000fe20008010038 */
[----:B------:R-:W-:Y:S02]  /*bed0*/  IMAD.IADD R31, R224, 0x1, -R24 ;  /* 0x00000001e01f7824 */ /* 0x000fe400078e0a18 */
[----:B------:R-:W-:Y:S01]  /*bee0*/  FFMA.FTZ R49, R0, -UR6, R57 ;  /* 0x8000000600317c23 */ /* 0x000fe20008010039 */
[----:B------:R-:W-:Y:S02]  /*bef0*/  IMAD.IADD R0, R224, 0x1, -R23 ;  /* 0x00000001e0007824 */ /* 0x000fe400078e0a17 */
[----:B------:R-:W-:Y:S01]  /*bf00*/  FFMA.FTZ R51, R32, -UR6, R61 ;  /* 0x8000000620337c23 */ /* 0x000fe2000801003d */
[----:B------:R-:W-:-:S02]  /*bf10*/  IABS R32, R31 ;  /* 0x0000001f00207213 */ /* 0x000fc40000000000 */
[----:B------:R-:W-:Y:S02]  /*bf20*/  IABS R31, R0 ;  /* 0x00000000001f7213 */ /* 0x000fe40000000000 */
[----:B------:R-:W-:Y:S01]  /*bf30*/  IABS R0, R33 ;  /* 0x0000002100007213 */ /* 0x000fe20000000000 */
[C---:B------:R-:W-:Y:S01]  /*bf40*/  IMAD.IADD R33, R224.reuse, 0x1, -R35 ;  /* 0x00000001e0217824 */ /* 0x040fe200078e0a23 */
        /* <DEDUP_REMOVED lines=22> */
[----:B------:R-:W-:Y:S02]  /*c0b0*/  IABS R0, R33 ;  /* 0x0000002100007213 */ /* 0x000fe40000000000 */
[----:B------:R-:W-:Y:S02]  /*c0c0*/  I2FP.F32.S32 R32, R32 ;  /* 0x0000002000207245 */ /* 0x000fe40000201400 */
[----:B------:R-:W-:Y:S02]  /*c0d0*/  I2FP.F32.S32 R31, R31 ;  /* 0x0000001f001f7245 */ /* 0x000fe40000201400 */
[----:B------:R-:W-:Y:S01]  /*c0e0*/  I2FP.F32.S32 R0, R0 ;  /* 0x0000000000007245 */ /* 0x000fe20000201400 */
[----:B------:R-:W-:Y:S02]  /*c0f0*/  FFMA.FTZ R39, R32, -UR6, R188 ;  /* 0x8000000620277c23 */ /* 0x000fe400080100bc */
[----:B------:R-:W-:-:S02]  /*c100*/  FFMA.FTZ R32, R31, -UR6, R249 ;  /* 0x800000061f207c23 */ /* 0x000fc400080100f9 */
[----:B------:R-:W-:Y:S01]  /*c110*/  FFMA.FTZ R31, R0, -UR6, R223 ;  /* 0x80000006001f7c23 */ /* 0x000fe200080100df */
[----:B------:R-:W-:Y:S02]  /*c120*/  VIADD R0, R224, -UR5 ;  /* 0x80000005e0007c36 */ /* 0x000fe40008000000 */
[----:B------:R-:W-:Y:S02]  /*c130*/  FSEL R60, R32, -INF , !P6 ;  /* 0xff800000203c7808 */ /* 0x000fe40007000000 */
[----:B------:R-:W-:Y:S01]  /*c140*/  FSEL R108, R31, -INF , !P0 ;  /* 0xff8000001f6c7808 */ /* 0x000fe20004000000 */
[----:B------:R-:W-:Y:S01]  /*c150*/  VIADD R31, R224, 0x48 ;  /* 0x00000048e01f7836 */ /* 0x000fe20000000000 */
[C---:B------:R-:W-:Y:S02]  /*c160*/  ISETP.GT.AND P6, PT, R0.reuse, R19, PT ;  /* 0x000000130000720c */ /* 0x040fe40003fc4270 */
[----:B------:R-:W-:Y:S01]  /*c170*/  ISETP.GT.AND P5, PT, R0, R18, PT ;  /* 0x000000120000720c */ /* 0x000fe20003fa4270 */
[C---:B------:R-:W-:Y:S01]  /*c180*/  IMAD.IADD R33, R31.reuse, 0x1, -R29 ;  /* 0x000000011f217824 */ /* 0x040fe200078e0a1d */
[----:B------:R-:W-:Y:S01]  /*c190*/  FSEL R43, R52, -INF , !P6 ;  /* 0xff800000342b7808 */ /* 0x000fe20007000000 */
[----:B------:R-:W-:Y:S01]  /*c1a0*/  IMAD.IADD R29, R224, 0x1, -R34 ;  /* 0x00000001e01d7824 */ /* 0x000fe200078e0a22 */
[C---:B------:R-:W-:Y:S01]  /*c1b0*/  ISETP.GT.AND P0, PT, R0.reuse, R17, PT ;  /* 0x000000110000720c */ /* 0x040fe20003f04270 */
[C---:B------:R-:W-:Y:S01]  /*c1c0*/  IMAD.IADD R30, R31.reuse, 0x1, -R30 ;  /* 0x000000011f1e7824 */ /* 0x040fe200078e0a1e */
[----:B------:R-:W-:Y:S01]  /*c1d0*/  ISETP.GT.AND P6, PT, R0, R16, PT ;  /* 0x000000100000720c */ /* 0x000fe20003fc4270 */
[C---:B------:R-:W-:Y:S01]  /*c1e0*/  IMAD.IADD R27, R31.reuse, 0x1, -R27 ;  /* 0x000000011f1b7824 */ /* 0x040fe200078e0a1b */
[----:B------:R-:W-:Y:S01]  /*c1f0*/  FSEL R44, R44, -INF , !P5 ;  /* 0xff8000002c2c7808 */ /* 0x000fe20006800000 */
[C---:B------:R-:W-:Y:S01]  /*c200*/  IMAD.IADD R25, R31.reuse, 0x1, -R25 ;  /* 0x000000011f197824 */ /* 0x040fe200078e0a19 */
[----:B------:R-:W-:Y:S01]  /*c210*/  FSEL R48, R48, -INF , !P0 ;  /* 0xff80000030307808 */ /* 0x000fe20004000000 */
[----:B------:R-:W-:Y:S01]  /*c220*/  IMAD.IADD R24, R31, 0x1, -R24 ;  /* 0x000000011f187824 */ /* 0x000fe200078e0a18 */
[----:B------:R-:W-:Y:S01]  /*c230*/  FSEL R51, R51, -INF , !P6 ;  /* 0xff80000033337808 */ /* 0x000fe20007000000 */
[C---:B------:R-:W-:Y:S01]  /*c240*/  IMAD.IADD R23, R31.reuse, 0x1, -R23 ;  /* 0x000000011f177824 */ /* 0x040fe200078e0a17 */
[C---:B------:R-:W-:Y:S01]  /*c250*/  ISETP.GT.AND P5, PT, R0.reuse, R15, PT ;  /* 0x0000000f0000720c */ /* 0x040fe20003fa4270 */
[C---:B------:R-:W-:Y:S01]  /*c260*/  IMAD.IADD R22, R31.reuse, 0x1, -R22 ;  /* 0x000000011f167824 */ /* 0x040fe200078e0a16 */
[C---:B------:R-:W-:Y:S01]  /*c270*/  ISETP.GT.AND P0, PT, R0.reuse, R14, PT ;  /* 0x0000000e0000720c */ /* 0x040fe20003f04270 */
[C---:B------:R-:W-:Y:S01]  /*c280*/  IMAD.IADD R21, R31.reuse, 0x1, -R21 ;  /* 0x000000011f157824 */ /* 0x040fe200078e0a15 */
[----:B------:R-:W-:Y:S01]  /*c290*/  ISETP.GT.AND P6, PT, R0, R13, PT ;  /* 0x0000000d0000720c */ /* 0x000fe20003fc4270 */
[C---:B------:R-:W-:Y:S01]  /*c2a0*/  IMAD.IADD R20, R31.reuse, 0x1, -R20 ;  /* 0x000000011f147824 */ /* 0x040fe200078e0a14 */
[----:B------:R-:W-:Y:S01]  /*c2b0*/  FSEL R50, R50, -INF , !P5 ;  /* 0xff80000032327808 */ /* 0x000fe20006800000 */
[----:B------:R-:W-:Y:S01]  /*c2c0*/  IMAD.IADD R34, R31, 0x1, -R34 ;  /* 0x000000011f227824 */ /* 0x000fe200078e0a22 */
[----:B------:R-:W-:-:S02]  /*c2d0*/  FSEL R49, R49, -INF , !P0 ;  /* 0xff80000031317808 */ /* 0x000fc40004000000 */
[----:B------:R-:W-:Y:S02]  /*c2e0*/  FSEL R46, R46, -INF , !P6 ;  /* 0xff8000002e2e7808 */ /* 0x000fe40007000000 */
[C---:B------:R-:W-:Y:S02]  /*c2f0*/  ISETP.GT.AND P5, PT, R0.reuse, R12, PT ;  /* 0x0000000c0000720c */ /* 0x040fe40003fa4270 */
[C---:B------:R-:W-:Y:S02]  /*c300*/  ISETP.GT.AND P0, PT, R0.reuse, R11, PT ;  /* 0x0000000b0000720c */ /* 0x040fe40003f04270 */
[----:B------:R-:W-:Y:S02]  /*c310*/  ISETP.GT.AND P6, PT, R0, R10, PT ;  /* 0x0000000a0000720c */ /* 0x000fe40003fc4270 */
[----:B------:R-:W-:Y:S02]  /*c320*/  FSEL R45, R45, -INF , !P5 ;  /* 0xff8000002d2d7808 */ /* 0x000fe40006800000 */
        /* <DEDUP_REMOVED lines=8> */
[----:B------:R-:W-:Y:S02]  /*c3b0*/  IABS R32, R29 ;  /* 0x0000001d00207213 */ /* 0x000fe40000000000 */
[C---:B------:R-:W-:Y:S02]  /*c3c0*/  ISETP.GT.AND P5, PT, R0.reuse, R6, PT ;  /* 0x000000060000720c */ /* 0x040fe40003fa4270 */
[C---:B------:R-:W-:Y:S02]  /*c3d0*/  ISETP.GT.AND P0, PT, R0.reuse, R5, PT ;  /* 0x000000050000720c */ /* 0x040fe40003f04270 */
[----:B------:R-:W-:Y:S01]  /*c3e0*/  ISETP.GT.AND P6, PT, R0, R4, PT ;  /* 0x000000040000720c */ /* 0x000fe20003fc4270 */
[--C-:B------:R-:W-:Y:S01]  /*c3f0*/  IMAD.IADD R0, R224, 0x1, -R3.reuse ;  /* 0x00000001e0007824 */ /* 0x100fe200078e0a03 */
[----:B------:R-:W-:Y:S01]  /*c400*/  IABS R29, R33 ;  /* 0x00000021001d7213 */ /* 0x000fe20000000000 */
[----:B------:R-:W-:Y:S01]  /*c410*/  IMAD.IADD R3, R31, 0x1, -R3 ;  /* 0x000000011f037824 */ /* 0x000fe200078e0a03 */
[----:B------:R-:W-:-:S02]  /*c420*/  I2FP.F32.S32 R32, R32 ;  /* 0x0000002000207245 */ /* 0x000fc40000201400 */
[----:B------:R-:W-:Y:S02]  /*c430*/  I2FP.F32.S32 R29, R29 ;  /* 0x0000001d001d7245 */ /* 0x000fe40000201400 */
[----:B------:R-:W-:Y:S01]  /*c440*/  IABS R0, R0 ;  /* 0x0000000000007213 */ /* 0x000fe20000000000 */
[----:B------:R-:W-:Y:S01]  /*c450*/  FFMA.FTZ R33, R32, -UR6, R176 ;  /* 0x8000000620217c23 */ /* 0x000fe200080100b0 */
[----:B------:R-:W-:Y:S02]  /*c460*/  IMAD.IADD R32, R224, 0x1, -R2 ;  /* 0x00000001e0207824 */ /* 0x000fe400078e0a02 */
[----:B------:R-:W-:Y:S01]  /*c470*/  FFMA.FTZ R39, R29, -UR6, R210 ;  /* 0x800000061d277c23 */ /* 0x000fe200080100d2 */
[----:B------:R-:W-:Y:S01]  /*c480*/  IABS R3, R3 ;  /* 0x0000000300037213 */ /* 0x000fe20000000000 */
[----:B------:R-:W-:Y:S01]  /*c490*/  IMAD.MOV.U32 R29, RZ, RZ, R0 ;  /* 0x000000ffff1d7224 */ /* 0x000fe200078e0000 */
[----:B------:R-:W-:Y:S01]  /*c4a0*/  FSEL R61, R33, -INF , !P0 ;  /* 0xff800000213d7808 */ /* 0x000fe20004000000 */
[----:B------:R-:W-:Y:S01]  /*c4b0*/  VIADD R33, R242, 0x9e3779b9 ;  /* 0x9e3779b9f2217836 */ /* 0x000fe20000000000 */
[----:B------:R-:W-:-:S02]  /*c4c0*/  IABS R0, R32 ;  /* 0x0000002000007213 */ /* 0x000fc40000000000 */
[----:B------:R-:W-:Y:S02]  /*c4d0*/  I2FP.F32.S32 R29, R29 ;  /* 0x0000001d001d7245 */ /* 0x000fe40000201400 */
[----:B------:R-:W-:Y:S02]  /*c4e0*/  ISETP.GE.AND P0, PT, R19, R228, PT ;  /* 0x000000e41300720c */ /* 0x000fe40003f06270 */
[----:B------:R-:W-:Y:S01]  /*c4f0*/  I2FP.F32.S32 R3, R3 ;  /* 0x0000000300037245 */ /* 0x000fe20000201400 */
[----:B------:R-:W-:Y:S01]  /*c500*/  FFMA.FTZ R32, R29, -UR6, R189 ;  /* 0x800000061d207c23 */ /* 0x000fe200080100bd */
[----:B------:R-:W-:Y:S01]  /*c510*/  I2FP.F32.S32 R29, R0 ;  /* 0x00000000001d7245 */ /* 0x000fe20000201400 */
[----:B------:R-:W-:Y:S01]  /*c520*/  IMAD.IADD R0, R31, 0x1, -R28 ;  /* 0x000000011f007824 */ /* 0x000fe200078e0a1c */
[----:B------:R-:W-:Y:S02]  /*c530*/  FSEL R63, R58, -INF , !P0 ;  /* 0xff8000003a3f7808 */ /* 0x000fe40004000000 */
[----:B------:R-:W-:Y:S01]  /*c540*/  FSEL R32, R32, -INF , !P5 ;  /* 0xff80000020207808 */ /* 0x000fe20006800000 */
[----:B------:R-:W-:Y:S01]  /*c550*/  FFMA.FTZ R29, R29, -UR6, R177 ;  /* 0x800000061d1d7c23 */ /* 0x000fe200080100b1 */
[----:B------:R-:W-:-:S02]  /*c560*/  IABS R0, R0 ;  /* 0x0000000000007213 */ /* 0x000fc40000000000 */
[----:B------:R-:W-:Y:S02]  /*c570*/  ISETP.GE.AND P5, PT, R19, R226, PT ;  /* 0x000000e21300720c */ /* 0x000fe40003fa6270 */
[----:B------:R-:W-:Y:S01]  /*c580*/  FSEL R64, R29, -INF , !P6 ;  /* 0xff8000001d407808 */ /* 0x000fe20007000000 */
[----:B------:R-:W-:Y:S01]  /*c590*/  IMAD.MOV.U32 R28, RZ, RZ, R0 ;  /* 0x000000ffff1c7224 */ /* 0x000fe200078e0000 */
[----:B------:R-:W-:Y:S01]  /*c5a0*/  ISETP.GE.AND P6, PT, R19, R225, PT ;  /* 0x000000e11300720c */ /* 0x000fe20003fc6270 */
[----:B------:R-:W-:Y:S01]  /*c5b0*/  VIADD R0, R31, -UR5 ;  /* 0x800000051f007c36 */ /* 0x000fe20008000000 */
[----:B------:R-:W-:Y:S02]  /*c5c0*/  FSEL R43, R43, -INF , !P5 ;  /* 0xff8000002b2b7808 */ /* 0x000fe40006800000 */
[----:B------:R-:W-:Y:S02]  /*c5d0*/  I2FP.F32.S32 R28, R28 ;  /* 0x0000001c001c7245 */ /* 0x000fe40000201400 */
[----:B------:R-:W-:-:S02]  /*c5e0*/  ISETP.GT.AND P5, PT, R0, R19, PT ;  /* 0x000000130000720c */ /* 0x000fc40003fa4270 */
[----:B------:R-:W-:Y:S01]  /*c5f0*/  ISETP.GE.AND P0, PT, R19, R227, PT ;  /* 0x000000e31300720c */ /* 0x000fe20003f06270 */
[----:B------:R-:W-:Y:S01]  /*c600*/  FFMA.FTZ R19, R28, -UR6, R211 ;  /* 0x800000061c137c23 */ /* 0x000fe200080100d3 */
[----:B------:R-:W-:Y:S02]  /*c610*/  FSEL R54, R54, -INF , !P6 ;  /* 0xff80000036367808 */ /* 0x000fe40007000000 */
[----:B------:R-:W-:Y:S01]  /*c620*/  FSEL R28, R39, -INF , !P5 ;  /* 0xff800000271c7808 */ /* 0x000fe20006800000 */
[----:B------:R-:W-:Y:S01]  /*c630*/  VIADD R39, R243, 0x76cf5d0a ;  /* 0x76cf5d0af3277836 */ /* 0x000fe20000000000 */
[C---:B------:R-:W-:Y:S02]  /*c640*/  ISETP.GE.AND P6, PT, R18.reuse, R226, PT ;  /* 0x000000e21200720c */ /* 0x040fe40003fc6270 */
[----:B------:R-:W-:Y:S02]  /*c650*/  ISETP.GE.AND P5, PT, R18, R228, PT ;  /* 0x000000e41200720c */ /* 0x000fe40003fa6270 */
[----:B------:R-:W-:-:S02]  /*c660*/  FSEL R57, R28, -INF , !P0 ;  /* 0xff8000001c397808 */ /* 0x000fc40004000000 */
[----:B------:R-:W-:Y:S02]  /*c670*/  FSEL R44, R44, -INF , !P6 ;  /* 0xff8000002c2c7808 */ /* 0x000fe40007000000 */
[----:B------:R-:W-:Y:S02]  /*c680*/  ISETP.GT.AND P0, PT, R0, R18, PT ;  /* 0x000000120000720c */ /* 0x000fe40003f04270 */
[C---:B------:R-:W-:Y:S02]  /*c690*/  ISETP.GE.AND P6, PT, R18.reuse, R225, PT ;  /* 0x000000e11200720c */ /* 0x040fe40003fc6270 */
[----:B------:R-:W-:Y:S02]  /*c6a0*/  FSEL R62, R59, -INF , !P5 ;  /* 0xff8000003b3e7808 */ /* 0x000fe40006800000 */
[----:B------:R-:W-:Y:S02]  /*c6b0*/  ISETP.GE.AND P5, PT, R18, R227, PT ;  /* 0x000000e31200720c */ /* 0x000fe40003fa6270 */
        /* <DEDUP_REMOVED lines=8> */
[----:B------:R-:W-:Y:S02]  /*c740*/  ISETP.GT.AND P0, PT, R0, R17, PT ;  /* 0x000000110000720c */ /* 0x000fe40003f04270 */
[----:B------:R-:W-:Y:S02]  /*c750*/  ISETP.GE.AND P6, PT, R17, R227, PT ;  /* 0x000000e31100720c */ /* 0x000fe40003fc6270 */
[----:B------:R-:W-:Y:S02]  /*c760*/  IABS R17, R30 ;  /* 0x0000001e00117213 */ /* 0x000fe40000000000 */
[----:B------:R-:W-:Y:S02]  /*c770*/  FSEL R29, R55, -INF , !P5 ;  /* 0xff800000371d7808 */ /* 0x000fe40006800000 */
[----:B------:R-:W-:Y:S01]  /*c780*/  ISETP.GE.AND P5, PT, R16, R228, PT ;  /* 0x000000e41000720c */ /* 0x000fe20003fa6270 */
[----:B------:R-:W-:Y:S01]  /*c790*/  IMAD.MOV.U32 R18, RZ, RZ, R17 ;  /* 0x000000ffff127224 */ /* 0x000fe200078e0011 */
[----:B------:R-:W-:-:S02]  /*c7a0*/  IABS R17, R27 ;  /* 0x0000001b00117213 */ /* 0x000fc40000000000 */
[----:B------:R-:W-:Y:S02]  /*c7b0*/  FSEL R58, R186, -INF , !P5 ;  /* 0xff800000ba3a7808 */ /* 0x000fe40006800000 */
[----:B------:R-:W-:Y:S02]  /*c7c0*/  I2FP.F32.S32 R18, R18 ;  /* 0x0000001200127245 */ /* 0x000fe40000201400 */
[----:B------:R-:W-:-:S03]  /*c7d0*/  ISETP.GE.AND P5, PT, R16, R227, PT ;  /* 0x000000e31000720c */ /* 0x000fc60003fa6270 */
[----:B------:R-:W-:Y:S01]  /*c7e0*/  FFMA.FTZ R19, R18, -UR6, R206 ;  /* 0x8000000612137c23 */ /* 0x000fe200080100ce */
[----:B------:R-:W-:Y:S01]  /*c7f0*/  I2FP.F32.S32 R18, R17 ;  /* 0x0000001100127245 */ /* 0x000fe20000201400 */
[----:B------:R-:W-:-:S04]  /*c800*/  IMAD.IADD R17, R31, 0x1, -R26 ;  /* 0x000000011f117824 */ /* 0x000fc800078e0a1a */
[----:B------:R-:W-:Y:S01]  /*c810*/  FFMA.FTZ R26, R18, -UR6, R207 ;  /* 0x80000006121a7c23 */ /* 0x000fe200080100cf */
[----:B------:R-:W-:Y:S02]  /*c820*/  IABS R17, R17 ;  /* 0x0000001100117213 */ /* 0x000fe40000000000 */
[----:B------:R-:W-:Y:S02]  /*c830*/  FSEL R18, R19, -INF , !P0 ;  /* 0xff80000013127808 */ /* 0x000fe40004000000 */
[----:B------:R-:W-:Y:S02]  /*c840*/  ISETP.GE.AND P0, PT, R16, R226, PT ;  /* 0x000000e21000720c */ /* 0x000fe40003f06270 */
[----:B------:R-:W-:Y:S02]  /*c850*/  I2FP.F32.S32 R17, R17 ;  /* 0x0000001100117245 */ /* 0x000fe40000201400 */
[----:B------:R-:W-:Y:S02]  /*c860*/  FSEL R51, R51, -INF , !P0 ;  /* 0xff80000033337808 */ /* 0x000fe40004000000 */
[----:B------:R-:W-:-:S02]  /*c870*/  ISETP.GT.AND P0, PT, R0, R16, PT ;  /* 0x000000100000720c */ /* 0x000fc40003f04270 */
[----:B------:R-:W-:Y:S01]  /*c880*/  FSEL R55, R18, -INF , !P6 ;  /* 0xff80000012377808 */ /* 0x000fe20007000000 */
[----:B------:R-:W-:Y:S01]  /*c890*/  FFMA.FTZ R18, R17, -UR6, R202 ;  /* 0x8000000611127c23 */ /* 0x000fe200080100ca */
        /* <DEDUP_REMOVED lines=74> */
[----:B------:R-:W-:Y:S01]  /*cd40*/  FSEL R206, R40, -INF , !P0 ;  /* 0xff80000028ce7808 */ /* 0x000fe20004000000 */
[----:B------:R-:W-:Y:S01]  /*cd50*/  VIADD R35, R242, 0x3c6ef372 ;  /* 0x3c6ef372f2237836 */ /* 0x000fe20000000000 */
[----:B------:R-:W-:Y:S01]  /*cd60*/  ISETP.GT.AND P0, PT, R0, R10, PT ;  /* 0x0000000a0000720c */ /* 0x000fe20003f04270 */
[----:B------:R-:W-:Y:S01]  /*cd70*/  FFMA.FTZ R12, R12, -UR6, R246 ;  /* 0x800000060c0c7c23 */ /* 0x000fe200080100f6 */
[----:B------:R-:W-:Y:S01]  /*cd80*/  FSEL R223, R195, -INF , !P5 ;  /* 0xff800000c3df7808 */ /* 0x000fe20006800000 */
[----:B------:R-:W-:Y:S01]  /*cd90*/  VIADD R40, R243, 0x32370b8f ;  /* 0x32370b8ff3287836 */ /* 0x000fe20000000000 */
[----:B------:R-:W-:-:S02]  /*cda0*/  ISETP.GE.AND P6, PT, R10, R225, PT ;  /* 0x000000e10a00720c */ /* 0x000fc40003fc6270 */
[----:B------:R-:W-:Y:S02]  /*cdb0*/  ISETP.GE.AND P5, PT, R10, R227, PT ;  /* 0x000000e30a00720c */ /* 0x000fe40003fa6270 */
[----:B------:R-:W-:Y:S02]  /*cdc0*/  IABS R10, R11 ;  /* 0x0000000b000a7213 */ /* 0x000fe40000000000 */
[----:B------:R-:W-:Y:S02]  /*cdd0*/  FSEL R11, R13, -INF , !P0 ;  /* 0xff8000000d0b7808 */ /* 0x000fe40004000000 */
[C---:B------:R-:W-:Y:S02]  /*cde0*/  ISETP.GE.AND P0, PT, R9.reuse, R226, PT ;  /* 0x000000e20900720c */ /* 0x040fe40003f06270 */
[----:B------:R-:W-:Y:S01]  /*cdf0*/  FSEL R233, R110, -INF , !P6 ;  /* 0xff8000006ee97808 */ /* 0x000fe20007000000 */
[----:B------:R-:W-:Y:S01]  /*ce00*/  IMAD.MOV.U32 R110, RZ, RZ, R208 ;  /* 0x000000ffff6e7224 */ /* 0x000fe200078e00d0 */
[----:B------:R-:W-:-:S02]  /*ce10*/  ISETP.GE.AND P6, PT, R9, R228, PT ;  /* 0x000000e40900720c */ /* 0x000fc40003fc6270 */
[----:B------:R-:W-:Y:S02]  /*ce20*/  FSEL R202, R41, -INF , !P0 ;  /* 0xff80000029ca7808 */ /* 0x000fe40004000000 */
[----:B------:R-:W-:Y:S02]  /*ce30*/  ISETP.GT.AND P0, PT, R0, R9, PT ;  /* 0x000000090000720c */ /* 0x000fe40003f04270 */
[----:B------:R-:W-:Y:S02]  /*ce40*/  FSEL R234, R11, -INF , !P5 ;  /* 0xff8000000bea7808 */ /* 0x000fe40006800000 */
[C---:B------:R-:W-:Y:S02]  /*ce50*/  ISETP.GE.AND P5, PT, R9.reuse, R225, PT ;  /* 0x000000e10900720c */ /* 0x040fe40003fa6270 */
[----:B------:R-:W-:Y:S02]  /*ce60*/  FSEL R210, R196, -INF , !P6 ;  /* 0xff800000c4d27808 */ /* 0x000fe40007000000 */
[----:B------:R-:W-:-:S02]  /*ce70*/  ISETP.GE.AND P6, PT, R9, R227, PT ;  /* 0x000000e30900720c */ /* 0x000fc40003fc6270 */
[----:B------:R-:W-:Y:S02]  /*ce80*/  FSEL R9, R12, -INF , !P0 ;  /* 0xff8000000c097808 */ /* 0x000fe40004000000 */
[----:B------:R-:W-:Y:S02]  /*ce90*/  I2FP.F32.S32 R10, R10 ;  /* 0x0000000a000a7245 */ /* 0x000fe40000201400 */
[----:B------:R-:W-:Y:S01]  /*cea0*/  FSEL R230, R111, -INF , !P5 ;  /* 0xff8000006fe67808 */ /* 0x000fe20006800000 */
[----:B------:R-:W-:Y:S01]  /*ceb0*/  IMAD.MOV.U32 R111, RZ, RZ, R209 ;  /* 0x000000ffff6f7224 */ /* 0x000fe200078e00d1 */
[----:B------:R-:W-:Y:S01]  /*cec0*/  ISETP.GE.AND P5, PT, R8, R226, PT ;  /* 0x000000e20800720c */ /* 0x000fe20003fa6270 */
[----:B------:R-:W-:Y:S01]  /*ced0*/  FFMA.FTZ R10, R10, -UR6, R247 ;  /* 0x800000060a0a7c23 */ /* 0x000fe200080100f7 */
[----:B------:R-:W-:Y:S02]  /*cee0*/  ISETP.GE.AND P0, PT, R8, R228, PT ;  /* 0x000000e40800720c */ /* 0x000fe40003f06270 */
[----:B------:R-:W-:Y:S01]  /*cef0*/  FSEL R232, R9, -INF , !P6 ;  /* 0xff80000009e87808 */ /* 0x000fe20007000000 */
[C---:B------:R-:W-:Y:S01]  /*cf00*/  IMAD.IADD R9, R31.reuse, 0x1, -R38 ;  /* 0x000000011f097824 */ /* 0x040fe200078e0a26 */
[----:B------:R-:W-:Y:S01]  /*cf10*/  FSEL R201, R42, -INF , !P5 ;  /* 0xff8000002ac97808 */ /* 0x000fe20006800000 */
[----:B------:R-:W-:Y:S01]  /*cf20*/  IMAD.IADD R31, R31, 0x1, -R2 ;  /* 0x000000011f1f7824 */ /* 0x000fe200078e0a02 */
[----:B------:R-:W-:-:S02]  /*cf30*/  ISETP.GE.AND P6, PT, R8, R225, PT ;  /* 0x000000e10800720c */ /* 0x000fc40003fc6270 */
[----:B------:R-:W-:Y:S02]  /*cf40*/  ISETP.GT.AND P5, PT, R0, R8, PT ;  /* 0x000000080000720c */ /* 0x000fe40003fa4270 */
[----:B------:R-:W-:Y:S02]  /*cf50*/  FSEL R208, R197, -INF , !P0 ;  /* 0xff800000c5d07808 */ /* 0x000fe40004000000 */
[----:B------:R-:W-:Y:S02]  /*cf60*/  ISETP.GE.AND P0, PT, R8, R227, PT ;  /* 0x000000e30800720c */ /* 0x000fe40003f06270 */
[----:B------:R-:W-:Y:S02]  /*cf70*/  IABS R8, R9 ;  /* 0x0000000900087213 */ /* 0x000fe40000000000 */
[----:B------:R-:W-:Y:S02]  /*cf80*/  FSEL R9, R10, -INF , !P5 ;  /* 0xff8000000a097808 */ /* 0x000fe40006800000 */
[----:B------:R-:W-:-:S02]  /*cf90*/  FSEL R209, R178, -INF , !P6 ;  /* 0xff800000b2d17808 */ /* 0x000fc40007000000 */
[C---:B------:R-:W-:Y:S02]  /*cfa0*/  ISETP.GE.AND P5, PT, R7.reuse, R226, PT ;  /* 0x000000e20700720c */ /* 0x040fe40003fa6270 */
[----:B------:R-:W-:Y:S02]  /*cfb0*/  ISETP.GE.AND P6, PT, R7, R228, PT ;  /* 0x000000e40700720c */ /* 0x000fe40003fc6270 */
[----:B------:R-:W-:Y:S02]  /*cfc0*/  I2FP.F32.S32 R8, R8 ;  /* 0x0000000800087245 */ /* 0x000fe40000201400 */
[----:B------:R-:W-:Y:S02]  /*cfd0*/  FSEL R229, R9, -INF , !P0 ;  /* 0xff80000009e57808 */ /* 0x000fe40004000000 */
[----:B------:R-:W-:Y:S02]  /*cfe0*/  FSEL R204, R52, -INF , !P5 ;  /* 0xff80000034cc7808 */ /* 0x000fe40006800000 */
[----:B------:R-:W-:-:S02]  /*cff0*/  FSEL R238, R198, -INF , !P6 ;  /* 0xff800000c6ee7808 */ /* 0x000fc40007000000 */
[C---:B------:R-:W-:Y:S02]  /*d000*/  ISETP.GE.AND P0, PT, R7.reuse, R225, PT ;  /* 0x000000e10700720c */ /* 0x040fe40003f06270 */
[----:B------:R-:W-:Y:S02]  /*d010*/  ISETP.GT.AND P5, PT, R0, R7, PT ;  /* 0x000000070000720c */ /* 0x000fe40003fa4270 */
[----:B------:R-:W-:Y:S01]  /*d020*/  ISETP.GE.AND P6, PT, R7, R227, PT ;  /* 0x000000e30700720c */ /* 0x000fe20003fc6270 */
[----:B------:R-:W-:Y:S01]  /*d030*/  FFMA.FTZ R7, R8, -UR6, R250 ;  /* 0x8000000608077c23 */ /* 0x000fe200080100fa */
[----:B------:R-:W-:Y:S02]  /*d040*/  FSEL R205, R179, -INF , !P0 ;  /* 0xff800000b3cd7808 */ /* 0x000fe40004000000 */
        /* <DEDUP_REMOVED lines=8> */
[----:B------:R-:W-:Y:S01]  /*d0d0*/  ISETP.GE.AND P5, PT, R6, R227, PT ;  /* 0x000000e30600720c */ /* 0x000fe20003fa6270 */
[----:B------:R-:W-:Y:S01]  /*d0e0*/  FFMA.FTZ R6, R3, -UR6, R251 ;  /* 0x8000000603067c23 */ /* 0x000fe200080100fb */
[----:B------:R-:W-:Y:S02]  /*d0f0*/  LOP3.LUT R2, R243, UR11, R111, 0x96, !PT ;  /* 0x0000000bf3027c12 */ /* 0x000fe4000f8e966f */
[----:B------:R-:W-:Y:S02]  /*d100*/  FSEL R195, R60, -INF , !P6 ;  /* 0xff8000003cc37808 */ /* 0x000fe40007000000 */
[----:B------:R-:W-:Y:S01]  /*d110*/  ISETP.GE.AND P6, PT, R5, R226, PT ;  /* 0x000000e20500720c */ /* 0x000fe20003fc6270 */
[----:B------:R-:W-:Y:S01]  /*d120*/  IMAD.WIDE.U32 R2, R2, -0x326172a9, RZ ;  /* 0xcd9e8d5702027825 */ /* 0x000fe200078e00ff */
[----:B------:R-:W-:Y:S01]  /*d130*/  FSEL R20, R6, -INF , !P0 ;  /* 0xff80000006147808 */ /* 0x000fe20004000000 */
[----:B-1----:R-:W-:Y:S10]  /*d140*/  BRA.U !UP0, `(.L_x_1034) ;  /* 0x0000000508107547 */ /* 0x002ff4000b800000 */
[----:B------:R-:W2:Y:S04]  /*d150*/  LDL R240, [R1+0x28] ;  /* 0x0000280001f07983 */ /* 0x000ea80000100800 */
[----:B------:R-:W3:Y:S01]  /*d160*/  LDL R252, [R1+0x24] ;  /* 0x0000240001fc7983 */ /* 0x000ee20000100800 */
[----:B------:R-:W-:Y:S01]  /*d170*/  UIADD3 UR10, UPT, UPT, UR21, -0x3, URZ ;  /* 0xfffffffd150a7890 */ /* 0x000fe2000fffe0ff */
[----:B------:R-:W-:Y:S01]  /*d180*/  MOV R10, UR17 ;  /* 0x00000011000a7c02 */ /* 0x000fe20008000f00 */
[----:B------:R-:W-:Y:S01]  /*d190*/  IMAD.U32 R11, RZ, RZ, UR16 ;  /* 0x00000010ff0b7e24 */ /* 0x000fe2000f8e00ff */
[----:B------:R-:W-:Y:S01]  /*d1a0*/  MOV R9, UR16 ;  /* 0x0000001000097c02 */ /* 0x000fe20008000f00 */
[----:B------:R-:W-:Y:S01]  /*d1b0*/  UIMAD.WIDE.U32 UR22, UR15, UR10, URZ ;  /* 0x0000000a0f1672a5 */ /* 0x000fe2000f8e00ff */
[----:B------:R-:W-:Y:S01]  /*d1c0*/  IMAD.U32 R13, RZ, RZ, UR15 ;  /* 0x0000000fff0d7e24 */ /* 0x000fe2000f8e00ff */
[----:B------:R-:W-:-:S03]  /*d1d0*/  UIMAD UR12, UR4, UR10, URZ ;  /* 0x0000000a040c72a4 */ /* 0x000fc6000f8e02ff */
[----:B------:R-:W-:Y:S01]  /*d1e0*/  @!P3 IMAD.WIDE.U32 R10, R13, UR10, R10 ;  /* 0x0000000a0d0abc25 */ /* 0x000fe2000f8e000a */
[----:B------:R-:W-:Y:S01]  /*d1f0*/  UIADD3 UR5, UPT, UPT, UR23, UR12, URZ ;  /* 0x0000000c17057290 */ /* 0x000fe2000fffe0ff */
[----:B------:R-:W-:Y:S02]  /*d200*/  MOV R16, UR22 ;  /* 0x0000001600107c02 */ /* 0x000fe40008000f00 */
[----:B------:R-:W-:Y:S02]  /*d210*/  IMAD.U32 R18, RZ, RZ, UR22 ;  /* 0x00000016ff127e24 */ /* 0x000fe4000f8e00ff */
[----:B------:R-:W-:Y:S02]  /*d220*/  IMAD.U32 R7, RZ, RZ, UR22 ;  /* 0x00000016ff077e24 */ /* 0x000fe4000f8e00ff */
[----:B------:R-:W-:Y:S02]  /*d230*/  IMAD.U32 R6, RZ, RZ, UR5 ;  /* 0x00000005ff067e24 */ /* 0x000fe4000f8e00ff */
[----:B------:R-:W-:-:S02]  /*d240*/  IMAD.U32 R8, RZ, RZ, UR22 ;  /* 0x00000016ff087e24 */ /* 0x000fc4000f8e00ff */
[----:B------:R-:W-:Y:S02]  /*d250*/  IMAD.U32 R14, RZ, RZ, UR22 ;  /* 0x00000016ff0e7e24 */ /* 0x000fe4000f8e00ff */
[----:B------:R-:W-:Y:S01]  /*d260*/  @!P3 VIADD R11, R11, UR12 ;  /* 0x0000000c0b0bbc36 */ /* 0x000fe20008000000 */
[----:B--2---:R-:W-:-:S04]  /*d270*/  @!P3 LEA R18, P0, R18, R240, 0x1 ;  /* 0x000000f01212b211 */ /* 0x004fc800078008ff */
[----:B---3--:R-:W-:Y:S02]  /*d280*/  @!P3 LEA.HI.X R19, R7, R252, R6, 0x1, P0 ;  /* 0x000000fc0713b211 */ /* 0x008fe400000f0c06 */
[----:B------:R-:W-:-:S03]  /*d290*/  @!P2 LEA R16, P0, R16, R240, 0x1 ;  /* 0x000000f01010a211 */ /* 0x000fc600078008ff */
[----:B------:R-:W-:Y:S01]  /*d2a0*/  @!PT LDS RZ, [RZ] ;  /* 0x00000000fffff984 */ /* 0x000fe20000000800 */
[----:B------:R-:W-:Y:S01]  /*d2b0*/  @!PT LDS RZ, [RZ] ;  /* 0x00000000fffff984 */ /* 0x000fe20000000800 */
[----:B------:R-:W-:Y:S01]  /*d2c0*/  @!PT LDS RZ, [RZ] ;  /* 0x00000000fffff984 */ /* 0x000fe20000000800 */
[----:B------:R1:W-:Y:S01]  /*d2d0*/  @!P3 LDGSTS.E.BYPASS.LTC128B.128 [R220+0x6000], desc[UR28][R18.64] ;  /* 0x0600000012dcbfae */ /* 0x0003e2000b981a1c */
[----:B------:R-:W-:Y:S01]  /*d2e0*/  @!P2 LEA.HI.X R17, R8, R252, R6, 0x1, P0 ;  /* 0x000000fc0811a211 */ /* 0x000fe200000f0c06 */
[----:B------:R-:W-:Y:S01]  /*d2f0*/  IMAD.U32 R8, RZ, RZ, UR17 ;  /* 0x00000011ff087e24 */ /* 0x000fe2000f8e00ff */
[----:B------:R-:W-:Y:S01]  /*d300*/  @!P1 LEA R14, P0, R14, R240, 0x1 ;  /* 0x000000f00e0e9211 */ /* 0x000fe200078008ff */
[----:B------:R1:W-:Y:S02]  /*d310*/  @P3 STS.128 [R220+0x6000], RZ ;  /* 0x006000ffdc003388 */ /* 0x0003e40000000c00 */
[----:B------:R-:W-:Y:S01]  /*d320*/  @!P1 IMAD.WIDE.U32 R8, R13, UR10, R8 ;  /* 0x0000000a0d089c25 */ /* 0x000fe2000f8e0008 */
[----:B------:R-:W-:Y:S01]  /*d330*/  @!P1 LEA.HI.X R15, R7, R252, R6, 0x1, P0 ;  /* 0x000000fc070f9211 */ /* 0x000fe200000f0c06 */
[----:B------:R-:W-:Y:S01]  /*d340*/  @!PT LDS RZ, [RZ] ;  /* 0x00000000fffff984 */ /* 0x000fe20000000800 */
[----:B------:R-:W-:Y:S01]  /*d350*/  @!PT LDS RZ, [RZ] ;  /* 0x00000000fffff984 */ /* 0x000fe20000000800 */
[----:B------:R-:W-:Y:S01]  /*d360*/  @!PT LDS RZ, [RZ] ;  /* 0x00000000fffff984 */ /* 0x000fe20000000800 */
[----:B------:R1:W-:Y:S01]  /*d370*/  @!P2 LDGSTS.E.BYPASS.LTC128B.128 [R220+0x7000], desc[UR28][R16.64+0x40] ;  /* 0x0700004010dcafae */ /* 0x0003e2000b981a1c */
[----:B------:R-:W-:Y:S01]  /*d380*/  MOV R6, UR17 ;  /* 0x0000001100067c02 */ /* 0x000fe20008000f00 */
[----:B------:R-:W-:Y:S01]  /*d390*/  IMAD.U32 R7, RZ, RZ, UR16 ;  /* 0x00000010ff077e24 */ /* 0x000fe2000f8e00ff */
[C---:B------:R-:W-:Y:S01]  /*d3a0*/  @!P3 LEA R12, P0, R10.reuse, R240, 0x1 ;  /* 0x000000f00a0cb211 */ /* 0x040fe200078008ff */
[----:B------:R1:W-:Y:S02]  /*d3b0*/  @P2 STS.128 [R220+0x7000], RZ ;  /* 0x007000ffdc002388 */ /* 0x0003e40000000c00 */
[----:B------:R-:W-:Y:S01]  /*d3c0*/  @!P2 IMAD.WIDE.U32 R6, R13, UR10, R6 ;  /* 0x0000000a0d06ac25 */ /* 0x000fe2000f8e0006 */
[----:B------:R-:W-:Y:S01]  /*d3d0*/  @!P3 LEA.HI.X R13, R10, R252, R11, 0x1, P0 ;  /* 0x000000fc0a0db211 */ /* 0x000fe200000f0c0b */
        /* <DEDUP_REMOVED lines=8> */
[----:B------:R-:W-:Y:S01]  /*d460*/  @!PT LDS RZ, [RZ] ;  /* 0x00000000fffff984 */ /* 0x000fe20000000800 */
[----:B------:R-:W-:Y:S01]  /*d470*/  @!PT LDS RZ, [RZ] ;  /* 0x00000000fffff984 */ /* 0x000fe20000000800 */
[----:B------:R-:W-:Y:S01]  /*d480*/  @!PT LDS RZ, [RZ] ;  /* 0x00000000fffff984 */ /* 0x000fe20000000800 */
[----:B------:R1:W-:Y:S01]  /*d490*/  @!P3 LDGSTS.E.BYPASS.LTC128B.128 [R220+0x6800], desc[UR28][R12.64] ;  /* 0x068000000cdcbfae */ /* 0x0003e2000b981a1c */
[----:B------:R-:W-:-:S02]  /*d4a0*/  @!P1 LEA R6, P0, R8, R240, 0x1 ;  /* 0x000000f008069211 */ /* 0x000fc400078008ff */
[----:B------:R-:W-:Y:S01]  /*d4b0*/  @!P1 IADD3 R7, PT, PT, R9, UR12, RZ ;  /* 0x0000000c09079c10 */ /* 0x000fe2000fffe0ff */
[----:B------:R1:W-:Y:S03]  /*d4c0*/  @P3 STS.128 [R220+0x6800], RZ ;  /* 0x006800ffdc003388 */ /* 0x0003e60000000c00 */
[----:B------:R-:W-:Y:S01]  /*d4d0*/  @!P1 LEA.HI.X R7, R8, R252, R7, 0x1, P0 ;  /* 0x000000fc08079211 */ /* 0x000fe200000f0c07 */
        /* <DEDUP_REMOVED lines=11> */
.L_x_1034:
[----:B-1----:R-:W2:Y:S04]  /*d590*/  LDL.64 R12, [R1+0x58] ;  /* 0x00005800010c7983 */ /* 0x002ea80000100a00 */
[----:B------:R-:W3:Y:S01]  /*d5a0*/  LDL.64 R10, [R1+0x80] ;  /* 0x00008000010a7983 */ /* 0x000ee20000100a00 */
[----:B------:R-:W1:Y:S01]  /*d5b0*/  S2R R8, SR_CTAID.X ;  /* 0x0000000000087919 */ /* 0x000e620000002500 */
[----:B------:R-:W-:Y:S01]  /*d5c0*/  SHF.R.U32.HI R7, RZ, 0x5, R219 ;  /* 0x00000005ff077819 */ /* 0x000fe200000116db */
[----:B------:R-:W4:Y:S01]  /*d5d0*/  S2R R16, SR_CTAID.X ;  /* 0x0000000000107919 */ /* 0x000f220000002500 */
[----:B------:R-:W-:Y:S02]  /*d5e0*/  IABS R6, R34 ;  /* 0x0000002200067213 */ /* 0x000fe40000000000 */
[----:B------:R-:W-:Y:S01]  /*d5f0*/  FSEL R194, R20, -INF , !P5 ;  /* 0xff80000014c27808 */ /* 0x000fe20006800000 */
[----:B------:R-:W5:Y:S01]  /*d600*/  LDL.LU R15, [R1] ;  /* 0x00000000010f7983 */ /* 0x000f620000300800 */
[----:B------:R-:W-:-:S02]  /*d610*/  ISETP.GE.AND P5, PT, R5, R225, PT ;  /* 0x000000e10500720c */ /* 0x000fc40003fa6270 */
[----:B------:R-:W-:Y:S01]  /*d620*/  FSEL R178, R61, -INF , !P6 ;  /* 0xff8000003db27808 */ /* 0x000fe20007000000 */
[----:B------:R-:W4:Y:S01]  /*d630*/  LDL.64 R192, [R1+0x50] ;  /* 0x0000500001c07983 */ /* 0x000f220000100a00 */
[----:B------:R-:W-:Y:S01]  /*d640*/  ISETP.GE.AND P0, PT, R5, R228, PT ;  /* 0x000000e40500720c */ /* 0x000fe20003f06270 */
[C---:B------:R-:W-:Y:S01]  /*d650*/  VIADD R197, R242.reuse, 0x78dde6e4 ;  /* 0x78dde6e4f2c57836 */ /* 0x040fe20000000000 */
[C---:B------:R-:W-:Y:S01]  /*d660*/  IADD3 R52, PT, PT, R242.reuse, -0x255992d5, RZ ;  /* 0xdaa66d2bf2347810 */ /* 0x040fe20007ffe0ff */
[----:B------:R-:W5:Y:S01]  /*d670*/  LDL.64 R106, [R1+0x78] ;  /* 0x00007800016a7983 */ /* 0x000f620000100a00 */
[C---:B------:R-:W-:Y:S01]  /*d680*/  VIADD R41, R243.reuse, 0xed9eba14 ;  /* 0xed9eba14f3297836 */ /* 0x040fe20000000000 */
[----:B------:R-:W-:Y:S01]  /*d690*/  IADD3 R198, PT, PT, R243, -0x56f99767, RZ ;  /* 0xa9066899f3c67810 */ /* 0x000fe20007ffe0ff */
[----:B------:R-:W-:Y:S01]  /*d6a0*/  VIADD R203, R242, 0xb54cda56 ;  /* 0xb54cda56f2cb7836 */ /* 0x000fe20000000000 */
[----:B------:R-:W5:Y:S01]  /*d6b0*/  LDL.LU R14, [R1+0x4] ;  /* 0x00000400010e7983 */ /* 0x000f620000300800 */
[----:B------:R-:W5:Y:S01]  /*d6c0*/  LDCU UR10, c[0x0][0x45c] ;  /* 0x00008b80ff0a77ac */ /* 0x000f620008000800 */
[----:B-1----:R-:W-:-:S02]  /*d6d0*/  IMAD R8, R8, 0x8, R7 ;  /* 0x0000000808087824 */ /* 0x002fc400078e0207 */
[----:B------:R-:W-:Y:S01]  /*d6e0*/  IMAD.MOV.U32 R32, RZ, RZ, R221 ;  /* 0x000000ffff207224 */ /* 0x000fe200078e00dd */
[----:B------:R-:W-:Y:S01]  /*d6f0*/  MOV R47, R217 ;  /* 0x000000d9002f7202 */ /* 0x000fe20000000f00 */
[----:B------:R-:W-:Y:S01]  /*d700*/  VIADD R8, R8, 0x4 ;  /* 0x0000000408087836 */ /* 0x000fe20000000000 */
[----:B------:R-:W1:Y:S03]  /*d710*/  LDC R20, c[0x0][0x4f8] ;  /* 0x00013e00ff147b82 */ /* 0x000e660000000800 */
[----:B------:R-:W-:-:S03]  /*d720*/  IMAD.WIDE.U32 R8, R8, -0x326172a9, RZ ;  /* 0xcd9e8d5708087825 */ /* 0x000fc600078e00ff */
[----:B------:R-:W-:-:S05]  /*d730*/  LOP3.LUT R8, R33, R8, R3, 0x96, !PT ;  /* 0x0000000821087212 */ /* 0x000fca00078e9603 */
[----:B------:R-:W-:Y:S01]  /*d740*/  IMAD.WIDE.U32 R8, R8, -0x2daee0ad, RZ ;  /* 0xd2511f5308087825 */ /* 0x000fe200078e00ff */
[----:B------:R-:W-:Y:S02]  /*d750*/  FSEL R179, R65, -INF , !P5 ;  /* 0xff80000041b37808 */ /* 0x000fe40006800000 */
[----:B------:R-:W-:Y:S02]  /*d760*/  ISETP.GT.AND P6, PT, R0, R5, PT ;  /* 0x000000050000720c */ /* 0x000fe40003fc4270 */
[----:B------:R-:W-:Y:S02]  /*d770*/  ISETP.GE.AND P5, PT, R5, R227, PT ;  /* 0x000000e30500720c */ /* 0x000fe40003fa6270 */
[----:B------:R-:W-:Y:S01]  /*d780*/  FSEL R200, R200, -INF , !P0 ;  /* 0xff800000c8c87808 */ /* 0x000fe20004000000 */
[----:B------:R-:W-:Y:S02]  /*d790*/  IMAD.MOV.U32 R46, RZ, RZ, R218 ;  /* 0x000000ffff2e7224 */ /* 0x000fe400078e00da */
[----:B------:R-:W-:Y:S01]  /*d7a0*/  IMAD.MOV.U32 R105, RZ, RZ, R47 ;  /* 0x000000ffff697224 */ /* 0x000fe200078e002f */
[----:B--2---:R-:W-:Y:S01]  /*d7b0*/  MOV R249, R13 ;  /* 0x0000000d00f97202 */ /* 0x004fe20000000f00 */
[----:B------:R-:W-:-:S02]  /*d7c0*/  IMAD.MOV.U32 R248, RZ, RZ, R12 ;  /* 0x000000fffff87224 */ /* 0x000fc400078e000c */
[----:B---3--:R-:W-:Y:S02]  /*d7d0*/  IMAD.MOV.U32 R13, RZ, RZ, R11 ;  /* 0x000000ffff0d7224 */ /* 0x008fe400078e000b */
[----:B------:R-:W-:Y:S02]  /*d7e0*/  IMAD.MOV.U32 R11, RZ, RZ, R6 ;  /* 0x000000ffff0b7224 */ /* 0x000fe400078e0006 */
[----:B------:R-:W-:Y:S01]  /*d7f0*/  IMAD.MOV.U32 R12, RZ, RZ, R10 ;  /* 0x000000ffff0c7224 */ /* 0x000fe200078e000a */
[----:B------:R-:W-:Y:S02]  /*d800*/  IABS R10, R31 ;  /* 0x0000001f000a7213 */ /* 0x000fe40000000000 */
[----:B------:R-:W-:Y:S02]  /*d810*/  I2FP.F32.S32 R11, R11 ;  /* 0x0000000b000b7245 */ /* 0x000fe40000201400 */
[----:B----4-:R-:W-:-:S05]  /*d820*/  LOP3.LUT R7, R35, R2, R193, 0x96, !PT ;  /* 0x0000000223077212 */ /* 0x010fca00078e96c1 */
[----:B------:R-:W-:Y:S01]  /*d830*/  IMAD.WIDE.U32 R6, R7, -0x2daee0ad, RZ ;  /* 0xd2511f5307067825 */ /* 0x000fe200078e00ff */
[----:B-----5:R-:W-:-:S03]  /*d840*/  LOP3.LUT R9, R39, R106, R9, 0x96, !PT ;  /* 0x0000006a27097212 */ /* 0x020fc600078e9609 */
[----:B------:R-:W-:Y:S01]  /*d850*/  FFMA.FTZ R5, R11, -UR6, R15 ;  /* 0x800000060b057c23 */ /* 0x000fe2000801000f */
[----:B------:R-:W-:Y:S01]  /*d860*/  LOP3.LUT R8, R40, R8, R7, 0x96, !PT ;  /* 0x0000000828087212 */ /* 0x000fe200078e9607 */
[----:B------:R-:W-:Y:S02]  /*d870*/  IMAD.MOV.U32 R7, RZ, RZ, R10 ;  /* 0x000000ffff077224 */ /* 0x000fe400078e000a */
[----:B------:R-:W-:Y:S01]  /*d880*/  IMAD.WIDE.U32 R10, R9, -0x326172a9, RZ ;  /* 0xcd9e8d57090a7825 */ /* 0x000fe200078e00ff */
[----:B------:R-:W-:Y:S02]  /*d890*/  SHF.R.U32.HI R15, RZ, 0x5, R219 ;  /* 0x00000005ff0f7819 */ /* 0x000fe400000116db */
[----:B------:R-:W-:Y:S02]  /*d8a0*/  I2FP.F32.S32 R9, R7 ;  /* 0x0000000700097245 */ /* 0x000fe40000201400 */
[----:B------:R-:W-:Y:S01]  /*d8b0*/  FSEL R7, R5, -INF , !P6 ;  /* 0xff80000005077808 */ /* 0x000fe20007000000 */
[----:B------:R-:W-:-:S03]  /*d8c0*/  IMAD.WIDE.U32 R246, R8, -0x326172a9, RZ ;  /* 0xcd9e8d5708f67825 */ /* 0x000fc600078e00ff */
[----:B------:R-:W-:Y:S01]  /*d8d0*/  FSEL R240, R7, -INF , !P5 ;  /* 0xff80000007f07808 */ /* 0x000fe20006800000 */
[----:B------:R-:W-:Y:S01]  /*d8e0*/  IMAD R16, R16, 0x8, R15 ;  /* 0x0000000810107824 */ /* 0x000fe200078e020f */
[----:B------:R-:W-:Y:S02]  /*d8f0*/  ISETP.GE.AND P5, PT, R4, R226, PT ;  /* 0x000000e20400720c */ /* 0x000fe40003fa6270 */
[----:B------:R-:W-:Y:S01]  /*d900*/  ISETP.GT.AND P6, PT, R0, R4, PT ;  /* 0x000000040000720c */ /* 0x000fe20003fc4270 */
[----:B------:R-:W-:Y:S01]  /*d910*/  FFMA.FTZ R0, R9, -UR6, R14 ;  /* 0x8000000609007c23 */ /* 0x000fe2000801000e */
[----:B------:R-:W-:Y:S02]  /*d920*/  LOP3.LUT R8, R52, R192, R11, 0x96, !PT ;  /* 0x000000c034087212 */ /* 0x000fe400078e960b */
[----:B------:R-:W-:Y:S01]  /*d930*/  LOP3.LUT R5, R197, R10, R247, 0x96, !PT ;  /* 0x0000000ac5057212 */ /* 0x000fe200078e96f7 */
[----:B------:R-:W-:Y:S01]  /*d940*/  IMAD.WIDE.U32 R16, R16, -0x326172a9, RZ ;  /* 0xcd9e8d5710107825 */ /* 0x000fe200078e00ff */
[----:B------:R-:W-:-:S02]  /*d950*/  FSEL R34, R64, -INF , !P5 ;  /* 0xff80000040227808 */ /* 0x000fc40006800000 */
[----:B------:R-:W-:Y:S01]  /*d960*/  ISETP.GE.AND P5, PT, R4, R225, PT ;  /* 0x000000e10400720c */ /* 0x000fe20003fa6270 */
[----:B------:R-:W-:Y:S01]  /*d970*/  IMAD.WIDE.U32 R8, R8, -0x2daee0ad, RZ ;  /* 0xd2511f5308087825 */ /* 0x000fe200078e00ff */
[----:B------:R-:W-:-:S03]  /*d980*/  FSEL R14, R0, -INF , !P6 ;  /* 0xff800000000e7808 */ /* 0x000fc60007000000 */
[----:B------:R-:W-:Y:S01]  /*d990*/  IMAD.WIDE.U32 R66, R5, -0x2daee0ad, RZ ;  /* 0xd2511f5305427825 */ /* 0x000fe200078e00ff */
[----:B------:R-:W-:Y:S02]  /*d9a0*/  LOP3.LUT R0, R33, R16, R3, 0x96, !PT ;  /* 0x0000001021007212 */ /* 0x000fe400078e9603 */
[----:B------:R-:W-:Y:S02]  /*d9b0*/  FSEL R42, R108, -INF , !P5 ;  /* 0xff8000006c2a7808 */ /* 0x000fe40006800000 */
[C---:B------:R-:W-:Y:S02]  /*d9c0*/  ISETP.GE.AND P6, PT, R4.reuse, R228, PT ;  /* 0x000000e40400720c */ /* 0x040fe40003fc6270 */
[----:B------:R-:W-:Y:S02]  /*d9d0*/  ISETP.GE.AND P5, PT, R4, R227, PT ;  /* 0x000000e30400720c */ /* 0x000fe40003fa6270 */
[----:B------:R-:W-:Y:S02]  /*d9e0*/  LOP3.LUT R4, R35, R2, R249, 0x96, !PT ;  /* 0x0000000223047212 */ /* 0x000fe400078e96f9 */
[----:B------:R-:W-:-:S02]  /*d9f0*/  LOP3.LUT R2, R198, R8, R67, 0x96, !PT ;  /* 0x00000008c6027212 */ /* 0x000fc400078e9643 */
[----:B------:R-:W-:Y:S01]  /*da00*/  LOP3.LUT R6, R41, R6, R9, 0x96, !PT ;  /* 0x0000000629067212 */ /* 0x000fe200078e9609 */
[----:B------:R-:W-:Y:S01]  /*da10*/  IMAD.WIDE.U32 R8, R0, -0x2daee0ad, RZ ;  /* 0xd2511f5300087825 */ /* 0x000fe200078e00ff */
[----:B------:R-:W-:-:S03]  /*da20*/  FMNMX3.FTZ R0, R103, R43, R44, !PT ;  /* 0x0000002b67007276 */ /* 0x000fc6000781002c */
[----:B------:R-:W-:Y:S02]  /*da30*/  IMAD.MOV.U32 R108, RZ, RZ, R12 ;  /* 0x000000ffff6c7224 */ /* 0x000fe400078e000c */
[----:B------:R-:W-:Y:S02]  /*da40*/  IMAD.MOV.U32 R109, RZ, RZ, R13 ;  /* 0x000000ffff6d7224 */ /* 0x000fe400078e000d */
[----:B------:R-:W-:-:S04]  /*da50*/  IMAD.WIDE.U32 R2, R2, -0x326172a9, RZ ;  /* 0xcd9e8d5702027825 */ /* 0x000fc800078e00ff */
[----:B------:R-:W-:Y:S01]  /*da60*/  IMAD.WIDE.U32 R12, R4, -0x2daee0ad, RZ ;  /* 0xd2511f53040c7825 */ /* 0x000fe200078e00ff */
[----:B------:R-:W-:-:S03]  /*da70*/  FMNMX3.FTZ R4, R0, R48, R51, !PT ;  /* 0x0000003000047276 */ /* 0x000fc60007810033 */
[----:B------:R-:W-:Y:S01]  /*da80*/  IMAD.MOV.U32 R0, RZ, RZ, R2 ;  /* 0x000000ffff007224 */ /* 0x000fe200078e0002 */
[----:B------:R-:W-:Y:S01]  /*da90*/  FMNMX3.FTZ R4, R4, R177, R176, !PT ;  /* 0x000000b104047276 */ /* 0x000fe200078100b0 */
[----:B------:R-:W-:-:S03]  /*daa0*/  IMAD.WIDE.U32 R60, R6, -0x326172a9, RZ ;  /* 0xcd9e8d57063c7825 */ /* 0x000fc600078e00ff */
[----:B------:R-:W-:Y:S02]  /*dab0*/  LOP3.LUT R7, R0, 0xff, RZ, 0xc0, !PT ;  /* 0x000000ff00077812 */ /* 0x000fe400078ec0ff */
[----:B------:R-:W-:Y:S02]  /*dac0*/  FMNMX3.FTZ R0, R4, R49, R45, !PT ;  /* 0x0000003104007276 */ /* 0x000fe4000781002d */
[----:B------:R-:W-:Y:S02]  /*dad0*/  PRMT R6, R2, 0x7773, RZ ;  /* 0x0000777302067816 */ /* 0x000fe400000000ff */
[----:B------:R-:W-:Y:S02]  /*dae0*/  FMNMX3.FTZ R0, R0, R211, R206, !PT ;  /* 0x000000d300007276 */ /* 0x000fe400078100ce */
[C---:B------:R-:W-:Y:S02]  /*daf0*/  PRMT R5, R2.reuse, 0x7772, RZ ;  /* 0x0000777202057816 */ /* 0x040fe400000000ff */
[----:B------:R-:W-:-:S02]  /*db00*/  PRMT R4, R2, 0x7771, RZ ;  /* 0x0000777102047816 */ /* 0x000fc400000000ff */
[----:B------:R-:W-:Y:S02]  /*db10*/  LOP3.LUT R2, R203, R60, R3, 0x96, !PT ;  /* 0x0000003ccb027212 */ /* 0x000fe400078e9603 */
[----:B------:R-:W-:Y:S02]  /*db20*/  FMNMX3.FTZ R0, R0, R202, R201, !PT ;  /* 0x000000ca00007276 */ /* 0x000fe400078100c9 */
[----:B------:R-:W-:Y:S02]  /*db30*/  LOP3.LUT R3, R2, 0xffff, RZ, 0xc0, !PT ;  /* 0x0000ffff02037812 */ /* 0x000fe400078ec0ff */
[----:B------:R-:W-:Y:S02]  /*db40*/  PRMT R24, R7, 0x5410, R4 ;  /* 0x0000541007187816 */ /* 0x000fe40000000004 */
[----:B------:R-:W-:Y:S02]  /*db50*/  FMNMX3.FTZ R0, R0, R204, R196, !PT ;  /* 0x000000cc00007276 */ /* 0x000fe400078100c4 */
[----:B------:R-:W-:-:S02]  /*db60*/  FMNMX3.FTZ R4, R104, R54, R53, !PT ;  /* 0x0000003668047276 */ /* 0x000fc40007810035 */
[----:B------:R-:W-:Y:S02]  /*db70*/  PRMT R25, R5, 0x5410, R6 ;  /* 0x0000541005197816 */ /* 0x000fe40000000006 */
[----:B------:R-:W-:Y:S02]  /*db80*/  SHF.R.U32.HI R5, RZ, 0x8, R3 ;  /* 0x00000008ff057819 */ /* 0x000fe40000011603 */
[----:B------:R-:W-:Y:S02]  /*db90*/  LOP3.LUT R3, R2, 0xff, RZ, 0xc0, !PT ;  /* 0x000000ff02037812 */ /* 0x000fe400078ec0ff */
[----:B------:R-:W-:Y:S02]  /*dba0*/  FMNMX3.FTZ R0, R0, R178, R34, !PT ;  /* 0x000000b200007276 */ /* 0x000fe40007810022 */
[----:B------:R-:W-:Y:S02]  /*dbb0*/  FMNMX3.FTZ R4, R4, R29, R28, !PT ;  /* 0x0000001d04047276 */ /* 0x000fe4000781001c */
[----:B------:R-:W-:Y:S01]  /*dbc0*/  PRMT R19, R3, 0x5410, R5 ;  /* 0x0000541003137816 */ /* 0x000fe20000000005 */
[----:B------:R-:W2:Y:S01]  /*dbd0*/  SHFL.BFLY PT, R7, R0, 0x2, 0x1f ;  /* 0x0c401f0000077f89 */ /* 0x000ea200000e0000 */
[----:B------:R-:W-:-:S02]  /*dbe0*/  FMNMX3.FTZ R3, R4, R188, R186, !PT ;  /* 0x000000bc04037276 */ /* 0x000fc400078100ba */
[----:B------:R-:W-:Y:S02]  /*dbf0*/  LOP3.LUT R9, R39, R108, R9, 0x96, !PT ;  /* 0x0000006c27097212 */ /* 0x000fe400078e9609 */
[----:B------:R-:W-:Y:S02]  /*dc00*/  FMNMX3.FTZ R3, R3, R183, R100, !PT ;  /* 0x000000b703037276 */ /* 0x000fe40007810064 */
[----:B------:R-:W-:Y:S01]  /*dc10*/  PRMT R4, R2, 0x7632, R4 ;  /* 0x0000763202047816 */ /* 0x000fe20000000004 */
[----:B------:R-:W-:Y:S01]  /*dc20*/  IMAD.WIDE.U32 R10, R9, -0x326172a9, RZ ;  /* 0xcd9e8d57090a7825 */ /* 0x000fe200078e00ff */
[----:B------:R-:W-:Y:S02]  /*dc30*/  FMNMX3.FTZ R5, R3, R235, R233, !PT ;  /* 0x000000eb03057276 */ /* 0x000fe400078100e9 */
[----:B------:R-:W-:Y:S02]  /*dc40*/  SHF.R.U32.HI R2, RZ, 0x18, R2 ;  /* 0x00000018ff027819 */ /* 0x000fe40000011602 */
[----:B------:R-:W-:-:S02]  /*dc50*/  LOP3.LUT R3, R4, 0xff, RZ, 0xc0, !PT ;  /* 0x000000ff04037812 */ /* 0x000fc400078ec0ff */
[----:B------:R-:W-:Y:S02]  /*dc60*/  FMNMX3.FTZ R4, R5, R230, R209, !PT ;  /* 0x000000e605047276 */ /* 0x000fe400078100d1 */
[----:B------:R-:W-:Y:S02]  /*dc70*/  LOP3.LUT R8, R40, R8, R13, 0x96, !PT ;  /* 0x0000000828087212 */ /* 0x000fe400078e960d */
[----:B------:R-:W-:Y:S02]  /*dc80*/  LOP3.LUT R6, R52, R248, R11, 0x96, !PT ;  /* 0x000000f834067212 */ /* 0x000fe400078e960b */
[----:B------:R-:W-:Y:S02]  /*dc90*/  PRMT R18, R3, 0x5410, R2 ;  /* 0x0000541003127816 */ /* 0x000fe40000000002 */
[----:B------:R-:W-:Y:S01]  /*dca0*/  FMNMX3.FTZ R2, R4, R205, R195, !PT ;  /* 0x000000cd04027276 */ /* 0x000fe200078100c3 */
[----:B------:R-:W-:-:S03]  /*dcb0*/  IMAD.WIDE.U32 R244, R8, -0x326172a9, RZ ;  /* 0xcd9e8d5708f47825 */ /* 0x000fc600078e00ff */
[----:B------:R-:W-:Y:S01]  /*dcc0*/  FMNMX3.FTZ R2, R2, R179, R42, !PT ;  /* 0x000000b302027276 */ /* 0x000fe2000781002a */
[----:B------:R-:W-:Y:S01]  /*dcd0*/  IMAD.WIDE.U32 R4, R6, -0x2daee0ad, RZ ;  /* 0xd2511f5306047825 */ /* 0x000fe200078e00ff */
[----:B------:R-:W-:Y:S02]  /*dce0*/  LOP3.LUT R8, R197, R10, R245, 0x96, !PT ;  /* 0x0000000ac5087212 */ /* 0x000fe400078e96f5 */
[----:B--2---:R-:W-:Y:S02]  /*dcf0*/  FMNMX.FTZ R0, R0, R7, !PT ;  /* 0x0000000700007209 */ /* 0x004fe40007810000 */
[----:B------:R-:W-:Y:S02]  /*dd00*/  LOP3.LUT R11, R41, R12, R5, 0x96, !PT ;  /* 0x0000000c290b7212 */ /* 0x000fe400078e9605 */
[----:B------:R-:W2:Y:S01]  /*dd10*/  SHFL.BFLY PT, R5, R2, 0x2, 0x1f ;  /* 0x0c401f0002057f89 */ /* 0x000ea200000e0000 */
[----:B------:R-:W-:-:S03]  /*dd20*/  IMAD.WIDE.U32 R64, R8, -0x2daee0ad, RZ ;  /* 0xd2511f5308407825 */ /* 0x000fc600078e00ff */
[----:B------:R-:W3:Y:S01]  /*dd30*/  SHFL.BFLY PT, R6, R0, 0x1, 0x1f ;  /* 0x0c201f0000067f89 */ /* 0x000ee200000e0000 */
[----:B------:R-:W-:Y:S02]  /*dd40*/  FMNMX3.FTZ R3, R101, R57, R56, !PT ;  /* 0x0000003965037276 */ /* 0x000fe40007810038 */
[----:B------:R-:W-:Y:S02]  /*dd50*/  LOP3.LUT R8, R198, R4, R65, 0x96, !PT ;  /* 0x00000004c6087212 */ /* 0x000fe400078e9641 */
[----:B------:R-:W-:Y:S02]  /*dd60*/  FMNMX3.FTZ R4, R102, R63, R62, !PT ;  /* 0x0000003f66047276 */ /* 0x000fe4000781003e */
[----:B------:R-:W-:Y:S02]  /*dd70*/  FMNMX3.FTZ R3, R3, R55, R30, !PT ;  /* 0x0000003703037276 */ /* 0x000fe4000781001e */
[----:B------:R-:W-:Y:S02]  /*dd80*/  FMNMX3.FTZ R4, R4, R59, R58, !PT ;  /* 0x0000003b04047276 */ /* 0x000fe4000781003a */
[----:B------:R-:W-:-:S02]  /*dd90*/  FMNMX3.FTZ R3, R3, R191, R189, !PT ;  /* 0x000000bf03037276 */ /* 0x000fc400078100bd */
[----:B------:R-:W-:Y:S02]  /*dda0*/  FMNMX3.FTZ R4, R4, R187, R190, !PT ;  /* 0x000000bb04047276 */ /* 0x000fe400078100be */
[----:B------:R-:W-:Y:S02]  /*ddb0*/  FMNMX3.FTZ R3, R3, R184, R181, !PT ;  /* 0x000000b803037276 */ /* 0x000fe400078100b5 */
[----:B------:R-:W-:Y:S02]  /*ddc0*/  FMNMX3.FTZ R4, R4, R180, R185, !PT ;  /* 0x000000b404047276 */ /* 0x000fe400078100b9 */
[----:B--2---:R-:W-:Y:S02]  /*ddd0*/  FMNMX.FTZ R5, R2, R5, !PT ;  /* 0x0000000502057209 */ /* 0x004fe40007810000 */
[----:B------:R-:W-:Y:S01]  /*dde0*/  FMNMX3.FTZ R2, R3, R236, R234, !PT ;  /* 0x000000ec03027276 */ /* 0x000fe200078100ea */
[----:B------:R-:W-:Y:S01]  /*ddf0*/  IMAD.MOV.U32 R17, RZ, RZ, R222 ;  /* 0x000000ffff117224 */ /* 0x000fe200078e00de */
[----:B------:R-:W-:-:S02]  /*de00*/  FMNMX3.FTZ R4, R4, R231, R223, !PT ;  /* 0x000000e704047276 */ /* 0x000fc400078100df */
[----:B---3--:R-:W-:Y:S02]  /*de10*/  FMNMX.FTZ R222, R0, R6, !PT ;  /* 0x0000000600de7209 */ /* 0x008fe40007810000 */
[----:B------:R-:W-:Y:S02]  /*de20*/  FMNMX3.FTZ R0, R2, R232, R229, !PT ;  /* 0x000000e802007276 */ /* 0x000fe400078100e5 */
[----:B------:R-:W-:Y:S02]  /*de30*/  FMNMX3.FTZ R4, R4, R210, R208, !PT ;  /* 0x000000d204047276 */ /* 0x000fe400078100d0 */
[----:B------:R-:W-:Y:S02]  /*de40*/  FSEL R239, R14, -INF , !P5 ;  /* 0xff8000000eef7808 */ /* 0x000fe40006800000 */
[----:B------:R-:W-:Y:S02]  /*de50*/  FMNMX3.FTZ R0, R0, R207, R194, !PT ;  /* 0x000000cf00007276 */ /* 0x000fe400078100c2 */
[----:B------:R-:W-:-:S02]  /*de60*/  FSEL R199, R199, -INF , !P6 ;  /* 0xff800000c7c77808 */ /* 0x000fc40007000000 */
[----:B------:R-:W-:Y:S02]  /*de70*/  FMNMX3.FTZ R4, R4, R238, R237, !PT ;  /* 0x000000ee04047276 */ /* 0x000fe400078100ed */
[----:B------:R-:W-:Y:S02]  /*de80*/  FMNMX3.FTZ R0, R0, R240, R239, !PT ;  /* 0x000000f000007276 */ /* 0x000fe400078100ef */
[----:B------:R-:W-:Y:S01]  /*de90*/  FMNMX3.FTZ R4, R4, R200, R199, !PT ;  /* 0x000000c804047276 */ /* 0x000fe200078100c7 */
[----:B------:R-:W-:Y:S02]  /*dea0*/  IMAD.WIDE.U32 R2, R8, -0x326172a9, RZ ;  /* 0xcd9e8d5708027825 */ /* 0x000fe400078e00ff */
[----:B------:R-:W2:Y:S04]  /*deb0*/  SHFL.BFLY PT, R8, R0, 0x2, 0x1f ;  /* 0x0c401f0000087f89 */ /* 0x000ea800000e0000 */
[----:B------:R-:W3:Y:S04]  /*dec0*/  SHFL.BFLY PT, R10, R4, 0x2, 0x1f ;  /* 0x0c401f00040a7f89 */ /* 0x000ee800000e0000 */
[----:B------:R-:W4:Y:S01]  /*ded0*/  SHFL.BFLY PT, R9, R5, 0x1, 0x1f ;  /* 0x0c201f0005097f89 */ /* 0x000f2200000e0000 */
[----:B------:R-:W-:-:S02]  /*dee0*/  PRMT R7, R2, 0x7773, RZ ;  /* 0x0000777302077816 */ /* 0x000fc400000000ff */
[----:B------:R-:W-:-:S04]  /*def0*/  PRMT R6, R2, 0x7772, RZ ;  /* 0x0000777202067816 */ /* 0x000fc800000000ff */
[----:B------:R-:W-:Y:S01]  /*df00*/  PRMT R15, R6, 0x5410, R7 ;  /* 0x00005410060f7816 */ /* 0x000fe20000000007 */
[----:B------:R-:W-:Y:S01]  /*df10*/  IMAD.MOV.U32 R6, RZ, RZ, R2 ;  /* 0x000000ffff067224 */ /* 0x000fe200078e0002 */
[----:B------:R-:W-:Y:S01]  /*df20*/  PRMT R2, R2, 0x7771, RZ ;  /* 0x0000777102027816 */ /* 0x000fe200000000ff */
[----:B------:R-:W-:-:S03]  /*df30*/  IMAD.WIDE.U32 R26, R11, -0x326172a9, RZ ;  /* 0xcd9e8d570b1a7825 */ /* 0x000fc600078e00ff */
[----:B------:R-:W-:Y:S01]  /*df40*/  LOP3.LUT R6, R6, 0xff, RZ, 0xc0, !PT ;  /* 0x000000ff06067812 */ /* 0x000fe200078ec0ff */
[C---:B------:R-:W-:Y:S01]  /*df50*/  FMUL.FTZ R21, R222.reuse, UR10 ;  /* 0x0000000ade157c20 */ /* 0x040fe20008410000 */
[----:B------:R-:W-:Y:S02]  /*df60*/  FSETP.NEU.FTZ.AND P6, PT, R222, -INF , PT ;  /* 0xff800000de00780b */ /* 0x000fe40003fdd000 */
[----:B------:R-:W-:Y:S02]  /*df70*/  PRMT R14, R6, 0x5410, R2 ;  /* 0x00005410060e7816 */ /* 0x000fe40000000002 */
[----:B------:R-:W-:Y:S02]  /*df80*/  LOP3.LUT R2, R203, R26, R3, 0x96, !PT ;  /* 0x0000001acb027212 */ /* 0x000fe400078e9603 */
[----:B--2---:R-:W-:Y:S02]  /*df90*/  FMNMX.FTZ R0, R0, R8, !PT ;  /* 0x0000000800007209 */ /* 0x004fe40007810000 */
[----:B---3--:R-:W-:-:S02]  /*dfa0*/  FMNMX.FTZ R3, R4, R10, !PT ;  /* 0x0000000a04037209 */ /* 0x008fc40007810000 */
[----:B------:R-:W-:Y:S02]  /*dfb0*/  FSEL R21, R21, RZ, P6 ;  /* 0x000000ff15157208 */ /* 0x000fe40003000000 */
[----:B----4-:R-:W-:Y:S01]  /*dfc0*/  FMNMX.FTZ R221, R5, R9, !PT ;  /* 0x0000000905dd7209 */ /* 0x010fe20007810000 */
[----:B------:R-:W-:Y:S04]  /*dfd0*/  SHFL.BFLY PT, R10, R3, 0x1, 0x1f ;  /* 0x0c201f00030a7f89 */ /* 0x000fe800000e0000 */
[----:B------:R-:W2:Y:S01]  /*dfe0*/  SHFL.BFLY PT, R9, R0, 0x1, 0x1f ;  /* 0x0c201f0000097f89 */ /* 0x000ea200000e0000 */
[----:B------:R-:W-:Y:S01]  /*dff0*/  FMUL.FTZ R22, R221, UR10 ;  /* 0x0000000add167c20 */ /* 0x000fe20008410000 */
[----:B------:R-:W-:Y:S01]  /*e000*/  FFMA.FTZ R4, R51, UR10, -R21 ;  /* 0x0000000a33047c23 */ /* 0x000fe20008010815 */
[----:B------:R-:W-:-:S03]  /*e010*/  FSETP.NEU.FTZ.AND P5, PT, R221, -INF , PT ;  /* 0xff800000dd00780b */ /* 0x000fc60003fbd000 */
[----:B------:R3:W-:Y:S01]  /*e020*/  MUFU.EX2 R252, R4 ;  /* 0x0000000400fc7308 */ /* 0x0007e20000000800 */
[----:B------:R-:W-:Y:S01]  /*e030*/  FSEL R22, R22, RZ, P5 ;  /* 0x000000ff16167208 */ /* 0x000fe20002800000 */
[--C-:B------:R-:W-:Y:S01]  /*e040*/  FFMA.FTZ R7, R43, UR10, -R21.reuse ;  /* 0x0000000a2b077c23 */ /* 0x100fe20008010815 */
[----:B------:R-:W-:-:S05]  /*e050*/  FFMA.FTZ R5, R48, UR10, -R21 ;  /* 0x0000000a30057c23 */ /* 0x000fca0008010815 */
[----:B------:R4:W-:Y:S01]  /*e060*/  MUFU.EX2 R43, R7 ;  /* 0x00000007002b7308 */ /* 0x0009e20000000800 */
[----:B---3--:R-:W-:-:S04]  /*e070*/  LOP3.LUT R4, R2, 0xffff, RZ, 0xc0, !PT ;  /* 0x0000ffff02047812 */ /* 0x008fc800078ec0ff */
[----:B------:R-:W-:Y:S01]  /*e080*/  SHF.R.U32.HI R6, RZ, 0x8, R4 ;  /* 0x00000008ff067819 */ /* 0x000fe20000011604 */
[----:B------:R-:W-:Y:S02]  /*e090*/  FFMA.FTZ R4, R54, UR10, -R22 ;  /* 0x0000000a36047c23 */ /* 0x000fe40008010816 */
[----:B------:R3:W-:Y:S01]  /*e0a0*/  MUFU.EX2 R38, R5 ;  /* 0x0000000500267308 */ /* 0x0007e20000000800 */
[----:B----4-:R-:W-:Y:S01]  /*e0b0*/  FFMA.FTZ R7, R44, UR10, -R21 ;  /* 0x0000000a2c077c23 */ /* 0x010fe20008010815 */
[----:B------:R-:W-:-:S06]  /*e0c0*/  LOP3.LUT R8, R2, 0xff, RZ, 0xc0, !PT ;  /* 0x000000ff02087812 */ /* 0x000fcc00078ec0ff */
[----:B------:R-:W4:Y:S01]  /*e0d0*/  MUFU.EX2 R50, R4 ;  /* 0x0000000400327308 */ /* 0x000f220000000800 */
[----:B--2---:R-:W-:Y:S02]  /*e0e0*/  FMNMX.FTZ R218, R0, R9, !PT ;  /* 0x0000000900da7209 */ /* 0x004fe40007810000 */
[----:B------:R-:W-:Y:S02]  /*e0f0*/  FMNMX.FTZ R217, R3, R10, !PT ;  /* 0x0000000a03d97209 */ /* 0x000fe40007810000 */
[----:B---3--:R-:W-:-:S03]  /*e100*/  PRMT R5, R2, 0x7632, R5 ;  /* 0x0000763202057816 */ /* 0x008fc60000000005 */
[----:B------:R2:W-:Y:S01]  /*e110*/  MUFU.EX2 R31, R7 ;  /* 0x00000007001f7308 */ /* 0x0005e20000000800 */
[----:B------:R-:W-:Y:S01]  /*e120*/  FSEL R3, R222, RZ, P6 ;  /* 0x000000ffde037208 */ /* 0x000fe20003000000 */
[C---:B------:R-:W-:Y:S01]  /*e130*/  FMUL.FTZ R23, R218.reuse, UR10 ;  /* 0x0000000ada177c20 */ /* 0x040fe20008410000 */
[----:B------:R-:W-:Y:S02]  /*e140*/  FSETP.NEU.FTZ.AND P6, PT, R217, -INF , PT ;  /* 0xff800000d900780b */ /* 0x000fe40003fdd000 */
[----:B------:R-:W-:Y:S02]  /*e150*/  FSETP.NEU.FTZ.AND P0, PT, R218, -INF , PT ;  /* 0xff800000da00780b */ /* 0x000fe40003f1d000 */
[----:B--2---:R-:W-:Y:S02]  /*e160*/  SHF.R.U32.HI R7, RZ, 0x18, R2 ;  /* 0x00000018ff077819 */ /* 0x004fe40000011602 */
[----:B------:R-:W-:-:S04]  /*e170*/  LOP3.LUT R2, R5, 0xff, RZ, 0xc0, !PT ;  /* 0x000000ff05027812 */ /* 0x000fc800078ec0ff */
[----:B------:R-:W-:Y:S01]  /*e180*/  PRMT R13, R2, 0x5410, R7 ;  /* 0x00005410020d7816 */ /* 0x000fe20000000007 */
[--C-:B------:R-:W-:Y:S01]  /*e190*/  FFMA.FTZ R2, R53, UR10, -R22.reuse ;  /* 0x0000000a35027c23 */ /* 0x100fe20008010816 */
[----:B------:R-:W-:Y:S01]  /*e1a0*/  FSEL R23, R23, RZ, P0 ;  /* 0x000000ff17177208 */ /* 0x000fe20000000000 */
[----:B------:R-:W-:Y:S02]  /*e1b0*/  FADD.FTZ R12, R103, -R3 ;  /* 0x80000003670c7221 */ /* 0x000fe40000010000 */
[----:B------:R2:W-:Y:S01]  /*e1c0*/  MUFU.EX2 R54, R2 ;  /* 0x0000000200367308 */ /* 0x0005e20000000800 */
[----:B------:R-:W-:Y:S01]  /*e1d0*/  FFMA.FTZ R0, R29, UR10, -R22 ;  /* 0x0000000a1d007c23 */ /* 0x000fe20008010816 */
[----:B----4-:R-:W-:Y:S01]  /*e1e0*/  MOV R103, R50 ;  /* 0x0000003200677202 */ /* 0x010fe20000000f00 */
[----:B------:R-:W-:Y:S02]  /*e1f0*/  IMAD.MOV.U32 R50, RZ, RZ, R46 ;  /* 0x000000ffff327224 */ /* 0x000fe400078e002e */
[----:B------:R-:W-:-:S03]  /*e200*/  IMAD.MOV.U32 R46, RZ, RZ, R17 ;  /* 0x000000ffff2e7224 */ /* 0x000fc600078e0011 */
[----:B------:R3:W-:Y:S01]  /*e210*/  MUFU.EX2 R53, R0 ;  /* 0x0000000000357308 */ /* 0x0007e20000000800 */
[----:B--2---:R-:W-:-:S05]  /*e220*/  FSEL R2, R217, RZ, P6 ;  /* 0x000000ffd9027208 */ /* 0x004fca0003000000 */
[----:B------:R-:W-:Y:S01]  /*e230*/  FADD.FTZ R17, R102, -R2 ;  /* 0x8000000266117221 */ /* 0x000fe20000010000 */
[--C-:B------:R-:W-:Y:S01]  /*e240*/  FFMA.FTZ R2, R56, UR10, -R23.reuse ;  /* 0x0000000a38027c23 */ /* 0x100fe20008010817 */
[----:B---3--:R-:W-:Y:S01]  /*e250*/  FFMA.FTZ R0, R28, UR10, -R22 ;  /* 0x0000000a1c007c23 */ /* 0x008fe20008010816 */
[----:B------:R-:W-:Y:S02]  /*e260*/  MOV R16, R241 ;  /* 0x000000f100107202 */ /* 0x000fe40000000f00 */
[----:B------:R-:W2:Y:S08]  /*e270*/  MUFU.EX2 R3, R2 ;  /* 0x0000000200037308 */ /* 0x000eb00000000800 */
[----:B------:R3:W-:Y:S01]  /*e280*/  MUFU.EX2 R241, R0 ;  /* 0x0000000000f17308 */ /* 0x0007e20000000800 */
[----:B------:R-:W-:Y:S01]  /*e290*/  MOV R47, R16 ;  /* 0x00000010002f7202 */ /* 0x000fe20000000f00 */
[----:B---3--:R-:W-:-:S06]  /*e2a0*/  FFMA.FTZ R0, R57, UR10, -R23 ;  /* 0x0000000a39007c23 */ /* 0x008fcc0008010817 */
[----:B------:R3:W4:Y:S01]  /*e2b0*/  MUFU.EX2 R5, R0 ;  /* 0x0000000000057308 */ /* 0x0007220000000800 */
[----:B------:R-:W-:Y:S01]  /*e2c0*/  FFMA.FTZ R2, R55, UR10, -R23 ;  /* 0x0000000a37027c23 */ /* 0x000fe20008010817 */
[----:B--2---:R-:W-:Y:S01]  /*e2d0*/  IMAD.MOV.U32 R55, RZ, RZ, R3 ;  /* 0x000000ffff377224 */ /* 0x004fe200078e0003 */
[----:B---3--:R-:W-:-:S05]  /*e2e0*/  FSEL R0, R221, RZ, P5 ;  /* 0x000000ffdd007208 */ /* 0x008fca0002800000 */
[----:B------:R-:W-:Y:S01]  /*e2f0*/  FADD.FTZ R16, R104, -R0 ;  /* 0x8000000068107221 */ /* 0x000fe20000010000 */
[----:B------:R-:W-:-:S05]  /*e300*/  FSEL R0, R218, RZ, P0 ;  /* 0x000000ffda007208 */ /* 0x000fca0000000000 */
[----:B------:R-:W-:Y:S01]  /*e310*/  FADD.FTZ R3, R101, -R0 ;  /* 0x8000000065037221 */ /* 0x000fe20000010000 */
[----:B------:R-:W-:Y:S02]  /*e320*/  IMAD.MOV.U32 R101, RZ, RZ, R38 ;  /* 0x000000ffff657224 */ /* 0x000fe400078e0026 */
[----:B------:R-:W-:Y:S01]  /*e330*/  FMUL.FTZ R38, R217, UR10 ;  /* 0x0000000ad9267c20 */ /* 0x000fe20008410000 */
[----:B------:R-:W2:Y:S01]  /*e340*/  S2UR UR5, SR_CgaCtaId ;  /* 0x00000000000579c3 */ /* 0x000ea20000008800 */
[----:B-1----:R-:W-:Y:S01]  /*e350*/  LOP3.LUT R20, R20, 0xff, RZ, 0xc0, !PT ;  /* 0x000000ff14147812 */ /* 0x002fe200078ec0ff */
[----:B------:R1:W-:Y:S02]  /*e360*/  MUFU.EX2 R251, R2 ;  /* 0x0000000200fb7308 */ /* 0x0003e40000000800 */
[----:B------:R-:W-:Y:S02]  /*e370*/  FSEL R38, R38, RZ, P6 ;  /* 0x000000ff26267208 */ /* 0x000fe40003000000 */
[----:B------:R-:W-:Y:S01]  /*e380*/  IMAD R20, R20, 0x10000, R20 ;  /* 0x0001000014147824 */ /* 0x000fe200078e0214 */
[----:B------:R-:W-:Y:S01]  /*e390*/  F2FP.F16.F32.PACK_AB R0, R54, R103 ;  /* 0x000000673600723e */ /* 0x000fe200000000ff */
[----:B-1----:R-:W-:-:S04]  /*e3a0*/  FFMA.FTZ R2, R30, UR10, -R23 ;  /* 0x0000000a1e027c23 */ /* 0x002fc80008010817 */
[----:B------:R1:W3:Y:S01]  /*e3b0*/  MUFU.EX2 R250, R2 ;  /* 0x0000000200fa7308 */ /* 0x0002e20000000800 */
[--C-:B------:R-:W-:Y:S02]  /*e3c0*/  HSET2.LE.AND R4, R19, R20.reuse, PT ;  /* 0x0000001413047233 */ /* 0x100fe40003803000 */
[----:B----4-:R-:W-:Y:S02]  /*e3d0*/  MOV R19, R5 ;  /* 0x0000000500137202 */ /* 0x010fe40000000f00 */
[----:B------:R-:W-:Y:S02]  /*e3e0*/  HSET2.LE.AND R5, R18, R20, PT ;  /* 0x0000001412057233 */ /* 0x000fe40003803000 */
[----:B------:R-:W-:Y:S01]  /*e3f0*/  LOP3.LUT R4, R0, R4, RZ, 0xc0, !PT ;  /* 0x0000000400047212 */ /* 0x000fe200078ec0ff */
[----:B-1----:R-:W-:-:S04]  /*e400*/  FFMA.FTZ R2, R59, UR10, -R38 ;  /* 0x0000000a3b027c23 */ /* 0x002fc80008010826 */
[----:B------:R1:W4:Y:S01]  /*e410*/  MUFU.EX2 R10, R2 ;  /* 0x00000002000a7308 */ /* 0x0003220000000800 */
[----:B------:R-:W-:Y:S02]  /*e420*/  F2FP.F16.F32.PACK_AB R0, R55, R19 ;  /* 0x000000133700723e */ /* 0x000fe400000000ff */
[----:B------:R-:W-:Y:S01]  /*e430*/  PRMT R8, R8, 0x5410, R6 ;  /* 0x0000541008087816 */ /* 0x000fe20000000006 */
[----:B------:R-:W-:Y:S01]  /*e440*/  UMOV UR12, 0x400 ;  /* 0x00000400000c7882 */ /* 0x000fe20000000000 */
[----:B------:R-:W-:Y:S02]  /*e450*/  LOP3.LUT R5, R0, R5, RZ, 0xc0, !PT ;  /* 0x0000000500057212 */ /* 0x000fe400078ec0ff */
[----:B------:R-:W-:Y:S01]  /*e460*/  LOP3.LUT R7, R25, 0xff00ff, RZ, 0xc0, !PT ;  /* 0x00ff00ff19077812 */ /* 0x000fe200078ec0ff */
[----:B-1----:R-:W-:-:S04]  /*e470*/  FFMA.FTZ R2, R58, UR10, -R38 ;  /* 0x0000000a3a027c23 */ /* 0x002fc80008010826 */
[----:B------:R1:W5:Y:S01]  /*e480*/  MUFU.EX2 R9, R2 ;  /* 0x0000000200097308 */ /* 0x0003620000000800 */
[--C-:B------:R-:W-:Y:S02]  /*e490*/  HSET2.LE.AND R6, R24, R20.reuse, PT ;  /* 0x0000001418067233 */ /* 0x100fe40003803000 */
[----:B------:R-:W-:Y:S01]  /*e4a0*/  F2FP.F16.F32.PACK_AB R0, R241, R53 ;  /* 0x00000035f100723e */ /* 0x000fe200000000ff */
[----:B--2---:R-:W-:Y:S01]  /*e4b0*/  ULEA UR5, UR5, UR12, 0x18 ;  /* 0x0000000c05057291 */ /* 0x004fe2000f8ec0ff */
[----:B------:R-:W-:Y:S02]  /*e4c0*/  HSET2.LE.AND R7, R7, R20, PT ;  /* 0x0000001407077233 */ /* 0x000fe40003803000 */
[----:B------:R-:W-:Y:S02]  /*e4d0*/  LOP3.LUT R6, R0, R6, RZ, 0xc0, !PT ;  /* 0x0000000600067212 */ /* 0x000fe400078ec0ff */
[----:B---3--:R-:W-:Y:S01]  /*e4e0*/  F2FP.F16.F32.PACK_AB R0, R250, R251 ;  /* 0x000000fbfa00723e */ /* 0x008fe200000000ff */
[----:B------:R-:W-:Y:S01]  /*e4f0*/  FMUL.FTZ R12, R12, UR10 ;  /* 0x0000000a0c0c7c20 */ /* 0x000fe20008410000 */
[----:B------:R-:W-:-:S02]  /*e500*/  LEA R182, R105, UR5, 0x1 ;  /* 0x0000000569b67c11 */ /* 0x000fc4000f8e08ff */
[----:B------:R-:W-:Y:S01]  /*e510*/  LOP3.LUT R7, R0, R7, RZ, 0xc0, !PT ;  /* 0x0000000700077212 */ /* 0x000fe200078ec0ff */
[----:B------:R-:W-:Y:S01]  /*e520*/  FFMA.FTZ R0, R63, UR10, -R38 ;  /* 0x0000000a3f007c23 */ /* 0x000fe20008010826 */
[----:B----4-:R-:W-:Y:S02]  /*e530*/  IMAD.MOV.U32 R63, RZ, RZ, R10 ;  /* 0x000000ffff3f7224 */ /* 0x010fe400078e000a */
[----:B-1----:R-:W-:Y:S01]  /*e540*/  FFMA.FTZ R2, R62, UR10, -R38 ;  /* 0x0000000a3e027c23 */ /* 0x002fe20008010826 */
[----:B-----5:R-:W-:Y:S01]  /*e550*/  IMAD.MOV.U32 R62, RZ, RZ, R9 ;  /* 0x000000ffff3e7224 */ /* 0x020fe200078e0009 */
[----:B------:R-:W-:Y:S01]  /*e560*/  LOP3.LUT R11, R15, 0xff00ff, RZ, 0xc0, !PT ;  /* 0x00ff00ff0f0b7812 */ /* 0x000fe200078ec0ff */
[----:B------:R-:W-:Y:S01]  /*e570*/  IMAD.MOV.U32 R102, RZ, RZ, R32 ;  /* 0x000000ffff667224 */ /* 0x000fe200078e0020 */
[--C-:B------:R-:W-:Y:S01]  /*e580*/  HSET2.LE.AND R10, R14, R20.reuse, PT ;  /* 0x000000140e0a7233 */ /* 0x100fe20003803000 */
[----:B------:R1:W-:Y:S01]  /*e590*/  MUFU.EX2 R32, R12 ;  /* 0x0000000c00207308 */ /* 0x0003e20000000800 */
[----:B------:R-:W-:-:S07]  /*e5a0*/  HSET2.LE.AND R9, R13, R20, PT ;  /* 0x000000140d097233 */ /* 0x000fce0003803000 */
[----:B------:R2:W-:Y:S01]  /*e5b0*/  MUFU.EX2 R18, R0 ;  /* 0x0000000000127308 */ /* 0x0005e20000000800 */
[----:B-1----:R-:W1:Y:S07]  /*e5c0*/  LDSM.16.MT88.4 R12, [R182+0x9000] ;  /* 0x00900000b60c783b */ /* 0x002e6e0000004200 */
[----:B------:R-:W3:Y:S01]  /*e5d0*/  MUFU.EX2 R48, R2 ;  /* 0x0000000200307308 */ /* 0x000ee20000000800 */
[----:B------:R-:W-:Y:S01]  /*e5e0*/  HSET2.LE.AND R11, R11, R20, PT ;  /* 0x000000140b0b7233 */ /* 0x000fe20003803000 */
[----:B------:R-:W-:Y:S01]  /*e5f0*/  IMAD.MOV.U32 R25, RZ, RZ, R31 ;  /* 0x000000ffff197224 */ /* 0x000fe200078e001f */
[----:B--2---:R-:W-:Y:S01]  /*e600*/  F2FP.F16.F32.PACK_AB R0, R252, R101 ;  /* 0x00000065fc00723e */ /* 0x004fe200000000ff */
[----:B------:R-:W-:Y:S01]  /*e610*/  FMUL.FTZ R17, R17, UR10 ;  /* 0x0000000a11117c20 */ /* 0x000fe20008410000 */
[----:B------:R-:W-:-:S02]  /*e620*/  FMUL.FTZ R16, R16, UR10 ;  /* 0x0000000a10107c20 */ /* 0x000fc40008410000 */
[----:B------:R-:W-:Y:S01]  /*e630*/  LOP3.LUT R10, R0, R10, RZ, 0xc0, !PT ;  /* 0x0000000a000a7212 */ /* 0x000fe200078ec0ff */
[----:B------:R-:W-:Y:S01]  /*e640*/  FMUL.FTZ R3, R3, UR10 ;  /* 0x0000000a03037c20 */ /* 0x000fe20008410000 */
[----:B------:R-:W-:Y:S01]  /*e650*/  F2FP.F16.F32.PACK_AB R0, R62, R63 ;  /* 0x0000003f3e00723e */ /* 0x000fe200000000ff */
[----:B------:R-:W-:Y:S01]  /*e660*/  IMAD.MOV.U32 R31, RZ, RZ, R47 ;  /* 0x000000ffff1f7224 */ /* 0x000fe200078e002f */
[----:B------:R-:W-:Y:S01]  /*e670*/  HSET2.LE.AND R8, R8, R20, PT ;  /* 0x0000001408087233 */ /* 0x000fe20003803000 */
[----:B------:R-:W-:Y:S01]  /*e680*/  MUFU.EX2 R47, R16 ;  /* 0x00000010002f7308 */ /* 0x000fe20000000800 */
[----:B------:R-:W-:Y:S02]  /*e690*/  LOP3.LUT R11, R0, R11, RZ, 0xc0, !PT ;  /* 0x0000000b000b7212 */ /* 0x000fe400078ec0ff */
[----:B------:R-:W-:Y:S02]  /*e6a0*/  MOV R24, R50 ;  /* 0x0000003200187202 */ /* 0x000fe40000000f00 */
[----:B------:R-:W-:-:S02]  /*e6b0*/  MOV R44, R46 ;  /* 0x0000002e002c7202 */ /* 0x000fc40000000f00 */
[----:B------:R-:W-:Y:S01]  /*e6c0*/  F2FP.F16.F32.PACK_AB R0, R25, R43 ;  /* 0x0000002b1900723e */ /* 0x000fe200000000ff */
[----:B------:R-:W2:Y:S03]  /*e6d0*/  MUFU.EX2 R46, R17 ;  /* 0x00000011002e7308 */ /* 0x000ea60000000800 */
[----:B------:R-:W-:-:S05]  /*e6e0*/  LOP3.LUT R8, R0, R8, RZ, 0xc0, !PT ;  /* 0x0000000800087212 */ /* 0x000fca00078ec0ff */
[----:B------:R-:W4:Y:S01]  /*e6f0*/  MUFU.EX2 R50, R3 ;  /* 0x0000000300327308 */ /* 0x000f220000000800 */
[----:B---3--:R-:W-:-:S04]  /*e700*/  F2FP.F16.F32.PACK_AB R0, R48, R18 ;  /* 0x000000123000723e */ /* 0x008fc800000000ff */
[----:B------:R-:W-:Y:S01]  /*e710*/  LOP3.LUT R9, R0, R9, RZ, 0xc0, !PT ;  /* 0x0000000900097212 */ /* 0x000fe200078ec0ff */
[----:B------:R-:W-:Y:S02]  /*e720*/  IMAD.MOV.U32 R0, RZ, RZ, 0x20 ;  /* 0x00000020ff007424 */ /* 0x000fe400078e00ff */
[-C--:B------:R-:W-:Y:S01]  /*e730*/  FMUL.FTZ R116, R116, R32.reuse ;  /* 0x0000002074747220 */ /* 0x080fe20000410000 */
[----:B------:R-:W-:Y:S01]  /*e740*/  FMUL.FTZ R117, R117, R32 ;  /* 0x0000002075757220 */ /* 0x000fe20000410000 */
[-C--:B--2---:R-:W-:Y:S01]  /*e750*/  FMUL.FTZ R118, R118, R46.reuse ;  /* 0x0000002e76767220 */ /* 0x084fe20000410000 */
[----:B------:R-:W-:Y:S01]  /*e760*/  SEL R0, R0, 0xffffffe0, !P4 ;  /* 0xffffffe000007807 */ /* 0x000fe20006000000 */
[----:B------:R-:W-:Y:S01]  /*e770*/  FMUL.FTZ R119, R119, R46 ;  /* 0x0000002e77777220 */ /* 0x000fe20000410000 */
[-C--:B------:R-:W-:Y:S01]  /*e780*/  FMUL.FTZ R112, R112, R47.reuse ;  /* 0x0000002f70707220 */ /* 0x080fe20000410000 */
[-C--:B------:R-:W-:Y:S01]  /*e790*/  FMUL.FTZ R113, R113, R47.reuse ;  /* 0x0000002f71717220 */ /* 0x080fe20000410000 */
[-C--:B------:R-:W-:Y:S01]  /*e7a0*/  FMUL.FTZ R124, R124, R47.reuse ;  /* 0x0000002f7c7c7220 */ /* 0x080fe20000410000 */
[-C--:B------:R-:W-:Y:S01]  /*e7b0*/  FMUL.FTZ R125, R125, R47.reuse ;  /* 0x0000002f7d7d7220 */ /* 0x080fe20000410000 */
[-C--:B----4-:R-:W-:Y:S01]  /*e7c0*/  FMUL.FTZ R114, R114, R50.reuse ;  /* 0x0000003272727220 */ /* 0x090fe20000410000 */
[-C--:B------:R-:W-:Y:S01]  /*e7d0*/  FMUL.FTZ R115, R115, R50.reuse ;  /* 0x0000003273737220 */ /* 0x080fe20000410000 */
[-C--:B------:R-:W-:Y:S01]  /*e7e0*/  FMUL.FTZ R126, R126, R50.reuse ;  /* 0x000000327e7e7220 */ /* 0x080fe20000410000 */
[----:B------:R-:W-:Y:S01]  /*e7f0*/  FMUL.FTZ R127, R127, R50 ;  /* 0x000000327f7f7220 */ /* 0x000fe20000410000 */
[-C--:B------:R-:W-:Y:S01]  /*e800*/  FMUL.FTZ R120, R120, R32.reuse ;  /* 0x0000002078787220 */ /* 0x080fe20000410000 */
[----:B------:R-:W-:Y:S01]  /*e810*/  FMUL.FTZ R121, R121, R32 ;  /* 0x0000002079797220 */ /* 0x000fe20000410000 */
[-C--:B------:R-:W-:Y:S01]  /*e820*/  FMUL.FTZ R122, R122, R46.reuse ;  /* 0x0000002e7a7a7220 */ /* 0x080fe20000410000 */
[----:B------:R-:W-:Y:S01]  /*e830*/  FMUL.FTZ R123, R123, R46 ;  /* 0x0000002e7b7b7220 */ /* 0x000fe20000410000 */
[----:B------:R-:W-:Y:S01]  /*e840*/  IMAD.IADD R51, R0, 0x1, R182 ;  /* 0x0000000100337824 */ /* 0x000fe200078e02b6 */
[-C--:B-1----:R-:W-:Y:S08]  /*e850*/  HMMA.16816.F32 R56, R8, R12.reuse, R116 ;  /* 0x0000000c0838723c */ /* 0x082ff00000001874 */
[C---:B------:R-:W-:Y:S08]  /*e860*/  HMMA.16816.F32 R112, R4.reuse, R12, R112 ;  /* 0x0000000c0470723c */ /* 0x040ff00000001870 */
[-C--:B------:R-:W-:Y:S08]  /*e870*/  HMMA.16816.F32 R124, R4, R14.reuse, R124 ;  /* 0x0000000e047c723c */ /* 0x080ff0000000187c */
[C---:B------:R-:W-:Y:S01]  /*e880*/  HMMA.16816.F32 R120, R8.reuse, R14, R120 ;  /* 0x0000000e0878723c */ /* 0x040fe20000001878 */
        /* <DEDUP_REMOVED lines=39> */
[----:B------:R-:W-:Y:S01]  /*eb00*/  IMAD.MOV.U32 R29, RZ, RZ, R107 ;  /* 0x000000ffff1d7224 */ /* 0x000fe200078e006b */
        /* <DEDUP_REMOVED lines=23> */
[----:B------:R-:W-:Y:S01]  /*ec80*/  MOV R102, R108 ;  /* 0x0000006c00667202 */ /* 0x000fe20000000f00 */
[----:B------:R-:W-:Y:S02]  /*ec90*/  IMAD.MOV.U32 R117, RZ, RZ, R103 ;  /* 0x000000ffff757224 */ /* 0x000fe400078e0067 */
[----:B------:R-:W-:Y:S02]  /*eca0*/  IMAD.MOV.U32 R30, RZ, RZ, R28 ;  /* 0x000000ffff1e7224 */ /* 0x000fe400078e001c */
[----:B------:R-:W-:Y:S01]  /*ecb0*/  IMAD.MOV.U32 R31, RZ, RZ, R29 ;  /* 0x000000ffff1f7224 */ /* 0x000fe200078e001d */
[----:B------:R-:W-:Y:S01]  /*ecc0*/  MOV R155, R19 ;  /* 0x00000013009b7202 */ /* 0x000fe20000000f00 */
[----:B------:R-:W-:Y:S01]  /*ecd0*/  IMAD.MOV.U32 R103, RZ, RZ, R109 ;  /* 0x000000ffff677224 */ /* 0x000fe200078e006d */
[----:B------:R-:W-:Y:S01]  /*ece0*/  MOV R119, R18 ;  /* 0x0000001200777202 */ /* 0x000fe20000000f00 */
[----:B------:R-:W-:Y:S01]  /*ecf0*/  IMAD.MOV.U32 R28, RZ, RZ, R110 ;  /* 0x000000ffff1c7224 */ /* 0x000fe200078e006e */
[----:B------:R-:W2:Y:S01]  /*ed00*/  LDSM.16.MT88.4 R16, [R182+0xb000] ;  /* 0x00b00000b610783b */ /* 0x000ea20000004200 */
[----:B------:R-:W-:-:S02]  /*ed10*/  IMAD.MOV.U32 R29, RZ, RZ, R111 ;  /* 0x000000ffff1d7224 */ /* 0x000fc400078e006f */
[-C--:B-1----:R-:W-:Y:S08]  /*ed20*/  HMMA.16816.F32 R108, R8, R12.reuse, R164 ;  /* 0x0000000c086c723c */ /* 0x082ff000000018a4 */
[C---:B------:R-:W-:Y:S08]  /*ed30*/  HMMA.16816.F32 R160, R4.reuse, R12, R160 ;  /* 0x0000000c04a0723c */ /* 0x040ff000000018a0 */
[-C--:B------:R-:W-:Y:S08]  /*ed40*/  HMMA.16816.F32 R172, R4, R14.reuse, R172 ;  /* 0x0000000e04ac723c */ /* 0x080ff000000018ac */
[----:B------:R-:W-:Y:S01]  /*ed50*/  HMMA.16816.F32 R168, R8, R14, R168 ;  /* 0x0000000e08a8723c */ /* 0x000fe200000018a8 */
[----:B------:R-:W1:Y:S01]  /*ed60*/  LDSM.16.MT88.4 R12, [R51+0xb000] ;  /* 0x00b00000330c783b */ /* 0x000e620000004200 */
[----:B------:R-:W-:Y:S01]  /*ed70*/  MOV R166, R192 ;  /* 0x000000c000a67202 */ /* 0x000fe20000000f00 */
[----:B------:R-:W-:-:S02]  /*ed80*/  VIADD R192, R242, 0x1715609d ;  /* 0x1715609df2c07836 */ /* 0x000fc40000000000 */
        /* <DEDUP_REMOVED lines=35> */
[----:B--2---:R-:W-:Y:S01]  /*efc0*/  HMMA.16816.F32 R72, R4, R16, R72 ;  /* 0x000000100448723c */ /* 0x004fe20000001848 */
[----:B------:R-:W-:Y:S01]  /*efd0*/  IMAD.MOV.U32 R167, RZ, RZ, R193 ;  /* 0x000000ffffa77224 */ /* 0x000fe200078e00c1 */
[----:B------:R2:W3:Y:S01]  /*efe0*/  MUFU.EX2 R44, R0 ;  /* 0x00000000002c7308 */ /* 0x0004e20000000800 */
[----:B------:R-:W-:-:S04]  /*eff0*/  IMAD.WIDE.U32 R2, R2, -0x2daee0ad, RZ ;  /* 0xd2511f5302027825 */ /* 0x000fc800078e00ff */
[----:B------:R-:W-:Y:S01]  /*f000*/  VIADD R193, R243, 0x646e171e ;  /* 0x646e171ef3c17836 */ /* 0x000fe20000000000 */
[C---:B------:R-:W-:Y:S08]  /*f010*/  HMMA.16816.F32 R76, R4.reuse, R18, R76 ;  /* 0x00000012044c723c */ /* 0x040ff0000000184c */
[----:B-1----:R-:W-:Y:S01]  /*f020*/  HMMA.16816.F32 R88, R4, R12, R88 ;  /* 0x0000000c0458723c */ /* 0x002fe20000001858 */
[----:B--2---:R-:W-:-:S07]  /*f030*/  FFMA.FTZ R0, R176, UR10, -R21 ;  /* 0x0000000ab0007c23 */ /* 0x004fce0008010815 */
[----:B------:R-:W-:Y:S01]  /*f040*/  HMMA.16816.F32 R92, R4, R14, R92 ;  /* 0x0000000e045c723c */ /* 0x000fe2000000185c */
[----:B------:R-:W-:Y:S01]  /*f050*/  LOP3.LUT R4, R192, R244, R27, 0x96, !PT ;  /* 0x000000f4c0047212 */ /* 0x000fe200078e961b */
[----:B------:R1:W-:Y:S01]  /*f060*/  MUFU.EX2 R165, R0 ;  /* 0x0000000000a57308 */ /* 0x0003e20000000800 */
[----:B------:R-:W-:Y:S02]  /*f070*/  LOP3.LUT R6, R193, R66, R3, 0x96, !PT ;  /* 0x00000042c1067212 */ /* 0x000fe400078e9603 */
[----:B------:R-:W-:-:S03]  /*f080*/  PRMT R5, R2, 0x7772, RZ ;  /* 0x0000777202057816 */ /* 0x000fc600000000ff */
[C---:B------:R-:W-:Y:S08]  /*f090*/  HMMA.16816.F32 R68, R8.reuse, R16, R68 ;  /* 0x000000100844723c */ /* 0x040ff00000001844 */
[----:B------:R-:W-:Y:S01]  /*f0a0*/  HMMA.16816.F32 R80, R8, R18, R80 ;  /* 0x000000120850723c */ /* 0x000fe20000001850 */
[----:B-1----:R-:W-:-:S07]  /*f0b0*/  FFMA.FTZ R0, R49, UR10, -R21 ;  /* 0x0000000a31007c23 */ /* 0x002fce0008010815 */
[C---:B------:R-:W-:Y:S01]  /*f0c0*/  HMMA.16816.F32 R84, R8.reuse, R12, R84 ;  /* 0x0000000c0854723c */ /* 0x040fe20000001854 */
[----:B------:R1:W-:Y:S07]  /*f0d0*/  MUFU.EX2 R152, R0 ;  /* 0x0000000000987308 */ /* 0x0003ee0000000800 */
[----:B------:R-:W-:Y:S01]  /*f0e0*/  HMMA.16816.F32 R96, R8, R14, R96 ;  /* 0x0000000e0860723c */ /* 0x000fe20000001860 */
[----:B------:R-:W-:Y:S02]  /*f0f0*/  MOV R10, R2 ;  /* 0x00000002000a7202 */ /* 0x000fe40000000f00 */
[----:B------:R-:W-:-:S02]  /*f100*/  PRMT R11, R2, 0x7771, RZ ;  /* 0x00007771020b7816 */ /* 0x000fc400000000ff */
[----:B------:R-:W-:Y:S01]  /*f110*/  PRMT R8, R2, 0x7773, RZ ;  /* 0x0000777302087816 */ /* 0x000fe200000000ff */
[----:B------:R-:W-:-:S05]  /*f120*/  IMAD.WIDE.U32 R2, R4, -0x2daee0ad, RZ ;  /* 0xd2511f5304027825 */ /* 0x000fca00078e00ff */
[----:B-1----:R-:W-:Y:S01]  /*f130*/  LOP3.LUT R0, R193, R64, R3, 0x96, !PT ;  /* 0x00000040c1007212 */ /* 0x002fe200078e9603 */
[----:B------:R-:W-:Y:S01]  /*f140*/  FFMA.FTZ R3, R45, UR10, -R21 ;  /* 0x0000000a2d037c23 */ /* 0x000fe20008010815 */
[----:B------:R-:W-:Y:S01]  /*f150*/  IMAD.MOV.U32 R7, RZ, RZ, R2 ;  /* 0x000000ffff077224 */ /* 0x000fe200078e0002 */
[C---:B------:R-:W-:Y:S02]  /*f160*/  PRMT R9, R2.reuse, 0x7771, RZ ;  /* 0x0000777102097816 */ /* 0x040fe400000000ff */
[C---:B------:R-:W-:Y:S01]  /*f170*/  PRMT R4, R2.reuse, 0x7773, RZ ;  /* 0x0000777302047816 */ /* 0x040fe200000000ff */
[----:B------:R1:W-:Y:S01]  /*f180*/  MUFU.EX2 R164, R3 ;  /* 0x0000000300a47308 */ /* 0x0003e20000000800 */
[----:B------:R-:W-:Y:S02]  /*f190*/  PRMT R2, R2, 0x7772, RZ ;  /* 0x0000777202027816 */ /* 0x000fe400000000ff */
[----:B------:R-:W-:Y:S02]  /*f1a0*/  MOV R60, R252 ;  /* 0x000000fc003c7202 */ /* 0x000fe40000000f00 */
[----:B------:R-:W-:-:S02]  /*f1b0*/  PRMT R13, R2, 0x5410, R4 ;  /* 0x00005410020d7816 */ /* 0x000fc40000000004 */
[----:B------:R-:W-:Y:S02]  /*f1c0*/  LOP3.LUT R2, R10, 0xff, RZ, 0xc0, !PT ;  /* 0x000000ff0a027812 */ /* 0x000fe400078ec0ff */
[----:B------:R-:W-:Y:S01]  /*f1d0*/  MOV R45, R167 ;  /* 0x000000a7002d7202 */ /* 0x000fe20000000f00 */
[----:B-1----:R-:W-:Y:S01]  /*f1e0*/  FFMA.FTZ R3, R187, UR10, -R38 ;  /* 0x0000000abb037c23 */ /* 0x002fe20008010826 */
[----:B------:R-:W-:-:S03]  /*f1f0*/  PRMT R11, R2, 0x5410, R11 ;  /* 0x00005410020b7816 */ /* 0x000fc6000000000b */
[----:B------:R1:W-:Y:S01]  /*f200*/  MUFU.EX2 R252, R3 ;  /* 0x0000000300fc7308 */ /* 0x0003e20000000800 */
[----:B------:R-:W-:Y:S01]  /*f210*/  LOP3.LUT R2, R7, 0xff, RZ, 0xc0, !PT ;  /* 0x000000ff07027812 */ /* 0x000fe200078ec0ff */
[----:B---3--:R-:W-:Y:S02]  /*f220*/  IMAD.MOV.U32 R187, RZ, RZ, R44 ;  /* 0x000000ffffbb7224 */ /* 0x008fe400078e002c */
[----:B------:R-:W-:Y:S01]  /*f230*/  IMAD.MOV.U32 R44, RZ, RZ, R166 ;  /* 0x000000ffff2c7224 */ /* 0x000fe200078e00a6 */
[----:B------:R-:W-:Y:S02]  /*f240*/  PRMT R9, R2, 0x5410, R9 ;  /* 0x0000541002097816 */ /* 0x000fe40000000009 */
[----:B------:R-:W-:Y:S01]  /*f250*/  LOP3.LUT R2, R0, 0xffff, RZ, 0xc0, !PT ;  /* 0x0000ffff00027812 */ /* 0x000fe200078ec0ff */
[----:B-1----:R-:W-:-:S04]  /*f260*/  FFMA.FTZ R3, R190, UR10, -R38 ;  /* 0x0000000abe037c23 */ /* 0x002fc80008010826 */
[----:B------:R1:W-:Y:S01]  /*f270*/  MUFU.EX2 R167, R3 ;  /* 0x0000000300a77308 */ /* 0x0003e20000000800 */
[----:B------:R-:W-:Y:S02]  /*f280*/  PRMT R8, R5, 0x5410, R8 ;  /* 0x0000541005087816 */ /* 0x000fe40000000008 */
[----:B------:R-:W-:Y:S01]  /*f290*/  SHF.R.U32.HI R4, RZ, 0x8, R2 ;  /* 0x00000008ff047819 */ /* 0x000fe20000011602 */
[----:B------:R-:W-:Y:S01]  /*f2a0*/  FFMA.FTZ R2, R183, UR10, -R22 ;  /* 0x0000000ab7027c23 */ /* 0x000fe20008010816 */
[----:B------:R-:W-:Y:S02]  /*f2b0*/  LOP3.LUT R7, R0, 0xff, RZ, 0xc0, !PT ;  /* 0x000000ff00077812 */ /* 0x000fe400078ec0ff */
[----:B------:R-:W-:Y:S01]  /*f2c0*/  SHF.R.U32.HI R5, RZ, 0x18, R0 ;  /* 0x00000018ff057819 */ /* 0x000fe20000011600 */
[----:B-1----:R-:W-:-:S04]  /*f2d0*/  FFMA.FTZ R3, R180, UR10, -R38 ;  /* 0x0000000ab4037c23 */ /* 0x002fc80008010826 */
[----:B------:R1:W-:Y:S01]  /*f2e0*/  MUFU.EX2 R166, R3 ;  /* 0x0000000300a67308 */ /* 0x0003e20000000800 */
[----:B------:R-:W-:Y:S02]  /*f2f0*/  IMAD.MOV.U32 R26, RZ, RZ, R250 ;  /* 0x000000ffff1a7224 */ /* 0x000fe400078e00fa */
[----:B------:R-:W-:-:S05]  /*f300*/  IMAD.MOV.U32 R153, RZ, RZ, R25 ;  /* 0x000000ffff997224 */ /* 0x000fca00078e0019 */
[----:B------:R2:W-:Y:S01]  /*f310*/  MUFU.EX2 R250, R2 ;  /* 0x0000000200fa7308 */ /* 0x0005e20000000800 */
[----:B-1----:R-:W-:-:S04]  /*f320*/  PRMT R3, R0, 0x7632, R3 ;  /* 0x0000763200037816 */ /* 0x002fc80000000003 */
[----:B------:R-:W-:Y:S01]  /*f330*/  LOP3.LUT R0, R3, 0xff, RZ, 0xc0, !PT ;  /* 0x000000ff03007812 */ /* 0x000fe200078ec0ff */
[----:B------:R-:W-:-:S03]  /*f340*/  IMAD.MOV.U32 R27, RZ, RZ, R251 ;  /* 0x000000ffff1b7224 */ /* 0x000fc600078e00fb */
[----:B------:R-:W-:Y:S01]  /*f350*/  PRMT R25, R0, 0x5410, R5 ;  /* 0x0000541000197816 */ /* 0x000fe20000000005 */
[----:B--2---:R-:W-:Y:S01]  /*f360*/  FFMA.FTZ R2, R100, UR10, -R22 ;  /* 0x0000000a64027c23 */ /* 0x004fe20008010816 */
[----:B------:R-:W-:Y:S01]  /*f370*/  LOP3.LUT R0, R6, 0xffff, RZ, 0xc0, !PT ;  /* 0x0000ffff06007812 */ /* 0x000fe200078ec0ff */
[----:B------:R-:W-:Y:S02]  /*f380*/  FFMA.FTZ R3, R184, UR10, -R23 ;  /* 0x0000000ab8037c23 */ /* 0x000fe40008010817 */
[----:B------:R1:W2:Y:S01]  /*f390*/  MUFU.EX2 R251, R2 ;  /* 0x0000000200fb7308 */ /* 0x0002a20000000800 */
[----:B------:R-:W-:Y:S01]  /*f3a0*/  SHF.R.U32.HI R0, RZ, 0x8, R0 ;  /* 0x00000008ff007819 */ /* 0x000fe20000011600 */
[----:B------:R-:W-:Y:S01]  /*f3b0*/  IMAD.MOV.U32 R61, RZ, RZ, R154 ;  /* 0x000000ffff3d7224 */ /* 0x000fe200078e009a */
[----:B------:R-:W-:Y:S01]  /*f3c0*/  MOV R16, R248 ;  /* 0x000000f800107202 */ /* 0x000fe20000000f00 */
[----:B------:R-:W-:-:S04]  /*f3d0*/  IMAD.MOV.U32 R154, RZ, RZ, R24 ;  /* 0x000000ffff9a7224 */ /* 0x000fc800078e0018 */
[----:B------:R3:W-:Y:S01]  /*f3e0*/  MUFU.EX2 R248, R3 ;  /* 0x0000000300f87308 */ /* 0x0007e20000000800 */
[----:B------:R-:W-:Y:S01]  /*f3f0*/  IMAD.MOV.U32 R17, RZ, RZ, R249 ;  /* 0x000000ffff117224 */ /* 0x000fe200078e00f9 */
[----:B-1----:R-:W-:-:S04]  /*f400*/  LOP3.LUT R2, R6, 0xff, RZ, 0xc0, !PT ;  /* 0x000000ff06027812 */ /* 0x002fc800078ec0ff */
[--C-:B------:R-:W-:Y:S02]  /*f410*/  PRMT R24, R2, 0x5410, R0.reuse ;  /* 0x0000541002187816 */ /* 0x100fe40000000000 */
[----:B------:R-:W-:Y:S01]  /*f420*/  PRMT R0, R6, 0x7632, R0 ;  /* 0x0000763206007816 */ /* 0x000fe20000000000 */
[----:B---3--:R-:W-:Y:S01]  /*f430*/  FFMA.FTZ R3, R181, UR10, -R23 ;  /* 0x0000000ab5037c23 */ /* 0x008fe20008010817 */
[----:B------:R-:W-:Y:S02]  /*f440*/  SHF.R.U32.HI R2, RZ, 0x18, R6 ;  /* 0x00000018ff027819 */ /* 0x000fe40000011606 */
[----:B------:R-:W-:Y:S01]  /*f450*/  LOP3.LUT R0, R0, 0xff, RZ, 0xc0, !PT ;  /* 0x000000ff00007812 */ /* 0x000fe200078ec0ff */
[----:B------:R-:W1:Y:S03]  /*f460*/  MUFU.EX2 R249, R3 ;  /* 0x0000000300f97308 */ /* 0x000e660000000800 */
[----:B------:R-:W-:Y:S01]  /*f470*/  PRMT R5, R0, 0x5410, R2 ;  /* 0x0000541000057816 */ /* 0x000fe20000000002 */
[----:B------:R-:W-:Y:S01]  /*f480*/  FFMA.FTZ R0, R185, UR10, -R38 ;  /* 0x0000000ab9007c23 */ /* 0x000fe20008010826 */
[----:B------:R-:W-:-:S03]  /*f490*/  PRMT R12, R7, 0x5410, R4 ;  /* 0x00005410070c7816 */ /* 0x000fc60000000004 */
[----:B------:R3:W4:Y:S01]  /*f4a0*/  MUFU.EX2 R247, R0 ;  /* 0x0000000000f77308 */ /* 0x0007220000000800 */
[----:B------:R-:W-:Y:S02]  /*f4b0*/  LOP3.LUT R4, R8, 0xff00ff, RZ, 0xc0, !PT ;  /* 0x00ff00ff08047812 */ /* 0x000fe400078ec0ff */
[----:B--2---:R-:W-:Y:S02]  /*f4c0*/  F2FP.F16.F32.PACK_AB R2, R251, R250 ;  /* 0x000000fafb02723e */ /* 0x004fe400000000ff */
[----:B---3--:R-:W-:-:S05]  /*f4d0*/  HSET2.LE.AND R0, R11, R20, PT ;  /* 0x000000140b007233 */ /* 0x008fca0003803000 */
[----:B------:R-:W-:Y:S02]  /*f4e0*/  LOP3.LUT R6, R2, R0, RZ, 0xc0, !PT ;  /* 0x0000000002067212 */ /* 0x000fe400078ec0ff */
[--C-:B------:R-:W-:Y:S02]  /*f4f0*/  HSET2.LE.AND R0, R4, R20.reuse, PT ;  /* 0x0000001404007233 */ /* 0x100fe40003803000 */
[----:B-1----:R-:W-:Y:S02]  /*f500*/  F2FP.F16.F32.PACK_AB R2, R249, R248 ;  /* 0x000000f8f902723e */ /* 0x002fe400000000ff */
[----:B------:R-:W-:Y:S02]  /*f510*/  LOP3.LUT R4, R13, 0xff00ff, RZ, 0xc0, !PT ;  /* 0x00ff00ff0d047812 */ /* 0x000fe400078ec0ff */
[----:B------:R-:W-:Y:S02]  /*f520*/  LOP3.LUT R7, R2, R0, RZ, 0xc0, !PT ;  /* 0x0000000002077212 */ /* 0x000fe400078ec0ff */
[----:B------:R-:W-:-:S02]  /*f530*/  HSET2.LE.AND R0, R9, R20, PT ;  /* 0x0000001409007233 */ /* 0x000fc40003803000 */
[----:B------:R-:W-:Y:S01]  /*f540*/  F2FP.F16.F32.PACK_AB R2, R164, R152 ;  /* 0x00000098a402723e */ /* 0x000fe200000000ff */
[----:B------:R-:W-:-:S03]  /*f550*/  FFMA.FTZ R3, R188, UR10, -R22 ;  /* 0x0000000abc037c23 */ /* 0x000fc60008010816 */
[----:B------:R-:W-:Y:S02]  /*f560*/  LOP3.LUT R10, R2, R0, RZ, 0xc0, !PT ;  /* 0x00000000020a7212 */ /* 0x000fe400078ec0ff */
[--C-:B------:R-:W-:Y:S01]  /*f570*/  HSET2.LE.AND R0, R4, R20.reuse, PT ;  /* 0x0000001404007233 */ /* 0x100fe20003803000 */
[----:B------:R-:W-:Y:S01]  /*f580*/  IMAD.MOV.U32 R180, RZ, RZ, R16 ;  /* 0x000000ffffb47224 */ /* 0x000fe200078e0010 */
[----:B----4-:R-:W-:Y:S01]  /*f590*/  F2FP.F16.F32.PACK_AB R2, R247, R166 ;  /* 0x000000a6f702723e */ /* 0x010fe200000000ff */
[----:B------:R-:W-:Y:S02]  /*f5a0*/  IMAD.MOV.U32 R181, RZ, RZ, R17 ;  /* 0x000000ffffb57224 */ /* 0x000fe400078e0011 */
[----:B------:R-:W1:Y:S01]  /*f5b0*/  LDSM.16.MT88.4 R16, [R182+0x9400] ;  /* 0x00940000b610783b */ /* 0x000e620000004200 */
[----:B------:R2:W-:Y:S01]  /*f5c0*/  MUFU.EX2 R245, R3 ;  /* 0x0000000300f57308 */ /* 0x0005e20000000800 */
[----:B------:R-:W-:Y:S02]  /*f5d0*/  LOP3.LUT R11, R2, R0, RZ, 0xc0, !PT ;  /* 0x00000000020b7212 */ /* 0x000fe400078ec0ff */
[----:B------:R-:W-:-:S02]  /*f5e0*/  HSET2.LE.AND R0, R12, R20, PT ;  /* 0x000000140c007233 */ /* 0x000fc40003803000 */
[----:B------:R-:W3:Y:S01]  /*f5f0*/  LDSM.16.MT88.4 R12, [R51+0x9400] ;  /* 0x00940000330c783b */ /* 0x000ee20000004200 */
[----:B------:R-:W-:Y:S02]  /*f600*/  IMAD.MOV.U32 R177, RZ, RZ, R241 ;  /* 0x000000ffffb17224 */ /* 0x000fe400078e00f1 */
[----:B--2---:R-:W-:-:S04]  /*f610*/  FFMA.FTZ R3, R186, UR10, -R22 ;  /* 0x0000000aba037c23 */ /* 0x004fc80008010816 */
[----:B------:R2:W4:Y:S01]  /*f620*/  MUFU.EX2 R246, R3 ;  /* 0x0000000300f67308 */ /* 0x0005220000000800 */
[----:B------:R-:W-:-:S04]  /*f630*/  F2FP.F16.F32.PACK_AB R2, R165, R187 ;  /* 0x000000bba502723e */ /* 0x000fc800000000ff */
[----:B------:R-:W-:Y:S01]  /*f640*/  LOP3.LUT R8, R2, R0, RZ, 0xc0, !PT ;  /* 0x0000000002087212 */ /* 0x000fe200078ec0ff */
[----:B--2---:R-:W-:-:S04]  /*f650*/  FFMA.FTZ R3, R191, UR10, -R23 ;  /* 0x0000000abf037c23 */ /* 0x004fc80008010817 */
[----:B------:R2:W-:Y:S01]  /*f660*/  MUFU.EX2 R241, R3 ;  /* 0x0000000300f17308 */ /* 0x0005e20000000800 */
[----:B------:R-:W-:Y:S02]  /*f670*/  HSET2.LE.AND R0, R25, R20, PT ;  /* 0x0000001419007233 */ /* 0x000fe40003803000 */
[----:B------:R-:W-:Y:S01]  /*f680*/  F2FP.F16.F32.PACK_AB R2, R167, R252 ;  /* 0x000000fca702723e */ /* 0x000fe200000000ff */
[----:B--2---:R-:W-:-:S04]  /*f690*/  FFMA.FTZ R3, R189, UR10, -R23 ;  /* 0x0000000abd037c23 */ /* 0x004fc80008010817 */
[----:B------:R-:W2:Y:S01]  /*f6a0*/  MUFU.EX2 R244, R3 ;  /* 0x0000000300f47308 */ /* 0x000ea20000000800 */
[----:B------:R-:W-:Y:S02]  /*f6b0*/  LOP3.LUT R9, R2, R0, RZ, 0xc0, !PT ;  /* 0x0000000002097212 */ /* 0x000fe400078ec0ff */
[----:B------:R-:W-:Y:S02]  /*f6c0*/  HSET2.LE.AND R0, R24, R20, PT ;  /* 0x0000001418007233 */ /* 0x000fe40003803000 */
[----:B----4-:R-:W-:-:S04]  /*f6d0*/  F2FP.F16.F32.PACK_AB R2, R246, R245 ;  /* 0x000000f5f602723e */ /* 0x010fc800000000ff */
[----:B------:R-:W-:Y:S02]  /*f6e0*/  LOP3.LUT R4, R2, R0, RZ, 0xc0, !PT ;  /* 0x0000000002047212 */ /* 0x000fe400078ec0ff */
[----:B------:R-:W-:Y:S02]  /*f6f0*/  HSET2.LE.AND R0, R5, R20, PT ;  /* 0x0000001405007233 */ /* 0x000fe40003803000 */
[----:B--2---:R-:W-:Y:S01]  /*f700*/  F2FP.F16.F32.PACK_AB R2, R244, R241 ;  /* 0x000000f1f402723e */ /* 0x004fe200000000ff */
[----:B-1----:R-:W-:Y:S03]  /*f710*/  HMMA.16816.F32 R64, R8, R18, R120 ;  /* 0x000000120840723c */ /* 0x002fe60000001878 */
[----:B------:R-:W-:Y:S01]  /*f720*/  LOP3.LUT R5, R2, R0, RZ, 0xc0, !PT ;  /* 0x0000000002057212 */ /* 0x000fe200078ec0ff */
[----:B------:R-:W-:Y:S01]  /*f730*/  IMAD.MOV.U32 R123, RZ, RZ, R181 ;  /* 0x000000ffff7b7224 */ /* 0x000fe200078e00b5 */
[----:B------:R-:W-:Y:S01]  /*f740*/  MOV R122, R180 ;  /* 0x000000b4007a7202 */ /* 0x000fe20000000f00 */
[----:B------:R-:W-:Y:S01]  /*f750*/  IMAD.MOV.U32 R180, RZ, RZ, R177 ;  /* 0x000000ffffb47224 */ /* 0x000fe200078e00b1 */
[----:B------:R-:W-:Y:S01]  /*f760*/  MOV R190, R63 ;  /* 0x0000003f00be7202 */ /* 0x000fe20000000f00 */
[----:B------:R-:W-:-:S02]  /*f770*/  IMAD.MOV.U32 R177, RZ, RZ, R60 ;  /* 0x000000ffffb17224 */ /* 0x000fc400078e003c */
[----:B------:R-:W-:Y:S02]  /*f780*/  IMAD.MOV.U32 R184, RZ, RZ, R61 ;  /* 0x000000ffffb87224 */ /* 0x000fe400078e003d */
[----:B------:R-:W-:Y:S01]  /*f790*/  IMAD.MOV.U32 R181, RZ, RZ, R62 ;  /* 0x000000ffffb57224 */ /* 0x000fe200078e003e */
[----:B------:R-:W-:Y:S01]  /*f7a0*/  HMMA.16816.F32 R56, R8, R16, R56 ;  /* 0x000000100838723c */ /* 0x000fe20000001838 */
[----:B------:R-:W-:Y:S01]  /*f7b0*/  IMAD.MOV.U32 R183, RZ, RZ, R26 ;  /* 0x000000ffffb77224 */ /* 0x000fe200078e001a */
[----:B------:R-:W-:Y:S01]  /*f7c0*/  MOV R176, R27 ;  /* 0x0000001b00b07202 */ /* 0x000fe20000000f00 */
[----:B------:R-:W-:Y:S01]  /*f7d0*/  IMAD.MOV.U32 R188, RZ, RZ, R30 ;  /* 0x000000ffffbc7224 */ /* 0x000fe200078e001e */
[----:B------:R-:W-:Y:S01]  /*f7e0*/  LDSM.16.MT88.4 R24, [R51+0xa400] ;  /* 0x00a400003318783b */ /* 0x000fe20000004200 */
[----:B------:R-:W-:-:S03]  /*f7f0*/  IMAD.MOV.U32 R189, RZ, RZ, R31 ;  /* 0x000000ffffbd7224 */ /* 0x000fc600078e001f */
[----:B---3--:R-:W-:Y:S01]  /*f800*/  HMMA.16816.F32 R60, R8, R12, R132 ;  /* 0x0000000c083c723c */ /* 0x008fe20000001884 */
[----:B------:R-:W-:Y:S02]  /*f810*/  IMAD.MOV.U32 R132, RZ, RZ, R28 ;  /* 0x000000ffff847224 */ /* 0x000fe400078e001c */
[----:B------:R-:W-:Y:S01]  /*f820*/  IMAD.MOV.U32 R133, RZ, RZ, R29 ;  /* 0x000000ffff857224 */ /* 0x000fe200078e001d */
[----:B------:R-:W1:Y:S04]  /*f830*/  S2R R2, SR_CTAID.X ;  /* 0x0000000000027919 */ /* 0x000e680000002500 */
[C---:B------:R-:W-:Y:S01]  /*f840*/  HMMA.16816.F32 R112, R4.reuse, R16, R112 ;  /* 0x000000100470723c */ /* 0x040fe20000001870 */
[----:B------:R-:W2:Y:S07]  /*f850*/  LDSM.16.MT88.4 R28, [R182+0xa400] ;  /* 0x00a40000b61c783b */ /* 0x000eae0000004200 */
[C---:B------:R-:W-:Y:S01]  /*f860*/  HMMA.16816.F32 R124, R4.reuse, R18, R124 ;  /* 0x00000012047c723c */ /* 0x040fe2000000187c */
[----:B------:R-:W3:Y:S07]  /*f870*/  LDSM.16.MT88.4 R16, [R182+0xb400] ;  /* 0x00b40000b610783b */ /* 0x000eee0000004200 */
[C---:B------:R-:W-:Y:S01]  /*f880*/  HMMA.16816.F32 R128, R4.reuse, R12, R128 ;  /* 0x0000000c0480723c */ /* 0x040fe20000001880 */
[----:B------:R-:W4:Y:S07]  /*f890*/  S2R R134, SR_CTAID.X ;  /* 0x0000000000867919 */ /* 0x000f2e0000002500 */
[-C--:B------:R-:W-:Y:S08]  /*f8a0*/  HMMA.16816.F32 R140, R4, R14.reuse, R140 ;  /* 0x0000000e048c723c */ /* 0x080ff0000000188c */
[----:B------:R-:W-:Y:S01]  /*f8b0*/  HMMA.16816.F32 R136, R8, R14, R136 ;  /* 0x0000000e0888723c */ /* 0x000fe20000001888 */
[----:B------:R-:W5:Y:S01]  /*f8c0*/  LDSM.16.MT88.4 R12, [R51+0xb400] ;  /* 0x00b40000330c783b */ /* 0x000f620000004200 */
[--C-:B------:R-:W-:Y:S01]  /*f8d0*/  SHF.R.U32.HI R185, RZ, 0x5, R219.reuse ;  /* 0x00000005ffb97819 */ /* 0x100fe200000116db */
[----:B------:R-:W-:Y:S01]  /*f8e0*/  UIADD3 UR11, UPT, UPT, UR11, 0x1, URZ ;  /* 0x000000010b0b7890 */ /* 0x000fe2000fffe0ff */
[----:B------:R-:W-:-:S02]  /*f8f0*/  SHF.R.U32.HI R186, RZ, 0x5, R219 ;  /* 0x00000005ffba7819 */ /* 0x000fc400000116db */
[----:B-1----:R-:W-:-:S03]  /*f900*/  LEA R2, R2, R185, 0x3 ;  /* 0x000000b902027211 */ /* 0x002fc600078e18ff */
[----:B------:R-:W-:Y:S01]  /*f910*/  LOP3.LUT R0, R243, UR11, R133, 0x96, !PT ;  /* 0x0000000bf3007c12 */ /* 0x000fe2000f8e9685 */
[----:B------:R-:W-:Y:S01]  /*f920*/  IMAD.MOV.U32 R49, RZ, RZ, R101 ;  /* 0x000000ffff317224 */ /* 0x000fe200078e0065 */
[----:B------:R-:W-:Y:S01]  /*f930*/  MOV R120, R102 ;  /* 0x0000006600787202 */ /* 0x000fe20000000f00 */
[----:B------:R-:W-:Y:S01]  /*f940*/  VIADD R2, R2, 0x4 ;  /* 0x0000000402027836 */ /* 0x000fe20000000000 */
[----:B--2---:R-:W-:Y:S01]  /*f950*/  HMMA.16816.F32 R144, R4, R28, R144 ;  /* 0x0000001c0490723c */ /* 0x004fe20000001890 */
[----:B------:R-:W-:Y:S02]  /*f960*/  IMAD.MOV.U32 R121, RZ, RZ, R103 ;  /* 0x000000ffff797224 */ /* 0x000fe400078e0067 */
[----:B----4-:R-:W-:Y:S02]  /*f970*/  IMAD R134, R134, 0x8, R186 ;  /* 0x0000000886867824 */ /* 0x010fe400078e02ba */
[----:B------:R-:W-:-:S03]  /*f980*/  IMAD.WIDE.U32 R2, R2, -0x326172a9, RZ ;  /* 0xcd9e8d5702027825 */ /* 0x000fc600078e00ff */
[----:B------:R-:W-:Y:S01]  /*f990*/  HMMA.16816.F32 R156, R4, R30, R156 ;  /* 0x0000001e049c723c */ /* 0x000fe2000000189c */
[----:B------:R-:W-:-:S07]  /*f9a0*/  IMAD.WIDE.U32 R134, R134, -0x326172a9, RZ ;  /* 0xcd9e8d5786867825 */ /* 0x000fce00078e00ff */
[C---:B------:R-:W-:Y:S08]  /*f9b0*/  HMMA.16816.F32 R160, R4.reuse, R24, R160 ;  /* 0x0000001804a0723c */ /* 0x040ff000000018a0 */
[C---:B------:R-:W-:Y:S08]  /*f9c0*/  HMMA.16816.F32 R172, R4.reuse, R26, R172 ;  /* 0x0000001a04ac723c */ /* 0x040ff000000018ac */
[C---:B---3--:R-:W-:Y:S08]  /*f9d0*/  HMMA.16816.F32 R72, R4.reuse, R16, R72 ;  /* 0x000000100448723c */ /* 0x048ff00000001848 */
[C---:B------:R-:W-:Y:S08]  /*f9e0*/  HMMA.16816.F32 R76, R4.reuse, R18, R76 ;  /* 0x00000012044c723c */ /* 0x040ff0000000184c */
[C---:B-----5:R-:W-:Y:S08]  /*f9f0*/  HMMA.16816.F32 R88, R4.reuse, R12, R88 ;  /* 0x0000000c0458723c */ /* 0x060ff00000001858 */
[----:B------:R-:W-:Y:S01]  /*fa00*/  HMMA.16816.F32 R100, R4, R14, R92 ;  /* 0x0000000e0464723c */ /* 0x000fe2000000185c */
[----:B------:R-:W-:-:S05]  /*fa10*/  IMAD.WIDE.U32 R6, R0, -0x326172a9, RZ ;  /* 0xcd9e8d5700067825 */ /* 0x000fca00078e00ff */
[C-C-:B------:R-:W-:Y:S02]  /*fa20*/  LOP3.LUT R4, R33.reuse, R134, R7.reuse, 0x96, !PT ;  /* 0x0000008621047212 */ /* 0x140fe400078e9607 */
[----:B------:R-:W-:Y:S02]  /*fa30*/  LOP3.LUT R2, R33, R2, R7, 0x96, !PT ;  /* 0x0000000221027212 */ /* 0x000fe400078e9607 */
[CC--:B------:R-:W-:Y:S02]  /*fa40*/  LOP3.LUT R3, R35.reuse, R6.reuse, R123, 0x96, !PT ;  /* 0x0000000623037212 */ /* 0x0c0fe400078e967b */
[----:B------:R-:W-:Y:S01]  /*fa50*/  LOP3.LUT R0, R35, R6, R45, 0x96, !PT ;  /* 0x0000000623007212 */ /* 0x000fe200078e962d */
[----:B------:R-:W-:Y:S01]  /*fa60*/  HMMA.16816.F32 R148, R8, R28, R148 ;  /* 0x0000001c0894723c */ /* 0x000fe20000001894 */
[----:B------:R-:W-:-:S07]  /*fa70*/  IMAD.WIDE.U32 R6, R2, -0x2daee0ad, RZ ;  /* 0xd2511f5302067825 */ /* 0x000fce00078e00ff */
[----:B------:R-:W-:Y:S01]  /*fa80*/  HMMA.16816.F32 R104, R8, R30, R104 ;  /* 0x0000001e0868723c */ /* 0x000fe20000001868 */
[----:B------:R-:W-:-:S07]  /*fa90*/  LOP3.LUT R2, R39, R188, R7, 0x96, !PT ;  /* 0x000000bc27027212 */ /* 0x000fce00078e9607 */
[C---:B------:R-:W-:Y:S08]  /*faa0*/  HMMA.16816.F32 R108, R8.reuse, R24, R108 ;  /* 0x00000018086c723c */ /* 0x040ff0000000186c */
[C---:B------:R-:W-:Y:S08]  /*fab0*/  HMMA.16816.F32 R168, R8.reuse, R26, R168 ;  /* 0x0000001a08a8723c */ /* 0x040ff000000018a8 */
[C---:B------:R-:W-:Y:S08]  /*fac0*/  HMMA.16816.F32 R92, R8.reuse, R16, R68 ;  /* 0x00000010085c723c */ /* 0x040ff00000001844 */
[C---:B------:R-:W-:Y:S08]  /*fad0*/  HMMA.16816.F32 R80, R8.reuse, R18, R80 ;  /* 0x000000120850723c */ /* 0x040ff00000001850 */
[----:B------:R-:W-:Y:S01]  /*fae0*/  HMMA.16816.F32 R84, R8, R12, R84 ;  /* 0x0000000c0854723c */ /* 0x000fe20000001854 */
[----:B------:R-:W-:-:S07]  /*faf0*/  IMAD.WIDE.U32 R12, R3, -0x2daee0ad, RZ ;  /* 0xd2511f53030c7825 */ /* 0x000fce00078e00ff */
[----:B------:R-:W-:Y:S01]  /*fb00*/  HMMA.16816.F32 R96, R8, R14, R96 ;  /* 0x0000000e0860723c */ /* 0x000fe20000001860 */
[----:B------:R-:W-:Y:S01]  /*fb10*/  IMAD.WIDE.U32 R8, R4, -0x2daee0ad, RZ ;  /* 0xd2511f5304087825 */ /* 0x000fe200078e00ff */
[----:B------:R-:W-:Y:S01]  /*fb20*/  MOV R186, R184 ;  /* 0x000000b800ba7202 */ /* 0x000fe20000000f00 */
[----:B------:R-:W-:Y:S02]  /*fb30*/  LDSM.16.MT88.4 R28, [R51+0x9800] ;  /* 0x00980000331c783b */ /* 0x000fe40000004200 */
[----:B------:R-:W-:Y:S01]  /*fb40*/  IMAD.WIDE.U32 R10, R0, -0x2daee0ad, RZ ;  /* 0xd2511f53000a7825 */ /* 0x000fe200078e00ff */
[----:B------:R-:W-:Y:S01]  /*fb50*/  LOP3.LUT R4, R39, R120, R9, 0x96, !PT ;  /* 0x0000007827047212 */ /* 0x000fe200078e9609 */
[----:B------:R-:W-:Y:S01]  /*fb60*/  LDSM.16.MT88.4 R24, [R182+0xb800] ;  /* 0x00b80000b618783b */ /* 0x000fe20000004200 */
[C---:B------:R-:W-:Y:S02]  /*fb70*/  LOP3.LUT R3, R40.reuse, R8, R13, 0x96, !PT ;  /* 0x0000000828037212 */ /* 0x040fe400078e960d */
[----:B------:R-:W-:Y:S01]  /*fb80*/  LOP3.LUT R0, R40, R6, R11, 0x96, !PT ;  /* 0x0000000628007212 */ /* 0x000fe200078e960b */
[----:B------:R-:W-:-:S02]  /*fb90*/  IMAD.MOV.U32 R188, RZ, RZ, R181 ;  /* 0x000000ffffbc7224 */ /* 0x000fc400078e00b5 */
[----:B------:R-:W-:Y:S02]  /*fba0*/  IMAD.MOV.U32 R184, RZ, RZ, R180 ;  /* 0x000000ffffb87224 */ /* 0x000fe400078e00b4 */
[----:B------:R-:W-:-:S04]  /*fbb0*/  IMAD.WIDE.U32 R6, R4, -0x326172a9, RZ ;  /* 0xcd9e8d5704067825 */ /* 0x000fc800078e00ff */
[----:B------:R-:W-:-:S04]  /*fbc0*/  IMAD.WIDE.U32 R4, R2, -0x326172a9, RZ ;  /* 0xcd9e8d5702047825 */ /* 0x000fc800078e00ff */
[----:B------:R-:W-:-:S04]  /*fbd0*/  IMAD.WIDE.U32 R180, R3, -0x326172a9, RZ ;  /* 0xcd9e8d5703b47825 */ /* 0x000fc800078e00ff */
[----:B------:R-:W-:Y:S01]  /*fbe0*/  IMAD.WIDE.U32 R70, R0, -0x326172a9, RZ ;  /* 0xcd9e8d5700467825 */ /* 0x000fe200078e00ff */
[C---:B------:R-:W-:Y:S02]  /*fbf0*/  LOP3.LUT R0, R52.reuse, R122, R7, 0x96, !PT ;  /* 0x0000007a34007212 */ /* 0x040fe400078e9607 */
[----:B------:R-:W-:Y:S02]  /*fc00*/  LOP3.LUT R2, R52, R44, R5, 0x96, !PT ;  /* 0x0000002c34027212 */ /* 0x000fe400078e9605 */
[C---:B------:R-:W-:Y:S02]  /*fc10*/  LOP3.LUT R8, R197.reuse, R6, R181, 0x96, !PT ;  /* 0x00000006c5087212 */ /* 0x040fe400078e96b5 */
[----:B------:R-:W-:Y:S01]  /*fc20*/  LOP3.LUT R7, R197, R4, R71, 0x96, !PT ;  /* 0x00000004c5077212 */ /* 0x000fe200078e9647 */
        /* <DEDUP_REMOVED lines=10> */
[----:B------:R-:W-:-:S02]  /*fcd0*/  IMAD.MOV.U32 R135, RZ, RZ, R48 ;  /* 0x000000ffff877224 */ /* 0x000fc400078e0030 */
[----:B------:R-:W-:-:S04]  /*fce0*/  IMAD.WIDE.U32 R4, R0, -0x326172a9, RZ ;  /* 0xcd9e8d5700047825 */ /* 0x000fc800078e00ff */
[----:B------:R-:W-:-:S04]  /*fcf0*/  IMAD.WIDE.U32 R48, R6, -0x326172a9, RZ ;  /* 0xcd9e8d5706307825 */ /* 0x000fc800078e00ff */
[----:B------:R-:W-:-:S04]  /*fd00*/  IMAD.WIDE.U32 R40, R3, -0x326172a9, RZ ;  /* 0xcd9e8d5703287825 */ /* 0x000fc800078e00ff */
[----:B------:R-:W-:Y:S01]  /*fd10*/  IMAD.WIDE.U32 R2, R2, -0x326172a9, RZ ;  /* 0xcd9e8d5702027825 */ /* 0x000fe200078e00ff */
[C---:B------:R-:W-:Y:S02]  /*fd20*/  LOP3.LUT R0, R203.reuse, R48, R5, 0x96, !PT ;  /* 0x00000030cb007212 */ /* 0x040fe400078e9605 */
[----:B------:R-:W-:Y:S01]  /*fd30*/  MOV R9, R4 ;  /* 0x0000000400097202 */ /* 0x000fe20000000f00 */
[----:B------:R-:W-:Y:S01]  /*fd40*/  IMAD.MOV.U32 R6, RZ, RZ, R2 ;  /* 0x000000ffff067224 */ /* 0x000fe200078e0002 */
[C---:B------:R-:W-:Y:S02]  /*fd50*/  PRMT R11, R4.reuse, 0x7771, RZ ;  /* 0x00007771040b7816 */ /* 0x040fe400000000ff */
[C---:B------:R-:W-:Y:S02]  /*fd60*/  PRMT R8, R4.reuse, 0x7773, RZ ;  /* 0x0000777304087816 */ /* 0x040fe400000000ff */
[----:B------:R-:W-:Y:S02]  /*fd70*/  PRMT R7, R4, 0x7772, RZ ;  /* 0x0000777204077816 */ /* 0x000fe400000000ff */
[----:B------:R-:W-:Y:S01]  /*fd80*/  LOP3.LUT R5, R203, R40, R3, 0x96, !PT ;  /* 0x00000028cb057212 */ /* 0x000fe200078e9603 */
[----:B------:R-:W-:Y:S01]  /*fd90*/  FFMA.FTZ R3, R211, UR10, -R21 ;  /* 0x0000000ad3037c23 */ /* 0x000fe20008010815 */
[----:B------:R-:W-:-:S02]  /*fda0*/  PRMT R10, R2, 0x7771, RZ ;  /* 0x00007771020a7816 */ /* 0x000fc400000000ff */
[C---:B------:R-:W-:Y:S02]  /*fdb0*/  PRMT R4, R2.reuse, 0x7773, RZ ;  /* 0x0000777302047816 */ /* 0x040fe400000000ff */
[----:B------:R-:W-:Y:S01]  /*fdc0*/  PRMT R2, R2, 0x7772, RZ ;  /* 0x0000777202027816 */ /* 0x000fe200000000ff */
[----:B------:R1:W-:Y:S03]  /*fdd0*/  MUFU.EX2 R203, R3 ;  /* 0x0000000300cb7308 */ /* 0x0003e60000000800 */
[----:B------:R-:W-:Y:S02]  /*fde0*/  PRMT R19, R2, 0x5410, R4 ;  /* 0x0000541002137816 */ /* 0x000fe40000000004 */
[----:B------:R-:W-:-:S04]  /*fdf0*/  LOP3.LUT R2, R6, 0xff, RZ, 0xc0, !PT ;  /* 0x000000ff06027812 */ /* 0x000fc800078ec0ff */
[----:B------:R-:W-:Y:S02]  /*fe00*/  PRMT R18, R2, 0x5410, R10 ;  /* 0x0000541002127816 */ /* 0x000fe4000000000a */
[----:B------:R-:W-:Y:S02]  /*fe10*/  LOP3.LUT R2, R0, 0xffff, RZ, 0xc0, !PT ;  /* 0x0000ffff00027812 */ /* 0x000fe400078ec0ff */
[----:B-1----:R-:W-:-:S04]  /*fe20*/  LOP3.LUT R3, R9, 0xff, RZ, 0xc0, !PT ;  /* 0x000000ff09037812 */ /* 0x002fc800078ec0ff */
[----:B------:R-:W-:Y:S01]  /*fe30*/  PRMT R11, R3, 0x5410, R11 ;  /* 0x00005410030b7816 */ /* 0x000fe2000000000b */
[----:B------:R-:W-:Y:S01]  /*fe40*/  FFMA.FTZ R3, R202, UR10, -R21 ;  /* 0x0000000aca037c23 */ /* 0x000fe20008010815 */
[----:B------:R-:W-:-:S03]  /*fe50*/  SHF.R.U32.HI R2, RZ, 0x8, R2 ;  /* 0x00000008ff027819 */ /* 0x000fc60000011602 */
[----:B------:R1:W-:Y:S01]  /*fe60*/  MUFU.EX2 R202, R3 ;  /* 0x0000000300ca7308 */ /* 0x0003e20000000800 */
[----:B------:R-:W-:Y:S01]  /*fe70*/  PRMT R13, R7, 0x5410, R8 ;  /* 0x00005410070d7816 */ /* 0x000fe20000000008 */
[----:B------:R-:W-:Y:S01]  /*fe80*/  FFMA.FTZ R4, R206, UR10, -R21 ;  /* 0x0000000ace047c23 */ /* 0x000fe20008010815 */
[----:B-1----:R-:W-:-:S04]  /*fe90*/  LOP3.LUT R3, R0, 0xff, RZ, 0xc0, !PT ;  /* 0x000000ff00037812 */ /* 0x002fc800078ec0ff */
[----:B------:R-:W-:Y:S01]  /*fea0*/  PRMT R8, R3, 0x5410, R2 ;  /* 0x0000541003087816 */ /* 0x000fe20000000002 */
[----:B------:R-:W-:Y:S01]  /*feb0*/  FFMA.FTZ R2, R231, UR10, -R38 ;  /* 0x0000000ae7027c23 */ /* 0x000fe20008010826 */
[----:B------:R-:W-:Y:S02]  /*fec0*/  PRMT R3, R0, 0x7632, R3 ;  /* 0x0000763200037816 */ /* 0x000fe40000000003 */
[----:B------:R-:W-:Y:S01]  /*fed0*/  SHF.R.U32.HI R0, RZ, 0x18, R0 ;  /* 0x00000018ff007819 */ /* 0x000fe20000011600 */
[----:B------:R1:W-:Y:S08]  /*fee0*/  MUFU.EX2 R191, R2 ;  /* 0x0000000200bf7308 */ /* 0x0003f00000000800 */
[----:B------:R2:W-:Y:S01]  /*fef0*/  MUFU.EX2 R206, R4 ;  /* 0x0000000400ce7308 */ /* 0x0005e20000000800 */
[----:B-1----:R-:W-:Y:S01]  /*ff00*/  LOP3.LUT R2, R3, 0xff, RZ, 0xc0, !PT ;  /* 0x000000ff03027812 */ /* 0x002fe200078ec0ff */
[----:B------:R-:W-:-:S03]  /*ff10*/  FFMA.FTZ R3, R223, UR10, -R38 ;  /* 0x0000000adf037c23 */ /* 0x000fc60008010826 */
[----:B------:R-:W-:Y:S02]  /*ff20*/  PRMT R9, R2, 0x5410, R0 ;  /* 0x0000541002097816 */ /* 0x000fe40000000000 */
[----:B------:R-:W-:Y:S01]  /*ff30*/  LOP3.LUT R0, R5, 0xffff, RZ, 0xc0, !PT ;  /* 0x0000ffff05007812 */ /* 0x000fe200078ec0ff */
[----:B--2---:R-:W-:Y:S01]  /*ff40*/  FFMA.FTZ R4, R201, UR10, -R21 ;  /* 0x0000000ac9047c23 */ /* 0x004fe20008010815 */
[----:B------:R-:W-:Y:S01]  /*ff50*/  PRMT R2, R5, 0x7632, R2 ;  /* 0x0000763205027816 */ /* 0x000fe20000000002 */
[----:B------:R1:W-:Y:S08]  /*ff60*/  MUFU.EX2 R198, R3 ;  /* 0x0000000300c67308 */ /* 0x0003f00000000800 */
[----:B------:R2:W3:Y:S01]  /*ff70*/  MUFU.EX2 R201, R4 ;  /* 0x0000000400c97308 */ /* 0x0004e20000000800 */
[----:B-1----:R-:W-:-:S02]  /*ff80*/  SHF.R.U32.HI R3, RZ, 0x8, R0 ;  /* 0x00000008ff037819 */ /* 0x002fc40000011600 */
[----:B------:R-:W-:Y:S02]  /*ff90*/  LOP3.LUT R0, R2, 0xff, RZ, 0xc0, !PT ;  /* 0x000000ff02007812 */ /* 0x000fe400078ec0ff */
[----:B--2---:R-:W-:Y:S02]  /*ffa0*/  LOP3.LUT R4, R5, 0xff, RZ, 0xc0, !PT ;  /* 0x000000ff05047812 */ /* 0x004fe400078ec0ff */
[----:B------:R-:W-:Y:S01]  /*ffb0*/  SHF.R.U32.HI R5, RZ, 0x18, R5 ;  /* 0x00000018ff057819 */ /* 0x000fe20000011605 */
[----:B------:R-:W-:-:S03]  /*ffc0*/  FFMA.FTZ R2, R210, UR10, -R38 ;  /* 0x0000000ad2027c23 */ /* 0x000fc60008010826 */
[----:B------:R-:W-:Y:S01]  /*ffd0*/  PRMT R17, R0, 0x5410, R5 ;  /* 0x0000541000117816 */ /* 0x000fe20000000005 */
[----:B------:R-:W-:Y:S01]  /*ffe0*/  FFMA.FTZ R0, R208, UR10, -R38 ;  /* 0x0000000ad0007c23 */ /* 0x000fe20008010826 */
[----:B------:R-:W-:Y:S02]  /*fff0*/  IMAD.MOV.U32 R123, RZ, RZ, R190 ;  /* 0x000000ffff7b7224 */ /* 0x000fe400078e00be */
[----:B------:R1:W-:Y:S08]  /*10000*/  MUFU.EX2 R190, R2 ;  /* 0x0000000200be7308 */ /* 0x0003f00000000800 */
[----:B------:R2:W4:Y:S01]  /*10010*/  MUFU.EX2 R197, R0 ;  /* 0x0000000000c57308 */ /* 0x0005220000000800 */
[----:B------:R-:W-:Y:S01]  /*10020*/  FFMA.FTZ R48, R204, UR10, -R21 ;  /* 0x0000000acc307c23 */ /* 0x000fe20008010815 */
[----:B------:R-:W-:Y:S01]  /*10030*/  FFMA.FTZ R68, R186, R32, R43 ;  /* 0x00000020ba447223 */ /* 0x000fe2000001002b */
[----:B------:R-:W-:Y:S01]  /*10040*/  IMAD.MOV.U32 R204, RZ, RZ, R187 ;  /* 0x000000ffffcc7224 */ /* 0x000fe200078e00bb */
[----:B------:R-:W-:Y:S01]  /*10050*/  MOV R186, R188 ;  /* 0x000000bc00ba7202 */ /* 0x000fe20000000f00 */
[--C-:B-1----:R-:W-:Y:S01]  /*10060*/  FFMA.FTZ R2, R233, UR10, -R22.reuse ;  /* 0x0000000ae9027c23 */ /* 0x102fe20008010816 */
[----:B--2---:R-:W-:-:S04]  /*10070*/  FFMA.FTZ R0, R235, UR10, -R22 ;  /* 0x0000000aeb007c23 */ /* 0x004fc80008010816 */
[----:B------:R1:W-:Y:S01]  /*10080*/  MUFU.EX2 R189, R0 ;  /* 0x0000000000bd7308 */ /* 0x0003e20000000800 */
[----:B------:R-:W-:Y:S02]  /*10090*/  PRMT R12, R4, 0x5410, R3 ;  /* 0x00005410040c7816 */ /* 0x000fe40000000003 */
[----:B------:R-:W-:-:S05]  /*100a0*/  LOP3.LUT R3, R13, 0xff00ff, RZ, 0xc0, !PT ;  /* 0x00ff00ff0d037812 */ /* 0x000fca00078ec0ff */
[----:B------:R3:W2:Y:S01]  /*100b0*/  MUFU.EX2 R188, R2 ;  /* 0x0000000200bc7308 */ /* 0x0006a20000000800 */
[----:B-1----:R-:W-:-:S07]  /*100c0*/  FFMA.FTZ R0, R230, UR10, -R22 ;  /* 0x0000000ae6007c23 */ /* 0x002fce0008010816 */
[----:B------:R1:W-:Y:S01]  /*100d0*/  MUFU.EX2 R187, R0 ;  /* 0x0000000000bb7308 */ /* 0x0003e20000000800 */
[----:B---3--:R-:W-:Y:S02]  /*100e0*/  F2FP.F16.F32.PACK_AB R2, R201, R202 ;  /* 0x000000cac902723e */ /* 0x008fe400000000ff */
[----:B-1----:R-:W-:-:S05]  /*100f0*/  HSET2.LE.AND R0, R11, R20, PT ;  /* 0x000000140b007233 */ /* 0x002fca0003803000 */
[----:B------:R-:W-:Y:S02]  /*10100*/  LOP3.LUT R10, R2, R0, RZ, 0xc0, !PT ;  /* 0x00000000020a7212 */ /* 0x000fe400078ec0ff */
[----:B------:R-:W-:Y:S02]  /*10110*/  HSET2.LE.AND R0, R3, R20, PT ;  /* 0x0000001403007233 */ /* 0x000fe40003803000 */
[----:B----4-:R-:W-:-:S04]  /*10120*/  F2FP.F16.F32.PACK_AB R2, R197, R190 ;  /* 0x000000bec502723e */ /* 0x010fc800000000ff */
[----:B------:R-:W-:Y:S02]  /*10130*/  LOP3.LUT R11, R2, R0, RZ, 0xc0, !PT ;  /* 0x00000000020b7212 */ /* 0x000fe400078ec0ff */
[----:B------:R-:W-:Y:S02]  /*10140*/  HSET2.LE.AND R0, R8, R20, PT ;  /* 0x0000001408007233 */ /* 0x000fe40003803000 */
[----:B------:R-:W-:-:S04]  /*10150*/  F2FP.F16.F32.PACK_AB R2, R206, R203 ;  /* 0x000000cbce02723e */ /* 0x000fc800000000ff */
[----:B------:R-:W-:Y:S02]  /*10160*/  LOP3.LUT R8, R2, R0, RZ, 0xc0, !PT ;  /* 0x0000000002087212 */ /* 0x000fe400078ec0ff */
[--C-:B------:R-:W-:Y:S02]  /*10170*/  HSET2.LE.AND R0, R9, R20.reuse, PT ;  /* 0x0000001409007233 */ /* 0x100fe40003803000 */
[----:B------:R-:W-:Y:S01]  /*10180*/  F2FP.F16.F32.PACK_AB R2, R198, R191 ;  /* 0x000000bfc602723e */ /* 0x000fe200000000ff */
[--C-:B------:R-:W-:Y:S01]  /*10190*/  FFMA.FTZ R5, R236, UR10, -R23.reuse ;  /* 0x0000000aec057c23 */ /* 0x100fe20008010817 */
[----:B------:R-:W-:Y:S01]  /*101a0*/  FFMA.FTZ R6, R234, UR10, -R23 ;  /* 0x0000000aea067c23 */ /* 0x000fe20008010817 */
[----:B------:R-:W-:Y:S01]  /*101b0*/  FFMA.FTZ R53, R196, UR10, -R21 ;  /* 0x0000000ac4357c23 */ /* 0x000fe20008010815 */
[----:B------:R-:W-:Y:S01]  /*101c0*/  LOP3.LUT R9, R2, R0, RZ, 0xc0, !PT ;  /* 0x0000000002097212 */ /* 0x000fe200078ec0ff */
[----:B------:R-:W-:Y:S01]  /*101d0*/  IMAD.MOV.U32 R196, RZ, RZ, R183 ;  /* 0x000000ffffc47224 */ /* 0x000fe200078e00b7 */
[----:B------:R-:W-:Y:S01]  /*101e0*/  HSET2.LE.AND R0, R12, R20, PT ;  /* 0x000000140c007233 */ /* 0x000fe20003803000 */
[----:B------:R-:W-:Y:S01]  /*101f0*/  MUFU.EX2 R183, R5 ;  /* 0x0000000500b77308 */ /* 0x000fe20000000800 */
[----:B------:R-:W1:Y:S01]  /*10200*/  LDSM.16.MT88.4 R12, [R182+0x9800] ;  /* 0x00980000b60c783b */ /* 0x000e620000004200 */
[----:B------:R-:W-:Y:S01]  /*10210*/  FFMA.FTZ R4, R209, UR10, -R22 ;  /* 0x0000000ad1047c23 */ /* 0x000fe20008010816 */
[----:B------:R-:W-:-:S05]  /*10220*/  IMAD.MOV.U32 R233, RZ, RZ, R186 ;  /* 0x000000ffffe97224 */ /* 0x000fca00078e00ba */
[----:B------:R-:W3:Y:S01]  /*10230*/  MUFU.EX2 R181, R6 ;  /* 0x0000000600b57308 */ /* 0x000ee20000000800 */
[--C-:B------:R-:W-:Y:S01]  /*10240*/  FFMA.FTZ R7, R232, UR10, -R23.reuse ;  /* 0x0000000ae8077c23 */ /* 0x100fe20008010817 */
[----:B------:R-:W-:Y:S01]  /*10250*/  FFMA.FTZ R16, R229, UR10, -R23 ;  /* 0x0000000ae5107c23 */ /* 0x000fe20008010817 */
[----:B------:R-:W-:-:S05]  /*10260*/  IMAD.MOV.U32 R209, RZ, RZ, R185 ;  /* 0x000000ffffd17224 */ /* 0x000fca00078e00b9 */
[----:B------:R4:W5:Y:S01]  /*10270*/  MUFU.EX2 R186, R4 ;  /* 0x0000000400ba7308 */ /* 0x0009620000000800 */
[----:B------:R-:W-:Y:S02]  /*10280*/  MOV R235, R184 ;  /* 0x000000b800eb7202 */ /* 0x000fe40000000f00 */
[----:B--2---:R-:W-:-:S05]  /*10290*/  F2FP.F16.F32.PACK_AB R2, R188, R189 ;  /* 0x000000bdbc02723e */ /* 0x004fca00000000ff */
[----:B------:R-:W-:Y:S08]  /*102a0*/  MUFU.EX2 R184, R7 ;  /* 0x0000000700b87308 */ /* 0x000ff00000000800 */
[----:B------:R-:W2:Y:S01]  /*102b0*/  MUFU.EX2 R185, R16 ;  /* 0x0000001000b97308 */ /* 0x000ea20000000800 */
[----:B----4-:R-:W-:Y:S02]  /*102c0*/  LOP3.LUT R4, R2, R0, RZ, 0xc0, !PT ;  /* 0x0000000002047212 */ /* 0x010fe400078ec0ff */
[----:B------:R-:W-:-:S02]  /*102d0*/  HSET2.LE.AND R0, R17, R20, PT ;  /* 0x0000001411007233 */ /* 0x000fc40003803000 */
[----:B---3--:R-:W-:Y:S02]  /*102e0*/  F2FP.F16.F32.PACK_AB R2, R181, R183 ;  /* 0x000000b7b502723e */ /* 0x008fe400000000ff */
[----:B------:R-:W-:Y:S02]  /*102f0*/  LOP3.LUT R3, R19, 0xff00ff, RZ, 0xc0, !PT ;  /* 0x00ff00ff13037812 */ /* 0x000fe400078ec0ff */
[----:B------:R-:W-:Y:S02]  /*10300*/  LOP3.LUT R5, R2, R0, RZ, 0xc0, !PT ;  /* 0x0000000002057212 */ /* 0x000fe400078ec0ff */
[----:B------:R-:W-:Y:S02]  /*10310*/  HSET2.LE.AND R0, R18, R20, PT ;  /* 0x0000001412007233 */ /* 0x000fe40003803000 */
[----:B-----5:R-:W-:-:S04]  /*10320*/  F2FP.F16.F32.PACK_AB R2, R186, R187 ;  /* 0x000000bbba02723e */ /* 0x020fc800000000ff */
[----:B------:R-:W-:Y:S01]  /*10330*/  LOP3.LUT R6, R2, R0, RZ, 0xc0, !PT ;  /* 0x0000000002067212 */ /* 0x000fe200078ec0ff */
[----:B------:R-:W-:Y:S01]  /*10340*/  IMAD.MOV.U32 R120, RZ, RZ, R54 ;  /* 0x000000ffff787224 */ /* 0x000fe200078e0036 */
[----:B------:R-:W-:Y:S02]  /*10350*/  HSET2.LE.AND R0, R3, R20, PT ;  /* 0x0000001403007233 */ /* 0x000fe40003803000 */
[----:B------:R-:W-:Y:S01]  /*10360*/  MOV R121, R55 ;  /* 0x0000003700797202 */ /* 0x000fe20000000f00 */
[--C-:B------:R-:W-:Y:S01]  /*10370*/  FFMA.FTZ R40, R205, UR10, -R22.reuse ;  /* 0x0000000acd287c23 */ /* 0x100fe20008010816 */
[----:B--2---:R-:W-:Y:S01]  /*10380*/  F2FP.F16.F32.PACK_AB R2, R185, R184 ;  /* 0x000000b8b902723e */ /* 0x004fe200000000ff */
[--C-:B------:R-:W-:Y:S01]  /*10390*/  FFMA.FTZ R54, R178, UR10, -R21.reuse ;  /* 0x0000000ab2367c23 */ /* 0x100fe20008010815 */
[----:B------:R-:W-:Y:S01]  /*103a0*/  FFMA.FTZ R55, R34, UR10, -R21 ;  /* 0x0000000a22377c23 */ /* 0x000fe20008010815 */
[--C-:B------:R-:W-:Y:S01]  /*103b0*/  FFMA.FTZ R39, R195, UR10, -R22.reuse ;  /* 0x0000000ac3277c23 */ /* 0x100fe20008010816 */
[----:B------:R-:W-:Y:S01]  /*103c0*/  LOP3.LUT R7, R2, R0, RZ, 0xc0, !PT ;  /* 0x0000000002077212 */ /* 0x000fe200078ec0ff */
[--C-:B------:R-:W-:Y:S01]  /*103d0*/  FFMA.FTZ R21, R179, UR10, -R22.reuse ;  /* 0x0000000ab3157c23 */ /* 0x100fe20008010816 */
[----:B------:R-:W-:Y:S01]  /*103e0*/  FFMA.FTZ R22, R42, UR10, -R22 ;  /* 0x0000000a2a167c23 */ /* 0x000fe20008010816 */
[--C-:B------:R-:W-:Y:S01]  /*103f0*/  FFMA.FTZ R42, R207, UR10, -R23.reuse ;  /* 0x0000000acf2a7c23 */ /* 0x100fe20008010817 */
[----:B------:R-:W-:Y:S01]  /*10400*/  FFMA.FTZ R43, R194, UR10, -R23 ;  /* 0x0000000ac22b7c23 */ /* 0x000fe20008010817 */
[----:B------:R-:W-:Y:S01]  /*10410*/  MOV R69, R152 ;  /* 0x0000009800457202 */ /* 0x000fe20000000f00 */
[----:B------:R-:W-:Y:S01]  /*10420*/  IMAD.MOV.U32 R229, RZ, RZ, R153 ;  /* 0x000000ffffe57224 */ /* 0x000fe200078e0099 */
[----:B------:R-:W-:Y:S01]  /*10430*/  MOV R194, R155 ;  /* 0x0000009b00c27202 */ /* 0x000fe20000000f00 */
[----:B------:R-:W-:Y:S01]  /*10440*/  IMAD.MOV.U32 R207, RZ, RZ, R154 ;  /* 0x000000ffffcf7224 */ /* 0x000fe200078e009a */
[----:B------:R-:W-:Y:S01]  /*10450*/  MOV R153, R118 ;  /* 0x0000007600997202 */ /* 0x000fe20000000f00 */
[----:B------:R-:W-:Y:S01]  /*10460*/  IMAD.MOV.U32 R232, RZ, RZ, R135 ;  /* 0x000000ffffe87224 */ /* 0x000fe200078e0087 */
[----:B-1----:R-:W-:Y:S01]  /*10470*/  HMMA.16816.F32 R112, R4, R12, R112 ;  /* 0x0000000c0470723c */ /* 0x002fe20000001870 */
[----:B------:R-:W-:Y:S01]  /*10480*/  IMAD.MOV.U32 R155, RZ, RZ, R116 ;  /* 0x000000ffff9b7224 */ /* 0x000fe200078e0074 */
[----:B------:R-:W1:Y:S01]  /*10490*/  LDSM.16.MT88.4 R16, [R182+0xa800] ;  /* 0x00a80000b610783b */ /* 0x000e620000004200 */
[----:B------:R-:W-:-:S02]  /*104a0*/  IMAD.MOV.U32 R154, RZ, RZ, R117 ;  /* 0x000000ffff9a7224 */ /* 0x000fc400078e0075 */
[----:B------:R-:W-:Y:S01]  /*104b0*/  IMAD.MOV.U32 R152, RZ, RZ, R119 ;  /* 0x000000ffff987224 */ /* 0x000fe200078e0077 */
[----:B------:R-:W-:Y:S02]  /*104c0*/  LDSM.16.MT88.4 R32, [R51+0xb800] ;  /* 0x00b800003320783b */ /* 0x000fe40000004200 */
[----:B------:R-:W-:Y:S08]  /*104d0*/  HMMA.16816.F32 R116, R8, R12, R56 ;  /* 0x0000000c0874723c */ /* 0x000ff00000001838 */
[-C--:B------:R-:W-:Y:S08]  /*104e0*/  HMMA.16816.F32 R124, R4, R14.reuse, R124 ;  /* 0x0000000e047c723c */ /* 0x080ff0000000187c */
[----:B------:R-:W-:Y:S01]  /*104f0*/  HMMA.16816.F32 R132, R8, R14, R64 ;  /* 0x0000000e0884723c */ /* 0x000fe20000001840 */
[----:B------:R-:W2:Y:S01]  /*10500*/  LDSM.16.MT88.4 R12, [R51+0xa800] ;  /* 0x00a80000330c783b */ /* 0x000ea20000004200 */
[----:B------:R-:W-:-:S05]  /*10510*/  LOP3.LUT R2, R192, R70, R41, 0x96, !PT ;  /* 0x00000046c0027212 */ /* 0x000fca00078e9629 */
[----:B------:R-:W-:Y:S01]  /*10520*/  IMAD.WIDE.U32 R2, R2, -0x2daee0ad, RZ ;  /* 0xd2511f5302027825 */ /* 0x000fe200078e00ff */
[----:B------:R-:W-:Y:S04]  /*10530*/  HMMA.16816.F32 R128, R4, R28, R128 ;  /* 0x0000001c0480723c */ /* 0x000fe80000001880 */
[----:B------:R-:W-:Y:S01]  /*10540*/  LOP3.LUT R0, R193, R44, R3, 0x96, !PT ;  /* 0x0000002cc1007212 */ /* 0x000fe200078e9603 */
[----:B------:R-:W-:-:S03]  /*10550*/  IMAD.MOV.U32 R3, RZ, RZ, R2 ;  /* 0x000000ffff037224 */ /* 0x000fc600078e0002 */
[----:B------:R-:W-:Y:S01]  /*10560*/  HMMA.16816.F32 R140, R4, R30, R140 ;  /* 0x0000001e048c723c */ /* 0x000fe2000000188c */
[----:B------:R-:W-:Y:S01]  /*10570*/  MUFU.EX2 R40, R40 ;  /* 0x0000002800287308 */ /* 0x000fe20000000800 */
[----:B------:R-:W-:-:S06]  /*10580*/  LOP3.LUT R3, R3, 0xff, RZ, 0xc0, !PT ;  /* 0x000000ff03037812 */ /* 0x000fcc00078ec0ff */
[----:B-1----:R-:W-:Y:S01]  /*10590*/  HMMA.16816.F32 R144, R4, R16, R144 ;  /* 0x000000100490723c */ /* 0x002fe20000001890 */
[----:B------:R-:W1:Y:S01]  /*105a0*/  MUFU.EX2 R39, R39 ;  /* 0x0000002700277308 */ /* 0x000e620000000800 */
[----:B------:R-:W-:-:S06]  /*105b0*/  MOV R230, R176 ;  /* 0x000000b000e67202 */ /* 0x000fcc0000000f00 */
[----:B------:R-:W-:Y:S01]  /*105c0*/  HMMA.16816.F32 R156, R4, R18, R156 ;  /* 0x00000012049c723c */ /* 0x000fe2000000189c */
[----:B------:R-:W-:-:S07]  /*105d0*/  IMAD.MOV.U32 R208, RZ, RZ, R177 ;  /* 0x000000ffffd07224 */ /* 0x000fce00078e00b1 */
        /* <DEDUP_REMOVED lines=10> */
[----:B------:R-:W-:Y:S02]  /*10680*/  PRMT R7, R2, 0x5410, R4 ;  /* 0x0000541002077816 */ /* 0x000fe40000000004 */
[----:B------:R-:W-:Y:S01]  /*10690*/  LOP3.LUT R2, R0, 0xffff, RZ, 0xc0, !PT ;  /* 0x0000ffff00027812 */ /* 0x000fe200078ec0ff */
[----:B------:R-:W-:Y:S01]  /*106a0*/  MUFU.EX2 R28, R21 ;  /* 0x00000015001c7308 */ /* 0x000fe20000000800 */
[----:B------:R-:W-:-:S03]  /*106b0*/  PRMT R6, R3, 0x5410, R5 ;  /* 0x0000541003067816 */ /* 0x000fc60000000005 */
[----:B------:R-:W-:Y:S01]  /*106c0*/  HMMA.16816.F32 R60, R8, R26, R80 ;  /* 0x0000001a083c723c */ /* 0x000fe20000001850 */
[----:B------:R-:W-:-:S03]  /*106d0*/  PRMT R3, R0, 0x7632, R3 ;  /* 0x0000763200037816 */ /* 0x000fc60000000003 */
[----:B------:R-:W2:Y:S01]  /*106e0*/  MUFU.EX2 R26, R22 ;  /* 0x00000016001a7308 */ /* 0x000ea20000000800 */
[----:B------:R-:W-:Y:S02]  /*106f0*/  LOP3.LUT R5, R0, 0xff, RZ, 0xc0, !PT ;  /* 0x000000ff00057812 */ /* 0x000fe400078ec0ff */
[----:B------:R-:W-:Y:S01]  /*10700*/  SHF.R.U32.HI R2, RZ, 0x8, R2 ;  /* 0x00000008ff027819 */ /* 0x000fe20000011602 */
[--C-:B------:R-:W-:Y:S01]  /*10710*/  FFMA.FTZ R45, R240, UR10, -R23.reuse ;  /* 0x0000000af02d7c23 */ /* 0x100fe20008010817 */
[C---:B------:R-:W-:Y:S01]  /*10720*/  HMMA.16816.F32 R64, R8.reuse, R24, R92 ;  /* 0x000000180840723c */ /* 0x040fe2000000185c */
[----:B------:R-:W-:Y:S01]  /*10730*/  SHF.R.U32.HI R4, RZ, 0x18, R0 ;  /* 0x00000018ff047819 */ /* 0x000fe20000011600 */
[----:B------:R-:W-:Y:S01]  /*10740*/  FFMA.FTZ R23, R239, UR10, -R23 ;  /* 0x0000000aef177c23 */ /* 0x000fe20008010817 */
[----:B------:R-:W-:Y:S01]  /*10750*/  MUFU.EX2 R42, R42 ;  /* 0x0000002a002a7308 */ /* 0x000fe20000000800 */
[----:B------:R-:W-:Y:S01]  /*10760*/  LOP3.LUT R0, R3, 0xff, RZ, 0xc0, !PT ;  /* 0x000000ff03007812 */ /* 0x000fe200078ec0ff */
[----:B------:R-:W-:Y:S01]  /*10770*/  IMAD.MOV.U32 R211, RZ, RZ, R164 ;  /* 0x000000ffffd37224 */ /* 0x000fe200078e00a4 */
[----:B------:R-:W-:Y:S01]  /*10780*/  PRMT R2, R5, 0x5410, R2 ;  /* 0x0000541005027816 */ /* 0x000fe20000000002 */
[----:B------:R-:W-:Y:S01]  /*10790*/  IMAD.MOV.U32 R231, RZ, RZ, R166 ;  /* 0x000000ffffe77224 */ /* 0x000fe200078e00a6 */
[----:B------:R-:W-:Y:S01]  /*107a0*/  MOV R210, R165 ;  /* 0x000000a500d27202 */ /* 0x000fe20000000f00 */
[----:B------:R-:W-:Y:S01]  /*107b0*/  IMAD.MOV.U32 R223, RZ, RZ, R167 ;  /* 0x000000ffffdf7224 */ /* 0x000fe200078e00a7 */
[----:B------:R-:W-:Y:S01]  /*107c0*/  HMMA.16816.F32 R100, R8, R18, R104 ;  /* 0x000000120864723c */ /* 0x000fe20000001868 */
[----:B------:R-:W3:Y:S01]  /*107d0*/  MUFU.EX2 R24, R43 ;  /* 0x0000002b00187308 */ /* 0x000ee20000000800 */
[----:B------:R-:W-:-:S06]  /*107e0*/  PRMT R3, R0, 0x5410, R4 ;  /* 0x0000541000037816 */ /* 0x000fcc0000000004 */
[----:B------:R-:W-:Y:S01]  /*107f0*/  HMMA.16816.F32 R84, R8, R32, R84 ;  /* 0x000000200854723c */ /* 0x000fe20000001854 */
[----:B------:R-:W-:Y:S01]  /*10800*/  LOP3.LUT R0, R7, 0xff00ff, RZ, 0xc0, !PT ;  /* 0x00ff00ff07007812 */ /* 0x000fe200078ec0ff */
[----:B------:R-:W-:Y:S01]  /*10810*/  MUFU.EX2 R25, R45 ;  /* 0x0000002d00197308 */ /* 0x000fe20000000800 */
[----:B------:R-:W-:-:S05]  /*10820*/  HSET2.LE.AND R2, R2, R20, PT ;  /* 0x0000001402027233 */ /* 0x000fca0003803000 */
[----:B------:R-:W-:Y:S01]  /*10830*/  HMMA.16816.F32 R148, R8, R16, R148 ;  /* 0x000000100894723c */ /* 0x000fe20000001894 */
[----:B-1----:R-:W-:Y:S01]  /*10840*/  F2FP.F16.F32.PACK_AB R5, R39, R40 ;  /* 0x000000282705723e */ /* 0x002fe200000000ff */
[----:B------:R-:W1:Y:S01]  /*10850*/  MUFU.EX2 R23, R23 ;  /* 0x0000001700177308 */ /* 0x000e620000000800 */
[----:B------:R-:W-:-:S05]  /*10860*/  HSET2.LE.AND R7, R0, R20, PT ;  /* 0x0000001400077233 */ /* 0x000fca0003803000 */
[----:B------:R-:W-:Y:S01]  /*10870*/  HMMA.16816.F32 R108, R8, R12, R108 ;  /* 0x0000000c086c723c */ /* 0x000fe2000000186c */
[----:B------:R-:W-:Y:S01]  /*10880*/  HSET2.LE.AND R0, R3, R20, PT ;  /* 0x0000001403007233 */ /* 0x000fe20003803000 */
[----:B------:R-:W-:Y:S01]  /*10890*/  MUFU.EX2 R22, R54 ;  /* 0x0000003600167308 */ /* 0x000fe20000000800 */
[----:B------:R-:W-:Y:S02]  /*108a0*/  LOP3.LUT R92, R5, R2, RZ, 0xc0, !PT ;  /* 0x00000002055c7212 */ /* 0x000fe400078ec0ff */
[----:B------:R-:W-:-:S05]  /*108b0*/  MOV R234, R120 ;  /* 0x0000007800ea7202 */ /* 0x000fca0000000f00 */
[----:B------:R-:W4:Y:S01]  /*108c0*/  MUFU.EX2 R21, R55 ;  /* 0x0000003700157308 */ /* 0x000f220000000800 */
[----:B------:R-:W-:Y:S01]  /*108d0*/  HMMA.16816.F32 R164, R8, R30, R136 ;  /* 0x0000001e08a4723c */ /* 0x000fe20000001888 */
[----:B--2---:R-:W-:Y:S01]  /*108e0*/  F2FP.F16.F32.PACK_AB R3, R26, R28 ;  /* 0x0000001c1a03723e */ /* 0x004fe200000000ff */
[----:B------:R-:W-:Y:S01]  /*108f0*/  IMAD.MOV.U32 R195, RZ, RZ, R122 ;  /* 0x000000ffffc37224 */ /* 0x000fe200078e007a */
[----:B------:R-:W-:Y:S01]  /*10900*/  LOP3.LUT R2, R192, R180, R49, 0x96, !PT ;  /* 0x000000b4c0027212 */ /* 0x000fe200078e9631 */
[----:B------:R-:W-:-:S03]  /*10910*/  FADD.FTZ R27, R229, R68 ;  /* 0x00000044e51b7221 */ /* 0x000fc60000010000 */
[----:B------:R-:W-:Y:S01]  /*10920*/  MUFU.EX2 R48, R48 ;  /* 0x0000003000307308 */ /* 0x000fe20000000800 */
[C---:B------:R-:W-:Y:S01]  /*10930*/  HMMA.16816.F32 R104, R8.reuse, R14, R168 ;  /* 0x0000000e0868723c */ /* 0x040fe200000018a8 */
[----:B---3--:R-:W-:Y:S01]  /*10940*/  F2FP.F16.F32.PACK_AB R4, R24, R42 ;  /* 0x0000002a1804723e */ /* 0x008fe200000000ff */
[----:B------:R-:W-:Y:S01]  /*10950*/  IMAD.MOV.U32 R236, RZ, RZ, R121 ;  /* 0x000000ffffec7224 */ /* 0x000fe200078e0079 */
[----:B------:R-:W-:Y:S01]  /*10960*/  MOV R205, R123 ;  /* 0x0000007b00cd7202 */ /* 0x000fe20000000f00 */
[----:B------:R-:W-:Y:S04]  /*10970*/  LDSM.16.MT88.4 R80, [R182+0xbc00] ;  /* 0x00bc0000b650783b */ /* 0x000fe80000004200 */
[----:B------:R-:W-:Y:S01]  /*10980*/  HMMA.16816.F32 R32, R8, R34, R96 ;  /* 0x000000220820723c */ /* 0x000fe20000001860 */
[----:B------:R-:W-:Y:S01]  /*10990*/  HSET2.LE.AND R8, R6, R20, PT ;  /* 0x0000001406087233 */ /* 0x000fe20003803000 */
[----:B------:R-:W-:Y:S01]  /*109a0*/  FFMA.FTZ R15, R155, R47, R154 ;  /* 0x0000002f9b0f7223 */ /* 0x000fe2000001009a */
[----:B------:R-:W-:Y:S01]  /*109b0*/  LOP3.LUT R93, R4, R0, RZ, 0xc0, !PT ;  /* 0x00000000045d7212 */ /* 0x000fe200078ec0ff */
[----:B------:R-:W-:Y:S01]  /*109c0*/  FFMA.FTZ R14, R237, UR10, -R38 ;  /* 0x0000000aed0e7c23 */ /* 0x000fe20008010826 */
[----:B------:R-:W-:Y:S01]  /*109d0*/  MUFU.EX2 R53, R53 ;  /* 0x0000003500357308 */ /* 0x000fe20000000800 */
[----:B------:R-:W-:Y:S01]  /*109e0*/  LOP3.LUT R94, R3, R8, RZ, 0xc0, !PT ;  /* 0x00000008035e7212 */ /* 0x000fe200078ec0ff */
[----:B------:R-:W-:Y:S01]  /*109f0*/  IMAD.WIDE.U32 R2, R2, -0x2daee0ad, RZ ;  /* 0xd2511f5302027825 */ /* 0x000fe200078e00ff */
[----:B-1----:R-:W-:-:S03]  /*10a00*/  F2FP.F16.F32.PACK_AB R6, R23, R25 ;  /* 0x000000191706723e */ /* 0x002fc600000000ff */
[----:B------:R-:W-:Y:S01]  /*10a10*/  FFMA.FTZ R12, R153, R46, R152 ;  /* 0x0000002e990c7223 */ /* 0x000fe20000010098 */
[--C-:B------:R-:W-:Y:S01]  /*10a20*/  FFMA.FTZ R10, R200, UR10, -R38.reuse ;  /* 0x0000000ac80a7c23 */ /* 0x100fe20008010826 */
[--C-:B------:R-:W-:Y:S01]  /*10a30*/  FFMA.FTZ R11, R199, UR10, -R38.reuse ;  /* 0x0000000ac70b7c23 */ /* 0x100fe20008010826 */
[----:B------:R-:W-:Y:S01]  /*10a40*/  LOP3.LUT R0, R193, R52, R3, 0x96, !PT ;  /* 0x00000034c1007212 */ /* 0x000fe200078e9603 */
[----:B------:R-:W-:Y:S01]  /*10a50*/  FFMA.FTZ R9, R238, UR10, -R38 ;  /* 0x0000000aee097c23 */ /* 0x000fe20008010826 */
[----:B------:R-:W-:Y:S01]  /*10a60*/  MOV R3, R2 ;  /* 0x0000000200037202 */ /* 0x000fe20000000f00 */
[----:B------:R-:W-:Y:S01]  /*10a70*/  FFMA.FTZ R13, R207, R50, R194 ;  /* 0x00000032cf0d7223 */ /* 0x000fe200000100c2 */
[C---:B------:R-:W-:Y:S01]  /*10a80*/  PRMT R5, R2.reuse, 0x7771, RZ ;  /* 0x0000777102057816 */ /* 0x040fe200000000ff */
[----:B------:R-:W1:Y:S01]  /*10a90*/  LDSM.16.MT88.4 R120, [R182+0x9c00] ;  /* 0x009c0000b678783b */ /* 0x000e620000004200 */
[C---:B------:R-:W-:Y:S02]  /*10aa0*/  PRMT R4, R2.reuse, 0x7773, RZ ;  /* 0x0000777302047816 */ /* 0x040fe400000000ff */
[----:B------:R-:W-:Y:S01]  /*10ab0*/  PRMT R2, R2, 0x7772, RZ ;  /* 0x0000777202027816 */ /* 0x000fe200000000ff */
[----:B------:R-:W2:Y:S01]  /*10ac0*/  LDSM.16.MT88.4 R136, [R51+0x9c00] ;  /* 0x009c00003388783b */ /* 0x000ea20000004200 */
[----:B------:R-:W-:-:S02]  /*10ad0*/  LOP3.LUT R95, R6, R7, RZ, 0xc0, !PT ;  /* 0x00000007065f7212 */ /* 0x000fc400078ec0ff */
[----:B------:R-:W-:Y:S01]  /*10ae0*/  LOP3.LUT R3, R3, 0xff, RZ, 0xc0, !PT ;  /* 0x000000ff03037812 */ /* 0x000fe200078ec0ff */
[----:B------:R-:W3:Y:S01]  /*10af0*/  LDSM.16.MT88.4 R152, [R182+0xac00] ;  /* 0x00ac0000b698783b */ /* 0x000ee20000004200 */
[--C-:B------:R-:W-:Y:S02]  /*10b00*/  PRMT R6, R2, 0x5410, R4.reuse ;  /* 0x0000541002067816 */ /* 0x100fe40000000004 */
[C---:B------:R-:W-:Y:S01]  /*10b10*/  PRMT R4, R0.reuse, 0x7632, R4 ;  /* 0x0000763200047816 */ /* 0x040fe20000000004 */
[----:B------:R-:W5:Y:S01]  /*10b20*/  LDSM.16.MT88.4 R168, [R51+0xac00] ;  /* 0x00ac000033a8783b */ /* 0x000f620000004200 */
[C---:B------:R-:W-:Y:S02]  /*10b30*/  LOP3.LUT R2, R0.reuse, 0xffff, RZ, 0xc0, !PT ;  /* 0x0000ffff00027812 */ /* 0x040fe400078ec0ff */
[----:B------:R-:W-:Y:S01]  /*10b40*/  PRMT R7, R3, 0x5410, R5 ;  /* 0x0000541003077816 */ /* 0x000fe20000000005 */
[----:B------:R-:W-:Y:S01]  /*10b50*/  MUFU.EX2 R10, R10 ;  /* 0x0000000a000a7308 */ /* 0x000fe20000000800 */
[----:B------:R-:W-:Y:S01]  /*10b60*/  LOP3.LUT R5, R0, 0xff, RZ, 0xc0, !PT ;  /* 0x000000ff00057812 */ /* 0x000fe200078ec0ff */
[----:B------:R-:W5:Y:S01]  /*10b70*/  LDSM.16.MT88.4 R16, [R51+0xbc00] ;  /* 0x00bc00003310783b */ /* 0x000f620000004200 */
[----:B------:R-:W-:-:S02]  /*10b80*/  SHF.R.U32.HI R3, RZ, 0x18, R0 ;  /* 0x00000018ff037819 */ /* 0x000fc40000011600 */
[----:B------:R-:W-:Y:S01]  /*10b90*/  LOP3.LUT R0, R4, 0xff, RZ, 0xc0, !PT ;  /* 0x000000ff04007812 */ /* 0x000fe200078ec0ff */
[----:B------:R-:W-:Y:S01]  /*10ba0*/  FADD.FTZ R4, R234, R15 ;  /* 0x0000000fea047221 */ /* 0x000fe20000010000 */
[----:B------:R-:W-:Y:S01]  /*10bb0*/  SHF.R.U32.HI R2, RZ, 0x8, R2 ;  /* 0x00000008ff027819 */ /* 0x000fe20000011602 */
[----:B------:R-:W1:Y:S01]  /*10bc0*/  MUFU.EX2 R11, R11 ;  /* 0x0000000b000b7308 */ /* 0x000e620000000800 */
[----:B------:R-:W-:Y:S02]  /*10bd0*/  PRMT R8, R0, 0x5410, R3 ;  /* 0x0000541000087816 */ /* 0x000fe40000000003 */
[----:B------:R-:W-:Y:S01]  /*10be0*/  PRMT R5, R5, 0x5410, R2 ;  /* 0x0000541005057816 */ /* 0x000fe20000000002 */
[----:B------:R-:W-:-:S04]  /*10bf0*/  FADD.FTZ R2, R232, R12 ;  /* 0x0000000ce8027221 */ /* 0x000fc80000010000 */
[----:B------:R1:W-:Y:S01]  /*10c00*/  MUFU.EX2 R29, R9 ;  /* 0x00000009001d7308 */ /* 0x0003e20000000800 */
[----:B------:R-:W-:-:S07]  /*10c10*/  FADD.FTZ R0, R195, R27 ;  /* 0x0000001bc3007221 */ /* 0x000fce0000010000 */
[----:B------:R2:W3:Y:S01]  /*10c20*/  MUFU.EX2 R15, R14 ;  /* 0x0000000e000f7308 */ /* 0x0004e20000000800 */
[----:B------:R-:W-:Y:S01]  /*10c30*/  FADD.FTZ R3, R236, R13 ;  /* 0x0000000dec037221 */ /* 0x000fe20000010000 */
[----:B------:R-:W-:Y:S01]  /*10c40*/  FADD.FTZ R12, R205, R2 ;  /* 0x00000002cd0c7221 */ /* 0x000fe20000010000 */
[----:B------:R-:W-:Y:S02]  /*10c50*/  LOP3.LUT R2, R6, 0xff00ff, RZ, 0xc0, !PT ;  /* 0x00ff00ff06027812 */ /* 0x000fe400078ec0ff */
[----:B------:R-:W-:Y:S01]  /*10c60*/  FADD.FTZ R13, R230, R3 ;  /* 0x00000003e60d7221 */ /* 0x000fe20000010000 */
[----:B----4-:R-:W-:Y:S01]  /*10c70*/  F2FP.F16.F32.PACK_AB R3, R21, R22 ;  /* 0x000000161503723e */ /* 0x010fe200000000ff */
[----:B-1----:R-:W-:Y:S01]  /*10c80*/  FADD.FTZ R9, R208, R0 ;  /* 0x00000000d0097221 */ /* 0x002fe20000010000 */
[--C-:B------:R-:W-:Y:S02]  /*10c90*/  HSET2.LE.AND R0, R7, R20.reuse, PT ;  /* 0x0000001407007233 */ /* 0x100fe40003803000 */
[----:B------:R-:W-:-:S02]  /*10ca0*/  HSET2.LE.AND R6, R5, R20, PT ;  /* 0x0000001405067233 */ /* 0x000fc40003803000 */
[--C-:B------:R-:W-:Y:S01]  /*10cb0*/  HSET2.LE.AND R7, R8, R20.reuse, PT ;  /* 0x0000001408077233 */ /* 0x100fe20003803000 */
[----:B--2---:R-:W-:Y:S01]  /*10cc0*/  FADD.FTZ R14, R209, R4 ;  /* 0x00000004d10e7221 */ /* 0x004fe20000010000 */
[----:B------:R-:W-:Y:S02]  /*10cd0*/  HSET2.LE.AND R4, R2, R20, PT ;  /* 0x0000001402047233 */ /* 0x000fe40003803000 */
[----:B------:R-:W-:Y:S02]  /*10ce0*/  F2FP.F16.F32.PACK_AB R2, R11, R10 ;  /* 0x0000000a0b02723e */ /* 0x000fe400000000ff */
[----:B------:R-:W-:Y:S02]  /*10cf0*/  F2FP.F16.F32.PACK_AB R5, R53, R48 ;  /* 0x000000303505723e */ /* 0x000fe400000000ff */
[----:B------:R-:W-:Y:S02]  /*10d00*/  LOP3.LUT R98, R3, R0, RZ, 0xc0, !PT ;  /* 0x0000000003627212 */ /* 0x000fe400078ec0ff */
[----:B---3--:R-:W-:Y:S01]  /*10d10*/  F2FP.F16.F32.PACK_AB R0, R15, R29 ;  /* 0x0000001d0f00723e */ /* 0x008fe200000000ff */
[----:B------:R-:W-:Y:S01]  /*10d20*/  FADD.FTZ R3, R233, R12 ;  /* 0x0000000ce9037221 */ /* 0x000fe20000010000 */
        /* <DEDUP_REMOVED lines=9> */
[----:B------:R-:W-:Y:S01]  /*10dc0*/  FADD.FTZ R2, R245, R2 ;  /* 0x00000002f5027221 */ /* 0x000fe20000010000 */
[----:B------:R-:W-:Y:S01]  /*10dd0*/  MOV R223, R69 ;  /* 0x0000004500df7202 */ /* 0x000fe20000000f00 */
        /* <DEDUP_REMOVED lines=48> */
[----:B------:R-:W-:Y:S01]  /*110e0*/  HMMA.16816.F32 R124, R92, R122, R124 ;  /* 0x0000007a5c7c723c */ /* 0x000fe2000000187c */
[----:B------:R1:W-:Y:S07]  /*110f0*/  STL [R1+0x48], R231 ;  /* 0x000048e701007387 */ /* 0x0003ee0000100800 */
[C---:B------:R-:W-:Y:S01]  /*11100*/  HMMA.16816.F32 R116, R96.reuse, R120, R116 ;  /* 0x000000786074723c */ /* 0x040fe20000001874 */
[----:B------:R1:W-:Y:S07]  /*11110*/  STL [R1+0x4c], R229 ;  /* 0x00004ce501007387 */ /* 0x0003ee0000100800 */
[----:B------:R-:W-:Y:S08]  /*11120*/  HMMA.16816.F32 R120, R96, R122, R132 ;  /* 0x0000007a6078723c */ /* 0x000ff00000001884 */
[C---:B------:R-:W-:Y:S08]  /*11130*/  HMMA.16816.F32 R128, R92.reuse, R136, R128 ;  /* 0x000000885c80723c */ /* 0x040ff00000001880 */
[----:B------:R-:W-:Y:S08]  /*11140*/  HMMA.16816.F32 R140, R92, R138, R140 ;  /* 0x0000008a5c8c723c */ /* 0x000ff0000000188c */
[C---:B------:R-:W-:Y:S08]  /*11150*/  HMMA.16816.F32 R132, R96.reuse, R136, R176 ;  /* 0x000000886084723c */ /* 0x040ff000000018b0 */
[----:B------:R-:W-:Y:S08]  /*11160*/  HMMA.16816.F32 R136, R96, R138, R164 ;  /* 0x0000008a6088723c */ /* 0x000ff000000018a4 */
[C---:B------:R-:W-:Y:S08]  /*11170*/  HMMA.16816.F32 R144, R92.reuse, R152, R144 ;  /* 0x000000985c90723c */ /* 0x040ff00000001890 */
[C---:B------:R-:W-:Y:S08]  /*11180*/  HMMA.16816.F32 R156, R92.reuse, R154, R156 ;  /* 0x0000009a5c9c723c */ /* 0x040ff0000000189c */
[C---:B-----5:R-:W-:Y:S08]  /*11190*/  HMMA.16816.F32 R160, R92.reuse, R168, R160 ;  /* 0x000000a85ca0723c */ /* 0x060ff000000018a0 */
[C---:B------:R-:W-:Y:S08]  /*111a0*/  HMMA.16816.F32 R172, R92.reuse, R170, R172 ;  /* 0x000000aa5cac723c */ /* 0x040ff000000018ac */
[C---:B------:R-:W-:Y:S08]  /*111b0*/  HMMA.16816.F32 R72, R92.reuse, R80, R72 ;  /* 0x000000505c48723c */ /* 0x040ff00000001848 */
[----:B------:R-:W-:Y:S08]  /*111c0*/  HMMA.16816.F32 R76, R92, R82, R76 ;  /* 0x000000525c4c723c */ /* 0x000ff0000000184c */
[C---:B------:R-:W-:Y:S08]  /*111d0*/  HMMA.16816.F32 R148, R96.reuse, R152, R148 ;  /* 0x000000986094723c */ /* 0x040ff00000001894 */
[C---:B------:R-:W-:Y:S08]  /*111e0*/  HMMA.16816.F32 R68, R96.reuse, R80, R64 ;  /* 0x000000506044723c */ /* 0x040ff00000001840 */
[----:B------:R-:W-:Y:S08]  /*111f0*/  HMMA.16816.F32 R164, R96, R168, R108 ;  /* 0x000000a860a4723c */ /* 0x000ff0000000186c */
[----:B------:R-:W-:Y:S08]  /*11200*/  HMMA.16816.F32 R88, R92, R16, R88 ;  /* 0x000000105c58723c */ /* 0x000ff00000001858 */
[C---:B------:R-:W-:Y:S08]  /*11210*/  HMMA.16816.F32 R152, R96.reuse, R154, R100 ;  /* 0x0000009a6098723c */ /* 0x040ff00000001864 */
[C---:B------:R-:W-:Y:S08]  /*11220*/  HMMA.16816.F32 R80, R96.reuse, R82, R60 ;  /* 0x000000526050723c */ /* 0x040ff0000000183c */
[C---:B------:R-:W-:Y:S08]  /*11230*/  HMMA.16816.F32 R168, R96.reuse, R170, R104 ;  /* 0x000000aa60a8723c */ /* 0x040ff00000001868 */
[----:B------:R-:W-:Y:S01]  /*11240*/  HMMA.16816.F32 R84, R96, R16, R84 ;  /* 0x000000106054723c */ /* 0x000fe20000001854 */
[----:B------:R-:W-:-:S07]  /*11250*/  UISETP.GT.U32.AND UP0, UPT, UR7, UR18, UPT ;  /* 0x000000120700728c */ /* 0x000fce000bf04070 */
[-C--:B------:R-:W-:Y:S08]  /*11260*/  HMMA.16816.F32 R92, R92, R18.reuse, R56 ;  /* 0x000000125c5c723c */ /* 0x080ff00000001838 */
[----:B------:R-:W-:Y:S01]  /*11270*/  HMMA.16816.F32 R96, R96, R18, R32 ;  /* 0x000000126060723c */ /* 0x000fe20000001820 */
[----:B------:R-:W-:Y:S01]  /*11280*/  IMAD.MOV.U32 R101, RZ, RZ, R218 ;  /* 0x000000ffff657224 */ /* 0x000fe200078e00da */
[----:B------:R-:W-:Y:S01]  /*11290*/  MOV R102, R217 ;  /* 0x000000d900667202 */ /* 0x000fe20000000f00 */
[----:B------:R-:W-:-:S02]  /*112a0*/  IMAD.MOV.U32 R104, RZ, RZ, R221 ;  /* 0x000000ffff687224 */ /* 0x000fc400078e00dd */
[----:B------:R-:W-:Y:S01]  /*112b0*/  IMAD.MOV.U32 R103, RZ, RZ, R222 ;  /* 0x000000ffff677224 */ /* 0x000fe200078e00de */
[----:B-1----:R-:W-:-:S14]  /*112c0*/  BRA.U !UP0, `(.L_x_1033) ;  /* 0x0000007508707547 */ /* 0x002fdc000b800000 */
[----:B------:R-:W2:Y:S04]  /*112d0*/  LDL R208, [R1+0x8c] ;  /* 0x00008c0001d07983 */ /* 0x000ea80000100800 */
[----:B------:R-:W3:Y:S04]  /*112e0*/  LDL R210, [R1+0x88] ;  /* 0x0000880001d27983 */ /* 0x000ee80000100800 */
[----:B------:R-:W4:Y:S01]  /*112f0*/  LDL R211, [R1+0x6c] ;  /* 0x00006c0001d37983 */ /* 0x000f220000100800 */
[----:B------:R-:W-:Y:S01]  /*11300*/  UIADD3 UR11, UPT, UPT, UR21, -0x3, URZ ;  /* 0xfffffffd150b7890 */ /* 0x000fe2000fffe0ff */
[----:B------:R-:W-:-:S04]  /*11310*/  DEPBAR.LE SB0, 0x0 ;  /* 0x000080000000791a */ /* 0x000fc80000000000 */
[----:B------:R-:W-:Y:S02]  /*11320*/  UIMAD.WIDE.U32 UR12, UR11, UR8, URZ ;  /* 0x000000080b0c72a5 */ /* 0x000fe4000f8e00ff */
[----:B------:R-:W-:Y:S02]  /*11330*/  UIADD3 UR24, UPT, UPT, UR20, UR24, URZ ;  /* 0x0000001814187290 */ /* 0x000fe4000fffe0ff */
[----:B------:R-:W-:Y:S02]  /*11340*/  UIMAD UR11, UR11, UR9, UR13 ;  /* 0x000000090b0b72a4 */ /* 0x000fe4000f8e020d */
[----:B------:R-:W-:Y:S01]  /*11350*/  USHF.L.U32 UR7, UR12, 0x6, URZ ;  /* 0x000000060c077899 */ /* 0x000fe200080006ff */
[----:B------:R-:W-:Y:S01]  /*11360*/  IMAD.U32 R2, RZ, RZ, UR12 ;  /* 0x0000000cff027e24 */ /* 0x000fe2000f8e00ff */
[----:B------:R-:W-:Y:S01]  /*11370*/  USHF.L.U64.HI UR10, UR12, 0x6, UR11 ;  /* 0x000000060c0a7899 */ /* 0x000fe2000801020b */
[----:B------:R-:W-:Y:S01]  /*11380*/  IMAD.U32 R3, RZ, RZ, UR13 ;  /* 0x0000000dff037e24 */ /* 0x000fe2000f8e00ff */
[----:B------:R-:W-:Y:S01]  /*11390*/  ULEA UR7, UP0, UR8, UR7, 0x5 ;  /* 0x0000000708077291 */ /* 0x000fe2000f8028ff */
[----:B------:R-:W-:-:S03]  /*113a0*/  MOV R0, UR11 ;  /* 0x0000000b00007c02 */ /* 0x000fc60008000f00 */
[----:B------:R-:W-:Y:S02]  /*113b0*/  ULEA.HI.X UR10, UR8, UR10, UR9, 0x5, UP0 ;  /* 0x0000000a080a7291 */ /* 0x000fe400080f2c09 */
[----:B------:R-:W-:Y:S01]  /*113c0*/  IMAD.U32 R3, RZ, RZ, UR7 ;  /* 0x00000007ff037e24 */ /* 0x000fe2000f8e00ff */
[----:B------:R-:W-:-:S04]  /*113d0*/  UIADD3 UR7, UPT, UPT, UR21, -0x3, URZ ;  /* 0xfffffffd15077890 */ /* 0x000fc8000fffe0ff */
[----:B------:R-:W-:Y:S01]  /*113e0*/  UISETP.GT.U32.AND UP0, UPT, UR7, UR18, UPT ;  /* 0x000000120700728c */ /* 0x000fe2000bf04070 */
[----:B------:R-:W-:Y:S01]  /*113f0*/  BAR.SYNC.DEFER_BLOCKING 0x0 ;  /* 0x0000000000007b1d */ /* 0x000fe20000010000 */
[----:B--2---:R-:W-:-:S04]  /*11400*/  LEA R4, P0, R2, R208, 0x7 ;  /* 0x000000d002047211 */ /* 0x004fc800078038ff */
[----:B---3--:R-:W-:Y:S01]  /*11410*/  LEA.HI.X R5, R2, R210, R0, 0x7, P0 ;  /* 0x000000d202057211 */ /* 0x008fe200000f3c00 */
[----:B------:R-:W-:Y:S01]  /*11420*/  IMAD.U32 R0, RZ, RZ, UR10 ;  /* 0x0000000aff007e24 */ /* 0x000fe2000f8e00ff */
[C---:B------:R-:W-:Y:S02]  /*11430*/  LEA R2, P0, R3.reuse, R208, 0x1 ;  /* 0x000000d003027211 */ /* 0x040fe400078008ff */
[----:B----4-:R-:W-:Y:S01]  /*11440*/  MOV R240, R211 ;  /* 0x000000d300f07202 */ /* 0x010fe20000000f00 */
[----:B------:R-:W-:Y:S01]  /*11450*/  @!PT LDS RZ, [RZ] ;  /* 0x00000000fffff984 */ /* 0x000fe20000000800 */
[----:B------:R-:W-:Y:S01]  /*11460*/  @!PT LDS RZ, [RZ] ;  /* 0x00000000fffff984 */ /* 0x000fe20000000800 */
[----:B------:R-:W-:Y:S01]  /*11470*/  @!PT LDS RZ, [RZ] ;  /* 0x00000000fffff984 */ /* 0x000fe20000000800 */
[----:B------:R-:W-:Y:S01]  /*11480*/  @!P3 LDGSTS.E.BYPASS.LTC128B.128 [R220+0x9000], desc[UR28][R4.64] ;  /* 0x0900000004dcbfae */ /* 0x000fe2000b981a1c */
[----:B------:R-:W-:-:S03]  /*11490*/  LEA.HI.X R3, R3, R210, R0, 0x1, P0 ;  /* 0x000000d203037211 */ /* 0x000fc600000f0c00 */
        /* <DEDUP_REMOVED lines=27> */
[----:B------:R-:W3:Y:S04]  /*11650*/  LDSM.16.M88.4 R8, [R212+0x1000] ;  /* 0x00100000d408783b */ /* 0x000ee80000000200 */
[----:B------:R-:W4:Y:S04]  /*11660*/  LDSM.16.M88.4 R20, [R36+0x6400] ;  /* 0x006400002414783b */ /* 0x000f280000000200 */
[----:B------:R-:W5:Y:S04]  /*11670*/  LDSM.16.M88.4 R48, [R36+0x6800] ;  /* 0x006800002430783b */ /* 0x000f680000000200 */
[----:B------:R-:W2:Y:S04]  /*11680*/  LDSM.16.M88.4 R44, [R36+0x6c00] ;  /* 0x006c0000242c783b */ /* 0x000ea80000000200 */
[----:B-1----:R-:W-:Y:S04]  /*11690*/  LDSM.16.M88.4 R4, [R216+0x1000] ;  /* 0x00100000d804783b */ /* 0x002fe80000000200 */
[----:B------:R-:W-:Y:S04]  /*116a0*/  LDSM.16.M88.4 R24, [R37+0x6c00] ;  /* 0x006c00002518783b */ /* 0x000fe80000000200 */
[----:B------:R-:W1:Y:S04]  /*116b0*/  LDSM.16.M88.4 R40, [R37+0x6000] ;  /* 0x006000002528783b */ /* 0x000e680000000200 */
[----:B------:R-:W1:Y:S04]  /*116c0*/  LDSM.16.M88.4 R32, [R37+0x6400] ;  /* 0x006400002520783b */ /* 0x000e680000000200 */
[----:B------:R-:W1:Y:S04]  /*116d0*/  LDSM.16.M88.4 R28, [R37+0x6800] ;  /* 0x00680000251c783b */ /* 0x000e680000000200 */
[----:B------:R-:W1:Y:S01]  /*116e0*/  LDSM.16.M88.4 R12, [R212] ;  /* 0x00000000d40c783b */ /* 0x000e620000000200 */
[C---:B---3--:R-:W-:Y:S03]  /*116f0*/  HMMA.16816.F32 R108, R8.reuse, R16, RZ ;  /* 0x00000010086c723c */ /* 0x048fe600000018ff */
[----:B------:R-:W0:Y:S05]  /*11700*/  LDGDEPBAR ;  /* 0x00000000000079af */ /* 0x000e2a0000000000 */
[C---:B----4-:R-:W-:Y:S08]  /*11710*/  HMMA.16816.F32 R100, R8.reuse, R20, RZ ;  /* 0x000000140864723c */ /* 0x050ff000000018ff */
[C---:B-----5:R-:W-:Y:S08]  /*11720*/  HMMA.16816.F32 R60, R8.reuse, R48, RZ ;  /* 0x00000030083c723c */ /* 0x060ff000000018ff */
[C---:B--2---:R-:W-:Y:S08]  /*11730*/  HMMA.16816.F32 R52, R8.reuse, R44, RZ ;  /* 0x0000002c0834723c */ /* 0x044ff000000018ff */
[C---:B------:R-:W-:Y:S08]  /*11740*/  HMMA.16816.F32 R104, R8.reuse, R18, RZ ;  /* 0x000000120868723c */ /* 0x040ff000000018ff */
[C---:B------:R-:W-:Y:S08]  /*11750*/  HMMA.16816.F32 R64, R8.reuse, R22, RZ ;  /* 0x000000160840723c */ /* 0x040ff000000018ff */
[C---:B------:R-:W-:Y:S08]  /*11760*/  HMMA.16816.F32 R56, R8.reuse, R50, RZ ;  /* 0x000000320838723c */ /* 0x040ff000000018ff */
[----:B------:R-:W-:Y:S08]  /*11770*/  HMMA.16816.F32 R8, R8, R46, RZ ;  /* 0x0000002e0808723c */ /* 0x000ff000000018ff */
[C---:B-1----:R-:W-:Y:S08]  /*11780*/  HMMA.16816.F32 R236, R4.reuse, R40, R108 ;  /* 0x0000002804ec723c */ /* 0x042ff0000000186c */
[C---:B------:R-:W-:Y:S08]  /*11790*/  HMMA.16816.F32 R208, R4.reuse, R32, R100 ;  /* 0x0000002004d0723c */ /* 0x040ff00000001864 */
[C---:B------:R-:W-:Y:S01]  /*117a0*/  HMMA.16816.F32 R196, R4.reuse, R26, R8 ;  /* 0x0000001a04c4723c */ /* 0x040fe20000001808 */
[----:B------:R-:W1:Y:S07]  /*117b0*/  LDSM.16.M88.4 R8, [R216] ;  /* 0x00000000d808783b */ /* 0x000e6e0000000200 */
        /* <DEDUP_REMOVED lines=9> */
[----:B------:R-:W3:Y:S03]  /*11850*/  LDSM.16.M88.4 R56, [R36+0x7800] ;  /* 0x007800002438783b */ /* 0x000ee60000000200 */
[C---:B------:R-:W-:Y:S08]  /*11860*/  HMMA.16816.F32 R104, R12.reuse, R20, RZ ;  /* 0x000000140c68723c */ /* 0x040ff000000018ff */
[C---:B------:R-:W-:Y:S08]  /*11870*/  HMMA.16816.F32 R100, R12.reuse, R22, RZ ;  /* 0x000000160c64723c */ /* 0x040ff000000018ff */
[C---:B------:R-:W-:Y:S08]  /*11880*/  HMMA.16816.F32 R176, R12.reuse, R16, RZ ;  /* 0x000000100cb0723c */ /* 0x040ff000000018ff */
[C---:B------:R-:W-:Y:S08]  /*11890*/  HMMA.16816.F32 R108, R12.reuse, R18, RZ ;  /* 0x000000120c6c723c */ /* 0x040ff000000018ff */
[C---:B------:R-:W-:Y:S08]  /*118a0*/  HMMA.16816.F32 R20, R12.reuse, R48, RZ ;  /* 0x000000300c14723c */ /* 0x040ff000000018ff */
[C---:B------:R-:W-:Y:S08]  /*118b0*/  HMMA.16816.F32 R48, R12.reuse, R50, RZ ;  /* 0x000000320c30723c */ /* 0x040ff000000018ff */
[C---:B------:R-:W-:Y:S08]  /*118c0*/  HMMA.16816.F32 R16, R12.reuse, R44, RZ ;  /* 0x0000002c0c10723c */ /* 0x040ff000000018ff */
[----:B------:R-:W-:Y:S08]  /*118d0*/  HMMA.16816.F32 R12, R12, R46, RZ ;  /* 0x0000002e0c0c723c */ /* 0x000ff000000018ff */
        /* <DEDUP_REMOVED lines=10> */
[----:B------:R-:W1:Y:S02]  /*11980*/  LDSM.16.M88.4 R8, [R212+0x2000] ;  /* 0x00200000d408783b */ /* 0x000e640000000200 */
[----:B------:R-:W-:Y:S01]  /*11990*/  IMAD.MOV.U32 R3, RZ, RZ, R245 ;  /* 0x000000ffff037224 */ /* 0x000fe200078e00f5 */
[----:B------:R-:W-:Y:S01]  /*119a0*/  MOV R2, R246 ;  /* 0x000000f600027202 */ /* 0x000fe20000000f00 */
[----:B------:R-:W-:Y:S01]  /*119b0*/  LDSM.16.M88.4 R24, [R37+0x7000] ;  /* 0x007000002518783b */ /* 0x000fe20000000200 */
[----:B------:R-:W-:-:S02]  /*119c0*/  IMAD.MOV.U32 R38, RZ, RZ, R244 ;  /* 0x000000ffff267224 */ /* 0x000fc400078e00f4 */
[----:B--2---:R-:W-:Y:S01]  /*119d0*/  HMMA.16816.F32 R44, R4, R64, R236 ;  /* 0x00000040042c723c */ /* 0x004fe200000018ec */
[----:B------:R-:W-:Y:S01]  /*119e0*/  LDSM.16.M88.4 R12, [R37+0x7c00] ;  /* 0x007c0000250c783b */ /* 0x000fe20000000200 */
[----:B------:R-:W-:-:S06]  /*119f0*/  IMAD.MOV.U32 R0, RZ, RZ, R247 ;  /* 0x000000ffff007224 */ /* 0x000fcc00078e00f7 */
[C---:B------:R-:W-:Y:S08]  /*11a00*/  HMMA.16816.F32 R32, R4.reuse, R60, R208 ;  /* 0x0000003c0420723c */ /* 0x040ff000000018d0 */
[C---:B---3--:R-:W-:Y:S08]  /*11a10*/  HMMA.16816.F32 R108, R4.reuse, R56, R200 ;  /* 0x00000038046c723c */ /* 0x048ff000000018c8 */
[C---:B------:R-:W-:Y:S08]  /*11a20*/  HMMA.16816.F32 R188, R4.reuse, R52, R188 ;  /* 0x0000003404bc723c */ /* 0x040ff000000018bc */
[C---:B------:R-:W-:Y:S08]  /*11a30*/  HMMA.16816.F32 R40, R4.reuse, R66, R232 ;  /* 0x000000420428723c */ /* 0x040ff000000018e8 */
[C---:B------:R-:W-:Y:S08]  /*11a40*/  HMMA.16816.F32 R28, R4.reuse, R62, R204 ;  /* 0x0000003e041c723c */ /* 0x040ff000000018cc */
[C---:B------:R-:W-:Y:S08]  /*11a50*/  HMMA.16816.F32 R184, R4.reuse, R58, R184 ;  /* 0x0000003a04b8723c */ /* 0x040ff000000018b8 */
[----:B------:R-:W-:Y:S01]  /*11a60*/  HMMA.16816.F32 R196, R4, R54, R196 ;  /* 0x0000003604c4723c */ /* 0x000fe200000018c4 */
[----:B------:R-:W2:Y:S07]  /*11a70*/  LDSM.16.M88.4 R4, [R216+0x3000] ;  /* 0x00300000d804783b */ /* 0x000eae0000000200 */
[----:B-1----:R-:W-:Y:S01]  /*11a80*/  HMMA.16816.F32 R244, R8, R64, R192 ;  /* 0x0000004008f4723c */ /* 0x002fe200000018c0 */
[----:B------:R-:W-:Y:S01]  /*11a90*/  IMAD.MOV.U32 R192, RZ, RZ, R38 ;  /* 0x000000ffffc07224 */ /* 0x000fe200078e0026 */
[----:B------:R-:W-:Y:S01]  /*11aa0*/  MOV R193, R3 ;  /* 0x0000000300c17202 */ /* 0x000fe20000000f00 */
[----:B------:R-:W-:Y:S01]  /*11ab0*/  IMAD.MOV.U32 R194, RZ, RZ, R2 ;  /* 0x000000ffffc27224 */ /* 0x000fe200078e0002 */
[----:B------:R-:W-:Y:S01]  /*11ac0*/  MOV R3, UR21 ;  /* 0x0000001500037c02 */ /* 0x000fe20008000f00 */
[----:B------:R-:W-:Y:S01]  /*11ad0*/  IMAD.MOV.U32 R195, RZ, RZ, R0 ;  /* 0x000000ffffc37224 */ /* 0x000fe200078e0000 */
[----:B------:R-:W-:-:S02]  /*11ae0*/  IADD3 R2, PT, PT, R224, 0x8, RZ ;  /* 0x00000008e0027810 */ /* 0x000fc40007ffe0ff */
[----:B------:R-:W-:Y:S01]  /*11af0*/  HMMA.16816.F32 R232, R8, R60, R180 ;  /* 0x0000003c08e8723c */ /* 0x000fe200000018b4 */
[----:B------:R-:W-:-:S07]  /*11b00*/  IMAD R3, R3, 0x40, R240 ;  /* 0x0000004003037824 */ /* 0x000fce00078e02f0 */
        /* <DEDUP_REMOVED lines=8> */
[----:B------:R-:W-:Y:S07]  /*11b90*/  LDSM.16.M88.4 R44, [R36+0x8000] ;  /* 0x00800000242c783b */ /* 0x000fee0000000200 */
[C---:B------:R-:W-:Y:S01]  /*11ba0*/  HMMA.16816.F32 R104, R4.reuse, R26, R40 ;  /* 0x0000001a0468723c */ /* 0x040fe20000001828 */
[----:B------:R-:W-:Y:S07]  /*11bb0*/  LDSM.16.M88.4 R40, [R36+0x8400] ;  /* 0x008400002428783b */ /* 0x000fee0000000200 */
[C---:B------:R-:W-:Y:S01]  /*11bc0*/  HMMA.16816.F32 R100, R4.reuse, R20, R32 ;  /* 0x000000140464723c */ /* 0x040fe20000001820 */
[----:B------:R-:W-:Y:S07]  /*11bd0*/  LDSM.16.M88.4 R32, [R36+0x8800] ;  /* 0x008800002420783b */ /* 0x000fee0000000200 */
[C---:B------:R-:W-:Y:S01]  /*11be0*/  HMMA.16816.F32 R52, R4.reuse, R22, R28 ;  /* 0x000000160434723c */ /* 0x040fe2000000181c */
[----:B------:R-:W-:Y:S07]  /*11bf0*/  LDSM.16.M88.4 R28, [R36+0x8c00] ;  /* 0x008c0000241c783b */ /* 0x000fee0000000200 */
[C---:B------:R-:W-:Y:S08]  /*11c00*/  HMMA.16816.F32 R64, R4.reuse, R16, R108 ;  /* 0x000000100440723c */ /* 0x040ff0000000186c */
[C---:B------:R-:W-:Y:S08]  /*11c10*/  HMMA.16816.F32 R60, R4.reuse, R18, R184 ;  /* 0x00000012043c723c */ /* 0x040ff000000018b8 */
[C---:B------:R-:W-:Y:S08]  /*11c20*/  HMMA.16816.F32 R56, R4.reuse, R12, R188 ;  /* 0x0000000c0438723c */ /* 0x040ff000000018bc */
[----:B------:R-:W-:Y:S01]  /*11c30*/  HMMA.16816.F32 R48, R4, R14, R196 ;  /* 0x0000000e0430723c */ /* 0x000fe200000018c4 */
[----:B------:R-:W2:Y:S07]  /*11c40*/  LDSM.16.M88.4 R4, [R212+0x5000] ;  /* 0x00500000d404783b */ /* 0x000eae0000000200 */
[C---:B-1----:R-:W-:Y:S08]  /*11c50*/  HMMA.16816.F32 R196, R8.reuse, R12, R192 ;  /* 0x0000000c08c4723c */ /* 0x042ff000000018c0 */
[C---:B------:R-:W-:Y:S01]  /*11c60*/  HMMA.16816.F32 R192, R8.reuse, R14, R180 ;  /* 0x0000000e08c0723c */ /* 0x040fe200000018b4 */
[----:B------:R-:W1:Y:S07]  /*11c70*/  LDSM.16.M88.4 R12, [R212+0x4000] ;  /* 0x00400000d40c783b */ /* 0x000e6e0000000200 */
[C---:B------:R-:W-:Y:S08]  /*11c80*/  HMMA.16816.F32 R244, R8.reuse, R24, R244 ;  /* 0x0000001808f4723c */ /* 0x040ff000000018f4 */
[C---:B------:R-:W-:Y:S01]  /*11c90*/  HMMA.16816.F32 R236, R8.reuse, R26, R236 ;  /* 0x0000001a08ec723c */ /* 0x040fe200000018ec */
[----:B------:R-:W-:Y:S07]  /*11ca0*/  LDSM.16.M88.4 R24, [R37+0x8000] ;  /* 0x008000002518783b */ /* 0x000fee0000000200 */
[C---:B------:R-:W-:Y:S08]  /*11cb0*/  HMMA.16816.F32 R232, R8.reuse, R20, R232 ;  /* 0x0000001408e8723c */ /* 0x040ff000000018e8 */
[C---:B------:R-:W-:Y:S01]  /*11cc0*/  HMMA.16816.F32 R208, R8.reuse, R22, R208 ;  /* 0x0000001608d0723c */ /* 0x040fe200000018d0 */
[----:B------:R-:W-:Y:S07]  /*11cd0*/  LDSM.16.M88.4 R20, [R37+0x8400] ;  /* 0x008400002514783b */ /* 0x000fee0000000200 */
[C---:B------:R-:W-:Y:S08]  /*11ce0*/  HMMA.16816.F32 R204, R8.reuse, R16, R204 ;  /* 0x0000001008cc723c */ /* 0x040ff000000018cc */
[----:B------:R-:W-:Y:S01]  /*11cf0*/  HMMA.16816.F32 R200, R8, R18, R200 ;  /* 0x0000001208c8723c */ /* 0x000fe200000018c8 */
[----:B------:R-:W-:Y:S04]  /*11d00*/  LDSM.16.M88.4 R16, [R37+0x8800] ;  /* 0x008800002510783b */ /* 0x000fe80000000200 */
[----:B------:R-:W-:Y:S03]  /*11d10*/  LDSM.16.M88.4 R36, [R37+0x8c00] ;  /* 0x008c00002524783b */ /* 0x000fe60000000200 */
        /* <DEDUP_REMOVED lines=9> */
[----:B------:R-:W2:Y:S01]  /*11db0*/  LDSM.16.M88.4 R4, [R216+0x5000] ;  /* 0x00500000d804783b */ /* 0x000ea20000000200 */
[----:B------:R-:W-:-:S06]  /*11dc0*/  DEPBAR.LE SB0, 0x0 ;  /* 0x000080000000791a */ /* 0x000fcc0000000000 */
[C---:B-1----:R-:W-:Y:S08]  /*11dd0*/  HMMA.16816.F32 R60, R12.reuse, R44, R244 ;  /* 0x0000002c0c3c723c */ /* 0x042ff000000018f4 */
        /* <DEDUP_REMOVED lines=15> */
[----:B------:R-:W-:Y:S01]  /*11ed0*/  HMMA.16816.F32 R52, R8, R20, R52 ;  /* 0x000000140834723c */ /* 0x000fe20000001834 */
[----:B------:R-:W-:-:S02]  /*11ee0*/  VIADD R20, R3, 0xffffff68 ;  /* 0xffffff6803147836 */ /* 0x000fc40000000000 */
[----:B------:R1:W-:Y:S04]  /*11ef0*/  STL.64 [R1+0x8], R4 ;  /* 0x0000080401007387 */ /* 0x0003e80000100a00 */
[----:B------:R2:W-:Y:S01]  /*11f00*/  STL.64 [R1+0x10], R6 ;  /* 0x0000100601007387 */ /* 0x0005e20000100a00 */
[C---:B------:R-:W-:Y:S08]  /*11f10*/  HMMA.16816.F32 R60, R8.reuse, R24, R60 ;  /* 0x00000018083c723c */ /* 0x040ff0000000183c */
[C---:B------:R-:W-:Y:S08]  /*11f20*/  HMMA.16816.F32 R56, R8.reuse, R26, R56 ;  /* 0x0000001a0838723c */ /* 0x040ff00000001838 */
[----:B------:R-:W-:Y:S01]  /*11f30*/  HMMA.16816.F32 R100, R8, R22, R48 ;  /* 0x000000160864723c */ /* 0x000fe20000001830 */
[----:B-1----:R-:W-:-:S07]  /*11f40*/  VIADD R5, R3, UR20 ;  /* 0x0000001403057c36 */ /* 0x002fce0008000000 */
[C---:B------:R-:W-:Y:S01]  /*11f50*/  HMMA.16816.F32 R64, R8.reuse, R16, R44 ;  /* 0x000000100840723c */ /* 0x040fe2000000182c */
[----:B------:R-:W-:Y:S01]  /*11f60*/  IADD3 R16, PT, PT, R3, -0x88, RZ ;  /* 0xffffff7803107810 */ /* 0x000fe20007ffe0ff */
[C---:B------:R-:W-:Y:S01]  /*11f70*/  VIADD R30, R5.reuse, 0xffffff41 ;  /* 0xffffff41051e7836 */ /* 0x040fe20000000000 */
[C---:B------:R-:W-:Y:S01]  /*11f80*/  IADD3 R29, PT, PT, R5.reuse, -0xb8, RZ ;  /* 0xffffff48051d7810 */ /* 0x040fe20007ffe0ff */
[C---:B------:R-:W-:Y:S01]  /*11f90*/  VIADD R21, R5.reuse, 0xffffff40 ;  /* 0xffffff4005157836 */ /* 0x040fe20000000000 */
[C---:B------:R-:W-:Y:S01]  /*11fa0*/  IADD3 R26, PT, PT, R5.reuse, -0xaf, RZ ;  /* 0xffffff51051a7810 */ /* 0x040fe20007ffe0ff */
[----:B------:R-:W-:Y:S02]  /*11fb0*/  VIADD R28, R5, 0xffffff49 ;  /* 0xffffff49051c7836 */ /* 0x000fe40000000000 */
[C---:B------:R-:W-:Y:S01]  /*11fc0*/  IMAD.IADD R0, R2.reuse, 0x1, -R30 ;  /* 0x0000000102007824 */ /* 0x040fe200078e0a1e */
[----:B------:R-:W-:Y:S01]  /*11fd0*/  HMMA.16816.F32 R176, R8, R18, R40 ;  /* 0x0000001208b0723c */ /* 0x000fe20000001828 */
[C---:B------:R-:W-:Y:S01]  /*11fe0*/  IADD3 R4, PT, PT, R2.reuse, -R21, RZ ;  /* 0x8000001502047210 */ /* 0x040fe20007ffe0ff */
[----:B--2---:R-:W-:Y:S01]  /*11ff0*/  IMAD.IADD R7, R2, 0x1, -R29 ;  /* 0x0000000102077824 */ /* 0x004fe200078e0a1d */
[----:B------:R-:W-:Y:S01]  /*12000*/  IADD3 R19, PT, PT, R3, -0x97, RZ ;  /* 0xffffff6903137810 */ /* 0x000fe20007ffe0ff */
[C---:B------:R-:W-:Y:S01]  /*12010*/  VIADD R27, R5.reuse, 0xffffff50 ;  /* 0xffffff50051b7836 */ /* 0x040fe20000000000 */
[----:B------:R-:W-:Y:S01]  /*12020*/  IABS R6, R0 ;  /* 0x0000000000067213 */ /* 0x000fe20000000000 */
[----:B------:R-:W-:-:S02]  /*12030*/  VIADD R25, R5, 0xffffff58 ;  /* 0xffffff5805197836 */ /* 0x000fc40000000000 */
[C---:B------:R-:W-:Y:S01]  /*12040*/  HMMA.16816.F32 R184, R8.reuse, R36, R32 ;  /* 0x0000002408b8723c */ /* 0x040fe20000001820 */
[C---:B------:R-:W-:Y:S02]  /*12050*/  VIADD R23, R5.reuse, 0xffffff60 ;  /* 0xffffff6005177836 */ /* 0x040fe40000000000 */
[C---:B------:R-:W-:Y:S02]  /*12060*/  VIADD R24, R5.reuse, 0xffffff59 ;  /* 0xffffff5905187836 */ /* 0x040fe40000000000 */
[----:B------:R-:W-:Y:S02]  /*12070*/  VIADD R22, R5, 0xffffff61 ;  /* 0xffffff6105167836 */ /* 0x000fe40000000000 */
[C---:B------:R-:W-:Y:S01]  /*12080*/  VIADD R18, R3.reuse, 0xffffff70 ;  /* 0xffffff7003127836 */ /* 0x040fe20000000000 */
[----:B------:R-:W-:Y:S01]  /*12090*/  HMMA.16816.F32 R180, R8, R38, R12 ;  /* 0x0000002608b4723c */ /* 0x000fe2000000180c */
[C---:B------:R-:W-:Y:S01]  /*120a0*/  IADD3 R9, PT, PT, R2.reuse, -R28, RZ ;  /* 0x8000001c02097210 */ /* 0x040fe20007ffe0ff */
[C---:B------:R-:W-:Y:S01]  /*120b0*/  IMAD.IADD R10, R2.reuse, 0x1, -R27 ;  /* 0x00000001020a7824 */ /* 0x040fe200078e0a1b */
[----:B------:R-:W-:Y:S01]  /*120c0*/  IABS R8, R4 ;  /* 0x0000000400087213 */ /* 0x000fe20000000000 */
[C---:B------:R-:W-:Y:S01]  /*120d0*/  VIADD R13, R3.reuse, 0xffffff40 ;  /* 0xffffff40030d7836 */ /* 0x040fe20000000000 */
[----:B------:R-:W-:Y:S01]  /*120e0*/  IABS R4, R7 ;  /* 0x0000000700047213 */ /* 0x000fe20000000000 */
[----:B------:R-:W-:Y:S01]  /*120f0*/  IMAD.MOV.U32 R7, RZ, RZ, R6 ;  /* 0x000000ffff077224 */ /* 0x000fe200078e0006 */
[----:B------:R-:W-:Y:S01]  /*12100*/  IABS R0, R9 ;  /* 0x0000000900007213 */ /* 0x000fe20000000000 */
[C---:B------:R-:W-:Y:S01]  /*12110*/  VIADD R14, R3.reuse, 0xffffff48 ;  /* 0xffffff48030e7836 */ /* 0x040fe20000000000 */
[----:B------:R-:W-:Y:S01]  /*12120*/  MOV R6, R4 ;  /* 0x0000000400067202 */ /* 0x000fe20000000f00 */
[C---:B------:R-:W-:Y:S01]  /*12130*/  VIADD R11, R3.reuse, 0xffffff50 ;  /* 0xffffff50030b7836 */ /* 0x040fe20000000000 */
[----:B------:R-:W-:Y:S01]  /*12140*/  IABS R10, R10 ;  /* 0x0000000a000a7213 */ /* 0x000fe20000000000 */
[----:B------:R-:W-:Y:S01]  /*12150*/  IMAD.MOV.U32 R4, RZ, RZ, R0 ;  /* 0x000000ffff047224 */ /* 0x000fe200078e0000 */
[----:B------:R-:W-:Y:S01]  /*12160*/  I2FP.F32.S32 R7, R7 ;  /* 0x0000000700077245 */ /* 0x000fe20000201400 */
[----:B------:R-:W-:Y:S01]  /*12170*/  VIADD R17, R3, 0xffffff71 ;  /* 0xffffff7103117836 */ /* 0x000fe20000000000 */
        /* <DEDUP_REMOVED lines=8> */
[----:B------:R-:W-:Y:S01]  /*12200*/  IADD3 R4, PT, PT, R2, -R25, RZ ;  /* 0x8000001902047210 */ /* 0x000fe20007ffe0ff */
[----:B------:R-:W-:Y:S01]  /*12210*/  FFMA.FTZ R48, R6, -UR6, R58 ;  /* 0x8000000606307c23 */ /* 0x000fe2000801003a */
[----:B------:R-:W-:-:S02]  /*12220*/  IMAD.IADD R6, R2, 0x1, -R24 ;  /* 0x0000000102067824 */ /* 0x000fc400078e0a18 */
[----:B------:R-:W-:Y:S01]  /*12230*/  FFMA.FTZ R46, R0, -UR6, R54 ;  /* 0x80000006002e7c23 */ /* 0x000fe20008010036 */
[----:B------:R-:W-:Y:S01]  /*12240*/  IABS R4, R4 ;  /* 0x0000000400047213 */ /* 0x000fe20000000000 */
[----:B------:R-:W-:Y:S01]  /*12250*/  FFMA.FTZ R51, R8, -UR6, R62 ;  /* 0x8000000608337c23 */ /* 0x000fe2000801003e */
[C---:B------:R-:W-:Y:S02]  /*12260*/  IADD3 R0, PT, PT, R2.reuse, -R26, RZ ;  /* 0x8000001a02007210 */ /* 0x040fe40007ffe0ff */
[----:B------:R-:W-:Y:S01]  /*12270*/  IADD3 R8, PT, PT, R2, -R22, RZ ;  /* 0x8000001602087210 */ /* 0x000fe20007ffe0ff */
[----:B------:R-:W-:Y:S01]  /*12280*/  IMAD.MOV.U32 R7, RZ, RZ, R4 ;  /* 0x000000ffff077224 */ /* 0x000fe200078e0004 */
[----:B------:R-:W-:Y:S02]  /*12290*/  IABS R4, R10 ;  /* 0x0000000a00047213 */ /* 0x000fe40000000000 */
[----:B------:R-:W-:Y:S02]  /*122a0*/  IABS R0, R0 ;  /* 0x0000000000007213 */ /* 0x000fe40000000000 */
[----:B------:R-:W-:-:S02]  /*122b0*/  I2FP.F32.S32 R4, R4 ;  /* 0x0000000400047245 */ /* 0x000fc40000201400 */
[----:B------:R-:W-:Y:S02]  /*122c0*/  IABS R6, R6 ;  /* 0x0000000600067213 */ /* 0x000fe40000000000 */
[----:B------:R-:W-:Y:S01]  /*122d0*/  I2FP.F32.S32 R9, R0 ;  /* 0x0000000000097245 */ /* 0x000fe20000201400 */
[----:B------:R-:W-:Y:S01]  /*122e0*/  FFMA.FTZ R42, R4, -UR6, R66 ;  /* 0x80000006042a7c23 */ /* 0x000fe20008010042 */
[----:B------:R-:W-:Y:S02]  /*122f0*/  IABS R0, R8 ;  /* 0x0000000800007213 */ /* 0x000fe40000000000 */
[----:B------:R-:W-:Y:S01]  /*12300*/  IADD3 R4, PT, PT, R2, -UR24, RZ ;  /* 0x8000001802047c10 */ /* 0x000fe2000fffe0ff */
[----:B------:R-:W-:Y:S01]  /*12310*/  FFMA.FTZ R45, R9, -UR6, R55 ;  /* 0x80000006092d7c23 */ /* 0x000fe20008010037 */
[----:B------:R-:W-:Y:S01]  /*12320*/  I2FP.F32.S32 R7, R7 ;  /* 0x0000000700077245 */ /* 0x000fe20000201400 */
[----:B------:R-:W-:Y:S01]  /*12330*/  VIADD R9, R3, 0xffffff58 ;  /* 0xffffff5803097836 */ /* 0x000fe20000000000 */
[----:B------:R-:W-:-:S02]  /*12340*/  I2FP.F32.S32 R6, R6 ;  /* 0x0000000600067245 */ /* 0x000fc40000201400 */
[----:B------:R-:W-:Y:S01]  /*12350*/  I2FP.F32.S32 R0, R0 ;  /* 0x0000000000007245 */ /* 0x000fe20000201400 */
[----:B------:R-:W-:Y:S01]  /*12360*/  FFMA.FTZ R44, R7, -UR6, R102 ;  /* 0x80000006072c7c23 */ /* 0x000fe20008010066 */
[C---:B------:R-:W-:Y:S01]  /*12370*/  IADD3 R15, PT, PT, R3.reuse, -0xbf, RZ ;  /* 0xffffff41030f7810 */ /* 0x040fe20007ffe0ff */
[----:B------:R-:W-:Y:S01]  /*12380*/  FFMA.FTZ R43, R6, -UR6, R103 ;  /* 0x80000006062b7c23 */ /* 0x000fe20008010067 */
[----:B------:R-:W-:Y:S01]  /*12390*/  ISETP.GT.AND P0, PT, R4, R13, PT ;  /* 0x0000000d0400720c */ /* 0x000fe20003f04270 */
[----:B------:R-:W-:Y:S01]  /*123a0*/  FFMA.FTZ R41, R0, -UR6, R67 ;  /* 0x8000000600297c23 */ /* 0x000fe20008010043 */
[C---:B------:R-:W-:Y:S01]  /*123b0*/  IADD3 R12, PT, PT, R3.reuse, -0xb7, RZ ;  /* 0xffffff49030c7810 */ /* 0x040fe20007ffe0ff */
[C---:B------:R-:W-:Y:S01]  /*123c0*/  VIADD R7, R3.reuse, 0xffffff60 ;  /* 0xffffff6003077836 */ /* 0x040fe20000000000 */
[C---:B------:R-:W-:Y:S01]  /*123d0*/  IADD3 R10, PT, PT, R3.reuse, -0xaf, RZ ;  /* 0xffffff51030a7810 */ /* 0x040fe20007ffe0ff */
[----:B------:R-:W-:Y:S01]  /*123e0*/  VIADD R0, R224, 0x40 ;  /* 0x00000040e0007836 */ /* 0x000fe20000000000 */
[----:B------:R-:W-:-:S02]  /*123f0*/  IADD3 R8, PT, PT, R3, -0xa7, RZ ;  /* 0xffffff5903087810 */ /* 0x000fc40007ffe0ff */
[C---:B------:R-:W-:Y:S01]  /*12400*/  IADD3 R6, PT, PT, R3.reuse, -0x9f, RZ ;  /* 0xffffff6103067810 */ /* 0x040fe20007ffe0ff */
[----:B------:R-:W-:Y:S01]  /*12410*/  BAR.SYNC.DEFER_BLOCKING 0x0 ;  /* 0x0000000000007b1d */ /* 0x000fe20000010000 */
[C---:B------:R-:W-:Y:S02]  /*12420*/  ISETP.GT.AND P6, PT, R4.reuse, R15, PT ;  /* 0x0000000f0400720c */ /* 0x040fe40003fc4270 */
[----:B------:R-:W-:Y:S02]  /*12430*/  ISETP.GT.AND P5, PT, R4, R14, PT ;  /* 0x0000000e0400720c */ /* 0x000fe40003fa4270 */
[----:B------:R-:W-:Y:S02]  /*12440*/  P2R R40, PR, RZ, 0x1 ;  /* 0x00000001ff287803 */ /* 0x000fe40000000000 */
[----:B------:R-:W-:Y:S01]  /*12450*/  IADD3 R3, PT, PT, R3, -0x87, RZ ;  /* 0xffffff7903037810 */ /* 0x000fe20007ffe0ff */
[----:B------:R-:W-:Y:S08]  /*12460*/  BRA.U !UP0, `(.L_x_1035) ;  /* 0x0000000508107547 */ /* 0x000ff0000b800000 */
[----:B------:R-:W2:Y:S04]  /*12470*/  LDL R252, [R1+0x28] ;  /* 0x0000280001fc7983 */ /* 0x000ea80000100800 */
[----:B------:R-:W3:Y:S01]  /*12480*/  LDL R240, [R1+0x24] ;  /* 0x0000240001f07983 */ /* 0x000ee20000100800 */
[----:B------:R-:W-:Y:S01]  /*12490*/  UIADD3 UR8, UPT, UPT, UR21, -0x4, URZ ;  /* 0xfffffffc15087890 */ /* 0x000fe2000fffe0ff */
[----:B------:R-:W-:Y:S02]  /*124a0*/  IMAD.U32 R32, RZ, RZ, UR17 ;  /* 0x00000011ff207e24 */ /* 0x000fe4000f8e00ff */
[----:B------:R-:W-:Y:S01]  /*124b0*/  IMAD.U32 R33, RZ, RZ, UR16 ;  /* 0x00000010ff217e24 */ /* 0x000fe2000f8e00ff */
[----:B------:R-:W-:Y:S01]  /*124c0*/  UIMAD UR4, UR4, UR8, URZ ;  /* 0x00000008040472a4 */ /* 0x000fe2000f8e02ff */
[----:B------:R-:W-:Y:S01]  /*124d0*/  IMAD.U32 R31, RZ, RZ, UR15 ;  /* 0x0000000fff1f7e24 */ /* 0x000fe2000f8e00ff */
[----:B------:R-:W-:-:S03]  /*124e0*/  UIMAD.WIDE.U32 UR10, UR15, UR8, URZ ;  /* 0x000000080f0a72a5 */ /* 0x000fc6000f8e00ff */
[----:B------:R-:W-:Y:S01]  /*124f0*/  @!P3 IMAD.WIDE.U32 R32, R31, UR8, R32 ;  /* 0x000000081f20bc25 */ /* 0x000fe2000f8e0020 */
[----:B------:R-:W-:-:S03]  /*12500*/  UIADD3 UR9, UPT, UPT, UR11, UR4, URZ ;  /* 0x000000040b097290 */ /* 0x000fc6000fffe0ff */
[----:B------:R-:W-:Y:S01]  /*12510*/  IMAD.U32 R34, RZ, RZ, UR10 ;  /* 0x0000000aff227e24 */ /* 0x000fe2000f8e00ff */
[----:B------:R-:W-:Y:S01]  /*12520*/  @!P3 IADD3 R33, PT, PT, R33, UR4, RZ ;  /* 0x000000042121bc10 */ /* 0x000fe2000fffe0ff */
[----:B------:R-:W-:Y:S01]  /*12530*/  IMAD.U32 R50, RZ, RZ, UR10 ;  /* 0x0000000aff327e24 */ /* 0x000fe2000f8e00ff */
[----:B--2---:R-:W-:-:S04]  /*12540*/  @!P3 LEA R38, P0, R32, R252, 0x1 ;  /* 0x000000fc2026b211 */ /* 0x004fc800078008ff */
[----:B---3--:R-:W-:Y:S01]  /*12550*/  @!P3 LEA.HI.X R39, R32, R240, R33, 0x1, P0 ;  /* 0x000000f02027b211 */ /* 0x008fe200000f0c21 */
[----:B------:R-:W-:Y:S01]  /*12560*/  IMAD.U32 R33, RZ, RZ, UR10 ;  /* 0x0000000aff217e24 */ /* 0x000fe2000f8e00ff */
[----:B------:R-:W-:-:S04]  /*12570*/  MOV R32, UR9 ;  /* 0x0000000900207c02 */ /* 0x000fc80008000f00 */
[----:B------:R-:W-:-:S04]  /*12580*/  @!P3 LEA R36, P0, R33, R252, 0x1 ;  /* 0x000000fc2124b211 */ /* 0x000fc800078008ff */
[C---:B------:R-:W-:Y:S02]  /*12590*/  @!P3 LEA.HI.X R37, R34.reuse, R240, R32, 0x1, P0 ;  /* 0x000000f02225b211 */ /* 0x040fe400000f0c20 */
[----:B------:R-:W-:-:S03]  /*125a0*/  @!P2 LEA R34, P0, R34, R252, 0x1 ;  /* 0x000000fc2222a211 */ /* 0x000fc600078008ff */
[----:B------:R-:W-:Y:S01]  /*125b0*/  @!PT LDS RZ, [RZ] ;  /* 0x00000000fffff984 */ /* 0x000fe20000000800 */
[----:B------:R-:W-:Y:S01]  /*125c0*/  @!PT LDS RZ, [RZ] ;  /* 0x00000000fffff984 */ /* 0x000fe20000000800 */
[----:B------:R-:W-:Y:S01]  /*125d0*/  @!PT LDS RZ, [RZ] ;  /* 0x00000000fffff984 */ /* 0x000fe20000000800 */
[----:B------:R-:W-:Y:S01]  /*125e0*/  @!P3 LDGSTS.E.BYPASS.LTC128B.128 [R220+0x6000], desc[UR28][R36.64] ;  /* 0x0600000024dcbfae */ /* 0x000fe2000b981a1c */
[----:B------:R-:W-:Y:S01]  /*125f0*/  @!P2 LEA.HI.X R35, R33, R240, R32, 0x1, P0 ;  /* 0x000000f02123a211 */ /* 0x000fe200000f0c20 */
[----:B------:R-:W-:Y:S01]  /*12600*/  IMAD.U32 R32, RZ, RZ, UR10 ;  /* 0x0000000aff207e24 */ /* 0x000fe2000f8e00ff */
[----:B------:R-:W-:Y:S01]  /*12610*/  MOV R33, UR9 ;  /* 0x0000000900217c02 */ /* 0x000fe20008000f00 */
[----:B------:R1:W-:Y:S03]  /*12620*/  @P3 STS.128 [R220+0x6000], RZ ;  /* 0x006000ffdc003388 */ /* 0x0003e60000000c00 */
        /* <DEDUP_REMOVED lines=17> */
[----:B--2---:R-:W-:Y:S01]  /*12740*/  MOV R34, UR17 ;  /* 0x0000001100227c02 */ /* 0x004fe20008000f00 */
[----:B------:R-:W-:-:S04]  /*12750*/  IMAD.U32 R35, RZ, RZ, UR16 ;  /* 0x00000010ff237e24 */ /* 0x000fc8000f8e00ff */
[----:B------:R-:W-:-:S04]  /*12760*/  @!P1 IMAD.WIDE.U32 R34, R31, UR8, R34 ;  /* 0x000000081f229c25 */ /* 0x000fc8000f8e0022 */
[----:B---3--:R-:W-:Y:S02]  /*12770*/  IMAD.U32 R32, RZ, RZ, UR17 ;  /* 0x00000011ff207e24 */ /* 0x008fe4000f8e00ff */
[----:B------:R-:W-:Y:S02]  /*12780*/  IMAD.U32 R33, RZ, RZ, UR16 ;  /* 0x00000010ff217e24 */ /* 0x000fe4000f8e00ff */
[----:B------:R-:W-:-:S04]  /*12790*/  @!P2 IMAD.WIDE.U32 R32, R31, UR8, R32 ;  /* 0x000000081f20ac25 */ /* 0x000fc8000f8e0020 */
[----:B------:R-:W-:Y:S01]  /*127a0*/  @!P2 VIADD R31, R33, UR4 ;  /* 0x00000004211fac36 */ /* 0x000fe20008000000 */
[----:B------:R-:W-:-:S04]  /*127b0*/  @!P2 LEA R36, P0, R32, R252, 0x1 ;  /* 0x000000fc2024a211 */ /* 0x000fc800078008ff */
[----:B------:R-:W-:Y:S02]  /*127c0*/  @!P2 LEA.HI.X R37, R32, R240, R31, 0x1, P0 ;  /* 0x000000f02025a211 */ /* 0x000fe400000f0c1f */
[C---:B------:R-:W-:Y:S02]  /*127d0*/  @!P1 LEA R32, P0, R34.reuse, R252, 0x1 ;  /* 0x000000fc22209211 */ /* 0x040fe400078008ff */
[----:B------:R-:W-:Y:S01]  /*127e0*/  @!P1 IADD3 R31, PT, PT, R35, UR4, RZ ;  /* 0x00000004231f9c10 */ /* 0x000fe2000fffe0ff */
        /* <DEDUP_REMOVED lines=11> */
[----:B------:R-:W0:Y:S02]  /*128a0*/  LDGDEPBAR ;  /* 0x00000000000079af */ /* 0x000e240000000000 */
.L_x_1035:
[----:B-1----:R-:W2:Y:S01]  /*128b0*/  LDL.LU R36, [R1+0x10] ;  /* 0x0000100001247983 */ /* 0x002ea20000300800 */
[----:B------:R-:W-:Y:S01]  /*128c0*/  IMAD.IADD R31, R0, 0x1, -R21 ;  /* 0x00000001001f7824 */ /* 0x000fe200078e0a15 */
[----:B------:R-:W-:Y:S02]  /*128d0*/  ISETP.NE.AND P3, PT, R40, RZ, PT ;  /* 0x000000ff2800720c */ /* 0x000fe40003f65270 */
[----:B------:R-:W-:Y:S01]  /*128e0*/  ISETP.GT.AND P2, PT, R4, R12, PT ;  /* 0x0000000c0400720c */ /* 0x000fe20003f44270 */
[----:B------:R-:W3:Y:S01]  /*128f0*/  LDL.LU R35, [R1+0x14] ;  /* 0x0000140001237983 */ /* 0x000ee20000300800 */
[----:B------:R-:W-:Y:S02]  /*12900*/  FSEL R188, R49, -INF , !P6 ;  /* 0xff80000031bc7808 */ /* 0x000fe40007000000 */
[----:B------:R-:W-:Y:S01]  /*12910*/  FSEL R189, R48, -INF , !P5 ;  /* 0xff80000030bd7808 */ /* 0x000fe20006800000 */
[----:B------:R-:W4:Y:S01]  /*12920*/  LDL.LU R34, [R1+0x8] ;  /* 0x0000080001227983 */ /* 0x000f220000300800 */
[----:B------:R-:W-:-:S02]  /*12930*/  ISETP.GT.AND P1, PT, R4, R11, PT ;  /* 0x0000000b0400720c */ /* 0x000fc40003f24270 */
[----:B------:R-:W-:Y:S01]  /*12940*/  ISETP.GT.AND P0, PT, R4, R10, PT ;  /* 0x0000000a0400720c */ /* 0x000fe20003f04270 */
[----:B------:R-:W5:Y:S01]  /*12950*/  LDL.LU R37, [R1+0xc] ;  /* 0x00000c0001257983 */ /* 0x000f620000300800 */
[----:B------:R-:W-:Y:S01]  /*12960*/  IMAD.IADD R33, R0, 0x1, -R28 ;  /* 0x0000000100217824 */ /* 0x000fe200078e0a1c */
[----:B------:R-:W-:Y:S02]  /*12970*/  USHF.L.U32 UR8, UR7, 0x1, URZ ;  /* 0x0000000107087899 */ /* 0x000fe400080006ff */
[----:B------:R-:W4:Y:S01]  /*12980*/  LDL.64 R54, [R1+0x58] ;  /* 0x0000580001367983 */ /* 0x000f220000100a00 */
[----:B------:R-:W1:Y:S03]  /*12990*/  LDCU UR4, c[0x0][0x45c] ;  /* 0x00008b80ff0477ac */ /* 0x000e660008000800 */
[----:B------:R-:W5:Y:S04]  /*129a0*/  LDL.64 R58, [R1+0x78] ;  /* 0x00007800013a7983 */ /* 0x000f680000100a00 */
[----:B------:R-:W5:Y:S04]  /*129b0*/  LDL.64 R66, [R1+0x50] ;  /* 0x0000500001427983 */ /* 0x000f680000100a00 */
[----:B------:R-:W5:Y:S04]  /*129c0*/  LDL.64 R62, [R1+0x80] ;  /* 0x00008000013e7983 */ /* 0x000f680000100a00 */
[----:B------:R-:W5:Y:S01]  /*129d0*/  LDL.64 R102, [R1+0x70] ;  /* 0x0000700001667983 */ /* 0x000f620000100a00 */
[----:B------:R-:W-:-:S02]  /*129e0*/  IABS R31, R31 ;  /* 0x0000001f001f7213 */ /* 0x000fc40000000000 */
[----:B------:R-:W-:Y:S02]  /*129f0*/  FSEL R110, R51, -INF , !P3 ;  /* 0xff800000336e7808 */ /* 0x000fe40005800000 */
[C---:B------:R-:W-:Y:S02]  /*12a00*/  ISETP.GT.AND P3, PT, R4.reuse, R9, PT ;  /* 0x000000090400720c */ /* 0x040fe40003f64270 */
[----:B------:R-:W-:Y:S02]  /*12a10*/  FSEL R190, R47, -INF , !P2 ;  /* 0xff8000002fbe7808 */ /* 0x000fe40005000000 */
[----:B------:R-:W-:Y:S02]  /*12a20*/  I2FP.F32.S32 R31, R31 ;  /* 0x0000001f001f7245 */ /* 0x000fe40000201400 */
[C---:B------:R-:W-:Y:S02]  /*12a30*/  ISETP.GT.AND P6, PT, R4.reuse, R8, PT ;  /* 0x000000080400720c */ /* 0x040fe40003fc4270 */
[----:B------:R-:W-:-:S02]  /*12a40*/  ISETP.GT.AND P5, PT, R4, R7, PT ;  /* 0x000000070400720c */ /* 0x000fc40003fa4270 */
[----:B------:R-:W-:Y:S02]  /*12a50*/  ISETP.GT.AND P2, PT, R4, R6, PT ;  /* 0x000000060400720c */ /* 0x000fe40003f44270 */
[----:B------:R-:W-:Y:S01]  /*12a60*/  FSEL R193, R44, -INF , !P3 ;  /* 0xff8000002cc17808 */ /* 0x000fe20005800000 */
[----:B------:R-:W-:Y:S01]  /*12a70*/  FFMA.FTZ R44, R31, -UR6, R196 ;  /* 0x800000061f2c7c23 */ /* 0x000fe200080100c4 */
[----:B------:R-:W-:Y:S01]  /*12a80*/  FSEL R191, R46, -INF , !P1 ;  /* 0xff8000002ebf7808 */ /* 0x000fe20004800000 */
[----:B------:R-:W-:Y:S01]  /*12a90*/  IMAD.IADD R31, R0, 0x1, -R30 ;  /* 0x00000001001f7824 */ /* 0x000fe200078e0a1e */
[----:B------:R-:W-:Y:S02]  /*12aa0*/  FSEL R192, R45, -INF , !P0 ;  /* 0xff8000002dc07808 */ /* 0x000fe40004000000 */
[----:B------:R-:W-:Y:S02]  /*12ab0*/  FSEL R194, R43, -INF , !P6 ;  /* 0xff8000002bc27808 */ /* 0x000fe40007000000 */
[----:B------:R-:W-:-:S02]  /*12ac0*/  FSEL R195, R42, -INF , !P5 ;  /* 0xff8000002ac37808 */ /* 0x000fc40006800000 */
[----:B------:R-:W-:Y:S02]  /*12ad0*/  FSEL R204, R41, -INF , !P2 ;  /* 0xff80000029cc7808 */ /* 0x000fe40005000000 */
[C---:B------:R-:W-:Y:S02]  /*12ae0*/  ISETP.GT.AND P1, PT, R4.reuse, R20, PT ;  /* 0x000000140400720c */ /* 0x040fe40003f24270 */
[C---:B------:R-:W-:Y:S02]  /*12af0*/  ISETP.GT.AND P0, PT, R4.reuse, R19, PT ;  /* 0x000000130400720c */ /* 0x040fe40003f04270 */
[C---:B------:R-:W-:Y:S02]  /*12b00*/  ISETP.GT.AND P3, PT, R4.reuse, R18, PT ;  /* 0x000000120400720c */ /* 0x040fe40003f64270 */
[C---:B------:R-:W-:Y:S02]  /*12b10*/  ISETP.GT.AND P6, PT, R4.reuse, R16, PT ;  /* 0x000000100400720c */ /* 0x040fe40003fc4270 */
[----:B------:R-:W-:-:S02]  /*12b20*/  ISETP.GT.AND P5, PT, R4, R17, PT ;  /* 0x000000110400720c */ /* 0x000fc40003fa4270 */
[----:B------:R-:W-:Y:S01]  /*12b30*/  ISETP.GT.AND P2, PT, R4, R3, PT ;  /* 0x000000030400720c */ /* 0x000fe20003f44270 */
[----:B------:R-:W-:Y:S01]  /*12b40*/  IMAD.IADD R4, R0, 0x1, -R29 ;  /* 0x0000000100047824 */ /* 0x000fe200078e0a1d */
[----:B------:R-:W-:-:S04]  /*12b50*/  IABS R32, R31 ;  /* 0x0000001f00207213 */ /* 0x000fc80000000000 */
[----:B------:R-:W-:Y:S02]  /*12b60*/  IABS R31, R4 ;  /* 0x00000004001f7213 */ /* 0x000fe40000000000 */
[----:B------:R-:W-:Y:S02]  /*12b70*/  IABS R4, R33 ;  /* 0x0000002100047213 */ /* 0x000fe40000000000 */
[----:B------:R-:W-:Y:S02]  /*12b80*/  I2FP.F32.S32 R31, R31 ;  /* 0x0000001f001f7245 */ /* 0x000fe40000201400 */
[----:B------:R-:W-:Y:S02]  /*12b90*/  I2FP.F32.S32 R4, R4 ;  /* 0x0000000400047245 */ /* 0x000fe40000201400 */
[----:B------:R-:W-:Y:S01]  /*12ba0*/  I2FP.F32.S32 R32, R32 ;  /* 0x0000002000207245 */ /* 0x000fe20000201400 */
[----:B------:R-:W-:Y:S01]  /*12bb0*/  FFMA.FTZ R42, R31, -UR6, R200 ;  /* 0x800000061f2a7c23 */ /* 0x000fe200080100c8 */
[----:B------:R-:W-:-:S02]  /*12bc0*/  IMAD.IADD R31, R0, 0x1, -R27 ;  /* 0x00000001001f7824 */ /* 0x000fc400078e0a1b */
[----:B------:R-:W-:Y:S01]  /*12bd0*/  FFMA.FTZ R41, R4, -UR6, R201 ;  /* 0x8000000604297c23 */ /* 0x000fe200080100c9 */
[C---:B------:R-:W-:Y:S02]  /*12be0*/  IMAD.IADD R4, R0.reuse, 0x1, -R26 ;  /* 0x0000000100047824 */ /* 0x040fe400078e0a1a */
[----:B------:R-:W-:Y:S02]  /*12bf0*/  IMAD.IADD R33, R0, 0x1, -R25 ;  /* 0x0000000100217824 */ /* 0x000fe400078e0a19 */
[----:B------:R-:W-:Y:S01]  /*12c00*/  FFMA.FTZ R43, R32, -UR6, R197 ;  /* 0x80000006202b7c23 */ /* 0x000fe200080100c5 */
[----:B------:R-:W-:Y:S02]  /*12c10*/  IABS R32, R31 ;  /* 0x0000001f00207213 */ /* 0x000fe40000000000 */
[----:B------:R-:W-:Y:S02]  /*12c20*/  IABS R31, R4 ;  /* 0x00000004001f7213 */ /* 0x000fe40000000000 */
[----:B------:R-:W-:-:S02]  /*12c30*/  IABS R4, R33 ;  /* 0x0000002100047213 */ /* 0x000fc40000000000 */
[----:B------:R-:W-:Y:S02]  /*12c40*/  I2FP.F32.S32 R31, R31 ;  /* 0x0000001f001f7245 */ /* 0x000fe40000201400 */
[----:B------:R-:W-:Y:S02]  /*12c50*/  I2FP.F32.S32 R4, R4 ;  /* 0x0000000400047245 */ /* 0x000fe40000201400 */
[----:B------:R-:W-:Y:S01]  /*12c60*/  I2FP.F32.S32 R32, R32 ;  /* 0x0000002000207245 */ /* 0x000fe20000201400 */
[----:B------:R-:W-:Y:S01]  /*12c70*/  FFMA.FTZ R39, R31, -UR6, R209 ;  /* 0x800000061f277c23 */ /* 0x000fe200080100d1 */
[----:B------:R-:W-:Y:S02]  /*12c80*/  IMAD.IADD R31, R0, 0x1, -R24 ;  /* 0x00000001001f7824 */ /* 0x000fe400078e0a18 */
[----:B------:R-:W-:Y:S01]  /*12c90*/  FFMA.FTZ R38, R4, -UR6, R232 ;  /* 0x8000000604267c23 */ /* 0x000fe200080100e8 */
[C---:B------:R-:W-:Y:S02]  /*12ca0*/  IMAD.IADD R4, R0.reuse, 0x1, -R23 ;  /* 0x0000000100047824 */ /* 0x040fe400078e0a17 */
[----:B------:R-:W-:-:S02]  /*12cb0*/  IMAD.IADD R33, R0, 0x1, -R22 ;  /* 0x0000000100217824 */ /* 0x000fc400078e0a16 */
[----:B------:R-:W-:Y:S01]  /*12cc0*/  FFMA.FTZ R40, R32, -UR6, R208 ;  /* 0x8000000620287c23 */ /* 0x000fe200080100d0 */
[----:B------:R-:W-:Y:S02]  /*12cd0*/  IABS R32, R31 ;  /* 0x0000001f00207213 */ /* 0x000fe40000000000 */
[----:B------:R-:W-:Y:S02]  /*12ce0*/  IABS R31, R4 ;  /* 0x00000004001f7213 */ /* 0x000fe40000000000 */
[----:B------:R-:W-:Y:S02]  /*12cf0*/  IABS R4, R33 ;  /* 0x0000002100047213 */ /* 0x000fe40000000000 */
[----:B------:R-:W-:Y:S02]  /*12d00*/  I2FP.F32.S32 R31, R31 ;  /* 0x0000001f001f7245 */ /* 0x000fe40000201400 */
[----:B------:R-:W-:Y:S02]  /*12d10*/  I2FP.F32.S32 R4, R4 ;  /* 0x0000000400047245 */ /* 0x000fe40000201400 */
[----:B------:R-:W-:Y:S01]  /*12d20*/  I2FP.F32.S32 R32, R32 ;  /* 0x0000002000207245 */ /* 0x000fe20000201400 */
[----:B--2---:R-:W-:-:S02]  /*12d30*/  IMAD.MOV.U32 R212, RZ, RZ, R36 ;  /* 0x000000ffffd47224 */ /* 0x004fc400078e0024 */
[----:B------:R-:W-:Y:S01]  /*12d40*/  FFMA.FTZ R36, R31, -UR6, R236 ;  /* 0x800000061f247c23 */ /* 0x000fe200080100ec */
[----:B---3--:R-:W-:Y:S02]  /*12d50*/  IMAD.MOV.U32 R205, RZ, RZ, R35 ;  /* 0x000000ffffcd7224 */ /* 0x008fe400078e0023 */
[----:B------:R-:W-:Y:S01]  /*12d60*/  FFMA.FTZ R35, R4, -UR6, R237 ;  /* 0x8000000604237c23 */ /* 0x000fe200080100ed */
[----:B----4-:R-:W-:Y:S02]  /*12d70*/  IMAD.MOV.U32 R240, RZ, RZ, R54 ;  /* 0x000000fffff07224 */ /* 0x010fe400078e0036 */
[----:B------:R-:W-:Y:S02]  /*12d80*/  IMAD.MOV.U32 R241, RZ, RZ, R55 ;  /* 0x000000fffff17224 */ /* 0x000fe400078e0037 */
[----:B------:R-:W-:Y:S02]  /*12d90*/  VIADD R54, R5, 0xffffff68 ;  /* 0xffffff6805367836 */ /* 0x000fe40000000000 */
[----:B-----5:R-:W-:-:S02]  /*12da0*/  IMAD.MOV.U32 R51, RZ, RZ, R59 ;  /* 0x000000ffff337224 */ /* 0x020fc400078e003b */
[C---:B------:R-:W-:Y:S02]  /*12db0*/  VIADD R55, R5.reuse, 0xffffff69 ;  /* 0xffffff6905377836 */ /* 0x040fe40000000000 */
[----:B------:R-:W-:Y:S02]  /*12dc0*/  VIADD R59, R5, 0xffffff70 ;  /* 0xffffff70053b7836 */ /* 0x000fe40000000000 */
[C---:B------:R-:W-:Y:S02]  /*12dd0*/  IMAD.IADD R31, R2.reuse, 0x1, -R54 ;  /* 0x00000001021f7824 */ /* 0x040fe400078e0a36 */
[C---:B------:R-:W-:Y:S02]  /*12de0*/  IMAD.IADD R4, R2.reuse, 0x1, -R55 ;  /* 0x0000000102047824 */ /* 0x040fe400078e0a37 */
[----:B------:R-:W-:Y:S02]  /*12df0*/  IMAD.IADD R33, R2, 0x1, -R59 ;  /* 0x0000000102217824 */ /* 0x000fe400078e0a3b */
[----:B------:R-:W-:-:S02]  /*12e00*/  IMAD.MOV.U32 R216, RZ, RZ, R37 ;  /* 0x000000ffffd87224 */ /* 0x000fc400078e0025 */
[----:B------:R-:W-:Y:S01]  /*12e10*/  FFMA.FTZ R37, R32, -UR6, R233 ;  /* 0x8000000620257c23 */ /* 0x000fe200080100e9 */
[----:B------:R-:W-:Y:S02]  /*12e20*/  IABS R32, R31 ;  /* 0x0000001f00207213 */ /* 0x000fe40000000000 */
[----:B------:R-:W-:Y:S02]  /*12e30*/  IABS R31, R4 ;  /* 0x00000004001f7213 */ /* 0x000fe40000000000 */
[----:B------:R-:W-:Y:S01]  /*12e40*/  IABS R4, R33 ;  /* 0x0000002100047213 */ /* 0x000fe20000000000 */
[----:B------:R-:W-:Y:S01]  /*12e50*/  IMAD.MOV.U32 R50, RZ, RZ, R58 ;  /* 0x000000ffff327224 */ /* 0x000fe200078e003a */
[----:B------:R-:W-:Y:S01]  /*12e60*/  I2FP.F32.S32 R32, R32 ;  /* 0x0000002000207245 */ /* 0x000fe20000201400 */
[----:B------:R-:W-:Y:S01]  /*12e70*/  IMAD.MOV.U32 R201, RZ, RZ, R67 ;  /* 0x000000ffffc97224 */ /* 0x000fe200078e0043 */
[----:B------:R-:W-:Y:S01]  /*12e80*/  I2FP.F32.S32 R4, R4 ;  /* 0x0000000400047245 */ /* 0x000fe20000201400 */
[----:B------:R-:W-:-:S02]  /*12e90*/  VIADD R58, R5, 0xffffff71 ;  /* 0xffffff71053a7836 */ /* 0x000fc40000000000 */
[----:B------:R-:W-:Y:S02]  /*12ea0*/  IMAD.MOV.U32 R200, RZ, RZ, R66 ;  /* 0x000000ffffc87224 */ /* 0x000fe400078e0042 */
[C---:B------:R-:W-:Y:S01]  /*12eb0*/  VIADD R67, R5.reuse, 0xffffff78 ;  /* 0xffffff7805437836 */ /* 0x040fe20000000000 */
[----:B------:R-:W-:Y:S01]  /*12ec0*/  I2FP.F32.S32 R31, R31 ;  /* 0x0000001f001f7245 */ /* 0x000fe20000201400 */
[----:B------:R-:W-:Y:S02]  /*12ed0*/  IMAD.MOV.U32 R252, RZ, RZ, R34 ;  /* 0x000000fffffc7224 */ /* 0x000fe400078e0022 */
[----:B------:R-:W-:Y:S01]  /*12ee0*/  FFMA.FTZ R34, R32, -UR6, R178 ;  /* 0x8000000620227c23 */ /* 0x000fe200080100b2 */
[----:B------:R-:W-:Y:S02]  /*12ef0*/  VIADD R66, R5, 0xffffff79 ;  /* 0xffffff7905427836 */ /* 0x000fe40000000000 */
[----:B------:R-:W-:Y:S01]  /*12f00*/  FFMA.FTZ R32, R4, -UR6, R186 ;  /* 0x8000000604207c23 */ /* 0x000fe200080100ba */
[----:B------:R-:W-:-:S02]  /*12f10*/  IMAD.IADD R5, R2, 0x1, -R58 ;  /* 0x0000000102057824 */ /* 0x000fc400078e0a3a */
[C---:B------:R-:W-:Y:S02]  /*12f20*/  IMAD.IADD R4, R2.reuse, 0x1, -R67 ;  /* 0x0000000102047824 */ /* 0x040fe400078e0a43 */
[----:B------:R-:W-:Y:S02]  /*12f30*/  IMAD.IADD R2, R2, 0x1, -R66 ;  /* 0x0000000102027824 */ /* 0x000fe400078e0a42 */
[----:B------:R-:W-:Y:S01]  /*12f40*/  FFMA.FTZ R33, R31, -UR6, R179 ;  /* 0x800000061f217c23 */ /* 0x000fe200080100b3 */
[----:B------:R-:W-:Y:S02]  /*12f50*/  IABS R31, R5 ;  /* 0x00000005001f7213 */ /* 0x000fe40000000000 */
[----:B------:R-:W-:Y:S02]  /*12f60*/  IABS R5, R4 ;  /* 0x0000000400057213 */ /* 0x000fe40000000000 */
[----:B------:R-:W-:Y:S01]  /*12f70*/  IABS R4, R2 ;  /* 0x0000000200047213 */ /* 0x000fe20000000000 */
[----:B------:R-:W-:-:S03]  /*12f80*/  IMAD.MOV.U32 R2, RZ, RZ, R31 ;  /* 0x000000ffff027224 */ /* 0x000fc600078e001f */
[----:B------:R-:W-:Y:S02]  /*12f90*/  I2FP.F32.S32 R4, R4 ;  /* 0x0000000400047245 */ /* 0x000fe40000201400 */
[----:B------:R-:W-:Y:S02]  /*12fa0*/  I2FP.F32.S32 R2, R2 ;  /* 0x0000000200027245 */ /* 0x000fe40000201400 */
[----:B------:R-:W-:Y:S01]  /*12fb0*/  I2FP.F32.S32 R5, R5 ;  /* 0x0000000500057245 */ /* 0x000fe20000201400 */
[----:B------:R-:W-:Y:S02]  /*12fc0*/  FFMA.FTZ R4, R4, -UR6, R183 ;  /* 0x8000000604047c23 */ /* 0x000fe400080100b7 */
[----:B------:R-:W-:Y:S01]  /*12fd0*/  FFMA.FTZ R31, R2, -UR6, R187 ;  /* 0x80000006021f7c23 */ /* 0x000fe200080100bb */
[----:B------:R-:W-:Y:S02]  /*12fe0*/  VIADD R2, R0, -UR24 ;  /* 0x8000001800027c36 */ /* 0x000fe40008000000 */
[----:B------:R-:W-:Y:S01]  /*12ff0*/  FFMA.FTZ R5, R5, -UR6, R182 ;  /* 0x8000000605057c23 */ /* 0x000fe200080100b6 */
[----:B------:R-:W-:Y:S01]  /*13000*/  FSEL R196, R4, -INF , !P2 ;  /* 0xff80000004c47808 */ /* 0x000fe20005000000 */
[----:B------:R-:W-:Y:S01]  /*13010*/  IMAD.IADD R4, R224, 0x1, -R21 ;  /* 0x00000001e0047824 */ /* 0x000fe200078e0a15 */
[----:B------:R-:W-:-:S02]  /*13020*/  FSEL R111, R33, -INF , !P0 ;  /* 0xff800000216f7808 */ /* 0x000fc40004000000 */
[----:B------:R-:W-:Y:S02]  /*13030*/  FSEL R109, R34, -INF , !P1 ;  /* 0xff800000226d7808 */ /* 0x000fe40004800000 */
[----:B------:R-:W-:Y:S02]  /*13040*/  ISETP.GT.AND P0, PT, R2, R15, PT ;  /* 0x0000000f0200720c */ /* 0x000fe40003f04270 */
[----:B------:R-:W-:Y:S02]  /*13050*/  FSEL R178, R32, -INF , !P3 ;  /* 0xff80000020b27808 */ /* 0x000fe40005800000 */
[----:B------:R-:W-:Y:S02]  /*13060*/  FSEL R187, R5, -INF , !P6 ;  /* 0xff80000005bb7808 */ /* 0x000fe40007000000 */
[C---:B------:R-:W-:Y:S02]  /*13070*/  ISETP.GT.AND P1, PT, R2.reuse, R13, PT ;  /* 0x0000000d0200720c */ /* 0x040fe40003f24270 */
[----:B------:R-:W-:-:S02]  /*13080*/  ISETP.GT.AND P3, PT, R2, R14, PT ;  /* 0x0000000e0200720c */ /* 0x000fc40003f64270 */
[----:B------:R-:W-:Y:S02]  /*13090*/  ISETP.GT.AND P6, PT, R2, R12, PT ;  /* 0x0000000c0200720c */ /* 0x000fe40003fc4270 */
[----:B------:R-:W-:Y:S01]  /*130a0*/  IABS R4, R4 ;  /* 0x0000000400047213 */ /* 0x000fe20000000000 */
[----:B------:R-:W-:Y:S01]  /*130b0*/  IMAD.MOV.U32 R206, RZ, RZ, R62 ;  /* 0x000000ffffce7224 */ /* 0x000fe200078e003e */
[----:B------:R-:W-:Y:S01]  /*130c0*/  FSEL R62, R43, -INF , !P0 ;  /* 0xff8000002b3e7808 */ /* 0x000fe20004000000 */
[----:B------:R-:W-:Y:S01]  /*130d0*/  IMAD.MOV.U32 R208, RZ, RZ, R102 ;  /* 0x000000ffffd07224 */ /* 0x000fe200078e0066 */
[----:B------:R-:W-:Y:S01]  /*130e0*/  FSEL R186, R31, -INF , !P5 ;  /* 0xff8000001fba7808 */ /* 0x000fe20006800000 */
[----:B------:R-:W-:Y:S01]  /*130f0*/  IMAD.MOV.U32 R207, RZ, RZ, R63 ;  /* 0x000000ffffcf7224 */ /* 0x000fe200078e003f */
[----:B------:R-:W-:Y:S02]  /*13100*/  FSEL R46, R44, -INF , !P1 ;  /* 0xff8000002c2e7808 */ /* 0x000fe40004800000 */
[----:B------:R-:W-:-:S02]  /*13110*/  ISETP.GT.AND P0, PT, R2, R8, PT ;  /* 0x000000080200720c */ /* 0x000fc40003f04270 */
[----:B------:R-:W-:Y:S02]  /*13120*/  FSEL R63, R42, -INF , !P3 ;  /* 0xff8000002a3f7808 */ /* 0x000fe40005800000 */
[----:B------:R-:W-:Y:S02]  /*13130*/  FSEL R102, R41, -INF , !P6 ;  /* 0xff80000029667808 */ /* 0x000fe40007000000 */
[----:B------:R-:W-:Y:S02]  /*13140*/  I2FP.F32.S32 R4, R4 ;  /* 0x0000000400047245 */ /* 0x000fe40000201400 */
[C---:B------:R-:W-:Y:S02]  /*13150*/  ISETP.GT.AND P5, PT, R2.reuse, R11, PT ;  /* 0x0000000b0200720c */ /* 0x040fe40003fa4270 */
[C---:B------:R-:W-:Y:S02]  /*13160*/  ISETP.GT.AND P2, PT, R2.reuse, R10, PT ;  /* 0x0000000a0200720c */ /* 0x040fe40003f44270 */
[----:B------:R-:W-:-:S02]  /*13170*/  ISETP.GT.AND P1, PT, R2, R9, PT ;  /* 0x000000090200720c */ /* 0x000fc40003f24270 */
[C---:B------:R-:W-:Y:S02]  /*13180*/  ISETP.GT.AND P3, PT, R2.reuse, R7, PT ;  /* 0x000000070200720c */ /* 0x040fe40003f64270 */
[----:B------:R-:W-:Y:S01]  /*13190*/  ISETP.GT.AND P6, PT, R2, R6, PT ;  /* 0x000000060200720c */ /* 0x000fe20003fc4270 */
[----:B------:R-:W-:Y:S01]  /*131a0*/  IMAD.MOV.U32 R209, RZ, RZ, R103 ;  /* 0x000000ffffd17224 */ /* 0x000fe200078e0067 */
[----:B------:R-:W-:Y:S01]  /*131b0*/  FSEL R106, R37, -INF , !P0 ;  /* 0xff800000256a7808 */ /* 0x000fe20004000000 */
[----:B------:R-:W-:Y:S01]  /*131c0*/  FFMA.FTZ R37, R4, -UR6, R60 ;  /* 0x8000000604257c23 */ /* 0x000fe2000801003c */
[----:B------:R-:W-:Y:S01]  /*131d0*/  FSEL R103, R40, -INF , !P5 ;  /* 0xff80000028677808 */ /* 0x000fe20006800000 */
[----:B------:R-:W-:Y:S01]  /*131e0*/  IMAD.IADD R4, R224, 0x1, -R30 ;  /* 0x00000001e0047824 */ /* 0x000fe200078e0a1e */
        /* <DEDUP_REMOVED lines=10> */
[C---:B------:R-:W-:Y:S02]  /*13290*/  IMAD.IADD R2, R224.reuse, 0x1, -R29 ;  /* 0x00000001e0027824 */ /* 0x040fe400078e0a1d */
[----:B------:R-:W-:Y:S01]  /*132a0*/  IMAD.IADD R31, R224, 0x1, -R28 ;  /* 0x00000001e01f7824 */ /* 0x000fe200078e0a1c */
        /* <DEDUP_REMOVED lines=52> */
[----:B------:R-:W-:Y:S01]  /*135f0*/  I2FP.F32.S32 R44, R4 ;  /* 0x00000004002c7245 */ /* 0x000fe20000201400 */
[----:B------:R-:W-:Y:S02]  /*13600*/  IMAD.MOV.U32 R0, RZ, RZ, R5 ;  /* 0x000000ffff007224 */ /* 0x000fe400078e0005 */
[----:B------:R-:W-:Y:S02]  /*13610*/  FFMA.FTZ R4, R2, -UR6, R252 ;  /* 0x8000000602047c23 */ /* 0x000fe400080100fc */
[----:B------:R-:W-:Y:S01]  /*13620*/  FFMA.FTZ R2, R44, -UR6, R216 ;  /* 0x800000062c027c23 */ /* 0x000fe200080100d8 */
[----:B------:R-:W-:-:S04]  /*13630*/  I2FP.F32.S32 R0, R0 ;  /* 0x0000000000007245 */ /* 0x000fc80000201400 */
[----:B------:R-:W-:Y:S01]  /*13640*/  FSEL R61, R2, -INF , !P6 ;  /* 0xff800000023d7808 */ /* 0x000fe20007000000 */
[----:B------:R-:W-:Y:S02]  /*13650*/  VIADD R2, R224, 0x48 ;  /* 0x00000048e0027836 */ /* 0x000fe40000000000 */
[----:B------:R-:W-:Y:S01]  /*13660*/  FFMA.FTZ R5, R0, -UR6, R249 ;  /* 0x8000000600057c23 */ /* 0x000fe200080100f9 */
[----:B------:R-:W-:Y:S01]  /*13670*/  VIADD R0, R224, -UR24 ;  /* 0x80000018e0007c36 */ /* 0x000fe20008000000 */
[----:B------:R-:W-:Y:S01]  /*13680*/  FSEL R60, R4, -INF , !P3 ;  /* 0xff800000043c7808 */ /* 0x000fe20005800000 */
[----:B------:R-:W-:Y:S01]  /*13690*/  IMAD.IADD R4, R2, 0x1, -R21 ;  /* 0x0000000102047824 */ /* 0x000fe200078e0a15 */
[----:B------:R-:W-:Y:S01]  /*136a0*/  FSEL R52, R32, -INF , !P2 ;  /* 0xff80000020347808 */ /* 0x000fe20005000000 */
[----:B------:R-:W-:Y:S01]  /*136b0*/  IMAD.MOV.U32 R233, RZ, RZ, R51 ;  /* 0x000000ffffe97224 */ /* 0x000fe200078e0033 */
[----:B------:R-:W-:Y:S02]  /*136c0*/  FSEL R56, R5, -INF , !P0 ;  /* 0xff80000005387808 */ /* 0x000fe40004000000 */
[----:B------:R-:W-:-:S02]  /*136d0*/  FSEL R51, R33, -INF , !P5 ;  /* 0xff80000021337808 */ /* 0x000fc40006800000 */
[----:B------:R-:W-:Y:S02]  /*136e0*/  FSEL R53, R31, -INF , !P1 ;  /* 0xff8000001f357808 */ /* 0x000fe40004800000 */
[C---:B------:R-:W-:Y:S02]  /*136f0*/  ISETP.GT.AND P0, PT, R0.reuse, R12, PT ;  /* 0x0000000c0000720c */ /* 0x040fe40003f04270 */
[C---:B------:R-:W-:Y:S02]  /*13700*/  ISETP.GT.AND P5, PT, R0.reuse, R13, PT ;  /* 0x0000000d0000720c */ /* 0x040fe40003fa4270 */
[C---:B------:R-:W-:Y:S02]  /*13710*/  ISETP.GT.AND P2, PT, R0.reuse, R15, PT ;  /* 0x0000000f0000720c */ /* 0x040fe40003f44270 */
[----:B------:R-:W-:Y:S02]  /*13720*/  ISETP.GT.AND P1, PT, R0, R14, PT ;  /* 0x0000000e0000720c */ /* 0x000fe40003f24270 */
[----:B------:R-:W-:-:S02]  /*13730*/  IABS R4, R4 ;  /* 0x0000000400047213 */ /* 0x000fc40000000000 */
[----:B------:R-:W-:Y:S02]  /*13740*/  FSEL R43, R43, -INF , !P0 ;  /* 0xff8000002b2b7808 */ /* 0x000fe40004000000 */
[----:B------:R-:W-:Y:S02]  /*13750*/  FSEL R37, R37, -INF , !P5 ;  /* 0xff80000025257808 */ /* 0x000fe40006800000 */
[----:B------:R-:W-:Y:S02]  /*13760*/  FSEL R41, R41, -INF , !P2 ;  /* 0xff80000029297808 */ /* 0x000fe40005000000 */
[----:B------:R-:W-:Y:S02]  /*13770*/  FSEL R42, R42, -INF , !P1 ;  /* 0xff8000002a2a7808 */ /* 0x000fe40004800000 */
[----:B------:R-:W-:Y:S02]  /*13780*/  ISETP.GT.AND P0, PT, R0, R6, PT ;  /* 0x000000060000720c */ /* 0x000fe40003f04270 */
[----:B------:R-:W-:-:S02]  /*13790*/  I2FP.F32.S32 R4, R4 ;  /* 0x0000000400047245 */ /* 0x000fc40000201400 */
[C---:B------:R-:W-:Y:S02]  /*137a0*/  ISETP.GT.AND P3, PT, R0.reuse, R11, PT ;  /* 0x0000000b0000720c */ /* 0x040fe40003f64270 */
[C---:B------:R-:W-:Y:S02]  /*137b0*/  ISETP.GT.AND P6, PT, R0.reuse, R10, PT ;  /* 0x0000000a0000720c */ /* 0x040fe40003fc4270 */
[C---:B------:R-:W-:Y:S02]  /*137c0*/  ISETP.GT.AND P5, PT, R0.reuse, R9, PT ;  /* 0x000000090000720c */ /* 0x040fe40003fa4270 */
[C---:B------:R-:W-:Y:S02]  /*137d0*/  ISETP.GT.AND P2, PT, R0.reuse, R8, PT ;  /* 0x000000080000720c */ /* 0x040fe40003f44270 */
[----:B------:R-:W-:Y:S02]  /*137e0*/  ISETP.GT.AND P1, PT, R0, R7, PT ;  /* 0x000000070000720c */ /* 0x000fe40003f24270 */
[----:B------:R-:W-:Y:S01]  /*137f0*/  FSEL R45, R34, -INF , !P0 ;  /* 0xff800000222d7808 */ /* 0x000fe20004000000 */
[----:B------:R-:W-:Y:S01]  /*13800*/  FFMA.FTZ R34, R4, -UR6, R198 ;  /* 0x8000000604227c23 */ /* 0x000fe200080100c6 */
[----:B------:R-:W-:Y:S01]  /*13810*/  FSEL R40, R40, -INF , !P3 ;  /* 0xff80000028287808 */ /* 0x000fe20005800000 */
[----:B------:R-:W-:Y:S01]  /*13820*/  IMAD.IADD R4, R224, 0x1, -R54 ;  /* 0x00000001e0047824 */ /* 0x000fe200078e0a36 */
[----:B------:R-:W-:-:S02]  /*13830*/  FSEL R39, R39, -INF , !P6 ;  /* 0xff80000027277808 */ /* 0x000fc40007000000 */
[----:B------:R-:W-:Y:S02]  /*13840*/  FSEL R38, R38, -INF , !P5 ;  /* 0xff80000026267808 */ /* 0x000fe40006800000 */
[----:B------:R-:W-:Y:S02]  /*13850*/  FSEL R36, R36, -INF , !P2 ;  /* 0xff80000024247808 */ /* 0x000fe40005000000 */
[----:B------:R-:W-:Y:S02]  /*13860*/  FSEL R35, R35, -INF , !P1 ;  /* 0xff80000023237808 */ /* 0x000fe40004800000 */
[C---:B------:R-:W-:Y:S02]  /*13870*/  ISETP.GT.AND P3, PT, R0.reuse, R20, PT ;  /* 0x000000140000720c */ /* 0x040fe40003f64270 */
[C---:B------:R-:W-:Y:S02]  /*13880*/  ISETP.GT.AND P6, PT, R0.reuse, R19, PT ;  /* 0x000000130000720c */ /* 0x040fe40003fc4270 */
[----:B------:R-:W-:-:S02]  /*13890*/  ISETP.GT.AND P5, PT, R0, R18, PT ;  /* 0x000000120000720c */ /* 0x000fc40003fa4270 */
[C---:B------:R-:W-:Y:S02]  /*138a0*/  ISETP.GT.AND P2, PT, R0.reuse, R17, PT ;  /* 0x000000110000720c */ /* 0x040fe40003f44270 */
[C---:B------:R-:W-:Y:S02]  /*138b0*/  ISETP.GT.AND P1, PT, R0.reuse, R16, PT ;  /* 0x000000100000720c */ /* 0x040fe40003f24270 */
[----:B------:R-:W-:Y:S01]  /*138c0*/  ISETP.GT.AND P0, PT, R0, R3, PT ;  /* 0x000000030000720c */ /* 0x000fe20003f04270 */
[C---:B------:R-:W-:Y:S02]  /*138d0*/  IMAD.IADD R0, R224.reuse, 0x1, -R55 ;  /* 0x00000001e0007824 */ /* 0x040fe400078e0a37 */
[----:B------:R-:W-:Y:S01]  /*138e0*/  IMAD.IADD R21, R224, 0x1, -R59 ;  /* 0x00000001e0157824 */ /* 0x000fe200078e0a3b */
[----:B------:R-:W-:Y:S02]  /*138f0*/  IABS R5, R4 ;  /* 0x0000000400057213 */ /* 0x000fe40000000000 */
[----:B------:R-:W-:-:S02]  /*13900*/  IABS R4, R0 ;  /* 0x0000000000047213 */ /* 0x000fc40000000000 */
[----:B------:R-:W-:Y:S02]  /*13910*/  IABS R0, R21 ;  /* 0x0000001500007213 */ /* 0x000fe40000000000 */
[----:B------:R-:W-:Y:S02]  /*13920*/  I2FP.F32.S32 R4, R4 ;  /* 0x0000000400047245 */ /* 0x000fe40000201400 */
[----:B------:R-:W-:Y:S02]  /*13930*/  I2FP.F32.S32 R0, R0 ;  /* 0x0000000000007245 */ /* 0x000fe40000201400 */
[----:B------:R-:W-:Y:S01]  /*13940*/  I2FP.F32.S32 R5, R5 ;  /* 0x0000000500057245 */ /* 0x000fe20000201400 */
[----:B------:R-:W-:Y:S01]  /*13950*/  FFMA.FTZ R32, R4, -UR6, R177 ;  /* 0x8000000604207c23 */ /* 0x000fe200080100b1 */
[----:B------:R-:W-:Y:S02]  /*13960*/  IMAD.IADD R4, R224, 0x1, -R58 ;  /* 0x00000001e0047824 */ /* 0x000fe400078e0a3a */
[----:B------:R-:W-:Y:S01]  /*13970*/  FFMA.FTZ R31, R0, -UR6, R184 ;  /* 0x80000006001f7c23 */ /* 0x000fe200080100b8 */
[----:B------:R-:W-:-:S02]  /*13980*/  IMAD.IADD R0, R224, 0x1, -R67 ;  /* 0x00000001e0007824 */ /* 0x000fc400078e0a43 */
[----:B------:R-:W-:Y:S02]  /*13990*/  IMAD.IADD R21, R224, 0x1, -R66 ;  /* 0x00000001e0157824 */ /* 0x000fe400078e0a42 */
[----:B------:R-:W-:Y:S01]  /*139a0*/  FFMA.FTZ R33, R5, -UR6, R176 ;  /* 0x8000000605217c23 */ /* 0x000fe200080100b0 */
[----:B------:R-:W-:Y:S02]  /*139b0*/  IABS R5, R4 ;  /* 0x0000000400057213 */ /* 0x000fe40000000000 */
[----:B------:R-:W-:Y:S02]  /*139c0*/  IABS R4, R0 ;  /* 0x0000000000047213 */ /* 0x000fe40000000000 */
[----:B------:R-:W-:Y:S02]  /*139d0*/  IABS R0, R21 ;  /* 0x0000001500007213 */ /* 0x000fe40000000000 */
[----:B------:R-:W-:Y:S02]  /*139e0*/  I2FP.F32.S32 R5, R5 ;  /* 0x0000000500057245 */ /* 0x000fe40000201400 */
[----:B------:R-:W-:-:S02]  /*139f0*/  I2FP.F32.S32 R4, R4 ;  /* 0x0000000400047245 */ /* 0x000fc40000201400 */
[----:B------:R-:W-:Y:S01]  /*13a00*/  I2FP.F32.S32 R0, R0 ;  /* 0x0000000000007245 */ /* 0x000fe20000201400 */
[----:B------:R-:W-:Y:S02]  /*13a10*/  FFMA.FTZ R21, R5, -UR6, R185 ;  /* 0x8000000605157c23 */ /* 0x000fe400080100b9 */
[----:B------:R-:W-:Y:S01]  /*13a20*/  FFMA.FTZ R5, R4, -UR6, R180 ;  /* 0x8000000604057c23 */ /* 0x000fe200080100b4 */
[----:B------:R-:W-:Y:S02]  /*13a30*/  IMAD.IADD R30, R2, 0x1, -R30 ;  /* 0x00000001021e7824 */ /* 0x000fe400078e0a1e */
[----:B------:R-:W-:Y:S01]  /*13a40*/  FFMA.FTZ R4, R0, -UR6, R181 ;  /* 0x8000000600047c23 */ /* 0x000fe200080100b5 */
[----:B------:R-:W-:Y:S02]  /*13a50*/  IMAD.MOV.U32 R232, RZ, RZ, R50 ;  /* 0x000000ffffe87224 */ /* 0x000fe400078e0032 */
[----:B------:R-:W-:Y:S02]  /*13a60*/  VIADD R0, R2, -UR24 ;  /* 0x8000001802007c36 */ /* 0x000fe40008000000 */
[----:B------:R-:W-:Y:S01]  /*13a70*/  FSEL R50, R4, -INF , !P0 ;  /* 0xff80000004327808 */ /* 0x000fe20004000000 */
[----:B------:R-:W-:Y:S01]  /*13a80*/  IMAD.IADD R29, R2, 0x1, -R29 ;  /* 0x00000001021d7824 */ /* 0x000fe200078e0a1d */
[----:B------:R-:W-:-:S02]  /*13a90*/  IABS R4, R30 ;  /* 0x0000001e00047213 */ /* 0x000fc40000000000 */
[----:B------:R-:W-:Y:S02]  /*13aa0*/  FSEL R49, R21, -INF , !P2 ;  /* 0xff80000015317808 */ /* 0x000fe40005000000 */
[----:B------:R-:W-:Y:S02]  /*13ab0*/  FSEL R33, R33, -INF , !P3 ;  /* 0xff80000021217808 */ /* 0x000fe40005800000 */
[----:B------:R-:W-:Y:S02]  /*13ac0*/  FSEL R32, R32, -INF , !P6 ;  /* 0xff80000020207808 */ /* 0x000fe40007000000 */
[----:B------:R-:W-:Y:S02]  /*13ad0*/  FSEL R31, R31, -INF , !P5 ;  /* 0xff8000001f1f7808 */ /* 0x000fe40006800000 */
[----:B------:R-:W-:Y:S02]  /*13ae0*/  FSEL R21, R5, -INF , !P1 ;  /* 0xff80000005157808 */ /* 0x000fe40004800000 */
[----:B------:R-:W-:Y:S01]  /*13af0*/  I2FP.F32.S32 R4, R4 ;  /* 0x0000000400047245 */ /* 0x000fe20000201400 */
[----:B------:R-:W-:Y:S01]  /*13b00*/  IMAD.IADD R28, R2, 0x1, -R28 ;  /* 0x00000001021c7824 */ /* 0x000fe200078e0a1c */
[----:B------:R-:W-:-:S02]  /*13b10*/  ISETP.GE.AND P3, PT, R13, R226, PT ;  /* 0x000000e20d00720c */ /* 0x000fc40003f66270 */
[C---:B------:R-:W-:Y:S02]  /*13b20*/  ISETP.GE.AND P6, PT, R13.reuse, R228, PT ;  /* 0x000000e40d00720c */ /* 0x040fe40003fc6270 */
[C---:B------:R-:W-:Y:S02]  /*13b30*/  ISETP.GE.AND P5, PT, R13.reuse, R225, PT ;  /* 0x000000e10d00720c */ /* 0x040fe40003fa6270 */
[----:B------:R-:W-:Y:S02]  /*13b40*/  ISETP.GE.AND P2, PT, R13, R227, PT ;  /* 0x000000e30d00720c */ /* 0x000fe40003f46270 */
[----:B------:R-:W-:Y:S02]  /*13b50*/  ISETP.GT.AND P1, PT, R0, R13, PT ;  /* 0x0000000d0000720c */ /* 0x000fe40003f24270 */
[----:B------:R-:W-:Y:S01]  /*13b60*/  IABS R13, R29 ;  /* 0x0000001d000d7213 */ /* 0x000fe20000000000 */
[----:B------:R-:W-:Y:S01]  /*13b70*/  FFMA.FTZ R4, R4, -UR6, R199 ;  /* 0x8000000604047c23 */ /* 0x000fe200080100c7 */
[----:B------:R-:W-:-:S02]  /*13b80*/  FSEL R5, R34, -INF , !P1 ;  /* 0xff80000022057808 */ /* 0x000fc40004800000 */
[----:B------:R-:W-:Y:S02]  /*13b90*/  ISETP.GT.AND P1, PT, R0, R15, PT ;  /* 0x0000000f0000720c */ /* 0x000fe40003f24270 */
[----:B------:R-:W-:Y:S02]  /*13ba0*/  I2FP.F32.S32 R13, R13 ;  /* 0x0000000d000d7245 */ /* 0x000fe40000201400 */
[----:B------:R-:W-:Y:S02]  /*13bb0*/  FSEL R37, R37, -INF , !P3 ;  /* 0xff80000025257808 */ /* 0x000fe40005800000 */
[----:B------:R-:W-:Y:S02]  /*13bc0*/  IABS R28, R28 ;  /* 0x0000001c001c7213 */ /* 0x000fe40000000000 */
[C---:B------:R-:W-:Y:S02]  /*13bd0*/  ISETP.GE.AND P0, PT, R15.reuse, R226, PT ;  /* 0x000000e20f00720c */ /* 0x040fe40003f06270 */
[----:B------:R-:W-:-:S02]  /*13be0*/  ISETP.GE.AND P3, PT, R15, R228, PT ;  /* 0x000000e40f00720c */ /* 0x000fc40003f66270 */
[----:B------:R-:W-:Y:S02]  /*13bf0*/  FSEL R47, R5, -INF , !P2 ;  /* 0xff800000052f7808 */ /* 0x000fe40005000000 */
[----:B------:R-:W-:Y:S01]  /*13c00*/  FSEL R5, R4, -INF , !P1 ;  /* 0xff80000004057808 */ /* 0x000fe20004800000 */
[----:B------:R-:W-:Y:S01]  /*13c10*/  FFMA.FTZ R4, R13, -UR6, R202 ;  /* 0x800000060d047c23 */ /* 0x000fe200080100ca */
[----:B------:R-:W-:Y:S01]  /*13c20*/  FSEL R184, R110, -INF , !P6 ;  /* 0xff8000006eb87808 */ /* 0x000fe20007000000 */
[----:B------:R-:W-:Y:S01]  /*13c30*/  IMAD.MOV.U32 R13, RZ, RZ, R28 ;  /* 0x000000ffff0d7224 */ /* 0x000fe200078e001c */
[----:B------:R-:W-:Y:S02]  /*13c40*/  FSEL R48, R46, -INF , !P5 ;  /* 0xff8000002e307808 */ /* 0x000fe40006800000 */
[C---:B------:R-:W-:Y:S02]  /*13c50*/  ISETP.GE.AND P6, PT, R15.reuse, R225, PT ;  /* 0x000000e10f00720c */ /* 0x040fe40003fc6270 */
[----:B------:R-:W-:-:S02]  /*13c60*/  ISETP.GE.AND P5, PT, R15, R227, PT ;  /* 0x000000e30f00720c */ /* 0x000fc40003fa6270 */
[----:B------:R-:W-:Y:S02]  /*13c70*/  FSEL R41, R41, -INF , !P0 ;  /* 0xff80000029297808 */ /* 0x000fe40004000000 */
[----:B------:R-:W-:Y:S01]  /*13c80*/  FSEL R185, R188, -INF , !P3 ;  /* 0xff800000bcb97808 */ /* 0x000fe20005800000 */
[----:B------:R-:W-:Y:S01]  /*13c90*/  IMAD.IADD R27, R2, 0x1, -R27 ;  /* 0x00000001021b7824 */ /* 0x000fe200078e0a1b */
[C---:B------:R-:W-:Y:S02]  /*13ca0*/  ISETP.GE.AND P2, PT, R14.reuse, R226, PT ;  /* 0x000000e20e00720c */ /* 0x040fe40003f46270 */
[C---:B------:R-:W-:Y:S02]  /*13cb0*/  ISETP.GE.AND P0, PT, R14.reuse, R228, PT ;  /* 0x000000e40e00720c */ /* 0x040fe40003f06270 */
[----:B------:R-:W-:Y:S02]  /*13cc0*/  ISETP.GE.AND P3, PT, R14, R225, PT ;  /* 0x000000e10e00720c */ /* 0x000fe40003f66270 */
[----:B------:R-:W-:-:S02]  /*13cd0*/  ISETP.GT.AND P1, PT, R0, R14, PT ;  /* 0x0000000e0000720c */ /* 0x000fc40003f24270 */
[----:B------:R-:W-:Y:S02]  /*13ce0*/  FSEL R29, R62, -INF , !P6 ;  /* 0xff8000003e1d7808 */ /* 0x000fe40007000000 */
[----:B------:R-:W-:Y:S02]  /*13cf0*/  FSEL R44, R5, -INF , !P5 ;  /* 0xff800000052c7808 */ /* 0x000fe40006800000 */
[----:B------:R-:W-:Y:S02]  /*13d00*/  FSEL R42, R42, -INF , !P2 ;  /* 0xff8000002a2a7808 */ /* 0x000fe40005000000 */
[----:B------:R-:W-:Y:S02]  /*13d10*/  FSEL R62, R189, -INF , !P0 ;  /* 0xff800000bd3e7808 */ /* 0x000fe40004000000 */
[----:B------:R-:W-:Y:S02]  /*13d20*/  I2FP.F32.S32 R13, R13 ;  /* 0x0000000d000d7245 */ /* 0x000fe40000201400 */
[----:B------:R-:W-:-:S02]  /*13d30*/  FSEL R28, R63, -INF , !P3 ;  /* 0xff8000003f1c7808 */ /* 0x000fc40005800000 */
[----:B------:R-:W-:Y:S02]  /*13d40*/  FSEL R5, R4, -INF , !P1 ;  /* 0xff80000004057808 */ /* 0x000fe40004800000 */
[C---:B------:R-:W-:Y:S02]  /*13d50*/  ISETP.GE.AND P5, PT, R12.reuse, R226, PT ;  /* 0x000000e20c00720c */ /* 0x040fe40003fa6270 */
[C---:B------:R-:W-:Y:S02]  /*13d60*/  ISETP.GE.AND P2, PT, R12.reuse, R228, PT ;  /* 0x000000e40c00720c */ /* 0x040fe40003f46270 */
[C---:B------:R-:W-:Y:S02]  /*13d70*/  ISETP.GE.AND P0, PT, R12.reuse, R225, PT ;  /* 0x000000e10c00720c */ /* 0x040fe40003f06270 */
[----:B------:R-:W-:Y:S02]  /*13d80*/  ISETP.GE.AND P3, PT, R12, R227, PT ;  /* 0x000000e30c00720c */ /* 0x000fe40003f66270 */
[----:B------:R-:W-:-:S02]  /*13d90*/  ISETP.GT.AND P1, PT, R0, R12, PT ;  /* 0x0000000c0000720c */ /* 0x000fc40003f24270 */
[----:B------:R-:W-:Y:S01]  /*13da0*/  IABS R12, R27 ;  /* 0x0000001b000c7213 */ /* 0x000fe20000000000 */
[----:B------:R-:W-:Y:S01]  /*13db0*/  FFMA.FTZ R4, R13, -UR6, R203 ;  /* 0x800000060d047c23 */ /* 0x000fe200080100cb */
[----:B------:R-:W-:Y:S01]  /*13dc0*/  ISETP.GE.AND P6, PT, R14, R227, PT ;  /* 0x000000e30e00720c */ /* 0x000fe20003fc6270 */
[----:B------:R-:W-:Y:S01]  /*13dd0*/  IMAD.IADD R26, R2, 0x1, -R26 ;  /* 0x00000001021a7824 */ /* 0x000fe200078e0a1a */
[----:B------:R-:W-:Y:S02]  /*13de0*/  I2FP.F32.S32 R12, R12 ;  /* 0x0000000c000c7245 */ /* 0x000fe40000201400 */
[----:B------:R-:W-:Y:S02]  /*13df0*/  FSEL R46, R5, -INF , !P6 ;  /* 0xff800000052e7808 */ /* 0x000fe40007000000 */
[----:B------:R-:W-:Y:S02]  /*13e00*/  FSEL R43, R43, -INF , !P5 ;  /* 0xff8000002b2b7808 */ /* 0x000fe40006800000 */
[----:B------:R-:W-:-:S02]  /*13e10*/  FSEL R34, R190, -INF , !P2 ;  /* 0xff800000be227808 */ /* 0x000fc40005000000 */
[----:B------:R-:W-:Y:S02]  /*13e20*/  FSEL R27, R102, -INF , !P0 ;  /* 0xff800000661b7808 */ /* 0x000fe40004000000 */
[----:B------:R-:W-:Y:S01]  /*13e30*/  FSEL R5, R4, -INF , !P1 ;  /* 0xff80000004057808 */ /* 0x000fe20004800000 */
[----:B------:R-:W-:Y:S01]  /*13e40*/  FFMA.FTZ R4, R12, -UR6, R210 ;  /* 0x800000060c047c23 */ /* 0x000fe200080100d2 */
[C---:B------:R-:W-:Y:S02]  /*13e50*/  ISETP.GE.AND P6, PT, R11.reuse, R226, PT ;  /* 0x000000e20b00720c */ /* 0x040fe40003fc6270 */
[C---:B------:R-:W-:Y:S02]  /*13e60*/  ISETP.GE.AND P5, PT, R11.reuse, R228, PT ;  /* 0x000000e40b00720c */ /* 0x040fe40003fa6270 */
[C---:B------:R-:W-:Y:S02]  /*13e70*/  ISETP.GE.AND P2, PT, R11.reuse, R225, PT ;  /* 0x000000e10b00720c */ /* 0x040fe40003f46270 */
[----:B------:R-:W-:-:S02]  /*13e80*/  ISETP.GE.AND P0, PT, R11, R227, PT ;  /* 0x000000e30b00720c */ /* 0x000fc40003f06270 */
[----:B------:R-:W-:Y:S01]  /*13e90*/  ISETP.GT.AND P1, PT, R0, R11, PT ;  /* 0x0000000b0000720c */ /* 0x000fe20003f24270 */
[----:B------:R-:W-:Y:S01]  /*13ea0*/  IMAD.IADD R25, R2, 0x1, -R25 ;  /* 0x0000000102197824 */ /* 0x000fe200078e0a19 */
[----:B------:R-:W-:Y:S02]  /*13eb0*/  IABS R11, R26 ;  /* 0x0000001a000b7213 */ /* 0x000fe40000000000 */
[----:B------:R-:W-:Y:S02]  /*13ec0*/  FSEL R26, R5, -INF , !P3 ;  /* 0xff800000051a7808 */ /* 0x000fe40005800000 */
[----:B------:R-:W-:Y:S02]  /*13ed0*/  FSEL R176, R40, -INF , !P6 ;  /* 0xff80000028b07808 */ /* 0x000fe40007000000 */
[----:B------:R-:W-:Y:S02]  /*13ee0*/  FSEL R179, R191, -INF , !P5 ;  /* 0xff800000bfb37808 */ /* 0x000fe40006800000 */
[----:B------:R-:W-:-:S02]  /*13ef0*/  I2FP.F32.S32 R11, R11 ;  /* 0x0000000b000b7245 */ /* 0x000fc40000201400 */
[----:B------:R-:W-:Y:S02]  /*13f00*/  FSEL R182, R103, -INF , !P2 ;  /* 0xff80000067b67808 */ /* 0x000fe40005000000 */
[----:B------:R-:W-:Y:S02]  /*13f10*/  FSEL R5, R4, -INF , !P1 ;  /* 0xff80000004057808 */ /* 0x000fe40004800000 */
[C---:B------:R-:W-:Y:S02]  /*13f20*/  ISETP.GE.AND P3, PT, R10.reuse, R226, PT ;  /* 0x000000e20a00720c */ /* 0x040fe40003f66270 */
[C---:B------:R-:W-:Y:S02]  /*13f30*/  ISETP.GE.AND P6, PT, R10.reuse, R228, PT ;  /* 0x000000e40a00720c */ /* 0x040fe40003fc6270 */
[C---:B------:R-:W-:Y:S02]  /*13f40*/  ISETP.GE.AND P5, PT, R10.reuse, R225, PT ;  /* 0x000000e10a00720c */ /* 0x040fe40003fa6270 */
[----:B------:R-:W-:-:S02]  /*13f50*/  ISETP.GE.AND P2, PT, R10, R227, PT ;  /* 0x000000e30a00720c */ /* 0x000fc40003f46270 */
[----:B------:R-:W-:Y:S02]  /*13f60*/  ISETP.GT.AND P1, PT, R0, R10, PT ;  /* 0x0000000a0000720c */ /* 0x000fe40003f24270 */
[----:B------:R-:W-:Y:S01]  /*13f70*/  IABS R10, R25 ;  /* 0x00000019000a7213 */ /* 0x000fe20000000000 */
[----:B------:R-:W-:Y:S01]  /*13f80*/  FFMA.FTZ R4, R11, -UR6, R211 ;  /* 0x800000060b047c23 */ /* 0x000fe200080100d3 */
[----:B------:R-:W-:Y:S02]  /*13f90*/  IMAD.IADD R24, R2, 0x1, -R24 ;  /* 0x0000000102187824 */ /* 0x000fe400078e0a18 */
[----:B------:R-:W-:Y:S02]  /*13fa0*/  I2FP.F32.S32 R10, R10 ;  /* 0x0000000a000a7245 */ /* 0x000fe40000201400 */
[----:B------:R-:W-:Y:S02]  /*13fb0*/  FSEL R188, R5, -INF , !P0 ;  /* 0xff80000005bc7808 */ /* 0x000fe40004000000 */
[----:B------:R-:W-:-:S02]  /*13fc0*/  FSEL R65, R39, -INF , !P3 ;  /* 0xff80000027417808 */ /* 0x000fc40005800000 */
[----:B------:R-:W-:Y:S02]  /*13fd0*/  FSEL R110, R192, -INF , !P6 ;  /* 0xff800000c06e7808 */ /* 0x000fe40007000000 */
[----:B------:R-:W-:Y:S02]  /*13fe0*/  FSEL R181, R104, -INF , !P5 ;  /* 0xff80000068b57808 */ /* 0x000fe40006800000 */
[----:B------:R-:W-:Y:S01]  /*13ff0*/  FSEL R5, R4, -INF , !P1 ;  /* 0xff80000004057808 */ /* 0x000fe20004800000 */
[----:B------:R-:W-:Y:S01]  /*14000*/  FFMA.FTZ R4, R10, -UR6, R234 ;  /* 0x800000060a047c23 */ /* 0x000fe200080100ea */
[C---:B------:R-:W-:Y:S02]  /*14010*/  ISETP.GE.AND P0, PT, R9.reuse, R226, PT ;  /* 0x000000e20900720c */ /* 0x040fe40003f06270 */
[C---:B------:R-:W-:Y:S02]  /*14020*/  ISETP.GE.AND P3, PT, R9.reuse, R228, PT ;  /* 0x000000e40900720c */ /* 0x040fe40003f66270 */
[----:B------:R-:W-:-:S02]  /*14030*/  ISETP.GE.AND P6, PT, R9, R225, PT ;  /* 0x000000e10900720c */ /* 0x000fc40003fc6270 */
[----:B------:R-:W-:Y:S02]  /*14040*/  ISETP.GE.AND P5, PT, R9, R227, PT ;  /* 0x000000e30900720c */ /* 0x000fe40003fa6270 */
[----:B------:R-:W-:Y:S01]  /*14050*/  ISETP.GT.AND P1, PT, R0, R9, PT ;  /* 0x000000090000720c */ /* 0x000fe20003f24270 */
[----:B------:R-:W-:Y:S01]  /*14060*/  IMAD.IADD R23, R2, 0x1, -R23 ;  /* 0x0000000102177824 */ /* 0x000fe200078e0a17 */
[----:B------:R-:W-:Y:S02]  /*14070*/  IABS R9, R24 ;  /* 0x0000001800097213 */ /* 0x000fe40000000000 */
[----:B------:R-:W-:Y:S02]  /*14080*/  FSEL R183, R5, -INF , !P2 ;  /* 0xff80000005b77808 */ /* 0x000fe40005000000 */
[----:B------:R-:W-:Y:S02]  /*14090*/  FSEL R57, R38, -INF , !P0 ;  /* 0xff80000026397808 */ /* 0x000fe40004000000 */
[----:B------:R-:W-:-:S02]  /*140a0*/  FSEL R100, R193, -INF , !P3 ;  /* 0xff800000c1647808 */ /* 0x000fc40005800000 */
[----:B------:R-:W-:Y:S02]  /*140b0*/  I2FP.F32.S32 R9, R9 ;  /* 0x0000000900097245 */ /* 0x000fe40000201400 */
[----:B------:R-:W-:Y:S02]  /*140c0*/  FSEL R105, R105, -INF , !P6 ;  /* 0xff80000069697808 */ /* 0x000fe40007000000 */
[----:B------:R-:W-:Y:S01]  /*140d0*/  FSEL R5, R4, -INF , !P1 ;  /* 0xff80000004057808 */ /* 0x000fe20004800000 */
[----:B------:R-:W-:Y:S01]  /*140e0*/  IMAD.IADD R22, R2, 0x1, -R22 ;  /* 0x0000000102167824 */ /* 0x000fe200078e0a16 */
[C---:B------:R-:W-:Y:S02]  /*140f0*/  ISETP.GE.AND P2, PT, R8.reuse, R226, PT ;  /* 0x000000e20800720c */ /* 0x040fe40003f46270 */
[C---:B------:R-:W-:Y:S02]  /*14100*/  ISETP.GE.AND P0, PT, R8.reuse, R228, PT ;  /* 0x000000e40800720c */ /* 0x040fe40003f06270 */
[----:B------:R-:W-:-:S02]  /*14110*/  ISETP.GE.AND P3, PT, R8, R225, PT ;  /* 0x000000e10800720c */ /* 0x000fc40003f66270 */
[----:B------:R-:W-:Y:S02]  /*14120*/  ISETP.GE.AND P6, PT, R8, R227, PT ;  /* 0x000000e30800720c */ /* 0x000fe40003fc6270 */
[----:B------:R-:W-:Y:S02]  /*14130*/  ISETP.GT.AND P1, PT, R0, R8, PT ;  /* 0x000000080000720c */ /* 0x000fe40003f24270 */
[----:B------:R-:W-:Y:S01]  /*14140*/  IABS R8, R23 ;  /* 0x0000001700087213 */ /* 0x000fe20000000000 */
[----:B------:R-:W-:Y:S01]  /*14150*/  FFMA.FTZ R4, R9, -UR6, R235 ;  /* 0x8000000609047c23 */ /* 0x000fe200080100eb */
[----:B------:R-:W-:Y:S02]  /*14160*/  IABS R22, R22 ;  /* 0x0000001600167213 */ /* 0x000fe40000000000 */
[----:B------:R-:W-:Y:S01]  /*14170*/  I2FP.F32.S32 R8, R8 ;  /* 0x0000000800087245 */ /* 0x000fe20000201400 */
[----:B------:R-:W2:Y:S01]  /*14180*/  S2R R198, SR_CTAID.X ;  /* 0x0000000000c67919 */ /* 0x000ea20000002500 */
[----:B------:R-:W-:-:S02]  /*14190*/  FSEL R180, R5, -INF , !P5 ;  /* 0xff80000005b47808 */ /* 0x000fc40006800000 */
[----:B------:R-:W-:Y:S01]  /*141a0*/  FSEL R5, R4, -INF , !P1 ;  /* 0xff80000004057808 */ /* 0x000fe20004800000 */
[----:B------:R-:W-:Y:S01]  /*141b0*/  FFMA.FTZ R4, R8, -UR6, R238 ;  /* 0x8000000608047c23 */ /* 0x000fe200080100ee */
[----:B------:R-:W-:Y:S01]  /*141c0*/  FSEL R40, R36, -INF , !P2 ;  /* 0xff80000024287808 */ /* 0x000fe20005000000 */
[----:B------:R-:W-:Y:S01]  /*141d0*/  IMAD.MOV.U32 R8, RZ, RZ, R22 ;  /* 0x000000ffff087224 */ /* 0x000fe200078e0016 */
[----:B------:R-:W-:Y:S02]  /*141e0*/  FSEL R64, R194, -INF , !P0 ;  /* 0xff800000c2407808 */ /* 0x000fe40004000000 */
[----:B------:R-:W-:Y:S02]  /*141f0*/  FSEL R106, R106, -INF , !P3 ;  /* 0xff8000006a6a7808 */ /* 0x000fe40005800000 */
[C---:B------:R-:W-:Y:S02]  /*14200*/  ISETP.GE.AND P5, PT, R7.reuse, R226, PT ;  /* 0x000000e20700720c */ /* 0x040fe40003fa6270 */
[----:B------:R-:W-:-:S02]  /*14210*/  ISETP.GE.AND P2, PT, R7, R228, PT ;  /* 0x000000e40700720c */ /* 0x000fc40003f46270 */
[C---:B------:R-:W-:Y:S02]  /*14220*/  ISETP.GE.AND P0, PT, R7.reuse, R225, PT ;  /* 0x000000e10700720c */ /* 0x040fe40003f06270 */
[----:B------:R-:W-:Y:S02]  /*14230*/  ISETP.GE.AND P3, PT, R7, R227, PT ;  /* 0x000000e30700720c */ /* 0x000fe40003f66270 */
[----:B------:R-:W-:Y:S01]  /*14240*/  ISETP.GT.AND P1, PT, R0, R7, PT ;  /* 0x000000070000720c */ /* 0x000fe20003f24270 */
[----:B------:R-:W-:Y:S01]  /*14250*/  IMAD.IADD R7, R2, 0x1, -R54 ;  /* 0x0000000102077824 */ /* 0x000fe200078e0a36 */
[----:B------:R-:W-:Y:S02]  /*14260*/  FSEL R177, R5, -INF , !P6 ;  /* 0xff80000005b17808 */ /* 0x000fe40007000000 */
[----:B------:R-:W-:Y:S02]  /*14270*/  FSEL R202, R35, -INF , !P5 ;  /* 0xff80000023ca7808 */ /* 0x000fe40006800000 */
[----:B------:R-:W-:-:S02]  /*14280*/  FSEL R235, R195, -INF , !P2 ;  /* 0xff800000c3eb7808 */ /* 0x000fc40005000000 */
[----:B------:R-:W-:Y:S02]  /*14290*/  FSEL R238, R107, -INF , !P0 ;  /* 0xff8000006bee7808 */ /* 0x000fe40004000000 */
[----:B------:R-:W-:Y:S02]  /*142a0*/  FSEL R5, R4, -INF , !P1 ;  /* 0xff80000004057808 */ /* 0x000fe40004800000 */
[C---:B------:R-:W-:Y:S02]  /*142b0*/  ISETP.GE.AND P6, PT, R6.reuse, R226, PT ;  /* 0x000000e20600720c */ /* 0x040fe40003fc6270 */
[C---:B------:R-:W-:Y:S02]  /*142c0*/  ISETP.GE.AND P5, PT, R6.reuse, R228, PT ;  /* 0x000000e40600720c */ /* 0x040fe40003fa6270 */
[----:B------:R-:W-:Y:S02]  /*142d0*/  ISETP.GE.AND P2, PT, R6, R225, PT ;  /* 0x000000e10600720c */ /* 0x000fe40003f46270 */
[----:B------:R-:W-:-:S02]  /*142e0*/  I2FP.F32.S32 R8, R8 ;  /* 0x0000000800087245 */ /* 0x000fc40000201400 */
[----:B------:R-:W-:Y:S02]  /*142f0*/  ISETP.GE.AND P0, PT, R6, R227, PT ;  /* 0x000000e30600720c */ /* 0x000fe40003f06270 */
[----:B------:R-:W-:Y:S02]  /*14300*/  ISETP.GT.AND P1, PT, R0, R6, PT ;  /* 0x000000060000720c */ /* 0x000fe40003f24270 */
[----:B------:R-:W-:Y:S01]  /*14310*/  IABS R6, R7 ;  /* 0x0000000700067213 */ /* 0x000fe20000000000 */
[----:B------:R-:W-:Y:S02]  /*14320*/  IMAD.IADD R7, R2, 0x1, -R55 ;  /* 0x0000000102077824 */ /* 0x000fe400078e0a37 */
[----:B------:R-:W-:Y:S01]  /*14330*/  FFMA.FTZ R4, R8, -UR6, R239 ;  /* 0x8000000608047c23 */ /* 0x000fe200080100ef */
[----:B------:R-:W-:Y:S02]  /*14340*/  I2FP.F32.S32 R6, R6 ;  /* 0x0000000600067245 */ /* 0x000fe40000201400 */
[----:B------:R-:W-:-:S02]  /*14350*/  IABS R7, R7 ;  /* 0x0000000700077213 */ /* 0x000fc40000000000 */
[----:B------:R-:W-:Y:S02]  /*14360*/  FSEL R252, R5, -INF , !P3 ;  /* 0xff80000005fc7808 */ /* 0x000fe40005800000 */
[----:B------:R-:W-:Y:S01]  /*14370*/  FSEL R5, R4, -INF , !P1 ;  /* 0xff80000004057808 */ /* 0x000fe20004800000 */
[----:B------:R-:W-:Y:S01]  /*14380*/  FFMA.FTZ R4, R6, -UR6, R246 ;  /* 0x8000000606047c23 */ /* 0x000fe200080100f6 */
[----:B------:R-:W-:Y:S01]  /*14390*/  IMAD.MOV.U32 R6, RZ, RZ, R7 ;  /* 0x000000ffff067224 */ /* 0x000fe200078e0007 */
[----:B------:R-:W-:-:S04]  /*143a0*/  ISETP.GT.AND P1, PT, R0, R20, PT ;  /* 0x000000140000720c */ /* 0x000fc80003f24270 */
[----:B------:R-:W-:Y:S02]  /*143b0*/  I2FP.F32.S32 R6, R6 ;  /* 0x0000000600067245 */ /* 0x000fe40000201400 */
[----:B------:R-:W-:Y:S02]  /*143c0*/  FSEL R245, R5, -INF , !P0 ;  /* 0xff80000005f57808 */ /* 0x000fe40004000000 */
[----:B------:R-:W-:Y:S02]  /*143d0*/  SHF.R.U32.HI R15, RZ, 0x5, R219 ;  /* 0x00000005ff0f7819 */ /* 0x000fe400000116db */
[----:B------:R-:W-:Y:S02]  /*143e0*/  FSEL R237, R108, -INF , !P2 ;  /* 0xff8000006ced7808 */ /* 0x000fe40005000000 */
[----:B------:R-:W-:Y:S01]  /*143f0*/  FSEL R5, R4, -INF , !P1 ;  /* 0xff80000004057808 */ /* 0x000fe20004800000 */
[----:B------:R-:W-:Y:S01]  /*14400*/  FFMA.FTZ R4, R6, -UR6, R247 ;  /* 0x8000000606047c23 */ /* 0x000fe200080100f7 */
[----:B------:R-:W-:-:S02]  /*14410*/  FSEL R234, R204, -INF , !P5 ;  /* 0xff800000ccea7808 */ /* 0x000fc40006800000 */
[C---:B------:R-:W-:Y:S02]  /*14420*/  ISETP.GE.AND P2, PT, R20.reuse, R227, PT ;  /* 0x000000e31400720c */ /* 0x040fe40003f46270 */
[----:B------:R-:W-:Y:S02]  /*14430*/  ISETP.GE.AND P5, PT, R20, R225, PT ;  /* 0x000000e11400720c */ /* 0x000fe40003fa6270 */
[----:B------:R-:W-:Y:S01]  /*14440*/  ISETP.GT.AND P1, PT, R0, R19, PT ;  /* 0x000000130000720c */ /* 0x000fe20003f24270 */
[----:B------:R-:W-:Y:S01]  /*14450*/  IMAD.MOV.U32 R249, RZ, RZ, R241 ;  /* 0x000000fffff97224 */ /* 0x000fe200078e00f1 */
[----:B------:R-:W-:Y:S01]  /*14460*/  FSEL R241, R5, -INF , !P2 ;  /* 0xff80000005f17808 */ /* 0x000fe20005000000 */
[----:B--2---:R-:W-:Y:S01]  /*14470*/  IMAD R198, R198, 0x8, R15 ;  /* 0x00000008c6c67824 */ /* 0x004fe200078e020f */
[----:B------:R-:W-:Y:S02]  /*14480*/  FSEL R236, R51, -INF , !P5 ;  /* 0xff80000033ec7808 */ /* 0x000fe40006800000 */
[----:B------:R-:W-:Y:S01]  /*14490*/  FSEL R5, R4, -INF , !P1 ;  /* 0xff80000004057808 */ /* 0x000fe20004800000 */
[----:B------:R-:W-:Y:S01]  /*144a0*/  VIADD R198, R198, 0x4 ;  /* 0x00000004c6c67836 */ /* 0x000fe20000000000 */
[----:B------:R-:W-:-:S02]  /*144b0*/  ISETP.GE.AND P5, PT, R19, R227, PT ;  /* 0x000000e31300720c */ /* 0x000fc40003fa6270 */
[----:B------:R-:W-:Y:S01]  /*144c0*/  LOP3.LUT R4, R243, UR8, R209, 0x96, !PT ;  /* 0x00000008f3047c12 */ /* 0x000fe2000f8e96d1 */
[----:B------:R-:W-:Y:S01]  /*144d0*/  IMAD.MOV.U32 R195, RZ, RZ, R201 ;  /* 0x000000ffffc37224 */ /* 0x000fe200078e00c9 */
[----:B------:R-:W-:Y:S01]  /*144e0*/  FSEL R201, R45, -INF , !P6 ;  /* 0xff8000002dc97808 */ /* 0x000fe20007000000 */
[----:B------:R-:W-:Y:S01]  /*144f0*/  IMAD.MOV.U32 R248, RZ, RZ, R240 ;  /* 0x000000fffff87224 */ /* 0x000fe200078e00f0 */
[----:B------:R-:W-:Y:S01]  /*14500*/  FSEL R240, R5, -INF , !P5 ;  /* 0xff80000005f07808 */ /* 0x000fe20006800000 */
[----:B------:R-:W-:Y:S02]  /*14510*/  IMAD.IADD R10, R2, 0x1, -R59 ;  /* 0x00000001020a7824 */ /* 0x000fe400078e0a3b */
[----:B------:R-:W-:Y:S02]  /*14520*/  VIADD R45, R242, 0x9e3779b9 ;  /* 0x9e3779b9f22d7836 */ /* 0x000fe40000000000 */
[----:B------:R-:W-:Y:S01]  /*14530*/  IMAD.WIDE.U32 R4, R4, -0x326172a9, RZ ;  /* 0xcd9e8d5704047825 */ /* 0x000fe200078e00ff */
[----:B------:R-:W-:-:S03]  /*14540*/  IABS R10, R10 ;  /* 0x0000000a000a7213 */ /* 0x000fc60000000000 */
[----:B------:R-:W-:-:S04]  /*14550*/  IMAD.WIDE.U32 R198, R198, -0x326172a9, RZ ;  /* 0xcd9e8d57c6c67825 */ /* 0x000fc800078e00ff */
[----:B------:R-:W-:Y:S01]  /*14560*/  VIADD R246, R242, 0x3c6ef372 ;  /* 0x3c6ef372f2f67836 */ /* 0x000fe20000000000 */
[----:B------:R-:W-:Y:S02]  /*14570*/  LOP3.LUT R8, R45, R198, R5, 0x96, !PT ;  /* 0x000000c62d087212 */ /* 0x000fe400078e9605 */
[----:B------:R-:W2:Y:S01]  /*14580*/  S2R R198, SR_CTAID.X ;  /* 0x0000000000c67919 */ /* 0x000ea20000002500 */
[----:B------:R-:W-:Y:S01]  /*14590*/  ISETP.GE.AND P0, PT, R19, R226, PT ;  /* 0x000000e21300720c */ /* 0x000fe20003f06270 */
[----:B------:R-:W-:Y:S01]  /*145a0*/  IMAD.IADD R11, R2, 0x1, -R58 ;  /* 0x00000001020b7824 */ /* 0x000fe200078e0a3a */
[----:B------:R-:W-:Y:S02]  /*145b0*/  I2FP.F32.S32 R10, R10 ;  /* 0x0000000a000a7245 */ /* 0x000fe40000201400 */
[----:B------:R-:W-:Y:S02]  /*145c0*/  ISETP.GE.AND P3, PT, R20, R226, PT ;  /* 0x000000e21400720c */ /* 0x000fe40003f66270 */
[----:B------:R-:W-:Y:S01]  /*145d0*/  LOP3.LUT R6, R246, R4, R195, 0x96, !PT ;  /* 0x00000004f6067212 */ /* 0x000fe200078e96c3 */
[----:B------:R-:W-:Y:S01]  /*145e0*/  FFMA.FTZ R10, R10, -UR6, R250 ;  /* 0x800000060a0a7c23 */ /* 0x000fe200080100fa */
[----:B------:R-:W-:Y:S01]  /*145f0*/  FSEL R107, R32, -INF , !P0 ;  /* 0xff800000206b7808 */ /* 0x000fe20004000000 */
[----:B------:R-:W-:Y:S01]  /*14600*/  IMAD.MOV.U32 R192, RZ, RZ, R232 ;  /* 0x000000ffffc07224 */ /* 0x000fe200078e00e8 */
[----:B------:R-:W-:Y:S01]  /*14610*/  FSEL R108, R33, -INF , !P3 ;  /* 0xff800000216c7808 */ /* 0x000fe20005800000 */
[C---:B------:R-:W-:Y:S01]  /*14620*/  VIADD R30, R243.reuse, 0x76cf5d0a ;  /* 0x76cf5d0af31e7836 */ /* 0x040fe20000000000 */
[-C--:B------:R-:W-:Y:S01]  /*14630*/  ISETP.GE.AND P0, PT, R18, R228.reuse, PT ;  /* 0x000000e41200720c */ /* 0x080fe20003f06270 */
[----:B------:R-:W-:Y:S01]  /*14640*/  VIADD R25, R243, 0x32370b8f ;  /* 0x32370b8ff3197836 */ /* 0x000fe20000000000 */
[-C--:B------:R-:W-:Y:S01]  /*14650*/  ISETP.GE.AND P6, PT, R20, R228.reuse, PT ;  /* 0x000000e41400720c */ /* 0x080fe20003fc6270 */
[----:B------:R-:W-:Y:S01]  /*14660*/  IMAD.WIDE.U32 R8, R8, -0x2daee0ad, RZ ;  /* 0xd2511f5308087825 */ /* 0x000fe200078e00ff */
[----:B------:R-:W-:-:S02]  /*14670*/  ISETP.GE.AND P3, PT, R19, R228, PT ;  /* 0x000000e41300720c */ /* 0x000fc40003f66270 */
[----:B------:R-:W-:Y:S01]  /*14680*/  ISETP.GT.AND P1, PT, R0, R18, PT ;  /* 0x000000120000720c */ /* 0x000fe20003f24270 */
[----:B------:R-:W-:Y:S01]  /*14690*/  IMAD.WIDE.U32 R6, R6, -0x2daee0ad, RZ ;  /* 0xd2511f5306067825 */ /* 0x000fe200078e00ff */
[----:B------:R-:W-:Y:S02]  /*146a0*/  IABS R11, R11 ;  /* 0x0000000b000b7213 */ /* 0x000fe40000000000 */
[----:B------:R-:W-:Y:S01]  /*146b0*/  FSEL R178, R178, -INF , !P0 ;  /* 0xff800000b2b27808 */ /* 0x000fe20004000000 */
[----:B------:R-:W-:Y:S01]  /*146c0*/  IMAD.MOV.U32 R216, RZ, RZ, R212 ;  /* 0x000000ffffd87224 */ /* 0x000fe200078e00d4 */
[----:B------:R-:W-:Y:S01]  /*146d0*/  FSEL R232, R109, -INF , !P6 ;  /* 0xff8000006de87808 */ /* 0x000fe20007000000 */
[----:B------:R-:W-:Y:S01]  /*146e0*/  IMAD.MOV.U32 R212, RZ, RZ, R205 ;  /* 0x000000ffffd47224 */ /* 0x000fe200078e00cd */
[----:B------:R-:W-:Y:S02]  /*146f0*/  ISETP.GE.AND P2, PT, R18, R226, PT ;  /* 0x000000e21200720c */ /* 0x000fe40003f46270 */
[----:B------:R-:W-:-:S02]  /*14700*/  FSEL R203, R111, -INF , !P3 ;  /* 0xff8000006fcb7808 */ /* 0x000fc40005800000 */
[----:B------:R-:W-:Y:S02]  /*14710*/  ISETP.GE.AND P0, PT, R17, R225, PT ;  /* 0x000000e11100720c */ /* 0x000fe40003f06270 */
[----:B------:R-:W-:Y:S02]  /*14720*/  I2FP.F32.S32 R11, R11 ;  /* 0x0000000b000b7245 */ /* 0x000fe40000201400 */
[----:B------:R-:W-:Y:S01]  /*14730*/  FSEL R15, R10, -INF , !P1 ;  /* 0xff8000000a0f7808 */ /* 0x000fe20004800000 */
[----:B------:R-:W-:Y:S01]  /*14740*/  IMAD.MOV.U32 R197, RZ, RZ, R216 ;  /* 0x000000ffffc57224 */ /* 0x000fe200078e00d8 */
[-C--:B------:R-:W-:Y:S02]  /*14750*/  ISETP.GE.AND P6, PT, R19, R225.reuse, PT ;  /* 0x000000e11300720c */ /* 0x080fe40003fc6270 */
[----:B------:R-:W-:Y:S02]  /*14760*/  ISETP.GE.AND P3, PT, R18, R225, PT ;  /* 0x000000e11200720c */ /* 0x000fe40003f66270 */
[----:B------:R-:W-:-:S02]  /*14770*/  LOP3.LUT R9, R30, R192, R9, 0x96, !PT ;  /* 0x000000c01e097212 */ /* 0x000fc400078e9609 */
[----:B------:R-:W-:Y:S01]  /*14780*/  LOP3.LUT R10, R25, R8, R7, 0x96, !PT ;  /* 0x00000008190a7212 */ /* 0x000fe200078e9607 */
[----:B------:R-:W-:Y:S01]  /*14790*/  IMAD.MOV.U32 R205, RZ, RZ, R230 ;  /* 0x000000ffffcd7224 */ /* 0x000fe200078e00e6 */
[----:B------:R-:W-:Y:S01]  /*147a0*/  FSEL R230, R31, -INF , !P2 ;  /* 0xff8000001fe67808 */ /* 0x000fe20005000000 */
[----:B------:R-:W-:Y:S01]  /*147b0*/  IMAD.MOV.U32 R216, RZ, RZ, R212 ;  /* 0x000000ffffd87224 */ /* 0x000fe200078e00d4 */
[----:B------:R-:W-:Y:S01]  /*147c0*/  FSEL R13, R56, -INF , !P0 ;  /* 0xff800000380d7808 */ /* 0x000fe20004000000 */
[----:B------:R-:W-:Y:S01]  /*147d0*/  IMAD.MOV.U32 R193, RZ, RZ, R233 ;  /* 0x000000ffffc17224 */ /* 0x000fe200078e00e9 */
[----:B------:R-:W-:Y:S01]  /*147e0*/  FSEL R233, R52, -INF , !P6 ;  /* 0xff80000034e97808 */ /* 0x000fe20007000000 */
[----:B------:R-:W-:Y:S01]  /*147f0*/  IMAD.MOV.U32 R212, RZ, RZ, R231 ;  /* 0x000000ffffd47224 */ /* 0x000fe200078e00e7 */
[----:B------:R-:W-:Y:S01]  /*14800*/  ISETP.GE.AND P2, PT, R17, R228, PT ;  /* 0x000000e41100720c */ /* 0x000fe20003f46270 */
[----:B------:R-:W-:Y:S01]  /*14810*/  IMAD.MOV.U32 R58, RZ, RZ, R248 ;  /* 0x000000ffff3a7224 */ /* 0x000fe200078e00f8 */
[----:B------:R-:W-:Y:S01]  /*14820*/  FSEL R231, R53, -INF , !P3 ;  /* 0xff80000035e77808 */ /* 0x000fe20005800000 */
[----:B------:R-:W-:-:S02]  /*14830*/  IMAD.MOV.U32 R59, RZ, RZ, R249 ;  /* 0x000000ffff3b7224 */ /* 0x000fc400078e00f9 */
[----:B------:R-:W-:Y:S01]  /*14840*/  FFMA.FTZ R7, R11, -UR6, R251 ;  /* 0x800000060b077c23 */ /* 0x000fe200080100fb */
[----:B------:R-:W-:Y:S01]  /*14850*/  ISETP.GE.AND P0, PT, R16, R225, PT ;  /* 0x000000e11000720c */ /* 0x000fe20003f06270 */
[----:B------:R-:W-:Y:S01]  /*14860*/  IMAD.MOV.U32 R194, RZ, RZ, R200 ;  /* 0x000000ffffc27224 */ /* 0x000fe200078e00c8 */
[----:B------:R-:W-:Y:S01]  /*14870*/  ISETP.GT.AND P1, PT, R0, R17, PT ;  /* 0x000000110000720c */ /* 0x000fe20003f24270 */
[C---:B------:R-:W-:Y:S02]  /*14880*/  VIADD R248, R242.reuse, 0xdaa66d2b ;  /* 0xdaa66d2bf2f87836 */ /* 0x040fe40000000000 */
[----:B------:R-:W-:Y:S02]  /*14890*/  VIADD R249, R242, 0x78dde6e4 ;  /* 0x78dde6e4f2f97836 */ /* 0x000fe40000000000 */
[----:B------:R-:W-:Y:S01]  /*148a0*/  IMAD.WIDE.U32 R8, R9, -0x326172a9, RZ ;  /* 0xcd9e8d5709087825 */ /* 0x000fe200078e00ff */
[----:B------:R-:W-:-:S03]  /*148b0*/  FSEL R111, R186, -INF , !P2 ;  /* 0xff800000ba6f7808 */ /* 0x000fc60005000000 */
[----:B------:R-:W-:Y:S01]  /*148c0*/  IMAD.WIDE.U32 R52, R10, -0x326172a9, RZ ;  /* 0xcd9e8d570a347825 */ /* 0x000fe200078e00ff */
[----:B------:R-:W-:Y:S02]  /*148d0*/  FSEL R12, R60, -INF , !P0 ;  /* 0xff8000003c0c7808 */ /* 0x000fe40004000000 */
[----:B------:R-:W-:Y:S02]  /*148e0*/  ISETP.GE.AND P5, PT, R17, R226, PT ;  /* 0x000000e21100720c */ /* 0x000fe40003fa6270 */
[-C--:B------:R-:W-:Y:S02]  /*148f0*/  ISETP.GE.AND P2, PT, R16, R228.reuse, PT ;  /* 0x000000e41000720c */ /* 0x080fe40003f46270 */
[----:B------:R-:W-:Y:S02]  /*14900*/  FSEL R14, R7, -INF , !P1 ;  /* 0xff800000070e7808 */ /* 0x000fe40004800000 */
[----:B------:R-:W-:Y:S01]  /*14910*/  ISETP.GE.AND P0, PT, R3, R228, PT ;  /* 0x000000e40300720c */ /* 0x000fe20003f06270 */
[----:B------:R-:W-:Y:S01]  /*14920*/  IMAD.IADD R10, R2, 0x1, -R67 ;  /* 0x00000001020a7824 */ /* 0x000fe200078e0a43 */
[----:B------:R-:W-:-:S02]  /*14930*/  LOP3.LUT R9, R248, R194, R9, 0x96, !PT ;  /* 0x000000c2f8097212 */ /* 0x000fc400078e9609 */
[----:B------:R-:W-:Y:S01]  /*14940*/  LOP3.LUT R7, R249, R8, R53, 0x96, !PT ;  /* 0x00000008f9077212 */ /* 0x000fe200078e9635 */
[----:B------:R-:W-:Y:S01]  /*14950*/  IMAD.MOV.U32 R67, RZ, RZ, R13 ;  /* 0x000000ffff437224 */ /* 0x000fe200078e000d */
[----:B------:R-:W-:Y:S01]  /*14960*/  FSEL R200, R49, -INF , !P5 ;  /* 0xff80000031c87808 */ /* 0x000fe20006800000 */
[----:B------:R-:W-:Y:S01]  /*14970*/  IMAD.IADD R13, R2, 0x1, -R66 ;  /* 0x00000001020d7824 */ /* 0x000fe200078e0a42 */
[----:B------:R-:W-:Y:S01]  /*14980*/  FSEL R204, R187, -INF , !P2 ;  /* 0xff800000bbcc7808 */ /* 0x000fe20005000000 */
[----:B------:R-:W-:Y:S01]  /*14990*/  IMAD.MOV.U32 R66, RZ, RZ, R12 ;  /* 0x000000ffff427224 */ /* 0x000fe200078e000c */
[----:B------:R-:W-:Y:S01]  /*149a0*/  FSEL R56, R196, -INF , !P0 ;  /* 0xff800000c4387808 */ /* 0x000fe20004000000 */
[----:B------:R-:W-:Y:S01]  /*149b0*/  IMAD.WIDE.U32 R8, R9, -0x2daee0ad, RZ ;  /* 0xd2511f5309087825 */ /* 0x000fe200078e00ff */
[-C--:B------:R-:W-:Y:S02]  /*149c0*/  ISETP.GE.AND P5, PT, R16, R226.reuse, PT ;  /* 0x000000e21000720c */ /* 0x080fe40003fa6270 */
[----:B------:R-:W-:Y:S01]  /*149d0*/  ISETP.GE.AND P2, PT, R3, R226, PT ;  /* 0x000000e20300720c */ /* 0x000fe20003f46270 */
[----:B------:R-:W-:Y:S01]  /*149e0*/  IMAD.WIDE.U32 R54, R7, -0x2daee0ad, RZ ;  /* 0xd2511f5307367825 */ /* 0x000fe200078e00ff */
[----:B------:R-:W-:-:S02]  /*149f0*/  ISETP.GE.AND P0, PT, R3, R225, PT ;  /* 0x000000e10300720c */ /* 0x000fc40003f06270 */
[----:B------:R-:W-:Y:S01]  /*14a00*/  SHF.R.U32.HI R101, RZ, 0x5, R219 ;  /* 0x00000005ff657819 */ /* 0x000fe200000116db */
[C---:B------:R-:W-:Y:S01]  /*14a10*/  VIADD R250, R243.reuse, 0xa9066899 ;  /* 0xa9066899f3fa7836 */ /* 0x040fe20000000000 */
[----:B------:R-:W-:Y:S01]  /*14a20*/  LOP3.LUT R12, R246, R4, R59, 0x96, !PT ;  /* 0x00000004f60c7212 */ /* 0x000fe200078e963b */
[----:B------:R-:W-:Y:S01]  /*14a30*/  VIADD R247, R243, 0xed9eba14 ;  /* 0xed9eba14f3f77836 */ /* 0x000fe20000000000 */
[----:B------:R-:W-:Y:S02]  /*14a40*/  FMNMX3.FTZ R4, R222, R37, R41, !PT ;  /* 0x00000025de047276 */ /* 0x000fe40007810029 */
[----:B------:R-:W-:Y:S02]  /*14a50*/  FSEL R191, R21, -INF , !P5 ;  /* 0xff80000015bf7808 */ /* 0x000fe40006800000 */
[----:B------:R-:W-:Y:S02]  /*14a60*/  FSEL R189, R50, -INF , !P2 ;  /* 0xff80000032bd7808 */ /* 0x000fe40005000000 */
[----:B------:R-:W-:Y:S01]  /*14a70*/  FSEL R190, R61, -INF , !P0 ;  /* 0xff8000003dbe7808 */ /* 0x000fe20004000000 */
[----:B--2---:R-:W-:Y:S01]  /*14a80*/  IMAD R198, R198, 0x8, R101 ;  /* 0x00000008c6c67824 */ /* 0x004fe200078e0265 */
[----:B------:R-:W-:-:S02]  /*14a90*/  ISETP.GT.AND P5, PT, R0, R16, PT ;  /* 0x000000100000720c */ /* 0x000fc40003fa4270 */
[----:B------:R-:W-:Y:S02]  /*14aa0*/  ISETP.GT.AND P2, PT, R0, R3, PT ;  /* 0x000000030000720c */ /* 0x000fe40003f44270 */
[----:B------:R-:W-:Y:S02]  /*14ab0*/  ISETP.GE.AND P0, PT, R3, R227, PT ;  /* 0x000000e30300720c */ /* 0x000fe40003f06270 */
[----:B------:R-:W-:Y:S02]  /*14ac0*/  LOP3.LUT R3, R250, R8, R55, 0x96, !PT ;  /* 0x00000008fa037212 */ /* 0x000fe400078e9637 */
[----:B------:R-:W-:Y:S02]  /*14ad0*/  FMNMX3.FTZ R0, R217, R184, R185, !PT ;  /* 0x000000b8d9007276 */ /* 0x000fe400078100b9 */
[----:B------:R-:W-:Y:S02]  /*14ae0*/  FMNMX3.FTZ R4, R4, R42, R43, !PT ;  /* 0x0000002a04047276 */ /* 0x000fe4000781002b */
[----:B------:R-:W-:Y:S01]  /*14af0*/  LOP3.LUT R6, R247, R6, R9, 0x96, !PT ;  /* 0x00000006f7067212 */ /* 0x000fe200078e9609 */
[----:B------:R-:W-:Y:S01]  /*14b00*/  IMAD.WIDE.U32 R198, R198, -0x326172a9, RZ ;  /* 0xcd9e8d57c6c67825 */ /* 0x000fe200078e00ff */
[----:B------:R-:W-:-:S02]  /*14b10*/  FMNMX3.FTZ R0, R0, R62, R34, !PT ;  /* 0x0000003e00007276 */ /* 0x000fc40007810022 */
[----:B------:R-:W-:Y:S01]  /*14b20*/  FMNMX3.FTZ R4, R4, R176, R65, !PT ;  /* 0x000000b004047276 */ /* 0x000fe20007810041 */
[----:B------:R-:W-:Y:S01]  /*14b30*/  IMAD.WIDE.U32 R2, R3, -0x326172a9, RZ ;  /* 0xcd9e8d5703027825 */ /* 0x000fe200078e00ff */
[----:B------:R-:W-:-:S03]  /*14b40*/  FMNMX3.FTZ R0, R0, R179, R110, !PT ;  /* 0x000000b300007276 */ /* 0x000fc6000781006e */
[----:B------:R-:W-:Y:S02]  /*14b50*/  VIADD R55, R242, 0xb54cda56 ;  /* 0xb54cda56f2377836 */ /* 0x000fe40000000000 */
[----:B------:R-:W-:Y:S01]  /*14b60*/  IMAD.WIDE.U32 R50, R6, -0x326172a9, RZ ;  /* 0xcd9e8d5706327825 */ /* 0x000fe200078e00ff */
[----:B------:R-:W-:Y:S02]  /*14b70*/  FMNMX3.FTZ R4, R4, R57, R40, !PT ;  /* 0x0000003904047276 */ /* 0x000fe40007810028 */
[----:B------:R-:W-:Y:S01]  /*14b80*/  LOP3.LUT R11, R45, R198, R5, 0x96, !PT ;  /* 0x000000c62d0b7212 */ /* 0x000fe200078e9605 */
[----:B------:R-:W-:Y:S01]  /*14b90*/  IMAD.MOV.U32 R6, RZ, RZ, R2 ;  /* 0x000000ffff067224 */ /* 0x000fe200078e0002 */
[C---:B------:R-:W-:Y:S02]  /*14ba0*/  PRMT R8, R2.reuse, 0x7771, RZ ;  /* 0x0000777102087816 */ /* 0x040fe400000000ff */
[C---:B------:R-:W-:Y:S02]  /*14bb0*/  PRMT R7, R2.reuse, 0x7773, RZ ;  /* 0x0000777302077816 */ /* 0x040fe400000000ff */
[----:B------:R-:W-:-:S02]  /*14bc0*/  PRMT R5, R2, 0x7772, RZ ;  /* 0x0000777202057816 */ /* 0x000fc400000000ff */
[----:B------:R-:W-:Y:S02]  /*14bd0*/  LOP3.LUT R2, R55, R50, R3, 0x96, !PT ;  /* 0x0000003237027212 */ /* 0x000fe400078e9603 */
[----:B------:R-:W-:Y:S02]  /*14be0*/  FMNMX3.FTZ R0, R0, R100, R64, !PT ;  /* 0x0000006400007276 */ /* 0x000fe40007810040 */
[----:B------:R-:W-:Y:S02]  /*14bf0*/  FMNMX3.FTZ R103, R4, R202, R201, !PT ;  /* 0x000000ca04677276 */ /* 0x000fe400078100c9 */
[----:B------:R-:W-:Y:S02]  /*14c00*/  LOP3.LUT R3, R2, 0xffff, RZ, 0xc0, !PT ;  /* 0x0000ffff02037812 */ /* 0x000fe400078ec0ff */
[----:B------:R-:W-:Y:S02]  /*14c10*/  FMNMX3.FTZ R0, R0, R235, R234, !PT ;  /* 0x000000eb00007276 */ /* 0x000fe400078100ea */
[----:B------:R-:W-:-:S02]  /*14c20*/  FMNMX3.FTZ R103, R103, R108, R107, !PT ;  /* 0x0000006c67677276 */ /* 0x000fc4000781006b */
[----:B------:R-:W-:Y:S02]  /*14c30*/  SHF.R.U32.HI R4, RZ, 0x8, R3 ;  /* 0x00000008ff047819 */ /* 0x000fe40000011603 */
[----:B------:R-:W-:Y:S02]  /*14c40*/  FMNMX3.FTZ R3, R0, R232, R203, !PT ;  /* 0x000000e800037276 */ /* 0x000fe400078100cb */
[----:B------:R-:W-:Y:S02]  /*14c50*/  FMNMX3.FTZ R103, R103, R230, R200, !PT ;  /* 0x000000e667677276 */ /* 0x000fe400078100c8 */
[----:B------:R-:W-:Y:S02]  /*14c60*/  FMNMX3.FTZ R0, R221, R48, R29, !PT ;  /* 0x00000030dd007276 */ /* 0x000fe4000781001d */
[----:B------:R-:W-:Y:S02]  /*14c70*/  LOP3.LUT R6, R6, 0xff, RZ, 0xc0, !PT ;  /* 0x000000ff06067812 */ /* 0x000fe400078ec0ff */
[----:B------:R-:W-:-:S02]  /*14c80*/  FMNMX3.FTZ R103, R103, R191, R189, !PT ;  /* 0x000000bf67677276 */ /* 0x000fc400078100bd */
[----:B------:R-:W-:Y:S02]  /*14c90*/  FMNMX3.FTZ R0, R0, R28, R27, !PT ;  /* 0x0000001c00007276 */ /* 0x000fe4000781001b */
[----:B------:R-:W-:Y:S02]  /*14ca0*/  PRMT R23, R6, 0x5410, R8 ;  /* 0x0000541006177816 */ /* 0x000fe40000000008 */
[----:B------:R-:W2:Y:S01]  /*14cb0*/  SHFL.BFLY PT, R8, R103, 0x2, 0x1f ;  /* 0x0c401f0067087f89 */ /* 0x000ea200000e0000 */
[----:B------:R-:W-:Y:S02]  /*14cc0*/  FMNMX3.FTZ R0, R0, R182, R181, !PT ;  /* 0x000000b600007276 */ /* 0x000fe400078100b5 */
[----:B------:R-:W-:Y:S02]  /*14cd0*/  FMNMX3.FTZ R3, R3, R178, R111, !PT ;  /* 0x000000b203037276 */ /* 0x000fe4000781006f */
[----:B------:R-:W-:Y:S02]  /*14ce0*/  FMNMX3.FTZ R0, R0, R105, R106, !PT ;  /* 0x0000006900007276 */ /* 0x000fe4000781006a */
[----:B------:R-:W-:-:S02]  /*14cf0*/  IABS R6, R10 ;  /* 0x0000000a00067213 */ /* 0x000fc40000000000 */
[----:B------:R-:W-:Y:S02]  /*14d00*/  PRMT R24, R5, 0x5410, R7 ;  /* 0x0000541005187816 */ /* 0x000fe40000000007 */
[C---:B------:R-:W-:Y:S02]  /*14d10*/  LOP3.LUT R5, R2.reuse, 0xff, RZ, 0xc0, !PT ;  /* 0x000000ff02057812 */ /* 0x040fe400078ec0ff */
[----:B------:R-:W-:Y:S02]  /*14d20*/  FMNMX3.FTZ R102, R3, R204, R56, !PT ;  /* 0x000000cc03667276 */ /* 0x000fe40007810038 */
[----:B------:R-:W-:Y:S02]  /*14d30*/  PRMT R3, R2, 0x7632, R3 ;  /* 0x0000763202037816 */ /* 0x000fe40000000003 */
[----:B------:R-:W-:Y:S02]  /*14d40*/  FMNMX3.FTZ R0, R0, R238, R237, !PT ;  /* 0x000000ee00007276 */ /* 0x000fe400078100ed */
[----:B------:R-:W-:-:S02]  /*14d50*/  I2FP.F32.S32 R6, R6 ;  /* 0x0000000600067245 */ /* 0x000fc40000201400 */
[----:B------:R-:W-:Y:S01]  /*14d60*/  PRMT R22, R5, 0x5410, R4 ;  /* 0x0000541005167816 */ /* 0x000fe20000000004 */
[----:B------:R-:W3:Y:S01]  /*14d70*/  SHFL.BFLY PT, R9, R102, 0x2, 0x1f ;  /* 0x0c401f0066097f89 */ /* 0x000ee200000e0000 */
[----:B------:R-:W-:Y:S02]  /*14d80*/  SHF.R.U32.HI R5, RZ, 0x18, R2 ;  /* 0x00000018ff057819 */ /* 0x000fe40000011602 */
[----:B------:R-:W-:Y:S01]  /*14d90*/  LOP3.LUT R4, R3, 0xff, RZ, 0xc0, !PT ;  /* 0x000000ff03047812 */ /* 0x000fe200078ec0ff */
[----:B------:R-:W-:Y:S01]  /*14da0*/  IMAD.WIDE.U32 R2, R11, -0x2daee0ad, RZ ;  /* 0xd2511f530b027825 */ /* 0x000fe200078e00ff */
[----:B------:R-:W-:-:S03]  /*14db0*/  FMNMX3.FTZ R0, R0, R236, R233, !PT ;  /* 0x000000ec00007276 */ /* 0x000fc600078100e9 */
[----:B------:R-:W-:Y:S01]  /*14dc0*/  FFMA.FTZ R11, R6, -UR6, R197 ;  /* 0x80000006060b7c23 */ /* 0x000fe200080100c5 */
[----:B------:R-:W-:Y:S01]  /*14dd0*/  IMAD.WIDE.U32 R6, R12, -0x2daee0ad, RZ ;  /* 0xd2511f530c067825 */ /* 0x000fe200078e00ff */
[----:B------:R-:W-:Y:S02]  /*14de0*/  FMNMX3.FTZ R0, R0, R231, R67, !PT ;  /* 0x000000e700007276 */ /* 0x000fe40007810043 */
[----:B------:R-:W-:Y:S02]  /*14df0*/  IABS R10, R13 ;  /* 0x0000000d000a7213 */ /* 0x000fe40000000000 */
[----:B------:R-:W-:Y:S02]  /*14e00*/  PRMT R13, R4, 0x5410, R5 ;  /* 0x00005410040d7816 */ /* 0x000fe40000000005 */
[----:B------:R-:W-:Y:S02]  /*14e10*/  LOP3.LUT R4, R30, R206, R3, 0x96, !PT ;  /* 0x000000ce1e047212 */ /* 0x000fe400078e9603 */
[----:B------:R-:W-:-:S02]  /*14e20*/  FMNMX3.FTZ R104, R0, R66, R190, !PT ;  /* 0x0000004200687276 */ /* 0x000fc400078100be */
[----:B------:R-:W-:Y:S02]  /*14e30*/  LOP3.LUT R3, R25, R2, R7, 0x96, !PT ;  /* 0x0000000219037212 */ /* 0x000fe400078e9607 */
[----:B------:R-:W-:Y:S01]  /*14e40*/  FMNMX3.FTZ R0, R218, R47, R44, !PT ;  /* 0x0000002fda007276 */ /* 0x000fe2000781002c */
[----:B------:R-:W-:Y:S01]  /*14e50*/  IMAD.WIDE.U32 R4, R4, -0x326172a9, RZ ;  /* 0xcd9e8d5704047825 */ /* 0x000fe200078e00ff */
[----:B--2---:R-:W-:Y:S02]  /*14e60*/  FMNMX.FTZ R103, R103, R8, !PT ;  /* 0x0000000867677209 */ /* 0x004fe40007810000 */
[----:B------:R-:W-:Y:S01]  /*14e70*/  FMNMX3.FTZ R0, R0, R46, R26, !PT ;  /* 0x0000002e00007276 */ /* 0x000fe2000781001a */
[----:B------:R-:W-:Y:S01]  /*14e80*/  IMAD.WIDE.U32 R32, R3, -0x326172a9, RZ ;  /* 0xcd9e8d5703207825 */ /* 0x000fe200078e00ff */
[----:B------:R-:W-:Y:S01]  /*14e90*/  LOP3.LUT R2, R248, R58, R5, 0x96, !PT ;  /* 0x0000003af8027212 */ /* 0x000fe200078e9605 */
[----:B------:R-:W2:Y:S01]  /*14ea0*/  SHFL.BFLY PT, R7, R103, 0x1, 0x1f ;  /* 0x0c201f0067077f89 */ /* 0x000ea200000e0000 */
[----:B------:R-:W-:-:S02]  /*14eb0*/  FMNMX3.FTZ R0, R0, R188, R183, !PT ;  /* 0x000000bc00007276 */ /* 0x000fc400078100b7 */
[----:B------:R-:W-:Y:S02]  /*14ec0*/  LOP3.LUT R4, R249, R4, R33, 0x96, !PT ;  /* 0x00000004f9047212 */ /* 0x000fe400078e9621 */
[----:B------:R-:W-:Y:S02]  /*14ed0*/  I2FP.F32.S32 R10, R10 ;  /* 0x0000000a000a7245 */ /* 0x000fe40000201400 */
[----:B------:R-:W-:Y:S01]  /*14ee0*/  FMNMX3.FTZ R0, R0, R180, R177, !PT ;  /* 0x000000b400007276 */ /* 0x000fe200078100b1 */
[----:B------:R-:W-:Y:S01]  /*14ef0*/  IMAD.WIDE.U32 R2, R2, -0x2daee0ad, RZ ;  /* 0xd2511f5302027825 */ /* 0x000fe200078e00ff */
[----:B------:R-:W-:-:S03]  /*14f00*/  ISETP.GE.AND P6, PT, R18, R227, PT ;  /* 0x000000e31200720c */ /* 0x000fc60003fc6270 */
[----:B------:R-:W-:Y:S01]  /*14f10*/  FFMA.FTZ R10, R10, -UR6, R216 ;  /* 0x800000060a0a7c23 */ /* 0x000fe200080100d8 */
[----:B------:R-:W-:Y:S01]  /*14f20*/  IMAD.WIDE.U32 R38, R4, -0x2daee0ad, RZ ;  /* 0xd2511f5304267825 */ /* 0x000fe200078e00ff */
[----:B------:R-:W-:Y:S02]  /*14f30*/  ISETP.GE.AND P3, PT, R17, R227, PT ;  /* 0x000000e31100720c */ /* 0x000fe40003f66270 */
[----:B---3--:R-:W-:Y:S02]  /*14f40*/  FMNMX.FTZ R102, R102, R9, !PT ;  /* 0x0000000966667209 */ /* 0x008fe40007810000 */
[----:B------:R-:W-:Y:S01]  /*14f50*/  FMNMX3.FTZ R0, R0, R252, R245, !PT ;  /* 0x000000fc00007276 */ /* 0x000fe200078100f5 */
[----:B------:R-:W3:Y:S01]  /*14f60*/  SHFL.BFLY PT, R5, R104, 0x2, 0x1f ;  /* 0x0c401f0068057f89 */ /* 0x000ee200000e0000 */
[----:B------:R-:W-:Y:S02]  /*14f70*/  LOP3.LUT R9, R247, R6, R3, 0x96, !PT ;  /* 0x00000006f7097212 */ /* 0x000fe400078e9603 */
[----:B------:R-:W-:Y:S01]  /*14f80*/  LOP3.LUT R4, R250, R2, R39, 0x96, !PT ;  /* 0x00000002fa047212 */ /* 0x000fe200078e9627 */
[----:B------:R-:W4:Y:S01]  /*14f90*/  SHFL.BFLY PT, R6, R102, 0x1, 0x1f ;  /* 0x0c201f0066067f89 */ /* 0x000f2200000e0000 */
[----:B------:R-:W-:-:S02]  /*14fa0*/  ISETP.GE.AND P1, PT, R16, R227, PT ;  /* 0x000000e31000720c */ /* 0x000fc40003f26270 */
[----:B------:R-:W-:Y:S02]  /*14fb0*/  FSEL R3, R11, -INF , !P5 ;  /* 0xff8000000b037808 */ /* 0x000fe40006800000 */
[----:B------:R-:W-:Y:S02]  /*14fc0*/  FSEL R12, R15, -INF , !P6 ;  /* 0xff8000000f0c7808 */ /* 0x000fe40007000000 */
[----:B------:R-:W-:Y:S02]  /*14fd0*/  FSEL R25, R14, -INF , !P3 ;  /* 0xff8000000e197808 */ /* 0x000fe40005800000 */
[----:B------:R-:W-:Y:S02]  /*14fe0*/  FMNMX3.FTZ R0, R0, R241, R240, !PT ;  /* 0x000000f100007276 */ /* 0x000fe400078100f0 */
[----:B--2---:R-:W-:Y:S02]  /*14ff0*/  FMNMX.FTZ R103, R103, R7, !PT ;  /* 0x0000000767677209 */ /* 0x004fe40007810000 */
[----:B---3--:R-:W-:Y:S01]  /*15000*/  FMNMX.FTZ R104, R104, R5, !PT ;  /* 0x0000000568687209 */ /* 0x008fe20007810000 */
[----:B------:R-:W-:Y:S01]  /*15010*/  IMAD.WIDE.U32 R30, R9, -0x326172a9, RZ ;  /* 0xcd9e8d57091e7825 */ /* 0x000fe200078e00ff */
[----:B------:R-:W-:Y:S01]  /*15020*/  FSEL R2, R10, -INF , !P2 ;  /* 0xff8000000a027808 */ /* 0x000fe20005000000 */
[----:B------:R-:W2:Y:S01]  /*15030*/  LDC R16, c[0x0][0x4f8] ;  /* 0x00013e00ff107b82 */ /* 0x000ea20000000800 */
[----:B------:R-:W-:-:S02]  /*15040*/  FSEL R211, R3, -INF , !P1 ;  /* 0xff80000003d37808 */ /* 0x000fc40004800000 */
[----:B------:R-:W-:Y:S02]  /*15050*/  FSEL R196, R2, -INF , !P0 ;  /* 0xff80000002c47808 */ /* 0x000fe40004000000 */
[----:B------:R-:W-:-:S04]  /*15060*/  FMNMX3.FTZ R0, R0, R12, R25, !PT ;  /* 0x0000000c00007276 */ /* 0x000fc80007810019 */
[----:B------:R-:W-:Y:S01]  /*15070*/  FMNMX3.FTZ R101, R0, R211, R196, !PT ;  /* 0x000000d300657276 */ /* 0x000fe200078100c4 */
[----:B-1----:R-:W-:-:S04]  /*15080*/  FMUL.FTZ R17, R103, UR4 ;  /* 0x0000000467117c20 */ /* 0x002fc80008410000 */
[----:B------:R-:W1:Y:S01]  /*15090*/  SHFL.BFLY PT, R7, R101, 0x2, 0x1f ;  /* 0x0c401f0065077f89 */ /* 0x000e6200000e0000 */
[----:B------:R-:W-:Y:S01]  /*150a0*/  IMAD.WIDE.U32 R2, R4, -0x326172a9, RZ ;  /* 0xcd9e8d5704027825 */ /* 0x000fe200078e00ff */
[----:B------:R-:W-:-:S03]  /*150b0*/  FSETP.NEU.FTZ.AND P3, PT, R103, -INF , PT ;  /* 0xff8000006700780b */ /* 0x000fc60003f7d000 */
[----:B------:R-:W-:Y:S01]  /*150c0*/  IMAD.MOV.U32 R0, RZ, RZ, R2 ;  /* 0x000000ffff007224 */ /* 0x000fe200078e0002 */
[----:B------:R-:W-:Y:S02]  /*150d0*/  FSEL R17, R17, RZ, P3 ;  /* 0x000000ff11117208 */ /* 0x000fe40001800000 */
[----:B----4-:R-:W-:Y:S01]  /*150e0*/  FMNMX.FTZ R102, R102, R6, !PT ;  /* 0x0000000666667209 */ /* 0x010fe20007810000 */
[----:B------:R-:W3:Y:S01]  /*150f0*/  SHFL.BFLY PT, R8, R104, 0x1, 0x1f ;  /* 0x0c201f0068087f89 */ /* 0x000ee200000e0000 */
[----:B------:R-:W-:Y:S01]  /*15100*/  LOP3.LUT R6, R0, 0xff, RZ, 0xc0, !PT ;  /* 0x000000ff00067812 */ /* 0x000fe200078ec0ff */
[----:B------:R-:W-:Y:S01]  /*15110*/  FFMA.FTZ R0, R37, UR4, -R17 ;  /* 0x0000000425007c23 */ /* 0x000fe20008010811 */
[----:B------:R-:W-:-:S03]  /*15120*/  PRMT R4, R2, 0x7773, RZ ;  /* 0x0000777302047816 */ /* 0x000fc600000000ff */
[----:B------:R4:W-:Y:S01]  /*15130*/  MUFU.EX2 R251, R0 ;  /* 0x0000000000fb7308 */ /* 0x0009e20000000800 */
[----:B------:R-:W-:Y:S01]  /*15140*/  PRMT R5, R2, 0x7771, RZ ;  /* 0x0000777102057816 */ /* 0x000fe200000000ff */
[C---:B------:R-:W-:Y:S01]  /*15150*/  FMUL.FTZ R36, R102.reuse, UR4 ;  /* 0x0000000466247c20 */ /* 0x040fe20008410000 */
[----:B------:R-:W-:Y:S02]  /*15160*/  FSETP.NEU.FTZ.AND P2, PT, R102, -INF , PT ;  /* 0xff8000006600780b */ /* 0x000fe40003f5d000 */
[----:B------:R-:W-:Y:S02]  /*15170*/  PRMT R10, R6, 0x5410, R5 ;  /* 0x00005410060a7816 */ /* 0x000fe40000000005 */
[----:B-1----:R-:W-:Y:S02]  /*15180*/  FMNMX.FTZ R101, R101, R7, !PT ;  /* 0x0000000765657209 */ /* 0x002fe40007810000 */
[----:B----4-:R-:W-:Y:S01]  /*15190*/  PRMT R0, R2, 0x7772, RZ ;  /* 0x0000777202007816 */ /* 0x010fe200000000ff */
[----:B------:R-:W-:-:S03]  /*151a0*/  FFMA.FTZ R2, R41, UR4, -R17 ;  /* 0x0000000429027c23 */ /* 0x000fc60008010811 */
[----:B------:R-:W-:Y:S01]  /*151b0*/  PRMT R11, R0, 0x5410, R4 ;  /* 0x00005410000b7816 */ /* 0x000fe20000000004 */
[----:B------:R-:W-:Y:S01]  /*151c0*/  FFMA.FTZ R0, R42, UR4, -R17 ;  /* 0x000000042a007c23 */ /* 0x000fe20008010811 */
[----:B------:R1:W-:Y:S01]  /*151d0*/  MUFU.EX2 R198, R2 ;  /* 0x0000000200c67308 */ /* 0x0003e20000000800 */
[----:B------:R-:W4:Y:S01]  /*151e0*/  SHFL.BFLY PT, R5, R101, 0x1, 0x1f ;  /* 0x0c201f0065057f89 */ /* 0x000f2200000e0000 */
[----:B------:R-:W-:-:S06]  /*151f0*/  FSEL R36, R36, RZ, P2 ;  /* 0x000000ff24247208 */ /* 0x000fcc0001000000 */
[----:B------:R5:W-:Y:S01]  /*15200*/  MUFU.EX2 R60, R0 ;  /* 0x00000000003c7308 */ /* 0x000be20000000800 */
[----:B---3--:R-:W-:Y:S02]  /*15210*/  FMNMX.FTZ R104, R104, R8, !PT ;  /* 0x0000000868687209 */ /* 0x008fe40007810000 */
[----:B-1----:R-:W-:Y:S01]  /*15220*/  LOP3.LUT R2, R55, R30, R3, 0x96, !PT ;  /* 0x0000001e37027212 */ /* 0x002fe200078e9603 */
[----:B-----5:R-:W-:-:S04]  /*15230*/  FFMA.FTZ R0, R43, UR4, -R17 ;  /* 0x000000042b007c23 */ /* 0x020fc80008010811 */
[----:B------:R1:W-:Y:S01]  /*15240*/  MUFU.EX2 R197, R0 ;  /* 0x0000000000c57308 */ /* 0x0003e20000000800 */
[----:B------:R-:W-:Y:S01]  /*15250*/  FFMA.FTZ R3, R184, UR4, -R36 ;  /* 0x00000004b8037c23 */ /* 0x000fe20008010824 */
[C---:B------:R-:W-:Y:S01]  /*15260*/  FMUL.FTZ R18, R104.reuse, UR4 ;  /* 0x0000000468127c20 */ /* 0x040fe20008410000 */
[----:B------:R-:W-:-:S05]  /*15270*/  FSETP.NEU.FTZ.AND P1, PT, R104, -INF , PT ;  /* 0xff8000006800780b */ /* 0x000fca0003f3d000 */
[----:B------:R3:W-:Y:S01]  /*15280*/  MUFU.EX2 R239, R3 ;  /* 0x0000000300ef7308 */ /* 0x0007e20000000800 */
[----:B-1----:R-:W-:-:S04]  /*15290*/  LOP3.LUT R0, R2, 0xffff, RZ, 0xc0, !PT ;  /* 0x0000ffff02007812 */ /* 0x002fc800078ec0ff */
[----:B------:R-:W-:Y:S02]  /*152a0*/  SHF.R.U32.HI R4, RZ, 0x8, R0 ;  /* 0x00000008ff047819 */ /* 0x000fe40000011600 */
[----:B------:R-:W-:Y:S01]  /*152b0*/  LOP3.LUT R0, R2, 0xff, RZ, 0xc0, !PT ;  /* 0x000000ff02007812 */ /* 0x000fe200078ec0ff */
[----:B---3--:R-:W-:-:S03]  /*152c0*/  FFMA.FTZ R3, R185, UR4, -R36 ;  /* 0x00000004b9037c23 */ /* 0x008fc60008010824 */
[----:B------:R-:W-:Y:S02]  /*152d0*/  PRMT R21, R0, 0x5410, R4 ;  /* 0x0000541000157816 */ /* 0x000fe40000000004 */
[----:B------:R-:W-:Y:S01]  /*152e0*/  PRMT R0, R2, 0x7632, R0 ;  /* 0x0000763202007816 */ /* 0x000fe20000000000 */
[----:B------:R1:W-:Y:S01]  /*152f0*/  MUFU.EX2 R199, R3 ;  /* 0x0000000300c77308 */ /* 0x0003e20000000800 */
[----:B------:R-:W-:Y:S02]  /*15300*/  FSEL R18, R18, RZ, P1 ;  /* 0x000000ff12127208 */ /* 0x000fe40000800000 */
[----:B------:R-:W-:Y:S02]  /*15310*/  LOP3.LUT R0, R0, 0xff, RZ, 0xc0, !PT ;  /* 0x000000ff00007812 */ /* 0x000fe400078ec0ff */
[----:B----4-:R-:W-:Y:S02]  /*15320*/  FMNMX.FTZ R101, R101, R5, !PT ;  /* 0x0000000565657209 */ /* 0x010fe40007810000 */
[----:B-1----:R-:W-:-:S04]  /*15330*/  SHF.R.U32.HI R3, RZ, 0x18, R2 ;  /* 0x00000018ff037819 */ /* 0x002fc80000011602 */
[----:B------:R-:W-:Y:S01]  /*15340*/  PRMT R20, R0, 0x5410, R3 ;  /* 0x0000541000147816 */ /* 0x000fe20000000003 */
[----:B------:R-:W-:Y:S01]  /*15350*/  FFMA.FTZ R0, R48, UR4, -R18 ;  /* 0x0000000430007c23 */ /* 0x000fe20008010812 */
[----:B------:R-:W-:Y:S01]  /*15360*/  FFMA.FTZ R2, R62, UR4, -R36 ;  /* 0x000000043e027c23 */ /* 0x000fe20008010824 */
[C---:B------:R-:W-:Y:S02]  /*15370*/  FMUL.FTZ R19, R101.reuse, UR4 ;  /* 0x0000000465137c20 */ /* 0x040fe40008410000 */
[----:B------:R1:W-:Y:S01]  /*15380*/  MUFU.EX2 R244, R0 ;  /* 0x0000000000f47308 */ /* 0x0003e20000000800 */
[----:B------:R-:W-:-:S04]  /*15390*/  FSETP.NEU.FTZ.AND P0, PT, R101, -INF , PT ;  /* 0xff8000006500780b */ /* 0x000fc80003f1d000 */
[----:B------:R-:W-:-:S03]  /*153a0*/  FSEL R19, R19, RZ, P0 ;  /* 0x000000ff13137208 */ /* 0x000fc60000000000 */
[----:B------:R-:W3:Y:S01]  /*153b0*/  MUFU.EX2 R35, R2 ;  /* 0x0000000200237308 */ /* 0x000ee20000000800 */
[----:B-1----:R-:W-:-:S07]  /*153c0*/  FFMA.FTZ R0, R29, UR4, -R18 ;  /* 0x000000041d007c23 */ /* 0x002fce0008010812 */
[----:B------:R1:W-:Y:S02]  /*153d0*/  MUFU.EX2 R41, R0 ;  /* 0x0000000000297308 */ /* 0x0003e40000000800 */
[----:B-1----:R-:W-:-:S06]  /*153e0*/  FFMA.FTZ R0, R28, UR4, -R18 ;  /* 0x000000041c007c23 */ /* 0x002fcc0008010812 */
[----:B------:R1:W-:Y:S02]  /*153f0*/  MUFU.EX2 R49, R0 ;  /* 0x0000000000317308 */ /* 0x0003e40000000800 */
[----:B-1----:R-:W-:-:S06]  /*15400*/  FFMA.FTZ R0, R47, UR4, -R19 ;  /* 0x000000042f007c23 */ /* 0x002fcc0008010813 */
[----:B------:R1:W4:Y:S02]  /*15410*/  MUFU.EX2 R61, R0 ;  /* 0x00000000003d7308 */ /* 0x0003240000000800 */
[----:B-1----:R-:W-:-:S05]  /*15420*/  FSEL R0, R102, RZ, P2 ;  /* 0x000000ff66007208 */ /* 0x002fca0001000000 */
[----:B------:R-:W-:Y:S01]  /*15430*/  FADD.FTZ R8, R217, -R0 ;  /* 0x80000000d9087221 */ /* 0x000fe20000010000 */
[----:B---3--:R-:W-:Y:S02]  /*15440*/  IMAD.MOV.U32 R217, RZ, RZ, R35 ;  /* 0x000000ffffd97224 */ /* 0x008fe400078e0023 */
[----:B------:R-:W3:Y:S01]  /*15450*/  LDL.LU R35, [R1+0x1c] ;  /* 0x00001c0001237983 */ /* 0x000ee20000300800 */
[----:B------:R-:W-:-:S05]  /*15460*/  FSEL R2, R103, RZ, P3 ;  /* 0x000000ff67027208 */ /* 0x000fca0001800000 */
[----:B------:R-:W-:Y:S01]  /*15470*/  FADD.FTZ R7, R222, -R2 ;  /* 0x80000002de077221 */ /* 0x000fe20000010000 */
[----:B------:R-:W-:Y:S01]  /*15480*/  FFMA.FTZ R2, R44, UR4, -R19 ;  /* 0x000000042c027c23 */ /* 0x000fe20008010813 */
[----:B--2---:R-:W-:Y:S01]  /*15490*/  LOP3.LUT R16, R16, 0xff, RZ, 0xc0, !PT ;  /* 0x000000ff10107812 */ /* 0x004fe200078ec0ff */
[----:B------:R-:W-:Y:S02]  /*154a0*/  FFMA.FTZ R0, R27, UR4, -R18 ;  /* 0x000000041b007c23 */ /* 0x000fe40008010812 */
[----:B------:R1:W2:Y:S02]  /*154b0*/  MUFU.EX2 R42, R2 ;  /* 0x00000002002a7308 */ /* 0x0002a40000000800 */
[----:B------:R-:W-:-:S06]  /*154c0*/  IMAD R16, R16, 0x10000, R16 ;  /* 0x0001000010107824 */ /* 0x000fcc00078e0210 */
[----:B------:R5:W2:Y:S01]  /*154d0*/  MUFU.EX2 R210, R0 ;  /* 0x0000000000d27308 */ /* 0x000aa20000000800 */
[----:B------:R-:W-:Y:S01]  /*154e0*/  HSET2.LE.AND R4, R22, R16, PT ;  /* 0x0000001016047233 */ /* 0x000fe20003803000 */
[----:B----4-:R-:W-:Y:S01]  /*154f0*/  IMAD.MOV.U32 R44, RZ, RZ, R61 ;  /* 0x000000ffff2c7224 */ /* 0x010fe200078e003d */
[----:B-1----:R-:W-:Y:S01]  /*15500*/  FSEL R2, R101, RZ, P0 ;  /* 0x000000ff65027208 */ /* 0x002fe20000000000 */
[----:B------:R-:W-:-:S04]  /*15510*/  IMAD.MOV.U32 R216, RZ, RZ, R205 ;  /* 0x000000ffffd87224 */ /* 0x000fc800078e00cd */
[----:B------:R-:W-:Y:S01]  /*15520*/  FADD.FTZ R9, R218, -R2 ;  /* 0x80000002da097221 */ /* 0x000fe20000010000 */
[----:B------:R-:W-:Y:S01]  /*15530*/  FFMA.FTZ R2, R34, UR4, -R36 ;  /* 0x0000000422027c23 */ /* 0x000fe20008010824 */
[----:B-----5:R-:W-:-:S03]  /*15540*/  F2FP.F16.F32.PACK_AB R0, R41, R244 ;  /* 0x000000f42900723e */ /* 0x020fc600000000ff */
[----:B------:R1:W4:Y:S01]  /*15550*/  MUFU.EX2 R205, R2 ;  /* 0x0000000200cd7308 */ /* 0x0003220000000800 */
[----:B------:R-:W-:Y:S01]  /*15560*/  FSEL R3, R104, RZ, P1 ;  /* 0x000000ff68037208 */ /* 0x000fe20000800000 */
[----:B------:R-:W-:Y:S01]  /*15570*/  IMAD.MOV.U32 R218, RZ, RZ, R49 ;  /* 0x000000ffffda7224 */ /* 0x000fe200078e0031 */
[----:B------:R-:W-:Y:S02]  /*15580*/  LOP3.LUT R4, R0, R4, RZ, 0xc0, !PT ;  /* 0x0000000400047212 */ /* 0x000fe400078ec0ff */
[--C-:B------:R-:W-:Y:S02]  /*15590*/  HSET2.LE.AND R5, R13, R16.reuse, PT ;  /* 0x000000100d057233 */ /* 0x100fe40003803000 */
[----:B--2---:R-:W-:Y:S01]  /*155a0*/  F2FP.F16.F32.PACK_AB R0, R42, R44 ;  /* 0x0000002c2a00723e */ /* 0x004fe200000000ff */
[----:B------:R-:W-:Y:S01]  /*155b0*/  FADD.FTZ R3, R221, -R3 ;  /* 0x80000003dd037221 */ /* 0x000fe20000010000 */
[----:B------:R-:W-:Y:S01]  /*155c0*/  HSET2.LE.AND R6, R23, R16, PT ;  /* 0x0000001017067233 */ /* 0x000fe20003803000 */
[----:B------:R-:W-:Y:S01]  /*155d0*/  IMAD.MOV.U32 R221, RZ, RZ, R60 ;  /* 0x000000ffffdd7224 */ /* 0x000fe200078e003c */
[----:B------:R-:W-:-:S02]  /*155e0*/  LOP3.LUT R5, R0, R5, RZ, 0xc0, !PT ;  /* 0x0000000500057212 */ /* 0x000fc400078ec0ff */
[----:B------:R-:W-:Y:S01]  /*155f0*/  F2FP.F16.F32.PACK_AB R0, R210, R218 ;  /* 0x000000dad200723e */ /* 0x000fe200000000ff */
[----:B------:R-:W-:Y:S01]  /*15600*/  IMAD.MOV.U32 R63, RZ, RZ, R212 ;  /* 0x000000ffff3f7224 */ /* 0x000fe200078e00d4 */
[----:B------:R-:W-:Y:S01]  /*15610*/  LOP3.LUT R11, R11, 0xff00ff, RZ, 0xc0, !PT ;  /* 0x00ff00ff0b0b7812 */ /* 0x000fe200078ec0ff */
[----:B-1----:R-:W-:Y:S01]  /*15620*/  FFMA.FTZ R2, R46, UR4, -R19 ;  /* 0x000000042e027c23 */ /* 0x002fe20008010813 */
[----:B------:R-:W-:Y:S02]  /*15630*/  LOP3.LUT R6, R0, R6, RZ, 0xc0, !PT ;  /* 0x0000000600067212 */ /* 0x000fe400078ec0ff */
[--C-:B------:R-:W-:Y:S01]  /*15640*/  HSET2.LE.AND R10, R10, R16.reuse, PT ;  /* 0x000000100a0a7233 */ /* 0x100fe20003803000 */
[----:B------:R1:W-:Y:S01]  /*15650*/  MUFU.EX2 R212, R2 ;  /* 0x0000000200d47308 */ /* 0x0003e20000000800 */
[----:B------:R-:W-:Y:S02]  /*15660*/  F2FP.F16.F32.PACK_AB R0, R197, R221 ;  /* 0x000000ddc500723e */ /* 0x000fe400000000ff */
[----:B------:R-:W-:-:S02]  /*15670*/  HSET2.LE.AND R11, R11, R16, PT ;  /* 0x000000100b0b7233 */ /* 0x000fc40003803000 */
[----:B------:R-:W-:Y:S02]  /*15680*/  LOP3.LUT R10, R0, R10, RZ, 0xc0, !PT ;  /* 0x0000000a000a7212 */ /* 0x000fe400078ec0ff */
[----:B----4-:R-:W-:Y:S01]  /*15690*/  F2FP.F16.F32.PACK_AB R0, R205, R217 ;  /* 0x000000d9cd00723e */ /* 0x010fe200000000ff */
[----:B------:R-:W-:Y:S01]  /*156a0*/  FMUL.FTZ R8, R8, UR4 ;  /* 0x0000000408087c20 */ /* 0x000fe20008410000 */
[----:B-1----:R-:W-:Y:S02]  /*156b0*/  FFMA.FTZ R2, R26, UR4, -R19 ;  /* 0x000000041a027c23 */ /* 0x002fe40008010813 */
[----:B------:R-:W-:Y:S02]  /*156c0*/  LOP3.LUT R11, R0, R11, RZ, 0xc0, !PT ;  /* 0x0000000b000b7212 */ /* 0x000fe400078ec0ff */
[----:B------:R1:W2:Y:S01]  /*156d0*/  MUFU.EX2 R43, R2 ;  /* 0x00000002002b7308 */ /* 0x0002a20000000800 */
[----:B------:R-:W-:Y:S01]  /*156e0*/  HSET2.LE.AND R0, R21, R16, PT ;  /* 0x0000001015007233 */ /* 0x000fe20003803000 */
[----:B------:R-:W-:Y:S01]  /*156f0*/  FMUL.FTZ R3, R3, UR4 ;  /* 0x0000000403037c20 */ /* 0x000fe20008410000 */
[----:B------:R-:W-:-:S05]  /*15700*/  FMUL.FTZ R9, R9, UR4 ;  /* 0x0000000409097c20 */ /* 0x000fca0008410000 */
[----:B------:R4:W-:Y:S01]  /*15710*/  MUFU.EX2 R46, R8 ;  /* 0x00000008002e7308 */ /* 0x0009e20000000800 */
[----:B-1----:R-:W-:-:S07]  /*15720*/  F2FP.F16.F32.PACK_AB R2, R198, R251 ;  /* 0x000000fbc602723e */ /* 0x002fce00000000ff */
[----:B------:R1:W-:Y:S01]  /*15730*/  MUFU.EX2 R48, R3 ;  /* 0x0000000300307308 */ /* 0x0003e20000000800 */
[----:B----4-:R-:W-:Y:S02]  /*15740*/  LOP3.LUT R8, R2, R0, RZ, 0xc0, !PT ;  /* 0x0000000002087212 */ /* 0x010fe400078ec0ff */
[----:B------:R-:W-:Y:S02]  /*15750*/  HSET2.LE.AND R0, R20, R16, PT ;  /* 0x0000001014007233 */ /* 0x000fe40003803000 */
[----:B------:R-:W-:-:S03]  /*15760*/  F2FP.F16.F32.PACK_AB R2, R199, R239 ;  /* 0x000000efc702723e */ /* 0x000fc600000000ff */
[----:B------:R4:W-:Y:S01]  /*15770*/  MUFU.EX2 R49, R9 ;  /* 0x0000000900317308 */ /* 0x0009e20000000800 */
[----:B-1----:R-:W-:Y:S01]  /*15780*/  LOP3.LUT R3, R24, 0xff00ff, RZ, 0xc0, !PT ;  /* 0x00ff00ff18037812 */ /* 0x002fe200078ec0ff */
[----:B------:R-:W-:-:S06]  /*15790*/  FMUL.FTZ R7, R7, UR4 ;  /* 0x0000000407077c20 */ /* 0x000fcc0008410000 */
[----:B------:R1:W5:Y:S01]  /*157a0*/  MUFU.EX2 R47, R7 ;  /* 0x00000007002f7308 */ /* 0x0003620000000800 */
[----:B----4-:R-:W-:Y:S02]  /*157b0*/  LOP3.LUT R9, R2, R0, RZ, 0xc0, !PT ;  /* 0x0000000002097212 */ /* 0x010fe400078ec0ff */
[----:B------:R-:W-:Y:S02]  /*157c0*/  HSET2.LE.AND R2, R3, R16, PT ;  /* 0x0000001003027233 */ /* 0x000fe40003803000 */
[----:B--2---:R-:W-:-:S04]  /*157d0*/  F2FP.F16.F32.PACK_AB R0, R43, R212 ;  /* 0x000000d42b00723e */ /* 0x004fc800000000ff */
[----:B-1----:R-:W-:Y:S01]  /*157e0*/  LOP3.LUT R7, R0, R2, RZ, 0xc0, !PT ;  /* 0x0000000200077212 */ /* 0x002fe200078ec0ff */
[----:B------:R-:W-:Y:S02]  /*157f0*/  IMAD.MOV.U32 R222, RZ, RZ, R12 ;  /* 0x000000ffffde7224 */ /* 0x000fe400078e000c */
[-C--:B-----5:R-:W-:Y:S01]  /*15800*/  FMUL.FTZ R120, R120, R47.reuse ;  /* 0x0000002f78787220 */ /* 0x0a0fe20000410000 */
        /* <DEDUP_REMOVED lines=55> */
[----:B---3--:R-:W-:-:S05]  /*15b80*/  LEA R109, R35, UR5, 0x1 ;  /* 0x00000005236d7c11 */ /* 0x008fca000f8e08ff */
[C---:B------:R-:W-:Y:S01]  /*15b90*/  VIADD R0, R109.reuse, 0x9000 ;  /* 0x000090006d007836 */ /* 0x040fe20000000000 */
[----:B------:R-:W1:Y:S01]  /*15ba0*/  LDSM.16.MT88.4 R12, [R109+0x9000] ;  /* 0x009000006d0c783b */ /* 0x000e620000004200 */
[----:B------:R-:W-:Y:S02]  /*15bb0*/  VIADD R37, R109, 0x9020 ;  /* 0x000090206d257836 */ /* 0x000fe40000000000 */
[----:B------:R-:W-:-:S05]  /*15bc0*/  @P4 VIADD R37, R0, 0xffffffe0 ;  /* 0xffffffe000254836 */ /* 0x000fca0000000000 */
[----:B------:R-:W2:Y:S01]  /*15bd0*/  LDSM.16.MT88.4 R20, [R37] ;  /* 0x000000002514783b */ /* 0x000ea20000004200 */
[----:B------:R-:W-:Y:S01]  /*15be0*/  IMAD.MOV.U32 R35, RZ, RZ, R193 ;  /* 0x000000ffff237224 */ /* 0x000fe200078e00c1 */
[C---:B-1----:R-:W-:Y:S08]  /*15bf0*/  HMMA.16816.F32 R60, R8.reuse, R14, R120 ;  /* 0x0000000e083c723c */ /* 0x042ff00000001878 */
[-C--:B--2---:R-:W-:Y:S08]  /*15c00*/  HMMA.16816.F32 R192, R8, R20.reuse, R132 ;  /* 0x0000001408c0723c */ /* 0x084ff00000001884 */
[C---:B------:R-:W-:Y:S08]  /*15c10*/  HMMA.16816.F32 R128, R4.reuse, R20, R128 ;  /* 0x000000140480723c */ /* 0x040ff00000001880 */
[-C--:B------:R-:W-:Y:S08]  /*15c20*/  HMMA.16816.F32 R140, R4, R22.reuse, R140 ;  /* 0x00000016048c723c */ /* 0x080ff0000000188c */
[C---:B------:R-:W-:Y:S01]  /*15c30*/  HMMA.16816.F32 R120, R8.reuse, R22, R136 ;  /* 0x000000160878723c */ /* 0x040fe20000001888 */
[----:B------:R-:W1:Y:S07]  /*15c40*/  LDSM.16.MT88.4 R20, [R37+0x1000] ;  /* 0x001000002514783b */ /* 0x000e6e0000004200 */
[-C--:B------:R-:W-:Y:S08]  /*15c50*/  HMMA.16816.F32 R116, R8, R12.reuse, R116 ;  /* 0x0000000c0874723c */ /* 0x080ff00000001874 */
[C---:B------:R-:W-:Y:S08]  /*15c60*/  HMMA.16816.F32 R112, R4.reuse, R12, R112 ;  /* 0x0000000c0470723c */ /* 0x040ff00000001870 */
[----:B------:R-:W-:Y:S01]  /*15c70*/  HMMA.16816.F32 R124, R4, R14, R124 ;  /* 0x0000000e047c723c */ /* 0x000fe2000000187c */
[----:B------:R-:W2:Y:S07]  /*15c80*/  LDSM.16.MT88.4 R12, [R109+0xa000] ;  /* 0x00a000006d0c783b */ /* 0x000eae0000004200 */
[----:B-1----:R-:W-:Y:S01]  /*15c90*/  HMMA.16816.F32 R136, R8, R20, R164 ;  /* 0x000000140888723c */ /* 0x002fe200000018a4 */
[----:B------:R-:W-:-:S02]  /*15ca0*/  IMAD.MOV.U32 R167, RZ, RZ, R222 ;  /* 0x000000ffffa77224 */ /* 0x000fc400078e00de */
[----:B------:R-:W-:Y:S02]  /*15cb0*/  IMAD.MOV.U32 R165, RZ, RZ, R27 ;  /* 0x000000ffffa57224 */ /* 0x000fe400078e001b */
[----:B------:R-:W-:Y:S02]  /*15cc0*/  IMAD.MOV.U32 R222, RZ, RZ, R25 ;  /* 0x000000ffffde7224 */ /* 0x000fe400078e0019 */
[----:B------:R-:W-:Y:S01]  /*15cd0*/  LDSM.16.MT88.4 R24, [R37+0x2000] ;  /* 0x002000002518783b */ /* 0x000fe20000004200 */
[----:B------:R-:W-:Y:S02]  /*15ce0*/  IMAD.MOV.U32 R164, RZ, RZ, R217 ;  /* 0x000000ffffa47224 */ /* 0x000fe400078e00d9 */
[----:B------:R-:W-:Y:S01]  /*15cf0*/  VIADD R217, R242, 0x1715609d ;  /* 0x1715609df2d97836 */ /* 0x000fe20000000000 */
[-C--:B--2---:R-:W-:Y:S08]  /*15d00*/  HMMA.16816.F32 R184, R8, R12.reuse, R148 ;  /* 0x0000000c08b8723c */ /* 0x084ff00000001894 */
[C---:B------:R-:W-:Y:S08]  /*15d10*/  HMMA.16816.F32 R144, R4.reuse, R12, R144 ;  /* 0x0000000c0490723c */ /* 0x040ff00000001890 */
[-C--:B------:R-:W-:Y:S08]  /*15d20*/  HMMA.16816.F32 R156, R4, R14.reuse, R156 ;  /* 0x0000000e049c723c */ /* 0x080ff0000000189c */
[----:B------:R-:W-:Y:S01]  /*15d30*/  HMMA.16816.F32 R132, R8, R14, R152 ;  /* 0x0000000e0884723c */ /* 0x000fe20000001898 */
[----:B------:R-:W1:Y:S01]  /*15d40*/  LDSM.16.MT88.4 R12, [R109+0xb000] ;  /* 0x00b000006d0c783b */ /* 0x000e620000004200 */
[----:B------:R-:W-:Y:S01]  /*15d50*/  FFMA.FTZ R0, R176, UR4, -R17 ;  /* 0x00000004b0007c23 */ /* 0x000fe20008010811 */
[----:B------:R-:W-:Y:S01]  /*15d60*/  LOP3.LUT R2, R217, R52, R51, 0x96, !PT ;  /* 0x00000034d9027212 */ /* 0x000fe200078e9633 */
[----:B------:R-:W-:-:S02]  /*15d70*/  IMAD.MOV.U32 R51, RZ, RZ, R221 ;  /* 0x000000ffff337224 */ /* 0x000fc400078e00dd */
[----:B------:R2:W-:Y:S01]  /*15d80*/  MUFU.EX2 R221, R0 ;  /* 0x0000000000dd7308 */ /* 0x0005e20000000800 */
[----:B------:R-:W-:Y:S02]  /*15d90*/  IMAD.MOV.U32 R50, RZ, RZ, R222 ;  /* 0x000000ffff327224 */ /* 0x000fe400078e00de */
[-C--:B------:R-:W-:Y:S01]  /*15da0*/  FMUL.FTZ R160, R160, R48.reuse ;  /* 0x00000030a0a07220 */ /* 0x080fe20000410000 */
[----:B------:R-:W-:Y:S01]  /*15db0*/  FMUL.FTZ R161, R161, R48 ;  /* 0x00000030a1a17220 */ /* 0x000fe20000410000 */
[-C--:B------:R-:W-:Y:S01]  /*15dc0*/  FMUL.FTZ R162, R162, R49.reuse ;  /* 0x00000031a2a27220 */ /* 0x080fe20000410000 */
[----:B------:R-:W-:Y:S01]  /*15dd0*/  FMUL.FTZ R163, R163, R49 ;  /* 0x00000031a3a37220 */ /* 0x000fe20000410000 */
[----:B--2---:R-:W-:Y:S01]  /*15de0*/  FFMA.FTZ R0, R65, UR4, -R17 ;  /* 0x0000000441007c23 */ /* 0x004fe20008010811 */
[----:B------:R-:W-:-:S03]  /*15df0*/  IMAD.MOV.U32 R65, RZ, RZ, R205 ;  /* 0x000000ffff417224 */ /* 0x000fc600078e00cd */
[----:B------:R2:W-:Y:S01]  /*15e00*/  MUFU.EX2 R222, R0 ;  /* 0x0000000000de7308 */ /* 0x0005e20000000800 */
[----:B------:R-:W-:Y:S02]  /*15e10*/  IMAD.MOV.U32 R205, RZ, RZ, R223 ;  /* 0x000000ffffcd7224 */ /* 0x000fe400078e00df */
        /* <DEDUP_REMOVED lines=9> */
[----:B--2---:R-:W-:Y:S01]  /*15eb0*/  FFMA.FTZ R0, R57, UR4, -R17 ;  /* 0x0000000439007c23 */ /* 0x004fe20008010811 */
[----:B------:R-:W-:-:S03]  /*15ec0*/  FMUL.FTZ R77, R77, R48 ;  /* 0x000000304d4d7220 */ /* 0x000fc60000410000 */
        /* <DEDUP_REMOVED lines=13> */
[----:B--2---:R-:W-:-:S04]  /*15fa0*/  FFMA.FTZ R0, R40, UR4, -R17 ;  /* 0x0000000428007c23 */ /* 0x004fc80008010811 */
[----:B------:R2:W-:Y:S01]  /*15fb0*/  MUFU.EX2 R229, R0 ;  /* 0x0000000000e57308 */ /* 0x0005e20000000800 */
[----:B------:R-:W-:Y:S01]  /*15fc0*/  IMAD.MOV.U32 R52, RZ, RZ, R212 ;  /* 0x000000ffff347224 */ /* 0x000fe200078e00d4 */
[C---:B------:R-:W-:Y:S01]  /*15fd0*/  HMMA.16816.F32 R160, R4.reuse, R20, R160 ;  /* 0x0000001404a0723c */ /* 0x040fe200000018a0 */
[----:B------:R-:W-:Y:S02]  /*15fe0*/  IMAD.MOV.U32 R53, RZ, RZ, R41 ;  /* 0x000000ffff357224 */ /* 0x000fe400078e0029 */
[-C--:B------:R-:W-:Y:S01]  /*15ff0*/  FMUL.FTZ R168, R168, R47.reuse ;  /* 0x0000002fa8a87220 */ /* 0x080fe20000410000 */
[----:B------:R-:W-:Y:S01]  /*16000*/  FMUL.FTZ R169, R169, R47 ;  /* 0x0000002fa9a97220 */ /* 0x000fe20000410000 */
[-C--:B------:R-:W-:Y:S01]  /*16010*/  FMUL.FTZ R170, R170, R46.reuse ;  /* 0x0000002eaaaa7220 */ /* 0x080fe20000410000 */
[----:B------:R-:W-:Y:S02]  /*16020*/  FMUL.FTZ R171, R171, R46 ;  /* 0x0000002eabab7220 */ /* 0x000fe40000410000 */
[----:B------:R-:W-:Y:S01]  /*16030*/  HMMA.16816.F32 R172, R4, R22, R172 ;  /* 0x0000001604ac723c */ /* 0x000fe200000018ac */
[----:B--2---:R-:W-:-:S07]  /*16040*/  FFMA.FTZ R0, R179, UR4, -R36 ;  /* 0x00000004b3007c23 */ /* 0x004fce0008010824 */
[----:B-1----:R-:W-:Y:S01]  /*16050*/  HMMA.16816.F32 R72, R4, R12, R72 ;  /* 0x0000000c0448723c */ /* 0x002fe20000001848 */
[----:B------:R1:W-:Y:S01]  /*16060*/  MUFU.EX2 R212, R0 ;  /* 0x0000000000d47308 */ /* 0x0003e20000000800 */
[-C--:B------:R-:W-:Y:S01]  /*16070*/  FMUL.FTZ R68, R68, R47.reuse ;  /* 0x0000002f44447220 */ /* 0x080fe20000410000 */
[----:B------:R-:W-:-:S05]  /*16080*/  FMUL.FTZ R69, R69, R47 ;  /* 0x0000002f45457220 */ /* 0x000fca0000410000 */
[----:B------:R-:W-:Y:S01]  /*16090*/  HMMA.16816.F32 R76, R4, R14, R76 ;  /* 0x0000000e044c723c */ /* 0x000fe2000000184c */
[-C--:B------:R-:W-:Y:S01]  /*160a0*/  FMUL.FTZ R70, R70, R46.reuse ;  /* 0x0000002e46467220 */ /* 0x080fe20000410000 */
[-C--:B------:R-:W-:Y:S01]  /*160b0*/  FMUL.FTZ R71, R71, R46.reuse ;  /* 0x0000002e47477220 */ /* 0x080fe20000410000 */
[-C--:B------:R-:W-:Y:S01]  /*160c0*/  FMUL.FTZ R80, R80, R47.reuse ;  /* 0x0000002f50507220 */ /* 0x080fe20000410000 */
[----:B------:R-:W-:Y:S01]  /*160d0*/  FMUL.FTZ R81, R81, R47 ;  /* 0x0000002f51517220 */ /* 0x000fe20000410000 */
[----:B------:R-:W-:-:S03]  /*160e0*/  FMUL.FTZ R82, R82, R46 ;  /* 0x0000002e52527220 */ /* 0x000fc60000410000 */
[----:B------:R-:W-:Y:S01]  /*160f0*/  HMMA.16816.F32 R88, R4, R24, R88 ;  /* 0x000000180458723c */ /* 0x000fe20000001858 */
[----:B------:R-:W-:Y:S01]  /*16100*/  FMUL.FTZ R83, R83, R46 ;  /* 0x0000002e53537220 */ /* 0x000fe20000410000 */
[-C--:B------:R-:W-:Y:S01]  /*16110*/  FMUL.FTZ R84, R84, R47.reuse ;  /* 0x0000002f54547220 */ /* 0x080fe20000410000 */
[----:B-1----:R-:W-:Y:S01]  /*16120*/  FFMA.FTZ R0, R110, UR4, -R36 ;  /* 0x000000046e007c23 */ /* 0x002fe20008010824 */
[----:B------:R-:W-:-:S04]  /*16130*/  FMUL.FTZ R85, R85, R47 ;  /* 0x0000002f55557220 */ /* 0x000fc80000410000 */
[----:B------:R-:W-:Y:S01]  /*16140*/  HMMA.16816.F32 R92, R4, R26, R92 ;  /* 0x0000001a045c723c */ /* 0x000fe2000000185c */
[----:B------:R-:W-:Y:S01]  /*16150*/  LOP3.LUT R4, R217, R32, R31, 0x96, !PT ;  /* 0x00000020d9047212 */ /* 0x000fe200078e961f */
[-C--:B------:R-:W-:Y:S01]  /*16160*/  FMUL.FTZ R86, R86, R46.reuse ;  /* 0x0000002e56567220 */ /* 0x080fe20000410000 */
[-C--:B------:R-:W-:Y:S01]  /*16170*/  FMUL.FTZ R87, R87, R46.reuse ;  /* 0x0000002e57577220 */ /* 0x080fe20000410000 */
[-C--:B------:R-:W-:Y:S01]  /*16180*/  FMUL.FTZ R96, R96, R47.reuse ;  /* 0x0000002f60607220 */ /* 0x080fe20000410000 */
[----:B------:R-:W-:Y:S01]  /*16190*/  FMUL.FTZ R97, R97, R47 ;  /* 0x0000002f61617220 */ /* 0x000fe20000410000 */
[-C--:B------:R-:W-:Y:S01]  /*161a0*/  FMUL.FTZ R98, R98, R46.reuse ;  /* 0x0000002e62627220 */ /* 0x080fe20000410000 */
[----:B------:R-:W-:Y:S01]  /*161b0*/  FMUL.FTZ R99, R99, R46 ;  /* 0x0000002e63637220 */ /* 0x000fe20000410000 */
[----:B------:R-:W-:Y:S02]  /*161c0*/  IMAD.MOV.U32 R41, RZ, RZ, R211 ;  /* 0x000000ffff297224 */ /* 0x000fe400078e00d3 */
[----:B------:R-:W-:-:S02]  /*161d0*/  IMAD.MOV.U32 R211, RZ, RZ, R216 ;  /* 0x000000ffffd37224 */ /* 0x000fc400078e00d8 */
[----:B------:R-:W-:Y:S01]  /*161e0*/  IMAD.MOV.U32 R40, RZ, RZ, R210 ;  /* 0x000000ffff287224 */ /* 0x000fe200078e00d2 */
[----:B------:R1:W-:Y:S01]  /*161f0*/  MUFU.EX2 R216, R0 ;  /* 0x0000000000d87308 */ /* 0x0003e20000000800 */
[----:B------:R-:W-:-:S04]  /*16200*/  IMAD.WIDE.U32 R2, R2, -0x2daee0ad, RZ ;  /* 0xd2511f5302027825 */ /* 0x000fc800078e00ff */
[----:B------:R-:W-:Y:S02]  /*16210*/  VIADD R210, R243, 0x646e171e ;  /* 0x646e171ef3d27836 */ /* 0x000fe40000000000 */
[----:B------:R-:W-:Y:S01]  /*16220*/  IMAD.WIDE.U32 R4, R4, -0x2daee0ad, RZ ;  /* 0xd2511f5304047825 */ /* 0x000fe200078e00ff */
[----:B------:R-:W-:Y:S03]  /*16230*/  HMMA.16816.F32 R168, R8, R22, R168 ;  /* 0x0000001608a8723c */ /* 0x000fe600000018a8 */
[----:B------:R-:W-:Y:S02]  /*16240*/  IMAD.MOV.U32 R166, RZ, RZ, R218 ;  /* 0x000000ffffa67224 */ /* 0x000fe400078e00da */
[----:B-1----:R-:W-:-:S03]  /*16250*/  FFMA.FTZ R0, R100, UR4, -R36 ;  /* 0x0000000464007c23 */ /* 0x002fc60008010824 */
[----:B------:R-:W-:Y:S01]  /*16260*/  HMMA.16816.F32 R68, R8, R12, R68 ;  /* 0x0000000c0844723c */ /* 0x000fe20000001844 */
[----:B------:R-:W-:Y:S01]  /*16270*/  PRMT R12, R2, 0x7771, RZ ;  /* 0x00007771020c7816 */ /* 0x000fe200000000ff */
[----:B------:R-:W-:Y:S01]  /*16280*/  IMAD.MOV.U32 R7, RZ, RZ, R4 ;  /* 0x000000ffff077224 */ /* 0x000fe200078e0004 */
[----:B------:R1:W-:Y:S01]  /*16290*/  MUFU.EX2 R218, R0 ;  /* 0x0000000000da7308 */ /* 0x0003e20000000800 */
[----:B------:R-:W-:-:S04]  /*162a0*/  IMAD.MOV.U32 R100, RZ, RZ, R43 ;  /* 0x000000ffff647224 */ /* 0x000fc800078e002b */
[----:B------:R-:W-:Y:S01]  /*162b0*/  HMMA.16816.F32 R80, R8, R14, R80 ;  /* 0x0000000e0850723c */ /* 0x000fe20000001850 */
[----:B------:R-:W-:Y:S01]  /*162c0*/  IMAD.MOV.U32 R43, RZ, RZ, R41 ;  /* 0x000000ffff2b7224 */ /* 0x000fe200078e0029 */
[----:B------:R-:W-:Y:S01]  /*162d0*/  PRMT R6, R4, 0x7772, RZ ;  /* 0x0000777204067816 */ /* 0x000fe200000000ff */
[----:B------:R-:W-:-:S05]  /*162e0*/  IMAD.MOV.U32 R41, RZ, RZ, R211 ;  /* 0x000000ffff297224 */ /* 0x000fca00078e00d3 */
[----:B------:R-:W-:Y:S01]  /*162f0*/  HMMA.16816.F32 R84, R8, R24, R84 ;  /* 0x000000180854723c */ /* 0x000fe20000001854 */
[----:B-1----:R-:W-:Y:S01]  /*16300*/  LOP3.LUT R0, R210, R38, R5, 0x96, !PT ;  /* 0x00000026d2007212 */ /* 0x002fe200078e9605 */
[----:B------:R-:W-:-:S06]  /*16310*/  FFMA.FTZ R5, R64, UR4, -R36 ;  /* 0x0000000440057c23 */ /* 0x000fcc0008010824 */
[----:B------:R-:W-:Y:S01]  /*16320*/  HMMA.16816.F32 R96, R8, R26, R96 ;  /* 0x0000001a0860723c */ /* 0x000fe20000001860 */
[----:B------:R-:W-:Y:S01]  /*16330*/  IMAD.MOV.U32 R9, RZ, RZ, R2 ;  /* 0x000000ffff097224 */ /* 0x000fe200078e0002 */
[C---:B------:R-:W-:Y:S01]  /*16340*/  PRMT R8, R2.reuse, 0x7773, RZ ;  /* 0x0000777302087816 */ /* 0x040fe200000000ff */
[----:B------:R1:W-:Y:S01]  /*16350*/  MUFU.EX2 R211, R5 ;  /* 0x0000000500d37308 */ /* 0x0003e20000000800 */
[----:B------:R-:W-:Y:S01]  /*16360*/  PRMT R2, R2, 0x7772, RZ ;  /* 0x0000777202027816 */ /* 0x000fe200000000ff */
[----:B------:R-:W-:Y:S01]  /*16370*/  IMAD.MOV.U32 R39, RZ, RZ, R35 ;  /* 0x000000ffff277224 */ /* 0x000fe200078e0023 */
[C---:B------:R-:W-:Y:S01]  /*16380*/  PRMT R11, R4.reuse, 0x7771, RZ ;  /* 0x00007771040b7816 */ /* 0x040fe200000000ff */
[----:B------:R-:W-:Y:S01]  /*16390*/  IMAD.MOV.U32 R38, RZ, RZ, R34 ;  /* 0x000000ffff267224 */ /* 0x000fe200078e0022 */
[----:B------:R-:W-:Y:S01]  /*163a0*/  PRMT R10, R4, 0x7773, RZ ;  /* 0x00007773040a7816 */ /* 0x000fe200000000ff */
[----:B------:R-:W-:Y:S01]  /*163b0*/  IMAD.MOV.U32 R151, RZ, RZ, R207 ;  /* 0x000000ffff977224 */ /* 0x000fe200078e00cf */
[----:B------:R-:W-:Y:S01]  /*163c0*/  PRMT R13, R2, 0x5410, R8 ;  /* 0x00005410020d7816 */ /* 0x000fe20000000008 */
[----:B------:R-:W-:Y:S01]  /*163d0*/  IMAD.MOV.U32 R150, RZ, RZ, R206 ;  /* 0x000000ffff967224 */ /* 0x000fe200078e00ce */
[----:B------:R-:W-:Y:S01]  /*163e0*/  LOP3.LUT R4, R7, 0xff, RZ, 0xc0, !PT ;  /* 0x000000ff07047812 */ /* 0x000fe200078ec0ff */
[----:B------:R-:W-:Y:S01]  /*163f0*/  IMAD.MOV.U32 R153, RZ, RZ, R204 ;  /* 0x000000ffff997224 */ /* 0x000fe200078e00cc */
[----:B------:R-:W-:Y:S01]  /*16400*/  LOP3.LUT R2, R9, 0xff, RZ, 0xc0, !PT ;  /* 0x000000ff09027812 */ /* 0x000fe200078ec0ff */
[----:B------:R-:W-:Y:S01]  /*16410*/  IMAD.MOV.U32 R35, RZ, RZ, R209 ;  /* 0x000000ffff237224 */ /* 0x000fe200078e00d1 */
[----:B------:R-:W-:Y:S01]  /*16420*/  PRMT R11, R4, 0x5410, R11 ;  /* 0x00005410040b7816 */ /* 0x000fe2000000000b */
[----:B------:R-:W-:Y:S01]  /*16430*/  IMAD.MOV.U32 R154, RZ, RZ, R111 ;  /* 0x000000ffff9a7224 */ /* 0x000fe200078e006f */
[----:B------:R-:W-:Y:S01]  /*16440*/  LOP3.LUT R3, R210, R54, R3, 0x96, !PT ;  /* 0x00000036d2037212 */ /* 0x000fe200078e9603 */
[----:B------:R-:W-:-:S02]  /*16450*/  IMAD.MOV.U32 R152, RZ, RZ, R56 ;  /* 0x000000ffff987224 */ /* 0x000fc400078e0038 */
[----:B-1----:R-:W-:Y:S01]  /*16460*/  FFMA.FTZ R5, R105, UR4, -R18 ;  /* 0x0000000469057c23 */ /* 0x002fe20008010812 */
[----:B------:R-:W-:Y:S01]  /*16470*/  PRMT R8, R2, 0x5410, R12 ;  /* 0x0000541002087816 */ /* 0x000fe2000000000c */
[----:B------:R-:W-:Y:S01]  /*16480*/  FFMA.FTZ R4, R106, UR4, -R18 ;  /* 0x000000046a047c23 */ /* 0x000fe20008010812 */
[----:B------:R-:W-:Y:S01]  /*16490*/  LOP3.LUT R2, R0, 0xffff, RZ, 0xc0, !PT ;  /* 0x0000ffff00027812 */ /* 0x000fe200078ec0ff */
[----:B------:R1:W-:Y:S01]  /*164a0*/  MUFU.EX2 R209, R5 ;  /* 0x0000000500d17308 */ /* 0x0003e20000000800 */
[----:B------:R-:W-:Y:S01]  /*164b0*/  IMAD.MOV.U32 R34, RZ, RZ, R208 ;  /* 0x000000ffff227224 */ /* 0x000fe200078e00d0 */
[----:B------:R-:W-:Y:S01]  /*164c0*/  PRMT R10, R6, 0x5410, R10 ;  /* 0x00005410060a7816 */ /* 0x000fe2000000000a */
[----:B------:R-:W-:Y:S01]  /*164d0*/  IMAD.MOV.U32 R155, RZ, RZ, R178 ;  /* 0x000000ffff9b7224 */ /* 0x000fe200078e00b2 */
[----:B------:R-:W-:Y:S01]  /*164e0*/  LOP3.LUT R7, R0, 0xff, RZ, 0xc0, !PT ;  /* 0x000000ff00077812 */ /* 0x000fe200078ec0ff */
[----:B------:R-:W-:Y:S01]  /*164f0*/  LDSM.16.MT88.4 R24, [R109+0xa400] ;  /* 0x00a400006d18783b */ /* 0x000fe20000004200 */
[----:B------:R-:W-:-:S02]  /*16500*/  SHF.R.U32.HI R6, RZ, 0x18, R0 ;  /* 0x00000018ff067819 */ /* 0x000fc40000011600 */
[----:B------:R2:W3:Y:S01]  /*16510*/  MUFU.EX2 R208, R4 ;  /* 0x0000000400d07308 */ /* 0x0004e20000000800 */
[----:B------:R-:W-:Y:S02]  /*16520*/  SHF.R.U32.HI R2, RZ, 0x8, R2 ;  /* 0x00000008ff027819 */ /* 0x000fe40000011602 */
[----:B-1----:R-:W-:-:S04]  /*16530*/  PRMT R5, R0, 0x7632, R5 ;  /* 0x0000763200057816 */ /* 0x002fc80000000005 */
[----:B------:R-:W-:Y:S01]  /*16540*/  LOP3.LUT R0, R5, 0xff, RZ, 0xc0, !PT ;  /* 0x000000ff05007812 */ /* 0x000fe200078ec0ff */
[--C-:B--2---:R-:W-:Y:S01]  /*16550*/  FFMA.FTZ R4, R180, UR4, -R19.reuse ;  /* 0x00000004b4047c23 */ /* 0x104fe20008010813 */
[----:B------:R-:W-:Y:S01]  /*16560*/  PRMT R9, R7, 0x5410, R2 ;  /* 0x0000541007097816 */ /* 0x000fe20000000002 */
[----:B------:R-:W-:Y:S01]  /*16570*/  FFMA.FTZ R7, R177, UR4, -R19 ;  /* 0x00000004b1077c23 */ /* 0x000fe20008010813 */
[----:B------:R-:W-:Y:S01]  /*16580*/  PRMT R22, R0, 0x5410, R6 ;  /* 0x0000541000167816 */ /* 0x000fe20000000006 */
[----:B------:R1:W-:Y:S01]  /*16590*/  MUFU.EX2 R207, R4 ;  /* 0x0000000400cf7308 */ /* 0x0003e20000000800 */
[----:B------:R-:W-:Y:S02]  /*165a0*/  LOP3.LUT R0, R3, 0xffff, RZ, 0xc0, !PT ;  /* 0x0000ffff03007812 */ /* 0x000fe400078ec0ff */
[----:B------:R-:W-:Y:S02]  /*165b0*/  SHF.R.U32.HI R5, RZ, 0x18, R3 ;  /* 0x00000018ff057819 */ /* 0x000fe40000011603 */
[----:B------:R-:W-:-:S03]  /*165c0*/  SHF.R.U32.HI R2, RZ, 0x8, R0 ;  /* 0x00000008ff027819 */ /* 0x000fc60000011600 */
[----:B------:R-:W2:Y:S01]  /*165d0*/  MUFU.EX2 R206, R7 ;  /* 0x0000000700ce7308 */ /* 0x000ea20000000800 */
[C---:B------:R-:W-:Y:S02]  /*165e0*/  LOP3.LUT R6, R3.reuse, 0xff, RZ, 0xc0, !PT ;  /* 0x000000ff03067812 */ /* 0x040fe400078ec0ff */
[----:B-1----:R-:W-:-:S04]  /*165f0*/  PRMT R4, R3, 0x7632, R4 ;  /* 0x0000763203047816 */ /* 0x002fc80000000004 */
[----:B------:R-:W-:Y:S01]  /*16600*/  LOP3.LUT R0, R4, 0xff, RZ, 0xc0, !PT ;  /* 0x000000ff04007812 */ /* 0x000fe200078ec0ff */
[----:B------:R-:W-:Y:S01]  /*16610*/  FFMA.FTZ R3, R182, UR4, -R18 ;  /* 0x00000004b6037c23 */ /* 0x000fe20008010812 */
[----:B------:R-:W-:Y:S02]  /*16620*/  PRMT R20, R6, 0x5410, R2 ;  /* 0x0000541006147816 */ /* 0x000fe40000000002 */
[----:B------:R-:W-:Y:S02]  /*16630*/  PRMT R21, R0, 0x5410, R5 ;  /* 0x0000541000157816 */ /* 0x000fe40000000005 */
[----:B------:R-:W-:Y:S01]  /*16640*/  HSET2.LE.AND R0, R8, R16, PT ;  /* 0x0000001008007233 */ /* 0x000fe20003803000 */
[----:B------:R-:W-:Y:S01]  /*16650*/  IMAD.MOV.U32 R54, RZ, RZ, R42 ;  /* 0x000000ffff367224 */ /* 0x000fe200078e002a */
[----:B---3--:R-:W-:Y:S01]  /*16660*/  F2FP.F16.F32.PACK_AB R2, R208, R209 ;  /* 0x000000d1d002723e */ /* 0x008fe200000000ff */
[----:B------:R-:W-:Y:S02]  /*16670*/  IMAD.MOV.U32 R42, RZ, RZ, R205 ;  /* 0x000000ffff2a7224 */ /* 0x000fe400078e00cd */
[----:B------:R1:W-:Y:S01]  /*16680*/  MUFU.EX2 R205, R3 ;  /* 0x0000000300cd7308 */ /* 0x0003e20000000800 */
[----:B------:R-:W-:Y:S01]  /*16690*/  LOP3.LUT R6, R2, R0, RZ, 0xc0, !PT ;  /* 0x0000000002067212 */ /* 0x000fe200078ec0ff */
[----:B------:R-:W-:Y:S01]  /*166a0*/  FFMA.FTZ R2, R181, UR4, -R18 ;  /* 0x00000004b5027c23 */ /* 0x000fe20008010812 */
[----:B------:R-:W-:-:S05]  /*166b0*/  LOP3.LUT R8, R10, 0xff00ff, RZ, 0xc0, !PT ;  /* 0x00ff00ff0a087812 */ /* 0x000fca00078ec0ff */
[----:B------:R2:W3:Y:S01]  /*166c0*/  MUFU.EX2 R204, R2 ;  /* 0x0000000200cc7308 */ /* 0x0004e20000000800 */
[----:B-1----:R-:W-:Y:S02]  /*166d0*/  LOP3.LUT R3, R13, 0xff00ff, RZ, 0xc0, !PT ;  /* 0x00ff00ff0d037812 */ /* 0x002fe400078ec0ff */
[----:B------:R-:W1:Y:S03]  /*166e0*/  LDSM.16.MT88.4 R12, [R109+0x9400] ;  /* 0x009400006d0c783b */ /* 0x000e660000004200 */
[--C-:B------:R-:W-:Y:S02]  /*166f0*/  HSET2.LE.AND R0, R3, R16.reuse, PT ;  /* 0x0000001003007233 */ /* 0x100fe40003803000 */
[----:B--2---:R-:W-:Y:S02]  /*16700*/  F2FP.F16.F32.PACK_AB R2, R206, R207 ;  /* 0x000000cfce02723e */ /* 0x004fe400000000ff */
[----:B------:R-:W-:-:S02]  /*16710*/  HSET2.LE.AND R3, R11, R16, PT ;  /* 0x000000100b037233 */ /* 0x000fc40003803000 */
[----:B------:R-:W-:Y:S02]  /*16720*/  F2FP.F16.F32.PACK_AB R4, R229, R223 ;  /* 0x000000dfe504723e */ /* 0x000fe400000000ff */
[----:B------:R-:W-:Y:S02]  /*16730*/  LOP3.LUT R7, R2, R0, RZ, 0xc0, !PT ;  /* 0x0000000002077212 */ /* 0x000fe400078ec0ff */
[----:B------:R-:W-:Y:S02]  /*16740*/  HSET2.LE.AND R0, R8, R16, PT ;  /* 0x0000001008007233 */ /* 0x000fe40003803000 */
[----:B------:R-:W-:Y:S01]  /*16750*/  F2FP.F16.F32.PACK_AB R2, R211, R218 ;  /* 0x000000dad302723e */ /* 0x000fe200000000ff */
[--C-:B------:R-:W-:Y:S01]  /*16760*/  FFMA.FTZ R5, R188, UR4, -R19.reuse ;  /* 0x00000004bc057c23 */ /* 0x100fe20008010813 */
[----:B------:R-:W-:Y:S01]  /*16770*/  LOP3.LUT R10, R4, R3, RZ, 0xc0, !PT ;  /* 0x00000003040a7212 */ /* 0x000fe200078ec0ff */
[----:B------:R-:W-:Y:S01]  /*16780*/  FFMA.FTZ R3, R183, UR4, -R19 ;  /* 0x00000004b7037c23 */ /* 0x000fe20008010813 */
[----:B------:R-:W-:-:S02]  /*16790*/  LOP3.LUT R11, R2, R0, RZ, 0xc0, !PT ;  /* 0x00000000020b7212 */ /* 0x000fc400078ec0ff */
[----:B------:R-:W-:Y:S01]  /*167a0*/  HSET2.LE.AND R0, R9, R16, PT ;  /* 0x0000001009007233 */ /* 0x000fe20003803000 */
[----:B------:R-:W-:Y:S01]  /*167b0*/  MUFU.EX2 R111, R5 ;  /* 0x00000005006f7308 */ /* 0x000fe20000000800 */
[----:B------:R-:W-:-:S04]  /*167c0*/  F2FP.F16.F32.PACK_AB R2, R222, R221 ;  /* 0x000000ddde02723e */ /* 0x000fc800000000ff */
[----:B------:R-:W-:-:S03]  /*167d0*/  LOP3.LUT R8, R2, R0, RZ, 0xc0, !PT ;  /* 0x0000000002087212 */ /* 0x000fc600078ec0ff */
[----:B------:R-:W2:Y:S01]  /*167e0*/  MUFU.EX2 R110, R3 ;  /* 0x00000003006e7308 */ /* 0x000ea20000000800 */
[----:B------:R-:W-:Y:S02]  /*167f0*/  HSET2.LE.AND R0, R22, R16, PT ;  /* 0x0000001016007233 */ /* 0x000fe40003803000 */
[----:B------:R-:W-:-:S04]  /*16800*/  F2FP.F16.F32.PACK_AB R2, R216, R212 ;  /* 0x000000d4d802723e */ /* 0x000fc800000000ff */
[----:B------:R-:W-:Y:S02]  /*16810*/  LOP3.LUT R9, R2, R0, RZ, 0xc0, !PT ;  /* 0x0000000002097212 */ /* 0x000fe400078ec0ff */
[----:B------:R-:W-:Y:S02]  /*16820*/  HSET2.LE.AND R0, R20, R16, PT ;  /* 0x0000001014007233 */ /* 0x000fe40003803000 */
[----:B---3--:R-:W-:-:S04]  /*16830*/  F2FP.F16.F32.PACK_AB R2, R204, R205 ;  /* 0x000000cdcc02723e */ /* 0x008fc800000000ff */
[----:B------:R-:W-:Y:S02]  /*16840*/  LOP3.LUT R4, R2, R0, RZ, 0xc0, !PT ;  /* 0x0000000002047212 */ /* 0x000fe400078ec0ff */
[----:B------:R-:W-:Y:S02]  /*16850*/  HSET2.LE.AND R0, R21, R16, PT ;  /* 0x0000001015007233 */ /* 0x000fe40003803000 */
[----:B--2---:R-:W-:Y:S01]  /*16860*/  F2FP.F16.F32.PACK_AB R2, R110, R111 ;  /* 0x0000006f6e02723e */ /* 0x004fe200000000ff */
[----:B------:R-:W-:Y:S01]  /*16870*/  IMAD.MOV.U32 R3, RZ, RZ, R59 ;  /* 0x000000ffff037224 */ /* 0x000fe200078e003b */
[----:B-1----:R-:W-:Y:S01]  /*16880*/  HMMA.16816.F32 R60, R8, R14, R60 ;  /* 0x0000000e083c723c */ /* 0x002fe2000000183c */
[----:B------:R-:W-:Y:S01]  /*16890*/  IMAD.MOV.U32 R178, RZ, RZ, R34 ;  /* 0x000000ffffb27224 */ /* 0x000fe200078e0022 */
[----:B------:R-:W-:Y:S01]  /*168a0*/  LOP3.LUT R5, R2, R0, RZ, 0xc0, !PT ;  /* 0x0000000002057212 */ /* 0x000fe200078ec0ff */
[----:B------:R-:W-:Y:S01]  /*168b0*/  IMAD.MOV.U32 R2, RZ, RZ, R58 ;  /* 0x000000ffff027224 */ /* 0x000fe200078e003a */
[----:B------:R-:W1:Y:S01]  /*168c0*/  LDSM.16.MT88.4 R20, [R37+0x1400] ;  /* 0x001400002514783b */ /* 0x000e620000004200 */
[----:B------:R-:W-:-:S02]  /*168d0*/  IMAD.MOV.U32 R179, RZ, RZ, R35 ;  /* 0x000000ffffb37224 */ /* 0x000fc400078e0023 */
[----:B------:R-:W-:Y:S01]  /*168e0*/  IMAD.MOV.U32 R182, RZ, RZ, R28 ;  /* 0x000000ffffb67224 */ /* 0x000fe200078e001c */
[-C--:B------:R-:W-:Y:S01]  /*168f0*/  HMMA.16816.F32 R56, R8, R12.reuse, R116 ;  /* 0x0000000c0838723c */ /* 0x080fe20000001874 */
[----:B------:R-:W-:Y:S01]  /*16900*/  IMAD.MOV.U32 R183, RZ, RZ, R29 ;  /* 0x000000ffffb77224 */ /* 0x000fe200078e001d */
[----:B------:R-:W-:Y:S04]  /*16910*/  LDSM.16.MT88.4 R32, [R37+0x2400] ;  /* 0x002400002520783b */ /* 0x000fe80000004200 */
[----:B------:R-:W2:Y:S02]  /*16920*/  LDSM.16.MT88.4 R28, [R37+0x400] ;  /* 0x00040000251c783b */ /* 0x000ea40000004200 */
[C---:B------:R-:W-:Y:S08]  /*16930*/  HMMA.16816.F32 R112, R4.reuse, R12, R112 ;  /* 0x0000000c0470723c */ /* 0x040ff00000001870 */
[----:B------:R-:W-:Y:S01]  /*16940*/  HMMA.16816.F32 R124, R4, R14, R124 ;  /* 0x0000000e047c723c */ /* 0x000fe2000000187c */
[----:B------:R-:W3:Y:S01]  /*16950*/  LDSM.16.MT88.4 R12, [R109+0xb400] ;  /* 0x00b400006d0c783b */ /* 0x000ee20000004200 */
[----:B------:R-:W-:-:S02]  /*16960*/  IMAD.MOV.U32 R180, RZ, RZ, R150 ;  /* 0x000000ffffb47224 */ /* 0x000fc400078e0096 */
[----:B------:R-:W-:-:S04]  /*16970*/  IMAD.MOV.U32 R181, RZ, RZ, R151 ;  /* 0x000000ffffb57224 */ /* 0x000fc800078e0097 */
[C---:B------:R-:W-:Y:S08]  /*16980*/  HMMA.16816.F32 R144, R4.reuse, R24, R144 ;  /* 0x000000180490723c */ /* 0x040ff00000001890 */
[C---:B------:R-:W-:Y:S08]  /*16990*/  HMMA.16816.F32 R156, R4.reuse, R26, R156 ;  /* 0x0000001a049c723c */ /* 0x040ff0000000189c */
[C---:B-1----:R-:W-:Y:S08]  /*169a0*/  HMMA.16816.F32 R160, R4.reuse, R20, R160 ;  /* 0x0000001404a0723c */ /* 0x042ff000000018a0 */
[C---:B--2---:R-:W-:Y:S08]  /*169b0*/  HMMA.16816.F32 R128, R4.reuse, R28, R128 ;  /* 0x0000001c0480723c */ /* 0x044ff00000001880 */
[C---:B------:R-:W-:Y:S08]  /*169c0*/  HMMA.16816.F32 R140, R4.reuse, R30, R140 ;  /* 0x0000001e048c723c */ /* 0x040ff0000000188c */
[C---:B------:R-:W-:Y:S08]  /*169d0*/  HMMA.16816.F32 R172, R4.reuse, R22, R172 ;  /* 0x0000001604ac723c */ /* 0x040ff000000018ac */
[C---:B---3--:R-:W-:Y:S08]  /*169e0*/  HMMA.16816.F32 R72, R4.reuse, R12, R72 ;  /* 0x0000000c0448723c */ /* 0x048ff00000001848 */
[C---:B------:R-:W-:Y:S08]  /*169f0*/  HMMA.16816.F32 R76, R4.reuse, R14, R76 ;  /* 0x0000000e044c723c */ /* 0x040ff0000000184c */
[C---:B------:R-:W-:Y:S08]  /*16a00*/  HMMA.16816.F32 R88, R4.reuse, R32, R88 ;  /* 0x000000200458723c */ /* 0x040ff00000001858 */
[----:B------:R-:W-:Y:S01]  /*16a10*/  HMMA.16816.F32 R116, R4, R34, R92 ;  /* 0x000000220474723c */ /* 0x000fe2000000185c */
[----:B------:R-:W1:Y:S07]  /*16a20*/  S2R R4, SR_CTAID.X ;  /* 0x0000000000047919 */ /* 0x000e6e0000002500 */
[----:B------:R-:W-:Y:S01]  /*16a30*/  HMMA.16816.F32 R148, R8, R28, R192 ;  /* 0x0000001c0894723c */ /* 0x000fe200000018c0 */
[----:B------:R-:W2:Y:S01]  /*16a40*/  S2R R28, SR_CTAID.X ;  /* 0x00000000001c7919 */ /* 0x000ea20000002500 */
[----:B------:R-:W-:Y:S01]  /*16a50*/  UIADD3 UR8, UPT, UPT, UR8, 0x1, URZ ;  /* 0x0000000108087890 */ /* 0x000fe2000fffe0ff */
[----:B------:R-:W-:Y:S01]  /*16a60*/  IMAD.MOV.U32 R194, RZ, RZ, R2 ;  /* 0x000000ffffc27224 */ /* 0x000fe200078e0002 */
[----:B------:R-:W-:Y:S01]  /*16a70*/  SHF.R.U32.HI R2, RZ, 0x5, R219 ;  /* 0x00000005ff027819 */ /* 0x000fe200000116db */
[----:B------:R-:W-:Y:S01]  /*16a80*/  IMAD.MOV.U32 R195, RZ, RZ, R3 ;  /* 0x000000ffffc37224 */ /* 0x000fe200078e0003 */
[----:B------:R-:W-:-:S02]  /*16a90*/  SHF.R.U32.HI R3, RZ, 0x5, R219 ;  /* 0x00000005ff037819 */ /* 0x000fc400000116db */
[----:B------:R-:W-:Y:S01]  /*16aa0*/  LOP3.LUT R0, R243, UR8, R179, 0x96, !PT ;  /* 0x00000008f3007c12 */ /* 0x000fe2000f8e96b3 */
[----:B------:R-:W-:-:S04]  /*16ab0*/  IMAD.MOV.U32 R193, RZ, RZ, R183 ;  /* 0x000000ffffc17224 */ /* 0x000fc800078e00b7 */
[----:B------:R-:W-:-:S04]  /*16ac0*/  IMAD.WIDE.U32 R6, R0, -0x326172a9, RZ ;  /* 0xcd9e8d5700067825 */ /* 0x000fc800078e00ff */
[----:B-1----:R-:W-:-:S04]  /*16ad0*/  IMAD R4, R4, 0x8, R3 ;  /* 0x0000000804047824 */ /* 0x002fc800078e0203 */
[----:B------:R-:W-:Y:S02]  /*16ae0*/  VIADD R4, R4, 0x4 ;  /* 0x0000000404047836 */ /* 0x000fe40000000000 */
[----:B--2---:R-:W-:-:S04]  /*16af0*/  IMAD R28, R28, 0x8, R2 ;  /* 0x000000081c1c7824 */ /* 0x004fc800078e0202 */
[----:B------:R-:W-:Y:S01]  /*16b00*/  IMAD.WIDE.U32 R28, R28, -0x326172a9, RZ ;  /* 0xcd9e8d571c1c7825 */ /* 0x000fe200078e00ff */
[----:B------:R-:W-:-:S03]  /*16b10*/  LOP3.LUT R0, R246, R6, R195, 0x96, !PT ;  /* 0x00000006f6007212 */ /* 0x000fc600078e96c3 */
[----:B------:R-:W-:Y:S01]  /*16b20*/  IMAD.WIDE.U32 R4, R4, -0x326172a9, RZ ;  /* 0xcd9e8d5704047825 */ /* 0x000fe200078e00ff */
[----:B------:R-:W-:-:S03]  /*16b30*/  LOP3.LUT R2, R45, R28, R7, 0x96, !PT ;  /* 0x0000001c2d027212 */ /* 0x000fc600078e9607 */
        /* <DEDUP_REMOVED lines=9> */
[----:B------:R-:W-:Y:S01]  /*16bd0*/  IMAD.WIDE.U32 R2, R2, -0x2daee0ad, RZ ;  /* 0xd2511f5302027825 */ /* 0x000fe200078e00ff */
[----:B------:R-:W-:-:S03]  /*16be0*/  LOP3.LUT R6, R246, R6, R193, 0x96, !PT ;  /* 0x00000006f6067212 */ /* 0x000fc600078e96c1 */
[----:B------:R-:W-:Y:S02]  /*16bf0*/  VIADD R188, R243, 0x76cf5d0a ;  /* 0x76cf5d0af3bc7836 */ /* 0x000fe40000000000 */
[----:B------:R-:W-:Y:S02]  /*16c00*/  IMAD.MOV.U32 R29, RZ, RZ, R181 ;  /* 0x000000ffff1d7224 */ /* 0x000fe400078e00b5 */
        /* <DEDUP_REMOVED lines=9> */
[----:B------:R-:W-:Y:S01]  /*16ca0*/  IMAD.MOV.U32 R40, RZ, RZ, R50 ;  /* 0x000000ffff287224 */ /* 0x000fe200078e0032 */
[----:B------:R-:W-:Y:S01]  /*16cb0*/  LOP3.LUT R7, R188, R182, R3, 0x96, !PT ;  /* 0x000000b6bc077212 */ /* 0x000fe200078e9603 */
[----:B------:R-:W-:-:S02]  /*16cc0*/  IMAD.MOV.U32 R65, RZ, RZ, R51 ;  /* 0x000000ffff417224 */ /* 0x000fc400078e0033 */
[----:B------:R-:W-:Y:S02]  /*16cd0*/  IMAD.MOV.U32 R52, RZ, RZ, R164 ;  /* 0x000000ffff347224 */ /* 0x000fe400078e00a4 */
[----:B------:R-:W-:Y:S02]  /*16ce0*/  IMAD.MOV.U32 R53, RZ, RZ, R165 ;  /* 0x000000ffff357224 */ /* 0x000fe400078e00a5 */
[----:B------:R-:W-:Y:S02]  /*16cf0*/  IMAD.MOV.U32 R50, RZ, RZ, R166 ;  /* 0x000000ffff327224 */ /* 0x000fe400078e00a6 */
[----:B------:R-:W-:Y:S02]  /*16d00*/  IMAD.MOV.U32 R51, RZ, RZ, R152 ;  /* 0x000000ffff337224 */ /* 0x000fe400078e0098 */
[----:B------:R-:W-:Y:S02]  /*16d10*/  IMAD.MOV.U32 R164, RZ, RZ, R153 ;  /* 0x000000ffffa47224 */ /* 0x000fe400078e0099 */
[----:B------:R-:W-:-:S02]  /*16d20*/  IMAD.MOV.U32 R165, RZ, RZ, R154 ;  /* 0x000000ffffa57224 */ /* 0x000fc400078e009a */
[----:B------:R-:W-:Y:S01]  /*16d30*/  IMAD.MOV.U32 R166, RZ, RZ, R155 ;  /* 0x000000ffffa67224 */ /* 0x000fe200078e009b */
[C---:B------:R-:W-:Y:S01]  /*16d40*/  HMMA.16816.F32 R120, R8.reuse, R30, R120 ;  /* 0x0000001e0878723c */ /* 0x040fe20000001878 */
        /* <DEDUP_REMOVED lines=11> */
[----:B------:R-:W-:Y:S01]  /*16e00*/  IMAD.MOV.U32 R64, RZ, RZ, R39 ;  /* 0x000000ffff407224 */ /* 0x000fe200078e0027 */
[----:B------:R-:W-:Y:S01]  /*16e10*/  LDSM.16.MT88.4 R24, [R37+0x800] ;  /* 0x000800002518783b */ /* 0x000fe20000004200 */
[----:B------:R-:W-:-:S05]  /*16e20*/  IMAD.WIDE.U32 R2, R0, -0x2daee0ad, RZ ;  /* 0xd2511f5300027825 */ /* 0x000fca00078e00ff */
[----:B------:R-:W-:Y:S01]  /*16e30*/  HMMA.16816.F32 R136, R8, R20, R136 ;  /* 0x000000140888723c */ /* 0x000fe20000001888 */
[----:B------:R-:W-:Y:S02]  /*16e40*/  IMAD.MOV.U32 R105, RZ, RZ, R38 ;  /* 0x000000ffff697224 */ /* 0x000fe400078e0026 */
[----:B------:R-:W-:Y:S02]  /*16e50*/  IMAD.MOV.U32 R39, RZ, RZ, R65 ;  /* 0x000000ffff277224 */ /* 0x000fe400078e0041 */
[----:B------:R-:W-:-:S03]  /*16e60*/  IMAD.MOV.U32 R38, RZ, RZ, R40 ;  /* 0x000000ffff267224 */ /* 0x000fc600078e0028 */
[----:B------:R-:W-:Y:S01]  /*16e70*/  HMMA.16816.F32 R168, R8, R22, R168 ;  /* 0x0000001608a8723c */ /* 0x000fe200000018a8 */
[----:B------:R-:W-:Y:S02]  /*16e80*/  IMAD.MOV.U32 R65, RZ, RZ, R53 ;  /* 0x000000ffff417224 */ /* 0x000fe400078e0035 */
[----:B------:R-:W-:-:S05]  /*16e90*/  IMAD.MOV.U32 R40, RZ, RZ, R52 ;  /* 0x000000ffff287224 */ /* 0x000fca00078e0034 */
[----:B------:R-:W-:Y:S01]  /*16ea0*/  HMMA.16816.F32 R68, R8, R12, R68 ;  /* 0x0000000c0844723c */ /* 0x000fe20000001844 */
[----:B------:R-:W-:Y:S02]  /*16eb0*/  IMAD.MOV.U32 R52, RZ, RZ, R50 ;  /* 0x000000ffff347224 */ /* 0x000fe400078e0032 */
[----:B------:R-:W-:-:S05]  /*16ec0*/  IMAD.MOV.U32 R53, RZ, RZ, R51 ;  /* 0x000000ffff357224 */ /* 0x000fca00078e0033 */
[----:B------:R-:W-:Y:S01]  /*16ed0*/  HMMA.16816.F32 R80, R8, R14, R80 ;  /* 0x0000000e0850723c */ /* 0x000fe20000001850 */
[----:B------:R-:W-:-:S07]  /*16ee0*/  IMAD.MOV.U32 R195, RZ, RZ, R182 ;  /* 0x000000ffffc37224 */ /* 0x000fce00078e00b6 */
[----:B------:R-:W-:Y:S01]  /*16ef0*/  HMMA.16816.F32 R176, R8, R32, R84 ;  /* 0x0000002008b0723c */ /* 0x000fe20000001854 */
[----:B------:R-:W-:-:S07]  /*16f00*/  IMAD.WIDE.U32 R50, R5, -0x326172a9, RZ ;  /* 0xcd9e8d5705327825 */ /* 0x000fce00078e00ff */
[----:B------:R-:W-:Y:S01]  /*16f10*/  HMMA.16816.F32 R196, R8, R34, R96 ;  /* 0x0000002208c4723c */ /* 0x000fe20000001860 */
[----:B------:R-:W-:Y:S01]  /*16f20*/  IMAD.WIDE.U32 R8, R6, -0x2daee0ad, RZ ;  /* 0xd2511f5306087825 */ /* 0x000fe200078e00ff */
[----:B------:R-:W-:Y:S01]  /*16f30*/  LOP3.LUT R3, R188, R28, R3, 0x96, !PT ;  /* 0x0000001cbc037212 */ /* 0x000fe200078e9603 */
[----:B------:R-:W1:Y:S02]  /*16f40*/  LDSM.16.MT88.4 R12, [R109+0x9800] ;  /* 0x009800006d0c783b */ /* 0x000e640000004200 */
[----:B------:R-:W-:Y:S01]  /*16f50*/  IMAD.WIDE.U32 R6, R7, -0x326172a9, RZ ;  /* 0xcd9e8d5707067825 */ /* 0x000fe200078e00ff */
[----:B------:R-:W-:Y:S01]  /*16f60*/  LOP3.LUT R0, R181, R2, R9, 0x96, !PT ;  /* 0x00000002b5007212 */ /* 0x000fe200078e9609 */
[----:B------:R-:W-:Y:S02]  /*16f70*/  LDSM.16.MT88.4 R32, [R37+0x2800] ;  /* 0x002800002520783b */ /* 0x000fe40000004200 */
[----:B------:R-:W-:Y:S02]  /*16f80*/  IMAD.MOV.U32 R182, RZ, RZ, R64 ;  /* 0x000000ffffb67224 */ /* 0x000fe400078e0040 */
[----:B------:R-:W-:-:S02]  /*16f90*/  IMAD.MOV.U32 R181, RZ, RZ, R105 ;  /* 0x000000ffffb57224 */ /* 0x000fc400078e0069 */
[----:B------:R-:W-:Y:S02]  /*16fa0*/  IMAD.MOV.U32 R64, RZ, RZ, R65 ;  /* 0x000000ffff407224 */ /* 0x000fe400078e0041 */
[----:B------:R-:W-:Y:S02]  /*16fb0*/  IMAD.MOV.U32 R105, RZ, RZ, R40 ;  /* 0x000000ffff697224 */ /* 0x000fe400078e0028 */
[----:B------:R-:W-:Y:S02]  /*16fc0*/  IMAD.MOV.U32 R65, RZ, RZ, R165 ;  /* 0x000000ffff417224 */ /* 0x000fe400078e00a5 */
[----:B------:R-:W-:Y:S02]  /*16fd0*/  IMAD.MOV.U32 R40, RZ, RZ, R164 ;  /* 0x000000ffff287224 */ /* 0x000fe400078e00a4 */
[----:B------:R-:W-:Y:S01]  /*16fe0*/  IMAD.MOV.U32 R165, RZ, RZ, R155 ;  /* 0x000000ffffa57224 */ /* 0x000fe200078e009b */
[----:B------:R-:W-:Y:S01]  /*16ff0*/  LOP3.LUT R7, R248, R194, R7, 0x96, !PT ;  /* 0x000000c2f8077212 */ /* 0x000fe200078e9607 */
[----:B------:R-:W-:Y:S01]  /*17000*/  IMAD.MOV.U32 R164, RZ, RZ, R166 ;  /* 0x000000ffffa47224 */ /* 0x000fe200078e00a6 */
[----:B------:R-:W-:Y:S01]  /*17010*/  LOP3.LUT R5, R249, R6, R51, 0x96, !PT ;  /* 0x00000006f9057212 */ /* 0x000fe200078e9633 */
[----:B------:R-:W-:-:S02]  /*17020*/  IMAD.MOV.U32 R155, RZ, RZ, R44 ;  /* 0x000000ffff9b7224 */ /* 0x000fc400078e002c */
[----:B------:R-:W-:Y:S02]  /*17030*/  IMAD.MOV.U32 R166, RZ, RZ, R43 ;  /* 0x000000ffffa67224 */ /* 0x000fe400078e002b */
[----:B------:R-:W-:Y:S02]  /*17040*/  IMAD.MOV.U32 R44, RZ, RZ, R42 ;  /* 0x000000ffff2c7224 */ /* 0x000fe400078e002a */
[----:B------:R-:W-:-:S04]  /*17050*/  IMAD.WIDE.U32 R2, R3, -0x326172a9, RZ ;  /* 0xcd9e8d5703027825 */ /* 0x000fc800078e00ff */
[----:B------:R-:W-:-:S04]  /*17060*/  IMAD.WIDE.U32 R42, R0, -0x326172a9, RZ ;  /* 0xcd9e8d57002a7825 */ /* 0x000fc800078e00ff */
[----:B------:R-:W-:Y:S02]  /*17070*/  IMAD.MOV.U32 R183, RZ, RZ, R180 ;  /* 0x000000ffffb77224 */ /* 0x000fe400078e00b4 */
[----:B------:R-:W-:Y:S02]  /*17080*/  IMAD.MOV.U32 R188, RZ, RZ, R106 ;  /* 0x000000ffffbc7224 */ /* 0x000fe400078e006a */
[----:B------:R-:W-:Y:S02]  /*17090*/  IMAD.MOV.U32 R180, RZ, RZ, R38 ;  /* 0x000000ffffb47224 */ /* 0x000fe400078e0026 */
[----:B------:R-:W-:Y:S02]  /*170a0*/  IMAD.MOV.U32 R106, RZ, RZ, R39 ;  /* 0x000000ffff6a7224 */ /* 0x000fe400078e0027 */
[----:B------:R-:W-:Y:S02]  /*170b0*/  IMAD.MOV.U32 R38, RZ, RZ, R52 ;  /* 0x000000ffff267224 */ /* 0x000fe400078e0034 */
[----:B------:R-:W-:Y:S01]  /*170c0*/  IMAD.MOV.U32 R39, RZ, RZ, R53 ;  /* 0x000000ffff277224 */ /* 0x000fe200078e0035 */
[----:B------:R-:W-:Y:S01]  /*170d0*/  LOP3.LUT R0, R248, R192, R3, 0x96, !PT ;  /* 0x000000c0f8007212 */ /* 0x000fe200078e9603 */
[----:B------:R-:W-:Y:S01]  /*170e0*/  IMAD.WIDE.U32 R6, R7, -0x2daee0ad, RZ ;  /* 0xd2511f5307067825 */ /* 0x000fe200078e00ff */
[----:B------:R-:W-:-:S03]  /*170f0*/  LOP3.LUT R2, R249, R2, R43, 0x96, !PT ;  /* 0x00000002f9027212 */ /* 0x000fc600078e962b */
[----:B------:R-:W-:Y:S01]  /*17100*/  IMAD.WIDE.U32 R52, R5, -0x2daee0ad, RZ ;  /* 0xd2511f5305347825 */ /* 0x000fe200078e00ff */
[----:B------:R-:W-:-:S03]  /*17110*/  LOP3.LUT R7, R247, R4, R7, 0x96, !PT ;  /* 0x00000004f7077212 */ /* 0x000fc600078e9607 */
[----:B------:R-:W-:Y:S02]  /*17120*/  IMAD.MOV.U32 R187, RZ, RZ, R180 ;  /* 0x000000ffffbb7224 */ /* 0x000fe400078e00b4 */
[----:B------:R-:W-:Y:S01]  /*17130*/  IMAD.MOV.U32 R180, RZ, RZ, R164 ;  /* 0x000000ffffb47224 */ /* 0x000fe200078e00a4 */
[----:B------:R-:W-:Y:S01]  /*17140*/  LOP3.LUT R3, R250, R6, R53, 0x96, !PT ;  /* 0x00000006fa037212 */ /* 0x000fe200078e9635 */
[----:B------:R-:W-:Y:S02]  /*17150*/  IMAD.MOV.U32 R31, RZ, RZ, R181 ;  /* 0x000000ffff1f7224 */ /* 0x000fe400078e00b5 */
[----:B------:R-:W-:Y:S02]  /*17160*/  IMAD.MOV.U32 R164, RZ, RZ, R166 ;  /* 0x000000ffffa47224 */ /* 0x000fe400078e00a6 */
[----:B------:R-:W-:Y:S02]  /*17170*/  IMAD.MOV.U32 R181, RZ, RZ, R40 ;  /* 0x000000ffffb57224 */ /* 0x000fe400078e0028 */
[----:B------:R-:W-:-:S02]  /*17180*/  IMAD.MOV.U32 R166, RZ, RZ, R41 ;  /* 0x000000ffffa67224 */ /* 0x000fc400078e0029 */
[----:B------:R-:W-:Y:S02]  /*17190*/  IMAD.MOV.U32 R192, RZ, RZ, R195 ;  /* 0x000000ffffc07224 */ /* 0x000fe400078e00c3 */
[----:B------:R-:W-:-:S04]  /*171a0*/  IMAD.WIDE.U32 R4, R0, -0x2daee0ad, RZ ;  /* 0xd2511f5300047825 */ /* 0x000fc800078e00ff */
[----:B------:R-:W-:-:S04]  /*171b0*/  IMAD.WIDE.U32 R40, R2, -0x2daee0ad, RZ ;  /* 0xd2511f5302287825 */ /* 0x000fc800078e00ff */
[----:B------:R-:W-:Y:S02]  /*171c0*/  IMAD.MOV.U32 R195, RZ, RZ, R64 ;  /* 0x000000ffffc37224 */ /* 0x000fe400078e0040 */
[----:B------:R-:W-:Y:S02]  /*171d0*/  IMAD.MOV.U32 R64, RZ, RZ, R165 ;  /* 0x000000ffff407224 */ /* 0x000fe400078e00a5 */
[----:B------:R-:W-:Y:S01]  /*171e0*/  IMAD.MOV.U32 R165, RZ, RZ, R44 ;  /* 0x000000ffffa57224 */ /* 0x000fe200078e002c */
[----:B------:R-:W-:Y:S01]  /*171f0*/  LOP3.LUT R6, R247, R8, R5, 0x96, !PT ;  /* 0x00000008f7067212 */ /* 0x000fe200078e9605 */
[----:B------:R-:W-:Y:S01]  /*17200*/  IMAD.WIDE.U32 R2, R3, -0x326172a9, RZ ;  /* 0xcd9e8d5703027825 */ /* 0x000fe200078e00ff */
[----:B------:R-:W-:-:S03]  /*17210*/  LOP3.LUT R0, R250, R4, R41, 0x96, !PT ;  /* 0x00000004fa007212 */ /* 0x000fc600078e9629 */
[----:B------:R-:W-:Y:S01]  /*17220*/  IMAD.WIDE.U32 R44, R7, -0x326172a9, RZ ;  /* 0xcd9e8d57072c7825 */ /* 0x000fe200078e00ff */
[C---:B------:R-:W-:Y:S02]  /*17230*/  PRMT R11, R2.reuse, 0x7771, RZ ;  /* 0x00007771020b7816 */ /* 0x040fe400000000ff */
[C---:B------:R-:W-:Y:S01]  /*17240*/  PRMT R9, R2.reuse, 0x7773, RZ ;  /* 0x0000777302097816 */ /* 0x040fe200000000ff */
[----:B------:R-:W-:Y:S01]  /*17250*/  IMAD.MOV.U32 R29, RZ, RZ, R183 ;  /* 0x000000ffff1d7224 */ /* 0x000fe200078e00b7 */
[----:B------:R-:W-:Y:S01]  /*17260*/  PRMT R8, R2, 0x7772, RZ ;  /* 0x0000777202087816 */ /* 0x000fe200000000ff */
[----:B------:R-:W-:Y:S01]  /*17270*/  IMAD.MOV.U32 R28, RZ, RZ, R188 ;  /* 0x000000ffff1c7224 */ /* 0x000fe200078e00bc */
[----:B------:R-:W-:Y:S01]  /*17280*/  LOP3.LUT R4, R55, R44, R3, 0x96, !PT ;  /* 0x0000002c37047212 */ /* 0x000fe200078e9603 */
[----:B------:R-:W-:Y:S02]  /*17290*/  IMAD.MOV.U32 R183, RZ, RZ, R38 ;  /* 0x000000ffffb77224 */ /* 0x000fe400078e0026 */
[----:B------:R-:W-:-:S02]  /*172a0*/  IMAD.MOV.U32 R188, RZ, RZ, R39 ;  /* 0x000000ffffbc7224 */ /* 0x000fc400078e0027 */
[----:B------:R-:W-:Y:S02]  /*172b0*/  IMAD.MOV.U32 R10, RZ, RZ, R2 ;  /* 0x000000ffff0a7224 */ /* 0x000fe400078e0002 */
[----:B------:R-:W-:-:S04]  /*172c0*/  IMAD.WIDE.U32 R38, R6, -0x326172a9, RZ ;  /* 0xcd9e8d5706267825 */ /* 0x000fc800078e00ff */
[----:B------:R-:W-:-:S04]  /*172d0*/  IMAD.WIDE.U32 R2, R0, -0x326172a9, RZ ;  /* 0xcd9e8d5700027825 */ /* 0x000fc800078e00ff */
[----:B------:R-:W-:Y:S01]  /*172e0*/  FFMA.FTZ R5, R202, UR4, -R17 ;  /* 0x00000004ca057c23 */ /* 0x000fe20008010811 */
[----:B------:R-:W-:Y:S01]  /*172f0*/  LOP3.LUT R0, R55, R38, R3, 0x96, !PT ;  /* 0x0000002637007212 */ /* 0x000fe200078e9603 */
[----:B------:R-:W-:Y:S01]  /*17300*/  FFMA.FTZ R3, R201, UR4, -R17 ;  /* 0x00000004c9037c23 */ /* 0x000fe20008010811 */
[----:B------:R-:W-:Y:S01]  /*17310*/  IMAD.MOV.U32 R194, RZ, RZ, R105 ;  /* 0x000000ffffc27224 */ /* 0x000fe200078e0069 */
[----:B------:R-:W-:Y:S01]  /*17320*/  PRMT R7, R2, 0x7771, RZ ;  /* 0x0000777102077816 */ /* 0x000fe200000000ff */
[----:B------:R2:W-:Y:S01]  /*17330*/  MUFU.EX2 R105, R5 ;  /* 0x0000000500697308 */ /* 0x0005e20000000800 */
[----:B------:R-:W-:Y:S02]  /*17340*/  IMAD.MOV.U32 R193, RZ, RZ, R106 ;  /* 0x000000ffffc17224 */ /* 0x000fe400078e006a */
[----:B------:R-:W-:-:S05]  /*17350*/  IMAD.MOV.U32 R6, RZ, RZ, R2 ;  /* 0x000000ffff067224 */ /* 0x000fca00078e0002 */
[----:B------:R3:W-:Y:S01]  /*17360*/  MUFU.EX2 R106, R3 ;  /* 0x00000003006a7308 */ /* 0x0007e20000000800 */
[C---:B--2---:R-:W-:Y:S02]  /*17370*/  PRMT R5, R2.reuse, 0x7773, RZ ;  /* 0x0000777302057816 */ /* 0x044fe400000000ff */
[----:B------:R-:W-:Y:S01]  /*17380*/  PRMT R2, R2, 0x7772, RZ ;  /* 0x0000777202027816 */ /* 0x000fe200000000ff */
[----:B---3--:R-:W-:-:S03]  /*17390*/  FFMA.FTZ R3, R108, UR4, -R17 ;  /* 0x000000046c037c23 */ /* 0x008fc60008010811 */
[----:B------:R-:W-:Y:S02]  /*173a0*/  PRMT R22, R2, 0x5410, R5 ;  /* 0x0000541002167816 */ /* 0x000fe40000000005 */
[----:B------:R-:W-:Y:S01]  /*173b0*/  LOP3.LUT R2, R10, 0xff, RZ, 0xc0, !PT ;  /* 0x000000ff0a027812 */ /* 0x000fe200078ec0ff */
[----:B------:R2:W-:Y:S03]  /*173c0*/  MUFU.EX2 R108, R3 ;  /* 0x00000003006c7308 */ /* 0x0005e60000000800 */
[----:B------:R-:W-:Y:S02]  /*173d0*/  PRMT R11, R2, 0x5410, R11 ;  /* 0x00005410020b7816 */ /* 0x000fe4000000000b */
[----:B------:R-:W-:-:S04]  /*173e0*/  LOP3.LUT R2, R6, 0xff, RZ, 0xc0, !PT ;  /* 0x000000ff06027812 */ /* 0x000fc800078ec0ff */
[----:B------:R-:W-:Y:S01]  /*173f0*/  PRMT R21, R2, 0x5410, R7 ;  /* 0x0000541002157816 */ /* 0x000fe20000000007 */
[----:B--2---:R-:W-:-:S04]  /*17400*/  FFMA.FTZ R3, R107, UR4, -R17 ;  /* 0x000000046b037c23 */ /* 0x004fc80008010811 */
[----:B------:R2:W3:Y:S01]  /*17410*/  MUFU.EX2 R107, R3 ;  /* 0x00000003006b7308 */ /* 0x0004e20000000800 */
[C---:B------:R-:W-:Y:S02]  /*17420*/  LOP3.LUT R2, R4.reuse, 0xffff, RZ, 0xc0, !PT ;  /* 0x0000ffff04027812 */ /* 0x040fe400078ec0ff */
[----:B------:R-:W-:Y:S02]  /*17430*/  LOP3.LUT R6, R4, 0xff, RZ, 0xc0, !PT ;  /* 0x000000ff04067812 */ /* 0x000fe400078ec0ff */
[----:B------:R-:W-:Y:S01]  /*17440*/  SHF.R.U32.HI R5, RZ, 0x18, R4 ;  /* 0x00000018ff057819 */ /* 0x000fe20000011604 */
[----:B--2---:R-:W-:-:S04]  /*17450*/  FFMA.FTZ R3, R235, UR4, -R36 ;  /* 0x00000004eb037c23 */ /* 0x004fc80008010824 */
[----:B------:R2:W-:Y:S02]  /*17460*/  MUFU.EX2 R85, R3 ;  /* 0x0000000300557308 */ /* 0x0005e40000000800 */
[----:B--2---:R-:W-:Y:S02]  /*17470*/  PRMT R3, R4, 0x7632, R3 ;  /* 0x0000763204037816 */ /* 0x004fe40000000003 */
[----:B------:R-:W-:Y:S02]  /*17480*/  SHF.R.U32.HI R4, RZ, 0x8, R2 ;  /* 0x00000008ff047819 */ /* 0x000fe40000011602 */
[----:B------:R-:W-:Y:S01]  /*17490*/  LOP3.LUT R2, R3, 0xff, RZ, 0xc0, !PT ;  /* 0x000000ff03027812 */ /* 0x000fe200078ec0ff */
[----:B------:R-:W-:-:S03]  /*174a0*/  FFMA.FTZ R3, R234, UR4, -R36 ;  /* 0x00000004ea037c23 */ /* 0x000fc60008010824 */
[----:B------:R-:W-:Y:S01]  /*174b0*/  PRMT R5, R2, 0x5410, R5 ;  /* 0x0000541002057816 */ /* 0x000fe20000000005 */
[----:B------:R2:W-:Y:S01]  /*174c0*/  MUFU.EX2 R84, R3 ;  /* 0x0000000300547308 */ /* 0x0005e20000000800 */
[----:B------:R-:W-:-:S04]  /*174d0*/  LOP3.LUT R2, R0, 0xffff, RZ, 0xc0, !PT ;  /* 0x0000ffff00027812 */ /* 0x000fc800078ec0ff */
[----:B------:R-:W-:Y:S01]  /*174e0*/  SHF.R.U32.HI R2, RZ, 0x8, R2 ;  /* 0x00000008ff027819 */ /* 0x000fe20000011602 */
[----:B--2---:R-:W-:-:S04]  /*174f0*/  FFMA.FTZ R3, R232, UR4, -R36 ;  /* 0x00000004e8037c23 */ /* 0x004fc80008010824 */
[----:B------:R2:W-:Y:S01]  /*17500*/  MUFU.EX2 R86, R3 ;  /* 0x0000000300567308 */ /* 0x0005e20000000800 */
[----:B------:R-:W-:Y:S01]  /*17510*/  IMAD.MOV.U32 R186, RZ, RZ, R66 ;  /* 0x000000ffffba7224 */ /* 0x000fe200078e0042 */
[----:B------:R-:W-:Y:S01]  /*17520*/  PRMT R6, R6, 0x5410, R4 ;  /* 0x0000541006067816 */ /* 0x000fe20000000004 */
[----:B------:R-:W-:Y:S01]  /*17530*/  FFMA.FTZ R4, R203, UR4, -R36 ;  /* 0x00000004cb047c23 */ /* 0x000fe20008010824 */
[----:B--2---:R-:W-:-:S04]  /*17540*/  LOP3.LUT R3, R0, 0xff, RZ, 0xc0, !PT ;  /* 0x000000ff00037812 */ /* 0x004fc800078ec0ff */
[----:B------:R-:W-:Y:S01]  /*17550*/  PRMT R20, R3, 0x5410, R2 ;  /* 0x0000541003147816 */ /* 0x000fe20000000002 */
[----:B------:R-:W-:Y:S01]  /*17560*/  FFMA.FTZ R2, R238, UR4, -R18 ;  /* 0x00000004ee027c23 */ /* 0x000fe20008010812 */
[----:B------:R-:W-:Y:S02]  /*17570*/  PRMT R3, R0, 0x7632, R3 ;  /* 0x0000763200037816 */ /* 0x000fe40000000003 */
[----:B------:R-:W-:Y:S01]  /*17580*/  SHF.R.U32.HI R0, RZ, 0x18, R0 ;  /* 0x00000018ff007819 */ /* 0x000fe20000011600 */
[----:B------:R2:W-:Y:S01]  /*17590*/  MUFU.EX2 R66, R2 ;  /* 0x0000000200427308 */ /* 0x0005e20000000800 */
[----:B------:R-:W-:-:S07]  /*175a0*/  IMAD.MOV.U32 R185, RZ, RZ, R67 ;  /* 0x000000ffffb97224 */ /* 0x000fce00078e0043 */
[----:B------:R4:W5:Y:S01]  /*175b0*/  MUFU.EX2 R87, R4 ;  /* 0x0000000400577308 */ /* 0x0009620000000800 */
[----:B--2---:R-:W-:-:S04]  /*175c0*/  LOP3.LUT R2, R3, 0xff, RZ, 0xc0, !PT ;  /* 0x000000ff03027812 */ /* 0x004fc800078ec0ff */
[----:B------:R-:W-:Y:S01]  /*175d0*/  PRMT R7, R2, 0x5410, R0 ;  /* 0x0000541002077816 */ /* 0x000fe20000000000 */
[--C-:B------:R-:W-:Y:S01]  /*175e0*/  FFMA.FTZ R0, R236, UR4, -R18.reuse ;  /* 0x00000004ec007c23 */ /* 0x100fe20008010812 */
[--C-:B------:R-:W-:Y:S01]  /*175f0*/  FFMA.FTZ R38, R185, UR4, -R18.reuse ;  /* 0x00000004b9267c23 */ /* 0x100fe20008010812 */
[----:B------:R-:W-:Y:S02]  /*17600*/  IMAD.MOV.U32 R185, RZ, RZ, R187 ;  /* 0x000000ffffb97224 */ /* 0x000fe400078e00bb */
[----:B------:R2:W-:Y:S01]  /*17610*/  MUFU.EX2 R67, R0 ;  /* 0x0000000000437308 */ /* 0x0005e20000000800 */
[----:B------:R-:W-:Y:S01]  /*17620*/  FFMA.FTZ R3, R237, UR4, -R18 ;  /* 0x00000004ed037c23 */ /* 0x000fe20008010812 */
[----:B------:R-:W-:Y:S01]  /*17630*/  IMAD.MOV.U32 R187, RZ, RZ, R31 ;  /* 0x000000ffffbb7224 */ /* 0x000fe200078e001f */
[----:B------:R-:W-:Y:S01]  /*17640*/  PRMT R8, R8, 0x5410, R9 ;  /* 0x0000541008087816 */ /* 0x000fe20000000009 */
[----:B------:R-:W-:Y:S02]  /*17650*/  IMAD.MOV.U32 R31, RZ, RZ, R29 ;  /* 0x000000ffff1f7224 */ /* 0x000fe400078e001d */
[----:B----4-:R-:W-:Y:S01]  /*17660*/  FFMA.FTZ R4, R252, UR4, -R19 ;  /* 0x00000004fc047c23 */ /* 0x010fe20008010813 */
[----:B------:R-:W-:-:S02]  /*17670*/  IMAD.MOV.U32 R30, RZ, RZ, R182 ;  /* 0x000000ffff1e7224 */ /* 0x000fc400078e00b6 */
[----:B------:R-:W-:Y:S02]  /*17680*/  IMAD.MOV.U32 R29, RZ, RZ, R100 ;  /* 0x000000ffff1d7224 */ /* 0x000fe400078e0064 */
[----:B------:R-:W-:Y:S01]  /*17690*/  IMAD.MOV.U32 R182, RZ, RZ, R65 ;  /* 0x000000ffffb67224 */ /* 0x000fe200078e0041 */
[----:B---3--:R-:W-:Y:S01]  /*176a0*/  F2FP.F16.F32.PACK_AB R2, R107, R108 ;  /* 0x0000006c6b02723e */ /* 0x008fe200000000ff */
[----:B------:R3:W4:Y:S01]  /*176b0*/  MUFU.EX2 R65, R3 ;  /* 0x0000000300417308 */ /* 0x0007220000000800 */
[----:B--2---:R-:W-:-:S07]  /*176c0*/  FFMA.FTZ R0, R233, UR4, -R18 ;  /* 0x00000004e9007c23 */ /* 0x004fce0008010812 */
[----:B------:R2:W-:Y:S01]  /*176d0*/  MUFU.EX2 R100, R0 ;  /* 0x0000000000647308 */ /* 0x0005e20000000800 */
[----:B---3--:R-:W-:-:S07]  /*176e0*/  LOP3.LUT R3, R8, 0xff00ff, RZ, 0xc0, !PT ;  /* 0x00ff00ff08037812 */ /* 0x008fce00078ec0ff */
[----:B------:R3:W-:Y:S01]  /*176f0*/  MUFU.EX2 R53, R4 ;  /* 0x0000000400357308 */ /* 0x0007e20000000800 */
[----:B--2---:R-:W-:-:S05]  /*17700*/  HSET2.LE.AND R0, R11, R16, PT ;  /* 0x000000100b007233 */ /* 0x004fca0003803000 */
[----:B------:R-:W-:Y:S02]  /*17710*/  LOP3.LUT R10, R2, R0, RZ, 0xc0, !PT ;  /* 0x00000000020a7212 */ /* 0x000fe400078ec0ff */
[----:B------:R-:W-:Y:S01]  /*17720*/  HSET2.LE.AND R0, R3, R16, PT ;  /* 0x0000001003007233 */ /* 0x000fe20003803000 */
[----:B---3--:R-:W-:Y:S01]  /*17730*/  FFMA.FTZ R4, R245, UR4, -R19 ;  /* 0x00000004f5047c23 */ /* 0x008fe20008010813 */
[----:B-----5:R-:W-:-:S03]  /*17740*/  F2FP.F16.F32.PACK_AB R2, R87, R86 ;  /* 0x000000565702723e */ /* 0x020fc600000000ff */
[----:B------:R2:W3:Y:S01]  /*17750*/  MUFU.EX2 R55, R4 ;  /* 0x0000000400377308 */ /* 0x0004e20000000800 */
[--C-:B------:R-:W-:Y:S02]  /*17760*/  HSET2.LE.AND R3, R5, R16.reuse, PT ;  /* 0x0000001005037233 */ /* 0x100fe40003803000 */
[----:B------:R-:W-:Y:S02]  /*17770*/  LOP3.LUT R11, R2, R0, RZ, 0xc0, !PT ;  /* 0x00000000020b7212 */ /* 0x000fe400078ec0ff */
[----:B------:R-:W-:Y:S02]  /*17780*/  HSET2.LE.AND R0, R6, R16, PT ;  /* 0x0000001006007233 */ /* 0x000fe40003803000 */
[----:B------:R-:W-:Y:S01]  /*17790*/  F2FP.F16.F32.PACK_AB R2, R106, R105 ;  /* 0x000000696a02723e */ /* 0x000fe200000000ff */
[----:B------:R-:W-:Y:S01]  /*177a0*/  FFMA.FTZ R41, R186, UR4, -R18 ;  /* 0x00000004ba297c23 */ /* 0x000fe20008010812 */
[----:B------:R-:W-:Y:S02]  /*177b0*/  IMAD.MOV.U32 R186, RZ, RZ, R30 ;  /* 0x000000ffffba7224 */ /* 0x000fe400078e001e */
[----:B------:R-:W-:Y:S01]  /*177c0*/  FFMA.FTZ R5, R241, UR4, -R19 ;  /* 0x00000004f1057c23 */ /* 0x000fe20008010813 */
[--C-:B------:R-:W-:Y:S01]  /*177d0*/  FFMA.FTZ R43, R230, UR4, -R17.reuse ;  /* 0x00000004e62b7c23 */ /* 0x100fe20008010811 */
[----:B--2---:R-:W-:Y:S01]  /*177e0*/  F2FP.F16.F32.PACK_AB R4, R84, R85 ;  /* 0x000000555404723e */ /* 0x004fe200000000ff */
[--C-:B------:R-:W-:Y:S01]  /*177f0*/  FFMA.FTZ R51, R200, UR4, -R17.reuse ;  /* 0x00000004c8337c23 */ /* 0x100fe20008010811 */
[----:B------:R-:W-:-:S02]  /*17800*/  FFMA.FTZ R96, R191, UR4, -R17 ;  /* 0x00000004bf607c23 */ /* 0x000fc40008010811 */
[----:B------:R-:W-:Y:S01]  /*17810*/  LOP3.LUT R9, R4, R3, RZ, 0xc0, !PT ;  /* 0x0000000304097212 */ /* 0x000fe200078ec0ff */
[----:B------:R-:W-:Y:S01]  /*17820*/  FFMA.FTZ R3, R240, UR4, -R19 ;  /* 0x00000004f0037c23 */ /* 0x000fe20008010813 */
[----:B------:R-:W-:Y:S01]  /*17830*/  FFMA.FTZ R97, R189, UR4, -R17 ;  /* 0x00000004bd617c23 */ /* 0x000fe20008010811 */
[----:B------:R-:W-:Y:S01]  /*17840*/  IMAD.MOV.U32 R30, RZ, RZ, R28 ;  /* 0x000000ffff1e7224 */ /* 0x000fe200078e001c */
[----:B------:R-:W-:Y:S01]  /*17850*/  LOP3.LUT R8, R2, R0, RZ, 0xc0, !PT ;  /* 0x0000000002087212 */ /* 0x000fe200078ec0ff */
[----:B------:R-:W-:Y:S01]  /*17860*/  FFMA.FTZ R17, R231, UR4, -R18 ;  /* 0x00000004e7117c23 */ /* 0x000fe20008010812 */
[----:B------:R-:W-:Y:S01]  /*17870*/  IMAD.MOV.U32 R28, RZ, RZ, R192 ;  /* 0x000000ffff1c7224 */ /* 0x000fe200078e00c0 */
[----:B------:R-:W-:Y:S01]  /*17880*/  HSET2.LE.AND R0, R20, R16, PT ;  /* 0x0000001014007233 */ /* 0x000fe20003803000 */
[----:B------:R-:W-:Y:S01]  /*17890*/  IMAD.MOV.U32 R192, RZ, RZ, R54 ;  /* 0x000000ffffc07224 */ /* 0x000fe200078e0036 */
[----:B----4-:R-:W-:Y:S01]  /*178a0*/  F2FP.F16.F32.PACK_AB R2, R65, R66 ;  /* 0x000000424102723e */ /* 0x010fe200000000ff */
[----:B------:R-:W-:Y:S01]  /*178b0*/  IMAD.MOV.U32 R231, RZ, RZ, R64 ;  /* 0x000000ffffe77224 */ /* 0x000fe200078e0040 */
[----:B------:R2:W-:Y:S02]  /*178c0*/  MUFU.EX2 R54, R5 ;  /* 0x0000000500367308 */ /* 0x0005e40000000800 */
[----:B------:R-:W-:-:S02]  /*178d0*/  LOP3.LUT R4, R2, R0, RZ, 0xc0, !PT ;  /* 0x0000000002047212 */ /* 0x000fc400078ec0ff */
[----:B------:R-:W-:-:S04]  /*178e0*/  HSET2.LE.AND R0, R7, R16, PT ;  /* 0x0000001007007233 */ /* 0x000fc80003803000 */
[----:B------:R4:W5:Y:S01]  /*178f0*/  MUFU.EX2 R64, R3 ;  /* 0x0000000300407308 */ /* 0x0009620000000800 */
[----:B---3--:R-:W-:-:S04]  /*17900*/  F2FP.F16.F32.PACK_AB R2, R55, R53 ;  /* 0x000000353702723e */ /* 0x008fc800000000ff */
[----:B--2---:R-:W-:Y:S02]  /*17910*/  LOP3.LUT R5, R2, R0, RZ, 0xc0, !PT ;  /* 0x0000000002057212 */ /* 0x004fe400078ec0ff */
[--C-:B------:R-:W-:Y:S02]  /*17920*/  HSET2.LE.AND R0, R21, R16.reuse, PT ;  /* 0x0000001015007233 */ /* 0x100fe40003803000 */
[----:B------:R-:W-:Y:S02]  /*17930*/  F2FP.F16.F32.PACK_AB R2, R100, R67 ;  /* 0x000000436402723e */ /* 0x000fe400000000ff */
[----:B----4-:R-:W-:Y:S02]  /*17940*/  LOP3.LUT R3, R22, 0xff00ff, RZ, 0xc0, !PT ;  /* 0x00ff00ff16037812 */ /* 0x010fe400078ec0ff */
[----:B------:R-:W-:Y:S01]  /*17950*/  LOP3.LUT R6, R2, R0, RZ, 0xc0, !PT ;  /* 0x0000000002067212 */ /* 0x000fe200078ec0ff */
[----:B------:R-:W-:Y:S01]  /*17960*/  IMAD.MOV.U32 R234, RZ, RZ, R192 ;  /* 0x000000ffffea7224 */ /* 0x000fe200078e00c0 */
[----:B-----5:R-:W-:Y:S01]  /*17970*/  F2FP.F16.F32.PACK_AB R2, R64, R54 ;  /* 0x000000364002723e */ /* 0x020fe200000000ff */
[----:B------:R-:W-:Y:S01]  /*17980*/  IMAD.MOV.U32 R98, RZ, RZ, R193 ;  /* 0x000000ffff627224 */ /* 0x000fe200078e00c1 */
[----:B------:R-:W-:Y:S01]  /*17990*/  HSET2.LE.AND R0, R3, R16, PT ;  /* 0x0000001003007233 */ /* 0x000fe20003803000 */
[----:B------:R-:W-:Y:S01]  /*179a0*/  IMAD.MOV.U32 R99, RZ, RZ, R194 ;  /* 0x000000ffff637224 */ /* 0x000fe200078e00c2 */
[----:B-1----:R-:W-:Y:S01]  /*179b0*/  HMMA.16816.F32 R200, R8, R12, R56 ;  /* 0x0000000c08c8723c */ /* 0x002fe20000001838 */
[----:B------:R-:W-:Y:S01]  /*179c0*/  IMAD.MOV.U32 R238, RZ, RZ, R195 ;  /* 0x000000ffffee7224 */ /* 0x000fe200078e00c3 */
[----:B------:R-:W1:Y:S01]  /*179d0*/  LDSM.16.MT88.4 R20, [R109+0xa800] ;  /* 0x00a800006d14783b */ /* 0x000e620000004200 */
[----:B------:R-:W-:Y:S01]  /*179e0*/  LOP3.LUT R7, R2, R0, RZ, 0xc0, !PT ;  /* 0x0000000002077212 */ /* 0x000fe200078ec0ff */
[----:B------:R-:W-:-:S02]  /*179f0*/  IMAD.MOV.U32 R247, RZ, RZ, R30 ;  /* 0x000000fffff77224 */ /* 0x000fc400078e001e */
[----:B------:R-:W-:Y:S02]  /*17a00*/  IMAD.MOV.U32 R249, RZ, RZ, R31 ;  /* 0x000000fffff97224 */ /* 0x000fe400078e001f */
[----:B------:R-:W-:Y:S01]  /*17a10*/  IMAD.MOV.U32 R248, RZ, RZ, R28 ;  /* 0x000000fffff87224 */ /* 0x000fe200078e001c */
[----:B------:R-:W-:Y:S01]  /*17a20*/  HMMA.16816.F32 R192, R8, R14, R60 ;  /* 0x0000000e08c0723c */ /* 0x000fe2000000183c */
[----:B------:R-:W-:Y:S02]  /*17a30*/  IMAD.MOV.U32 R246, RZ, RZ, R29 ;  /* 0x000000fffff67224 */ /* 0x000fe400078e001d */
[----:B------:R-:W2:Y:S05]  /*17a40*/  LDSM.16.MT88.4 R28, [R109+0xb800] ;  /* 0x00b800006d1c783b */ /* 0x000eaa0000004200 */
[C---:B------:R-:W-:Y:S08]  /*17a50*/  HMMA.16816.F32 R112, R4.reuse, R12, R112 ;  /* 0x0000000c0470723c */ /* 0x040ff00000001870 */
[----:B------:R-:W-:Y:S01]  /*17a60*/  HMMA.16816.F32 R124, R4, R14, R124 ;  /* 0x0000000e047c723c */ /* 0x000fe2000000187c */
[----:B------:R-:W3:Y:S01]  /*17a70*/  LDSM.16.MT88.4 R12, [R37+0x1800] ;  /* 0x00180000250c783b */ /* 0x000ee20000004200 */
[----:B------:R-:W-:-:S05]  /*17a80*/  LOP3.LUT R2, R217, R42, R39, 0x96, !PT ;  /* 0x0000002ad9027212 */ /* 0x000fca00078e9627 */
[----:B------:R-:W-:Y:S01]  /*17a90*/  IMAD.WIDE.U32 R2, R2, -0x2daee0ad, RZ ;  /* 0xd2511f5302027825 */ /* 0x000fe200078e00ff */
[C---:B------:R-:W-:Y:S04]  /*17aa0*/  HMMA.16816.F32 R128, R4.reuse, R24, R128 ;  /* 0x000000180480723c */ /* 0x040fe80000001880 */
[----:B------:R-:W-:Y:S02]  /*17ab0*/  LOP3.LUT R0, R210, R40, R3, 0x96, !PT ;  /* 0x00000028d2007212 */ /* 0x000fe400078e9603 */
[C---:B------:R-:W-:Y:S02]  /*17ac0*/  PRMT R3, R2.reuse, 0x7772, RZ ;  /* 0x0000777202037816 */ /* 0x040fe400000000ff */
[C---:B------:R-:W-:Y:S08]  /*17ad0*/  HMMA.16816.F32 R140, R4.reuse, R26, R140 ;  /* 0x0000001a048c723c */ /* 0x040ff0000000188c */
[C---:B-1----:R-:W-:Y:S08]  /*17ae0*/  HMMA.16816.F32 R144, R4.reuse, R20, R144 ;  /* 0x000000140490723c */ /* 0x042ff00000001890 */
[C---:B------:R-:W-:Y:S08]  /*17af0*/  HMMA.16816.F32 R156, R4.reuse, R22, R156 ;  /* 0x00000016049c723c */ /* 0x040ff0000000189c */
[C---:B--2---:R-:W-:Y:S08]  /*17b00*/  HMMA.16816.F32 R72, R4.reuse, R28, R72 ;  /* 0x0000001c0448723c */ /* 0x044ff00000001848 */
[C---:B---3--:R-:W-:Y:S08]  /*17b10*/  HMMA.16816.F32 R160, R4.reuse, R12, R160 ;  /* 0x0000000c04a0723c */ /* 0x048ff000000018a0 */
[C---:B------:R-:W-:Y:S08]  /*17b20*/  HMMA.16816.F32 R172, R4.reuse, R14, R172 ;  /* 0x0000000e04ac723c */ /* 0x040ff000000018ac */
[C---:B------:R-:W-:Y:S08]  /*17b30*/  HMMA.16816.F32 R76, R4.reuse, R30, R76 ;  /* 0x0000001e044c723c */ /* 0x040ff0000000184c */
[C---:B------:R-:W-:Y:S08]  /*17b40*/  HMMA.16816.F32 R88, R4.reuse, R32, R88 ;  /* 0x000000200458723c */ /* 0x040ff00000001858 */
[----:B------:R-:W-:Y:S01]  /*17b50*/  HMMA.16816.F32 R60, R4, R34, R116 ;  /* 0x00000022043c723c */ /* 0x000fe20000001874 */
[C---:B------:R-:W-:Y:S01]  /*17b60*/  PRMT R4, R2.reuse, 0x7773, RZ ;  /* 0x0000777302047816 */ /* 0x040fe200000000ff */
[----:B------:R-:W-:Y:S01]  /*17b70*/  IMAD.MOV.U32 R6, RZ, RZ, R2 ;  /* 0x000000ffff067224 */ /* 0x000fe200078e0002 */
[----:B------:R-:W-:-:S02]  /*17b80*/  PRMT R5, R2, 0x7771, RZ ;  /* 0x0000777102057816 */ /* 0x000fc400000000ff */
[----:B------:R-:W-:Y:S02]  /*17b90*/  PRMT R7, R3, 0x5410, R4 ;  /* 0x0000541003077816 */ /* 0x000fe40000000004 */
[----:B------:R-:W-:Y:S02]  /*17ba0*/  LOP3.LUT R3, R6, 0xff, RZ, 0xc0, !PT ;  /* 0x000000ff06037812 */ /* 0x000fe400078ec0ff */
[C---:B------:R-:W-:Y:S02]  /*17bb0*/  LOP3.LUT R2, R0.reuse, 0xffff, RZ, 0xc0, !PT ;  /* 0x0000ffff00027812 */ /* 0x040fe400078ec0ff */
[----:B------:R-:W-:Y:S02]  /*17bc0*/  PRMT R6, R3, 0x5410, R5 ;  /* 0x0000541003067816 */ /* 0x000fe40000000005 */
[----:B------:R-:W-:Y:S02]  /*17bd0*/  SHF.R.U32.HI R2, RZ, 0x8, R2 ;  /* 0x00000008ff027819 */ /* 0x000fe40000011602 */
[----:B------:R-:W-:Y:S01]  /*17be0*/  LOP3.LUT R3, R0, 0xff, RZ, 0xc0, !PT ;  /* 0x000000ff00037812 */ /* 0x000fe200078ec0ff */
[----:B------:R-:W-:-:S03]  /*17bf0*/  IMAD.MOV.U32 R240, RZ, RZ, R185 ;  /* 0x000000fffff07224 */ /* 0x000fc600078e00b9 */
[--C-:B------:R-:W-:Y:S01]  /*17c00*/  PRMT R5, R3, 0x5410, R2.reuse ;  /* 0x0000541003057816 */ /* 0x100fe20000000002 */
[----:B------:R-:W-:Y:S01]  /*17c10*/  IMAD.MOV.U32 R59, RZ, RZ, R167 ;  /* 0x000000ffff3b7224 */ /* 0x000fe200078e00a7 */
[----:B------:R-:W-:Y:S01]  /*17c20*/  PRMT R2, R0, 0x7632, R2 ;  /* 0x0000763200027816 */ /* 0x000fe20000000002 */
[----:B------:R-:W-:Y:S01]  /*17c30*/  MUFU.EX2 R42, R17 ;  /* 0x00000011002a7308 */ /* 0x000fe20000000800 */
[----:B------:R-:W-:Y:S01]  /*17c40*/  SHF.R.U32.HI R3, RZ, 0x18, R0 ;  /* 0x00000018ff037819 */ /* 0x000fe20000011600 */
[--C-:B------:R-:W-:Y:S01]  /*17c50*/  FFMA.FTZ R4, R59, UR4, -R19.reuse ;  /* 0x000000043b047c23 */ /* 0x100fe20008010813 */
[----:B------:R-:W-:Y:S01]  /*17c60*/  LOP3.LUT R0, R2, 0xff, RZ, 0xc0, !PT ;  /* 0x000000ff02007812 */ /* 0x000fe200078ec0ff */
[----:B------:R-:W-:-:S04]  /*17c70*/  FFMA.FTZ R2, R240, UR4, -R19 ;  /* 0x00000004f0027c23 */ /* 0x000fc80008010813 */
[----:B------:R-:W1:Y:S01]  /*17c80*/  MUFU.EX2 R44, R38 ;  /* 0x00000026002c7308 */ /* 0x000e620000000800 */
[----:B------:R-:W-:Y:S01]  /*17c90*/  FFMA.FTZ R18, R190, UR4, -R18 ;  /* 0x00000004be127c23 */ /* 0x000fe20008010812 */
[----:B------:R-:W-:Y:S01]  /*17ca0*/  IMAD.MOV.U32 R237, RZ, RZ, R188 ;  /* 0x000000ffffed7224 */ /* 0x000fe200078e00bc */
[----:B------:R-:W-:Y:S01]  /*17cb0*/  HMMA.16816.F32 R68, R8, R28, R68 ;  /* 0x0000001c0844723c */ /* 0x000fe20000001844 */
[----:B------:R-:W-:-:S04]  /*17cc0*/  IMAD.MOV.U32 R252, RZ, RZ, R164 ;  /* 0x000000fffffc7224 */ /* 0x000fc800078e00a4 */
[----:B------:R2:W-:Y:S03]  /*17cd0*/  MUFU.EX2 R29, R2 ;  /* 0x00000002001d7308 */ /* 0x0005e60000000800 */
[----:B------:R-:W-:Y:S05]  /*17ce0*/  HMMA.16816.F32 R188, R8, R26, R120 ;  /* 0x0000001a08bc723c */ /* 0x000fea0000001878 */
[----:B------:R-:W-:Y:S01]  /*17cf0*/  MUFU.EX2 R41, R41 ;  /* 0x0000002900297308 */ /* 0x000fe20000000800 */
[----:B------:R-:W-:Y:S02]  /*17d00*/  IMAD.MOV.U32 R235, RZ, RZ, R183 ;  /* 0x000000ffffeb7224 */ /* 0x000fe400078e00b7 */
[----:B------:R-:W-:-:S02]  /*17d10*/  IMAD.MOV.U32 R230, RZ, RZ, R181 ;  /* 0x000000ffffe67224 */ /* 0x000fc400078e00b5 */
[----:B------:R-:W-:Y:S02]  /*17d20*/  IMAD.MOV.U32 R236, RZ, RZ, R182 ;  /* 0x000000ffffec7224 */ /* 0x000fe400078e00b6 */
[----:B------:R-:W-:Y:S01]  /*17d30*/  IMAD.MOV.U32 R233, RZ, RZ, R180 ;  /* 0x000000ffffe97224 */ /* 0x000fe200078e00b4 */
[----:B------:R3:W4:Y:S01]  /*17d40*/  MUFU.EX2 R27, R4 ;  /* 0x00000004001b7308 */ /* 0x0007220000000800 */
[----:B--2---:R-:W-:-:S07]  /*17d50*/  FFMA.FTZ R2, R252, UR4, -R19 ;  /* 0x00000004fc027c23 */ /* 0x004fce0008010813 */
[----:B------:R-:W2:Y:S01]  /*17d60*/  MUFU.EX2 R40, R18 ;  /* 0x0000001200287308 */ /* 0x000ea20000000800 */
[----:B------:R-:W-:Y:S02]  /*17d70*/  IMAD.MOV.U32 R232, RZ, RZ, R186 ;  /* 0x000000ffffe87224 */ /* 0x000fe400078e00ba */
[----:B------:R-:W-:Y:S02]  /*17d80*/  IMAD.MOV.U32 R250, RZ, RZ, R187 ;  /* 0x000000fffffa7224 */ /* 0x000fe400078e00bb */
[----:B------:R-:W-:Y:S02]  /*17d90*/  IMAD.MOV.U32 R245, RZ, RZ, R165 ;  /* 0x000000fffff57224 */ /* 0x000fe400078e00a5 */
[----:B------:R-:W-:Y:S01]  /*17da0*/  IMAD.MOV.U32 R241, RZ, RZ, R166 ;  /* 0x000000fffff17224 */ /* 0x000fe200078e00a6 */
[C---:B------:R-:W-:Y:S01]  /*17db0*/  HMMA.16816.F32 R132, R8.reuse, R22, R132 ;  /* 0x000000160884723c */ /* 0x040fe20000001884 */
[----:B---3--:R-:W-:Y:S01]  /*17dc0*/  PRMT R4, R0, 0x5410, R3 ;  /* 0x0000541000047816 */ /* 0x008fe20000000003 */
[----:B------:R-:W-:Y:S01]  /*17dd0*/  FFMA.FTZ R0, R231, UR4, -R19 ;  /* 0x00000004e7007c23 */ /* 0x000fe20008010813 */
[----:B------:R1:W-:Y:S01]  /*17de0*/  MUFU.EX2 R28, R2 ;  /* 0x00000002001c7308 */ /* 0x0003e20000000800 */
[----:B------:R-:W-:Y:S01]  /*17df0*/  LOP3.LUT R3, R7, 0xff00ff, RZ, 0xc0, !PT ;  /* 0x00ff00ff07037812 */ /* 0x000fe200078ec0ff */
[----:B------:R-:W-:Y:S01]  /*17e00*/  FFMA.FTZ R17, R238, R48, R244 ;  /* 0x00000030ee117223 */ /* 0x000fe200000100f4 */
[----:B------:R-:W-:Y:S05]  /*17e10*/  LDSM.16.MT88.4 R120, [R109+0x9c00] ;  /* 0x009c00006d78783b */ /* 0x000fea0000004200 */
[----:B------:R3:W5:Y:S01]  /*17e20*/  MUFU.EX2 R26, R0 ;  /* 0x00000000001a7308 */ /* 0x0007620000000800 */
[----:B------:R-:W-:Y:S01]  /*17e30*/  HMMA.16816.F32 R180, R8, R24, R148 ;  /* 0x0000001808b4723c */ /* 0x000fe20000001894 */
[----:B-1----:R-:W-:-:S07]  /*17e40*/  F2FP.F16.F32.PACK_AB R2, R44, R42 ;  /* 0x0000002a2c02723e */ /* 0x002fce00000000ff */
[----:B------:R-:W-:Y:S01]  /*17e50*/  HMMA.16816.F32 R148, R8, R20, R92 ;  /* 0x000000140894723c */ /* 0x000fe2000000185c */
[----:B---3--:R-:W-:-:S05]  /*17e60*/  HSET2.LE.AND R0, R5, R16, PT ;  /* 0x0000001005007233 */ /* 0x008fca0003803000 */
[----:B------:R-:W-:Y:S02]  /*17e70*/  LOP3.LUT R92, R2, R0, RZ, 0xc0, !PT ;  /* 0x00000000025c7212 */ /* 0x000fe400078ec0ff */
[--C-:B------:R-:W-:Y:S02]  /*17e80*/  HSET2.LE.AND R2, R4, R16.reuse, PT ;  /* 0x0000001004027233 */ /* 0x100fe40003803000 */
[----:B----4-:R-:W-:Y:S02]  /*17e90*/  F2FP.F16.F32.PACK_AB R4, R29, R27 ;  /* 0x0000001b1d04723e */ /* 0x010fe400000000ff */
[--C-:B------:R-:W-:Y:S02]  /*17ea0*/  HSET2.LE.AND R0, R6, R16.reuse, PT ;  /* 0x0000001006007233 */ /* 0x100fe40003803000 */
[----:B------:R-:W-:Y:S02]  /*17eb0*/  HSET2.LE.AND R5, R3, R16, PT ;  /* 0x0000001003057233 */ /* 0x000fe40003803000 */
[----:B------:R-:W-:-:S02]  /*17ec0*/  LOP3.LUT R93, R4, R2, RZ, 0xc0, !PT ;  /* 0x00000002045d7212 */ /* 0x000fc400078ec0ff */
[----:B--2---:R-:W-:Y:S02]  /*17ed0*/  F2FP.F16.F32.PACK_AB R3, R40, R41 ;  /* 0x000000292803723e */ /* 0x004fe400000000ff */
[----:B------:R-:W-:Y:S02]  /*17ee0*/  LOP3.LUT R2, R217, R50, R45, 0x96, !PT ;  /* 0x00000032d9027212 */ /* 0x000fe400078e962d */
[----:B------:R-:W-:-:S03]  /*17ef0*/  LOP3.LUT R94, R3, R0, RZ, 0xc0, !PT ;  /* 0x00000000035e7212 */ /* 0x000fc600078ec0ff */
[----:B------:R-:W-:Y:S01]  /*17f00*/  IMAD.WIDE.U32 R2, R2, -0x2daee0ad, RZ ;  /* 0xd2511f5302027825 */ /* 0x000fe200078e00ff */
[----:B-----5:R-:W-:-:S03]  /*17f10*/  F2FP.F16.F32.PACK_AB R6, R26, R28 ;  /* 0x0000001c1a06723e */ /* 0x020fc600000000ff */
[----:B------:R-:W-:Y:S01]  /*17f20*/  IMAD.MOV.U32 R4, RZ, RZ, R2 ;  /* 0x000000ffff047224 */ /* 0x000fe200078e0002 */
[----:B------:R-:W-:Y:S01]  /*17f30*/  LOP3.LUT R95, R6, R5, RZ, 0xc0, !PT ;  /* 0x00000005065f7212 */ /* 0x000fe200078ec0ff */
[----:B------:R-:W-:Y:S01]  /*17f40*/  HMMA.16816.F32 R184, R8, R14, R168 ;  /* 0x0000000e08b8723c */ /* 0x000fe200000018a8 */
[----:B------:R-:W-:Y:S01]  /*17f50*/  PRMT R5, R2, 0x7771, RZ ;  /* 0x0000777102057816 */ /* 0x000fe200000000ff */
[----:B------:R-:W-:Y:S01]  /*17f60*/  FFMA.FTZ R14, R237, UR4, -R36 ;  /* 0x00000004ed0e7c23 */ /* 0x000fe20008010824 */
[----:B------:R-:W-:Y:S01]  /*17f70*/  LOP3.LUT R4, R4, 0xff, RZ, 0xc0, !PT ;  /* 0x000000ff04047812 */ /* 0x000fe200078ec0ff */
[----:B------:R-:W-:Y:S01]  /*17f80*/  MUFU.EX2 R22, R96 ;  /* 0x0000006000167308 */ /* 0x000fe20000000800 */
[----:B------:R-:W-:-:S03]  /*17f90*/  LOP3.LUT R0, R210, R52, R3, 0x96, !PT ;  /* 0x00000034d2007212 */ /* 0x000fc600078e9603 */
[C---:B------:R-:W-:Y:S01]  /*17fa0*/  HMMA.16816.F32 R164, R8.reuse, R12, R136 ;  /* 0x0000000c08a4723c */ /* 0x040fe20000001888 */
[--C-:B------:R-:W-:Y:S01]  /*17fb0*/  FFMA.FTZ R13, R230, UR4, -R36.reuse ;  /* 0x00000004e60d7c23 */ /* 0x100fe20008010824 */
[C---:B------:R-:W-:Y:S01]  /*17fc0*/  PRMT R3, R2.reuse, 0x7773, RZ ;  /* 0x0000777302037816 */ /* 0x040fe200000000ff */
[--C-:B------:R-:W-:Y:S01]  /*17fd0*/  FFMA.FTZ R12, R233, UR4, -R36.reuse ;  /* 0x00000004e90c7c23 */ /* 0x100fe20008010824 */
[----:B------:R-:W1:Y:S01]  /*17fe0*/  MUFU.EX2 R23, R97 ;  /* 0x0000006100177308 */ /* 0x000e620000000800 */
[----:B------:R-:W-:Y:S01]  /*17ff0*/  PRMT R2, R2, 0x7772, RZ ;  /* 0x0000777202027816 */ /* 0x000fe200000000ff */
[----:B------:R-:W-:Y:S01]  /*18000*/  FFMA.FTZ R19, R236, UR4, -R36 ;  /* 0x00000004ec137c23 */ /* 0x000fe20008010824 */
[----:B------:R-:W-:Y:S01]  /*18010*/  PRMT R7, R4, 0x5410, R5 ;  /* 0x0000541004077816 */ /* 0x000fe20000000005 */
[----:B------:R-:W-:Y:S01]  /*18020*/  FFMA.FTZ R24, R241, R47, R251 ;  /* 0x0000002ff1187223 */ /* 0x000fe200000100fb */
[----:B------:R-:W-:Y:S01]  /*18030*/  PRMT R4, R0, 0x7632, R4 ;  /* 0x0000763200047816 */ /* 0x000fe20000000004 */
[----:B------:R-:W-:Y:S01]  /*18040*/  IMAD.MOV.U32 R237, RZ, RZ, R153 ;  /* 0x000000ffffed7224 */ /* 0x000fe200078e0099 */
[----:B------:R-:W-:Y:S01]  /*18050*/  PRMT R6, R2, 0x5410, R3 ;  /* 0x0000541002067816 */ /* 0x000fe20000000003 */
[----:B------:R-:W-:Y:S01]  /*18060*/  MUFU.EX2 R18, R13 ;  /* 0x0000000d00127308 */ /* 0x000fe20000000800 */
[C---:B------:R-:W-:Y:S01]  /*18070*/  LOP3.LUT R2, R0.reuse, 0xffff, RZ, 0xc0, !PT ;  /* 0x0000ffff00027812 */ /* 0x040fe200078ec0ff */
[C---:B------:R-:W-:Y:S01]  /*18080*/  HMMA.16816.F32 R176, R8.reuse, R32, R176 ;  /* 0x0000002008b0723c */ /* 0x040fe200000018b0 */
[----:B------:R-:W-:Y:S01]  /*18090*/  LOP3.LUT R5, R0, 0xff, RZ, 0xc0, !PT ;  /* 0x000000ff00057812 */ /* 0x000fe200078ec0ff */
[----:B------:R-:W-:Y:S01]  /*180a0*/  FFMA.FTZ R25, R245, R46, R239 ;  /* 0x0000002ef5197223 */ /* 0x000fe200000100ef */
[----:B------:R-:W-:Y:S01]  /*180b0*/  SHF.R.U32.HI R3, RZ, 0x18, R0 ;  /* 0x00000018ff037819 */ /* 0x000fe20000011600 */
[----:B------:R-:W-:Y:S01]  /*180c0*/  IMAD.MOV.U32 R238, RZ, RZ, R152 ;  /* 0x000000ffffee7224 */ /* 0x000fe200078e0098 */
[----:B------:R-:W-:Y:S01]  /*180d0*/  LDSM.16.MT88.4 R168, [R37+0x1c00] ;  /* 0x001c000025a8783b */ /* 0x000fe20000004200 */
[----:B------:R-:W2:Y:S01]  /*180e0*/  MUFU.EX2 R14, R14 ;  /* 0x0000000e000e7308 */ /* 0x000ea20000000800 */
[----:B------:R-:W-:Y:S01]  /*180f0*/  LOP3.LUT R0, R4, 0xff, RZ, 0xc0, !PT ;  /* 0x000000ff04007812 */ /* 0x000fe200078ec0ff */
[----:B------:R-:W-:Y:S01]  /*18100*/  IMAD.MOV.U32 R230, RZ, RZ, R154 ;  /* 0x000000ffffe67224 */ /* 0x000fe200078e009a */
[C---:B------:R-:W-:Y:S01]  /*18110*/  HMMA.16816.F32 R56, R8.reuse, R30, R80 ;  /* 0x0000001e0838723c */ /* 0x040fe20000001850 */
[----:B------:R-:W-:Y:S01]  /*18120*/  IMAD.MOV.U32 R236, RZ, RZ, R155 ;  /* 0x000000ffffec7224 */ /* 0x000fe200078e009b */
[----:B------:R-:W-:Y:S03]  /*18130*/  LDSM.16.MT88.4 R136, [R37+0xc00] ;  /* 0x000c00002588783b */ /* 0x000fe60000004200 */
[----:B------:R3:W-:Y:S01]  /*18140*/  MUFU.EX2 R15, R12 ;  /* 0x0000000c000f7308 */ /* 0x0007e20000000800 */
[----:B------:R-:W-:Y:S01]  /*18150*/  SHF.R.U32.HI R2, RZ, 0x8, R2 ;  /* 0x00000008ff027819 */ /* 0x000fe20000011602 */
[----:B------:R-:W4:Y:S01]  /*18160*/  LDSM.16.MT88.4 R152, [R109+0xac00] ;  /* 0x00ac00006d98783b */ /* 0x000f220000004200 */
[----:B------:R-:W-:Y:S05]  /*18170*/  HMMA.16816.F32 R32, R8, R34, R196 ;  /* 0x000000220820723c */ /* 0x000fea00000018c4 */
[----:B------:R-:W5:Y:S01]  /*18180*/  MUFU.EX2 R13, R19 ;  /* 0x00000013000d7308 */ /* 0x000f620000000800 */
[----:B------:R-:W-:Y:S01]  /*18190*/  PRMT R8, R0, 0x5410, R3 ;  /* 0x0000541000087816 */ /* 0x000fe20000000003 */
[----:B------:R-:W-:Y:S01]  /*181a0*/  FFMA.FTZ R0, R230, R49, R236 ;  /* 0x00000031e6007223 */ /* 0x000fe200000100ec */
[----:B------:R-:W-:-:S05]  /*181b0*/  FADD.FTZ R3, R237, R24 ;  /* 0x00000018ed037221 */ /* 0x000fca0000010000 */
[----:B------:R-:W-:Y:S01]  /*181c0*/  MUFU.EX2 R21, R43 ;  /* 0x0000002b00157308 */ /* 0x000fe20000000800 */
[----:B------:R-:W-:Y:S01]  /*181d0*/  PRMT R5, R5, 0x5410, R2 ;  /* 0x0000541005057816 */ /* 0x000fe20000000002 */
[----:B------:R-:W-:Y:S01]  /*181e0*/  FADD.FTZ R10, R234, R0 ;  /* 0x00000000ea0a7221 */ /* 0x000fe20000010000 */
[----:B------:R-:W-:-:S05]  /*181f0*/  LOP3.LUT R4, R6, 0xff00ff, RZ, 0xc0, !PT ;  /* 0x00ff00ff06047812 */ /* 0x000fca00078ec0ff */
[----:B------:R-:W4:Y:S01]  /*18200*/  MUFU.EX2 R20, R51 ;  /* 0x0000003300147308 */ /* 0x000f220000000800 */
[----:B------:R-:W-:Y:S01]  /*18210*/  FADD.FTZ R2, R238, R25 ;  /* 0x00000019ee027221 */ /* 0x000fe20000010000 */
[----:B---3--:R-:W-:Y:S01]  /*18220*/  FADD.FTZ R12, R98, R3 ;  /* 0x00000003620c7221 */ /* 0x008fe20000010000 */
[--C-:B------:R-:W-:Y:S01]  /*18230*/  HSET2.LE.AND R0, R7, R16.reuse, PT ;  /* 0x0000001007007233 */ /* 0x100fe20003803000 */
[----:B------:R-:W3:Y:S01]  /*18240*/  LDSM.16.MT88.4 R80, [R109+0xbc00] ;  /* 0x00bc00006d50783b */ /* 0x000ee20000004200 */
[----:B-1----:R-:W-:Y:S01]  /*18250*/  F2FP.F16.F32.PACK_AB R3, R23, R22 ;  /* 0x000000161703723e */ /* 0x002fe200000000ff */
[----:B------:R-:W-:Y:S01]  /*18260*/  FADD.FTZ R11, R99, R2 ;  /* 0x00000002630b7221 */ /* 0x000fe20000010000 */
[--C-:B------:R-:W-:Y:S01]  /*18270*/  HSET2.LE.AND R4, R4, R16.reuse, PT ;  /* 0x0000001004047233 */ /* 0x100fe20003803000 */
[----:B------:R-:W-:Y:S01]  /*18280*/  FADD.FTZ R9, R232, R17 ;  /* 0x00000011e8097221 */ /* 0x000fe20000010000 */
[----:B------:R-:W-:Y:S01]  /*18290*/  HSET2.LE.AND R7, R8, R16, PT ;  /* 0x0000001008077233 */ /* 0x000fe20003803000 */
[----:B------:R-:W1:Y:S01]  /*182a0*/  LDSM.16.MT88.4 R36, [R37+0x2c00] ;  /* 0x002c00002524783b */ /* 0x000e620000004200 */
[----:B--2---:R-:W-:-:S02]  /*182b0*/  F2FP.F16.F32.PACK_AB R2, R14, R18 ;  /* 0x000000120e02723e */ /* 0x004fc400000000ff */
[----:B------:R-:W-:Y:S02]  /*182c0*/  LOP3.LUT R98, R3, R0, RZ, 0xc0, !PT ;  /* 0x0000000003627212 */ /* 0x000fe400078ec0ff */
[----:B-----5:R-:W-:Y:S02]  /*182d0*/  F2FP.F16.F32.PACK_AB R0, R13, R15 ;  /* 0x0000000f0d00723e */ /* 0x020fe400000000ff */
[----:B------:R-:W-:Y:S01]  /*182e0*/  LOP3.LUT R99, R2, R4, RZ, 0xc0, !PT ;  /* 0x0000000402637212 */ /* 0x000fe200078ec0ff */
[----:B------:R-:W-:Y:S01]  /*182f0*/  FADD.FTZ R4, R235, R9 ;  /* 0x00000009eb047221 */ /* 0x000fe20000010000 */
[----:B------:R-:W-:Y:S02]  /*18300*/  HSET2.LE.AND R6, R5, R16, PT ;  /* 0x0000001005067233 */ /* 0x000fe40003803000 */
[----:B------:R-:W-:Y:S01]  /*18310*/  LOP3.LUT R97, R0, R7, RZ, 0xc0, !PT ;  /* 0x0000000700617212 */ /* 0x000fe200078ec0ff */
[----:B------:R-:W-:Y:S01]  /*18320*/  FADD.FTZ R0, R250, R10 ;  /* 0x0000000afa007221 */ /* 0x000fe20000010000 */
[----:B----4-:R-:W-:Y:S01]  /*18330*/  F2FP.F16.F32.PACK_AB R5, R20, R21 ;  /* 0x000000151405723e */ /* 0x010fe200000000ff */
        /* <DEDUP_REMOVED lines=57> */
[----:B------:R2:W-:Y:S04]  /*186d0*/  STL [R1+0x48], R2 ;  /* 0x0000480201007387 */ /* 0x0005e80000100800 */
[----:B------:R2:W-:Y:S03]  /*186e0*/  STL [R1+0x4c], R0 ;  /* 0x00004c0001007387 */ /* 0x0005e60000100800 */
        /* <DEDUP_REMOVED lines=8> */
[C---:B---3--:R-:W-:Y:S08]  /*18770*/  HMMA.16816.F32 R72, R92.reuse, R80, R72 ;  /* 0x000000505c48723c */ /* 0x048ff00000001848 */
[----:B------:R-:W-:Y:S08]  /*18780*/  HMMA.16816.F32 R76, R92, R82, R76 ;  /* 0x000000525c4c723c */ /* 0x000ff0000000184c */
[C---:B------:R-:W-:Y:S08]  /*18790*/  HMMA.16816.F32 R116, R96.reuse, R120, R200 ;  /* 0x000000786074723c */ /* 0x040ff000000018c8 */
[C---:B------:R-:W-:Y:S08]  /*187a0*/  HMMA.16816.F32 R68, R96.reuse, R80, R68 ;  /* 0x000000506044723c */ /* 0x040ff00000001844 */
[C---:B------:R-:W-:Y:S08]  /*187b0*/  HMMA.16816.F32 R132, R96.reuse, R136, R180 ;  /* 0x000000886084723c */ /* 0x040ff000000018b4 */
[----:B------:R-:W-:Y:S08]  /*187c0*/  HMMA.16816.F32 R164, R96, R168, R164 ;  /* 0x000000a860a4723c */ /* 0x000ff000000018a4 */
[----:B-1----:R-:W-:Y:S08]  /*187d0*/  HMMA.16816.F32 R88, R92, R36, R88 ;  /* 0x000000245c58723c */ /* 0x002ff00000001858 */
[C---:B------:R-:W-:Y:S08]  /*187e0*/  HMMA.16816.F32 R120, R96.reuse, R122, R192 ;  /* 0x0000007a6078723c */ /* 0x040ff000000018c0 */
[C---:B------:R-:W-:Y:S08]  /*187f0*/  HMMA.16816.F32 R80, R96.reuse, R82, R56 ;  /* 0x000000526050723c */ /* 0x040ff00000001838 */
[C---:B------:R-:W-:Y:S08]  /*18800*/  HMMA.16816.F32 R136, R96.reuse, R138, R188 ;  /* 0x0000008a6088723c */ /* 0x040ff000000018bc */
[C---:B------:R-:W-:Y:S08]  /*18810*/  HMMA.16816.F32 R168, R96.reuse, R170, R184 ;  /* 0x000000aa60a8723c */ /* 0x040ff000000018b8 */
[----:B------:R-:W-:Y:S01]  /*18820*/  HMMA.16816.F32 R84, R96, R36, R176 ;  /* 0x000000246054723c */ /* 0x000fe200000018b0 */
[----:B------:R-:W-:-:S07]  /*18830*/  UISETP.GT.U32.AND UP0, UPT, UR7, UR18, UPT ;  /* 0x000000120700728c */ /* 0x000fce000bf04070 */
[-C--:B------:R-:W-:Y:S08]  /*18840*/  HMMA.16816.F32 R92, R92, R38.reuse, R60 ;  /* 0x000000265c5c723c */ /* 0x080ff0000000183c */
[----:B------:R-:W-:Y:S01]  /*18850*/  HMMA.16816.F32 R96, R96, R38, R32 ;  /* 0x000000266060723c */ /* 0x000fe20000001820 */
[----:B------:R-:W-:Y:S01]  /*18860*/  @UP0 UIADD3 UR21, UPT, UPT, UR21, -0x4, URZ ;  /* 0xfffffffc15150890 */ /* 0x000fe2000fffe0ff */
[----:B------:R-:W-:-:S03]  /*18870*/  NOP ;  /* 0x0000000000007918 */ /* 0x000fc60000000000 */
[----:B--2---:R-:W-:-:S15]  /*18880*/  BRA.U UP0, `(.L_x_1036) ;  /* 0x0000000100047547 */ /* 0x004fde000b800000 */
.L_x_1033:
[----:B------:R-:W-:-:S12]  /*18890*/  UIADD3 UR21, UPT, UPT, UR7, -0x1, URZ ;  /* 0xffffffff07157890 */ /* 0x000fd8000fffe0ff */
.L_x_1036:
[----:B------:R-:W-:-:S09]  /*188a0*/  UISETP.GE.AND UP0, UPT, UR21, UR18, UPT ;  /* 0x000000121500728c */ /* 0x000fd2000bf06270 */
[----:B------:R-:W-:Y:S05]  /*188b0*/  BRA.U !UP0, `(.L_x_1037) ;  /* 0x0000007508e87547 */ /* 0x000fea000b800000 */
[----:B------:R-:W2:Y:S04]  /*188c0*/  LDL.64 R6, [R1+0x58] ;  /* 0x0000580001067983 */ /* 0x000ea80000100a00 */
[----:B------:R-:W3:Y:S01]  /*188d0*/  LDL.64 R4, [R1+0x50] ;  /* 0x0000500001047983 */ /* 0x000ee20000100a00 */
[C---:B------:R-:W-:Y:S01]  /*188e0*/  LOP3.LUT P4, RZ, R219.reuse, 0x4, RZ, 0xc0, !PT ;  /* 0x00000004dbff7812 */ /* 0x040fe2000788c0ff */
[C---:B------:R-:W-:Y:S01]  /*188f0*/  IMAD.SHL.U32 R217, R219.reuse, 0x20, RZ ;  /* 0x00000020dbd97824 */ /* 0x040fe200078e00ff */
[----:B------:R-:W1:Y:S01]  /*18900*/  LDCU.64 UR8, c[0x0][0x3b8] ;  /* 0x00007700ff0877ac */ /* 0x000e620008000a00 */
[----:B------:R-:W-:Y:S02]  /*18910*/  IMAD.SHL.U32 R2, R219, 0x10, RZ ;  /* 0x00000010db027824 */ /* 0x000fe400078e00ff */
[----:B------:R-:W4:Y:S01]  /*18920*/  S2R R219, SR_TID.X ;  /* 0x0000000000db7919 */ /* 0x000f220000002100 */
[----:B------:R-:W-:Y:S01]  /*18930*/  VIADD R0, R242, 0x9e3779b9 ;  /* 0x9e3779b9f2007836 */ /* 0x000fe20000000000 */
[----:B------:R-:W1:Y:S01]  /*18940*/  S2UR UR7, SR_CgaCtaId ;  /* 0x00000000000779c3 */ /* 0x000e620000008800 */
[----:B------:R-:W1:Y:S01]  /*18950*/  LDCU UR16, c[0x0][0x440] ;  /* 0x00008800ff1077ac */ /* 0x000e620008000800 */
[----:B------:R-:W1:Y:S01]  /*18960*/  S2R R8, SR_CTAID.X ;  /* 0x0000000000087919 */ /* 0x000e620000002500 */
[----:B------:R-:W1:Y:S01]  /*18970*/  S2R R10, SR_CTAID.X ;  /* 0x00000000000a7919 */ /* 0x000e620000002500 */
[----:B------:R-:W-:Y:S01]  /*18980*/  IMAD.MOV.U32 R100, RZ, RZ, R101 ;  /* 0x000000ffff647224 */ /* 0x000fe200078e0065 */
[----:B------:R-:W1:Y:S01]  /*18990*/  LDCU UR15, c[0x0][0x440] ;  /* 0x00008800ff0f77ac */ /* 0x000e620008000800 */
[----:B------:R-:W1:Y:S01]  /*189a0*/  LDCU UR4, c[0x0][0x45c] ;  /* 0x00008b80ff0477ac */ /* 0x000e620008000800 */
[----:B----4-:R-:W-:-:S02]  /*189b0*/  SHF.R.U32.HI R3, RZ, 0x5, R219 ;  /* 0x00000005ff037819 */ /* 0x010fc400000116db */
[----:B------:R-:W-:-:S03]  /*189c0*/  SHF.R.U32.HI R12, RZ, 0x5, R219 ;  /* 0x00000005ff0c7819 */ /* 0x000fc600000116db */
[----:B-1----:R-:W-:Y:S01]  /*189d0*/  IMAD R8, R8, 0x8, R3 ;  /* 0x0000000808087824 */ /* 0x002fe200078e0203 */
[----:B------:R-:W-:-:S03]  /*189e0*/  LEA R10, R10, R12, 0x3 ;  /* 0x0000000c0a0a7211 */ /* 0x000fc600078e18ff */
[----:B------:R-:W-:Y:S02]  /*189f0*/  VIADD R8, R8, 0x4 ;  /* 0x0000000408087836 */ /* 0x000fe40000000000 */
[----:B------:R-:W-:-:S04]  /*18a00*/  IMAD.WIDE.U32 R10, R10, -0x326172a9, RZ ;  /* 0xcd9e8d570a0a7825 */ /* 0x000fc800078e00ff */
[----:B------:R-:W-:Y:S01]  /*18a10*/  IMAD.WIDE.U32 R8, R8, -0x326172a9, RZ ;  /* 0xcd9e8d5708087825 */ /* 0x000fe200078e00ff */
[-C--:B------:R-:W-:Y:S02]  /*18a20*/  LOP3.LUT R3, R10, R0.reuse, RZ, 0x3c, !PT ;  /* 0x000000000a037212 */ /* 0x080fe400078e3cff */
[----:B------:R-:W-:-:S03]  /*18a30*/  LOP3.LUT R0, R8, R0, RZ, 0x3c, !PT ;  /* 0x0000000008007212 */ /* 0x000fc600078e3cff */
[----:B------:R-:W1:Y:S01]  /*18a40*/  LDC.64 R8, c[0x0][0x3c0] ;  /* 0x0000f000ff087b82 */ /* 0x000e620000000a00 */
[----:B------:R-:W-:Y:S04]  /*18a50*/  STL [R1+0x38], R3 ;  /* 0x0000380301007387 */ /* 0x000fe80000100800 */
[----:B------:R4:W-:Y:S02]  /*18a60*/  STL [R1+0x40], R0 ;  /* 0x0000400001007387 */ /* 0x0009e40000100800 */
[----:B----4-:R-:W-:Y:S02]  /*18a70*/  VIADD R0, R242, 0x3c6ef372 ;  /* 0x3c6ef372f2007836 */ /* 0x010fe40000000000 */
[----:B-1----:R1:W-:Y:S01]  /*18a80*/  STL.64 [R1+0x30], R8 ;  /* 0x0000300801007387 */ /* 0x0023e20000100a00 */
[----:B------:R-:W-:-:S02]  /*18a90*/  MOV R218, 0x20 ;  /* 0x0000002000da7802 */ /* 0x000fc40000000f00 */
[----:B------:R-:W-:Y:S01]  /*18aa0*/  LOP3.LUT R216, R2, 0x100, RZ, 0xc0, !PT ;  /* 0x0000010002d87812 */ /* 0x000fe200078ec0ff */
[----:B------:R-:W-:Y:S01]  /*18ab0*/  IMAD.MOV.U32 R3, RZ, RZ, R104 ;  /* 0x000000ffff037224 */ /* 0x000fe200078e0068 */
[----:B------:R-:W-:Y:S01]  /*18ac0*/  MOV R108, R102 ;  /* 0x00000066006c7202 */ /* 0x000fe20000000f00 */
[----:B------:R-:W-:Y:S01]  /*18ad0*/  IMAD.MOV.U32 R107, RZ, RZ, R103 ;  /* 0x000000ffff6b7224 */ /* 0x000fe200078e0067 */
[C---:B-----5:R-:W-:Y:S01]  /*18ae0*/  IADD3 R221, PT, PT, R224.reuse, 0x40, RZ ;  /* 0x00000040e0dd7810 */ /* 0x060fe20007ffe0ff */
[----:B------:R-:W-:Y:S01]  /*18af0*/  VIADD R222, R224, 0x8 ;  /* 0x00000008e0de7836 */ /* 0x000fe20000000000 */
[----:B------:R-:W-:Y:S01]  /*18b00*/  SEL R218, R218, 0xffffffe0, !P4 ;  /* 0xffffffe0dada7807 */ /* 0x000fe20006000000 */
[----:B------:R-:W-:Y:S01]  /*18b10*/  VIADD R223, R224, 0x48 ;  /* 0x00000048e0df7836 */ /* 0x000fe20000000000 */
[----:B------:R-:W-:Y:S01]  /*18b20*/  LOP3.LUT R216, R216, 0x20, R217, 0xf8, !PT ;  /* 0x00000020d8d87812 */ /* 0x000fe200078ef8d9 */
[----:B------:R-:W-:Y:S01]  /*18b30*/  USHF.L.U64.HI UR11, UR8, 0x6, UR9 ;  /* 0x00000006080b7899 */ /* 0x000fe20008010209 */
[----:B------:R-:W-:Y:S01]  /*18b40*/  UMOV UR12, 0x400 ;  /* 0x00000400000c7882 */ /* 0x000fe20000000000 */
[----:B------:R-:W-:Y:S01]  /*18b50*/  USHF.L.U32 UR10, UR8, 0x6, URZ ;  /* 0x00000006080a7899 */ /* 0x000fe200080006ff */
[----:B-1----:R-:W-:-:S05]  /*18b60*/  IMAD.SHL.U32 R8, R219, 0x8, RZ ;  /* 0x00000008db087824 */ /* 0x002fca00078e00ff */
[----:B------:R-:W-:Y:S01]  /*18b70*/  LOP3.LUT R8, R8, 0x18, RZ, 0xc0, !PT ;  /* 0x0000001808087812 */ /* 0x000fe200078ec0ff */
[----:B------:R-:W-:-:S03]  /*18b80*/  USHF.L.U64.HI UR9, UR8, 0x5, UR9 ;  /* 0x0000000508097899 */ /* 0x000fc60008010209 */
[----:B------:R-:W-:Y:S01]  /*18b90*/  ISETP.GE.AND P5, PT, R8, UR16, PT ;  /* 0x0000001008007c0c */ /* 0x000fe2000bfa6270 */
[----:B------:R-:W-:Y:S01]  /*18ba0*/  USHF.L.U32 UR13, UR8, 0x5, URZ ;  /* 0x00000005080d7899 */ /* 0x000fe200080006ff */
[----:B------:R-:W1:Y:S01]  /*18bb0*/  LDCU UR8, c[0x0][0x504] ;  /* 0x0000a080ff0877ac */ /* 0x000e620008000800 */
[----:B------:R-:W-:Y:S01]  /*18bc0*/  ULEA UR7, UR7, UR12, 0x18 ;  /* 0x0000000c07077291 */ /* 0x000fe2000f8ec0ff */
[-C--:B--2---:R-:W-:Y:S02]  /*18bd0*/  LOP3.LUT R6, R7, R0.reuse, RZ, 0x3c, !PT ;  /* 0x0000000007067212 */ /* 0x084fe400078e3cff */
[----:B---3--:R-:W-:-:S03]  /*18be0*/  LOP3.LUT R0, R5, R0, RZ, 0x3c, !PT ;  /* 0x0000000005007212 */ /* 0x008fc600078e3cff */
[----:B------:R2:W-:Y:S04]  /*18bf0*/  STL [R1+0x2c], R6 ;  /* 0x00002c0601007387 */ /* 0x0005e80000100800 */
[----:B------:R2:W-:Y:S01]  /*18c00*/  STL [R1+0x3c], R0 ;  /* 0x00003c0001007387 */ /* 0x0005e20000100800 */
[----:B-1----:R-:W-:Y:S05]  /*18c10*/  BRA `(.L_x_1038) ;  /* 0x0000000400207947 */ /* 0x002fea0003800000 */
.L_x_1040:
[----:B------:R-:W2:Y:S01]  /*18c20*/  LDL R192, [R1+0x28] ;  /* 0x0000280001c07983 */ /* 0x000ea20000100800 */
[----:B------:R-:W-:Y:S01]  /*18c30*/  UIADD3 UR16, UPT, UPT, UR21, -0x1, URZ ;  /* 0xffffffff15107890 */ /* 0x000fe2000fffe0ff */
[----:B------:R-:W-:Y:S01]  /*18c40*/  IMAD.U32 R176, RZ, RZ, UR13 ;  /* 0x0000000dffb07e24 */ /* 0x000fe2000f8e00ff */
[----:B------:R-:W-:Y:S01]  /*18c50*/  MOV R110, UR13 ;  /* 0x0000000d006e7c02 */ /* 0x000fe20008000f00 */
[----:B------:R-:W3:Y:S01]  /*18c60*/  LDL R187, [R1+0x24] ;  /* 0x0000240001bb7983 */ /* 0x000ee20000100800 */
[----:B------:R-:W-:Y:S01]  /*18c70*/  IMAD.U32 R177, RZ, RZ, UR9 ;  /* 0x00000009ffb17e24 */ /* 0x000fe2000f8e00ff */
[----:B------:R-:W-:Y:S01]  /*18c80*/  UIMAD UR5, UR11, UR16, URZ ;  /* 0x000000100b0572a4 */ /* 0x000fe2000f8e02ff */
[----:B------:R-:W-:Y:S02]  /*18c90*/  IMAD.U32 R178, RZ, RZ, UR10 ;  /* 0x0000000affb27e24 */ /* 0x000fe4000f8e00ff */
[----:B------:R-:W-:Y:S02]  /*18ca0*/  IMAD.U32 R111, RZ, RZ, UR9 ;  /* 0x00000009ff6f7e24 */ /* 0x000fe4000f8e00ff */
[C---:B------:R-:W-:Y:S04]  /*18cb0*/  @!P6 IMAD.WIDE.U32 R176, R178.reuse, UR16, R176 ;  /* 0x00000010b2b0ec25 */ /* 0x040fe8000f8e00b0 */
[----:B------:R-:W-:Y:S01]  /*18cc0*/  @!P2 IMAD.WIDE.U32 R110, R178, UR16, R110 ;  /* 0x00000010b26eac25 */ /* 0x000fe2000f8e006e */
[----:B------:R-:W-:Y:S03]  /*18cd0*/  UIMAD.WIDE.U32 UR16, UR10, UR16, URZ ;  /* 0x000000100a1072a5 */ /* 0x000fe6000f8e00ff */
[----:B------:R-:W-:Y:S01]  /*18ce0*/  @!P6 VIADD R177, R177, UR5 ;  /* 0x00000005b1b1ec36 */ /* 0x000fe20008000000 */
[----:B------:R-:W-:Y:S01]  /*18cf0*/  UIADD3 UR12, UP0, UPT, UR13, UR16, URZ ;  /* 0x000000100d0c7290 */ /* 0x000fe2000ff1e0ff */
[----:B------:R-:W-:Y:S01]  /*18d00*/  @!P2 VIADD R111, R111, UR5 ;  /* 0x000000056f6fac36 */ /* 0x000fe20008000000 */
[----:B------:R-:W-:Y:S01]  /*18d10*/  UIADD3 UR5, UPT, UPT, UR17, UR5, URZ ;  /* 0x0000000511057290 */ /* 0x000fe2000fffe0ff */
[----:B------:R-:W-:Y:S01]  /*18d20*/  MOV R184, UR16 ;  /* 0x0000001000b87c02 */ /* 0x000fe20008000f00 */
[----:B------:R-:W-:Y:S01]  /*18d30*/  IMAD.U32 R185, RZ, RZ, UR16 ;  /* 0x00000010ffb97e24 */ /* 0x000fe2000f8e00ff */
[----:B------:R-:W-:Y:S01]  /*18d40*/  MOV R178, UR16 ;  /* 0x0000001000b27c02 */ /* 0x000fe20008000f00 */
[----:B------:R-:W-:Y:S01]  /*18d50*/  IMAD.U32 R179, RZ, RZ, UR12 ;  /* 0x0000000cffb37e24 */ /* 0x000fe2000f8e00ff */
[----:B------:R-:W-:Y:S02]  /*18d60*/  MOV R186, UR12 ;  /* 0x0000000c00ba7c02 */ /* 0x000fe40008000f00 */
[CC--:B--2---:R-:W-:Y:S04]  /*18d70*/  @!P6 LEA R182, P1, R176.reuse, R192.reuse, 0x1 ;  /* 0x000000c0b0b6e211 */ /* 0x0c4fe800078208ff */
[-C--:B---3--:R-:W-:Y:S01]  /*18d80*/  @!P6 LEA.HI.X R183, R176, R187.reuse, R177, 0x1, P1 ;  /* 0x000000bbb0b7e211 */ /* 0x088fe200008f0cb1 */
[----:B------:R-:W-:Y:S01]  /*18d90*/  IMAD.U32 R177, RZ, RZ, UR16 ;  /* 0x00000010ffb17e24 */ /* 0x000fe2000f8e00ff */
[CC--:B------:R-:W-:Y:S02]  /*18da0*/  @!P2 LEA R180, P1, R110.reuse, R192.reuse, 0x1 ;  /* 0x000000c06eb4a211 */ /* 0x0c0fe400078208ff */
[----:B------:R-:W-:Y:S02]  /*18db0*/  MOV R176, UR16 ;  /* 0x0000001000b07c02 */ /* 0x000fe40008000f00 */
[-C--:B------:R-:W-:Y:S01]  /*18dc0*/  @!P2 LEA.HI.X R181, R110, R187.reuse, R111, 0x1, P1 ;  /* 0x000000bb6eb5a211 */ /* 0x080fe200008f0c6f */
[----:B------:R-:W-:Y:S01]  /*18dd0*/  IMAD.U32 R110, RZ, RZ, UR5 ;  /* 0x00000005ff6e7e24 */ /* 0x000fe2000f8e00ff */
[-C--:B------:R-:W-:Y:S01]  /*18de0*/  @!P5 LEA R184, P1, R184, R192.reuse, 0x1 ;  /* 0x000000c0b8b8d211 */ /* 0x080fe200078208ff */
[----:B------:R-:W-:Y:S03]  /*18df0*/  IMAD.U32 R111, RZ, RZ, UR16 ;  /* 0x00000010ff6f7e24 */ /* 0x000fe6000f8e00ff */
[-CC-:B------:R-:W-:Y:S02]  /*18e00*/  @!P5 LEA.HI.X R185, R185, R187.reuse, R110.reuse, 0x1, P1 ;  /* 0x000000bbb9b9d211 */ /* 0x180fe400008f0c6e */
[-C--:B------:R-:W-:Y:S03]  /*18e10*/  @!P6 LEA R176, P1, R176, R192.reuse, 0x1 ;  /* 0x000000c0b0b0e211 */ /* 0x080fe600078208ff */
[----:B------:R-:W-:Y:S01]  /*18e20*/  @!PT LDS RZ, [RZ] ;  /* 0x00000000fffff984 */ /* 0x000fe20000000800 */
[----:B------:R-:W-:Y:S01]  /*18e30*/  @!PT LDS RZ, [RZ] ;  /* 0x00000000fffff984 */ /* 0x000fe20000000800 */
[----:B------:R-:W-:Y:S01]  /*18e40*/  @!PT LDS RZ, [RZ] ;  /* 0x00000000fffff984 */ /* 0x000fe20000000800 */
[----:B------:R1:W-:Y:S01]  /*18e50*/  @!P5 LDGSTS.E.BYPASS.LTC128B.128 [R220+0x6000], desc[UR28][R184.64] ;  /* 0x06000000b8dcdfae */ /* 0x0003e2000b981a1c */
[-C--:B------:R-:W-:Y:S02]  /*18e60*/  @!P6 LEA.HI.X R177, R177, R187.reuse, R110, 0x1, P1 ;  /* 0x000000bbb1b1e211 */ /* 0x080fe400008f0c6e */
[-C--:B------:R-:W-:Y:S01]  /*18e70*/  @!P2 LEA R110, P1, R111, R192.reuse, 0x1 ;  /* 0x000000c06f6ea211 */ /* 0x080fe200078208ff */
[----:B------:R1:W-:Y:S01]  /*18e80*/  @P5 STS.128 [R220+0x6000], RZ ;  /* 0x006000ffdc005388 */ /* 0x0003e20000000c00 */
[----:B------:R-:W-:Y:S01]  /*18e90*/  IMAD.U32 R111, RZ, RZ, UR5 ;  /* 0x00000005ff6f7e24 */ /* 0x000fe2000f8e00ff */
[----:B------:R-:W-:Y:S02]  /*18ea0*/  UIADD3.X UR5, UPT, UPT, UR9, UR5, URZ, UP0, !UPT ;  /* 0x0000000509057290 */ /* 0x000fe400087fe4ff */
[----:B------:R-:W-:Y:S01]  /*18eb0*/  @!PT LDS RZ, [RZ] ;  /* 0x00000000fffff984 */ /* 0x000fe20000000800 */
[----:B------:R-:W-:Y:S01]  /*18ec0*/  @!PT LDS RZ, [RZ] ;  /* 0x00000000fffff984 */ /* 0x000fe20000000800 */
[----:B------:R-:W-:Y:S01]  /*18ed0*/  @!PT LDS RZ, [RZ] ;  /* 0x00000000fffff984 */ /* 0x000fe20000000800 */
[----:B------:R1:W-:Y:S02]  /*18ee0*/  @!P6 LDGSTS.E.BYPASS.LTC128B.128 [R220+0x7000], desc[UR28][R176.64+0x40] ;  /* 0x07000040b0dcefae */ /* 0x0003e4000b981a1c */
[-C--:B------:R-:W-:Y:S02]  /*18ef0*/  @!P2 LEA.HI.X R111, R178, R187.reuse, R111, 0x1, P1 ;  /* 0x000000bbb26fa211 */ /* 0x080fe400008f0c6f */
[----:B------:R1:W-:Y:S01]  /*18f00*/  @P6 STS.128 [R220+0x7000], RZ ;  /* 0x007000ffdc006388 */ /* 0x0003e20000000c00 */
[----:B------:R-:W-:Y:S01]  /*18f10*/  LEA R178, P1, R179, R192, 0x1 ;  /* 0x000000c0b3b27211 */ /* 0x000fe200078208ff */
[----:B------:R-:W-:Y:S02]  /*18f20*/  IMAD.U32 R179, RZ, RZ, UR5 ;  /* 0x00000005ffb37e24 */ /* 0x000fe4000f8e00ff */
[----:B------:R-:W-:Y:S01]  /*18f30*/  @!PT LDS RZ, [RZ] ;  /* 0x00000000fffff984 */ /* 0x000fe20000000800 */
[----:B------:R-:W-:Y:S01]  /*18f40*/  @!PT LDS RZ, [RZ] ;  /* 0x00000000fffff984 */ /* 0x000fe20000000800 */
[----:B------:R-:W-:Y:S01]  /*18f50*/  @!PT LDS RZ, [RZ] ;  /* 0x00000000fffff984 */ /* 0x000fe20000000800 */
[----:B------:R1:W-:Y:S03]  /*18f60*/  @!P2 LDGSTS.E.BYPASS.LTC128B.128 [R220+0x8000], desc[UR28][R110.64+0x80] ;  /* 0x080000806edcafae */ /* 0x0003e6000b981a1c */
[----:B------:R-:W-:Y:S01]  /*18f70*/  LEA.HI.X R179, R186, R187, R179, 0x1, P1 ;  /* 0x000000bbbab37211 */ /* 0x000fe200008f0cb3 */
        /* <DEDUP_REMOVED lines=18> */
.L_x_1038:
[----:B---3--:R-:W3:Y:S01]  /*190a0*/  LDL R7, [R1+0x30] ;  /* 0x0000300001077983 */ /* 0x008ee20000100800 */
[----:B------:R-:W-:Y:S05]  /*190b0*/  DEPBAR.LE SB0, 0x0 ;  /* 0x000080000000791a */ /* 0x000fea0000000000 */
[----:B------:R-:W2:Y:S01]  /*190c0*/  LDL R13, [R1+0x34] ;  /* 0x00003400010d7983 */ /* 0x000ea20000100800 */
[C---:B------:R-:W-:Y:S01]  /*190d0*/  IMAD.SHL.U32 R11, R219.reuse, 0x8, RZ ;  /* 0x00000008db0b7824 */ /* 0x040fe200078e00ff */
[----:B-----5:R-:W-:Y:S01]  /*190e0*/  SHF.R.U32.HI R213, RZ, 0x1, R219 ;  /* 0x00000001ffd57819 */ /* 0x020fe200000116db */
[C---:B------:R-:W-:Y:S03]  /*190f0*/  IMAD.SHL.U32 R214, R219.reuse, 0x4, RZ ;  /* 0x00000004dbd67824 */ /* 0x040fe600078e00ff */
[----:B------:R-:W4:Y:S01]  /*19100*/  LDL R12, [R1+0x8c] ;  /* 0x00008c00010c7983 */ /* 0x000f220000100800 */
[----:B------:R-:W-:Y:S01]  /*19110*/  IMAD.SHL.U32 R15, R219, 0x10, RZ ;  /* 0x00000010db0f7824 */ /* 0x000fe200078e00ff */
[----:B------:R-:W-:Y:S01]  /*19120*/  LOP3.LUT R11, R11, 0x18, RZ, 0xc0, !PT ;  /* 0x000000180b0b7812 */ /* 0x000fe200078ec0ff */
[----:B------:R-:W-:Y:S03]  /*19130*/  IMAD.SHL.U32 R102, R219, 0x2, RZ ;  /* 0x00000002db667824 */ /* 0x000fe600078e00ff */
[----:B------:R-:W5:Y:S01]  /*19140*/  LDL R10, [R1+0x88] ;  /* 0x00008800010a7983 */ /* 0x000f620000100800 */
[----:B------:R-:W-:Y:S01]  /*19150*/  UIADD3 UR12, UPT, UPT, UR20, UR8, URZ ;  /* 0x00000008140c7290 */ /* 0x000fe2000fffe0ff */
[C---:B------:R-:W-:Y:S01]  /*19160*/  LOP3.LUT R14, R11.reuse, 0x20, RZ, 0xfc, !PT ;  /* 0x000000200b0e7812 */ /* 0x040fe200078efcff */
[----:B------:R-:W-:Y:S01]  /*19170*/  UISETP.GT.AND UP0, UPT, UR21, UR18, UPT ;  /* 0x000000121500728c */ /* 0x000fe2000bf04270 */
[----:B------:R-:W-:Y:S01]  /*19180*/  BAR.SYNC.DEFER_BLOCKING 0x0 ;  /* 0x0000000000007b1d */ /* 0x000fe20000010000 */
[----:B------:R-:W-:Y:S02]  /*19190*/  LOP3.LUT R2, R11, 0x40, RZ, 0xfc, !PT ;  /* 0x000000400b027812 */ /* 0x000fe400078efcff */
[----:B------:R-:W-:Y:S02]  /*191a0*/  ISETP.GE.AND P6, PT, R14, UR15, PT ;  /* 0x0000000f0e007c0c */ /* 0x000fe4000bfc6270 */
[----:B------:R-:W-:Y:S02]  /*191b0*/  ISETP.GE.AND P2, PT, R2, UR15, PT ;  /* 0x0000000f02007c0c */ /* 0x000fe4000bf46270 */
[----:B------:R-:W-:Y:S01]  /*191c0*/  LOP3.LUT R215, R15, 0x3e00, RZ, 0xc0, !PT ;  /* 0x00003e000fd77812 */ /* 0x000fe200078ec0ff */
[----:B------:R-:W-:Y:S01]  /*191d0*/  STL [R1+0x64], R14 ;  /* 0x0000640e01007387 */ /* 0x000fe20000100800 */
[----:B------:R-:W-:Y:S05]  /*191e0*/  LOP3.LUT R102, R102, 0x6, RZ, 0xc0, !PT ;  /* 0x0000000666667812 */ /* 0x000fea00078ec0ff */
[----:B------:R1:W-:Y:S06]  /*191f0*/  STL [R1+0x68], R2 ;  /* 0x0000680201007387 */ /* 0x0003ec0000100800 */
[----:B------:R-:W-:Y:S01]  /*19200*/  STL [R1+0x6c], R102 ;  /* 0x00006c6601007387 */ /* 0x000fe20000100800 */
[----:B-1----:R-:W-:Y:S01]  /*19210*/  LOP3.LUT R2, R213, 0x8, RZ, 0xc0, !PT ;  /* 0x00000008d5027812 */ /* 0x002fe200078ec0ff */
[----:B---3--:R-:W-:Y:S04]  /*19220*/  IMAD.WIDE.U32 R4, R7, UR21, RZ ;  /* 0x0000001507047c25 */ /* 0x008fe8000f8e00ff */
[----:B--2---:R-:W-:Y:S02]  /*19230*/  IMAD R0, R13, UR21, R5 ;  /* 0x000000150d007c24 */ /* 0x004fe4000f8e0205 */
[C---:B------:R-:W-:Y:S01]  /*19240*/  IMAD.SHL.U32 R5, R4.reuse, 0x40, RZ ;  /* 0x0000004004057824 */ /* 0x040fe200078e00ff */
[C---:B----4-:R-:W-:Y:S02]  /*19250*/  LEA R8, P0, R4.reuse, R12, 0x7 ;  /* 0x0000000c04087211 */ /* 0x050fe400078038ff */
[C-C-:B------:R-:W-:Y:S02]  /*19260*/  SHF.L.U64.HI R6, R4.reuse, 0x6, R0.reuse ;  /* 0x0000000604067819 */ /* 0x140fe40000010200 */
[----:B-----5:R-:W-:Y:S02]  /*19270*/  LEA.HI.X R9, R4, R10, R0, 0x7, P0 ;  /* 0x0000000a04097211 */ /* 0x020fe400000f3c00 */
[C---:B------:R-:W-:Y:S02]  /*19280*/  LEA R5, P0, R7.reuse, R5, 0x5 ;  /* 0x0000000507057211 */ /* 0x040fe400078028ff */
[----:B------:R-:W-:Y:S01]  /*19290*/  LOP3.LUT R0, R214, 0x18, RZ, 0xc0, !PT ;  /* 0x00000018d6007812 */ /* 0x000fe200078ec0ff */
[----:B------:R-:W-:Y:S01]  /*192a0*/  @!PT LDS RZ, [RZ] ;  /* 0x00000000fffff984 */ /* 0x000fe20000000800 */
[----:B------:R-:W-:Y:S01]  /*192b0*/  @!PT LDS RZ, [RZ] ;  /* 0x00000000fffff984 */ /* 0x000fe20000000800 */
[----:B------:R-:W-:Y:S01]  /*192c0*/  @!PT LDS RZ, [RZ] ;  /* 0x00000000fffff984 */ /* 0x000fe20000000800 */
[----:B------:R-:W-:Y:S01]  /*192d0*/  @!P5 LDGSTS.E.BYPASS.LTC128B.128 [R220+0x9000], desc[UR28][R8.64] ;  /* 0x0900000008dcdfae */ /* 0x000fe2000b981a1c */
[----:B------:R-:W-:Y:S02]  /*192e0*/  LEA.HI.X R7, R7, R6, R13, 0x5, P0 ;  /* 0x0000000607077211 */ /* 0x000fe400000f2c0d */
[----:B------:R-:W-:Y:S03]  /*192f0*/  LEA R6, P0, R5, R12, 0x1 ;  /* 0x0000000c05067211 */ /* 0x000fe600078008ff */
[----:B------:R-:W-:Y:S01]  /*19300*/  @P5 STS.128 [R220+0x9000], RZ ;  /* 0x009000ffdc005388 */ /* 0x000fe20000000c00 */
[----:B------:R-:W-:Y:S02]  /*19310*/  ISETP.GE.AND P5, PT, R11, UR15, PT ;  /* 0x0000000f0b007c0c */ /* 0x000fe4000bfa6270 */
[----:B------:R-:W-:Y:S03]  /*19320*/  LEA.HI.X R7, R5, R10, R7, 0x1, P0 ;  /* 0x0000000a05077211 */ /* 0x000fe600000f0c07 */
[----:B------:R-:W-:Y:S01]  /*19330*/  @!PT LDS RZ, [RZ] ;  /* 0x00000000fffff984 */ /* 0x000fe20000000800 */
[----:B------:R-:W-:Y:S01]  /*19340*/  @!PT LDS RZ, [RZ] ;  /* 0x00000000fffff984 */ /* 0x000fe20000000800 */
[----:B------:R-:W-:Y:S01]  /*19350*/  @!PT LDS RZ, [RZ] ;  /* 0x00000000fffff984 */ /* 0x000fe20000000800 */
[----:B------:R-:W-:Y:S01]  /*19360*/  @!P6 LDGSTS.E.BYPASS.LTC128B.128 [R220+0xa000], desc[UR28][R8.64+0x40] ;  /* 0x0a00004008dcefae */ /* 0x000fe2000b981a1c */
[--C-:B------:R-:W-:Y:S02]  /*19370*/  LOP3.LUT R0, R0, 0xc0, R217.reuse, 0xf8, !PT ;  /* 0x000000c000007812 */ /* 0x100fe400078ef8d9 */
[----:B------:R-:W-:Y:S03]  /*19380*/  LOP3.LUT R4, R215, 0x120, R217, 0xf8, !PT ;  /* 0x00000120d7047812 */ /* 0x000fe600078ef8d9 */
[----:B------:R-:W-:Y:S01]  /*19390*/  @P6 STS.128 [R220+0xa000], RZ ;  /* 0x00a000ffdc006388 */ /* 0x000fe20000000c00 */
[C---:B------:R-:W-:Y:S02]  /*193a0*/  LOP3.LUT R212, R0.reuse, R2, RZ, 0x3c, !PT ;  /* 0x0000000200d47212 */ /* 0x040fe400078e3cff */
[----:B------:R-:W-:Y:S03]  /*193b0*/  LOP3.LUT R2, R0, 0x8, R219, 0x78, !PT ;  /* 0x0000000800027812 */ /* 0x000fe600078e78db */
[----:B------:R-:W-:Y:S01]  /*193c0*/  @!PT LDS RZ, [RZ] ;  /* 0x00000000fffff984 */ /* 0x000fe20000000800 */
[----:B------:R-:W-:Y:S01]  /*193d0*/  @!PT LDS RZ, [RZ] ;  /* 0x00000000fffff984 */ /* 0x000fe20000000800 */
[----:B------:R-:W-:Y:S01]  /*193e0*/  @!PT LDS RZ, [RZ] ;  /* 0x00000000fffff984 */ /* 0x000fe20000000800 */
[----:B------:R-:W-:Y:S01]  /*193f0*/  @!P2 LDGSTS.E.BYPASS.LTC128B.128 [R220+0xb000], desc[UR28][R8.64+0x80] ;  /* 0x0b00008008dcafae */ /* 0x000fe2000b981a1c */
[----:B------:R-:W-:Y:S02]  /*19400*/  LOP3.LUT R0, R4, R212, RZ, 0xfc, !PT ;  /* 0x000000d404007212 */ /* 0x000fe400078efcff */
[----:B------:R-:W-:Y:S03]  /*19410*/  LOP3.LUT R2, R216, R2, RZ, 0xfc, !PT ;  /* 0x00000002d8027212 */ /* 0x000fe600078efcff */
[----:B------:R-:W-:Y:S01]  /*19420*/  @P2 STS.128 [R220+0xb000], RZ ;  /* 0x00b000ffdc002388 */ /* 0x000fe20000000c00 */
[----:B------:R-:W-:Y:S02]  /*19430*/  LEA R208, R0, UR5, 0x1 ;  /* 0x0000000500d07c11 */ /* 0x000fe4000f8e08ff */
[----:B------:R-:W-:Y:S03]  /*19440*/  LEA R0, R2, UR5, 0x1 ;  /* 0x0000000502007c11 */ /* 0x000fe6000f8e08ff */
[----:B------:R-:W-:Y:S01]  /*19450*/  @!PT LDS RZ, [RZ] ;  /* 0x00000000fffff984 */ /* 0x000fe20000000800 */
[----:B------:R-:W-:Y:S01]  /*19460*/  @!PT LDS RZ, [RZ] ;  /* 0x00000000fffff984 */ /* 0x000fe20000000800 */
[----:B------:R-:W-:Y:S01]  /*19470*/  @!PT LDS RZ, [RZ] ;  /* 0x00000000fffff984 */ /* 0x000fe20000000800 */
[----:B------:R-:W-:Y:S01]  /*19480*/  @!P5 LDGSTS.E.BYPASS.LTC128B.128 [R220+0x9800], desc[UR28][R6.64] ;  /* 0x0980000006dcdfae */ /* 0x000fe2000b981a1c */
[C---:B------:R-:W-:Y:S05]  /*19490*/  IMAD.IADD R101, R218.reuse, 0x1, R208 ;  /* 0x00000001da657824 */ /* 0x040fea00078e02d0 */
        /* <DEDUP_REMOVED lines=26> */
[----:B------:R-:W-:Y:S05]  /*19640*/  LDSM.16.M88.4 R196, [R2+0x6c00] ;  /* 0x006c000002c4783b */ /* 0x000fea0000000200 */
[C---:B------:R-:W-:Y:S01]  /*19650*/  HMMA.16816.F32 R16, R64.reuse, R18, RZ ;  /* 0x000000124010723c */ /* 0x040fe200000018ff */
[----:B------:R-:W-:Y:S06]  /*19660*/  LDSM.16.M88.4 R200, [R0+0x7000] ;  /* 0x0070000000c8783b */ /* 0x000fec0000000200 */
[----:B------:R-:W-:Y:S01]  /*19670*/  LDSM.16.M88.4 R204, [R208+0x3000] ;  /* 0x00300000d0cc783b */ /* 0x000fe20000000200 */
[-C--:B---3--:R-:W-:Y:S08]  /*19680*/  HMMA.16816.F32 R20, R64, R32.reuse, RZ ;  /* 0x000000204014723c */ /* 0x088ff000000018ff */
[C---:B------:R-:W-:Y:S08]  /*19690*/  HMMA.16816.F32 R24, R60.reuse, R32, RZ ;  /* 0x000000203c18723c */ /* 0x040ff000000018ff */
        /* <DEDUP_REMOVED lines=31> */
[----:B------:R-:W4:Y:S06]  /*19890*/  LDSM.16.M88.4 R180, [R0+0x7c00] ;  /* 0x007c000000b4783b */ /* 0x000f2c0000000200 */
[----:B------:R-:W5:Y:S01]  /*198a0*/  LDSM.16.M88.4 R196, [R2+0x7000] ;  /* 0x0070000002c4783b */ /* 0x000f620000000200 */
        /* <DEDUP_REMOVED lines=18> */
[----:B------:R-:W-:Y:S07]  /*199d0*/  LDSM.16.M88.4 R204, [R0+0x8000] ;  /* 0x0080000000cc783b */ /* 0x000fee0000000200 */
[----:B------:R-:W-:Y:S01]  /*199e0*/  HMMA.16816.F32 R64, R184, R182, R64 ;  /* 0x000000b6b840723c */ /* 0x000fe20000001840 */
[----:B------:R-:W4:Y:S06]  /*199f0*/  LDSM.16.M88.4 R180, [R2+0x7c00] ;  /* 0x007c000002b4783b */ /* 0x000f2c0000000200 */
[----:B------:R-:W4:Y:S01]  /*19a00*/  LDSM.16.M88.4 R184, [R208+0x4000] ;  /* 0x00400000d0b8783b */ /* 0x000f220000000200 */
[-C--:B-----5:R-:W-:Y:S05]  /*19a10*/  HMMA.16816.F32 R4, R188, R196.reuse, R4 ;  /* 0x000000c4bc04723c */ /* 0x0a0fea0000001804 */
[----:B------:R-:W5:Y:S03]  /*19a20*/  LDSM.16.M88.4 R208, [R208+0x5000] ;  /* 0x00500000d0d0783b */ /* 0x000f660000000200 */
        /* <DEDUP_REMOVED lines=19> */
[----:B------:R3:W4:Y:S06]  /*19b60*/  LDSM.16.M88.4 R180, [R0+0x8c00] ;  /* 0x008c000000b4783b */ /* 0x00072c0000000200 */
[----:B------:R-:W4:Y:S01]  /*19b70*/  LDSM.16.M88.4 R188, [R101+0x4000] ;  /* 0x0040000065bc783b */ /* 0x000f220000000200 */
[-C--:B------:R-:W-:Y:S08]  /*19b80*/  HMMA.16816.F32 R4, R184, R204.reuse, R4 ;  /* 0x000000ccb804723c */ /* 0x080ff00000001804 */
[C---:B-----5:R-:W-:Y:S08]  /*19b90*/  HMMA.16816.F32 R8, R208.reuse, R204, R8 ;  /* 0x000000ccd008723c */ /* 0x060ff00000001808 */
[-C--:B------:R-:W-:Y:S01]  /*19ba0*/  HMMA.16816.F32 R12, R208, R206.reuse, R12 ;  /* 0x000000ced00c723c */ /* 0x080fe2000000180c */
[----:B---3--:R-:W-:Y:S04]  /*19bb0*/  IMAD.U32 R0, RZ, RZ, UR21 ;  /* 0x00000015ff007e24 */ /* 0x008fe8000f8e00ff */
[----:B------:R-:W-:Y:S03]  /*19bc0*/  IMAD R0, R0, 0x40, R102 ;  /* 0x0000004000007824 */ /* 0x000fe600078e0266 */
[C---:B------:R-:W-:Y:S01]  /*19bd0*/  HMMA.16816.F32 R16, R184.reuse, R206, R16 ;  /* 0x000000ceb810723c */ /* 0x040fe20000001810 */
[----:B------:R-:W3:Y:S03]  /*19be0*/  LDSM.16.M88.4 R204, [R2+0x8400] ;  /* 0x0084000002cc783b */ /* 0x000ee60000000200 */
[----:B------:R-:W-:Y:S04]  /*19bf0*/  VIADD R109, R0, 0x38 ;  /* 0x00000038006d7836 */ /* 0x000fe80000000000 */
[-C--:B-1----:R-:W-:Y:S03]  /*19c00*/  HMMA.16816.F32 R20, R184, R196.reuse, R20 ;  /* 0x000000c4b814723c */ /* 0x082fe60000001814 */
[----:B------:R-:W-:Y:S04]  /*19c10*/  VIADD R104, R109, UR20 ;  /* 0x000000146d687c36 */ /* 0x000fe80008000000 */
[----:B------:R-:W-:Y:S01]  /*19c20*/  VIADD R106, R104, 0xffffffc9 ;  /* 0xffffffc9686a7836 */ /* 0x000fe20000000000 */
[C---:B------:R-:W-:Y:S04]  /*19c30*/  HMMA.16816.F32 R24, R208.reuse, R196, R24 ;  /* 0x000000c4d018723c */ /* 0x040fe80000001818 */
[----:B------:R-:W-:Y:S04]  /*19c40*/  IMAD.IADD R102, R224, 0x1, -R106 ;  /* 0x00000001e0667824 */ /* 0x000fe800078e0a6a */
[-C--:B------:R-:W-:Y:S03]  /*19c50*/  HMMA.16816.F32 R28, R208, R198.reuse, R28 ;  /* 0x000000c6d01c723c */ /* 0x080fe6000000181c */
[----:B------:R-:W-:Y:S04]  /*19c60*/  IABS R102, R102 ;  /* 0x0000006600667213 */ /* 0x000fe80000000000 */
[----:B------:R-:W-:Y:S01]  /*19c70*/  I2FP.F32.S32 R102, R102 ;  /* 0x0000006600667245 */ /* 0x000fe20000201400 */
[C---:B------:R-:W-:Y:S01]  /*19c80*/  HMMA.16816.F32 R32, R184.reuse, R198, R32 ;  /* 0x000000c6b820723c */ /* 0x040fe20000001820 */
[----:B------:R-:W1:Y:S07]  /*19c90*/  LDSM.16.M88.4 R196, [R2+0x8800] ;  /* 0x0088000002c4783b */ /* 0x000e6e0000000200 */
[-C--:B--2---:R-:W-:Y:S08]  /*19ca0*/  HMMA.16816.F32 R36, R184, R176.reuse, R36 ;  /* 0x000000b0b824723c */ /* 0x084ff00000001824 */
[C---:B------:R-:W-:Y:S08]  /*19cb0*/  HMMA.16816.F32 R40, R208.reuse, R176, R40 ;  /* 0x000000b0d028723c */ /* 0x040ff00000001828 */
[-C--:B------:R-:W-:Y:S08]  /*19cc0*/  HMMA.16816.F32 R44, R208, R178.reuse, R44 ;  /* 0x000000b2d02c723c */ /* 0x080ff0000000182c */
[C---:B------:R-:W-:Y:S01]  /*19cd0*/  HMMA.16816.F32 R48, R184.reuse, R178, R48 ;  /* 0x000000b2b830723c */ /* 0x040fe20000001830 */
[----:B------:R2:W5:Y:S01]  /*19ce0*/  LDSM.16.M88.4 R176, [R2+0x8c00] ;  /* 0x008c000002b0783b */ /* 0x0005620000000200 */
[----:B------:R-:W-:Y:S04]  /*19cf0*/  DEPBAR.LE SB0, 0x0 ;  /* 0x000080000000791a */ /* 0x000fe80000000000 */
[----:B------:R-:W-:Y:S02]  /*19d00*/  BAR.SYNC.DEFER_BLOCKING 0x0 ;  /* 0x0000000000007b1d */ /* 0x000fe40000010000 */
[-C--:B----4-:R-:W-:Y:S08]  /*19d10*/  HMMA.16816.F32 R52, R184, R180.reuse, R52 ;  /* 0x000000b4b834723c */ /* 0x090ff00000001834 */
[C---:B------:R-:W-:Y:S08]  /*19d20*/  HMMA.16816.F32 R56, R208.reuse, R180, R56 ;  /* 0x000000b4d038723c */ /* 0x040ff00000001838 */
[-C--:B------:R-:W-:Y:S03]  /*19d30*/  HMMA.16816.F32 R60, R208, R182.reuse, R60 ;  /* 0x000000b6d03c723c */ /* 0x080fe6000000183c */
[----:B--2---:R-:W-:Y:S04]  /*19d40*/  VIADD R2, R0, UR20 ;  /* 0x0000001400027c36 */ /* 0x004fe80008000000 */
[--C-:B------:R-:W-:Y:S01]  /*19d50*/  IMAD.IADD R103, R224, 0x1, -R2.reuse ;  /* 0x00000001e0677824 */ /* 0x100fe200078e0a02 */
[----:B------:R-:W-:Y:S04]  /*19d60*/  HMMA.16816.F32 R64, R184, R182, R64 ;  /* 0x000000b6b840723c */ /* 0x000fe80000001840 */
[----:B------:R-:W-:Y:S01]  /*19d70*/  IMAD.IADD R101, R222, 0x1, -R2 ;  /* 0x00000001de657824 */ /* 0x000fe200078e0a02 */
[----:B------:R-:W-:Y:S03]  /*19d80*/  IABS R103, R103 ;  /* 0x0000006700677213 */ /* 0x000fe60000000000 */
[-C--:B------:R-:W-:Y:S05]  /*19d90*/  HMMA.16816.F32 R4, R188, R192.reuse, R4 ;  /* 0x000000c0bc04723c */ /* 0x080fea0000001804 */
[----:B------:R-:W-:Y:S02]  /*19da0*/  IABS R101, R101 ;  /* 0x0000006500657213 */ /* 0x000fe40000000000 */
[----:B------:R-:W-:Y:S01]  /*19db0*/  I2FP.F32.S32 R103, R103 ;  /* 0x0000006700677245 */ /* 0x000fe20000201400 */
[C---:B------:R-:W-:Y:S04]  /*19dc0*/  HMMA.16816.F32 R8, R200.reuse, R192, R8 ;  /* 0x000000c0c808723c */ /* 0x040fe80000001808 */
[----:B------:R-:W-:Y:S04]  /*19dd0*/  I2FP.F32.S32 R101, R101 ;  /* 0x0000006500657245 */ /* 0x000fe80000201400 */
[-C--:B------:R-:W-:Y:S03]  /*19de0*/  HMMA.16816.F32 R12, R200, R194.reuse, R12 ;  /* 0x000000c2c80c723c */ /* 0x080fe6000000180c */
[----:B------:R-:W-:Y:S01]  /*19df0*/  FFMA.FTZ R5, R102, -UR6, R5 ;  /* 0x8000000666057c23 */ /* 0x000fe20008010005 */
[----:B------:R-:W-:Y:S01]  /*19e00*/  FFMA.FTZ R4, R103, -UR6, R4 ;  /* 0x8000000667047c23 */ /* 0x000fe20008010004 */
[----:B------:R-:W-:Y:S02]  /*19e10*/  IMAD.IADD R102, R221, 0x1, -R2 ;  /* 0x00000001dd667824 */ /* 0x000fe400078e0a02 */
[----:B------:R-:W-:Y:S01]  /*19e20*/  FFMA.FTZ R6, R101, -UR6, R6 ;  /* 0x8000000665067c23 */ /* 0x000fe20008010006 */
[C---:B------:R-:W-:Y:S01]  /*19e30*/  IMAD.IADD R103, R222.reuse, 0x1, -R106 ;  /* 0x00000001de677824 */ /* 0x040fe200078e0a6a */
[C---:B------:R-:W-:Y:S04]  /*19e40*/  HMMA.16816.F32 R16, R188.reuse, R194, R16 ;  /* 0x000000c2bc10723c */ /* 0x040fe80000001810 */
[----:B------:R-:W-:Y:S01]  /*19e50*/  IMAD.IADD R2, R223, 0x1, -R2 ;  /* 0x00000001df027824 */ /* 0x000fe200078e0a02 */
[----:B------:R-:W-:Y:S01]  /*19e60*/  IABS R105, R102 ;  /* 0x0000006600697213 */ /* 0x000fe20000000000 */
[----:B------:R-:W-:Y:S01]  /*19e70*/  IMAD.IADD R101, R221, 0x1, -R106 ;  /* 0x00000001dd657824 */ /* 0x000fe200078e0a6a */
[----:B------:R-:W-:Y:S01]  /*19e80*/  IABS R102, R103 ;  /* 0x0000006700667213 */ /* 0x000fe20000000000 */
[-C--:B---3--:R-:W-:Y:S03]  /*19e90*/  HMMA.16816.F32 R20, R188, R204.reuse, R20 ;  /* 0x000000ccbc14723c */ /* 0x088fe60000001814 */
[----:B------:R-:W-:Y:S02]  /*19ea0*/  IABS R103, R2 ;  /* 0x0000000200677213 */ /* 0x000fe40000000000 */
[----:B------:R-:W-:Y:S01]  /*19eb0*/  IABS R2, R101 ;  /* 0x0000006500027213 */ /* 0x000fe20000000000 */
[----:B------:R-:W-:Y:S01]  /*19ec0*/  IMAD.MOV.U32 R101, RZ, RZ, R102 ;  /* 0x000000ffff657224 */ /* 0x000fe200078e0066 */
[----:B------:R-:W-:Y:S01]  /*19ed0*/  I2FP.F32.S32 R103, R103 ;  /* 0x0000006700677245 */ /* 0x000fe20000201400 */
[C---:B------:R-:W-:Y:S04]  /*19ee0*/  HMMA.16816.F32 R24, R200.reuse, R204, R24 ;  /* 0x000000ccc818723c */ /* 0x040fe80000001818 */
[----:B------:R-:W-:Y:S01]  /*19ef0*/  I2FP.F32.S32 R2, R2 ;  /* 0x0000000200027245 */ /* 0x000fe20000201400 */
[----:B------:R-:W-:Y:S01]  /*19f00*/  FFMA.FTZ R10, R103, -UR6, R10 ;  /* 0x80000006670a7c23 */ /* 0x000fe2000801000a */
[----:B------:R-:W-:Y:S01]  /*19f10*/  I2FP.F32.S32 R101, R101 ;  /* 0x0000006500657245 */ /* 0x000fe20000201400 */
[----:B------:R-:W-:Y:S01]  /*19f20*/  VIADD R103, R222, -UR12 ;  /* 0x8000000cde677c36 */ /* 0x000fe20008000000 */
[-C--:B------:R-:W-:Y:S03]  /*19f30*/  HMMA.16816.F32 R28, R200, R206.reuse, R28 ;  /* 0x000000cec81c723c */ /* 0x080fe6000000181c */
[----:B------:R-:W-:Y:S01]  /*19f40*/  I2FP.F32.S32 R102, R105 ;  /* 0x0000006900667245 */ /* 0x000fe20000201400 */
[----:B------:R-:W-:Y:S01]  /*19f50*/  FFMA.FTZ R9, R2, -UR6, R9 ;  /* 0x8000000602097c23 */ /* 0x000fe20008010009 */
[----:B------:R-:W-:Y:S02]  /*19f60*/  VIADD R2, R224, -UR12 ;  /* 0x8000000ce0027c36 */ /* 0x000fe40008000000 */
[----:B------:R-:W-:Y:S01]  /*19f70*/  FFMA.FTZ R7, R101, -UR6, R7 ;  /* 0x8000000665077c23 */ /* 0x000fe20008010007 */
[----:B------:R-:W-:Y:S01]  /*19f80*/  VIADD R101, R221, -UR12 ;  /* 0x8000000cdd657c36 */ /* 0x000fe20008000000 */
[C---:B------:R-:W-:Y:S04]  /*19f90*/  HMMA.16816.F32 R32, R188.reuse, R206, R32 ;  /* 0x000000cebc20723c */ /* 0x040fe80000001820 */
[----:B------:R-:W-:Y:S01]  /*19fa0*/  FFMA.FTZ R8, R102, -UR6, R8 ;  /* 0x8000000666087c23 */ /* 0x000fe20008010008 */
[-C--:B------:R-:W-:Y:S01]  /*19fb0*/  ISETP.GT.AND P0, PT, R2, R0.reuse, PT ;  /* 0x000000000200720c */ /* 0x080fe20003f04270 */
[----:B------:R-:W-:Y:S01]  /*19fc0*/  VIADD R102, R223, -UR12 ;  /* 0x8000000cdf667c36 */ /* 0x000fe20008000000 */
[----:B------:R-:W-:Y:S01]  /*19fd0*/  ISETP.GT.AND P3, PT, R103, R0, PT ;  /* 0x000000006700720c */ /* 0x000fe20003f64270 */
[-C--:B-1----:R-:W-:Y:S03]  /*19fe0*/  HMMA.16816.F32 R36, R188, R196.reuse, R36 ;  /* 0x000000c4bc24723c */ /* 0x082fe60000001824 */
[----:B------:R-:W-:Y:S05]  /*19ff0*/  VIADD R105, R0, 0x1 ;  /* 0x0000000100697836 */ /* 0x000fea0000000000 */
        /* <DEDUP_REMOVED lines=8> */
[----:B------:R-:W-:Y:S11]  /*1a080*/  BRA.U.ANY UP0, `(.L_x_1040) ;  /* 0xffffffe900e47547 */ /* 0x000ff6000b93ffff */
.L_x_1039:
[-C--:B------:R-:W-:Y:S01]  /*1a090*/  ISETP.GT.AND P6, PT, R2, R105.reuse, PT ;  /* 0x000000690200720c */ /* 0x080fe20003fc4270 */
[----:B------:R2:W-:Y:S01]  /*1a0a0*/  STL [R1+0xa4], R220 ;  /* 0x0000a4dc01007387 */ /* 0x0005e20000100800 */
[----:B-1----:R-:W-:Y:S01]  /*1a0b0*/  FSEL R110, R4, -INF , !P0 ;  /* 0xff800000046e7808 */ /* 0x002fe20004000000 */
[----:B------:R-:W-:Y:S01]  /*1a0c0*/  IMAD.IADD R106, R223, 0x1, -R106 ;  /* 0x00000001df6a7824 */ /* 0x000fe200078e0a6a */
[----:B------:R-:W-:Y:S01]  /*1a0d0*/  ISETP.GT.AND P0, PT, R103, R105, PT ;  /* 0x000000696700720c */ /* 0x000fe20003f04270 */
[----:B------:R-:W-:Y:S01]  /*1a0e0*/  STL [R1+0xa0], R218 ;  /* 0x0000a0da01007387 */ /* 0x000fe20000100800 */
[----:B------:R-:W-:Y:S01]  /*1a0f0*/  FSEL R177, R5, -INF , !P6 ;  /* 0xff80000005b17808 */ /* 0x000fe20007000000 */
[----:B------:R-:W-:Y:S01]  /*1a100*/  VIADD R5, R104, 0xffffffd0 ;  /* 0xffffffd068057836 */ /* 0x000fe20000000000 */
[----:B------:R-:W-:Y:S01]  /*1a110*/  ISETP.GT.AND P1, PT, R101, R0, PT ;  /* 0x000000006500720c */ /* 0x000fe20003f24270 */
[----:B------:R-:W-:Y:S01]  /*1a120*/  STL [R1+0x9c], R216 ;  /* 0x00009cd801007387 */ /* 0x000fe20000100800 */
[----:B------:R-:W-:Y:S01]  /*1a130*/  FSEL R111, R7, -INF , !P0 ;  /* 0xff800000076f7808 */ /* 0x000fe20004000000 */
[--C-:B------:R-:W-:Y:S01]  /*1a140*/  IMAD.IADD R7, R223, 0x1, -R5.reuse ;  /* 0x00000001df077824 */ /* 0x100fe200078e0a05 */
[----:B------:R-:W-:Y:S01]  /*1a150*/  FSEL R178, R8, -INF , !P1 ;  /* 0xff80000008b27808 */ /* 0x000fe20004800000 */
[C-C-:B------:R-:W-:Y:S01]  /*1a160*/  IMAD.IADD R8, R221.reuse, 0x1, -R5.reuse ;  /* 0x00000001dd087824 */ /* 0x140fe200078e0a05 */
[----:B------:R-:W-:Y:S01]  /*1a170*/  FSEL R176, R6, -INF , !P3 ;  /* 0xff80000006b07808 */ /* 0x000fe20005800000 */
[----:B------:R-:W-:Y:S01]  /*1a180*/  VIADD R4, R104, 0xffffffd1 ;  /* 0xffffffd168047836 */ /* 0x000fe20000000000 */
[----:B------:R-:W-:Y:S01]  /*1a190*/  IABS R7, R7 ;  /* 0x0000000700077213 */ /* 0x000fe20000000000 */
[----:B------:R-:W-:Y:S01]  /*1a1a0*/  STL [R1+0x98], R215 ;  /* 0x000098d701007387 */ /* 0x000fe20000100800 */
[----:B------:R-:W-:Y:S01]  /*1a1b0*/  IABS R8, R8 ;  /* 0x0000000800087213 */ /* 0x000fe20000000000 */
[----:B------:R-:W-:Y:S01]  /*1a1c0*/  IMAD.IADD R6, R221, 0x1, -R4 ;  /* 0x00000001dd067824 */ /* 0x000fe200078e0a04 */
[----:B------:R-:W-:Y:S01]  /*1a1d0*/  I2FP.F32.S32 R7, R7 ;  /* 0x0000000700077245 */ /* 0x000fe20000201400 */
[----:B------:R1:W-:Y:S01]  /*1a1e0*/  STL [R1+0x94], R214 ;  /* 0x000094d601007387 */ /* 0x0003e20000100800 */
[----:B------:R-:W-:Y:S01]  /*1a1f0*/  I2FP.F32.S32 R8, R8 ;  /* 0x0000000800087245 */ /* 0x000fe20000201400 */
[----:B------:R-:W-:Y:S01]  /*1a200*/  UMOV UR5, UR7 ;  /* 0x0000000700057c82 */ /* 0x000fe20008000000 */
[----:B------:R-:W-:Y:S01]  /*1a210*/  IABS R6, R6 ;  /* 0x0000000600067213 */ /* 0x000fe20000000000 */
[----:B------:R3:W-:Y:S01]  /*1a220*/  STL [R1+0x90], R213 ;  /* 0x000090d501007387 */ /* 0x0007e20000100800 */
[----:B------:R-:W-:Y:S01]  /*1a230*/  ISETP.GT.AND P2, PT, R102, R0, PT ;  /* 0x000000006600720c */ /* 0x000fe20003f44270 */
[----:B------:R-:W-:Y:S01]  /*1a240*/  FFMA.FTZ R14, R7, -UR6, R14 ;  /* 0x80000006070e7c23 */ /* 0x000fe2000801000e */
[-C--:B------:R-:W-:Y:S01]  /*1a250*/  ISETP.GT.AND P6, PT, R101, R105.reuse, PT ;  /* 0x000000696500720c */ /* 0x080fe20003fc4270 */
[----:B------:R-:W4:Y:S01]  /*1a260*/  LDL.64 R204, [R1+0x70] ;  /* 0x0000700001cc7983 */ /* 0x000f220000100a00 */
[----:B------:R-:W-:Y:S01]  /*1a270*/  IABS R106, R106 ;  /* 0x0000006a006a7213 */ /* 0x000fe20000000000 */
[----:B------:R-:W-:Y:S01]  /*1a280*/  IMAD.IADD R7, R223, 0x1, -R4 ;  /* 0x00000001df077824 */ /* 0x000fe200078e0a04 */
[----:B------:R-:W-:Y:S01]  /*1a290*/  I2FP.F32.S32 R6, R6 ;  /* 0x0000000600067245 */ /* 0x000fe20000201400 */
[----:B------:R-:W-:Y:S01]  /*1a2a0*/  FFMA.FTZ R12, R8, -UR6, R12 ;  /* 0x80000006080c7c23 */ /* 0x000fe2000801000c */
[----:B------:R-:W-:Y:S01]  /*1a2b0*/  FSEL R9, R9, -INF , !P6 ;  /* 0xff80000009097808 */ /* 0x000fe20007000000 */
[----:B------:R-:W-:Y:S01]  /*1a2c0*/  STL [R1+0xa8], R221 ;  /* 0x0000a8dd01007387 */ /* 0x000fe20000100800 */
[----:B------:R-:W-:Y:S01]  /*1a2d0*/  I2FP.F32.S32 R106, R106 ;  /* 0x0000006a006a7245 */ /* 0x000fe20000201400 */
[--C-:B------:R-:W-:Y:S01]  /*1a2e0*/  IMAD.IADD R8, R224, 0x1, -R5.reuse ;  /* 0x00000001e0087824 */ /* 0x100fe200078e0a05 */
[----:B------:R-:W-:Y:S01]  /*1a2f0*/  FSEL R10, R10, -INF , !P2 ;  /* 0xff8000000a0a7808 */ /* 0x000fe20005000000 */
[----:B------:R-:W4:Y:S01]  /*1a300*/  LDL.64 R232, [R1+0x58] ;  /* 0x0000580001e87983 */ /* 0x000f220000100a00 */
[----:B------:R-:W-:Y:S01]  /*1a310*/  ISETP.GT.AND P3, PT, R102, R105, PT ;  /* 0x000000696600720c */ /* 0x000fe20003f64270 */
[----:B------:R-:W-:Y:S01]  /*1a320*/  IMAD.IADD R5, R222, 0x1, -R5 ;  /* 0x00000001de057824 */ /* 0x000fe200078e0a05 */
[C---:B------:R-:W-:Y:S01]  /*1a330*/  ISETP.GE.AND P0, PT, R105.reuse, R226, PT ;  /* 0x000000e26900720c */ /* 0x040fe20003f06270 */
[----:B------:R-:W-:Y:S01]  /*1a340*/  FFMA.FTZ R13, R6, -UR6, R13 ;  /* 0x80000006060d7c23 */ /* 0x000fe2000801000d */
[C---:B------:R-:W-:Y:S01]  /*1a350*/  ISETP.GE.AND P1, PT, R105.reuse, R228, PT ;  /* 0x000000e46900720c */ /* 0x040fe20003f26270 */
[----:B------:R-:W4:Y:S01]  /*1a360*/  LDL.64 R202, [R1+0x50] ;  /* 0x0000500001ca7983 */ /* 0x000f220000100a00 */
[C---:B------:R-:W-:Y:S01]  /*1a370*/  ISETP.GE.AND P6, PT, R105.reuse, R225, PT ;  /* 0x000000e16900720c */ /* 0x040fe20003fc6270 */
[--C-:B------:R-:W-:Y:S01]  /*1a380*/  IMAD.IADD R6, R224, 0x1, -R4.reuse ;  /* 0x00000001e0067824 */ /* 0x100fe200078e0a04 */
[----:B------:R-:W-:Y:S01]  /*1a390*/  ISETP.GE.AND P2, PT, R105, R227, PT ;  /* 0x000000e36900720c */ /* 0x000fe20003f46270 */
[----:B------:R-:W-:Y:S01]  /*1a3a0*/  FFMA.FTZ R11, R106, -UR6, R11 ;  /* 0x800000066a0b7c23 */ /* 0x000fe2000801000b */
[----:B------:R-:W-:Y:S01]  /*1a3b0*/  IABS R105, R7 ;  /* 0x0000000700697213 */ /* 0x000fe20000000000 */
[----:B--2---:R-:W2:Y:S01]  /*1a3c0*/  LDL R220, [R1+0x40] ;  /* 0x0000400001dc7983 */ /* 0x004ea20000100800 */
[----:B------:R-:W-:Y:S01]  /*1a3d0*/  IABS R106, R5 ;  /* 0x00000005006a7213 */ /* 0x000fe20000000000 */
[----:B------:R-:W-:Y:S01]  /*1a3e0*/  IMAD.IADD R4, R222, 0x1, -R4 ;  /* 0x00000001de047824 */ /* 0x000fe200078e0a04 */
[----:B------:R-:W-:Y:S01]  /*1a3f0*/  IABS R7, R8 ;  /* 0x0000000800077213 */ /* 0x000fe20000000000 */
[----:B------:R-:W-:Y:S01]  /*1a400*/  IMAD.MOV.U32 R5, RZ, RZ, R105 ;  /* 0x000000ffff057224 */ /* 0x000fe200078e0069 */
[----:B------:R-:W-:Y:S01]  /*1a410*/  FSEL R11, R11, -INF , !P3 ;  /* 0xff8000000b0b7808 */ /* 0x000fe20005800000 */
[----:B-1----:R-:W2:Y:S01]  /*1a420*/  LDL R214, [R1+0x3c] ;  /* 0x00003c0001d67983 */ /* 0x002ea20000100800 */
[----:B------:R-:W-:Y:S01]  /*1a430*/  IABS R8, R4 ;  /* 0x0000000400087213 */ /* 0x000fe20000000000 */
[----:B------:R-:W-:Y:S01]  /*1a440*/  USHF.L.U32 UR12, UR21, 0x1, URZ ;  /* 0x00000001150c7899 */ /* 0x000fe200080006ff */
[----:B------:R-:W-:Y:S01]  /*1a450*/  I2FP.F32.S32 R4, R5 ;  /* 0x0000000500047245 */ /* 0x000fe20000201400 */
[----:B------:R-:W-:Y:S01]  /*1a460*/  UISETP.GT.AND UP0, UPT, UR21, UR18, UPT ;  /* 0x000000121500728c */ /* 0x000fe2000bf04270 */
        /* <DEDUP_REMOVED lines=8> */
[----:B------:R-:W-:Y:S01]  /*1a4f0*/  I2FP.F32.S32 R5, R8 ;  /* 0x0000000800057245 */ /* 0x000fe20000201400 */
[----:B------:R-:W-:Y:S01]  /*1a500*/  UIADD3 UR21, UPT, UPT, UR21, -0x1, URZ ;  /* 0xffffffff15157890 */ /* 0x000fe2000fffe0ff */
        /* <DEDUP_REMOVED lines=17> */
[-C--:B------:R-:W-:Y:S01]  /*1a620*/  ISETP.GT.AND P0, PT, R102, R4.reuse, PT ;  /* 0x000000046600720c */ /* 0x080fe20003f04270 */
        /* <DEDUP_REMOVED lines=17> */
[-C--:B------:R-:W-:Y:S02]  /*1a740*/  ISETP.GE.AND P3, PT, R5, R227.reuse, PT ;  /* 0x000000e30500720c */ /* 0x080fe40003f66270 */
[----:B------:R-:W-:Y:S02]  /*1a750*/  FSEL R18, R18, -INF , !P6 ;  /* 0xff80000012127808 */ /* 0x000fe40007000000 */
[----:B------:R-:W-:Y:S02]  /*1a760*/  FSEL R19, R19, -INF , !P1 ;  /* 0xff80000013137808 */ /* 0x000fe40004800000 */
[C---:B------:R-:W-:Y:S02]  /*1a770*/  ISETP.GE.AND P6, PT, R5.reuse, R226, PT ;  /* 0x000000e20500720c */ /* 0x040fe40003fc6270 */
[----:B------:R-:W-:Y:S01]  /*1a780*/  ISETP.GE.AND P1, PT, R5, R228, PT ;  /* 0x000000e40500720c */ /* 0x000fe20003f26270 */
[----:B------:R-:W-:Y:S01]  /*1a790*/  VIADD R5, R104, 0xffffffd9 ;  /* 0xffffffd968057836 */ /* 0x000fe20000000000 */
[----:B------:R-:W-:Y:S01]  /*1a7a0*/  FSEL R190, R12, -INF , !P2 ;  /* 0xff8000000cbe7808 */ /* 0x000fe20005000000 */
[--C-:B------:R-:W-:Y:S01]  /*1a7b0*/  IMAD.IADD R12, R221, 0x1, -R7.reuse ;  /* 0x00000001dd0c7824 */ /* 0x100fe200078e0a07 */
[----:B------:R-:W-:Y:S01]  /*1a7c0*/  FSEL R191, R13, -INF , !P0 ;  /* 0xff8000000dbf7808 */ /* 0x000fe20004000000 */
[----:B------:R-:W-:Y:S01]  /*1a7d0*/  IMAD.IADD R7, R223, 0x1, -R7 ;  /* 0x00000001df077824 */ /* 0x000fe200078e0a07 */
[----:B------:R-:W-:Y:S01]  /*1a7e0*/  FSEL R192, R14, -INF , !P3 ;  /* 0xff8000000ec07808 */ /* 0x000fe20005800000 */
[--C-:B------:R-:W-:Y:S01]  /*1a7f0*/  IMAD.IADD R10, R222, 0x1, -R5.reuse ;  /* 0x00000001de0a7824 */ /* 0x100fe200078e0a05 */
[----:B------:R-:W-:Y:S01]  /*1a800*/  ISETP.GE.AND P2, PT, R4, R227, PT ;  /* 0x000000e30400720c */ /* 0x000fe20003f46270 */
[----:B------:R-:W-:Y:S01]  /*1a810*/  VIADD R14, R0, 0x39 ;  /* 0x00000039000e7836 */ /* 0x000fe20000000000 */
        /* <DEDUP_REMOVED lines=13> */
[----:B------:R-:W-:Y:S01]  /*1a8f0*/  VIADD R4, R0, 0x10 ;  /* 0x0000001000047836 */ /* 0x000fe20000000000 */
[----:B------:R-:W-:Y:S01]  /*1a900*/  I2FP.F32.S32 R9, R9 ;  /* 0x0000000900097245 */ /* 0x000fe20000201400 */
[----:B------:R-:W-:Y:S01]  /*1a910*/  FFMA.FTZ R22, R8, -UR6, R22 ;  /* 0x8000000608167c23 */ /* 0x000fe20008010016 */
[----:B------:R-:W-:Y:S01]  /*1a920*/  FSEL R184, R15, -INF , !P2 ;  /* 0xff8000000fb87808 */ /* 0x000fe20005000000 */
[--C-:B------:R-:W-:Y:S01]  /*1a930*/  IMAD.IADD R8, R221, 0x1, -R5.reuse ;  /* 0x00000001dd087824 */ /* 0x100fe200078e0a05 */
[----:B------:R-:W-:Y:S01]  /*1a940*/  ISETP.GT.AND P2, PT, R2, R4, PT ;  /* 0x000000040200720c */ /* 0x000fe20003f44270 */
[----:B------:R-:W-:Y:S01]  /*1a950*/  FFMA.FTZ R20, R11, -UR6, R20 ;  /* 0x800000060b147c23 */ /* 0x000fe20008010014 */
[----:B------:R-:W-:Y:S01]  /*1a960*/  IABS R7, R7 ;  /* 0x0000000700077213 */ /* 0x000fe20000000000 */
[----:B------:R-:W-:Y:S01]  /*1a970*/  FFMA.FTZ R24, R6, -UR6, R24 ;  /* 0x8000000606187c23 */ /* 0x000fe20008010018 */
[----:B------:R-:W-:Y:S01]  /*1a980*/  FSEL R181, R16, -INF , !P6 ;  /* 0xff80000010b57808 */ /* 0x000fe20007000000 */
[----:B------:R-:W-:Y:S01]  /*1a990*/  VIADD R6, R0, 0x11 ;  /* 0x0000001100067836 */ /* 0x000fe20000000000 */
[----:B------:R-:W-:Y:S01]  /*1a9a0*/  FSEL R20, R20, -INF , !P2 ;  /* 0xff80000014147808 */ /* 0x000fe20005000000 */
[----:B------:R-:W-:Y:S01]  /*1a9b0*/  IMAD.IADD R5, R223, 0x1, -R5 ;  /* 0x00000001df057824 */ /* 0x000fe200078e0a05 */
[----:B------:R-:W-:Y:S01]  /*1a9c0*/  I2FP.F32.S32 R7, R7 ;  /* 0x0000000700077245 */ /* 0x000fe20000201400 */
[----:B------:R-:W-:Y:S01]  /*1a9d0*/  FFMA.FTZ R21, R9, -UR6, R21 ;  /* 0x8000000609157c23 */ /* 0x000fe20008010015 */
[----:B------:R-:W-:Y:S02]  /*1a9e0*/  IABS R9, R8 ;  /* 0x0000000800097213 */ /* 0x000fe40000000000 */
[----:B------:R-:W-:Y:S01]  /*1a9f0*/  ISETP.GT.AND P2, PT, R2, R6, PT ;  /* 0x000000060200720c */ /* 0x000fe20003f44270 */
[----:B------:R-:W-:Y:S01]  /*1aa00*/  FFMA.FTZ R26, R7, -UR6, R26 ;  /* 0x80000006071a7c23 */ /* 0x000fe2000801001a */
[----:B------:R-:W-:Y:S01]  /*1aa10*/  IABS R8, R5 ;  /* 0x0000000500087213 */ /* 0x000fe20000000000 */
[----:B------:R-:W-:Y:S01]  /*1aa20*/  VIADD R7, R104, 0xffffffe0 ;  /* 0xffffffe068077836 */ /* 0x000fe20000000000 */
[----:B------:R-:W-:Y:S01]  /*1aa30*/  FSEL R21, R21, -INF , !P2 ;  /* 0xff80000015157808 */ /* 0x000fe20005000000 */
[----:B------:R-:W-:Y:S01]  /*1aa40*/  IMAD.MOV.U32 R5, RZ, RZ, R9 ;  /* 0x000000ffff057224 */ /* 0x000fe200078e0009 */
[----:B------:R-:W-:Y:S01]  /*1aa50*/  ISETP.GT.AND P2, PT, R103, R4, PT ;  /* 0x000000046700720c */ /* 0x000fe20003f44270 */
[----:B------:R-:W-:Y:S01]  /*1aa60*/  IMAD.IADD R10, R223, 0x1, -R7 ;  /* 0x00000001df0a7824 */ /* 0x000fe200078e0a07 */
[----:B------:R-:W-:Y:S02]  /*1aa70*/  FSEL R186, R17, -INF , !P0 ;  /* 0xff80000011ba7808 */ /* 0x000fe40004000000 */
[----:B------:R-:W-:Y:S02]  /*1aa80*/  I2FP.F32.S32 R5, R5 ;  /* 0x0000000500057245 */ /* 0x000fe40000201400 */
[----:B------:R-:W-:Y:S02]  /*1aa90*/  FSEL R22, R22, -INF , !P2 ;  /* 0xff80000016167808 */ /* 0x000fe40005000000 */
[-C--:B------:R-:W-:Y:S01]  /*1aaa0*/  ISETP.GT.AND P2, PT, R103, R6.reuse, PT ;  /* 0x000000066700720c */ /* 0x080fe20003f44270 */
[----:B------:R-:W-:Y:S01]  /*1aab0*/  FFMA.FTZ R25, R5, -UR6, R25 ;  /* 0x8000000605197c23 */ /* 0x000fe20008010019 */
[----:B------:R-:W-:Y:S01]  /*1aac0*/  ISETP.GT.AND P6, PT, R101, R6, PT ;  /* 0x000000066500720c */ /* 0x000fe20003fc4270 */
[----:B------:R-:W-:Y:S01]  /*1aad0*/  VIADD R5, R104, 0xffffffe1 ;  /* 0xffffffe168057836 */ /* 0x000fe20000000000 */
[----:B------:R-:W-:Y:S02]  /*1aae0*/  FSEL R23, R23, -INF , !P2 ;  /* 0xff80000017177808 */ /* 0x000fe40005000000 */
[-C--:B------:R-:W-:Y:S01]  /*1aaf0*/  ISETP.GT.AND P2, PT, R101, R4.reuse, PT ;  /* 0x000000046500720c */ /* 0x080fe20003f44270 */
[--C-:B------:R-:W-:Y:S01]  /*1ab00*/  IMAD.IADD R12, R223, 0x1, -R5.reuse ;  /* 0x00000001df0c7824 */ /* 0x100fe200078e0a05 */
        /* <DEDUP_REMOVED lines=18> */
[----:B------:R-:W-:Y:S02]  /*1ac30*/  IABS R11, R8 ;  /* 0x00000008000b7213 */ /* 0x000fe40000000000 */
[----:B------:R-:W-:Y:S01]  /*1ac40*/  FSEL R27, R27, -INF , !P1 ;  /* 0xff8000001b1b7808 */ /* 0x000fe20004800000 */
[----:B------:R-:W-:Y:S01]  /*1ac50*/  FFMA.FTZ R30, R4, -UR6, R30 ;  /* 0x80000006041e7c23 */ /* 0x000fe2000801001e */
[----:B------:R-:W-:Y:S01]  /*1ac60*/  IABS R8, R12 ;  /* 0x0000000c00087213 */ /* 0x000fe20000000000 */
[----:B------:R-:W-:Y:S01]  /*1ac70*/  VIADD R4, R0, 0x18 ;  /* 0x0000001800047836 */ /* 0x000fe20000000000 */
[----:B------:R-:W-:Y:S02]  /*1ac80*/  I2FP.F32.S32 R9, R9 ;  /* 0x0000000900097245 */ /* 0x000fe40000201400 */
[----:B------:R-:W-:Y:S02]  /*1ac90*/  ISETP.GE.AND P1, PT, R6, R226, PT ;  /* 0x000000e20600720c */ /* 0x000fe40003f26270 */
[----:B------:R-:W-:Y:S01]  /*1aca0*/  FSEL R194, R20, -INF , !P3 ;  /* 0xff80000014c27808 */ /* 0x000fe20005800000 */
[----:B------:R-:W-:Y:S01]  /*1acb0*/  FFMA.FTZ R29, R9, -UR6, R29 ;  /* 0x80000006091d7c23 */ /* 0x000fe2000801001d */
[----:B------:R-:W-:Y:S01]  /*1acc0*/  I2FP.F32.S32 R11, R11 ;  /* 0x0000000b000b7245 */ /* 0x000fe20000201400 */
[----:B------:R-:W-:Y:S01]  /*1acd0*/  IMAD.IADD R9, R224, 0x1, -R7 ;  /* 0x00000001e0097824 */ /* 0x000fe200078e0a07 */
[----:B------:R-:W-:Y:S02]  /*1ace0*/  ISETP.GE.AND P3, PT, R6, R228, PT ;  /* 0x000000e40600720c */ /* 0x000fe40003f66270 */
[----:B------:R-:W-:Y:S01]  /*1acf0*/  I2FP.F32.S32 R8, R8 ;  /* 0x0000000800087245 */ /* 0x000fe20000201400 */
[----:B------:R-:W-:Y:S01]  /*1ad00*/  FFMA.FTZ R28, R11, -UR6, R28 ;  /* 0x800000060b1c7c23 */ /* 0x000fe2000801001c */
[----:B------:R-:W-:Y:S02]  /*1ad10*/  FSEL R182, R21, -INF , !P1 ;  /* 0xff80000015b67808 */ /* 0x000fe40004800000 */
[----:B------:R-:W-:Y:S01]  /*1ad20*/  FSEL R179, R22, -INF , !P2 ;  /* 0xff80000016b37808 */ /* 0x000fe20005000000 */
[----:B------:R-:W-:Y:S01]  /*1ad30*/  FFMA.FTZ R31, R8, -UR6, R31 ;  /* 0x80000006081f7c23 */ /* 0x000fe2000801001f */
[----:B------:R-:W-:Y:S01]  /*1ad40*/  ISETP.GE.AND P1, PT, R6, R225, PT ;  /* 0x000000e10600720c */ /* 0x000fe20003f26270 */
[----:B------:R-:W-:Y:S01]  /*1ad50*/  IMAD.IADD R8, R222, 0x1, -R7 ;  /* 0x00000001de087824 */ /* 0x000fe200078e0a07 */
[----:B------:R-:W-:Y:S01]  /*1ad60*/  ISETP.GE.AND P2, PT, R6, R227, PT ;  /* 0x000000e30600720c */ /* 0x000fe20003f46270 */
[--C-:B------:R-:W-:Y:S01]  /*1ad70*/  IMAD.IADD R7, R224, 0x1, -R5.reuse ;  /* 0x00000001e0077824 */ /* 0x100fe200078e0a05 */
[----:B------:R-:W-:Y:S01]  /*1ad80*/  FSEL R248, R23, -INF , !P3 ;  /* 0xff80000017f87808 */ /* 0x000fe20005800000 */
[----:B------:R-:W-:Y:S01]  /*1ad90*/  VIADD R6, R0, 0x19 ;  /* 0x0000001900067836 */ /* 0x000fe20000000000 */
[C---:B------:R-:W-:Y:S01]  /*1ada0*/  ISETP.GT.AND P3, PT, R101.reuse, R4, PT ;  /* 0x000000046500720c */ /* 0x040fe20003f64270 */
[----:B------:R-:W-:Y:S01]  /*1adb0*/  IMAD.IADD R5, R222, 0x1, -R5 ;  /* 0x00000001de057824 */ /* 0x000fe200078e0a05 */
[----:B------:R-:W-:Y:S02]  /*1adc0*/  IABS R10, R9 ;  /* 0x00000009000a7213 */ /* 0x000fe40000000000 */
[----:B------:R-:W-:Y:S02]  /*1add0*/  FSEL R28, R28, -INF , !P3 ;  /* 0xff8000001c1c7808 */ /* 0x000fe40005800000 */
[----:B------:R-:W-:Y:S02]  /*1ade0*/  ISETP.GT.AND P3, PT, R101, R6, PT ;  /* 0x000000066500720c */ /* 0x000fe40003f64270 */
[----:B------:R-:W-:Y:S01]  /*1adf0*/  IABS R9, R8 ;  /* 0x0000000800097213 */ /* 0x000fe20000000000 */
[----:B------:R-:W-:Y:S01]  /*1ae00*/  IMAD.MOV.U32 R8, RZ, RZ, R10 ;  /* 0x000000ffff087224 */ /* 0x000fe200078e000a */
[----:B------:R-:W-:Y:S02]  /*1ae10*/  FSEL R29, R29, -INF , !P3 ;  /* 0xff8000001d1d7808 */ /* 0x000fe40005800000 */
[----:B------:R-:W-:Y:S02]  /*1ae20*/  IABS R7, R7 ;  /* 0x0000000700077213 */ /* 0x000fe40000000000 */
[----:B------:R-:W-:Y:S02]  /*1ae30*/  ISETP.GT.AND P3, PT, R102, R4, PT ;  /* 0x000000046600720c */ /* 0x000fe40003f64270 */
[----:B------:R-:W-:Y:S02]  /*1ae40*/  I2FP.F32.S32 R8, R8 ;  /* 0x0000000800087245 */ /* 0x000fe40000201400 */
[----:B------:R-:W-:Y:S02]  /*1ae50*/  I2FP.F32.S32 R7, R7 ;  /* 0x0000000700077245 */ /* 0x000fe40000201400 */
[----:B------:R-:W-:Y:S01]  /*1ae60*/  FSEL R30, R30, -INF , !P3 ;  /* 0xff8000001e1e7808 */ /* 0x000fe20005800000 */
[----:B------:R-:W-:Y:S01]  /*1ae70*/  FFMA.FTZ R32, R8, -UR6, R32 ;  /* 0x8000000608207c23 */ /* 0x000fe20008010020 */
[----:B------:R-:W-:Y:S01]  /*1ae80*/  ISETP.GT.AND P3, PT, R102, R6, PT ;  /* 0x000000066600720c */ /* 0x000fe20003f64270 */
[----:B------:R-:W-:Y:S01]  /*1ae90*/  FFMA.FTZ R33, R7, -UR6, R33 ;  /* 0x8000000607217c23 */ /* 0x000fe20008010021 */
[----:B------:R-:W-:Y:S01]  /*1aea0*/  IABS R5, R5 ;  /* 0x0000000500057213 */ /* 0x000fe20000000000 */
[----:B------:R-:W-:Y:S01]  /*1aeb0*/  VIADD R7, R104, 0xffffffe9 ;  /* 0xffffffe968077836 */ /* 0x000fe20000000000 */
[----:B------:R-:W-:Y:S02]  /*1aec0*/  FSEL R31, R31, -INF , !P3 ;  /* 0xff8000001f1f7808 */ /* 0x000fe40005800000 */
[----:B------:R-:W-:Y:S01]  /*1aed0*/  FSEL R185, R24, -INF , !P6 ;  /* 0xff80000018b97808 */ /* 0x000fe20007000000 */
[----:B------:R-:W-:Y:S01]  /*1aee0*/  IMAD.IADD R11, R221, 0x1, -R7 ;  /* 0x00000001dd0b7824 */ /* 0x000fe200078e0a07 */
[C---:B------:R-:W-:Y:S02]  /*1aef0*/  ISETP.GT.AND P3, PT, R2.reuse, R4, PT ;  /* 0x000000040200720c */ /* 0x040fe40003f64270 */
[----:B------:R-:W-:Y:S02]  /*1af00*/  ISETP.GT.AND P6, PT, R2, R6, PT ;  /* 0x000000060200720c */ /* 0x000fe40003fc4270 */
[----:B------:R-:W-:Y:S02]  /*1af10*/  I2FP.F32.S32 R5, R5 ;  /* 0x0000000500057245 */ /* 0x000fe40000201400 */
[----:B------:R-:W-:Y:S02]  /*1af20*/  I2FP.F32.S32 R8, R9 ;  /* 0x0000000900087245 */ /* 0x000fe40000201400 */
[----:B------:R-:W-:Y:S01]  /*1af30*/  FSEL R180, R25, -INF , !P1 ;  /* 0xff80000019b47808 */ /* 0x000fe20004800000 */
[----:B------:R-:W-:Y:S01]  /*1af40*/  FFMA.FTZ R35, R5, -UR6, R35 ;  /* 0x8000000605237c23 */ /* 0x000fe20008010023 */
[----:B------:R-:W-:Y:S01]  /*1af50*/  FSEL R245, R26, -INF , !P0 ;  /* 0xff8000001af57808 */ /* 0x000fe20004000000 */
[C---:B------:R-:W-:Y:S01]  /*1af60*/  VIADD R5, R104.reuse, 0xffffffe8 ;  /* 0xffffffe868057836 */ /* 0x040fe20000000000 */
[----:B------:R-:W-:Y:S01]  /*1af70*/  FSEL R251, R27, -INF , !P2 ;  /* 0xff8000001bfb7808 */ /* 0x000fe20005000000 */
[----:B------:R-:W-:Y:S01]  /*1af80*/  VIADD R26, R104, 0x1 ;  /* 0x00000001681a7836 */ /* 0x000fe20000000000 */
[----:B------:R-:W-:Y:S01]  /*1af90*/  FSEL R32, R32, -INF , !P3 ;  /* 0xff80000020207808 */ /* 0x000fe20005800000 */
[--C-:B------:R-:W-:Y:S01]  /*1afa0*/  IMAD.IADD R9, R224, 0x1, -R5.reuse ;  /* 0x00000001e0097824 */ /* 0x100fe200078e0a05 */
[----:B------:R-:W-:Y:S01]  /*1afb0*/  FSEL R33, R33, -INF , !P6 ;  /* 0xff80000021217808 */ /* 0x000fe20007000000 */
[----:B------:R-:W-:Y:S01]  /*1afc0*/  FFMA.FTZ R34, R8, -UR6, R34 ;  /* 0x8000000608227c23 */ /* 0x000fe20008010022 */
[C---:B------:R-:W-:Y:S01]  /*1afd0*/  ISETP.GT.AND P1, PT, R103.reuse, R4, PT ;  /* 0x000000046700720c */ /* 0x040fe20003f24270 */
[----:B------:R-:W-:Y:S01]  /*1afe0*/  IMAD.IADD R8, R222, 0x1, -R5 ;  /* 0x00000001de087824 */ /* 0x000fe200078e0a05 */
[C---:B------:R-:W-:Y:S02]  /*1aff0*/  ISETP.GE.AND P0, PT, R4.reuse, R225, PT ;  /* 0x000000e10400720c */ /* 0x040fe40003f06270 */
[C---:B------:R-:W-:Y:S02]  /*1b000*/  ISETP.GE.AND P2, PT, R4.reuse, R227, PT ;  /* 0x000000e30400720c */ /* 0x040fe40003f46270 */
        /* <DEDUP_REMOVED lines=9> */
[----:B------:R-:W-:Y:S01]  /*1b0a0*/  ISETP.GE.AND P1, PT, R6, R225, PT ;  /* 0x000000e10600720c */ /* 0x000fe20003f26270 */
[----:B------:R-:W-:Y:S01]  /*1b0b0*/  FFMA.FTZ R37, R4, -UR6, R37 ;  /* 0x8000000604257c23 */ /* 0x000fe20008010025 */
[----:B------:R-:W-:Y:S01]  /*1b0c0*/  IABS R8, R8 ;  /* 0x0000000800087213 */ /* 0x000fe20000000000 */
[----:B------:R-:W-:Y:S01]  /*1b0d0*/  VIADD R4, R0, 0x20 ;  /* 0x0000002000047836 */ /* 0x000fe20000000000 */
[----:B------:R-:W-:Y:S01]  /*1b0e0*/  FSEL R178, R28, -INF , !P0 ;  /* 0xff8000001cb27808 */ /* 0x000fe20004000000 */
[----:B------:R-:W-:Y:S01]  /*1b0f0*/  VIADD R28, R242, 0xb54cda56 ;  /* 0xb54cda56f21c7836 */ /* 0x000fe20000000000 */
[----:B------:R-:W-:Y:S02]  /*1b100*/  I2FP.F32.S32 R9, R9 ;  /* 0x0000000900097245 */ /* 0x000fe40000201400 */
[----:B------:R-:W-:Y:S02]  /*1b110*/  ISETP.GE.AND P0, PT, R6, R227, PT ;  /* 0x000000e30600720c */ /* 0x000fe40003f06270 */
[----:B------:R-:W-:Y:S01]  /*1b120*/  FSEL R110, R29, -INF , !P1 ;  /* 0xff8000001d6e7808 */ /* 0x000fe20004800000 */
[----:B------:R-:W-:Y:S01]  /*1b130*/  FFMA.FTZ R36, R9, -UR6, R36 ;  /* 0x8000000609247c23 */ /* 0x000fe20008010024 */
[----:B------:R-:W-:Y:S01]  /*1b140*/  I2FP.F32.S32 R8, R8 ;  /* 0x0000000800087245 */ /* 0x000fe20000201400 */
[--C-:B------:R-:W-:Y:S01]  /*1b150*/  IMAD.IADD R9, R222, 0x1, -R7.reuse ;  /* 0x00000001de097824 */ /* 0x100fe200078e0a07 */
[----:B------:R-:W-:Y:S01]  /*1b160*/  FSEL R244, R30, -INF , !P2 ;  /* 0xff8000001ef47808 */ /* 0x000fe20005000000 */
[----:B------:R-:W-:Y:S01]  /*1b170*/  IMAD.IADD R7, R223, 0x1, -R7 ;  /* 0x00000001df077824 */ /* 0x000fe200078e0a07 */
[----:B------:R-:W-:Y:S01]  /*1b180*/  ISETP.GE.AND P1, PT, R6, R226, PT ;  /* 0x000000e20600720c */ /* 0x000fe20003f26270 */
[----:B------:R-:W-:Y:S01]  /*1b190*/  FFMA.FTZ R38, R8, -UR6, R38 ;  /* 0x8000000608267c23 */ /* 0x000fe20008010026 */
[----:B------:R-:W-:Y:S01]  /*1b1a0*/  ISETP.GE.AND P2, PT, R6, R228, PT ;  /* 0x000000e40600720c */ /* 0x000fe20003f46270 */
[--C-:B------:R-:W-:Y:S01]  /*1b1b0*/  IMAD.IADD R8, R221, 0x1, -R5.reuse ;  /* 0x00000001dd087824 */ /* 0x100fe200078e0a05 */
[----:B------:R-:W-:Y:S01]  /*1b1c0*/  FSEL R240, R31, -INF , !P0 ;  /* 0xff8000001ff07808 */ /* 0x000fe20004000000 */
[----:B------:R-:W-:Y:S01]  /*1b1d0*/  IMAD.IADD R5, R223, 0x1, -R5 ;  /* 0x00000001df057824 */ /* 0x000fe200078e0a05 */
[----:B------:R-:W-:Y:S01]  /*1b1e0*/  ISETP.GT.AND P0, PT, R2, R4, PT ;  /* 0x000000040200720c */ /* 0x000fe20003f04270 */
[----:B------:R-:W-:Y:S01]  /*1b1f0*/  VIADD R6, R0, 0x21 ;  /* 0x0000002100067836 */ /* 0x000fe20000000000 */
[----:B------:R-:W-:Y:S01]  /*1b200*/  IABS R10, R9 ;  /* 0x00000009000a7213 */ /* 0x000fe20000000000 */
[C---:B------:R-:W-:Y:S01]  /*1b210*/  VIADD R29, R243.reuse, 0xed9eba14 ;  /* 0xed9eba14f31d7836 */ /* 0x040fe20000000000 */
[----:B------:R-:W-:Y:S01]  /*1b220*/  FSEL R36, R36, -INF , !P0 ;  /* 0xff80000024247808 */ /* 0x000fe20004000000 */
[----:B------:R-:W-:Y:S01]  /*1b230*/  VIADD R31, R242, 0xdaa66d2b ;  /* 0xdaa66d2bf21f7836 */ /* 0x000fe20000000000 */
[----:B------:R-:W-:Y:S01]  /*1b240*/  ISETP.GT.AND P0, PT, R2, R6, PT ;  /* 0x000000060200720c */ /* 0x000fe20003f04270 */
[----:B------:R-:W-:Y:S01]  /*1b250*/  VIADD R30, R243, 0xa9066899 ;  /* 0xa9066899f31e7836 */ /* 0x000fe20000000000 */
[----:B------:R-:W-:Y:S02]  /*1b260*/  IABS R9, R8 ;  /* 0x0000000800097213 */ /* 0x000fe40000000000 */
[----:B------:R-:W-:Y:S02]  /*1b270*/  I2FP.F32.S32 R10, R10 ;  /* 0x0000000a000a7245 */ /* 0x000fe40000201400 */
[----:B------:R-:W-:Y:S02]  /*1b280*/  FSEL R37, R37, -INF , !P0 ;  /* 0xff80000025257808 */ /* 0x000fe40004000000 */
[----:B------:R-:W-:Y:S01]  /*1b290*/  IABS R8, R11 ;  /* 0x0000000b00087213 */ /* 0x000fe20000000000 */
[----:B------:R-:W-:Y:S01]  /*1b2a0*/  FFMA.FTZ R39, R10, -UR6, R39 ;  /* 0x800000060a277c23 */ /* 0x000fe20008010027 */
[----:B------:R-:W-:Y:S02]  /*1b2b0*/  ISETP.GT.AND P0, PT, R103, R4, PT ;  /* 0x000000046700720c */ /* 0x000fe40003f04270 */
[----:B------:R-:W-:Y:S02]  /*1b2c0*/  I2FP.F32.S32 R9, R9 ;  /* 0x0000000900097245 */ /* 0x000fe40000201400 */
[----:B------:R-:W-:Y:S02]  /*1b2d0*/  I2FP.F32.S32 R8, R8 ;  /* 0x0000000800087245 */ /* 0x000fe40000201400 */
[----:B------:R-:W-:Y:S01]  /*1b2e0*/  FSEL R38, R38, -INF , !P0 ;  /* 0xff80000026267808 */ /* 0x000fe20004000000 */
[----:B------:R-:W-:Y:S01]  /*1b2f0*/  FFMA.FTZ R40, R9, -UR6, R40 ;  /* 0x8000000609287c23 */ /* 0x000fe20008010028 */
[----:B------:R-:W-:Y:S01]  /*1b300*/  ISETP.GT.AND P0, PT, R103, R6, PT ;  /* 0x000000066700720c */ /* 0x000fe20003f04270 */
[----:B------:R-:W-:Y:S01]  /*1b310*/  VIADD R9, R104, 0xfffffff0 ;  /* 0xfffffff068097836 */ /* 0x000fe20000000000 */
[----:B------:R-:W-:Y:S01]  /*1b320*/  FSEL R239, R32, -INF , !P3 ;  /* 0xff80000020ef7808 */ /* 0x000fe20005800000 */
[----:B------:R-:W-:Y:S01]  /*1b330*/  FFMA.FTZ R41, R8, -UR6, R41 ;  /* 0x8000000608297c23 */ /* 0x000fe20008010029 */
[----:B------:R-:W-:Y:S01]  /*1b340*/  FSEL R39, R39, -INF , !P0 ;  /* 0xff80000027277808 */ /* 0x000fe20004000000 */
[--C-:B------:R-:W-:Y:S01]  /*1b350*/  IMAD.IADD R11, R223, 0x1, -R9.reuse ;  /* 0x00000001df0b7824 */ /* 0x100fe200078e0a09 */
[C---:B------:R-:W-:Y:S01]  /*1b360*/  ISETP.GT.AND P0, PT, R101.reuse, R4, PT ;  /* 0x000000046500720c */ /* 0x040fe20003f04270 */
[----:B------:R-:W-:Y:S01]  /*1b370*/  VIADD R8, R104, 0xfffffff1 ;  /* 0xfffffff168087836 */ /* 0x000fe20000000000 */
[----:B------:R-:W-:Y:S01]  /*1b380*/  ISETP.GT.AND P3, PT, R101, R6, PT ;  /* 0x000000066500720c */ /* 0x000fe20003f64270 */
[----:B------:R-:W-:Y:S01]  /*1b390*/  VIADD R32, R242, 0x78dde6e4 ;  /* 0x78dde6e4f2207836 */ /* 0x000fe20000000000 */
[----:B------:R-:W-:Y:S01]  /*1b3a0*/  IABS R5, R5 ;  /* 0x0000000500057213 */ /* 0x000fe20000000000 */
[----:B------:R-:W-:Y:S01]  /*1b3b0*/  IMAD.IADD R12, R223, 0x1, -R8 ;  /* 0x00000001df0c7824 */ /* 0x000fe200078e0a08 */
[----:B------:R-:W-:Y:S01]  /*1b3c0*/  FSEL R238, R33, -INF , !P1 ;  /* 0xff80000021ee7808 */ /* 0x000fe20004800000 */
[C---:B------:R-:W-:Y:S01]  /*1b3d0*/  VIADD R33, R243.reuse, 0x76cf5d0a ;  /* 0x76cf5d0af3217836 */ /* 0x040fe20000000000 */
[----:B------:R-:W-:Y:S01]  /*1b3e0*/  FSEL R246, R34, -INF , !P6 ;  /* 0xff80000022f67808 */ /* 0x000fe20007000000 */
[----:B------:R-:W-:Y:S01]  /*1b3f0*/  VIADD R34, R243, 0x32370b8f ;  /* 0x32370b8ff3227836 */ /* 0x000fe20000000000 */
[----:B------:R-:W-:Y:S01]  /*1b400*/  FSEL R249, R35, -INF , !P2 ;  /* 0xff80000023f97808 */ /* 0x000fe20005000000 */
[----:B------:R-:W-:Y:S01]  /*1b410*/  VIADD R35, R243, 0x646e171e ;  /* 0x646e171ef3237836 */ /* 0x000fe20000000000 */
[----:B------:R-:W-:Y:S02]  /*1b420*/  FSEL R40, R40, -INF , !P0 ;  /* 0xff80000028287808 */ /* 0x000fe40004000000 */
[----:B------:R-:W-:Y:S02]  /*1b430*/  I2FP.F32.S32 R5, R5 ;  /* 0x0000000500057245 */ /* 0x000fe40000201400 */
[----:B------:R-:W-:Y:S02]  /*1b440*/  FSEL R41, R41, -INF , !P3 ;  /* 0xff80000029297808 */ /* 0x000fe40005800000 */
[----:B------:R-:W-:Y:S01]  /*1b450*/  ISETP.GT.AND P1, PT, R102, R4, PT ;  /* 0x000000046600720c */ /* 0x000fe20003f24270 */
[----:B------:R-:W-:Y:S01]  /*1b460*/  FFMA.FTZ R42, R5, -UR6, R42 ;  /* 0x80000006052a7c23 */ /* 0x000fe2000801002a */
[C---:B------:R-:W-:Y:S01]  /*1b470*/  ISETP.GE.AND P6, PT, R4.reuse, R226, PT ;  /* 0x000000e20400720c */ /* 0x040fe20003fc6270 */
[C---:B------:R-:W-:Y:S01]  /*1b480*/  IMAD.IADD R5, R221.reuse, 0x1, -R8 ;  /* 0x00000001dd057824 */ /* 0x040fe200078e0a08 */
[C---:B------:R-:W-:Y:S02]  /*1b490*/  ISETP.GE.AND P2, PT, R4.reuse, R228, PT ;  /* 0x000000e40400720c */ /* 0x040fe40003f46270 */
[C---:B------:R-:W-:Y:S02]  /*1b4a0*/  ISETP.GE.AND P0, PT, R4.reuse, R225, PT ;  /* 0x000000e10400720c */ /* 0x040fe40003f06270 */
[----:B------:R-:W-:Y:S01]  /*1b4b0*/  ISETP.GE.AND P3, PT, R4, R227, PT ;  /* 0x000000e30400720c */ /* 0x000fe20003f66270 */
[----:B------:R-:W-:Y:S01]  /*1b4c0*/  IMAD.IADD R4, R221, 0x1, -R9 ;  /* 0x00000001dd047824 */ /* 0x000fe200078e0a09 */
[----:B------:R-:W-:Y:S02]  /*1b4d0*/  IABS R13, R7 ;  /* 0x00000007000d7213 */ /* 0x000fe40000000000 */
[----:B------:R-:W-:Y:S02]  /*1b4e0*/  IABS R7, R11 ;  /* 0x0000000b00077213 */ /* 0x000fe40000000000 */
[----:B------:R-:W-:Y:S01]  /*1b4f0*/  IABS R4, R4 ;  /* 0x0000000400047213 */ /* 0x000fe20000000000 */
[----:B------:R-:W-:Y:S01]  /*1b500*/  IMAD.MOV.U32 R11, RZ, RZ, R13 ;  /* 0x000000ffff0b7224 */ /* 0x000fe200078e000d */
[----:B------:R-:W-:Y:S02]  /*1b510*/  IABS R10, R5 ;  /* 0x00000005000a7213 */ /* 0x000fe40000000000 */
[----:B------:R-:W-:Y:S01]  /*1b520*/  FSEL R42, R42, -INF , !P1 ;  /* 0xff8000002a2a7808 */ /* 0x000fe20004800000 */
[----:B------:R-:W-:Y:S01]  /*1b530*/  IMAD.MOV.U32 R5, RZ, RZ, R4 ;  /* 0x000000ffff057224 */ /* 0x000fe200078e0004 */
[----:B------:R-:W-:Y:S02]  /*1b540*/  IABS R4, R12 ;  /* 0x0000000c00047213 */ /* 0x000fe40000000000 */
[----:B------:R-:W-:Y:S02]  /*1b550*/  I2FP.F32.S32 R12, R11 ;  /* 0x0000000b000c7245 */ /* 0x000fe40000201400 */
[----:B------:R-:W-:Y:S01]  /*1b560*/  I2FP.F32.S32 R11, R5 ;  /* 0x00000005000b7245 */ /* 0x000fe20000201400 */
[----:B------:R-:W-:Y:S01]  /*1b570*/  IMAD.MOV.U32 R5, RZ, RZ, R7 ;  /* 0x000000ffff057224 */ /* 0x000fe200078e0007 */
[----:B------:R-:W-:Y:S01]  /*1b580*/  I2FP.F32.S32 R4, R4 ;  /* 0x0000000400047245 */ /* 0x000fe20000201400 */
[----:B------:R-:W-:Y:S01]  /*1b590*/  VIADD R7, R0, 0x29 ;  /* 0x0000002900077836 */ /* 0x000fe20000000000 */
[----:B------:R-:W-:Y:S01]  /*1b5a0*/  ISETP.GT.AND P1, PT, R102, R6, PT ;  /* 0x000000066600720c */ /* 0x000fe20003f24270 */
[----:B------:R-:W-:Y:S01]  /*1b5b0*/  FFMA.FTZ R44, R11, -UR6, R44 ;  /* 0x800000060b2c7c23 */ /* 0x000fe2000801002c */
[----:B------:R-:W-:Y:S01]  /*1b5c0*/  I2FP.F32.S32 R5, R5 ;  /* 0x0000000500057245 */ /* 0x000fe20000201400 */
[----:B------:R-:W-:Y:S01]  /*1b5d0*/  FFMA.FTZ R43, R12, -UR6, R43 ;  /* 0x800000060c2b7c23 */ /* 0x000fe2000801002b */
[----:B------:R-:W-:Y:S01]  /*1b5e0*/  I2FP.F32.S32 R10, R10 ;  /* 0x0000000a000a7245 */ /* 0x000fe20000201400 */
[----:B------:R-:W-:Y:S01]  /*1b5f0*/  IMAD.IADD R11, R224, 0x1, -R8 ;  /* 0x00000001e00b7824 */ /* 0x000fe200078e0a08 */
[----:B------:R-:W-:Y:S01]  /*1b600*/  FSEL R237, R36, -INF , !P6 ;  /* 0xff80000024ed7808 */ /* 0x000fe20007000000 */
[----:B------:R-:W-:Y:S01]  /*1b610*/  FFMA.FTZ R46, R5, -UR6, R46 ;  /* 0x80000006052e7c23 */ /* 0x000fe2000801002e */
[----:B------:R-:W-:Y:S01]  /*1b620*/  FSEL R43, R43, -INF , !P1 ;  /* 0xff8000002b2b7808 */ /* 0x000fe20004800000 */
[----:B------:R-:W-:Y:S01]  /*1b630*/  IMAD.IADD R5, R224, 0x1, -R9 ;  /* 0x00000001e0057824 */ /* 0x000fe200078e0a09 */
[----:B------:R-:W-:Y:S01]  /*1b640*/  ISETP.GE.AND P1, PT, R6, R226, PT ;  /* 0x000000e20600720c */ /* 0x000fe20003f26270 */
[----:B------:R-:W-:Y:S01]  /*1b650*/  FFMA.FTZ R47, R4, -UR6, R47 ;  /* 0x80000006042f7c23 */ /* 0x000fe2000801002f */
[----:B------:R-:W-:Y:S01]  /*1b660*/  ISETP.GE.AND P6, PT, R6, R228, PT ;  /* 0x000000e40600720c */ /* 0x000fe20003fc6270 */
[----:B------:R-:W-:Y:S01]  /*1b670*/  VIADD R4, R0, 0x28 ;  /* 0x0000002800047836 */ /* 0x000fe20000000000 */
[----:B------:R-:W-:Y:S01]  /*1b680*/  FSEL R236, R37, -INF , !P1 ;  /* 0xff80000025ec7808 */ /* 0x000fe20004800000 */
[----:B------:R-:W-:Y:S01]  /*1b690*/  FFMA.FTZ R45, R10, -UR6, R45 ;  /* 0x800000060a2d7c23 */ /* 0x000fe2000801002d */
[----:B------:R-:W-:Y:S01]  /*1b6a0*/  IABS R10, R5 ;  /* 0x00000005000a7213 */ /* 0x000fe20000000000 */
[----:B------:R-:W-:Y:S01]  /*1b6b0*/  IMAD.MOV.U32 R37, RZ, RZ, R179 ;  /* 0x000000ffff257224 */ /* 0x000fe200078e00b3 */
[----:B------:R-:W-:Y:S01]  /*1b6c0*/  ISETP.GT.AND P1, PT, R101, R4, PT ;  /* 0x000000046500720c */ /* 0x000fe20003f24270 */
[----:B------:R-:W-:Y:S01]  /*1b6d0*/  VIADD R36, R242, 0x1715609d ;  /* 0x1715609df2247836 */ /* 0x000fe20000000000 */
[----:B------:R-:W-:Y:S01]  /*1b6e0*/  IABS R5, R11 ;  /* 0x0000000b00057213 */ /* 0x000fe20000000000 */
[----:B------:R-:W-:Y:S01]  /*1b6f0*/  IMAD.IADD R8, R222, 0x1, -R8 ;  /* 0x00000001de087824 */ /* 0x000fe200078e0a08 */
[----:B---3--:R-:W-:Y:S02]  /*1b700*/  FSEL R213, R38, -INF , !P2 ;  /* 0xff80000026d57808 */ /* 0x008fe40005000000 */
[----:B------:R-:W-:Y:S01]  /*1b710*/  FSEL R219, R39, -INF , !P6 ;  /* 0xff80000027db7808 */ /* 0x000fe20007000000 */
[----:B------:R-:W3:Y:S01]  /*1b720*/  LDL R38, [R1+0x38] ;  /* 0x0000380001267983 */ /* 0x000ee20000100800 */
[----:B------:R-:W-:Y:S02]  /*1b730*/  FSEL R44, R44, -INF , !P1 ;  /* 0xff8000002c2c7808 */ /* 0x000fe40004800000 */
[----:B------:R-:W-:Y:S01]  /*1b740*/  I2FP.F32.S32 R10, R10 ;  /* 0x0000000a000a7245 */ /* 0x000fe20000201400 */
[----:B------:R1:W-:Y:S01]  /*1b750*/  STL [R1+0xac], R223 ;  /* 0x0000acdf01007387 */ /* 0x0003e20000100800 */
[----:B------:R-:W-:Y:S02]  /*1b760*/  I2FP.F32.S32 R5, R5 ;  /* 0x0000000500057245 */ /* 0x000fe40000201400 */
[-C--:B------:R-:W-:Y:S01]  /*1b770*/  ISETP.GT.AND P2, PT, R101, R7.reuse, PT ;  /* 0x000000076500720c */ /* 0x080fe20003f44270 */
[----:B------:R-:W-:Y:S01]  /*1b780*/  FFMA.FTZ R48, R10, -UR6, R48 ;  /* 0x800000060a307c23 */ /* 0x000fe20008010030 */
[CC--:B------:R-:W-:Y:S01]  /*1b790*/  ISETP.GT.AND P6, PT, R102.reuse, R4.reuse, PT ;  /* 0x000000046600720c */ /* 0x0c0fe20003fc4270 */
[----:B------:R-:W-:Y:S01]  /*1b7a0*/  FFMA.FTZ R49, R5, -UR6, R49 ;  /* 0x8000000605317c23 */ /* 0x000fe20008010031 */
[----:B------:R-:W-:Y:S01]  /*1b7b0*/  ISETP.GT.AND P1, PT, R102, R7, PT ;  /* 0x000000076600720c */ /* 0x000fe20003f24270 */
[----:B------:R-:W-:Y:S01]  /*1b7c0*/  VIADD R5, R104, 0xfffffff9 ;  /* 0xfffffff968057836 */ /* 0x000fe20000000000 */
[----:B------:R-:W-:Y:S02]  /*1b7d0*/  FSEL R45, R45, -INF , !P2 ;  /* 0xff8000002d2d7808 */ /* 0x000fe40005000000 */
[----:B------:R-:W-:Y:S01]  /*1b7e0*/  FSEL R46, R46, -INF , !P6 ;  /* 0xff8000002e2e7808 */ /* 0x000fe20007000000 */
[----:B------:R-:W-:Y:S01]  /*1b7f0*/  IMAD.IADD R10, R224, 0x1, -R5 ;  /* 0x00000001e00a7824 */ /* 0x000fe200078e0a05 */
[----:B------:R-:W-:Y:S02]  /*1b800*/  FSEL R47, R47, -INF , !P1 ;  /* 0xff8000002f2f7808 */ /* 0x000fe40004800000 */
[----:B------:R-:W-:Y:S02]  /*1b810*/  FSEL R40, R40, -INF , !P0 ;  /* 0xff80000028287808 */ /* 0x000fe40004000000 */
[C---:B------:R-:W-:Y:S02]  /*1b820*/  ISETP.GE.AND P2, PT, R6.reuse, R225, PT ;  /* 0x000000e10600720c */ /* 0x040fe40003f46270 */
[----:B------:R-:W-:Y:S01]  /*1b830*/  ISETP.GE.AND P6, PT, R6, R227, PT ;  /* 0x000000e30600720c */ /* 0x000fe20003fc6270 */
[----:B------:R-:W-:Y:S01]  /*1b840*/  VIADD R6, R104, 0xfffffff8 ;  /* 0xfffffff868067836 */ /* 0x000fe20000000000 */
[CC--:B------:R-:W-:Y:S02]  /*1b850*/  ISETP.GT.AND P1, PT, R2.reuse, R4.reuse, PT ;  /* 0x000000040200720c */ /* 0x0c0fe40003f24270 */
[----:B------:R-:W-:Y:S01]  /*1b860*/  ISETP.GT.AND P0, PT, R2, R7, PT ;  /* 0x000000070200720c */ /* 0x000fe20003f04270 */
[--C-:B------:R-:W-:Y:S01]  /*1b870*/  IMAD.IADD R11, R222, 0x1, -R6.reuse ;  /* 0x00000001de0b7824 */ /* 0x100fe200078e0a06 */
[----:B------:R-:W-:Y:S02]  /*1b880*/  FSEL R41, R41, -INF , !P2 ;  /* 0xff80000029297808 */ /* 0x000fe40005000000 */
[----:B------:R-:W-:Y:S02]  /*1b890*/  FSEL R42, R42, -INF , !P3 ;  /* 0xff8000002a2a7808 */ /* 0x000fe40005800000 */
[----:B------:R-:W-:Y:S02]  /*1b8a0*/  FSEL R230, R43, -INF , !P6 ;  /* 0xff8000002be67808 */ /* 0x000fe40007000000 */
[----:B------:R-:W-:Y:S02]  /*1b8b0*/  FSEL R48, R48, -INF , !P1 ;  /* 0xff80000030307808 */ /* 0x000fe40004800000 */
[----:B------:R-:W-:Y:S02]  /*1b8c0*/  FSEL R49, R49, -INF , !P0 ;  /* 0xff80000031317808 */ /* 0x000fe40004000000 */
[----:B------:R-:W-:Y:S02]  /*1b8d0*/  ISETP.GT.AND P2, PT, R103, R4, PT ;  /* 0x000000046700720c */ /* 0x000fe40003f44270 */
[C---:B------:R-:W-:Y:S02]  /*1b8e0*/  ISETP.GE.AND P3, PT, R4.reuse, R225, PT ;  /* 0x000000e10400720c */ /* 0x040fe40003f66270 */
[C---:B------:R-:W-:Y:S02]  /*1b8f0*/  ISETP.GE.AND P6, PT, R4.reuse, R227, PT ;  /* 0x000000e30400720c */ /* 0x040fe40003fc6270 */
[C---:B------:R-:W-:Y:S02]  /*1b900*/  ISETP.GE.AND P1, PT, R4.reuse, R226, PT ;  /* 0x000000e20400720c */ /* 0x040fe40003f26270 */
[----:B------:R-:W-:Y:S01]  /*1b910*/  ISETP.GE.AND P0, PT, R4, R228, PT ;  /* 0x000000e40400720c */ /* 0x000fe20003f06270 */
[----:B------:R-:W-:Y:S01]  /*1b920*/  IMAD.IADD R4, R222, 0x1, -R9 ;  /* 0x00000001de047824 */ /* 0x000fe200078e0a09 */
[----:B------:R-:W-:Y:S01]  /*1b930*/  IABS R12, R8 ;  /* 0x00000008000c7213 */ /* 0x000fe20000000000 */
[----:B------:R-:W-:Y:S01]  /*1b940*/  IMAD.IADD R9, R224, 0x1, -R6 ;  /* 0x00000001e0097824 */ /* 0x000fe200078e0a06 */
[----:B------:R-:W-:Y:S02]  /*1b950*/  IABS R8, R11 ;  /* 0x0000000b00087213 */ /* 0x000fe40000000000 */
[----:B------:R-:W-:Y:S01]  /*1b960*/  IABS R13, R4 ;  /* 0x00000004000d7213 */ /* 0x000fe20000000000 */
[----:B------:R-:W-:Y:S01]  /*1b970*/  IMAD.MOV.U32 R11, RZ, RZ, R12 ;  /* 0x000000ffff0b7224 */ /* 0x000fe200078e000c */
[----:B------:R-:W-:Y:S02]  /*1b980*/  IABS R4, R10 ;  /* 0x0000000a00047213 */ /* 0x000fe40000000000 */
[----:B------:R-:W-:Y:S01]  /*1b990*/  IABS R9, R9 ;  /* 0x0000000900097213 */ /* 0x000fe20000000000 */
        /* <DEDUP_REMOVED lines=10> */
[----:B------:R-:W-:Y:S01]  /*1ba40*/  IMAD.MOV.U32 R46, RZ, RZ, R194 ;  /* 0x000000ffff2e7224 */ /* 0x000fe200078e00c2 */
[----:B------:R-:W-:Y:S01]  /*1ba50*/  FSEL R44, R44, -INF , !P3 ;  /* 0xff8000002c2c7808 */ /* 0x000fe20005800000 */
[----:B------:R-:W-:Y:S01]  /*1ba60*/  FFMA.FTZ R53, R4, -UR6, R53 ;  /* 0x8000000604357c23 */ /* 0x000fe20008010035 */
[----:B------:R-:W-:Y:S01]  /*1ba70*/  FSEL R50, R50, -INF , !P2 ;  /* 0xff80000032327808 */ /* 0x000fe20005000000 */
[C---:B------:R-:W-:Y:S01]  /*1ba80*/  VIADD R4, R0.reuse, 0x30 ;  /* 0x0000003000047836 */ /* 0x040fe20000000000 */
[----:B------:R-:W-:Y:S01]  /*1ba90*/  ISETP.GT.AND P2, PT, R103, R7, PT ;  /* 0x000000076700720c */ /* 0x000fe20003f44270 */
[----:B------:R-:W-:Y:S01]  /*1baa0*/  VIADD R9, R0, 0x31 ;  /* 0x0000003100097836 */ /* 0x000fe20000000000 */
[----:B------:R-:W-:Y:S01]  /*1bab0*/  ISETP.GE.AND P3, PT, R7, R227, PT ;  /* 0x000000e30700720c */ /* 0x000fe20003f66270 */
[--C-:B------:R-:W-:Y:S01]  /*1bac0*/  IMAD.IADD R0, R221, 0x1, -R5.reuse ;  /* 0x00000001dd007824 */ /* 0x100fe200078e0a05 */
[----:B------:R-:W-:Y:S01]  /*1bad0*/  FSEL R51, R51, -INF , !P2 ;  /* 0xff80000033337808 */ /* 0x000fe20005000000 */
[----:B------:R-:W-:Y:S01]  /*1bae0*/  FFMA.FTZ R54, R8, -UR6, R54 ;  /* 0x8000000608367c23 */ /* 0x000fe20008010036 */
[----:B------:R-:W-:Y:S01]  /*1baf0*/  ISETP.GE.AND P2, PT, R7, R225, PT ;  /* 0x000000e10700720c */ /* 0x000fe20003f46270 */
[--C-:B------:R-:W-:Y:S01]  /*1bb00*/  IMAD.IADD R8, R222, 0x1, -R5.reuse ;  /* 0x00000001de087824 */ /* 0x100fe200078e0a05 */
[C---:B------:R-:W-:Y:S01]  /*1bb10*/  ISETP.GT.AND P6, PT, R2.reuse, R9, PT ;  /* 0x000000090200720c */ /* 0x040fe20003fc4270 */
[----:B------:R-:W-:Y:S01]  /*1bb20*/  IMAD.IADD R5, R223, 0x1, -R5 ;  /* 0x00000001df057824 */ /* 0x000fe200078e0a05 */
[----:B------:R-:W-:Y:S02]  /*1bb30*/  FSEL R45, R45, -INF , !P2 ;  /* 0xff8000002d2d7808 */ /* 0x000fe40005000000 */
[----:B------:R-:W-:Y:S02]  /*1bb40*/  ISETP.GT.AND P2, PT, R2, R4, PT ;  /* 0x000000040200720c */ /* 0x000fe40003f44270 */
[----:B------:R-:W-:Y:S02]  /*1bb50*/  FSEL R53, R53, -INF , !P6 ;  /* 0xff80000035357808 */ /* 0x000fe40007000000 */
[----:B------:R-:W-:Y:S02]  /*1bb60*/  FSEL R52, R52, -INF , !P2 ;  /* 0xff80000034347808 */ /* 0x000fe40005000000 */
[----:B------:R-:W-:Y:S02]  /*1bb70*/  IABS R8, R8 ;  /* 0x0000000800087213 */ /* 0x000fe40000000000 */
[C---:B------:R-:W-:Y:S02]  /*1bb80*/  ISETP.GE.AND P2, PT, R7.reuse, R226, PT ;  /* 0x000000e20700720c */ /* 0x040fe40003f46270 */
[----:B------:R-:W-:Y:S01]  /*1bb90*/  ISETP.GE.AND P6, PT, R7, R228, PT ;  /* 0x000000e40700720c */ /* 0x000fe20003fc6270 */
[--C-:B------:R-:W-:Y:S01]  /*1bba0*/  IMAD.IADD R7, R221, 0x1, -R6.reuse ;  /* 0x00000001dd077824 */ /* 0x100fe200078e0a06 */
[----:B------:R-:W-:Y:S01]  /*1bbb0*/  I2FP.F32.S32 R8, R8 ;  /* 0x0000000800087245 */ /* 0x000fe20000201400 */
[----:B------:R-:W-:Y:S01]  /*1bbc0*/  IMAD.IADD R6, R223, 0x1, -R6 ;  /* 0x00000001df067824 */ /* 0x000fe200078e0a06 */
[----:B------:R-:W-:Y:S02]  /*1bbd0*/  FSEL R208, R49, -INF , !P2 ;  /* 0xff80000031d07808 */ /* 0x000fe40005000000 */
[----:B------:R-:W-:Y:S01]  /*1bbe0*/  IABS R10, R7 ;  /* 0x00000007000a7213 */ /* 0x000fe20000000000 */
[----:B------:R-:W-:Y:S01]  /*1bbf0*/  FFMA.FTZ R55, R8, -UR6, R55 ;  /* 0x8000000608377c23 */ /* 0x000fe20008010037 */
[----:B------:R-:W-:Y:S02]  /*1bc00*/  IABS R8, R0 ;  /* 0x0000000000087213 */ /* 0x000fe40000000000 */
[----:B------:R-:W-:Y:S01]  /*1bc10*/  IABS R7, R5 ;  /* 0x0000000500077213 */ /* 0x000fe20000000000 */
[----:B------:R-:W-:Y:S01]  /*1bc20*/  IMAD.MOV.U32 R0, RZ, RZ, R10 ;  /* 0x000000ffff007224 */ /* 0x000fe200078e000a */
[----:B------:R-:W-:Y:S01]  /*1bc30*/  IABS R6, R6 ;  /* 0x0000000600067213 */ /* 0x000fe20000000000 */
[----:B------:R-:W-:Y:S01]  /*1bc40*/  IMAD.MOV.U32 R5, RZ, RZ, R8 ;  /* 0x000000ffff057224 */ /* 0x000fe200078e0008 */
[----:B------:R-:W-:Y:S02]  /*1bc50*/  ISETP.GT.AND P2, PT, R101, R9, PT ;  /* 0x000000096500720c */ /* 0x000fe40003f44270 */
[----:B------:R-:W-:Y:S02]  /*1bc60*/  I2FP.F32.S32 R0, R0 ;  /* 0x0000000000007245 */ /* 0x000fe40000201400 */
[----:B------:R-:W-:Y:S02]  /*1bc70*/  I2FP.F32.S32 R5, R5 ;  /* 0x0000000500057245 */ /* 0x000fe40000201400 */
[----:B------:R-:W-:Y:S01]  /*1bc80*/  I2FP.F32.S32 R6, R6 ;  /* 0x0000000600067245 */ /* 0x000fe20000201400 */
[----:B------:R-:W-:Y:S01]  /*1bc90*/  FFMA.FTZ R56, R0, -UR6, R56 ;  /* 0x8000000600387c23 */ /* 0x000fe20008010038 */
[----:B------:R-:W-:Y:S01]  /*1bca0*/  FSEL R209, R48, -INF , !P1 ;  /* 0xff80000030d17808 */ /* 0x000fe20004800000 */
[----:B------:R-:W-:Y:S01]  /*1bcb0*/  IMAD.IADD R0, R221, 0x1, -R104 ;  /* 0x00000001dd007824 */ /* 0x000fe200078e0a68 */
[----:B------:R-:W-:Y:S01]  /*1bcc0*/  I2FP.F32.S32 R7, R7 ;  /* 0x0000000700077245 */ /* 0x000fe20000201400 */
[----:B------:R-:W-:Y:S01]  /*1bcd0*/  FFMA.FTZ R57, R5, -UR6, R57 ;  /* 0x8000000605397c23 */ /* 0x000fe20008010039 */
[----:B------:R-:W-:Y:S01]  /*1bce0*/  ISETP.GT.AND P1, PT, R101, R4, PT ;  /* 0x000000046500720c */ /* 0x000fe20003f24270 */
[----:B------:R-:W-:Y:S01]  /*1bcf0*/  IMAD.IADD R5, R221, 0x1, -R26 ;  /* 0x00000001dd057824 */ /* 0x000fe200078e0a1a */
[----:B------:R-:W-:Y:S01]  /*1bd00*/  IABS R0, R0 ;  /* 0x0000000000007213 */ /* 0x000fe20000000000 */
[----:B------:R-:W-:Y:S01]  /*1bd10*/  FFMA.FTZ R58, R6, -UR6, R58 ;  /* 0x80000006063a7c23 */ /* 0x000fe2000801003a */
[----:B------:R-:W-:Y:S01]  /*1bd20*/  FSEL R50, R50, -INF , !P0 ;  /* 0xff80000032327808 */ /* 0x000fe20004000000 */
[----:B------:R-:W-:Y:S01]  /*1bd30*/  FFMA.FTZ R59, R7, -UR6, R59 ;  /* 0x80000006073b7c23 */ /* 0x000fe2000801003b */
[----:B------:R-:W-:Y:S02]  /*1bd40*/  I2FP.F32.S32 R6, R0 ;  /* 0x0000000000067245 */ /* 0x000fe40000201400 */
[----:B------:R-:W-:Y:S01]  /*1bd50*/  IABS R0, R5 ;  /* 0x0000000500007213 */ /* 0x000fe20000000000 */
[----:B------:R-:W-:Y:S01]  /*1bd60*/  IMAD.IADD R5, R223, 0x1, -R104 ;  /* 0x00000001df057824 */ /* 0x000fe200078e0a68 */
[----:B------:R-:W-:Y:S01]  /*1bd70*/  FSEL R27, R57, -INF , !P2 ;  /* 0xff800000391b7808 */ /* 0x000fe20005000000 */
[----:B------:R-:W-:Y:S01]  /*1bd80*/  FFMA.FTZ R60, R6, -UR6, R60 ;  /* 0x80000006063c7c23 */ /* 0x000fe2000801003c */
[----:B------:R-:W-:Y:S01]  /*1bd90*/  I2FP.F32.S32 R6, R0 ;  /* 0x0000000000067245 */ /* 0x000fe20000201400 */
[----:B------:R-:W-:Y:S01]  /*1bda0*/  IMAD.MOV.U32 R57, RZ, RZ, R182 ;  /* 0x000000ffff397224 */ /* 0x000fe200078e00b6 */
[----:B------:R-:W-:Y:S01]  /*1bdb0*/  IABS R0, R5 ;  /* 0x0000000500007213 */ /* 0x000fe20000000000 */
[----:B------:R-:W-:Y:S01]  /*1bdc0*/  IMAD.IADD R5, R223, 0x1, -R26 ;  /* 0x00000001df057824 */ /* 0x000fe200078e0a1a */
[----:B------:R-:W-:Y:S01]  /*1bdd0*/  ISETP.GT.AND P0, PT, R101, R14, PT ;  /* 0x0000000e6500720c */ /* 0x000fe20003f04270 */
[----:B-1----:R-:W3:Y:S01]  /*1bde0*/  LDL R223, [R1+0x2c] ;  /* 0x00002c0001df7983 */ /* 0x002ee20000100800 */
[----:B------:R-:W-:Y:S01]  /*1bdf0*/  I2FP.F32.S32 R0, R0 ;  /* 0x0000000000007245 */ /* 0x000fe20000201400 */
[----:B------:R-:W-:Y:S01]  /*1be00*/  FFMA.FTZ R61, R6, -UR6, R61 ;  /* 0x80000006063d7c23 */ /* 0x000fe2000801003d */
[----:B------:R-:W-:Y:S01]  /*1be10*/  IABS R5, R5 ;  /* 0x0000000500057213 */ /* 0x000fe20000000000 */
[----:B------:R-:W-:Y:S01]  /*1be20*/  STL [R1+0xb0], R224 ;  /* 0x0000b0e001007387 */ /* 0x000fe20000100800 */
[----:B------:R-:W-:Y:S01]  /*1be30*/  ISETP.GT.AND P2, PT, R102, R109, PT ;  /* 0x0000006d6600720c */ /* 0x000fe20003f44270 */
[----:B------:R-:W-:Y:S01]  /*1be40*/  FFMA.FTZ R62, R0, -UR6, R62 ;  /* 0x80000006003e7c23 */ /* 0x000fe2000801003e */
[----:B------:R-:W-:Y:S01]  /*1be50*/  FSEL R56, R56, -INF , !P1 ;  /* 0xff80000038387808 */ /* 0x000fe20004800000 */
[----:B------:R-:W-:Y:S01]  /*1be60*/  IMAD.MOV.U32 R6, RZ, RZ, R5 ;  /* 0x000000ffff067224 */ /* 0x000fe200078e0005 */
[----:B------:R-:W-:Y:S02]  /*1be70*/  ISETP.GT.AND P1, PT, R102, R9, PT ;  /* 0x000000096600720c */ /* 0x000fe40003f24270 */
[----:B------:R-:W-:Y:S02]  /*1be80*/  FSEL R62, R62, -INF , !P2 ;  /* 0xff8000003e3e7808 */ /* 0x000fe40005000000 */
[----:B------:R-:W-:Y:S02]  /*1be90*/  I2FP.F32.S32 R0, R6 ;  /* 0x0000000600007245 */ /* 0x000fe40000201400 */
[----:B------:R-:W-:Y:S02]  /*1bea0*/  FSEL R61, R61, -INF , !P0 ;  /* 0xff8000003d3d7808 */ /* 0x000fe40004000000 */
[----:B------:R-:W-:Y:S01]  /*1beb0*/  ISETP.GT.AND P0, PT, R2, R109, PT ;  /* 0x0000006d0200720c */ /* 0x000fe20003f04270 */
[----:B------:R-:W-:Y:S01]  /*1bec0*/  FFMA.FTZ R63, R0, -UR6, R63 ;  /* 0x80000006003f7c23 */ /* 0x000fe2000801003f */
[----:B------:R-:W-:Y:S01]  /*1bed0*/  ISETP.GT.AND P2, PT, R2, R14, PT ;  /* 0x0000000e0200720c */ /* 0x000fe20003f44270 */
[C---:B------:R-:W-:Y:S01]  /*1bee0*/  IMAD.IADD R2, R224.reuse, 0x1, -R104 ;  /* 0x00000001e0027824 */ /* 0x040fe200078e0a68 */
[----:B------:R-:W-:Y:S01]  /*1bef0*/  FSEL R59, R59, -INF , !P1 ;  /* 0xff8000003b3b7808 */ /* 0x000fe20004800000 */
[----:B------:R-:W-:Y:S01]  /*1bf00*/  IMAD.IADD R0, R224, 0x1, -R26 ;  /* 0x00000001e0007824 */ /* 0x000fe200078e0a1a */
[----:B------:R-:W-:Y:S01]  /*1bf10*/  ISETP.GE.AND P1, PT, R4, R226, PT ;  /* 0x000000e20400720c */ /* 0x000fe20003f26270 */
[----:B------:R-:W-:Y:S01]  /*1bf20*/  IMAD.IADD R104, R222, 0x1, -R104 ;  /* 0x00000001de687824 */ /* 0x000fe200078e0a68 */
[----:B------:R-:W-:Y:S02]  /*1bf30*/  FSEL R210, R47, -INF , !P3 ;  /* 0xff8000002fd27808 */ /* 0x000fe40005800000 */
[----:B------:R-:W-:Y:S02]  /*1bf40*/  FSEL R207, R52, -INF , !P1 ;  /* 0xff80000034cf7808 */ /* 0x000fe40004800000 */
[----:B------:R-:W-:Y:S02]  /*1bf50*/  IABS R2, R2 ;  /* 0x0000000200027213 */ /* 0x000fe40000000000 */
[----:B------:R-:W-:Y:S02]  /*1bf60*/  IABS R0, R0 ;  /* 0x0000000000007213 */ /* 0x000fe40000000000 */
[----:B------:R-:W-:Y:S02]  /*1bf70*/  ISETP.GT.AND P3, PT, R103, R4, PT ;  /* 0x000000046700720c */ /* 0x000fe40003f64270 */
[----:B------:R-:W-:Y:S02]  /*1bf80*/  ISETP.GE.AND P1, PT, R9, R226, PT ;  /* 0x000000e20900720c */ /* 0x000fe40003f26270 */
[----:B------:R-:W-:Y:S02]  /*1bf90*/  I2FP.F32.S32 R2, R2 ;  /* 0x0000000200027245 */ /* 0x000fe40000201400 */
[----:B------:R-:W-:Y:S02]  /*1bfa0*/  I2FP.F32.S32 R0, R0 ;  /* 0x0000000000007245 */ /* 0x000fe40000201400 */
[----:B------:R-:W-:Y:S01]  /*1bfb0*/  FSEL R206, R53, -INF , !P1 ;  /* 0xff80000035ce7808 */ /* 0x000fe20004800000 */
[----:B------:R-:W-:Y:S01]  /*1bfc0*/  FFMA.FTZ R64, R2, -UR6, R64 ;  /* 0x8000000602407c23 */ /* 0x000fe20008010040 */
[----:B------:R-:W-:Y:S01]  /*1bfd0*/  FSEL R54, R54, -INF , !P3 ;  /* 0xff80000036367808 */ /* 0x000fe20005800000 */
[----:B------:R-:W-:Y:S01]  /*1bfe0*/  FFMA.FTZ R65, R0, -UR6, R65 ;  /* 0x8000000600417c23 */ /* 0x000fe20008010041 */
[----:B------:R-:W-:Y:S02]  /*1bff0*/  ISETP.GT.AND P3, PT, R103, R9, PT ;  /* 0x000000096700720c */ /* 0x000fe40003f64270 */
[----:B------:R-:W-:Y:S02]  /*1c000*/  ISETP.GE.AND P1, PT, R4, R228, PT ;  /* 0x000000e40400720c */ /* 0x000fe40003f26270 */
[----:B------:R-:W-:Y:S02]  /*1c010*/  FSEL R215, R51, -INF , !P6 ;  /* 0xff80000033d77808 */ /* 0x000fe40007000000 */
[----:B------:R-:W-:Y:S02]  /*1c020*/  FSEL R55, R55, -INF , !P3 ;  /* 0xff80000037377808 */ /* 0x000fe40005800000 */
[----:B------:R-:W-:Y:S02]  /*1c030*/  FSEL R47, R54, -INF , !P1 ;  /* 0xff800000362f7808 */ /* 0x000fe40004800000 */
[----:B------:R-:W-:Y:S02]  /*1c040*/  ISETP.GT.AND P6, PT, R102, R4, PT ;  /* 0x000000046600720c */ /* 0x000fe40003fc4270 */
[----:B------:R-:W-:Y:S02]  /*1c050*/  ISETP.GT.AND P3, PT, R101, R109, PT ;  /* 0x0000006d6500720c */ /* 0x000fe40003f64270 */
[-C--:B------:R-:W-:Y:S02]  /*1c060*/  ISETP.GE.AND P1, PT, R4, R225.reuse, PT ;  /* 0x000000e10400720c */ /* 0x080fe40003f26270 */
[----:B------:R-:W-:Y:S02]  /*1c070*/  FSEL R64, R64, -INF , !P0 ;  /* 0xff80000040407808 */ /* 0x000fe40004000000 */
[----:B------:R-:W-:Y:S02]  /*1c080*/  FSEL R65, R65, -INF , !P2 ;  /* 0xff80000041417808 */ /* 0x000fe40005000000 */
[----:B------:R-:W-:Y:S02]  /*1c090*/  FSEL R58, R58, -INF , !P6 ;  /* 0xff8000003a3a7808 */ /* 0x000fe40007000000 */
[----:B------:R-:W-:Y:S02]  /*1c0a0*/  FSEL R56, R56, -INF , !P1 ;  /* 0xff80000038387808 */ /* 0x000fe40004800000 */
[----:B------:R-:W-:Y:S02]  /*1c0b0*/  FSEL R60, R60, -INF , !P3 ;  /* 0xff8000003c3c7808 */ /* 0x000fe40005800000 */
[-C--:B------:R-:W-:Y:S02]  /*1c0c0*/  ISETP.GE.AND P0, PT, R109, R225.reuse, PT ;  /* 0x000000e16d00720c */ /* 0x080fe40003f06270 */
[----:B------:R-:W-:Y:S02]  /*1c0d0*/  ISETP.GE.AND P2, PT, R14, R225, PT ;  /* 0x000000e10e00720c */ /* 0x000fe40003f46270 */
[----:B------:R-:W-:Y:S02]  /*1c0e0*/  ISETP.GT.AND P6, PT, R102, R14, PT ;  /* 0x0000000e6600720c */ /* 0x000fe40003fc4270 */
[-C--:B------:R-:W-:Y:S02]  /*1c0f0*/  ISETP.GE.AND P3, PT, R4, R227.reuse, PT ;  /* 0x000000e30400720c */ /* 0x080fe40003f66270 */
[-C--:B------:R-:W-:Y:S02]  /*1c100*/  ISETP.GE.AND P1, PT, R9, R227.reuse, PT ;  /* 0x000000e30900720c */ /* 0x080fe40003f26270 */
[----:B------:R-:W-:Y:S02]  /*1c110*/  FSEL R60, R60, -INF , !P0 ;  /* 0xff8000003c3c7808 */ /* 0x000fe40004000000 */
[----:B------:R-:W-:Y:S02]  /*1c120*/  FSEL R61, R61, -INF , !P2 ;  /* 0xff8000003d3d7808 */ /* 0x000fe40005000000 */
[----:B------:R-:W-:Y:S02]  /*1c130*/  FSEL R63, R63, -INF , !P6 ;  /* 0xff8000003f3f7808 */ /* 0x000fe40007000000 */
[----:B------:R-:W-:Y:S02]  /*1c140*/  FSEL R194, R58, -INF , !P3 ;  /* 0xff8000003ac27808 */ /* 0x000fe40005800000 */
[----:B------:R-:W-:Y:S02]  /*1c150*/  FSEL R229, R59, -INF , !P1 ;  /* 0xff8000003be57808 */ /* 0x000fe40004800000 */
[-C--:B------:R-:W-:Y:S01]  /*1c160*/  ISETP.GE.AND P0, PT, R109, R227.reuse, PT ;  /* 0x000000e36d00720c */ /* 0x080fe20003f06270 */
[----:B------:R-:W3:Y:S01]  /*1c170*/  LDL.64 R58, [R1+0x78] ;  /* 0x00007800013a7983 */ /* 0x000ee20000100a00 */
[----:B------:R-:W-:Y:S02]  /*1c180*/  ISETP.GE.AND P2, PT, R14, R227, PT ;  /* 0x000000e30e00720c */ /* 0x000fe40003f46270 */
[----:B------:R-:W-:Y:S02]  /*1c190*/  FSEL R106, R62, -INF , !P0 ;  /* 0xff8000003e6a7808 */ /* 0x000fe40004000000 */
[----:B------:R-:W-:Y:S02]  /*1c1a0*/  FSEL R105, R63, -INF , !P2 ;  /* 0xff8000003f697808 */ /* 0x000fe40005000000 */
[----:B------:R-:W3:Y:S01]  /*1c1b0*/  LDL.64 R62, [R1+0x80] ;  /* 0x00008000013e7983 */ /* 0x000ee20000100a00 */
[-C--:B------:R-:W-:Y:S02]  /*1c1c0*/  ISETP.GE.AND P0, PT, R109, R226.reuse, PT ;  /* 0x000000e26d00720c */ /* 0x080fe40003f06270 */
[----:B------:R-:W-:Y:S02]  /*1c1d0*/  ISETP.GE.AND P6, PT, R9, R225, PT ;  /* 0x000000e10900720c */ /* 0x000fe40003fc6270 */
[----:B------:R-:W-:Y:S02]  /*1c1e0*/  FSEL R197, R64, -INF , !P0 ;  /* 0xff80000040c57808 */ /* 0x000fe40004000000 */
[----:B------:R-:W-:Y:S02]  /*1c1f0*/  FSEL R27, R27, -INF , !P6 ;  /* 0xff8000001b1b7808 */ /* 0x000fe40007000000 */
[C---:B------:R-:W-:Y:S02]  /*1c200*/  ISETP.GE.AND P0, PT, R14.reuse, R226, PT ;  /* 0x000000e20e00720c */ /* 0x040fe40003f06270 */
[----:B------:R-:W-:Y:S02]  /*1c210*/  ISETP.GE.AND P6, PT, R9, R228, PT ;  /* 0x000000e40900720c */ /* 0x000fe40003fc6270 */
[----:B------:R-:W-:Y:S02]  /*1c220*/  FSEL R195, R65, -INF , !P0 ;  /* 0xff80000041c37808 */ /* 0x000fe40004000000 */
[C---:B------:R-:W-:Y:S02]  /*1c230*/  ISETP.GT.AND P1, PT, R103.reuse, R14, PT ;  /* 0x0000000e6700720c */ /* 0x040fe40003f24270 */
[----:B------:R-:W-:Y:S02]  /*1c240*/  ISETP.GE.AND P0, PT, R14, R228, PT ;  /* 0x000000e40e00720c */ /* 0x000fe40003f06270 */
[----:B------:R-:W-:Y:S02]  /*1c250*/  ISETP.GT.AND P3, PT, R103, R109, PT ;  /* 0x0000006d6700720c */ /* 0x000fe40003f64270 */
[----:B------:R-:W-:Y:S02]  /*1c260*/  IABS R104, R104 ;  /* 0x0000006800687213 */ /* 0x000fe40000000000 */
[----:B------:R-:W-:Y:S02]  /*1c270*/  ISETP.GE.AND P2, PT, R109, R228, PT ;  /* 0x000000e46d00720c */ /* 0x000fe40003f46270 */
[----:B------:R-:W-:Y:S01]  /*1c280*/  FSEL R201, R55, -INF , !P6 ;  /* 0xff80000037c97808 */ /* 0x000fe20007000000 */
[----:B----4-:R-:W-:Y:S01]  /*1c290*/  IMAD.MOV.U32 R55, RZ, RZ, R205 ;  /* 0x000000ffff377224 */ /* 0x010fe200078e00cd */
[----:B------:R-:W-:Y:S01]  /*1c2a0*/  LOP3.LUT R7, R205, UR12, R243, 0x96, !PT ;  /* 0x0000000ccd077c12 */ /* 0x000fe2000f8e96f3 */
[----:B------:R-:W-:Y:S01]  /*1c2b0*/  IMAD.MOV.U32 R54, RZ, RZ, R204 ;  /* 0x000000ffff367224 */ /* 0x000fe200078e00cc */
[----:B------:R-:W-:Y:S03]  /*1c2c0*/  UIADD3 UR12, UPT, UPT, UR12, 0x1, URZ ;  /* 0x000000010c0c7890 */ /* 0x000fe6000fffe0ff */
[----:B------:R-:W-:Y:S05]  /*1c2d0*/  IMAD.WIDE.U32 R4, R7, -0x326172a9, RZ ;  /* 0xcd9e8d5707047825 */ /* 0x000fea00078e00ff */
[C---:B--2---:R-:W-:Y:S02]  /*1c2e0*/  LOP3.LUT R6, R5.reuse, R220, RZ, 0x3c, !PT ;  /* 0x000000dc05067212 */ /* 0x044fe400078e3cff */
[----:B------:R-:W-:Y:S05]  /*1c2f0*/  LOP3.LUT R10, R4, R214, RZ, 0x3c, !PT ;  /* 0x000000d6040a7212 */ /* 0x000fea00078e3cff */
[----:B------:R-:W-:Y:S01]  /*1c300*/  IMAD.WIDE.U32 R10, R10, -0x2daee0ad, RZ ;  /* 0xd2511f530a0a7825 */ /* 0x000fe200078e00ff */
[----:B---3--:R-:W-:Y:S03]  /*1c310*/  LOP3.LUT R7, R5, R38, RZ, 0x3c, !PT ;  /* 0x0000002605077212 */ /* 0x008fe600078e3cff */
[----:B------:R-:W-:Y:S01]  /*1c320*/  IMAD.MOV.U32 R65, RZ, RZ, R38 ;  /* 0x000000ffff417224 */ /* 0x000fe200078e0026 */
[----:B------:R-:W-:Y:S01]  /*1c330*/  LOP3.LUT R12, R4, R223, RZ, 0x3c, !PT ;  /* 0x000000df040c7212 */ /* 0x000fe200078e3cff */
[----:B------:R-:W-:Y:S04]  /*1c340*/  IMAD.WIDE.U32 R4, R6, -0x2daee0ad, RZ ;  /* 0xd2511f5306047825 */ /* 0x000fe800078e00ff */
[----:B------:R-:W-:Y:S01]  /*1c350*/  IMAD.WIDE.U32 R6, R7, -0x2daee0ad, RZ ;  /* 0xd2511f5307067825 */ /* 0x000fe200078e00ff */
[----:B------:R-:W-:Y:S03]  /*1c360*/  LOP3.LUT R4, R34, R4, R11, 0x96, !PT ;  /* 0x0000000422047212 */ /* 0x000fe600078e960b */
[----:B------:R-:W-:Y:S05]  /*1c370*/  IMAD.WIDE.U32 R12, R12, -0x2daee0ad, RZ ;  /* 0xd2511f530c0c7825 */ /* 0x000fea00078e00ff */
[----:B------:R-:W-:Y:S05]  /*1c380*/  LOP3.LUT R8, R34, R6, R13, 0x96, !PT ;  /* 0x0000000622087212 */ /* 0x000fea00078e960d */
[----:B------:R-:W-:Y:S01]  /*1c390*/  IMAD.WIDE.U32 R8, R8, -0x326172a9, RZ ;  /* 0xcd9e8d5708087825 */ /* 0x000fe200078e00ff */
[-C--:B------:R-:W-:Y:S05]  /*1c3a0*/  LOP3.LUT R0, R58, R33.reuse, R5, 0x96, !PT ;  /* 0x000000213a007212 */ /* 0x080fea00078e9605 */
[----:B------:R-:W-:Y:S01]  /*1c3b0*/  IMAD.WIDE.U32 R16, R0, -0x326172a9, RZ ;  /* 0xcd9e8d5700107825 */ /* 0x000fe200078e00ff */
[----:B------:R-:W-:Y:S03]  /*1c3c0*/  LOP3.LUT R2, R62, R33, R7, 0x96, !PT ;  /* 0x000000213e027212 */ /* 0x000fe600078e9607 */
[----:B------:R-:W-:Y:S01]  /*1c3d0*/  IMAD.WIDE.U32 R6, R4, -0x326172a9, RZ ;  /* 0xcd9e8d5704067825 */ /* 0x000fe200078e00ff */
[-C--:B------:R-:W-:Y:S03]  /*1c3e0*/  LOP3.LUT R0, R202, R31.reuse, R17, 0x96, !PT ;  /* 0x0000001fca007212 */ /* 0x080fe600078e9611 */
[----:B------:R-:W-:Y:S01]  /*1c3f0*/  IMAD.WIDE.U32 R4, R2, -0x326172a9, RZ ;  /* 0xcd9e8d5702047825 */ /* 0x000fe200078e00ff */
[----:B------:R-:W-:Y:S04]  /*1c400*/  LOP3.LUT R14, R32, R16, R7, 0x96, !PT ;  /* 0x00000010200e7212 */ /* 0x000fe800078e9607 */
[----:B------:R-:W-:Y:S01]  /*1c410*/  LOP3.LUT R2, R232, R31, R5, 0x96, !PT ;  /* 0x0000001fe8027212 */ /* 0x000fe200078e9605 */
[----:B------:R-:W-:Y:S01]  /*1c420*/  IMAD.WIDE.U32 R14, R14, -0x2daee0ad, RZ ;  /* 0xd2511f530e0e7825 */ /* 0x000fe200078e00ff */
[----:B------:R-:W-:Y:S03]  /*1c430*/  LOP3.LUT R16, R32, R4, R9, 0x96, !PT ;  /* 0x0000000420107212 */ /* 0x000fe600078e9609 */
[----:B------:R-:W-:Y:S01]  /*1c440*/  IMAD.WIDE.U32 R4, R0, -0x2daee0ad, RZ ;  /* 0xd2511f5300047825 */ /* 0x000fe200078e00ff */
[----:B------:R-:W-:Y:S03]  /*1c450*/  FMNMX3.FTZ R0, R3, R177, R183, !PT ;  /* 0x000000b103007276 */ /* 0x000fe600078100b7 */
[----:B------:R-:W-:Y:S01]  /*1c460*/  IMAD.WIDE.U32 R18, R2, -0x2daee0ad, RZ ;  /* 0xd2511f5302127825 */ /* 0x000fe200078e00ff */
[----:B------:R-:W-:Y:S02]  /*1c470*/  FMNMX3.FTZ R0, R0, R190, R191, !PT ;  /* 0x000000be00007276 */ /* 0x000fe400078100bf */
[----:B------:R-:W-:Y:S01]  /*1c480*/  LOP3.LUT R10, R29, R10, R5, 0x96, !PT ;  /* 0x0000000a1d0a7212 */ /* 0x000fe200078e9605 */
        /* <DEDUP_REMOVED lines=12> */
[----:B------:R-:W-:Y:S01]  /*1c550*/  IMAD.MOV.U32 R21, RZ, RZ, R6 ;  /* 0x000000ffff157224 */ /* 0x000fe200078e0006 */
[----:B------:R-:W-:Y:S02]  /*1c560*/  FMNMX3.FTZ R2, R2, R56, R27, !PT ;  /* 0x0000003802027276 */ /* 0x000fe4000781001b */
[----:B------:R-:W-:Y:S01]  /*1c570*/  LOP3.LUT R12, R29, R12, R19, 0x96, !PT ;  /* 0x0000000c1d0c7212 */ /* 0x000fe200078e9613 */
[----:B------:R-:W-:Y:S01]  /*1c580*/  IMAD.MOV.U32 R19, RZ, RZ, R4 ;  /* 0x000000ffff137224 */ /* 0x000fe200078e0004 */
[----:B------:R-:W-:Y:S02]  /*1c590*/  FMNMX3.FTZ R11, R2, R60, R61, !PT ;  /* 0x0000003c020b7276 */ /* 0x000fe4000781003d */
[----:B------:R-:W-:Y:S01]  /*1c5a0*/  FMNMX3.FTZ R0, R0, R192, R184, !PT ;  /* 0x000000c000007276 */ /* 0x000fe200078100b8 */
[----:B------:R-:W-:Y:S01]  /*1c5b0*/  IMAD.WIDE.U32 R12, R12, -0x326172a9, RZ ;  /* 0xcd9e8d570c0c7825 */ /* 0x000fe200078e00ff */
[----:B------:R-:W-:Y:S01]  /*1c5c0*/  PRMT R2, R6, 0x7772, RZ ;  /* 0x0000777206027816 */ /* 0x000fe200000000ff */
[----:B------:R-:W1:Y:S01]  /*1c5d0*/  SHFL.BFLY PT, R15, R11, 0x2, 0x1f ;  /* 0x0c401f000b0f7f89 */ /* 0x000e6200000e0000 */
[----:B------:R-:W-:Y:S02]  /*1c5e0*/  FMNMX3.FTZ R0, R0, R245, R251, !PT ;  /* 0x000000f500007276 */ /* 0x000fe400078100fb */
[----:B------:R-:W-:Y:S02]  /*1c5f0*/  LOP3.LUT R18, R36, R8, R13, 0x96, !PT ;  /* 0x0000000824127212 */ /* 0x000fe400078e960d */
[----:B------:R-:W-:Y:S02]  /*1c600*/  FMNMX3.FTZ R0, R0, R244, R240, !PT ;  /* 0x000000f400007276 */ /* 0x000fe400078100f0 */
[----:B------:R-:W-:Y:S02]  /*1c610*/  LOP3.LUT R8, R28, R12, R7, 0x96, !PT ;  /* 0x0000000c1c087212 */ /* 0x000fe400078e9607 */
[----:B------:R-:W-:Y:S02]  /*1c620*/  PRMT R7, R6, 0x7773, RZ ;  /* 0x0000777306077816 */ /* 0x000fe400000000ff */
[----:B------:R-:W-:Y:S02]  /*1c630*/  FMNMX3.FTZ R0, R0, R42, R230, !PT ;  /* 0x0000002a00007276 */ /* 0x000fe400078100e6 */
[----:B------:R-:W-:Y:S02]  /*1c640*/  PRMT R20, R4, 0x7771, RZ ;  /* 0x0000777104147816 */ /* 0x000fe400000000ff */
[----:B------:R-:W-:Y:S02]  /*1c650*/  LOP3.LUT R10, R28, R10, R5, 0x96, !PT ;  /* 0x0000000a1c0a7212 */ /* 0x000fe400078e9605 */
[C---:B------:R-:W-:Y:S02]  /*1c660*/  PRMT R13, R4.reuse, 0x7773, RZ ;  /* 0x00007773040d7816 */ /* 0x040fe400000000ff */
[----:B------:R-:W-:Y:S01]  /*1c670*/  PRMT R9, R4, 0x7772, RZ ;  /* 0x0000777204097816 */ /* 0x000fe200000000ff */
[----:B------:R-:W-:Y:S01]  /*1c680*/  IMAD.WIDE.U32 R4, R17, -0x2daee0ad, RZ ;  /* 0xd2511f5311047825 */ /* 0x000fe200078e00ff */
[----:B------:R-:W-:Y:S02]  /*1c690*/  PRMT R111, R2, 0x5410, R7 ;  /* 0x00005410026f7816 */ /* 0x000fe40000000007 */
[----:B------:R-:W-:Y:S02]  /*1c6a0*/  FMNMX3.FTZ R2, R107, R193, R196, !PT ;  /* 0x000000c16b027276 */ /* 0x000fe400078100c4 */
[----:B------:R-:W-:Y:S01]  /*1c6b0*/  PRMT R22, R6, 0x7771, RZ ;  /* 0x0000777106167816 */ /* 0x000fe200000000ff */
[----:B------:R-:W-:Y:S01]  /*1c6c0*/  IMAD.WIDE.U32 R6, R18, -0x2daee0ad, RZ ;  /* 0xd2511f5312067825 */ /* 0x000fe200078e00ff */
[----:B------:R-:W-:Y:S02]  /*1c6d0*/  FMNMX3.FTZ R0, R0, R211, R210, !PT ;  /* 0x000000d300007276 */ /* 0x000fe400078100d2 */
[----:B------:R-:W-:Y:S01]  /*1c6e0*/  FMNMX3.FTZ R12, R2, R181, R186, !PT ;  /* 0x000000b5020c7276 */ /* 0x000fe200078100ba */
[----:B------:R-:W-:Y:S01]  /*1c6f0*/  IMAD.MOV.U32 R18, RZ, RZ, R4 ;  /* 0x000000ffff127224 */ /* 0x000fe200078e0004 */
[----:B------:R-:W-:Y:S02]  /*1c700*/  PRMT R23, R4, 0x7772, RZ ;  /* 0x0000777204177816 */ /* 0x000fe400000000ff */
[----:B------:R-:W-:Y:S02]  /*1c710*/  FMNMX3.FTZ R0, R0, R194, R229, !PT ;  /* 0x000000c200007276 */ /* 0x000fe400078100e5 */
[C---:B------:R-:W-:Y:S02]  /*1c720*/  PRMT R24, R4.reuse, 0x7773, RZ ;  /* 0x0000777304187816 */ /* 0x040fe400000000ff */
[----:B------:R-:W-:Y:S02]  /*1c730*/  PRMT R179, R9, 0x5410, R13 ;  /* 0x0000541009b37816 */ /* 0x000fe4000000000d */
[----:B------:R-:W-:Y:S02]  /*1c740*/  PRMT R25, R4, 0x7771, RZ ;  /* 0x0000777104197816 */ /* 0x000fe400000000ff */
[----:B-1----:R-:W-:Y:S01]  /*1c750*/  FMNMX.FTZ R4, R11, R15, !PT ;  /* 0x0000000f0b047209 */ /* 0x002fe20007810000 */
[----:B------:R-:W-:Y:S01]  /*1c760*/  IMAD.MOV.U32 R15, RZ, RZ, R6 ;  /* 0x000000ffff0f7224 */ /* 0x000fe200078e0006 */
[C---:B------:R-:W-:Y:S02]  /*1c770*/  LOP3.LUT R9, R35.reuse, R14, R5, 0x96, !PT ;  /* 0x0000000e23097212 */ /* 0x040fe400078e9605 */
[----:B------:R-:W-:Y:S02]  /*1c780*/  LOP3.LUT R5, R35, R16, R7, 0x96, !PT ;  /* 0x0000001023057212 */ /* 0x000fe400078e9607 */
[----:B------:R-:W-:Y:S02]  /*1c790*/  FMNMX3.FTZ R7, R12, R46, R57, !PT ;  /* 0x0000002e0c077276 */ /* 0x000fe40007810039 */
[----:B------:R-:W-:Y:S01]  /*1c7a0*/  FMNMX3.FTZ R0, R0, R106, R105, !PT ;  /* 0x0000006a00007276 */ /* 0x000fe20007810069 */
[----:B------:R-:W1:Y:S01]  /*1c7b0*/  SHFL.BFLY PT, R12, R4, 0x1, 0x1f ;  /* 0x0c201f00040c7f89 */ /* 0x000e6200000e0000 */
[----:B------:R-:W-:Y:S02]  /*1c7c0*/  FMNMX3.FTZ R7, R7, R239, R238, !PT ;  /* 0x000000ef07077276 */ /* 0x000fe400078100ee */
[C---:B------:R-:W-:Y:S05]  /*1c7d0*/  PRMT R17, R6.reuse, 0x7773, RZ ;  /* 0x0000777306117816 */ /* 0x040fea00000000ff */
[----:B------:R-:W2:Y:S01]  /*1c7e0*/  SHFL.BFLY PT, R2, R0, 0x2, 0x1f ;  /* 0x0c401f0000027f89 */ /* 0x000ea200000e0000 */
[C---:B------:R-:W-:Y:S02]  /*1c7f0*/  PRMT R16, R6.reuse, 0x7772, RZ ;  /* 0x0000777206107816 */ /* 0x040fe400000000ff */
[----:B------:R-:W-:Y:S01]  /*1c800*/  PRMT R14, R6, 0x7771, RZ ;  /* 0x00007771060e7816 */ /* 0x000fe200000000ff */
[----:B------:R-:W-:Y:S01]  /*1c810*/  IMAD.IADD R6, R222, 0x1, -R26 ;  /* 0x00000001de067824 */ /* 0x000fe200078e0a1a */
[----:B------:R-:W-:Y:S02]  /*1c820*/  FMNMX3.FTZ R7, R7, R237, R236, !PT ;  /* 0x000000ed07077276 */ /* 0x000fe400078100ec */
[----:B------:R-:W-:Y:S01]  /*1c830*/  LOP3.LUT R11, R19, 0xff, RZ, 0xc0, !PT ;  /* 0x000000ff130b7812 */ /* 0x000fe200078ec0ff */
[----:B------:R-:W-:Y:S01]  /*1c840*/  IMAD.MOV.U32 R19, RZ, RZ, R63 ;  /* 0x000000ffff137224 */ /* 0x000fe200078e003f */
[----:B------:R-:W-:Y:S01]  /*1c850*/  FMNMX3.FTZ R103, R7, R209, R208, !PT ;  /* 0x000000d107677276 */ /* 0x000fe200078100d0 */
[----:B------:R-:W-:Y:S01]  /*1c860*/  IMAD.MOV.U32 R19, RZ, RZ, R220 ;  /* 0x000000ffff137224 */ /* 0x000fe200078e00dc */
[----:B------:R-:W-:Y:S02]  /*1c870*/  IABS R7, R6 ;  /* 0x0000000600077213 */ /* 0x000fe40000000000 */
[----:B------:R-:W-:Y:S02]  /*1c880*/  FMNMX3.FTZ R6, R108, R198, R199, !PT ;  /* 0x000000c66c067276 */ /* 0x000fe400078100c7 */
[----:B------:R-:W-:Y:S01]  /*1c890*/  PRMT R20, R11, 0x5410, R20 ;  /* 0x000054100b147816 */ /* 0x000fe20000000014 */
[----:B------:R-:W-:Y:S01]  /*1c8a0*/  IMAD.MOV.U32 R11, RZ, RZ, R104 ;  /* 0x000000ffff0b7224 */ /* 0x000fe200078e0068 */
[----:B------:R-:W-:Y:S02]  /*1c8b0*/  FMNMX3.FTZ R6, R6, R187, R188, !PT ;  /* 0x000000bb06067276 */ /* 0x000fe400078100bc */
[----:B------:R-:W-:Y:S02]  /*1c8c0*/  I2FP.F32.S32 R7, R7 ;  /* 0x0000000700077245 */ /* 0x000fe40000201400 */
[----:B------:R-:W-:Y:S02]  /*1c8d0*/  FMNMX3.FTZ R6, R6, R37, R248, !PT ;  /* 0x0000002506067276 */ /* 0x000fe400078100f8 */
[----:B------:R-:W-:Y:S01]  /*1c8e0*/  I2FP.F32.S32 R11, R11 ;  /* 0x0000000b000b7245 */ /* 0x000fe20000201400 */
[----:B------:R-:W-:Y:S01]  /*1c8f0*/  FFMA.FTZ R67, R7, -UR6, R67 ;  /* 0x8000000607437c23 */ /* 0x000fe20008010043 */
[----:B------:R-:W-:Y:S02]  /*1c900*/  FMNMX3.FTZ R6, R6, R246, R249, !PT ;  /* 0x000000f606067276 */ /* 0x000fe400078100f9 */
[----:B-1----:R-:W-:Y:S01]  /*1c910*/  FMNMX.FTZ R104, R4, R12, !PT ;  /* 0x0000000c04687209 */ /* 0x002fe20007810000 */
[----:B------:R-:W-:Y:S01]  /*1c920*/  FFMA.FTZ R66, R11, -UR6, R66 ;  /* 0x800000060b427c23 */ /* 0x000fe20008010042 */
[----:B------:R-:W-:Y:S02]  /*1c930*/  LOP3.LUT R4, R10, 0xffff, RZ, 0xc0, !PT ;  /* 0x0000ffff0a047812 */ /* 0x000fe400078ec0ff */
[----:B------:R-:W-:Y:S02]  /*1c940*/  FMNMX3.FTZ R6, R6, R213, R219, !PT ;  /* 0x000000d506067276 */ /* 0x000fe400078100db */
[----:B--2---:R-:W-:Y:S02]  /*1c950*/  FMNMX.FTZ R0, R0, R2, !PT ;  /* 0x0000000200007209 */ /* 0x004fe40007810000 */
[----:B------:R-:W-:Y:S01]  /*1c960*/  SHF.R.U32.HI R7, RZ, 0x8, R4 ;  /* 0x00000008ff077819 */ /* 0x000fe20000011604 */
[----:B------:R-:W-:Y:S01]  /*1c970*/  FMUL.FTZ R4, R104, UR4 ;  /* 0x0000000468047c20 */ /* 0x000fe20008410000 */
[----:B------:R-:W-:Y:S01]  /*1c980*/  FSEL R67, R67, -INF , !P1 ;  /* 0xff80000043437808 */ /* 0x000fe20004800000 */
[----:B------:R-:W1:Y:S01]  /*1c990*/  SHFL.BFLY PT, R2, R0, 0x1, 0x1f ;  /* 0x0c201f0000027f89 */ /* 0x000e6200000e0000 */
[----:B------:R-:W-:Y:S02]  /*1c9a0*/  FMNMX3.FTZ R6, R6, R50, R215, !PT ;  /* 0x0000003206067276 */ /* 0x000fe400078100d7 */
[----:B------:R-:W-:Y:S02]  /*1c9b0*/  FSEL R66, R66, -INF , !P3 ;  /* 0xff80000042427808 */ /* 0x000fe40005800000 */
[----:B------:R-:W-:Y:S02]  /*1c9c0*/  FSETP.NEU.FTZ.AND P1, PT, R104, -INF , PT ;  /* 0xff8000006800780b */ /* 0x000fe40003f3d000 */
[----:B------:R-:W-:Y:S02]  /*1c9d0*/  FMNMX3.FTZ R6, R6, R47, R201, !PT ;  /* 0x0000002f06067276 */ /* 0x000fe400078100c9 */
[----:B------:R-:W-:Y:S02]  /*1c9e0*/  FSEL R4, R4, RZ, P1 ;  /* 0x000000ff04047208 */ /* 0x000fe40000800000 */
[----:B------:R-:W-:Y:S01]  /*1c9f0*/  FSEL R48, R66, -INF , !P2 ;  /* 0xff80000042307808 */ /* 0x000fe20005000000 */
[----:B------:R-:W-:Y:S01]  /*1ca00*/  IMAD.MOV.U32 R66, RZ, RZ, R58 ;  /* 0x000000ffff427224 */ /* 0x000fe200078e003a */
[----:B------:R-:W-:Y:S01]  /*1ca10*/  FSEL R231, R67, -INF , !P0 ;  /* 0xff80000043e77808 */ /* 0x000fe20004000000 */
[----:B------:R-:W-:Y:S01]  /*1ca20*/  IMAD.MOV.U32 R67, RZ, RZ, R59 ;  /* 0x000000ffff437224 */ /* 0x000fe200078e003b */
[----:B------:R-:W-:Y:S01]  /*1ca30*/  FMNMX3.FTZ R103, R103, R207, R206, !PT ;  /* 0x000000cf67677276 */ /* 0x000fe200078100ce */
[--C-:B------:R-:W-:Y:S01]  /*1ca40*/  FFMA.FTZ R250, R110, UR4, -R4.reuse ;  /* 0x000000046efa7c23 */ /* 0x100fe20008010804 */
[----:B------:R-:W-:Y:S01]  /*1ca50*/  FMNMX3.FTZ R102, R6, R48, R231, !PT ;  /* 0x0000003006667276 */ /* 0x000fe200078100e7 */
[--C-:B------:R-:W-:Y:S01]  /*1ca60*/  FFMA.FTZ R6, R177, UR4, -R4.reuse ;  /* 0x00000004b1067c23 */ /* 0x100fe20008010804 */
[----:B------:R-:W-:Y:S01]  /*1ca70*/  FMNMX3.FTZ R103, R103, R197, R195, !PT ;  /* 0x000000c567677276 */ /* 0x000fe200078100c3 */
[--C-:B------:R-:W-:Y:S01]  /*1ca80*/  FFMA.FTZ R247, R178, UR4, -R4.reuse ;  /* 0x00000004b2f77c23 */ /* 0x100fe20008010804 */
[----:B------:R-:W-:Y:S01]  /*1ca90*/  LOP3.LUT R12, R21, 0xff, RZ, 0xc0, !PT ;  /* 0x000000ff150c7812 */ /* 0x000fe200078ec0ff */
[----:B------:R2:W-:Y:S01]  /*1caa0*/  MUFU.EX2 R205, R6 ;  /* 0x0000000600cd7308 */ /* 0x0005e20000000800 */
[----:B------:R-:W-:Y:S01]  /*1cab0*/  LOP3.LUT R11, R10, 0xff, RZ, 0xc0, !PT ;  /* 0x000000ff0a0b7812 */ /* 0x000fe200078ec0ff */
[----:B------:R-:W3:Y:S01]  /*1cac0*/  SHFL.BFLY PT, R13, R103, 0x2, 0x1f ;  /* 0x0c401f00670d7f89 */ /* 0x000ee200000e0000 */
[----:B-1----:R-:W-:Y:S01]  /*1cad0*/  FMNMX.FTZ R101, R0, R2, !PT ;  /* 0x0000000200657209 */ /* 0x002fe20007810000 */
[--C-:B------:R-:W-:Y:S01]  /*1cae0*/  FFMA.FTZ R2, R183, UR4, -R4.reuse ;  /* 0x00000004b7027c23 */ /* 0x100fe20008010804 */
[----:B------:R-:W-:Y:S01]  /*1caf0*/  LOP3.LUT R0, R8, 0xffff, RZ, 0xc0, !PT ;  /* 0x0000ffff08007812 */ /* 0x000fe200078ec0ff */
[----:B------:R-:W-:Y:S01]  /*1cb00*/  FFMA.FTZ R38, R56, UR4, -R4 ;  /* 0x0000000438267c23 */ /* 0x000fe20008010804 */
[----:B------:R-:W-:Y:S03]  /*1cb10*/  PRMT R22, R12, 0x5410, R22 ;  /* 0x000054100c167816 */ /* 0x000fe60000000016 */
[----:B------:R1:W-:Y:S01]  /*1cb20*/  MUFU.EX2 R39, R2 ;  /* 0x0000000200277308 */ /* 0x0003e20000000800 */
[----:B------:R-:W-:Y:S01]  /*1cb30*/  SHF.R.U32.HI R0, RZ, 0x8, R0 ;  /* 0x00000008ff007819 */ /* 0x000fe20000011600 */
[C---:B------:R-:W-:Y:S01]  /*1cb40*/  FMUL.FTZ R182, R101.reuse, UR4 ;  /* 0x0000000465b67c20 */ /* 0x040fe20008410000 */
[----:B------:R-:W-:Y:S01]  /*1cb50*/  FSETP.NEU.FTZ.AND P0, PT, R101, -INF , PT ;  /* 0xff8000006500780b */ /* 0x000fe20003f1d000 */
[--C-:B------:R-:W-:Y:S01]  /*1cb60*/  FFMA.FTZ R224, R27, UR4, -R4.reuse ;  /* 0x000000041be07c23 */ /* 0x100fe20008010804 */
[--C-:B------:R-:W-:Y:S01]  /*1cb70*/  PRMT R176, R11, 0x5410, R7.reuse ;  /* 0x000054100bb07816 */ /* 0x100fe20000000007 */
[--C-:B------:R-:W-:Y:S01]  /*1cb80*/  FFMA.FTZ R53, R60, UR4, -R4.reuse ;  /* 0x000000043c357c23 */ /* 0x100fe20008010804 */
[----:B------:R-:W-:Y:S01]  /*1cb90*/  FSEL R182, R182, RZ, P0 ;  /* 0x000000ffb6b67208 */ /* 0x000fe20000000000 */
[----:B------:R-:W4:Y:S01]  /*1cba0*/  SHFL.BFLY PT, R11, R102, 0x2, 0x1f ;  /* 0x0c401f00660b7f89 */ /* 0x000f2200000e0000 */
[----:B--2---:R-:W-:Y:S01]  /*1cbb0*/  LOP3.LUT R6, R8, 0xff, RZ, 0xc0, !PT ;  /* 0x000000ff08067812 */ /* 0x004fe200078ec0ff */
[--C-:B------:R-:W-:Y:S01]  /*1cbc0*/  FFMA.FTZ R241, R180, UR4, -R4.reuse ;  /* 0x00000004b4f17c23 */ /* 0x100fe20008010804 */
[----:B------:R-:W-:Y:S01]  /*1cbd0*/  PRMT R7, R10, 0x7632, R7 ;  /* 0x000076320a077816 */ /* 0x000fe20000000007 */
[----:B------:R-:W-:Y:S01]  /*1cbe0*/  FFMA.FTZ R35, R41, UR4, -R4 ;  /* 0x0000000429237c23 */ /* 0x000fe20008010804 */
[----:B------:R-:W-:Y:S01]  /*1cbf0*/  PRMT R12, R6, 0x5410, R0 ;  /* 0x00005410060c7816 */ /* 0x000fe20000000000 */
[----:B------:R-:W-:Y:S01]  /*1cc00*/  FFMA.FTZ R6, R191, UR4, -R4 ;  /* 0x00000004bf067c23 */ /* 0x000fe20008010804 */
[----:B------:R-:W-:Y:S01]  /*1cc10*/  SHF.R.U32.HI R10, RZ, 0x18, R10 ;  /* 0x00000018ff0a7819 */ /* 0x000fe2000001160a */
[----:B------:R-:W-:Y:S01]  /*1cc20*/  FFMA.FTZ R191, R40, UR4, -R4 ;  /* 0x0000000428bf7c23 */ /* 0x000fe20008010804 */
[----:B-1----:R-:W-:Y:S01]  /*1cc30*/  FFMA.FTZ R2, R189, UR4, -R182 ;  /* 0x00000004bd027c23 */ /* 0x002fe200080108b6 */
[----:B------:R1:W-:Y:S01]  /*1cc40*/  MUFU.EX2 R216, R6 ;  /* 0x0000000600d87308 */ /* 0x0003e20000000800 */
[----:B------:R-:W-:Y:S01]  /*1cc50*/  LOP3.LUT R7, R7, 0xff, RZ, 0xc0, !PT ;  /* 0x000000ff07077812 */ /* 0x000fe200078ec0ff */
[--C-:B------:R-:W-:Y:S01]  /*1cc60*/  FFMA.FTZ R58, R45, UR4, -R4.reuse ;  /* 0x000000042d3a7c23 */ /* 0x100fe20008010804 */
[----:B---3--:R-:W-:Y:S01]  /*1cc70*/  FMNMX.FTZ R103, R103, R13, !PT ;  /* 0x0000000d67677209 */ /* 0x008fe20007810000 */
[----:B------:R-:W-:Y:S01]  /*1cc80*/  FFMA.FTZ R40, R61, UR4, -R4 ;  /* 0x000000043d287c23 */ /* 0x000fe20008010804 */
[----:B------:R-:W-:Y:S01]  /*1cc90*/  PRMT R177, R7, 0x5410, R10 ;  /* 0x0000541007b17816 */ /* 0x000fe2000000000a */
[----:B------:R-:W-:Y:S01]  /*1cca0*/  FFMA.FTZ R194, R194, UR4, -R182 ;  /* 0x00000004c2c27c23 */ /* 0x000fe200080108b6 */
[----:B------:R-:W-:Y:S03]  /*1ccb0*/  PRMT R43, R16, 0x5410, R17 ;  /* 0x00005410102b7816 */ /* 0x000fe60000000011 */
[----:B------:R2:W-:Y:S01]  /*1ccc0*/  MUFU.EX2 R204, R2 ;  /* 0x0000000200cc7308 */ /* 0x0005e20000000800 */
[----:B------:R-:W3:Y:S01]  /*1ccd0*/  SHFL.BFLY PT, R7, R103, 0x1, 0x1f ;  /* 0x0c201f0067077f89 */ /* 0x000ee200000e0000 */
[----:B------:R-:W-:Y:S01]  /*1cce0*/  IMAD.MOV.U32 R16, RZ, RZ, R54 ;  /* 0x000000ffff107224 */ /* 0x000fe200078e0036 */
[----:B------:R-:W-:Y:S01]  /*1ccf0*/  PRMT R0, R8, 0x7632, R0 ;  /* 0x0000763208007816 */ /* 0x000fe20000000000 */
[----:B------:R-:W-:Y:S01]  /*1cd00*/  IMAD.MOV.U32 R17, RZ, RZ, R55 ;  /* 0x000000ffff117224 */ /* 0x000fe200078e0037 */
[----:B------:R-:W-:Y:S01]  /*1cd10*/  SHF.R.U32.HI R8, RZ, 0x18, R8 ;  /* 0x00000018ff087819 */ /* 0x000fe20000011608 */
[----:B------:R-:W-:Y:S01]  /*1cd20*/  FFMA.FTZ R55, R44, UR4, -R4 ;  /* 0x000000042c377c23 */ /* 0x000fe20008010804 */
[----:B----4-:R-:W-:Y:S03]  /*1cd30*/  FMNMX.FTZ R102, R102, R11, !PT ;  /* 0x0000000b66667209 */ /* 0x010fe60007810000 */
[----:B------:R-:W-:Y:S01]  /*1cd40*/  MUFU.EX2 R247, R247 ;  /* 0x000000f700f77308 */ /* 0x000fe20000000800 */
[----:B-1----:R-:W-:Y:S01]  /*1cd50*/  FFMA.FTZ R6, R192, UR4, -R182 ;  /* 0x00000004c0067c23 */ /* 0x002fe200080108b6 */
[----:B------:R-:W-:Y:S01]  /*1cd60*/  LOP3.LUT R0, R0, 0xff, RZ, 0xc0, !PT ;  /* 0x000000ff00007812 */ /* 0x000fe200078ec0ff */
[----:B------:R-:W1:Y:S01]  /*1cd70*/  LDC R11, c[0x0][0x4f8] ;  /* 0x00013e00ff0b7b82 */ /* 0x000e620000000800 */
[----:B------:R-:W4:Y:S01]  /*1cd80*/  SHFL.BFLY PT, R10, R102, 0x1, 0x1f ;  /* 0x0c201f00660a7f89 */ /* 0x000f2200000e0000 */
[----:B------:R-:W-:Y:S01]  /*1cd90*/  PRMT R234, R23, 0x5410, R24 ;  /* 0x0000541017ea7816 */ /* 0x000fe20000000018 */
[----:B------:R-:W-:Y:S01]  /*1cda0*/  IMAD.MOV.U32 R24, RZ, RZ, R232 ;  /* 0x000000ffff187224 */ /* 0x000fe200078e00e8 */
[----:B------:R-:W-:Y:S03]  /*1cdb0*/  PRMT R109, R0, 0x5410, R8 ;  /* 0x00005410006d7816 */ /* 0x000fe60000000008 */
[----:B------:R4:W-:Y:S01]  /*1cdc0*/  MUFU.EX2 R218, R6 ;  /* 0x0000000600da7308 */ /* 0x0009e20000000800 */
[----:B--2---:R-:W-:Y:S01]  /*1cdd0*/  FFMA.FTZ R2, R200, UR4, -R182 ;  /* 0x00000004c8027c23 */ /* 0x004fe200080108b6 */
[----:B------:R-:W-:Y:S01]  /*1cde0*/  LOP3.LUT R0, R18, 0xff, RZ, 0xc0, !PT ;  /* 0x000000ff12007812 */ /* 0x000fe200078ec0ff */
[----:B------:R-:W-:Y:S01]  /*1cdf0*/  IMAD.MOV.U32 R18, RZ, RZ, R62 ;  /* 0x000000ffff127224 */ /* 0x000fe200078e003e */
[----:B------:R-:W-:Y:S01]  /*1ce00*/  LOP3.LUT R8, R5, 0xff, RZ, 0xc0, !PT ;  /* 0x000000ff05087812 */ /* 0x000fe200078ec0ff */
[----:B------:R-:W-:Y:S01]  /*1ce10*/  FFMA.FTZ R200, R185, UR4, -R4 ;  /* 0x00000004b9c87c23 */ /* 0x000fe20008010804 */
[----:B------:R-:W-:Y:S01]  /*1ce20*/  PRMT R235, R0, 0x5410, R25 ;  /* 0x0000541000eb7816 */ /* 0x000fe20000000019 */
[----:B------:R-:W-:Y:S03]  /*1ce30*/  IMAD.MOV.U32 R25, RZ, RZ, R233 ;  /* 0x000000ffff197224 */ /* 0x000fe600078e00e9 */
[----:B------:R2:W1:Y:S01]  /*1ce40*/  MUFU.EX2 R64, R2 ;  /* 0x0000000200407308 */ /* 0x0004620000000800 */
[----:B---3--:R-:W-:Y:S01]  /*1ce50*/  FMNMX.FTZ R103, R103, R7, !PT ;  /* 0x0000000767677209 */ /* 0x008fe20007810000 */
[----:B------:R-:W-:Y:S01]  /*1ce60*/  IMAD.MOV.U32 R192, RZ, RZ, R47 ;  /* 0x000000ffffc07224 */ /* 0x000fe200078e002f */
[----:B------:R-:W-:Y:S02]  /*1ce70*/  LOP3.LUT R0, R9, 0xffff, RZ, 0xc0, !PT ;  /* 0x0000ffff09007812 */ /* 0x000fe400078ec0ff */
[C---:B------:R-:W-:Y:S01]  /*1ce80*/  FSETP.NEU.FTZ.AND P3, PT, R103.reuse, -INF , PT ;  /* 0xff8000006700780b */ /* 0x040fe20003f7d000 */
[----:B------:R-:W-:Y:S01]  /*1ce90*/  FMUL.FTZ R183, R103, UR4 ;  /* 0x0000000467b77c20 */ /* 0x000fe20008410000 */
[----:B------:R-:W-:Y:S03]  /*1cea0*/  LOP3.LUT R7, R9, 0xff, RZ, 0xc0, !PT ;  /* 0x000000ff09077812 */ /* 0x000fe600078ec0ff */
[----:B------:R-:W-:Y:S01]  /*1ceb0*/  MUFU.EX2 R250, R250 ;  /* 0x000000fa00fa7308 */ /* 0x000fe20000000800 */
[----:B----4-:R-:W-:Y:S01]  /*1cec0*/  FFMA.FTZ R6, R184, UR4, -R182 ;  /* 0x00000004b8067c23 */ /* 0x010fe200080108b6 */
[----:B------:R-:W-:Y:S02]  /*1ced0*/  SHF.R.U32.HI R0, RZ, 0x8, R0 ;  /* 0x00000008ff007819 */ /* 0x000fe40000011600 */
[----:B------:R-:W-:Y:S02]  /*1cee0*/  FSEL R183, R183, RZ, P3 ;  /* 0x000000ffb7b77208 */ /* 0x000fe40001800000 */
[----:B------:R-:W-:Y:S04]  /*1cef0*/  FMNMX.FTZ R102, R102, R10, !PT ;  /* 0x0000000a66667209 */ /* 0x000fe80007810000 */
[----:B------:R3:W4:Y:S01]  /*1cf00*/  MUFU.EX2 R54, R6 ;  /* 0x0000000600367308 */ /* 0x0007220000000800 */
[----:B--2---:R-:W-:Y:S01]  /*1cf10*/  FFMA.FTZ R2, R190, UR4, -R4 ;  /* 0x00000004be027c23 */ /* 0x004fe20008010804 */
[C---:B------:R-:W-:Y:S01]  /*1cf20*/  FSETP.NEU.FTZ.AND P2, PT, R102.reuse, -INF , PT ;  /* 0xff8000006600780b */ /* 0x040fe20003f5d000 */
[----:B------:R-:W-:Y:S01]  /*1cf30*/  FMUL.FTZ R184, R102, UR4 ;  /* 0x0000000466b87c20 */ /* 0x000fe20008410000 */
[----:B------:R-:W-:Y:S01]  /*1cf40*/  PRMT R232, R7, 0x5410, R0 ;  /* 0x0000541007e87816 */ /* 0x000fe20000000000 */
[----:B------:R-:W-:Y:S01]  /*1cf50*/  FFMA.FTZ R0, R181, UR4, -R183 ;  /* 0x00000004b5007c23 */ /* 0x000fe200080108b7 */
[----:B------:R-:W-:Y:S04]  /*1cf60*/  SHF.R.U32.HI R7, RZ, 0x18, R5 ;  /* 0x00000018ff077819 */ /* 0x000fe80000011605 */
[----:B------:R2:W-:Y:S01]  /*1cf70*/  MUFU.EX2 R52, R2 ;  /* 0x0000000200347308 */ /* 0x0005e20000000800 */
[----:B------:R-:W-:Y:S02]  /*1cf80*/  FSEL R184, R184, RZ, P2 ;  /* 0x000000ffb8b87208 */ /* 0x000fe40001000000 */
[----:B-1----:R-:W-:Y:S02]  /*1cf90*/  LOP3.LUT R181, R11, 0xff, RZ, 0xc0, !PT ;  /* 0x000000ff0bb57812 */ /* 0x002fe400078ec0ff */
[----:B------:R-:W-:Y:S02]  /*1cfa0*/  LOP3.LUT R111, R111, 0xff00ff, RZ, 0xc0, !PT ;  /* 0x00ff00ff6f6f7812 */ /* 0x000fe400078ec0ff */
[----:B------:R-:W-:Y:S03]  /*1cfb0*/  LOP3.LUT R179, R179, 0xff00ff, RZ, 0xc0, !PT ;  /* 0x00ff00ffb3b37812 */ /* 0x000fe600078ec0ff */
[----:B------:R-:W-:Y:S01]  /*1cfc0*/  MUFU.EX2 R51, R0 ;  /* 0x0000000000337308 */ /* 0x000fe20000000800 */
[----:B---3--:R-:W-:Y:S01]  /*1cfd0*/  FFMA.FTZ R6, R186, UR4, -R183 ;  /* 0x00000004ba067c23 */ /* 0x008fe200080108b7 */
[----:B------:R-:W-:Y:S01]  /*1cfe0*/  IMAD R181, R181, 0x10000, R181 ;  /* 0x00010000b5b57824 */ /* 0x000fe200078e02b5 */
[----:B------:R-:W-:Y:S04]  /*1cff0*/  F2FP.F16.F32.PACK_AB R4, R64, R204 ;  /* 0x000000cc4004723e */ /* 0x000fe800000000ff */
[--C-:B------:R-:W-:Y:S03]  /*1d000*/  HSET2.LE.AND R176, R176, R181.reuse, PT ;  /* 0x000000b5b0b07233 */ /* 0x100fe60003803000 */
[----:B------:R1:W3:Y:S01]  /*1d010*/  MUFU.EX2 R62, R6 ;  /* 0x00000006003e7308 */ /* 0x0002e20000000800 */
[----:B--2---:R-:W-:Y:S02]  /*1d020*/  LOP3.LUT R2, R15, 0xff, RZ, 0xc0, !PT ;  /* 0x000000ff0f027812 */ /* 0x004fe400078ec0ff */
[--C-:B------:R-:W-:Y:S02]  /*1d030*/  HSET2.LE.AND R110, R22, R181.reuse, PT ;  /* 0x000000b5166e7233 */ /* 0x100fe40003803000 */
[----:B------:R-:W-:Y:S02]  /*1d040*/  PRMT R49, R2, 0x5410, R14 ;  /* 0x0000541002317816 */ /* 0x000fe4000000000e */
[----:B------:R-:W-:Y:S03]  /*1d050*/  LOP3.LUT R2, R5, 0xffff, RZ, 0xc0, !PT ;  /* 0x0000ffff05027812 */ /* 0x000fe600078ec0ff */
[----:B------:R-:W-:Y:S01]  /*1d060*/  MUFU.EX2 R200, R200 ;  /* 0x000000c800c87308 */ /* 0x000fe20000000800 */
[--C-:B------:R-:W-:Y:S02]  /*1d070*/  HSET2.LE.AND R178, R20, R181.reuse, PT ;  /* 0x000000b514b27233 */ /* 0x100fe40003803000 */
[----:B------:R-:W-:Y:S02]  /*1d080*/  SHF.R.U32.HI R2, RZ, 0x8, R2 ;  /* 0x00000008ff027819 */ /* 0x000fe40000011602 */
[--C-:B------:R-:W-:Y:S02]  /*1d090*/  HSET2.LE.AND R111, R111, R181.reuse, PT ;  /* 0x000000b56f6f7233 */ /* 0x100fe40003803000 */
[----:B------:R-:W-:Y:S03]  /*1d0a0*/  PRMT R63, R8, 0x5410, R2 ;  /* 0x00005410083f7816 */ /* 0x000fe60000000002 */
[----:B------:R-:W-:Y:S01]  /*1d0b0*/  MUFU.EX2 R241, R241 ;  /* 0x000000f100f17308 */ /* 0x000fe20000000800 */
[----:B-1----:R-:W-:Y:S01]  /*1d0c0*/  FFMA.FTZ R6, R187, UR4, -R184 ;  /* 0x00000004bb067c23 */ /* 0x002fe200080108b8 */
[----:B------:R-:W-:Y:S02]  /*1d0d0*/  PRMT R2, R5, 0x7632, R2 ;  /* 0x0000763205027816 */ /* 0x000fe40000000002 */
[----:B------:R-:W-:Y:S02]  /*1d0e0*/  PRMT R5, R9, 0x7632, R5 ;  /* 0x0000763209057816 */ /* 0x000fe40000000005 */
[----:B------:R-:W-:Y:S04]  /*1d0f0*/  LOP3.LUT R0, R2, 0xff, RZ, 0xc0, !PT ;  /* 0x000000ff02007812 */ /* 0x000fe800078ec0ff */
[----:B------:R1:W2:Y:S01]  /*1d100*/  MUFU.EX2 R13, R6 ;  /* 0x00000006000d7308 */ /* 0x0002a20000000800 */
[----:B------:R-:W-:Y:S02]  /*1d110*/  FSEL R2, R104, RZ, P1 ;  /* 0x000000ff68027208 */ /* 0x000fe40000800000 */
[----:B------:R-:W-:Y:S01]  /*1d120*/  PRMT R233, R0, 0x5410, R7 ;  /* 0x0000541000e97816 */ /* 0x000fe20000000007 */
[----:B------:R-:W-:Y:S01]  /*1d130*/  FFMA.FTZ R7, R198, UR4, -R184 ;  /* 0x00000004c6077c23 */ /* 0x000fe200080108b8 */
[----:B------:R-:W-:Y:S02]  /*1d140*/  SHF.R.U32.HI R9, RZ, 0x18, R9 ;  /* 0x00000018ff097819 */ /* 0x000fe40000011609 */
[----:B------:R-:W-:Y:S03]  /*1d150*/  LOP3.LUT R5, R5, 0xff, RZ, 0xc0, !PT ;  /* 0x000000ff05057812 */ /* 0x000fe600078ec0ff */
[----:B------:R3:W-:Y:S01]  /*1d160*/  MUFU.EX2 R26, R7 ;  /* 0x00000007001a7308 */ /* 0x0007e20000000800 */
[----:B------:R-:W-:Y:S02]  /*1d170*/  FSEL R0, R101, RZ, P0 ;  /* 0x000000ff65007208 */ /* 0x000fe40000000000 */
[----:B------:R-:W-:Y:S02]  /*1d180*/  PRMT R190, R5, 0x5410, R9 ;  /* 0x0000541005be7816 */ /* 0x000fe40000000009 */
[--C-:B------:R-:W-:Y:S01]  /*1d190*/  HSET2.LE.AND R109, R109, R181.reuse, PT ;  /* 0x000000b56d6d7233 */ /* 0x100fe20003803000 */
[----:B------:R-:W-:Y:S01]  /*1d1a0*/  FADD.FTZ R5, -R0, R100 ;  /* 0x0000006400057221 */ /* 0x000fe20000010100 */
[--C-:B------:R-:W-:Y:S01]  /*1d1b0*/  FFMA.FTZ R0, R188, UR4, -R184.reuse ;  /* 0x00000004bc007c23 */ /* 0x100fe200080108b8 */
[--C-:B------:R-:W-:Y:S01]  /*1d1c0*/  HSET2.LE.AND R177, R177, R181.reuse, PT ;  /* 0x000000b5b1b17233 */ /* 0x100fe20003803000 */
[----:B-1----:R-:W-:Y:S01]  /*1d1d0*/  FADD.FTZ R6, -R2, R3 ;  /* 0x0000000302067221 */ /* 0x002fe20000010100 */
[----:B------:R-:W-:Y:S01]  /*1d1e0*/  FFMA.FTZ R3, R196, UR4, -R183 ;  /* 0x00000004c4037c23 */ /* 0x000fe200080108b7 */
[----:B------:R1:W-:Y:S01]  /*1d1f0*/  MUFU.EX2 R59, R0 ;  /* 0x00000000003b7308 */ /* 0x0003e20000000800 */
[--C-:B------:R-:W-:Y:S01]  /*1d200*/  HSET2.LE.AND R179, R179, R181.reuse, PT ;  /* 0x000000b5b3b37233 */ /* 0x100fe20003803000 */
[----:B------:R-:W-:Y:S01]  /*1d210*/  IMAD.MOV.U32 R196, RZ, RZ, R43 ;  /* 0x000000ffffc47224 */ /* 0x000fe200078e002b */
[----:B------:R-:W-:Y:S02]  /*1d220*/  LOP3.LUT R177, R4, R177, RZ, 0xc0, !PT ;  /* 0x000000b104b17212 */ /* 0x000fe400078ec0ff */
[----:B----4-:R-:W-:Y:S02]  /*1d230*/  F2FP.F16.F32.PACK_AB R4, R54, R218 ;  /* 0x000000da3604723e */ /* 0x010fe400000000ff */
[----:B---3--:R-:W-:Y:S03]  /*1d240*/  F2FP.F16.F32.PACK_AB R7, R62, R51 ;  /* 0x000000333e07723e */ /* 0x008fe600000000ff */
[----:B------:R3:W-:Y:S01]  /*1d250*/  MUFU.EX2 R221, R3 ;  /* 0x0000000300dd7308 */ /* 0x0007e20000000800 */
[----:B------:R-:W-:Y:S02]  /*1d260*/  LOP3.LUT R179, R4, R179, RZ, 0xc0, !PT ;  /* 0x000000b304b37212 */ /* 0x000fe400078ec0ff */
[----:B------:R-:W-:Y:S02]  /*1d270*/  LOP3.LUT R110, R7, R110, RZ, 0xc0, !PT ;  /* 0x0000006e076e7212 */ /* 0x000fe400078ec0ff */
[----:B------:R-:W-:Y:S02]  /*1d280*/  LOP3.LUT R7, R17, UR12, R243, 0x96, !PT ;  /* 0x0000000c11077c12 */ /* 0x000fe4000f8e96f3 */
[----:B------:R-:W-:Y:S03]  /*1d290*/  FSEL R2, R103, RZ, P3 ;  /* 0x000000ff67027208 */ /* 0x000fe60001800000 */
[----:B------:R-:W-:Y:S01]  /*1d2a0*/  MUFU.EX2 R194, R194 ;  /* 0x000000c200c27308 */ /* 0x000fe20000000800 */
[----:B-1----:R-:W-:Y:S01]  /*1d2b0*/  FFMA.FTZ R0, R193, UR4, -R183 ;  /* 0x00000004c1007c23 */ /* 0x002fe200080108b7 */
[----:B--2---:R-:W-:Y:S02]  /*1d2c0*/  IMAD.MOV.U32 R193, RZ, RZ, R13 ;  /* 0x000000ffffc17224 */ /* 0x004fe400078e000d */
[----:B------:R-:W-:Y:S04]  /*1d2d0*/  IMAD.WIDE.U32 R14, R7, -0x326172a9, RZ ;  /* 0xcd9e8d57070e7825 */ /* 0x000fe800078e00ff */
[----:B------:R-:W-:Y:S02]  /*1d2e0*/  FADD.FTZ R2, -R2, R107 ;  /* 0x0000006b02027221 */ /* 0x000fe40000010100 */
[----:B------:R1:W2:Y:S01]  /*1d2f0*/  MUFU.EX2 R185, R0 ;  /* 0x0000000000b97308 */ /* 0x0002a20000000800 */
[----:B---3--:R-:W-:Y:S02]  /*1d300*/  F2FP.F16.F32.PACK_AB R3, R39, R205 ;  /* 0x000000cd2703723e */ /* 0x008fe400000000ff */
[----:B------:R-:W-:Y:S02]  /*1d310*/  LOP3.LUT R10, R14, R223, RZ, 0x3c, !PT ;  /* 0x000000df0e0a7212 */ /* 0x000fe400078e3cff */
[----:B------:R-:W-:Y:S01]  /*1d320*/  LOP3.LUT R176, R3, R176, RZ, 0xc0, !PT ;  /* 0x000000b003b07212 */ /* 0x000fe200078ec0ff */
[----:B------:R-:W-:Y:S01]  /*1d330*/  FFMA.FTZ R3, R199, UR4, -R184 ;  /* 0x00000004c7037c23 */ /* 0x000fe200080108b8 */
[----:B------:R-:W-:Y:S01]  /*1d340*/  LOP3.LUT R8, R15, R65, RZ, 0x3c, !PT ;  /* 0x000000410f087212 */ /* 0x000fe200078e3cff */
[----:B------:R-:W-:Y:S02]  /*1d350*/  IMAD.WIDE.U32 R10, R10, -0x2daee0ad, RZ ;  /* 0xd2511f530a0a7825 */ /* 0x000fe400078e00ff */
[----:B------:R3:W4:Y:S02]  /*1d360*/  MUFU.EX2 R252, R3 ;  /* 0x0000000300fc7308 */ /* 0x0007240000000800 */
[----:B------:R-:W-:Y:S04]  /*1d370*/  IMAD.WIDE.U32 R8, R8, -0x2daee0ad, RZ ;  /* 0xd2511f5308087825 */ /* 0x000fe800078e00ff */
[----:B------:R-:W-:Y:S01]  /*1d380*/  IMAD.MOV.U32 R65, RZ, RZ, R214 ;  /* 0x000000ffff417224 */ /* 0x000fe200078e00d6 */
[----:B-1----:R-:W-:Y:S02]  /*1d390*/  FSEL R0, R102, RZ, P2 ;  /* 0x000000ff66007208 */ /* 0x002fe40001000000 */
[----:B--2---:R-:W-:Y:S03]  /*1d3a0*/  F2FP.F16.F32.PACK_AB R4, R221, R185 ;  /* 0x000000b9dd04723e */ /* 0x004fe600000000ff */
[----:B------:R-:W-:Y:S01]  /*1d3b0*/  FADD.FTZ R0, -R0, R108 ;  /* 0x0000006c00007221 */ /* 0x000fe20000010100 */
[--C-:B------:R-:W-:Y:S02]  /*1d3c0*/  HSET2.LE.AND R108, R12, R181.reuse, PT ;  /* 0x000000b50c6c7233 */ /* 0x100fe40003803000 */
[----:B------:R-:W-:Y:S02]  /*1d3d0*/  LOP3.LUT R12, R34, R8, R11, 0x96, !PT ;  /* 0x00000008220c7212 */ /* 0x000fe400078e960b */
[----:B---3--:R-:W-:Y:S02]  /*1d3e0*/  F2FP.F16.F32.PACK_AB R3, R216, R52 ;  /* 0x00000034d803723e */ /* 0x008fe400000000ff */
[----:B------:R-:W-:Y:S01]  /*1d3f0*/  LOP3.LUT R108, R4, R108, RZ, 0xc0, !PT ;  /* 0x0000006c046c7212 */ /* 0x000fe200078ec0ff */
[----:B------:R-:W-:Y:S01]  /*1d400*/  IMAD.WIDE.U32 R12, R12, -0x326172a9, RZ ;  /* 0xcd9e8d570c0c7825 */ /* 0x000fe200078e00ff */
[----:B------:R-:W-:Y:S02]  /*1d410*/  LOP3.LUT R178, R3, R178, RZ, 0xc0, !PT ;  /* 0x000000b203b27212 */ /* 0x000fe400078ec0ff */
[----:B------:R-:W-:Y:S04]  /*1d420*/  F2FP.F16.F32.PACK_AB R3, R59, R193 ;  /* 0x000000c13b03723e */ /* 0x000fe800000000ff */
[----:B------:R-:W-:Y:S02]  /*1d430*/  LOP3.LUT R111, R3, R111, RZ, 0xc0, !PT ;  /* 0x0000006f036f7212 */ /* 0x000fe400078ec0ff */
[----:B----4-:R-:W-:Y:S04]  /*1d440*/  F2FP.F16.F32.PACK_AB R3, R252, R26 ;  /* 0x0000001afc03723e */ /* 0x010fe800000000ff */
[----:B------:R-:W-:Y:S02]  /*1d450*/  LOP3.LUT R109, R3, R109, RZ, 0xc0, !PT ;  /* 0x0000006d036d7212 */ /* 0x000fe400078ec0ff */
[----:B------:R-:W-:Y:S05]  /*1d460*/  LOP3.LUT R3, R18, R33, R9, 0x96, !PT ;  /* 0x0000002112037212 */ /* 0x000fea00078e9609 */
        /* <DEDUP_REMOVED lines=8> */
[----:B------:R-:W-:Y:S01]  /*1d4f0*/  IMAD.WIDE.U32 R8, R8, -0x326172a9, RZ ;  /* 0xcd9e8d5708087825 */ /* 0x000fe200078e00ff */
[----:B------:R-:W-:Y:S03]  /*1d500*/  LOP3.LUT R214, R36, R12, R11, 0x96, !PT ;  /* 0x0000000c24d67212 */ /* 0x000fe600078e960b */
[----:B------:R-:W-:Y:S01]  /*1d510*/  IMAD.MOV.U32 R4, RZ, RZ, R8 ;  /* 0x000000ffff047224 */ /* 0x000fe200078e0008 */
[----:B------:R-:W-:Y:S04]  /*1d520*/  LOP3.LUT R3, R28, R10, R9, 0x96, !PT ;  /* 0x0000000a1c037212 */ /* 0x000fe800078e9609 */
[----:B------:R-:W-:Y:S02]  /*1d530*/  LOP3.LUT R7, R4, 0xff, RZ, 0xc0, !PT ;  /* 0x000000ff04077812 */ /* 0x000fe400078ec0ff */
[C---:B------:R-:W-:Y:S04]  /*1d540*/  PRMT R4, R8.reuse, 0x7771, RZ ;  /* 0x0000777108047816 */ /* 0x040fe800000000ff */
[----:B------:R-:W-:Y:S02]  /*1d550*/  PRMT R41, R7, 0x5410, R4 ;  /* 0x0000541007297816 */ /* 0x000fe40000000004 */
[C---:B------:R-:W-:Y:S02]  /*1d560*/  PRMT R4, R8.reuse, 0x7773, RZ ;  /* 0x0000777308047816 */ /* 0x040fe400000000ff */
[----:B------:R-:W-:Y:S02]  /*1d570*/  PRMT R8, R8, 0x7772, RZ ;  /* 0x0000777208087816 */ /* 0x000fe400000000ff */
        /* <DEDUP_REMOVED lines=15> */
[----:B------:R-:W-:Y:S04]  /*1d670*/  IMAD.WIDE.U32 R12, R3, -0x326172a9, RZ ;  /* 0xcd9e8d57030c7825 */ /* 0x000fe800078e00ff */
[----:B------:R-:W-:Y:S01]  /*1d680*/  IMAD.WIDE.U32 R188, R4, -0x326172a9, RZ ;  /* 0xcd9e8d5704bc7825 */ /* 0x000fe200078e00ff */
[----:B------:R-:W-:Y:S05]  /*1d690*/  LOP3.LUT R3, R202, R31, R13, 0x96, !PT ;  /* 0x0000001fca037212 */ /* 0x000fea00078e960d */
        /* <DEDUP_REMOVED lines=8> */
[----:B------:R-:W-:Y:S01]  /*1d720*/  LOP3.LUT R3, R28, R186, R9, 0x96, !PT ;  /* 0x000000ba1c037212 */ /* 0x000fe200078e9609 */
[----:B------:R-:W-:Y:S01]  /*1d730*/  IMAD.MOV.U32 R9, RZ, RZ, R8 ;  /* 0x000000ffff097224 */ /* 0x000fe200078e0008 */
[C---:B------:R-:W-:Y:S01]  /*1d740*/  PRMT R10, R8.reuse, 0x7771, RZ ;  /* 0x00007771080a7816 */ /* 0x040fe200000000ff */
[----:B------:R-:W-:Y:S01]  /*1d750*/  IMAD.MOV.U32 R186, RZ, RZ, R50 ;  /* 0x000000ffffba7224 */ /* 0x000fe200078e0032 */
[C---:B------:R-:W-:Y:S02]  /*1d760*/  LOP3.LUT R4, R3.reuse, 0xffff, RZ, 0xc0, !PT ;  /* 0x0000ffff03047812 */ /* 0x040fe400078ec0ff */
[----:B------:R-:W-:Y:S02]  /*1d770*/  LOP3.LUT R7, R3, 0xff, RZ, 0xc0, !PT ;  /* 0x000000ff03077812 */ /* 0x000fe400078ec0ff */
[----:B------:R-:W-:Y:S04]  /*1d780*/  SHF.R.U32.HI R4, RZ, 0x8, R4 ;  /* 0x00000008ff047819 */ /* 0x000fe80000011604 */
[----:B------:R-:W-:Y:S02]  /*1d790*/  PRMT R199, R7, 0x5410, R4 ;  /* 0x0000541007c77816 */ /* 0x000fe40000000004 */
[C---:B------:R-:W-:Y:S02]  /*1d7a0*/  PRMT R7, R8.reuse, 0x7773, RZ ;  /* 0x0000777308077816 */ /* 0x040fe400000000ff */
[----:B------:R-:W-:Y:S04]  /*1d7b0*/  PRMT R4, R8, 0x7772, RZ ;  /* 0x0000777208047816 */ /* 0x000fe800000000ff */
        /* <DEDUP_REMOVED lines=12> */
[----:B------:R-:W-:Y:S01]  /*1d880*/  LOP3.LUT R5, R212, 0x120, R217, 0xf8, !PT ;  /* 0x00000120d4057812 */ /* 0x000fe200078ef8d9 */
[----:B------:R-:W-:Y:S03]  /*1d890*/  IMAD.MOV.U32 R212, RZ, RZ, R35 ;  /* 0x000000ffffd47224 */ /* 0x000fe600078e0023 */
[----:B------:R-:W-:Y:S02]  /*1d8a0*/  LEA R180, R5, UR5, 0x1 ;  /* 0x0000000505b47c11 */ /* 0x000fe4000f8e08ff */
[----:B------:R-:W2:Y:S03]  /*1d8b0*/  MUFU.EX2 R3, R3 ;  /* 0x0000000300037308 */ /* 0x000ea60000000800 */
[----:B------:R-:W3:Y:S01]  /*1d8c0*/  LDSM.16.MT88.4 R20, [R180+0x9000] ;  /* 0x00900000b414783b */ /* 0x000ee20000004200 */
[----:B------:R-:W-:Y:S06]  /*1d8d0*/  VIADD R107, R180, 0x9020 ;  /* 0x00009020b46b7836 */ /* 0x000fec0000000000 */
[----:B------:R-:W4:Y:S01]  /*1d8e0*/  MUFU.EX2 R2, R2 ;  /* 0x0000000200027308 */ /* 0x000f220000000800 */
[C---:B-1----:R-:W-:Y:S01]  /*1d8f0*/  FMUL.FTZ R4, R100.reuse, R116 ;  /* 0x0000007464047220 */ /* 0x042fe20000410000 */
[C---:B------:R-:W-:Y:S01]  /*1d900*/  FMUL.FTZ R5, R100.reuse, R117 ;  /* 0x0000007564057220 */ /* 0x040fe20000410000 */
[----:B------:R-:W-:Y:S02]  /*1d910*/  IMAD.MOV.U32 R116, RZ, RZ, R25 ;  /* 0x000000ffff747224 */ /* 0x000fe400078e0019 */
[C---:B------:R-:W-:Y:S01]  /*1d920*/  FMUL.FTZ R16, R100.reuse, R120 ;  /* 0x0000007864107220 */ /* 0x040fe20000410000 */
[C---:B------:R-:W-:Y:S01]  /*1d930*/  FMUL.FTZ R17, R100.reuse, R121 ;  /* 0x0000007964117220 */ /* 0x040fe20000410000 */
[----:B------:R-:W-:Y:S02]  /*1d940*/  IMAD.MOV.U32 R117, RZ, RZ, R26 ;  /* 0x000000ffff757224 */ /* 0x000fe400078e001a */
[C---:B------:R-:W-:Y:S01]  /*1d950*/  FMUL.FTZ R32, R100.reuse, R136 ;  /* 0x0000008864207220 */ /* 0x040fe20000410000 */
[----:B------:R-:W1:Y:S01]  /*1d960*/  MUFU.EX2 R0, R0 ;  /* 0x0000000000007308 */ /* 0x000e620000000800 */
[C---:B--2---:R-:W-:Y:S01]  /*1d970*/  FMUL.FTZ R6, R3.reuse, R118 ;  /* 0x0000007603067220 */ /* 0x044fe20000410000 */
[C---:B------:R-:W-:Y:S01]  /*1d980*/  FMUL.FTZ R7, R3.reuse, R119 ;  /* 0x0000007703077220 */ /* 0x040fe20000410000 */
[----:B------:R-:W-:Y:S02]  /*1d990*/  IMAD.MOV.U32 R118, RZ, RZ, R52 ;  /* 0x000000ffff767224 */ /* 0x000fe400078e0034 */
[----:B------:R-:W-:Y:S01]  /*1d9a0*/  FMUL.FTZ R65, R100, R169 ;  /* 0x000000a964417220 */ /* 0x000fe20000410000 */
[C---:B------:R-:W-:Y:S01]  /*1d9b0*/  FMUL.FTZ R66, R3.reuse, R170 ;  /* 0x000000aa03427220 */ /* 0x040fe20000410000 */
[C---:B------:R-:W-:Y:S01]  /*1d9c0*/  FMUL.FTZ R67, R3.reuse, R171 ;  /* 0x000000ab03437220 */ /* 0x040fe20000410000 */
[----:B------:R-:W-:Y:S02]  /*1d9d0*/  IMAD.MOV.U32 R121, RZ, RZ, R51 ;  /* 0x000000ffff797224 */ /* 0x000fe400078e0033 */
[----:B------:R-:W-:Y:S01]  /*1d9e0*/  FMUL.FTZ R51, R3, R155 ;  /* 0x0000009b03337220 */ /* 0x000fe20000410000 */
[C---:B----4-:R-:W-:Y:S01]  /*1d9f0*/  FMUL.FTZ R8, R2.reuse, R112 ;  /* 0x0000007002087220 */ /* 0x050fe20000410000 */
[C---:B------:R-:W-:Y:S01]  /*1da00*/  FMUL.FTZ R9, R2.reuse, R113 ;  /* 0x0000007102097220 */ /* 0x040fe20000410000 */
[C---:B------:R-:W-:Y:S01]  /*1da10*/  FMUL.FTZ R25, R2.reuse, R129 ;  /* 0x0000008102197220 */ /* 0x040fe20000410000 */
[----:B------:R-:W-:Y:S02]  /*1da20*/  IMAD.MOV.U32 R129, RZ, RZ, R37 ;  /* 0x000000ffff817224 */ /* 0x000fe400078e0025 */
[C---:B------:R-:W-:Y:S01]  /*1da30*/  FMUL.FTZ R12, R2.reuse, R124 ;  /* 0x0000007c020c7220 */ /* 0x040fe20000410000 */
[C---:B------:R-:W-:Y:S01]  /*1da40*/  FMUL.FTZ R13, R2.reuse, R125 ;  /* 0x0000007d020d7220 */ /* 0x040fe20000410000 */
[----:B------:R-:W-:Y:S01]  /*1da50*/  FMUL.FTZ R29, R2, R141 ;  /* 0x0000008d021d7220 */ /* 0x000fe20000410000 */
[----:B------:R-:W-:Y:S02]  /*1da60*/  IMAD.MOV.U32 R141, RZ, RZ, R55 ;  /* 0x000000ffff8d7224 */ /* 0x000fe400078e0037 */
[C---:B-1----:R-:W-:Y:S01]  /*1da70*/  FMUL.FTZ R10, R0.reuse, R114 ;  /* 0x00000072000a7220 */ /* 0x042fe20000410000 */
[C---:B------:R-:W-:Y:S01]  /*1da80*/  FMUL.FTZ R11, R0.reuse, R115 ;  /* 0x00000073000b7220 */ /* 0x040fe20000410000 */
[----:B------:R-:W-:Y:S01]  /*1da90*/  FMUL.FTZ R27, R0, R131 ;  /* 0x00000083001b7220 */ /* 0x000fe20000410000 */
[----:B------:R-:W-:Y:S02]  /*1daa0*/  IMAD.MOV.U32 R131, RZ, RZ, R36 ;  /* 0x000000ffff837224 */ /* 0x000fe400078e0024 */
[----:B------:R-:W-:Y:S01]  /*1dab0*/  FMUL.FTZ R24, R2, R128 ;  /* 0x0000008002187220 */ /* 0x000fe20000410000 */
[----:B------:R-:W-:Y:S01]  /*1dac0*/  FMUL.FTZ R26, R0, R130 ;  /* 0x00000082001a7220 */ /* 0x000fe20000410000 */
[----:B------:R-:W-:Y:S02]  /*1dad0*/  IMAD.MOV.U32 R130, RZ, RZ, R34 ;  /* 0x000000ffff827224 */ /* 0x000fe400078e0022 */
[C---:B------:R-:W-:Y:S01]  /*1dae0*/  FMUL.FTZ R28, R2.reuse, R140 ;  /* 0x0000008c021c7220 */ /* 0x040fe20000410000 */
[----:B------:R-:W-:Y:S02]  /*1daf0*/  IMAD.MOV.U32 R125, RZ, RZ, R49 ;  /* 0x000000ffff7d7224 */ /* 0x000fe400078e0031 */
[C---:B------:R-:W-:Y:S01]  /*1db00*/  FMUL.FTZ R56, R2.reuse, R160 ;  /* 0x000000a002387220 */ /* 0x040fe20000410000 */
[----:B------:R-:W-:Y:S01]  /*1db10*/  IMAD.MOV.U32 R124, RZ, RZ, R62 ;  /* 0x000000ffff7c7224 */ /* 0x000fe200078e003e */
[-C--:B---3--:R-:W-:Y:S01]  /*1db20*/  HMMA.16816.F32 R4, R108, R20.reuse, R4 ;  /* 0x000000146c04723c */ /* 0x088fe20000001804 */
[----:B------:R-:W-:Y:S04]  /*1db30*/  MUFU.EX2 R212, R212 ;  /* 0x000000d400d47308 */ /* 0x000fe80000000800 */
[C---:B------:R-:W-:Y:S01]  /*1db40*/  FMUL.FTZ R60, R2.reuse, R172 ;  /* 0x000000ac023c7220 */ /* 0x040fe20000410000 */
[----:B------:R-:W-:Y:S01]  /*1db50*/  FMUL.FTZ R61, R2, R173 ;  /* 0x000000ad023d7220 */ /* 0x000fe20000410000 */
[----:B------:R-:W-:Y:S01]  /*1db60*/  FMUL.FTZ R62, R0, R174 ;  /* 0x000000ae003e7220 */ /* 0x000fe20000410000 */
[C---:B------:R-:W-:Y:S04]  /*1db70*/  HMMA.16816.F32 R8, R176.reuse, R20, R8 ;  /* 0x00000014b008723c */ /* 0x040fe80000001808 */
[----:B------:R-:W-:Y:S02]  /*1db80*/  VIADD R20, R180, 0x9000 ;  /* 0x00009000b4147836 */ /* 0x000fe40000000000 */
[----:B------:R-:W-:Y:S01]  /*1db90*/  FMUL.FTZ R21, R100, R133 ;  /* 0x0000008564157220 */ /* 0x000fe20000410000 */
[----:B------:R-:W-:Y:S02]  /*1dba0*/  IMAD.MOV.U32 R133, RZ, RZ, R39 ;  /* 0x000000ffff857224 */ /* 0x000fe400078e0027 */
[----:B------:R-:W-:Y:S01]  /*1dbb0*/  FMUL.FTZ R14, R0, R126 ;  /* 0x0000007e000e7220 */ /* 0x000fe20000410000 */
[----:B------:R-:W-:Y:S02]  /*1dbc0*/  @P4 VIADD R107, R20, 0xffffffe0 ;  /* 0xffffffe0146b4836 */ /* 0x000fe40000000000 */
[----:B------:R-:W-:Y:S01]  /*1dbd0*/  FMUL.FTZ R20, R100, R132 ;  /* 0x0000008464147220 */ /* 0x000fe20000410000 */
[----:B------:R-:W-:Y:S02]  /*1dbe0*/  IMAD.MOV.U32 R132, RZ, RZ, R38 ;  /* 0x000000ffff847224 */ /* 0x000fe400078e0026 */
[----:B------:R-:W-:Y:S01]  /*1dbf0*/  FMUL.FTZ R15, R0, R127 ;  /* 0x0000007f000f7220 */ /* 0x000fe20000410000 */
[----:B------:R-:W-:Y:S01]  /*1dc00*/  IMAD.MOV.U32 R127, RZ, RZ, R42 ;  /* 0x000000ffff7f7224 */ /* 0x000fe200078e002a */
[----:B------:R-:W1:Y:S01]  /*1dc10*/  LDSM.16.MT88.4 R36, [R107] ;  /* 0x000000006b24783b */ /* 0x000e620000004200 */
[----:B------:R-:W-:Y:S02]  /*1dc20*/  IMAD.MOV.U32 R128, RZ, RZ, R64 ;  /* 0x000000ffff807224 */ /* 0x000fe400078e0040 */
[C---:B------:R-:W-:Y:S01]  /*1dc30*/  FMUL.FTZ R64, R100.reuse, R168 ;  /* 0x000000a864407220 */ /* 0x040fe20000410000 */
[----:B------:R-:W-:Y:S01]  /*1dc40*/  FFMA.FTZ R127, R127, UR4, -R182 ;  /* 0x000000047f7f7c23 */ /* 0x000fe200080108b6 */
[C---:B------:R-:W-:Y:S01]  /*1dc50*/  FMUL.FTZ R68, R100.reuse, R68 ;  /* 0x0000004464447220 */ /* 0x040fe20000410000 */
[-C--:B------:R-:W-:Y:S03]  /*1dc60*/  HMMA.16816.F32 R12, R176, R22.reuse, R12 ;  /* 0x00000016b00c723c */ /* 0x080fe6000000180c */
[C---:B------:R-:W-:Y:S01]  /*1dc70*/  FMUL.FTZ R18, R3.reuse, R122 ;  /* 0x0000007a03127220 */ /* 0x040fe20000410000 */
[C---:B------:R-:W-:Y:S01]  /*1dc80*/  FMUL.FTZ R19, R3.reuse, R123 ;  /* 0x0000007b03137220 */ /* 0x040fe20000410000 */
[----:B------:R-:W-:Y:S01]  /*1dc90*/  LDSM.16.MT88.4 R112, [R107+0x1000] ;  /* 0x001000006b70783b */ /* 0x000fe20000004200 */
[----:B------:R-:W-:Y:S01]  /*1dca0*/  FMUL.FTZ R69, R100, R69 ;  /* 0x0000004564457220 */ /* 0x000fe20000410000 */
[C---:B------:R-:W-:Y:S01]  /*1dcb0*/  FMUL.FTZ R70, R3.reuse, R70 ;  /* 0x0000004603467220 */ /* 0x040fe20000410000 */
[C---:B------:R-:W-:Y:S01]  /*1dcc0*/  FMUL.FTZ R71, R3.reuse, R71 ;  /* 0x0000004703477220 */ /* 0x040fe20000410000 */
[C---:B------:R-:W-:Y:S01]  /*1dcd0*/  FMUL.FTZ R72, R2.reuse, R72 ;  /* 0x0000004802487220 */ /* 0x040fe20000410000 */
[----:B------:R-:W-:Y:S01]  /*1dce0*/  FMUL.FTZ R73, R2, R73 ;  /* 0x0000004902497220 */ /* 0x000fe20000410000 */
[C---:B------:R-:W-:Y:S02]  /*1dcf0*/  HMMA.16816.F32 R16, R108.reuse, R22, R16 ;  /* 0x000000166c10723c */ /* 0x040fe40000001810 */
[----:B------:R-:W-:Y:S02]  /*1dd00*/  LDSM.16.MT88.4 R168, [R107+0x1c00] ;  /* 0x001c00006ba8783b */ /* 0x000fe40000004200 */
[C---:B------:R-:W-:Y:S01]  /*1dd10*/  FMUL.FTZ R22, R3.reuse, R134 ;  /* 0x0000008603167220 */ /* 0x040fe20000410000 */
[C---:B------:R-:W-:Y:S01]  /*1dd20*/  FMUL.FTZ R23, R3.reuse, R135 ;  /* 0x0000008703177220 */ /* 0x040fe20000410000 */
[----:B------:R-:W-:Y:S02]  /*1dd30*/  IMAD.MOV.U32 R135, RZ, RZ, R54 ;  /* 0x000000ffff877224 */ /* 0x000fe400078e0036 */
[C---:B------:R-:W-:Y:S01]  /*1dd40*/  FMUL.FTZ R74, R0.reuse, R74 ;  /* 0x0000004a004a7220 */ /* 0x040fe20000410000 */
[----:B------:R-:W-:Y:S02]  /*1dd50*/  IMAD.MOV.U32 R134, RZ, RZ, R53 ;  /* 0x000000ffff867224 */ /* 0x000fe400078e0035 */
[----:B------:R-:W-:Y:S01]  /*1dd60*/  FMUL.FTZ R75, R0, R75 ;  /* 0x0000004b004b7220 */ /* 0x000fe20000410000 */
[----:B------:R-:W2:Y:S01]  /*1dd70*/  LDSM.16.MT88.4 R52, [R180+0xa000] ;  /* 0x00a00000b434783b */ /* 0x000ea20000004200 */
        /* <DEDUP_REMOVED lines=13> */
[-C--:B-1----:R-:W-:Y:S03]  /*1de50*/  HMMA.16816.F32 R20, R108, R36.reuse, R20 ;  /* 0x000000246c14723c */ /* 0x082fe60000001814 */
[----:B------:R-:W-:Y:S01]  /*1de60*/  FMUL.FTZ R89, R2, R89 ;  /* 0x0000005902597220 */ /* 0x000fe20000410000 */
[C---:B------:R-:W-:Y:S01]  /*1de70*/  FMUL.FTZ R90, R0.reuse, R90 ;  /* 0x0000005a005a7220 */ /* 0x040fe20000410000 */
[----:B------:R-:W-:Y:S01]  /*1de80*/  FMUL.FTZ R91, R0, R91 ;  /* 0x0000005b005b7220 */ /* 0x000fe20000410000 */
[C---:B------:R-:W-:Y:S01]  /*1de90*/  FMUL.FTZ R92, R2.reuse, R92 ;  /* 0x0000005c025c7220 */ /* 0x040fe20000410000 */
[----:B------:R-:W-:Y:S01]  /*1dea0*/  FMUL.FTZ R93, R2, R93 ;  /* 0x0000005d025d7220 */ /* 0x000fe20000410000 */
[C---:B------:R-:W-:Y:S04]  /*1deb0*/  HMMA.16816.F32 R24, R176.reuse, R36, R24 ;  /* 0x00000024b018723c */ /* 0x040fe80000001818 */
        /* <DEDUP_REMOVED lines=8> */
[-C--:B------:R-:W-:Y:S03]  /*1df40*/  HMMA.16816.F32 R28, R176, R38.reuse, R28 ;  /* 0x00000026b01c723c */ /* 0x080fe6000000181c */
[C---:B------:R-:W-:Y:S01]  /*1df50*/  FMUL.FTZ R33, R100.reuse, R137 ;  /* 0x0000008964217220 */ /* 0x040fe20000410000 */
[C---:B------:R-:W-:Y:S01]  /*1df60*/  FMUL.FTZ R34, R3.reuse, R138 ;  /* 0x0000008a03227220 */ /* 0x040fe20000410000 */
[C---:B------:R-:W-:Y:S01]  /*1df70*/  FMUL.FTZ R35, R3.reuse, R139 ;  /* 0x0000008b03237220 */ /* 0x040fe20000410000 */
[----:B------:R-:W-:Y:S02]  /*1df80*/  IMAD.MOV.U32 R126, RZ, RZ, R248 ;  /* 0x000000ffff7e7224 */ /* 0x000fe400078e00f8 */
[C---:B------:R-:W-:Y:S01]  /*1df90*/  FMUL.FTZ R36, R100.reuse, R148 ;  /* 0x0000009464247220 */ /* 0x040fe20000410000 */
[----:B------:R-:W-:Y:S01]  /*1dfa0*/  FMUL.FTZ R37, R100, R149 ;  /* 0x0000009564257220 */ /* 0x000fe20000410000 */
[----:B------:R-:W-:Y:S02]  /*1dfb0*/  IMAD.MOV.U32 R143, RZ, RZ, R41 ;  /* 0x000000ffff8f7224 */ /* 0x000fe400078e0029 */
[C---:B------:R-:W-:Y:S01]  /*1dfc0*/  FMUL.FTZ R41, R2.reuse, R145 ;  /* 0x0000009102297220 */ /* 0x040fe20000410000 */
[----:B------:R-:W-:Y:S01]  /*1dfd0*/  IMAD.MOV.U32 R145, RZ, RZ, R125 ;  /* 0x000000ffff917224 */ /* 0x000fe200078e007d */
[C---:B------:R-:W-:Y:S04]  /*1dfe0*/  HMMA.16816.F32 R32, R108.reuse, R38, R32 ;  /* 0x000000266c20723c */ /* 0x040fe80000001820 */
[C---:B------:R-:W-:Y:S01]  /*1dff0*/  FMUL.FTZ R38, R3.reuse, R150 ;  /* 0x0000009603267220 */ /* 0x040fe20000410000 */
[----:B------:R-:W-:Y:S01]  /*1e000*/  FMUL.FTZ R39, R3, R151 ;  /* 0x0000009703277220 */ /* 0x000fe20000410000 */
[----:B------:R-:W-:Y:S01]  /*1e010*/  FFMA.FTZ R125, R237, UR4, -R183 ;  /* 0x00000004ed7d7c23 */ /* 0x000fe200080108b7 */
[----:B------:R-:W-:Y:S02]  /*1e020*/  IMAD.MOV.U32 R119, RZ, RZ, R40 ;  /* 0x000000ffff777224 */ /* 0x000fe400078e0028 */
[----:B------:R-:W-:Y:S01]  /*1e030*/  FMUL.FTZ R40, R2, R144 ;  /* 0x0000009002287220 */ /* 0x000fe20000410000 */
[C---:B------:R-:W-:Y:S01]  /*1e040*/  FMUL.FTZ R42, R0.reuse, R146 ;  /* 0x00000092002a7220 */ /* 0x040fe20000410000 */
[----:B------:R-:W-:Y:S01]  /*1e050*/  FMUL.FTZ R43, R0, R147 ;  /* 0x00000093002b7220 */ /* 0x000fe20000410000 */
[----:B------:R-:W-:Y:S01]  /*1e060*/  IMAD.MOV.U32 R122, RZ, RZ, R44 ;  /* 0x000000ffff7a7224 */ /* 0x000fe200078e002c */
[-C--:B--2---:R-:W-:Y:S03]  /*1e070*/  HMMA.16816.F32 R36, R108, R52.reuse, R36 ;  /* 0x000000346c24723c */ /* 0x084fe60000001824 */
[C---:B------:R-:W-:Y:S01]  /*1e080*/  FMUL.FTZ R44, R2.reuse, R156 ;  /* 0x0000009c022c7220 */ /* 0x040fe20000410000 */
[----:B------:R-:W-:Y:S02]  /*1e090*/  IMAD.MOV.U32 R123, RZ, RZ, R45 ;  /* 0x000000ffff7b7224 */ /* 0x000fe400078e002d */
[----:B------:R-:W-:Y:S01]  /*1e0a0*/  FMUL.FTZ R45, R2, R157 ;  /* 0x0000009d022d7220 */ /* 0x000fe20000410000 */
[----:B------:R-:W-:Y:S01]  /*1e0b0*/  FMUL.FTZ R47, R0, R159 ;  /* 0x0000009f002f7220 */ /* 0x000fe20000410000 */
[----:B------:R-:W-:Y:S01]  /*1e0c0*/  FMUL.FTZ R48, R100, R152 ;  /* 0x0000009864307220 */ /* 0x000fe20000410000 */
[C---:B------:R-:W-:Y:S04]  /*1e0d0*/  HMMA.16816.F32 R40, R176.reuse, R52, R40 ;  /* 0x00000034b028723c */ /* 0x040fe80000001828 */
[----:B------:R-:W-:Y:S02]  /*1e0e0*/  IMAD.MOV.U32 R137, RZ, RZ, R46 ;  /* 0x000000ffff897224 */ /* 0x000fe400078e002e */
[----:B------:R-:W-:Y:S01]  /*1e0f0*/  FMUL.FTZ R46, R0, R158 ;  /* 0x0000009e002e7220 */ /* 0x000fe20000410000 */
[C---:B------:R-:W-:Y:S01]  /*1e100*/  FMUL.FTZ R52, R100.reuse, R164 ;  /* 0x000000a464347220 */ /* 0x040fe20000410000 */
[C---:B------:R-:W-:Y:S01]  /*1e110*/  FMUL.FTZ R53, R100.reuse, R165 ;  /* 0x000000a564357220 */ /* 0x040fe20000410000 */
[----:B------:R-:W-:Y:S01]  /*1e120*/  FMUL.FTZ R49, R100, R153 ;  /* 0x0000009964317220 */ /* 0x000fe20000410000 */
[C---:B------:R-:W-:Y:S01]  /*1e130*/  FMUL.FTZ R50, R3.reuse, R154 ;  /* 0x0000009a03327220 */ /* 0x040fe20000410000 */
[----:B------:R-:W-:Y:S02]  /*1e140*/  IMAD.MOV.U32 R120, RZ, RZ, R59 ;  /* 0x000000ffff787224 */ /* 0x000fe400078e003b */
[C---:B------:R-:W-:Y:S01]  /*1e150*/  FMUL.FTZ R59, R0.reuse, R163 ;  /* 0x000000a3003b7220 */ /* 0x040fe20000410000 */
[-C--:B------:R-:W-:Y:S03]  /*1e160*/  HMMA.16816.F32 R44, R176, R54.reuse, R44 ;  /* 0x00000036b02c723c */ /* 0x080fe6000000182c */
[----:B------:R-:W-:Y:S02]  /*1e170*/  IMAD.MOV.U32 R140, RZ, RZ, R58 ;  /* 0x000000ffff8c7224 */ /* 0x000fe400078e003a */
[----:B------:R-:W-:Y:S01]  /*1e180*/  FMUL.FTZ R58, R0, R162 ;  /* 0x000000a2003a7220 */ /* 0x000fe20000410000 */
[----:B------:R-:W-:Y:S02]  /*1e190*/  IMAD.MOV.U32 R136, RZ, RZ, R57 ;  /* 0x000000ffff887224 */ /* 0x000fe400078e0039 */
[----:B------:R-:W-:Y:S01]  /*1e1a0*/  FMUL.FTZ R57, R2, R161 ;  /* 0x000000a102397220 */ /* 0x000fe20000410000 */
[----:B------:R-:W-:Y:S01]  /*1e1b0*/  IMAD.MOV.U32 R142, RZ, RZ, R63 ;  /* 0x000000ffff8e7224 */ /* 0x000fe200078e003f */
[C---:B------:R-:W-:Y:S04]  /*1e1c0*/  HMMA.16816.F32 R48, R108.reuse, R54, R48 ;  /* 0x000000366c30723c */ /* 0x040fe80000001830 */
[C---:B------:R-:W-:Y:S01]  /*1e1d0*/  FMUL.FTZ R54, R3.reuse, R166 ;  /* 0x000000a603367220 */ /* 0x040fe20000410000 */
[----:B------:R-:W-:Y:S01]  /*1e1e0*/  FMUL.FTZ R55, R3, R167 ;  /* 0x000000a703377220 */ /* 0x000fe20000410000 */
[----:B------:R-:W-:Y:S01]  /*1e1f0*/  FMUL.FTZ R63, R0, R175 ;  /* 0x000000af003f7220 */ /* 0x000fe20000410000 */
[----:B------:R-:W-:Y:S05]  /*1e200*/  IMAD.MOV.U32 R138, RZ, RZ, R246 ;  /* 0x000000ffff8a7224 */ /* 0x000fea00078e00f6 */
[-C--:B------:R-:W-:Y:S08]  /*1e210*/  HMMA.16816.F32 R52, R108, R112.reuse, R52 ;  /* 0x000000706c34723c */ /* 0x080ff00000001834 */
        /* <DEDUP_REMOVED lines=13> */
[----:B------:R-:W1:Y:S03]  /*1e2f0*/  LDSM.16.MT88.4 R112, [R180+0x9400] ;  /* 0x00940000b470783b */ /* 0x000e660000004200 */
[--C-:B------:R-:W-:Y:S01]  /*1e300*/  FFMA.FTZ R108, R244, UR4, -R182.reuse ;  /* 0x00000004f46c7c23 */ /* 0x100fe200080108b6 */
[--C-:B------:R-:W-:Y:S03]  /*1e310*/  FFMA.FTZ R109, R239, UR4, -R183.reuse ;  /* 0x00000004ef6d7c23 */ /* 0x100fe600080108b7 */
[----:B------:R2:W-:Y:S02]  /*1e320*/  MUFU.EX2 R246, R108 ;  /* 0x0000006c00f67308 */ /* 0x0005e40000000800 */
[--C-:B--2---:R-:W-:Y:S08]  /*1e330*/  FFMA.FTZ R108, R240, UR4, -R182.reuse ;  /* 0x00000004f06c7c23 */ /* 0x104ff000080108b6 */
[----:B------:R2:W3:Y:S02]  /*1e340*/  MUFU.EX2 R248, R108 ;  /* 0x0000006c00f87308 */ /* 0x0004e40000000800 */
[--C-:B--2---:R-:W-:Y:S08]  /*1e350*/  FFMA.FTZ R108, R245, UR4, -R182.reuse ;  /* 0x00000004f56c7c23 */ /* 0x104ff000080108b6 */
[----:B------:R2:W-:Y:S10]  /*1e360*/  MUFU.EX2 R245, R109 ;  /* 0x0000006d00f57308 */ /* 0x0005f40000000800 */
[----:B------:R4:W-:Y:S01]  /*1e370*/  MUFU.EX2 R198, R108 ;  /* 0x0000006c00c67308 */ /* 0x0009e20000000800 */
[--C-:B--2---:R-:W-:Y:S01]  /*1e380*/  HSET2.LE.AND R109, R233, R181.reuse, PT ;  /* 0x000000b5e96d7233 */ /* 0x104fe20003803000 */
[----:B----4-:R-:W-:Y:S08]  /*1e390*/  FFMA.FTZ R108, R251, UR4, -R182 ;  /* 0x00000004fb6c7c23 */ /* 0x010ff000080108b6 */
[----:B------:R2:W4:Y:S02]  /*1e3a0*/  MUFU.EX2 R240, R108 ;  /* 0x0000006c00f07308 */ /* 0x0005240000000800 */
[----:B--2---:R-:W-:Y:S08]  /*1e3b0*/  FFMA.FTZ R108, R238, UR4, -R183 ;  /* 0x00000004ee6c7c23 */ /* 0x004ff000080108b7 */
[----:B------:R2:W1:Y:S02]  /*1e3c0*/  MUFU.EX2 R251, R108 ;  /* 0x0000006c00fb7308 */ /* 0x0004640000000800 */
[----:B--2---:R-:W-:Y:S01]  /*1e3d0*/  FFMA.FTZ R108, R138, UR4, -R184 ;  /* 0x000000048a6c7c23 */ /* 0x004fe200080108b8 */
[----:B------:R-:W-:Y:S02]  /*1e3e0*/  IMAD.MOV.U32 R138, RZ, RZ, R137 ;  /* 0x000000ffff8a7224 */ /* 0x000fe400078e0089 */
[----:B------:R-:W-:Y:S05]  /*1e3f0*/  IMAD.MOV.U32 R137, RZ, RZ, R136 ;  /* 0x000000ffff897224 */ /* 0x000fea00078e0088 */
[----:B------:R2:W-:Y:S01]  /*1e400*/  MUFU.EX2 R244, R108 ;  /* 0x0000006c00f47308 */ /* 0x0005e20000000800 */
[----:B------:R-:W-:Y:S02]  /*1e410*/  IMAD.MOV.U32 R136, RZ, RZ, R131 ;  /* 0x000000ffff887224 */ /* 0x000fe400078e0083 */
[----:B------:R-:W-:Y:S02]  /*1e420*/  IMAD.MOV.U32 R131, RZ, RZ, R129 ;  /* 0x000000ffff837224 */ /* 0x000fe400078e0081 */
[----:B------:R-:W-:Y:S02]  /*1e430*/  IMAD.MOV.U32 R149, RZ, RZ, R137 ;  /* 0x000000ffff957224 */ /* 0x000fe400078e0089 */
[----:B------:R-:W-:Y:S02]  /*1e440*/  IMAD.MOV.U32 R148, RZ, RZ, R131 ;  /* 0x000000ffff947224 */ /* 0x000fe400078e0083 */
[----:B------:R-:W-:Y:S02]  /*1e450*/  IMAD.MOV.U32 R129, RZ, RZ, R128 ;  /* 0x000000ffff817224 */ /* 0x000fe400078e0080 */
[----:B------:R-:W-:Y:S02]  /*1e460*/  IMAD.MOV.U32 R128, RZ, RZ, R224 ;  /* 0x000000ffff807224 */ /* 0x000fe400078e00e0 */
[----:B------:R-:W-:Y:S01]  /*1e470*/  IMAD.MOV.U32 R144, RZ, RZ, R149 ;  /* 0x000000ffff907224 */ /* 0x000fe200078e0095 */
[----:B------:R1:W5:Y:S01]  /*1e480*/  LDL.LU R224, [R1+0xb0] ;  /* 0x0000b00001e07983 */ /* 0x0003620000300800 */
[----:B------:R-:W-:Y:S02]  /*1e490*/  IMAD.MOV.U32 R151, RZ, RZ, R148 ;  /* 0x000000ffff977224 */ /* 0x000fe400078e0094 */
[----:B--2---:R-:W-:Y:S01]  /*1e4a0*/  FFMA.FTZ R108, R249, UR4, -R184 ;  /* 0x00000004f96c7c23 */ /* 0x004fe200080108b8 */
[----:B------:R-:W-:Y:S02]  /*1e4b0*/  IMAD.MOV.U32 R150, RZ, RZ, R138 ;  /* 0x000000ffff967224 */ /* 0x000fe400078e008a */
[----:B------:R-:W-:Y:S01]  /*1e4c0*/  IMAD.MOV.U32 R148, RZ, RZ, R122 ;  /* 0x000000ffff947224 */ /* 0x000fe200078e007a */
[----:B------:R2:W1:Y:S01]  /*1e4d0*/  MUFU.EX2 R249, R108 ;  /* 0x0000006c00f97308 */ /* 0x0004620000000800 */
[----:B------:R-:W-:Y:S02]  /*1e4e0*/  IMAD.MOV.U32 R149, RZ, RZ, R123 ;  /* 0x000000ffff957224 */ /* 0x000fe400078e007b */
[----:B------:R-:W-:Y:S02]  /*1e4f0*/  IMAD.MOV.U32 R139, RZ, RZ, R129 ;  /* 0x000000ffff8b7224 */ /* 0x000fe400078e0081 */
[----:B------:R-:W-:Y:S01]  /*1e500*/  FFMA.FTZ R129, R210, UR4, -R182 ;  /* 0x00000004d2817c23 */ /* 0x000fe200080108b6 */
[----:B------:R-:W-:Y:S02]  /*1e510*/  IMAD.MOV.U32 R138, RZ, RZ, R128 ;  /* 0x000000ffff8a7224 */ /* 0x000fe400078e0080 */
[----:B------:R-:W-:Y:S01]  /*1e520*/  FFMA.FTZ R128, R211, UR4, -R182 ;  /* 0x00000004d3807c23 */ /* 0x000fe200080108b6 */
[----:B------:R-:W-:Y:S02]  /*1e530*/  IMAD.MOV.U32 R137, RZ, RZ, R126 ;  /* 0x000000ffff897224 */ /* 0x000fe400078e007e */
[----:B------:R-:W-:Y:S01]  /*1e540*/  FFMA.FTZ R126, R230, UR4, -R182 ;  /* 0x00000004e67e7c23 */ /* 0x000fe200080108b6 */
[----:B------:R-:W-:Y:S02]  /*1e550*/  IMAD.MOV.U32 R123, RZ, RZ, R196 ;  /* 0x000000ffff7b7224 */ /* 0x000fe400078e00c4 */
[--C-:B------:R-:W-:Y:S01]  /*1e560*/  FFMA.FTZ R196, R229, UR4, -R182.reuse ;  /* 0x00000004e5c47c23 */ /* 0x100fe200080108b6 */
[----:B------:R-:W-:Y:S02]  /*1e570*/  IMAD.MOV.U32 R122, RZ, RZ, R193 ;  /* 0x000000ffff7a7224 */ /* 0x000fe400078e00c1 */
[--C-:B------:R-:W-:Y:S01]  /*1e580*/  FFMA.FTZ R193, R106, UR4, -R182.reuse ;  /* 0x000000046ac17c23 */ /* 0x100fe200080108b6 */
[----:B------:R-:W-:Y:S01]  /*1e590*/  FFMA.FTZ R182, R105, UR4, -R182 ;  /* 0x0000000469b67c23 */ /* 0x000fe200080108b6 */
[----:B------:R-:W-:Y:S01]  /*1e5a0*/  FFMA.FTZ R105, R144, UR4, -R183 ;  /* 0x0000000490697c23 */ /* 0x000fe200080108b7 */
[----:B------:R-:W-:Y:S01]  /*1e5b0*/  IMAD.MOV.U32 R158, RZ, RZ, R151 ;  /* 0x000000ffff9e7224 */ /* 0x000fe200078e0097 */
[----:B------:R-:W-:Y:S01]  /*1e5c0*/  MUFU.EX2 R229, R126 ;  /* 0x0000007e00e57308 */ /* 0x000fe20000000800 */
[----:B--2---:R-:W-:Y:S01]  /*1e5d0*/  FFMA.FTZ R108, R150, UR4, -R183 ;  /* 0x00000004966c7c23 */ /* 0x004fe200080108b7 */
[----:B------:R-:W-:Y:S02]  /*1e5e0*/  IMAD.MOV.U32 R156, RZ, RZ, R123 ;  /* 0x000000ffff9c7224 */ /* 0x000fe400078e007b */
[----:B------:R-:W-:Y:S01]  /*1e5f0*/  FFMA.FTZ R106, R158, UR4, -R184 ;  /* 0x000000049e6a7c23 */ /* 0x000fe200080108b8 */
[----:B------:R-:W-:Y:S02]  /*1e600*/  IMAD.MOV.U32 R150, RZ, RZ, R139 ;  /* 0x000000ffff967224 */ /* 0x000fe400078e008b */
[----:B------:R-:W-:Y:S01]  /*1e610*/  FFMA.FTZ R123, R236, UR4, -R183 ;  /* 0x00000004ec7b7c23 */ /* 0x000fe200080108b7 */
[----:B------:R-:W-:Y:S02]  /*1e620*/  IMAD.MOV.U32 R144, RZ, RZ, R186 ;  /* 0x000000ffff907224 */ /* 0x000fe400078e00ba */
[----:B------:R2:W-:Y:S01]  /*1e630*/  MUFU.EX2 R239, R105 ;  /* 0x0000006900ef7308 */ /* 0x0005e20000000800 */
[----:B------:R-:W-:Y:S02]  /*1e640*/  IMAD.MOV.U32 R139, RZ, RZ, R138 ;  /* 0x000000ffff8b7224 */ /* 0x000fe400078e008a */
[----:B------:R-:W-:Y:S02]  /*1e650*/  IMAD.MOV.U32 R138, RZ, RZ, R137 ;  /* 0x000000ffff8a7224 */ /* 0x000fe400078e0089 */
[----:B------:R-:W-:Y:S02]  /*1e660*/  IMAD.MOV.U32 R158, RZ, RZ, R156 ;  /* 0x000000ffff9e7224 */ /* 0x000fe400078e009c */
[----:B------:R-:W-:Y:S03]  /*1e670*/  IMAD.MOV.U32 R156, RZ, RZ, R144 ;  /* 0x000000ffff9c7224 */ /* 0x000fe600078e0090 */
[----:B------:R3:W-:Y:S01]  /*1e680*/  MUFU.EX2 R236, R106 ;  /* 0x0000006a00ec7308 */ /* 0x0007e20000000800 */
[----:B------:R-:W-:Y:S02]  /*1e690*/  IMAD.MOV.U32 R144, RZ, RZ, R142 ;  /* 0x000000ffff907224 */ /* 0x000fe400078e008e */
[----:B------:R-:W-:Y:S02]  /*1e6a0*/  IMAD.MOV.U32 R157, RZ, RZ, R138 ;  /* 0x000000ffff9d7224 */ /* 0x000fe400078e008a */
[----:B------:R-:W-:Y:S02]  /*1e6b0*/  IMAD.MOV.U32 R142, RZ, RZ, R135 ;  /* 0x000000ffff8e7224 */ /* 0x000fe400078e0087 */
[----:B------:R-:W-:Y:S01]  /*1e6c0*/  IMAD.MOV.U32 R135, RZ, RZ, R118 ;  /* 0x000000ffff877224 */ /* 0x000fe200078e0076 */
[--C-:B------:R-:W-:Y:S01]  /*1e6d0*/  HSET2.LE.AND R118, R235, R181.reuse, PT ;  /* 0x000000b5eb767233 */ /* 0x100fe20003803000 */
[----:B------:R-:W-:Y:S01]  /*1e6e0*/  IMAD.MOV.U32 R159, RZ, RZ, R157 ;  /* 0x000000ffff9f7224 */ /* 0x000fe200078e009d */
[----:B--2---:R-:W-:Y:S01]  /*1e6f0*/  F2FP.F16.F32.PACK_AB R105, R250, R247 ;  /* 0x000000f7fa69723e */ /* 0x004fe200000000ff */
[----:B------:R-:W-:Y:S01]  /*1e700*/  IMAD.MOV.U32 R147, RZ, RZ, R149 ;  /* 0x000000ffff937224 */ /* 0x000fe200078e0095 */
[----:B------:R-:W2:Y:S01]  /*1e710*/  MUFU.EX2 R238, R108 ;  /* 0x0000006c00ee7308 */ /* 0x000ea20000000800 */
[----:B------:R-:W-:Y:S01]  /*1e720*/  IMAD.MOV.U32 R137, RZ, RZ, R143 ;  /* 0x000000ffff897224 */ /* 0x000fe200078e008f */
[----:B------:R-:W-:Y:S01]  /*1e730*/  LOP3.LUT R118, R105, R118, RZ, 0xc0, !PT ;  /* 0x0000007669767212 */ /* 0x000fe200078ec0ff */
[----:B------:R-:W-:Y:S01]  /*1e740*/  FFMA.FTZ R105, R159, UR4, -R184 ;  /* 0x000000049f697c23 */ /* 0x000fe200080108b8 */
[----:B------:R-:W-:Y:S01]  /*1e750*/  IMAD.MOV.U32 R149, RZ, RZ, R191 ;  /* 0x000000ffff957224 */ /* 0x000fe200078e00bf */
[----:B---3--:R-:W-:Y:S01]  /*1e760*/  F2FP.F16.F32.PACK_AB R106, R248, R246 ;  /* 0x000000f6f86a723e */ /* 0x008fe200000000ff */
[----:B------:R-:W-:Y:S01]  /*1e770*/  IMAD.MOV.U32 R143, RZ, RZ, R119 ;  /* 0x000000ffff8f7224 */ /* 0x000fe200078e0077 */
[----:B------:R-:W-:Y:S03]  /*1e780*/  LOP3.LUT R119, R234, 0xff00ff, RZ, 0xc0, !PT ;  /* 0x00ff00ffea777812 */ /* 0x000fe600078ec0ff */
[----:B------:R3:W2:Y:S01]  /*1e790*/  MUFU.EX2 R237, R105 ;  /* 0x0000006900ed7308 */ /* 0x0006a20000000800 */
[----:B------:R-:W-:Y:S02]  /*1e7a0*/  IMAD.MOV.U32 R157, RZ, RZ, R145 ;  /* 0x000000ffff9d7224 */ /* 0x000fe400078e0091 */
[----:B------:R-:W-:Y:S01]  /*1e7b0*/  FFMA.FTZ R191, R195, UR4, -R183 ;  /* 0x00000004c3bf7c23 */ /* 0x000fe200080108b7 */
[----:B------:R-:W-:Y:S01]  /*1e7c0*/  IMAD.MOV.U32 R145, RZ, RZ, R149 ;  /* 0x000000ffff917224 */ /* 0x000fe200078e0095 */
[--C-:B------:R-:W-:Y:S01]  /*1e7d0*/  HSET2.LE.AND R119, R119, R181.reuse, PT ;  /* 0x000000b577777233 */ /* 0x100fe20003803000 */
[----:B------:R-:W-:Y:S02]  /*1e7e0*/  IMAD.MOV.U32 R153, RZ, RZ, R158 ;  /* 0x000000ffff997224 */ /* 0x000fe400078e009e */
[----:B------:R-:W-:Y:S02]  /*1e7f0*/  IMAD.MOV.U32 R152, RZ, RZ, R157 ;  /* 0x000000ffff987224 */ /* 0x000fe400078e009d */
[----:B------:R-:W-:Y:S01]  /*1e800*/  MUFU.EX2 R211, R123 ;  /* 0x0000007b00d37308 */ /* 0x000fe20000000800 */
[----:B------:R-:W-:Y:S01]  /*1e810*/  IMAD.MOV.U32 R159, RZ, RZ, R156 ;  /* 0x000000ffff9f7224 */ /* 0x000fe200078e009c */
[----:B------:R-:W-:Y:S01]  /*1e820*/  LOP3.LUT R111, R153, 0xff00ff, RZ, 0xc0, !PT ;  /* 0x00ff00ff996f7812 */ /* 0x000fe200078ec0ff */
[----:B------:R-:W-:Y:S01]  /*1e830*/  IMAD.MOV.U32 R158, RZ, RZ, R145 ;  /* 0x000000ffff9e7224 */ /* 0x000fe200078e0091 */
[----:B------:R-:W-:Y:S01]  /*1e840*/  LOP3.LUT R119, R106, R119, RZ, 0xc0, !PT ;  /* 0x000000776a777212 */ /* 0x000fe200078ec0ff */
[----:B------:R-:W-:Y:S01]  /*1e850*/  IMAD.MOV.U32 R157, RZ, RZ, R144 ;  /* 0x000000ffff9d7224 */ /* 0x000fe200078e0090 */
[----:B----4-:R-:W-:Y:S01]  /*1e860*/  F2FP.F16.F32.PACK_AB R106, R240, R198 ;  /* 0x000000c6f06a723e */ /* 0x010fe200000000ff */
[----:B------:R-:W-:Y:S01]  /*1e870*/  IMAD.MOV.U32 R153, RZ, RZ, R152 ;  /* 0x000000ffff997224 */ /* 0x000fe200078e0098 */
[--C-:B------:R-:W-:Y:S01]  /*1e880*/  HSET2.LE.AND R111, R111, R181.reuse, PT ;  /* 0x000000b56f6f7233 */ /* 0x100fe20003803000 */
[----:B------:R-:W-:Y:S01]  /*1e890*/  IMAD.MOV.U32 R144, RZ, RZ, R132 ;  /* 0x000000ffff907224 */ /* 0x000fe200078e0084 */
[----:B---3--:R-:W-:Y:S01]  /*1e8a0*/  F2FP.F16.F32.PACK_AB R105, R241, R200 ;  /* 0x000000c8f169723e */ /* 0x008fe200000000ff */
[----:B------:R-:W-:Y:S01]  /*1e8b0*/  IMAD.MOV.U32 R132, RZ, RZ, R117 ;  /* 0x000000ffff847224 */ /* 0x000fe200078e0075 */
[--C-:B------:R-:W-:Y:S01]  /*1e8c0*/  HSET2.LE.AND R117, R190, R181.reuse, PT ;  /* 0x000000b5be757233 */ /* 0x100fe20003803000 */
[----:B------:R-:W-:Y:S01]  /*1e8d0*/  IMAD.MOV.U32 R156, RZ, RZ, R116 ;  /* 0x000000ffff9c7224 */ /* 0x000fe200078e0074 */
[--C-:B------:R-:W-:Y:S01]  /*1e8e0*/  HSET2.LE.AND R116, R232, R181.reuse, PT ;  /* 0x000000b5e8747233 */ /* 0x100fe20003803000 */
[----:B------:R-:W-:Y:S01]  /*1e8f0*/  IMAD.MOV.U32 R152, RZ, RZ, R159 ;  /* 0x000000ffff987224 */ /* 0x000fe200078e009f */
[--C-:B------:R-:W-:Y:S01]  /*1e900*/  HSET2.LE.AND R110, R153, R181.reuse, PT ;  /* 0x000000b5996e7233 */ /* 0x100fe20003803000 */
[----:B------:R-:W-:Y:S01]  /*1e910*/  IMAD.MOV.U32 R159, RZ, RZ, R158 ;  /* 0x000000ffff9f7224 */ /* 0x000fe200078e009e */
[----:B------:R-:W-:Y:S01]  /*1e920*/  LOP3.LUT R117, R106, R117, RZ, 0xc0, !PT ;  /* 0x000000756a757212 */ /* 0x000fe200078ec0ff */
[----:B------:R-:W-:Y:S01]  /*1e930*/  IMAD.MOV.U32 R158, RZ, RZ, R157 ;  /* 0x000000ffff9e7224 */ /* 0x000fe200078e009d */
[----:B------:R-:W-:Y:S01]  /*1e940*/  LOP3.LUT R116, R105, R116, RZ, 0xc0, !PT ;  /* 0x0000007469747212 */ /* 0x000fe200078ec0ff */
[----:B------:R-:W-:Y:S01]  /*1e950*/  IMAD.MOV.U32 R145, RZ, RZ, R220 ;  /* 0x000000ffff917224 */ /* 0x000fe200078e00dc */
[----:B-1----:R-:W-:Y:S01]  /*1e960*/  F2FP.F16.F32.PACK_AB R105, R251, R245 ;  /* 0x000000f5fb69723e */ /* 0x002fe200000000ff */
[----:B------:R-:W-:Y:S01]  /*1e970*/  IMAD.MOV.U32 R153, RZ, RZ, R158 ;  /* 0x000000ffff997224 */ /* 0x000fe200078e009e */
[----:B------:R-:W-:Y:S01]  /*1e980*/  F2FP.F16.F32.PACK_AB R106, R249, R244 ;  /* 0x000000f4f96a723e */ /* 0x000fe200000000ff */
[----:B------:R-:W-:Y:S01]  /*1e990*/  IMAD.MOV.U32 R146, RZ, RZ, R148 ;  /* 0x000000ffff927224 */ /* 0x000fe200078e0094 */
[----:B------:R-:W-:Y:S01]  /*1e9a0*/  LOP3.LUT R110, R105, R110, RZ, 0xc0, !PT ;  /* 0x0000006e696e7212 */ /* 0x000fe200078ec0ff */
[----:B------:R-:W-:Y:S01]  /*1e9b0*/  IMAD.MOV.U32 R151, RZ, RZ, R150 ;  /* 0x000000ffff977224 */ /* 0x000fe200078e0096 */
[--C-:B------:R-:W-:Y:S01]  /*1e9c0*/  HSET2.LE.AND R108, R153, R181.reuse, PT ;  /* 0x000000b5996c7233 */ /* 0x100fe20003803000 */
[----:B------:R-:W-:Y:S01]  /*1e9d0*/  IMAD.MOV.U32 R148, RZ, RZ, R143 ;  /* 0x000000ffff947224 */ /* 0x000fe200078e008f */
[----:B------:R-:W-:Y:S01]  /*1e9e0*/  LOP3.LUT R111, R106, R111, RZ, 0xc0, !PT ;  /* 0x0000006f6a6f7212 */ /* 0x000fe200078ec0ff */
[----:B------:R-:W-:Y:S01]  /*1e9f0*/  IMAD.MOV.U32 R150, RZ, RZ, R139 ;  /* 0x000000ffff967224 */ /* 0x000fe200078e008b */
[----:B--2---:R-:W-:Y:S01]  /*1ea00*/  F2FP.F16.F32.PACK_AB R105, R239, R238 ;  /* 0x000000eeef69723e */ /* 0x004fe200000000ff */
[----:B------:R-:W-:Y:S01]  /*1ea10*/  IMAD.MOV.U32 R139, RZ, RZ, R137 ;  /* 0x000000ffff8b7224 */ /* 0x000fe200078e0089 */
[----:B------:R-:W-:Y:S01]  /*1ea20*/  F2FP.F16.F32.PACK_AB R106, R237, R236 ;  /* 0x000000eced6a723e */ /* 0x000fe200000000ff */
[----:B------:R-:W-:Y:S01]  /*1ea30*/  IMAD.MOV.U32 R157, RZ, RZ, R145 ;  /* 0x000000ffff9d7224 */ /* 0x000fe200078e0091 */
[----:B------:R-:W-:Y:S01]  /*1ea40*/  LOP3.LUT R108, R105, R108, RZ, 0xc0, !PT ;  /* 0x0000006c696c7212 */ /* 0x000fe200078ec0ff */
[----:B------:R-:W-:Y:S01]  /*1ea50*/  IMAD.MOV.U32 R145, RZ, RZ, R148 ;  /* 0x000000ffff917224 */ /* 0x000fe200078e0094 */
[----:B------:R-:W-:Y:S01]  /*1ea60*/  LOP3.LUT R109, R106, R109, RZ, 0xc0, !PT ;  /* 0x0000006d6a6d7212 */ /* 0x000fe200078ec0ff */
[----:B------:R-:W-:Y:S02]  /*1ea70*/  IMAD.MOV.U32 R148, RZ, RZ, R139 ;  /* 0x000000ffff947224 */ /* 0x000fe400078e008b */
[----:B------:R-:W-:Y:S01]  /*1ea80*/  FFMA.FTZ R137, R207, UR4, -R183 ;  /* 0x00000004cf897c23 */ /* 0x000fe200080108b7 */
[----:B------:R-:W-:Y:S01]  /*1ea90*/  IMAD.MOV.U32 R153, RZ, RZ, R152 ;  /* 0x000000ffff997224 */ /* 0x000fe200078e0098 */
[----:B------:R-:W-:Y:S01]  /*1eaa0*/  MUFU.EX2 R191, R191 ;  /* 0x000000bf00bf7308 */ /* 0x000fe20000000800 */
[----:B------:R-:W-:Y:S02]  /*1eab0*/  IMAD.MOV.U32 R152, RZ, RZ, R215 ;  /* 0x000000ffff987224 */ /* 0x000fe400078e00d7 */
[----:B------:R-:W-:Y:S01]  /*1eac0*/  FFMA.FTZ R190, R189, UR4, -R184 ;  /* 0x00000004bdbe7c23 */ /* 0x000fe200080108b8 */
[-C--:B------:R-:W-:Y:S03]  /*1ead0*/  HMMA.16816.F32 R4, R108, R112.reuse, R4 ;  /* 0x000000706c04723c */ /* 0x080fe60000001804 */
[----:B------:R-:W-:Y:S02]  /*1eae0*/  IMAD.MOV.U32 R158, RZ, RZ, R148 ;  /* 0x000000ffff9e7224 */ /* 0x000fe400078e0094 */
[----:B------:R-:W-:Y:S01]  /*1eaf0*/  FFMA.FTZ R106, R153, UR4, -R184 ;  /* 0x00000004996a7c23 */ /* 0x000fe200080108b8 */
[----:B------:R-:W-:Y:S02]  /*1eb00*/  IMAD.MOV.U32 R153, RZ, RZ, R152 ;  /* 0x000000ffff997224 */ /* 0x000fe400078e0098 */
[----:B------:R-:W-:Y:S01]  /*1eb10*/  FFMA.FTZ R189, R231, UR4, -R184 ;  /* 0x00000004e7bd7c23 */ /* 0x000fe200080108b8 */
[----:B------:R-:W-:Y:S01]  /*1eb20*/  IMAD.MOV.U32 R152, RZ, RZ, R159 ;  /* 0x000000ffff987224 */ /* 0x000fe200078e009f */
[C---:B------:R-:W-:Y:S01]  /*1eb30*/  HMMA.16816.F32 R8, R116.reuse, R112, R8 ;  /* 0x000000707408723c */ /* 0x040fe20000001808 */
[----:B------:R-:W-:Y:S03]  /*1eb40*/  MUFU.EX2 R231, R106 ;  /* 0x0000006a00e77308 */ /* 0x000fe60000000800 */
[----:B------:R-:W-:Y:S02]  /*1eb50*/  IMAD.MOV.U32 R159, RZ, RZ, R158 ;  /* 0x000000ffff9f7224 */ /* 0x000fe400078e009e */
[----:B------:R-:W-:Y:S01]  /*1eb60*/  FFMA.FTZ R105, R153, UR4, -R184 ;  /* 0x0000000499697c23 */ /* 0x000fe200080108b8 */
[----:B------:R-:W-:Y:S01]  /*1eb70*/  IMAD.MOV.U32 R158, RZ, RZ, R157 ;  /* 0x000000ffff9e7224 */ /* 0x000fe200078e009d */
[-C--:B------:R-:W-:Y:S03]  /*1eb80*/  HMMA.16816.F32 R12, R116, R114.reuse, R12 ;  /* 0x00000072740c723c */ /* 0x080fe6000000180c */
[----:B------:R-:W-:Y:S01]  /*1eb90*/  MUFU.EX2 R189, R189 ;  /* 0x000000bd00bd7308 */ /* 0x000fe20000000800 */
[----:B------:R-:W-:Y:S02]  /*1eba0*/  IMAD.MOV.U32 R131, RZ, RZ, R223 ;  /* 0x000000ffff837224 */ /* 0x000fe400078e00df */
[----:B------:R-:W-:Y:S01]  /*1ebb0*/  IMAD.MOV.U32 R157, RZ, RZ, R156 ;  /* 0x000000ffff9d7224 */ /* 0x000fe200078e009c */
[----:B------:R1:W5:Y:S01]  /*1ebc0*/  LDL.LU R223, [R1+0xac] ;  /* 0x0000ac0001df7983 */ /* 0x0003620000300800 */
[----:B------:R-:W-:Y:S01]  /*1ebd0*/  IMAD.MOV.U32 R156, RZ, RZ, R144 ;  /* 0x000000ffff9c7224 */ /* 0x000fe200078e0090 */
[C---:B------:R-:W-:Y:S04]  /*1ebe0*/  HMMA.16816.F32 R16, R108.reuse, R114, R16 ;  /* 0x000000726c10723c */ /* 0x040fe80000001810 */
[----:B------:R-:W-:Y:S01]  /*1ebf0*/  MUFU.EX2 R233, R105 ;  /* 0x0000006900e97308 */ /* 0x000fe20000000800 */
[----:B------:R-:W2:Y:S01]  /*1ec00*/  LDSM.16.MT88.4 R112, [R107+0x400] ;  /* 0x000400006b70783b */ /* 0x000ea20000004200 */
[----:B------:R-:W-:Y:S02]  /*1ec10*/  IMAD.MOV.U32 R153, RZ, RZ, R152 ;  /* 0x000000ffff997224 */ /* 0x000fe400078e0098 */
[----:B------:R-:W-:Y:S02]  /*1ec20*/  IMAD.MOV.U32 R144, RZ, RZ, R141 ;  /* 0x000000ffff907224 */ /* 0x000fe400078e008d */
[----:B------:R-:W-:Y:S04]  /*1ec30*/  IMAD.MOV.U32 R152, RZ, RZ, R159 ;  /* 0x000000ffff987224 */ /* 0x000fe800078e009f */
[----:B------:R-:W3:Y:S01]  /*1ec40*/  MUFU.EX2 R190, R190 ;  /* 0x000000be00be7308 */ /* 0x000ee20000000800 */
[----:B------:R-:W-:Y:S02]  /*1ec50*/  IMAD.MOV.U32 R141, RZ, RZ, R140 ;  /* 0x000000ffff8d7224 */ /* 0x000fe400078e008c */
[----:B------:R-:W-:Y:S02]  /*1ec60*/  IMAD.MOV.U32 R149, RZ, RZ, R221 ;  /* 0x000000ffff957224 */ /* 0x000fe400078e00dd */
[----:B------:R-:W-:Y:S01]  /*1ec70*/  IMAD.MOV.U32 R159, RZ, RZ, R158 ;  /* 0x000000ffff9f7224 */ /* 0x000fe200078e009e */
[----:B------:R1:W5:Y:S01]  /*1ec80*/  LDL.LU R221, [R1+0xa8] ;  /* 0x0000a80001dd7983 */ /* 0x0003620000300800 */
[----:B------:R-:W-:Y:S03]  /*1ec90*/  IMAD.MOV.U32 R158, RZ, RZ, R157 ;  /* 0x000000ffff9e7224 */ /* 0x000fe600078e009d */
[----:B------:R-:W-:Y:S01]  /*1eca0*/  MUFU.EX2 R193, R193 ;  /* 0x000000c100c17308 */ /* 0x000fe20000000800 */
[----:B------:R-:W-:Y:S01]  /*1ecb0*/  IMAD.MOV.U32 R157, RZ, RZ, R144 ;  /* 0x000000ffff9d7224 */ /* 0x000fe200078e0090 */
[----:B------:R1:W5:Y:S01]  /*1ecc0*/  LDL.LU R220, [R1+0xa4] ;  /* 0x0000a40001dc7983 */ /* 0x0003620000300800 */
[----:B------:R-:W-:Y:S02]  /*1ecd0*/  IMAD.MOV.U32 R144, RZ, RZ, R141 ;  /* 0x000000ffff907224 */ /* 0x000fe400078e008d */
[----:B------:R-:W-:Y:S02]  /*1ece0*/  IMAD.MOV.U32 R139, RZ, RZ, R218 ;  /* 0x000000ffff8b7224 */ /* 0x000fe400078e00da */
[----:B------:R-:W-:Y:S01]  /*1ecf0*/  IMAD.MOV.U32 R154, RZ, RZ, R153 ;  /* 0x000000ffff9a7224 */ /* 0x000fe200078e0099 */
[----:B------:R1:W5:Y:S01]  /*1ed00*/  LDL.LU R218, [R1+0xa0] ;  /* 0x0000a00001da7983 */ /* 0x0003620000300800 */
[----:B------:R-:W-:Y:S02]  /*1ed10*/  IMAD.MOV.U32 R138, RZ, RZ, R121 ;  /* 0x000000ffff8a7224 */ /* 0x000fe400078e0079 */
[----:B------:R-:W-:Y:S01]  /*1ed20*/  FFMA.FTZ R121, R208, UR4, -R183 ;  /* 0x00000004d0797c23 */ /* 0x000fe200080108b7 */
[----:B------:R-:W-:Y:S01]  /*1ed30*/  IMAD.MOV.U32 R153, RZ, RZ, R157 ;  /* 0x000000ffff997224 */ /* 0x000fe200078e009d */
[----:B------:R-:W-:Y:S01]  /*1ed40*/  MUFU.EX2 R208, R125 ;  /* 0x0000007d00d07308 */ /* 0x000fe20000000800 */
[----:B------:R-:W-:Y:S02]  /*1ed50*/  IMAD.MOV.U32 R143, RZ, RZ, R122 ;  /* 0x000000ffff8f7224 */ /* 0x000fe400078e007a */
[----:B------:R-:W-:Y:S01]  /*1ed60*/  FFMA.FTZ R122, R209, UR4, -R183 ;  /* 0x00000004d17a7c23 */ /* 0x000fe200080108b7 */
[----:B------:R-:W-:Y:S01]  /*1ed70*/  IMAD.MOV.U32 R157, RZ, RZ, R144 ;  /* 0x000000ffff9d7224 */ /* 0x000fe200078e0090 */
[----:B---3--:R-:W-:Y:S01]  /*1ed80*/  F2FP.F16.F32.PACK_AB R179, R189, R190 ;  /* 0x000000bebdb3723e */ /* 0x008fe200000000ff */
[----:B------:R-:W-:Y:S02]  /*1ed90*/  IMAD.MOV.U32 R148, RZ, RZ, R139 ;  /* 0x000000ffff947224 */ /* 0x000fe400078e008b */
[----:B------:R-:W-:Y:S02]  /*1eda0*/  IMAD.MOV.U32 R139, RZ, RZ, R138 ;  /* 0x000000ffff8b7224 */ /* 0x000fe400078e008a */
[----:B------:R3:W-:Y:S01]  /*1edb0*/  MUFU.EX2 R234, R157 ;  /* 0x0000009d00ea7308 */ /* 0x0007e20000000800 */
[----:B------:R-:W-:Y:S02]  /*1edc0*/  IMAD.MOV.U32 R138, RZ, RZ, R143 ;  /* 0x000000ffff8a7224 */ /* 0x000fe400078e008f */
[----:B------:R-:W-:Y:S01]  /*1edd0*/  IMAD.MOV.U32 R143, RZ, RZ, R216 ;  /* 0x000000ffff8f7224 */ /* 0x000fe200078e00d8 */
[-C--:B--2---:R-:W-:Y:S01]  /*1ede0*/  HMMA.16816.F32 R20, R108, R112.reuse, R20 ;  /* 0x000000706c14723c */ /* 0x084fe20000001814 */
[----:B------:R1:W5:Y:S05]  /*1edf0*/  LDL.LU R216, [R1+0x9c] ;  /* 0x00009c0001d87983 */ /* 0x00036a0000300800 */
[----:B------:R2:W-:Y:S01]  /*1ee00*/  MUFU.EX2 R209, R127 ;  /* 0x0000007f00d17308 */ /* 0x0005e20000000800 */
[----:B------:R-:W-:Y:S01]  /*1ee10*/  IMAD.MOV.U32 R140, RZ, RZ, R120 ;  /* 0x000000ffff8c7224 */ /* 0x000fe200078e0078 */
[----:B------:R1:W5:Y:S01]  /*1ee20*/  LDL.LU R215, [R1+0x98] ;  /* 0x0000980001d77983 */ /* 0x0003620000300800 */
[----:B------:R-:W-:Y:S01]  /*1ee30*/  IMAD.MOV.U32 R120, RZ, RZ, R124 ;  /* 0x000000ffff787224 */ /* 0x000fe200078e007c */
[C---:B------:R-:W-:Y:S06]  /*1ee40*/  HMMA.16816.F32 R24, R116.reuse, R112, R24 ;  /* 0x000000707418723c */ /* 0x040fec0000001818 */
[----:B------:R-:W-:Y:S01]  /*1ee50*/  MUFU.EX2 R232, R122 ;  /* 0x0000007a00e87308 */ /* 0x000fe20000000800 */
[----:B------:R-:W-:Y:S02]  /*1ee60*/  IMAD.MOV.U32 R124, RZ, RZ, R214 ;  /* 0x000000ffff7c7224 */ /* 0x000fe400078e00d6 */
[----:B------:R1:W5:Y:S01]  /*1ee70*/  LDL.LU R214, [R1+0x94] ;  /* 0x0000940001d67983 */ /* 0x0003620000300800 */
[----:B------:R-:W-:Y:S01]  /*1ee80*/  IMAD.MOV.U32 R141, RZ, RZ, R120 ;  /* 0x000000ffff8d7224 */ /* 0x000fe200078e0078 */
[-C--:B------:R-:W-:Y:S03]  /*1ee90*/  HMMA.16816.F32 R28, R116, R114.reuse, R28 ;  /* 0x00000072741c723c */ /* 0x080fe6000000181c */
[----:B------:R-:W-:Y:S01]  /*1eea0*/  FFMA.FTZ R120, R213, UR4, -R184 ;  /* 0x00000004d5787c23 */ /* 0x000fe200080108b8 */
[----:B---3--:R-:W-:Y:S01]  /*1eeb0*/  IMAD.MOV.U32 R157, RZ, RZ, R134 ;  /* 0x000000ffff9d7224 */ /* 0x008fe200078e0086 */
[----:B------:R1:W5:Y:S01]  /*1eec0*/  LDL.LU R213, [R1+0x90] ;  /* 0x0000900001d57983 */ /* 0x0003620000300800 */
[----:B------:R-:W-:Y:S01]  /*1eed0*/  MUFU.EX2 R235, R121 ;  /* 0x0000007900eb7308 */ /* 0x000fe20000000800 */
[----:B------:R-:W-:Y:S01]  /*1eee0*/  IMAD.MOV.U32 R144, RZ, RZ, R124 ;  /* 0x000000ffff907224 */ /* 0x000fe200078e007c */
[C---:B------:R-:W-:Y:S01]  /*1eef0*/  HMMA.16816.F32 R32, R108.reuse, R114, R32 ;  /* 0x000000726c20723c */ /* 0x040fe20000001820 */
[----:B------:R-:W3:Y:S03]  /*1ef00*/  LDL.LU R134, [R1+0x48] ;  /* 0x0000480001867983 */ /* 0x000ee60000300800 */
[----:B------:R-:W-:Y:S01]  /*1ef10*/  IMAD.MOV.U32 R186, RZ, RZ, R192 ;  /* 0x000000ffffba7224 */ /* 0x000fe200078e00c0 */
[----:B--2---:R-:W2:Y:S01]  /*1ef20*/  LDL.LU R127, [R1+0x4c] ;  /* 0x00004c00017f7983 */ /* 0x004ea20000300800 */
[--C-:B------:R-:W-:Y:S02]  /*1ef30*/  FFMA.FTZ R192, R197, UR4, -R183.reuse ;  /* 0x00000004c5c07c23 */ /* 0x100fe400080108b7 */
[----:B------:R4:W-:Y:S01]  /*1ef40*/  MUFU.EX2 R207, R120 ;  /* 0x0000007800cf7308 */ /* 0x0009e20000000800 */
[--C-:B------:R-:W-:Y:S01]  /*1ef50*/  FFMA.FTZ R124, R219, UR4, -R184.reuse ;  /* 0x00000004db7c7c23 */ /* 0x100fe200080108b8 */
[----:B------:R-:W2:Y:S01]  /*1ef60*/  LDL.LU R126, [R1+0x44] ;  /* 0x00004400017e7983 */ /* 0x000ea20000300800 */
[----:B------:R-:W-:Y:S01]  /*1ef70*/  FFMA.FTZ R183, R206, UR4, -R183 ;  /* 0x00000004ceb77c23 */ /* 0x000fe200080108b7 */
[--C-:B------:R-:W-:Y:S01]  /*1ef80*/  FFMA.FTZ R186, R186, UR4, -R184.reuse ;  /* 0x00000004baba7c23 */ /* 0x100fe200080108b8 */
[----:B------:R-:W-:Y:S01]  /*1ef90*/  FFMA.FTZ R184, R201, UR4, -R184 ;  /* 0x00000004c9b87c23 */ /* 0x000fe200080108b8 */
[----:B------:R-:W1:Y:S04]  /*1efa0*/  LDSM.16.MT88.4 R112, [R180+0xa400] ;  /* 0x00a40000b470783b */ /* 0x000e680000004200 */
[----:B------:R4:W-:Y:S01]  /*1efb0*/  MUFU.EX2 R197, R145 ;  /* 0x0000009100c57308 */ /* 0x0009e20000000800 */
[----:B------:R-:W1:Y:S09]  /*1efc0*/  S2R R219, SR_TID.X ;  /* 0x0000000000db7919 */ /* 0x000e720000002100 */
[----:B------:R-:W1:Y:S01]  /*1efd0*/  MUFU.EX2 R206, R124 ;  /* 0x0000007c00ce7308 */ /* 0x000e620000000800 */
[----:B----4-:R-:W-:Y:S09]  /*1efe0*/  LDSM.16.MT88.4 R120, [R180+0x9800] ;  /* 0x00980000b478783b */ /* 0x010ff20000004200 */
[----:B------:R4:W-:Y:S01]  /*1eff0*/  MUFU.EX2 R230, R153 ;  /* 0x0000009900e67308 */ /* 0x0009e20000000800 */
[----:B------:R-:W2:Y:S09]  /*1f000*/  LDL.LU R145, [R1+0x60] ;  /* 0x0000600001917983 */ /* 0x000eb20000300800 */
[----:B------:R4:W-:Y:S01]  /*1f010*/  MUFU.EX2 R210, R154 ;  /* 0x0000009a00d27308 */ /* 0x0009e20000000800 */
[----:B-1----:R-:W-:Y:S09]  /*1f020*/  F2FP.F16.F32.PACK_AB R105, R206, R207 ;  /* 0x000000cfce69723e */ /* 0x002ff200000000ff */
[----:B------:R-:W1:Y:S01]  /*1f030*/  MUFU.EX2 R192, R192 ;  /* 0x000000c000c07308 */ /* 0x000e620000000800 */
[----:B----4-:R-:W-:Y:S02]  /*1f040*/  IMAD.MOV.U32 R153, RZ, RZ, R152 ;  /* 0x000000ffff997224 */ /* 0x010fe400078e0098 */
[----:B------:R-:W-:Y:S02]  /*1f050*/  IMAD.MOV.U32 R152, RZ, RZ, R159 ;  /* 0x000000ffff987224 */ /* 0x000fe400078e009f */
[----:B------:R-:W-:Y:S01]  /*1f060*/  IMAD.MOV.U32 R159, RZ, RZ, R158 ;  /* 0x000000ffff9f7224 */ /* 0x000fe200078e009e */
[-C--:B------:R-:W-:Y:S04]  /*1f070*/  HMMA.16816.F32 R36, R108, R112.reuse, R36 ;  /* 0x000000706c24723c */ /* 0x080fe80000001824 */
[----:B------:R-:W-:Y:S01]  /*1f080*/  MUFU.EX2 R195, R157 ;  /* 0x0000009d00c37308 */ /* 0x000fe20000000800 */
[----:B------:R-:W-:Y:S02]  /*1f090*/  IMAD.MOV.U32 R154, RZ, RZ, R136 ;  /* 0x000000ffff9a7224 */ /* 0x000fe400078e0088 */
[----:B------:R-:W-:Y:S02]  /*1f0a0*/  IMAD.MOV.U32 R158, RZ, RZ, R156 ;  /* 0x000000ffff9e7224 */ /* 0x000fe400078e009c */
[----:B------:R-:W-:Y:S01]  /*1f0b0*/  IMAD.MOV.U32 R156, RZ, RZ, R150 ;  /* 0x000000ffff9c7224 */ /* 0x000fe200078e0096 */
[C---:B------:R-:W-:Y:S04]  /*1f0c0*/  HMMA.16816.F32 R40, R116.reuse, R112, R40 ;  /* 0x000000707428723c */ /* 0x040fe80000001828 */
[----:B------:R-:W-:Y:S01]  /*1f0d0*/  MUFU.EX2 R186, R186 ;  /* 0x000000ba00ba7308 */ /* 0x000fe20000000800 */
[----:B------:R-:W-:Y:S01]  /*1f0e0*/  IMAD.MOV.U32 R150, RZ, RZ, R149 ;  /* 0x000000ffff967224 */ /* 0x000fe200078e0095 */
[----:B-1----:R-:W-:Y:S01]  /*1f0f0*/  F2FP.F16.F32.PACK_AB R178, R191, R192 ;  /* 0x000000c0bfb2723e */ /* 0x002fe200000000ff */
[----:B------:R-:W-:Y:S01]  /*1f100*/  IMAD.MOV.U32 R149, RZ, RZ, R135 ;  /* 0x000000ffff957224 */ /* 0x000fe200078e0087 */
[-C--:B------:R-:W-:Y:S06]  /*1f110*/  HMMA.16816.F32 R44, R116, R114.reuse, R44 ;  /* 0x00000072742c723c */ /* 0x080fec000000182c */
[----:B------:R-:W-:Y:S02]  /*1f120*/  MUFU.EX2 R196, R196 ;  /* 0x000000c400c47308 */ /* 0x000fe40000000800 */
        /* <DEDUP_REMOVED lines=14> */
[--C-:B------:R-:W-:Y:S02]  /*1f210*/  HSET2.LE.AND R112, R199, R181.reuse, PT ;  /* 0x000000b5c7707233 */ /* 0x100fe40003803000 */
[--C-:B------:R-:W-:Y:S01]  /*1f220*/  HSET2.LE.AND R113, R203, R181.reuse, PT ;  /* 0x000000b5cb717233 */ /* 0x100fe20003803000 */
[----:B------:R-:W-:Y:S01]  /*1f230*/  MUFU.EX2 R199, R158 ;  /* 0x0000009e00c77308 */ /* 0x000fe20000000800 */
[-C--:B------:R-:W-:Y:S01]  /*1f240*/  HMMA.16816.F32 R92, R116, R114.reuse, R92 ;  /* 0x00000072745c723c */ /* 0x080fe2000000185c */
[----:B------:R-:W1:Y:S08]  /*1f250*/  LDSM.16.MT88.4 R116, [R107+0x800] ;  /* 0x000800006b74783b */ /* 0x000e700000004200 */
[----:B------:R4:W-:Y:S01]  /*1f260*/  MUFU.EX2 R203, R156 ;  /* 0x0000009c00cb7308 */ /* 0x0009e20000000800 */
[----:B------:R-:W-:Y:S04]  /*1f270*/  HMMA.16816.F32 R96, R108, R114, R96 ;  /* 0x000000726c60723c */ /* 0x000fe80000001860 */
[--C-:B------:R-:W-:Y:S02]  /*1f280*/  HSET2.LE.AND R110, R153, R181.reuse, PT ;  /* 0x000000b5996e7233 */ /* 0x100fe40003803000 */
[--C-:B------:R-:W-:Y:S02]  /*1f290*/  HSET2.LE.AND R108, R152, R181.reuse, PT ;  /* 0x000000b5986c7233 */ /* 0x100fe40003803000 */
[--C-:B------:R-:W-:Y:S02]  /*1f2a0*/  HSET2.LE.AND R109, R131, R181.reuse, PT ;  /* 0x000000b5836d7233 */ /* 0x100fe40003803000 */
[----:B------:R-:W-:Y:S02]  /*1f2b0*/  LOP3.LUT R115, R130, 0xff00ff, RZ, 0xc0, !PT ;  /* 0x00ff00ff82737812 */ /* 0x000fe400078ec0ff */
[--C-:B------:R-:W-:Y:S02]  /*1f2c0*/  HSET2.LE.AND R114, R159, R181.reuse, PT ;  /* 0x000000b59f727233 */ /* 0x100fe40003803000 */
[----:B------:R-:W-:Y:S02]  /*1f2d0*/  LOP3.LUT R109, R105, R109, RZ, 0xc0, !PT ;  /* 0x0000006d696d7212 */ /* 0x000fe400078ec0ff */
[--C-:B------:R-:W-:Y:S01]  /*1f2e0*/  HSET2.LE.AND R115, R115, R181.reuse, PT ;  /* 0x000000b573737233 */ /* 0x100fe20003803000 */
[----:B----4-:R-:W-:Y:S02]  /*1f2f0*/  VIADD R156, R242, 0x1715609d ;  /* 0x1715609df29c7836 */ /* 0x010fe40000000000 */
[----:B---3--:R-:W-:Y:S01]  /*1f300*/  FFMA.FTZ R135, R2, R134, R205 ;  /* 0x0000008602877223 */ /* 0x008fe200000100cd */
[----:B------:R-:W-:Y:S01]  /*1f310*/  LOP3.LUT R2, R154, 0xff00ff, RZ, 0xc0, !PT ;  /* 0x00ff00ff9a027812 */ /* 0x000fe200078ec0ff */
[----:B------:R-:W-:Y:S01]  /*1f320*/  MUFU.EX2 R205, R128 ;  /* 0x0000008000cd7308 */ /* 0x000fe20000000800 */
[----:B------:R-:W-:Y:S01]  /*1f330*/  LDSM.16.MT88.4 R152, [R180+0xac00] ;  /* 0x00ac0000b498783b */ /* 0x000fe20000004200 */
[----:B--2---:R-:W-:Y:S01]  /*1f340*/  FFMA.FTZ R134, R0, R127, R204 ;  /* 0x0000007f00867223 */ /* 0x004fe200000100cc */
[----:B------:R-:W-:Y:S02]  /*1f350*/  F2FP.F16.F32.PACK_AB R0, R212, R210 ;  /* 0x000000d2d400723e */ /* 0x000fe400000000ff */
[--C-:B------:R-:W-:Y:S01]  /*1f360*/  HSET2.LE.AND R111, R2, R181.reuse, PT ;  /* 0x000000b5026f7233 */ /* 0x100fe20003803000 */
[----:B------:R-:W-:Y:S01]  /*1f370*/  FFMA.FTZ R136, R100, R126, R185 ;  /* 0x0000007e64887223 */ /* 0x000fe200000100b9 */
[----:B------:R-:W-:Y:S03]  /*1f380*/  LOP3.LUT R112, R0, R112, RZ, 0xc0, !PT ;  /* 0x0000007000707212 */ /* 0x000fe600078ec0ff */
[----:B------:R2:W3:Y:S01]  /*1f390*/  MUFU.EX2 R204, R129 ;  /* 0x0000008100cc7308 */ /* 0x0004e20000000800 */
[----:B------:R-:W-:Y:S01]  /*1f3a0*/  F2FP.F16.F32.PACK_AB R0, R229, R209 ;  /* 0x000000d1e500723e */ /* 0x000fe200000000ff */
[----:B------:R-:W4:Y:S01]  /*1f3b0*/  LDSM.16.MT88.4 R124, [R180+0xa800] ;  /* 0x00a80000b47c783b */ /* 0x000f220000004200 */
[----:B------:R-:W-:Y:S02]  /*1f3c0*/  F2FP.F16.F32.PACK_AB R2, R233, R231 ;  /* 0x000000e7e902723e */ /* 0x000fe400000000ff */
[----:B------:R-:W-:Y:S02]  /*1f3d0*/  LOP3.LUT R113, R0, R113, RZ, 0xc0, !PT ;  /* 0x0000007100717212 */ /* 0x000fe400078ec0ff */
[----:B------:R-:W-:Y:S03]  /*1f3e0*/  F2FP.F16.F32.PACK_AB R0, R235, R232 ;  /* 0x000000e8eb00723e */ /* 0x000fe600000000ff */
[----:B------:R-:W1:Y:S01]  /*1f3f0*/  MUFU.EX2 R185, R184 ;  /* 0x000000b800b97308 */ /* 0x000e620000000800 */
[----:B------:R-:W-:Y:S02]  /*1f400*/  F2FP.F16.F32.PACK_AB R100, R211, R208 ;  /* 0x000000d0d364723e */ /* 0x000fe400000000ff */
[----:B------:R-:W-:Y:S02]  /*1f410*/  LOP3.LUT R110, R0, R110, RZ, 0xc0, !PT ;  /* 0x0000006e006e7212 */ /* 0x000fe400078ec0ff */
[----:B------:R-:W-:Y:S02]  /*1f420*/  F2FP.F16.F32.PACK_AB R0, R234, R230 ;  /* 0x000000e6ea00723e */ /* 0x000fe400000000ff */
[----:B------:R-:W-:Y:S03]  /*1f430*/  LOP3.LUT R111, R2, R111, RZ, 0xc0, !PT ;  /* 0x0000006f026f7212 */ /* 0x000fe600078ec0ff */
[----:B------:R-:W-:Y:S01]  /*1f440*/  MUFU.EX2 R184, R182 ;  /* 0x000000b600b87308 */ /* 0x000fe20000000800 */
[----:B------:R-:W-:Y:S01]  /*1f450*/  LOP3.LUT R108, R100, R108, RZ, 0xc0, !PT ;  /* 0x0000006c646c7212 */ /* 0x000fe200078ec0ff */
[----:B--2---:R-:W2:Y:S01]  /*1f460*/  LDSM.16.MT88.4 R128, [R107+0x1800] ;  /* 0x001800006b80783b */ /* 0x004ea20000004200 */
[----:B------:R-:W-:Y:S02]  /*1f470*/  LOP3.LUT R114, R0, R114, RZ, 0xc0, !PT ;  /* 0x0000007200727212 */ /* 0x000fe400078ec0ff */
[----:B---3--:R-:W-:Y:S03]  /*1f480*/  F2FP.F16.F32.PACK_AB R0, R204, R205 ;  /* 0x000000cdcc00723e */ /* 0x008fe600000000ff */
[-C--:B------:R-:W-:Y:S03]  /*1f490*/  HMMA.16816.F32 R4, R108, R120.reuse, R4 ;  /* 0x000000786c04723c */ /* 0x080fe60000001804 */
[----:B------:R-:W-:Y:S02]  /*1f4a0*/  LOP3.LUT R115, R0, R115, RZ, 0xc0, !PT ;  /* 0x0000007300737212 */ /* 0x000fe400078ec0ff */
[----:B-1----:R-:W-:Y:S05]  /*1f4b0*/  F2FP.F16.F32.PACK_AB R177, R185, R186 ;  /* 0x000000bab9b1723e */ /* 0x002fea00000000ff */
[C---:B------:R-:W-:Y:S04]  /*1f4c0*/  HMMA.16816.F32 R8, R112.reuse, R120, R8 ;  /* 0x000000787008723c */ /* 0x040fe80000001808 */
[----:B------:R-:W-:Y:S04]  /*1f4d0*/  IMAD.WIDE.U32 R120, R144, -0x2daee0ad, RZ ;  /* 0xd2511f5390787825 */ /* 0x000fe800078e00ff */
[-C--:B------:R-:W-:Y:S03]  /*1f4e0*/  HMMA.16816.F32 R12, R112, R122.reuse, R12 ;  /* 0x0000007a700c723c */ /* 0x080fe6000000180c */
[C---:B------:R-:W-:Y:S01]  /*1f4f0*/  PRMT R106, R120.reuse, 0x7773, RZ ;  /* 0x00007773786a7816 */ /* 0x040fe200000000ff */
[----:B------:R-:W-:Y:S01]  /*1f500*/  VIADD R144, R243, 0x646e171e ;  /* 0x646e171ef3907836 */ /* 0x000fe20000000000 */
[----:B------:R-:W-:Y:S03]  /*1f510*/  PRMT R105, R120, 0x7772, RZ ;  /* 0x0000777278697816 */ /* 0x000fe600000000ff */
[C---:B------:R-:W-:Y:S04]  /*1f520*/  HMMA.16816.F32 R16, R108.reuse, R122, R16 ;  /* 0x0000007a6c10723c */ /* 0x040fe80000001810 */
[----:B------:R-:W-:Y:S01]  /*1f530*/  LOP3.LUT R2, R144, R146, R121, 0x96, !PT ;  /* 0x0000009290027212 */ /* 0x000fe200078e9679 */
[----:B------:R-:W-:Y:S01]  /*1f540*/  IMAD.MOV.U32 R146, RZ, RZ, R132 ;  /* 0x000000ffff927224 */ /* 0x000fe200078e0084 */
[----:B------:R-:W-:Y:S02]  /*1f550*/  LOP3.LUT R122, R156, R188, R187, 0x96, !PT ;  /* 0x000000bc9c7a7212 */ /* 0x000fe400078e96bb */
[-C--:B------:R-:W-:Y:S01]  /*1f560*/  HMMA.16816.F32 R20, R108, R116.reuse, R20 ;  /* 0x000000746c14723c */ /* 0x080fe20000001814 */
[----:B------:R-:W-:Y:S02]  /*1f570*/  MUFU.EX2 R188, R137 ;  /* 0x0000008900bc7308 */ /* 0x000fe40000000800 */
[----:B------:R-:W-:Y:S04]  /*1f580*/  IMAD.WIDE.U32 R122, R122, -0x2daee0ad, RZ ;  /* 0xd2511f537a7a7825 */ /* 0x000fe800078e00ff */
[----:B------:R-:W-:Y:S01]  /*1f590*/  FFMA.FTZ R3, R3, R145, R146 ;  /* 0x0000009103037223 */ /* 0x000fe20000010092 */
[----:B------:R-:W-:Y:S01]  /*1f5a0*/  IMAD.MOV.U32 R100, RZ, RZ, R122 ;  /* 0x000000ffff647224 */ /* 0x000fe200078e007a */
[C---:B------:R-:W-:Y:S02]  /*1f5b0*/  HMMA.16816.F32 R24, R112.reuse, R116, R24 ;  /* 0x000000747018723c */ /* 0x040fe40000001818 */
[----:B------:R-:W1:Y:S02]  /*1f5c0*/  MUFU.EX2 R187, R183 ;  /* 0x000000b700bb7308 */ /* 0x000e640000000800 */
[----:B------:R-:W-:Y:S01]  /*1f5d0*/  LOP3.LUT R0, R144, R202, R123, 0x96, !PT ;  /* 0x000000ca90007212 */ /* 0x000fe200078e967b */
[----:B------:R-:W-:Y:S01]  /*1f5e0*/  FADD.FTZ R3, R252, R3 ;  /* 0x00000003fc037221 */ /* 0x000fe20000010000 */
[----:B------:R-:W-:Y:S01]  /*1f5f0*/  IMAD.MOV.U32 R144, RZ, RZ, R133 ;  /* 0x000000ffff907224 */ /* 0x000fe200078e0085 */
[----:B------:R-:W-:Y:S01]  /*1f600*/  PRMT R133, R105, 0x5410, R106 ;  /* 0x0000541069857816 */ /* 0x000fe2000000006a */
[-C--:B------:R-:W-:Y:S03]  /*1f610*/  HMMA.16816.F32 R28, R112, R118.reuse, R28 ;  /* 0x00000076701c723c */ /* 0x080fe6000000181c */
[----:B------:R-:W-:Y:S01]  /*1f620*/  FADD.FTZ R3, R138, R3 ;  /* 0x000000038a037221 */ /* 0x000fe20000010000 */
[C---:B------:R-:W-:Y:S02]  /*1f630*/  LOP3.LUT R105, R2.reuse, 0xff, RZ, 0xc0, !PT ;  /* 0x000000ff02697812 */ /* 0x040fe400078ec0ff */
[----:B------:R-:W-:Y:S01]  /*1f640*/  LOP3.LUT R106, R2, 0xffff, RZ, 0xc0, !PT ;  /* 0x0000ffff026a7812 */ /* 0x000fe200078ec0ff */
[----:B------:R-:W-:Y:S01]  /*1f650*/  FADD.FTZ R201, R140, R3 ;  /* 0x000000038cc97221 */ /* 0x000fe20000010000 */
[C---:B------:R-:W-:Y:S01]  /*1f660*/  HMMA.16816.F32 R32, R108.reuse, R118, R32 ;  /* 0x000000766c20723c */ /* 0x040fe20000001820 */
[----:B------:R-:W3:Y:S03]  /*1f670*/  LDSM.16.MT88.4 R116, [R180+0xb800] ;  /* 0x00b80000b474783b */ /* 0x000ee60000004200 */
[----:B-1----:R-:W-:Y:S04]  /*1f680*/  F2FP.F16.F32.PACK_AB R176, R187, R188 ;  /* 0x000000bcbbb0723e */ /* 0x002fe800000000ff */
[-C--:B----4-:R-:W-:Y:S08]  /*1f690*/  HMMA.16816.F32 R36, R108, R124.reuse, R36 ;  /* 0x0000007c6c24723c */ /* 0x090ff00000001824 */
[C---:B------:R-:W-:Y:S04]  /*1f6a0*/  HMMA.16816.F32 R40, R112.reuse, R124, R40 ;  /* 0x0000007c7028723c */ /* 0x040fe80000001828 */
[----:B------:R-:W-:Y:S01]  /*1f6b0*/  IMAD.MOV.U32 R125, RZ, RZ, R120 ;  /* 0x000000ffff7d7224 */ /* 0x000fe200078e0078 */
[----:B------:R-:W-:Y:S02]  /*1f6c0*/  LOP3.LUT R124, R100, 0xff, RZ, 0xc0, !PT ;  /* 0x000000ff647c7812 */ /* 0x000fe400078ec0ff */
[----:B------:R-:W-:Y:S01]  /*1f6d0*/  SHF.R.U32.HI R100, RZ, 0x8, R106 ;  /* 0x00000008ff647819 */ /* 0x000fe2000001166a */
[-C--:B------:R-:W-:Y:S03]  /*1f6e0*/  HMMA.16816.F32 R44, R112, R126.reuse, R44 ;  /* 0x0000007e702c723c */ /* 0x080fe6000000182c */
[----:B------:R-:W-:Y:S02]  /*1f6f0*/  LOP3.LUT R125, R125, 0xff, RZ, 0xc0, !PT ;  /* 0x000000ff7d7d7812 */ /* 0x000fe400078ec0ff */
[--C-:B------:R-:W-:Y:S02]  /*1f700*/  PRMT R132, R105, 0x5410, R100.reuse ;  /* 0x0000541069847816 */ /* 0x100fe40000000064 */
[----:B------:R-:W-:Y:S01]  /*1f710*/  PRMT R100, R2, 0x7632, R100 ;  /* 0x0000763202647816 */ /* 0x000fe20000000064 */
[C---:B------:R-:W-:Y:S04]  /*1f720*/  HMMA.16816.F32 R48, R108.reuse, R126, R48 ;  /* 0x0000007e6c30723c */ /* 0x040fe80000001830 */
[C---:B------:R-:W-:Y:S02]  /*1f730*/  PRMT R127, R122.reuse, 0x7772, RZ ;  /* 0x000077727a7f7816 */ /* 0x040fe400000000ff */
[----:B------:R-:W-:Y:S02]  /*1f740*/  PRMT R126, R122, 0x7771, RZ ;  /* 0x000077717a7e7816 */ /* 0x000fe400000000ff */
[-C--:B--2---:R-:W-:Y:S03]  /*1f750*/  HMMA.16816.F32 R52, R108, R128.reuse, R52 ;  /* 0x000000806c34723c */ /* 0x084fe60000001834 */
[--C-:B------:R-:W-:Y:S02]  /*1f760*/  HSET2.LE.AND R3, R132, R181.reuse, PT ;  /* 0x000000b584037233 */ /* 0x100fe40003803000 */
[----:B------:R-:W-:Y:S02]  /*1f770*/  LOP3.LUT R100, R100, 0xff, RZ, 0xc0, !PT ;  /* 0x000000ff64647812 */ /* 0x000fe400078ec0ff */
[----:B------:R-:W-:Y:S01]  /*1f780*/  PRMT R126, R124, 0x5410, R126 ;  /* 0x000054107c7e7816 */ /* 0x000fe2000000007e */
[C---:B------:R-:W-:Y:S04]  /*1f790*/  HMMA.16816.F32 R56, R112.reuse, R128, R56 ;  /* 0x000000807038723c */ /* 0x040fe80000001838 */
[----:B------:R-:W-:Y:S02]  /*1f7a0*/  PRMT R129, R120, 0x7771, RZ ;  /* 0x0000777178817816 */ /* 0x000fe400000000ff */
[----:B------:R-:W-:Y:S02]  /*1f7b0*/  PRMT R128, R122, 0x7773, RZ ;  /* 0x000077737a807816 */ /* 0x000fe400000000ff */
[-C--:B------:R-:W-:Y:S01]  /*1f7c0*/  HMMA.16816.F32 R60, R112, R130.reuse, R60 ;  /* 0x00000082703c723c */ /* 0x080fe2000000183c */
[----:B------:R-:W1:Y:S02]  /*1f7d0*/  LDSM.16.MT88.4 R120, [R107+0x2800] ;  /* 0x002800006b78783b */ /* 0x000e640000004200 */
[----:B------:R-:W-:Y:S02]  /*1f7e0*/  PRMT R127, R127, 0x5410, R128 ;  /* 0x000054107f7f7816 */ /* 0x000fe40000000080 */
[----:B------:R-:W-:Y:S02]  /*1f7f0*/  PRMT R125, R125, 0x5410, R129 ;  /* 0x000054107d7d7816 */ /* 0x000fe40000000081 */
[----:B------:R-:W-:Y:S01]  /*1f800*/  LOP3.LUT R176, R176, R3, RZ, 0xc0, !PT ;  /* 0x00000003b0b07212 */ /* 0x000fe200078ec0ff */
[C---:B------:R-:W-:Y:S01]  /*1f810*/  HMMA.16816.F32 R64, R108.reuse, R130, R64 ;  /* 0x000000826c40723c */ /* 0x040fe20000001840 */
[----:B------:R-:W2:Y:S03]  /*1f820*/  LDSM.16.MT88.4 R128, [R180+0x9c00] ;  /* 0x009c0000b480783b */ /* 0x000ea60000004200 */
[----:B------:R-:W-:Y:S01]  /*1f830*/  LOP3.LUT R106, R0, 0xff, RZ, 0xc0, !PT ;  /* 0x000000ff006a7812 */ /* 0x000fe200078ec0ff */
[----:B------:R-:W-:Y:S01]  /*1f840*/  FADD.FTZ R3, R236, R201 ;  /* 0x000000c9ec037221 */ /* 0x000fe20000010000 */
[C---:B------:R-:W-:Y:S02]  /*1f850*/  PRMT R105, R0.reuse, 0x7632, R105 ;  /* 0x0000763200697816 */ /* 0x040fe40000000069 */
[-C--:B---3--:R-:W-:Y:S03]  /*1f860*/  HMMA.16816.F32 R68, R108, R116.reuse, R68 ;  /* 0x000000746c44723c */ /* 0x088fe60000001844 */
[----:B------:R-:W-:Y:S01]  /*1f870*/  LOP3.LUT R105, R105, 0xff, RZ, 0xc0, !PT ;  /* 0x000000ff69697812 */ /* 0x000fe200078ec0ff */
[----:B------:R-:W-:Y:S04]  /*1f880*/  FADD.FTZ R3, R237, R3 ;  /* 0x00000003ed037221 */ /* 0x000fe80000010000 */
[C---:B------:R-:W-:Y:S04]  /*1f890*/  HMMA.16816.F32 R72, R112.reuse, R116, R72 ;  /* 0x000000747048723c */ /* 0x040fe80000001848 */
[----:B------:R-:W-:Y:S02]  /*1f8a0*/  SHF.R.U32.HI R116, RZ, 0x18, R2 ;  /* 0x00000018ff747819 */ /* 0x000fe40000011602 */
[----:B------:R-:W-:Y:S02]  /*1f8b0*/  LOP3.LUT R2, R0, 0xffff, RZ, 0xc0, !PT ;  /* 0x0000ffff00027812 */ /* 0x000fe400078ec0ff */
[-C--:B------:R-:W-:Y:S03]  /*1f8c0*/  HMMA.16816.F32 R76, R112, R118.reuse, R76 ;  /* 0x00000076704c723c */ /* 0x080fe6000000184c */
[----:B------:R-:W-:Y:S01]  /*1f8d0*/  PRMT R124, R100, 0x5410, R116 ;  /* 0x00005410647c7816 */ /* 0x000fe20000000074 */
[----:B------:R-:W-:Y:S01]  /*1f8e0*/  FADD.FTZ R100, R150, R136 ;  /* 0x0000008896647221 */ /* 0x000fe20000010000 */
[--C-:B------:R-:W-:Y:S02]  /*1f8f0*/  HSET2.LE.AND R116, R126, R181.reuse, PT ;  /* 0x000000b57e747233 */ /* 0x100fe40003803000 */
[----:B------:R-:W-:Y:S01]  /*1f900*/  SHF.R.U32.HI R2, RZ, 0x8, R2 ;  /* 0x00000008ff027819 */ /* 0x000fe20000011602 */
[C---:B------:R-:W-:Y:S04]  /*1f910*/  HMMA.16816.F32 R80, R108.reuse, R118, R80 ;  /* 0x000000766c50723c */ /* 0x040fe80000001850 */
[----:B------:R-:W-:Y:S01]  /*1f920*/  FADD.FTZ R100, R139, R100 ;  /* 0x000000648b647221 */ /* 0x000fe20000010000 */
[----:B------:R-:W-:Y:S01]  /*1f930*/  PRMT R117, R106, 0x5410, R2 ;  /* 0x000054106a757816 */ /* 0x000fe20000000002 */
[----:B------:R-:W3:Y:S01]  /*1f940*/  LDSM.16.MT88.4 R136, [R107+0xc00] ;  /* 0x000c00006b88783b */ /* 0x000ee20000004200 */
[----:B------:R-:W-:Y:S01]  /*1f950*/  SHF.R.U32.HI R0, RZ, 0x18, R0 ;  /* 0x00000018ff007819 */ /* 0x000fe20000011600 */
[-C--:B-1----:R-:W-:Y:S03]  /*1f960*/  HMMA.16816.F32 R84, R108, R120.reuse, R84 ;  /* 0x000000786c54723c */ /* 0x082fe60000001854 */
[----:B------:R-:W-:Y:S01]  /*1f970*/  FADD.FTZ R2, R144, R135 ;  /* 0x0000008790027221 */ /* 0x000fe20000010000 */
[----:B------:R-:W-:Y:S01]  /*1f980*/  PRMT R106, R105, 0x5410, R0 ;  /* 0x00005410696a7816 */ /* 0x000fe20000000000 */
[----:B------:R-:W-:Y:S01]  /*1f990*/  FADD.FTZ R0, R151, R134 ;  /* 0x0000008697007221 */ /* 0x000fe20000010000 */
[--C-:B------:R-:W-:Y:S01]  /*1f9a0*/  HSET2.LE.AND R105, R117, R181.reuse, PT ;  /* 0x000000b575697233 */ /* 0x100fe20003803000 */
[----:B------:R-:W-:Y:S01]  /*1f9b0*/  FADD.FTZ R2, R149, R2 ;  /* 0x0000000295027221 */ /* 0x000fe20000010000 */
[C---:B------:R-:W-:Y:S04]  /*1f9c0*/  HMMA.16816.F32 R88, R112.reuse, R120, R88 ;  /* 0x000000787058723c */ /* 0x040fe80000001858 */
[----:B------:R-:W-:Y:S01]  /*1f9d0*/  FADD.FTZ R2, R143, R2 ;  /* 0x000000028f027221 */ /* 0x000fe20000010000 */
[----:B------:R-:W-:Y:S01]  /*1f9e0*/  FADD.FTZ R0, R148, R0 ;  /* 0x0000000094007221 */ /* 0x000fe20000010000 */
[--C-:B------:R-:W-:Y:S01]  /*1f9f0*/  HSET2.LE.AND R106, R106, R181.reuse, PT ;  /* 0x000000b56a6a7233 */ /* 0x100fe20003803000 */
[----:B------:R-:W-:Y:S01]  /*1fa00*/  FADD.FTZ R202, R141, R100 ;  /* 0x000000648dca7221 */ /* 0x000fe20000010000 */
[-C--:B------:R-:W-:Y:S03]  /*1fa10*/  HMMA.16816.F32 R92, R112, R122.reuse, R92 ;  /* 0x0000007a705c723c */ /* 0x080fe6000000185c */
[----:B------:R-:W-:Y:S01]  /*1fa20*/  FADD.FTZ R200, R200, R2 ;  /* 0x00000002c8c87221 */ /* 0x000fe20000010000 */
[----:B------:R-:W-:Y:S01]  /*1fa30*/  FADD.FTZ R0, R142, R0 ;  /* 0x000000008e007221 */ /* 0x000fe20000010000 */
[----:B------:R-:W-:Y:S02]  /*1fa40*/  LOP3.LUT R2, R133, 0xff00ff, RZ, 0xc0, !PT ;  /* 0x00ff00ff85027812 */ /* 0x000fe400078ec0ff */
[--C-:B------:R-:W-:Y:S01]  /*1fa50*/  HSET2.LE.AND R100, R124, R181.reuse, PT ;  /* 0x000000b57c647233 */ /* 0x100fe20003803000 */
[----:B------:R-:W-:Y:S04]  /*1fa60*/  HMMA.16816.F32 R96, R108, R122, R96 ;  /* 0x0000007a6c60723c */ /* 0x000fe80000001860 */
[----:B------:R-:W-:Y:S01]  /*1fa70*/  FADD.FTZ R198, R198, R0 ;  /* 0x00000000c6c67221 */ /* 0x000fe20000010000 */
[--C-:B------:R-:W-:Y:S02]  /*1fa80*/  HSET2.LE.AND R0, R125, R181.reuse, PT ;  /* 0x000000b57d007233 */ /* 0x100fe40003803000 */
[--C-:B------:R-:W-:Y:S02]  /*1fa90*/  HSET2.LE.AND R2, R2, R181.reuse, PT ;  /* 0x000000b502027233 */ /* 0x100fe40003803000 */
[----:B------:R-:W-:Y:S02]  /*1faa0*/  LOP3.LUT R120, R127, 0xff00ff, RZ, 0xc0, !PT ;  /* 0x00ff00ff7f787812 */ /* 0x000fe400078ec0ff */
[----:B------:R-:W-:Y:S01]  /*1fab0*/  LOP3.LUT R178, R178, R0, RZ, 0xc0, !PT ;  /* 0x00000000b2b27212 */ /* 0x000fe200078ec0ff */
[----:B------:R-:W-:Y:S01]  /*1fac0*/  FADD.FTZ R0, R238, R202 ;  /* 0x000000caee007221 */ /* 0x000fe20000010000 */
[----:B------:R-:W-:Y:S01]  /*1fad0*/  LOP3.LUT R179, R179, R2, RZ, 0xc0, !PT ;  /* 0x00000002b3b37212 */ /* 0x000fe200078ec0ff */
[----:B------:R-:W-:Y:S01]  /*1fae0*/  FADD.FTZ R2, R241, R200 ;  /* 0x000000c8f1027221 */ /* 0x000fe20000010000 */
[----:B------:R-:W-:Y:S01]  /*1faf0*/  LOP3.LUT R177, R177, R100, RZ, 0xc0, !PT ;  /* 0x00000064b1b17212 */ /* 0x000fe200078ec0ff */
[----:B------:R-:W-:Y:S01]  /*1fb00*/  IMAD.MOV.U32 R100, RZ, RZ, R101 ;  /* 0x000000ffff647224 */ /* 0x000fe200078e0065 */
[----:B------:R-:W-:Y:S01]  /*1fb10*/  F2FP.F16.F32.PACK_AB R110, R197, R195 ;  /* 0x000000c3c56e723e */ /* 0x000fe200000000ff */
[----:B------:R-:W-:Y:S01]  /*1fb20*/  FADD.FTZ R2, R247, R2 ;  /* 0x00000002f7027221 */ /* 0x000fe20000010000 */
[----:B------:R-:W-:Y:S02]  /*1fb30*/  HSET2.LE.AND R120, R120, R181, PT ;  /* 0x000000b578787233 */ /* 0x000fe40003803000 */
[----:B------:R-:W-:Y:S01]  /*1fb40*/  F2FP.F16.F32.PACK_AB R108, R203, R199 ;  /* 0x000000c7cb6c723e */ /* 0x000fe200000000ff */
[----:B------:R-:W1:Y:S01]  /*1fb50*/  LDSM.16.MT88.4 R180, [R180+0xbc00] ;  /* 0x00bc0000b4b4783b */ /* 0x000e620000004200 */
[----:B------:R-:W-:Y:S02]  /*1fb60*/  F2FP.F16.F32.PACK_AB R109, R196, R194 ;  /* 0x000000c2c46d723e */ /* 0x000fe400000000ff */
[----:B------:R-:W-:Y:S02]  /*1fb70*/  F2FP.F16.F32.PACK_AB R111, R184, R193 ;  /* 0x000000c1b86f723e */ /* 0x000fe400000000ff */
[----:B------:R-:W-:Y:S02]  /*1fb80*/  LOP3.LUT R110, R110, R116, RZ, 0xc0, !PT ;  /* 0x000000746e6e7212 */ /* 0x000fe400078ec0ff */
[-C--:B--2---:R-:W-:Y:S01]  /*1fb90*/  HMMA.16816.F32 R116, R176, R128.reuse, R4 ;  /* 0x00000080b074723c */ /* 0x084fe20000001804 */
[----:B------:R2:W4:Y:S04]  /*1fba0*/  LDSM.16.MT88.4 R4, [R107+0x2c00] ;  /* 0x002c00006b04783b */ /* 0x0005280000004200 */
[----:B------:R-:W-:Y:S02]  /*1fbb0*/  LOP3.LUT R108, R108, R105, RZ, 0xc0, !PT ;  /* 0x000000696c6c7212 */ /* 0x000fe400078ec0ff */
        /* <DEDUP_REMOVED lines=11> */
[----:B--2---:R-:W-:Y:S02]  /*1fc70*/  IMAD.MOV.U32 R107, RZ, RZ, R103 ;  /* 0x000000ffff6b7224 */ /* 0x004fe400078e0067 */
        /* <DEDUP_REMOVED lines=27> */
[----:B------:R-:W-:Y:S04]  /*1fe30*/  FADD.FTZ R8, R188, R3 ;  /* 0x00000003bc087221 */ /* 0x000fe80000010000 */
[C---:B------:R-:W-:Y:S04]  /*1fe40*/  HMMA.16816.F32 R144, R108.reuse, R152, R40 ;  /* 0x000000986c90723c */ /* 0x040fe80000001828 */
[----:B------:R-:W-:Y:S04]  /*1fe50*/  FADD.FTZ R8, R187, R8 ;  /* 0x00000008bb087221 */ /* 0x000fe80000010000 */
        /* <DEDUP_REMOVED lines=16> */
[----:B------:R-:W-:Y:S01]  /*1ff60*/  FADD.FTZ R2, R192, R8 ;  /* 0x00000008c0027221 */ /* 0x000fe20000010000 */
[----:B------:R-:W-:Y:S02]  /*1ff70*/  IMAD.MOV.U32 R108, RZ, RZ, R102 ;  /* 0x000000ffff6c7224 */ /* 0x000fe400078e0066 */
[----:B------:R-:W-:Y:S01]  /*1ff80*/  FADD.FTZ R5, R185, R3 ;  /* 0x00000003b9057221 */ /* 0x000fe20000010000 */
[----:B------:R-:W-:Y:S01]  /*1ff90*/  FADD.FTZ R4, R197, R4 ;  /* 0x00000004c5047221 */ /* 0x000fe20000010000 */
[----:B------:R-:W-:Y:S01]  /*1ffa0*/  FADD.FTZ R3, R193, R0 ;  /* 0x00000000c1037221 */ /* 0x000fe20000010000 */
[----:B------:R-:W-:Y:S01]  /*1ffb0*/  FADD.FTZ R2, R191, R2 ;  /* 0x00000002bf027221 */ /* 0x000fe20000010000 */
[----:B------:R-:W-:Y:S01]  /*1ffc0*/  FADD.FTZ R0, R190, R5 ;  /* 0x00000005be007221 */ /* 0x000fe20000010000 */
[----:B------:R-:W-:Y:S01]  /*1ffd0*/  HMMA.16816.F32 R96, R176, R6, R96 ;  /* 0x00000006b060723c */ /* 0x000fe20000001860 */
[----:B------:R-:W-:Y:S03]  /*1ffe0*/  STL [R1+0x48], R4 ;  /* 0x0000480401007387 */ /* 0x000fe60000100800 */
[----:B------:R-:W-:Y:S01]  /*1fff0*/  FADD.FTZ R3, R184, R3 ;  /* 0x00000003b8037221 */ /* 0x000fe20000010000 */
[----:B------:R-:W-:Y:S04]  /*20000*/  FADD.FTZ R0, R189, R0 ;  /* 0x00000000bd007221 */ /* 0x000fe80000010000 */
[----:B------:R1:W-:Y:S04]  /*20010*/  STL [R1+0x4c], R3 ;  /* 0x00004c0301007387 */ /* 0x0003e80000100800 */
[----:B------:R3:W-:Y:S04]  /*20020*/  STL [R1+0x44], R2 ;  /* 0x0000440201007387 */ /* 0x0007e80000100800 */
[----:B------:R3:W-:Y:S01]  /*20030*/  STL [R1+0x60], R0 ;  /* 0x0000600001007387 */ /* 0x0007e20000100800 */
[----:B-1----:R-:W-:Y:S01]  /*20040*/  IMAD.MOV.U32 R3, RZ, RZ, R104 ;  /* 0x000000ffff037224 */ /* 0x002fe200078e0068 */
[----:B------:R-:W-:Y:S06]  /*20050*/  BRA.U UP0, `(.L_x_1038) ;  /* 0xffffff9100107547 */ /* 0x000fec000b83ffff */
.L_x_1037:
[----:B---3--:R-:W2:Y:S01]  /*20060*/  LDL.LU R0, [R1+0x44] ;  /* 0x0000440001007983 */ /* 0x008ea20000300800 */
[----:B------:R-:W1:Y:S03]  /*20070*/  LDCU UR4, c[0x0][0x4fc] ;  /* 0x00009f80ff0477ac */ /* 0x000e660008000800 */
[----:B------:R-:W3:Y:S01]  /*20080*/  LDL.LU R8, [R1+0x60] ;  /* 0x0000600001087983 */ /* 0x000ee20000300800 */
[----:B------:R-:W-:Y:S01]  /*20090*/  SHF.L.U32 R53, R219, 0x3, RZ ;  /* 0x00000003db357819 */ /* 0x000fe200000006ff */
[----:B------:R-:W-:Y:S02]  /*200a0*/  UISETP.NE.AND UP3, UPT, UR19, -0x1, UPT ;  /* 0xffffffff1300788c */ /* 0x000fe4000bf65270 */
[----:B------:R-:W4:Y:S01]  /*200b0*/  LDL.LU R7, [R1+0x48] ;  /* 0x0000480001077983 */ /* 0x000f220000300800 */
[----:B------:R-:W1:Y:S01]  /*200c0*/  S2UR UR11, SR_CTAID.Y ;  /* 0x00000000000b79c3 */ /* 0x000e620000002600 */
[----:B------:R-:W1:Y:S02]  /*200d0*/  LDCU UR9, c[0x0][0x434] ;  /* 0x00008680ff0977ac */ /* 0x000e640008000800 */
[----:B------:R-:W4:Y:S01]  /*200e0*/  LDL.LU R5, [R1+0x4c] ;  /* 0x00004c0001057983 */ /* 0x000f220000300800 */
[----:B------:R-:W4:Y:S03]  /*200f0*/  LDCU.U8 UR10, c[0x0][0x548] ;  /* 0x0000a900ff0a77ac */ /* 0x000f260008000000 */
[----:B------:R-:W4:Y:S01]  /*20100*/  LDL.LU R6, [R1+0x6c] ;  /* 0x00006c0001067983 */ /* 0x000f220000300800 */
[----:B------:R-:W1:Y:S01]  /*20110*/  @!UP3 LDCU.64 UR6, c[0x0][0x400] ;  /* 0x00008000ff06b7ac */ /* 0x000e620008000a00 */
[----:B------:R-:W-:Y:S01]  /*20120*/  UISETP.NE.AND UP2, UPT, UR19, -0x1, UPT ;  /* 0xffffffff1300788c */ /* 0x000fe2000bf45270 */
[----:B------:R-:W4:Y:S01]  /*20130*/  LDCU UR13, c[0x0][0x434] ;  /* 0x00008680ff0d77ac */ /* 0x000f220008000800 */
[----:B-1----:R-:W-:-:S04]  /*20140*/  @!UP3 UIMAD.WIDE.U32 UR16, UR11, UR6, URZ ;  /* 0x000000060b10b2a5 */ /* 0x002fc8000f8e00ff */
[----:B------:R-:W-:Y:S01]  /*20150*/  @!UP3 UIMAD UR12, UR11, UR7, UR17 ;  /* 0x000000070b0cb2a4 */ /* 0x000fe2000f8e0211 */
[----:B------:R-:W1:Y:S02]  /*20160*/  @UP3 LDCU.64 UR6, c[0x0][0x408] ;  /* 0x00008100ff0637ac */ /* 0x000e640008000a00 */
[----:B-1----:R-:W-:Y:S01]  /*20170*/  @UP3 UIMAD.WIDE.U32 UR20, UR19, UR6, URZ ;  /* 0x00000006131432a5 */ /* 0x002fe2000f8e00ff */
[----:B------:R-:W1:Y:S03]  /*20180*/  S2UR UR6, SR_CTAID.Z ;  /* 0x00000000000679c3 */ /* 0x000e660000002700 */
[----:B------:R-:W-:Y:S02]  /*20190*/  @UP3 UIMAD UR12, UR19, UR7, UR21 ;  /* 0x00000007130c32a4 */ /* 0x000fe4000f8e0215 */
[----:B------:R-:W-:Y:S01]  /*201a0*/  @!UP2 UIMAD UR19, UR11, UR9, URZ ;  /* 0x000000090b13a2a4 */ /* 0x000fe2000f8e02ff */
[----:B------:R-:W-:Y:S01]  /*201b0*/  @UP3 UMOV UR16, UR20 ;  /* 0x0000001400103c82 */ /* 0x000fe20008000000 */
[----:B--2---:R-:W2:Y:S04]  /*201c0*/  SHFL.BFLY PT, R4, R0, 0x2, 0x1f ;  /* 0x0c401f0000047f89 */ /* 0x004ea800000e0000 */
[----:B---3--:R-:W3:Y:S04]  /*201d0*/  SHFL.BFLY PT, R3, R8, 0x2, 0x1f ;  /* 0x0c401f0008037f89 */ /* 0x008ee800000e0000 */
[----:B----4-:R-:W4:Y:S01]  /*201e0*/  SHFL.BFLY PT, R2, R7, 0x2, 0x1f ;  /* 0x0c401f0007027f89 */ /* 0x010f2200000e0000 */
[----:B-----5:R-:W-:-:S04]  /*201f0*/  LOP3.LUT R215, R6, R215, RZ, 0xfc, !PT ;  /* 0x000000d706d77212 */ /* 0x020fc800078efcff */
[----:B------:R-:W-:Y:S01]  /*20200*/  LOP3.LUT R215, R215, 0x20, R53, 0xf8, !PT ;  /* 0x00000020d7d77812 */ /* 0x000fe200078ef835 */
[----:B--2---:R-:W-:Y:S02]  /*20210*/  FADD.FTZ R4, R4, R0 ;  /* 0x0000000004047221 */ /* 0x004fe40000010000 */
[----:B------:R-:W2:Y:S01]  /*20220*/  SHFL.BFLY PT, R0, R5, 0x2, 0x1f ;  /* 0x0c401f0005007f89 */ /* 0x000ea200000e0000 */
[----:B---3--:R-:W-:-:S03]  /*20230*/  FADD.FTZ R3, R3, R8 ;  /* 0x0000000803037221 */ /* 0x008fc60000010000 */
[----:B------:R-:W3:Y:S01]  /*20240*/  SHFL.BFLY PT, R50, R4, 0x1, 0x1f ;  /* 0x0c201f0004327f89 */ /* 0x000ee200000e0000 */
[----:B----4-:R-:W-:-:S03]  /*20250*/  FADD.FTZ R2, R2, R7 ;  /* 0x0000000702027221 */ /* 0x010fc60000010000 */
[----:B------:R-:W4:Y:S04]  /*20260*/  SHFL.BFLY PT, R51, R3, 0x1, 0x1f ;  /* 0x0c201f0003337f89 */ /* 0x000f2800000e0000 */
[----:B------:R-:W1:Y:S01]  /*20270*/  SHFL.BFLY PT, R49, R2, 0x1, 0x1f ;  /* 0x0c201f0002317f89 */ /* 0x000e6200000e0000 */
[----:B--2---:R-:W-:Y:S01]  /*20280*/  FADD.FTZ R0, R0, R5 ;  /* 0x0000000500007221 */ /* 0x004fe20000010000 */
[----:B---3--:R-:W-:-:S04]  /*20290*/  FADD.FTZ R50, R4, R50 ;  /* 0x0000003204327221 */ /* 0x008fc80000010000 */
[----:B------:R-:W2:Y:S01]  /*202a0*/  SHFL.BFLY PT, R52, R0, 0x1, 0x1f ;  /* 0x0c201f0000347f89 */ /* 0x000ea200000e0000 */
[----:B------:R-:W3:Y:S01]  /*202b0*/  MUFU.RCP R4, R50 ;  /* 0x0000003200047308 */ /* 0x000ee20000001000 */
[----:B------:R-:W-:Y:S01]  /*202c0*/  FSETP.NE.FTZ.AND P3, PT, R50, RZ, PT ;  /* 0x000000ff3200720b */ /* 0x000fe20003f75000 */
[----:B----4-:R-:W-:Y:S01]  /*202d0*/  FADD.FTZ R51, R3, R51 ;  /* 0x0000003303337221 */ /* 0x010fe20000010000 */
[----:B------:R-:W-:Y:S01]  /*202e0*/  LOP3.LUT R3, R53, 0xc0, RZ, 0xc0, !PT ;  /* 0x000000c035037812 */ /* 0x000fe200078ec0ff */
[----:B-1----:R-:W-:-:S03]  /*202f0*/  FADD.FTZ R49, R2, R49 ;  /* 0x0000003102317221 */ /* 0x002fc60000010000 */
[----:B------:R-:W-:Y:S01]  /*20300*/  FSETP.NE.FTZ.AND P2, PT, R51, RZ, PT ;  /* 0x000000ff3300720b */ /* 0x000fe20003f55000 */
[----:B------:R-:W1:Y:S01]  /*20310*/  MUFU.RCP R5, R51 ;  /* 0x0000003300057308 */ /* 0x000e620000001000 */
[----:B------:R-:W-:Y:S02]  /*20320*/  LOP3.LUT R3, R3, 0x18, R219, 0xf8, !PT ;  /* 0x0000001803037812 */ /* 0x000fe400078ef8db */
[----:B------:R-:W-:Y:S02]  /*20330*/  FSETP.NE.FTZ.AND P1, PT, R49, RZ, PT ;  /* 0x000000ff3100720b */ /* 0x000fe40003f35000 */
[----:B------:R-:W-:Y:S02]  /*20340*/  LOP3.LUT R215, R215, R3, RZ, 0xfc, !PT ;  /* 0x00000003d7d77212 */ /* 0x000fe400078efcff */
[----:B---3--:R-:W-:Y:S01]  /*20350*/  FSEL R2, R4, 1, P3 ;  /* 0x3f80000004027808 */ /* 0x008fe20001800000 */
[----:B--2---:R-:W-:-:S04]  /*20360*/  FADD.FTZ R52, R0, R52 ;  /* 0x0000003400347221 */ /* 0x004fc80000010000 */
[----:B------:R-:W-:Y:S02]  /*20370*/  FMUL.FTZ R0, R2, UR4 ;  /* 0x0000000402007c20 */ /* 0x000fe40008410000 */
[----:B------:R-:W2:Y:S01]  /*20380*/  MUFU.RCP R2, R49 ;  /* 0x0000003100027308 */ /* 0x000ea20000001000 */
        /* <DEDUP_REMOVED lines=26> */
[----:B------:R-:W1:Y:S01]  /*20530*/  MUFU.RCP R0, R52 ;  /* 0x0000003400007308 */ /* 0x000e620000001000 */
[----:B------:R-:W-:Y:S01]  /*20540*/  FMUL.FTZ R3, R4, UR4 ;  /* 0x0000000404037c20 */ /* 0x000fe20008410000 */
[----:B--2---:R-:W-:-:S02]  /*20550*/  FSEL R2, R2, 1, P1 ;  /* 0x3f80000002027808 */ /* 0x004fc40000800000 */
        /* <DEDUP_REMOVED lines=27> */
[----:B------:R-:W-:Y:S01]  /*20710*/  LOP3.LUT R3, R214, 0x20, RZ, 0xc0, !PT ;  /* 0x00000020d6037812 */ /* 0x000fe200078ec0ff */
        /* <DEDUP_REMOVED lines=55> */
[----:B------:R-:W1:Y:S01]  /*20a90*/  LDCU.U8 UR4, c[0x0][0x549] ;  /* 0x0000a920ff0477ac */ /* 0x000e620008000000 */
        /* <DEDUP_REMOVED lines=99> */
[----:B--2---:R-:W2:Y:S03]  /*210d0*/  @P3 LDC R3, c[0x0][0x458] ;  /* 0x00011600ff033b82 */ /* 0x004ea60000000800 */
[----:B------:R1:W-:Y:S04]  /*210e0*/  STS [R0+0x5030], R6 ;  /* 0x0050300600007388 */ /* 0x0003e80000000800 */
[----:B------:R3:W-:Y:S01]  /*210f0*/  STS [R0+0x5230], R5 ;  /* 0x0052300500007388 */ /* 0x0007e20000000800 */
[----:B----4-:R4:W2:Y:S08]  /*21100*/  @P3 MUFU.LG2 R2, R50 ;  /* 0x0000003200023308 */ /* 0x0108b00000000c00 */
[----:B-1----:R4:W1:Y:S01]  /*21110*/  @P2 MUFU.LG2 R6, R51 ;  /* 0x0000003300062308 */ /* 0x0028620000000c00 */
[----:B---3--:R-:W-:-:S04]  /*21120*/  LOP3.LUT R0, R219, 0x18, RZ, 0xc0, !PT ;  /* 0x00000018db007812 */ /* 0x008fc800078ec0ff */
[----:B------:R-:W-:-:S04]  /*21130*/  LOP3.LUT R0, R0, 0xd8, R53, 0x78, !PT ;  /* 0x000000d800007812 */ /* 0x000fc800078e7835 */
[----:B------:R-:W-:-:S04]  /*21140*/  LOP3.LUT R0, R0, 0x1f20, R53, 0xf8, !PT ;  /* 0x00001f2000007812 */ /* 0x000fc800078ef835 */
[----:B------:R-:W-:Y:S01]  /*21150*/  LEA R24, R0, UR5, 0x1 ;  /* 0x0000000500187c11 */ /* 0x000fe2000f8e08ff */
[----:B------:R-:W-:Y:S01]  /*21160*/  USHF.R.S32.HI UR5, URZ, 0x1f, UR19 ;  /* 0x0000001fff057899 */ /* 0x000fe20008011413 */
[----:B------:R-:W-:Y:S11]  /*21170*/  BRA.U UP1, `(.L_x_1041) ;  /* 0x0000000101207547 */ /* 0x000ff6000b800000 */
        /* <DEDUP_REMOVED lines=8> */
.L_x_1041:
[----:B------:R-:W-:Y:S01]  /*21200*/  BAR.SYNC.DEFER_BLOCKING 0x0 ;  /* 0x0000000000007b1d */ /* 0x000fe20000010000 */
[----:B--2---:R-:W-:Y:S01]  /*21210*/  @P3 FMUL.FTZ R0, R2, 0.69314718246459960938 ;  /* 0x3f31721802003820 */ /* 0x004fe20000410000 */
[----:B------:R-:W-:Y:S01]  /*21220*/  MOV R19, 0x7f800000 ;  /* 0x7f80000000137802 */ /* 0x000fe20000000f00 */
[----:B------:R-:W-:Y:S01]  /*21230*/  UIMAD UR13, UR6, UR13, URZ ;  /* 0x0000000d060d72a4 */ /* 0x000fe2000f8e02ff */
[----:B------:R-:W-:Y:S01]  /*21240*/  MOV R17, 0x7f800000 ;  /* 0x7f80000000117802 */ /* 0x000fe20000000f00 */
[----:B------:R-:W-:-:S03]  /*21250*/  @P3 FFMA.FTZ R19, R103, R3, R0 ;  /* 0x0000000367133223 */ /* 0x000fc60000010000 */
[----:B------:R-:W2:Y:S01]  /*21260*/  @P1 LDC R8, c[0x0][0x458] ;  /* 0x00011600ff081b82 */ /* 0x000ea20000000800 */
[----:B------:R-:W3:Y:S01]  /*21270*/  @P1 MUFU.LG2 R5, R49 ;  /* 0x0000003100051308 */ /* 0x000ee20000000c00 */
[----:B------:R-:W2:Y:S01]  /*21280*/  S2R R22, SR_CTAID.X ;  /* 0x0000000000167919 */ /* 0x000ea20000002500 */
[----:B------:R-:W-:Y:S01]  /*21290*/  LOP3.LUT P3, RZ, R219, 0x3, RZ, 0xc0, !PT ;  /* 0x00000003dbff7812 */ /* 0x000fe2000786c0ff */
[----:B------:R-:W-:Y:S01]  /*212a0*/  UIMAD UR9, UR4, UR15, URZ ;  /* 0x0000000f040972a4 */ /* 0x000fe2000f8e02ff */
[----:B-1----:R-:W-:Y:S01]  /*212b0*/  @P2 FMUL.FTZ R3, R6, 0.69314718246459960938 ;  /* 0x3f31721806032820 */ /* 0x002fe20000410000 */
[----:B------:R-:W-:Y:S01]  /*212c0*/  USEL UR19, UR19, URZ, UP0 ;  /* 0x000000ff13137287 */ /* 0x000fe20008000000 */
[----:B------:R-:W-:Y:S01]  /*212d0*/  BSSY.RECONVERGENT B0, `(.L_x_1042) ;  /* 0x000003a000007945 */ /* 0x000fe20003800200 */
[----:B------:R-:W1:Y:S01]  /*212e0*/  @P2 LDC R9, c[0x0][0x458] ;  /* 0x00011600ff092b82 */ /* 0x000e620000000800 */
[----:B------:R-:W5:Y:S01]  /*212f0*/  @P0 MUFU.LG2 R4, R52 ;  /* 0x0000003400040308 */ /* 0x000f620000000c00 */
[----:B------:R-:W-:Y:S01]  /*21300*/  @!UP0 UIMAD UR13, UR11, UR7, UR13 ;  /* 0x000000070b0d82a4 */ /* 0x000fe2000f8e020d */
[----:B------:R-:W-:Y:S01]  /*21310*/  MOV R18, 0x7f800000 ;  /* 0x7f80000000127802 */ /* 0x000fe20000000f00 */
[----:B------:R-:W-:Y:S01]  /*21320*/  USHF.L.U32 UR9, UR9, 0x7, URZ ;  /* 0x0000000709097899 */ /* 0x000fe200080006ff */
[----:B------:R-:W-:Y:S01]  /*21330*/  MOV R16, 0x7f800000 ;  /* 0x7f80000000107802 */ /* 0x000fe20000000f00 */
[----:B------:R-:W-:-:S02]  /*21340*/  USEL UR5, UR5, URZ, UP0 ;  /* 0x000000ff05057287 */ /* 0x000fc40008000000 */
[----:B------:R-:W4:Y:S01]  /*21350*/  @P0 LDC R7, c[0x0][0x458] ;  /* 0x00011600ff070b82 */ /* 0x000f220000000800 */
[----:B------:R-:W-:Y:S01]  /*21360*/  USHF.R.S32.HI UR8, URZ, 0x1f, UR13 ;  /* 0x0000001fff087899 */ /* 0x000fe2000801140d */
[----:B------:R1:W4:Y:S01]  /*21370*/  LDS.128 R28, [R24+0x1800] ;  /* 0x00180000181c7984 */ /* 0x0003220000000c00 */
[----:B------:R-:W-:Y:S01]  /*21380*/  USHF.R.S32.HI UR7, URZ, 0x1f, UR9 ;  /* 0x0000001fff077899 */ /* 0x000fe20008011409 */
[----:B---3--:R-:W-:Y:S01]  /*21390*/  @P1 FMUL.FTZ R2, R5, 0.69314718246459960938 ;  /* 0x3f31721805021820 */ /* 0x008fe20000410000 */
[----:B------:R-:W-:-:S03]  /*213a0*/  UIADD3 UR19, UP1, UP0, UR9, UR19, UR13 ;  /* 0x0000001309137290 */ /* 0x000fc6000f83e00d */
[----:B--2---:R-:W-:Y:S01]  /*213b0*/  @P1 FFMA.FTZ R17, R104, R8, R2 ;  /* 0x0000000868111223 */ /* 0x004fe20000010002 */
[----:B------:R-:W-:Y:S01]  /*213c0*/  UIADD3.X UR5, UPT, UPT, UR7, UR5, UR8, UP1, UP0 ;  /* 0x0000000507057290 */ /* 0x000fe20008fe0408 */
[----:B-----5:R-:W-:Y:S01]  /*213d0*/  @P0 FMUL.FTZ R0, R4, 0.69314718246459960938 ;  /* 0x3f31721804000820 */ /* 0x020fe20000410000 */
[----:B------:R-:W-:Y:S01]  /*213e0*/  SHF.R.U32.HI R2, RZ, 0x2, R219 ;  /* 0x00000002ff027819 */ /* 0x000fe200000116db */
[----:B-1----:R-:W-:Y:S02]  /*213f0*/  @P2 FFMA.FTZ R18, R102, R9, R3 ;  /* 0x0000000966122223 */ /* 0x002fe40000010003 */
[----:B----4-:R-:W-:Y:S01]  /*21400*/  @P0 FFMA.FTZ R16, R101, R7, R0 ;  /* 0x0000000765100223 */ /* 0x010fe20000010000 */
        /* <DEDUP_REMOVED lines=38> */
.L_x_1043:
[----:B------:R-:W-:Y:S05]  /*21670*/  BSYNC.RECONVERGENT B0 ;  /* 0x0000000000007941 */ /* 0x000fea0003800200 */
.L_x_1042:
[----:B------:R2:W5:Y:S04]  /*21680*/  LDL R27, [R1+0x68] ;  /* 0x00006800011b7983 */ /* 0x0005680000100800 */
[----:B------:R2:W5:Y:S01]  /*21690*/  LDL R32, [R1+0x64] ;  /* 0x0000640001207983 */ /* 0x0005620000100800 */
[----:B------:R-:W-:Y:S01]  /*216a0*/  IMAD.MOV.U32 R3, RZ, RZ, RZ ;  /* 0x000000ffff037224 */ /* 0x000fe200078e00ff */
[----:B------:R-:W3:Y:S01]  /*216b0*/  LDCU.64 UR4, c[0x0][0x410] ;  /* 0x00008200ff0477ac */ /* 0x000ee20008000a00 */
[----:B------:R-:W-:Y:S01]  /*216c0*/  LOP3.LUT R26, R53, 0x18, RZ, 0xc0, !PT ;  /* 0x00000018351a7812 */ /* 0x000fe200078ec0ff */
[----:B-1----:R2:W1:Y:S01]  /*216d0*/  LDS.128 R16, [R24+0x2000] ;  /* 0x0020000018107984 */ /* 0x0024620000000c00 */
[----:B------:R-:W-:Y:S01]  /*216e0*/  IMAD.WIDE.U32 R6, R22, 0x80, R2 ;  /* 0x0000008016067825 */ /* 0x000fe200078e0002 */
[C---:B------:R-:W-:Y:S01]  /*216f0*/  ISETP.GE.AND P3, PT, R2.reuse, UR14, PT ;  /* 0x0000000e02007c0c */ /* 0x040fe2000bf66270 */
[----:B------:R-:W-:Y:S01]  /*21700*/  BSSY.RECONVERGENT B0, `(.L_x_1044) ;  /* 0x0000020000007945 */ /* 0x000fe20003800200 */
[----:B------:R2:W4:Y:S01]  /*21710*/  LDS.128 R20, [R24] ;  /* 0x0000000018147984 */ /* 0x0005220000000c00 */
[----:B------:R-:W-:Y:S01]  /*21720*/  VIADD R0, R2, 0x20 ;  /* 0x0000002002007836 */ /* 0x000fe20000000000 */
[----:B------:R-:W-:-:S02]  /*21730*/  IADD3 R4, P0, PT, R26, UR16, RZ ;  /* 0x000000101a047c10 */ /* 0x000fc4000ff1e0ff */
[----:B------:R2:W1:Y:S01]  /*21740*/  LDS.128 R12, [R24+0x4000] ;  /* 0x00400000180c7984 */ /* 0x0004620000000c00 */
        /* <DEDUP_REMOVED lines=12> */
[----:B------:R-:W-:Y:S01]  /*21810*/  IMAD.MOV.U32 R8, RZ, RZ, R10 ;  /* 0x000000ffff087224 */ /* 0x000fe200078e000a */
[----:B------:R-:W2:Y:S01]  /*21820*/  LDCU UR8, c[0x0][0x440] ;  /* 0x00008800ff0877ac */ /* 0x000ea20008000800 */
[----:B------:R-:W4:Y:S01]  /*21830*/  LDCU.64 UR4, c[0x0][0x3f0] ;  /* 0x00007e00ff0477ac */ /* 0x000f220008000a00 */
[----:B---3--:R-:W-:Y:S02]  /*21840*/  IMAD R0, R7, UR6, RZ ;  /* 0x0000000607007c24 */ /* 0x008fe4000f8e02ff */
[----:B------:R-:W-:Y:S01]  /*21850*/  IMAD.WIDE.U32 R4, R6, UR6, R8 ;  /* 0x0000000606047c25 */ /* 0x000fe2000f8e0008 */
[----:B--2---:R-:W-:-:S03]  /*21860*/  ISETP.GE.AND P5, PT, R26, UR8, PT ;  /* 0x000000081a007c0c */ /* 0x004fc6000bfa6270 */
[----:B------:R-:W-:Y:S01]  /*21870*/  IMAD R0, R6, UR7, R0 ;  /* 0x0000000706007c24 */ /* 0x000fe2000f8e0200 */
[----:B-----5:R-:W-:Y:S02]  /*21880*/  ISETP.GE.AND P4, PT, R32, UR8, PT ;  /* 0x0000000820007c0c */ /* 0x020fe4000bf86270 */
[----:B------:R-:W-:Y:S01]  /*21890*/  ISETP.GE.AND P3, PT, R27, UR8, PT ;  /* 0x000000081b007c0c */ /* 0x000fe2000bf66270 */
[----:B------:R-:W-:Y:S01]  /*218a0*/  IMAD.IADD R0, R0, 0x1, R5 ;  /* 0x0000000100007824 */ /* 0x000fe200078e0205 */
[----:B----4-:R-:W-:-:S04]  /*218b0*/  LEA R2, P6, R4, UR4, 0x1 ;  /* 0x0000000404027c11 */ /* 0x010fc8000f8c08ff */
[----:B------:R-:W-:-:S05]  /*218c0*/  LEA.HI.X R3, R4, UR5, R0, 0x1, P6 ;  /* 0x0000000504037c11 */ /* 0x000fca000b0f0c00 */
[----:B------:R3:W-:Y:S04]  /*218d0*/  @!P5 STG.E.128 desc[UR28][R2.64], R20 ;  /* 0x000000140200d986 */ /* 0x0007e8000c101d1c */
[----:B-1----:R3:W-:Y:S04]  /*218e0*/  @!P4 STG.E.128 desc[UR28][R2.64+0x40], R16 ;  /* 0x000040100200c986 */ /* 0x0027e8000c101d1c */
[----:B------:R3:W-:Y:S02]  /*218f0*/  @!P3 STG.E.128 desc[UR28][R2.64+0x80], R12 ;  /* 0x0000800c0200b986 */ /* 0x0007e4000c101d1c */
.L_x_1045:
[----:B------:R-:W-:Y:S05]  /*21900*/  BSYNC.RECONVERGENT B0 ;  /* 0x0000000000007941 */ /* 0x000fea0003800200 */
.L_x_1044:
[----:B---34-:R3:W4:Y:S01]  /*21910*/  LDS.128 R20, [R24+0x800] ;  /* 0x0008000018147984 */ /* 0x0187220000000c00 */
[----:B------:R-:W-:Y:S03]  /*21920*/  BSSY.RECONVERGENT B0, `(.L_x_1046) ;  /* 0x0000017000007945 */ /* 0x000fe60003800200 */
[----:B-1----:R3:W1:Y:S04]  /*21930*/  LDS.128 R16, [R24+0x2800] ;  /* 0x0028000018107984 */ /* 0x0026680000000c00 */
[----:B------:R3:W1:Y:S01]  /*21940*/  LDS.128 R12, [R24+0x4800] ;  /* 0x00480000180c7984 */ /* 0x0006620000000c00 */
        /* <DEDUP_REMOVED lines=18> */
[----:B-1----:R2:W-:Y:S04]  /*21a70*/  @!P3 STG.E.128 desc[UR28][R2.64+0x40], R16 ;  /* 0x000040100200b986 */ /* 0x0025e8000c101d1c */
[----:B------:R2:W-:Y:S02]  /*21a80*/  @!P2 STG.E.128 desc[UR28][R2.64+0x80], R12 ;  /* 0x0000800c0200a986 */ /* 0x0005e4000c101d1c */
.L_x_1047:
[----:B------:R-:W-:Y:S05]  /*21a90*/  BSYNC.RECONVERGENT B0 ;  /* 0x0000000000007941 */ /* 0x000fea0003800200 */
.L_x_1046:
[----:B--2-4-:R2:W4:Y:S01]  /*21aa0*/  LDS.128 R20, [R24+0x1000] ;  /* 0x0010000018147984 */ /* 0x0145220000000c00 */
[----:B------:R-:W-:Y:S03]  /*21ab0*/  BSSY.RECONVERGENT B0, `(.L_x_1048) ;  /* 0x0000017000007945 */ /* 0x000fe60003800200 */
[----:B-1----:R2:W1:Y:S04]  /*21ac0*/  LDS.128 R16, [R24+0x3000] ;  /* 0x0030000018107984 */ /* 0x0024680000000c00 */
[----:B------:R2:W1:Y:S01]  /*21ad0*/  LDS.128 R12, [R24+0x5000] ;  /* 0x00500000180c7984 */ /* 0x0004620000000c00 */
[----:B------:R-:W-:Y:S05]  /*21ae0*/  @P1 BRA `(.L_x_1049) ;  /* 0x00000000004c1947 */ /* 0x000fea0003800000 */
[----:B------:R-:W3:Y:S01]  /*21af0*/  LDCU.64 UR6, c[0x0][0x408] ;  /* 0x00008100ff0677ac */ /* 0x000ee20008000a00 */
[----:B------:R-:W-:Y:S02]  /*21b00*/  IADD3 R0, P1, PT, R6, 0x40, RZ ;  /* 0x0000004006007810 */ /* 0x000fe40007f3e0ff */
[----:B------:R-:W-:Y:S01]  /*21b10*/  MOV R3, R9 ;  /* 0x0000000900037202 */ /* 0x000fe20000000f00 */
[----:B------:R-:W2:Y:S02]  /*21b20*/  LDCU UR8, c[0x0][0x440] ;  /* 0x00008800ff0877ac */ /* 0x000ea40008000800 */
[----:B------:R-:W-:Y:S01]  /*21b30*/  IMAD.X R2, RZ, RZ, R7, P1 ;  /* 0x000000ffff027224 */ /* 0x000fe200008e0607 */
[----:B------:R-:W4:Y:S03]  /*21b40*/  LDCU.64 UR4, c[0x0][0x3f0] ;  /* 0x00007e00ff0477ac */ /* 0x000f260008000a00 */
[----:B---3--:R-:W-:-:S02]  /*21b50*/  IMAD R25, R2, UR6, RZ ;  /* 0x0000000602197c24 */ /* 0x008fc4000f8e02ff */
[----:B------:R-:W-:Y:S01]  /*21b60*/  IMAD.MOV.U32 R2, RZ, RZ, R10 ;  /* 0x000000ffff027224 */ /* 0x000fe200078e000a */
[----:B--2---:R-:W-:-:S03]  /*21b70*/  ISETP.GE.AND P3, PT, R26, UR8, PT ;  /* 0x000000081a007c0c */ /* 0x004fc6000bf66270 */
        /* <DEDUP_REMOVED lines=10> */
.L_x_1049:
[----:B------:R-:W-:Y:S05]  /*21c20*/  BSYNC.RECONVERGENT B0 ;  /* 0x0000000000007941 */ /* 0x000fea0003800200 */
.L_x_1048:
[----:B-12---:R1:W2:Y:S01]  /*21c30*/  LDS.128 R16, [R24+0x3800] ;  /* 0x0038000018107984 */ /* 0x0062a20000000c00 */
[----:B------:R-:W-:Y:S05]  /*21c40*/  @P0 EXIT ;  /* 0x000000000000094d */ /* 0x000fea0003800000 */
[----:B------:R-:W3:Y:S01]  /*21c50*/  LDCU.64 UR6, c[0x0][0x408] ;  /* 0x00008100ff0677ac */ /* 0x000ee20008000a00 */
[----:B------:R1:W1:Y:S01]  /*21c60*/  LDS.128 R12, [R24+0x5800] ;  /* 0x00580000180c7984 */ /* 0x0002620000000c00 */
[----:B------:R-:W-:Y:S01]  /*21c70*/  IADD3 R0, P0, PT, R6, 0x60, RZ ;  /* 0x0000006006007810 */ /* 0x000fe20007f1e0ff */
[----:B------:R-:W4:Y:S01]  /*21c80*/  LDCU UR8, c[0x0][0x440] ;  /* 0x00008800ff0877ac */ /* 0x000f220008000800 */
[----:B------:R-:W-:-:S03]  /*21c90*/  MOV R3, R9 ;  /* 0x0000000900037202 */ /* 0x000fc60000000f00 */
[----:B------:R-:W-:Y:S01]  /*21ca0*/  IMAD.X R2, RZ, RZ, R7, P0 ;  /* 0x000000ffff027224 */ /* 0x000fe200000e0607 */
[----:B------:R-:W2:Y:S03]  /*21cb0*/  LDCU.64 UR4, c[0x0][0x3f0] ;  /* 0x00007e00ff0477ac */ /* 0x000ea60008000a00 */
[----:B---3--:R-:W-:Y:S02]  /*21cc0*/  IMAD R6, R2, UR6, RZ ;  /* 0x0000000602067c24 */ /* 0x008fe4000f8e02ff */
[----:B------:R-:W-:Y:S01]  /*21cd0*/  IMAD.MOV.U32 R2, RZ, RZ, R10 ;  /* 0x000000ffff027224 */ /* 0x000fe200078e000a */
[----:B----4-:R-:W-:-:S03]  /*21ce0*/  ISETP.GE.AND P2, PT, R26, UR8, PT ;  /* 0x000000081a007c0c */ /* 0x010fc6000bf46270 */
        /* <DEDUP_REMOVED lines=8> */
[----:B------:R2:W-:Y:S01]  /*21d70*/  @!P1 STG.E.128 desc[UR28][R2.64+0x40], R16 ;  /* 0x0000401002009986 */ /* 0x0005e2000c101d1c */
[----:B-1----:R-:W-:Y:S05]  /*21d80*/  @P0 EXIT ;  /* 0x000000000000094d */ /* 0x002fea0003800000 */
[----:B------:R-:W-:Y:S01]  /*21d90*/  STG.E.128 desc[UR28][R2.64+0x80], R12 ;  /* 0x0000800c02007986 */ /* 0x000fe2000c101d1c */
[----:B------:R-:W-:Y:S05]  /*21da0*/  EXIT ;  /* 0x000000000000794d */ /* 0x000fea0003800000 */
.L_x_1050:
        /* <DEDUP_REMOVED lines=13> */
.L_x_1367:


//--------------------- .text._ZN5flash16flash_fwd_kernelI23Flash_fwd_kernel_traitsILi96ELi128ELi64ELi4ELb0ELb0EN7cutlass6half_tE19Flash_kernel_traitsILi96ELi128ELi64ELi4ES3_EELb1ELb0ELb1ELb0ELb0ELb0ELb0ELb1EEEvNS_16Flash_fwd_paramsE --------------------------
	.section	.text._ZN5flash16flash_fwd_kernelI23Flash_fwd_kernel_traitsILi96ELi128ELi64ELi4ELb0ELb0EN7cutlass6half_tE19Flash_kernel_traitsILi96ELi128ELi64ELi4ES3_EELb1ELb0ELb1ELb0ELb0ELb0ELb0ELb1EEEvNS_16Flash_fwd_paramsE,"ax",@progbits
	.align	128
        .global         _ZN5flash16flash_fwd_kernelI23Flash_fwd_kernel_traitsILi96ELi128ELi64ELi4ELb0ELb0EN7cutlass6half_tE19Flash_kernel_traitsILi96ELi128ELi64ELi4ES3_EELb1ELb0ELb1ELb0ELb0ELb0ELb0ELb1EEEvNS_16Flash_fwd_paramsE
        .type           _ZN5flash16flash_fwd_kernelI23Flash_fwd_kernel_traitsILi96ELi128ELi64ELi4ELb0ELb0EN7cutlass6half_tE19Flash_kernel_traitsILi96ELi128ELi64ELi4ES3_EELb1ELb0ELb1ELb0ELb0ELb0ELb0ELb1EEEvNS_16Flash_fwd_paramsE,@function
        .size           _ZN5flash16flash_fwd_kernelI23Flash_fwd_kernel_traitsILi96ELi128ELi64ELi4ELb0ELb0EN7cutlass6half_tE19Flash_kernel_traitsILi96ELi128ELi64ELi4ES3_EELb1ELb0ELb1ELb0ELb0ELb0ELb0ELb1EEEvNS_16Flash_fwd_paramsE,(.L_x_1368 - _ZN5flash16flash_fwd_kernelI23Flash_fwd_kernel_traitsILi96ELi128ELi64ELi4ELb0ELb0EN7cutlass6half_tE19Flash_kernel_traitsILi96ELi128ELi64ELi4ES3_EELb1ELb0ELb1ELb0ELb0ELb0ELb0ELb1EEEvNS_16Flash_fwd_paramsE)
        .other          _ZN5flash16flash_fwd_kernelI23Flash_fwd_kernel_traitsILi96ELi128ELi64ELi4ELb0ELb0EN7cutlass6half_tE19Flash_kernel_traitsILi96ELi128ELi64ELi4ES3_EELb1ELb0ELb1ELb0ELb0ELb0ELb0ELb1EEEvNS_16Flash_fwd_paramsE,@"STO_CUDA_ENTRY STV_DEFAULT"
_ZN5flash16flash_fwd_kernelI23Flash_fwd_kernel_traitsILi96ELi128ELi64ELi4ELb0ELb0EN7cutlass6half_tE19Flash_kernel_traitsILi96ELi128ELi64ELi4ES3_EELb1ELb0ELb1ELb0ELb0ELb0ELb0ELb1EEEvNS_16Flash_fwd_paramsE:
.text._ZN5flash16flash_fwd_kernelI23Flash_fwd_kernel_traitsILi96ELi128ELi64ELi4ELb0ELb0EN7cutlass6half_tE19Flash_kernel_traitsILi96ELi128ELi64ELi4ES3_EELb1ELb0ELb1ELb0ELb0ELb0ELb0ELb1EEEvNS_16Flash_fwd_paramsE:
        /* <DEDUP_REMOVED lines=32> */
[----:B--2---:R-:W-:Y:S01]  /*0200*/  UIMAD.WIDE.U32 UR16, UR12, 0x4, UR16 ;  /* 0x000000040c1078a5 */ /* 0x004fe2000f8e0010 */
[----:B------:R-:W1:Y:S01]  /*0210*/  LDCU.64 UR4, c[0x0][0x478] ;  /* 0x00008f00ff0477ac */ /* 0x000e620008000a00 */
[----:B------:R-:W-:Y:S01]  /*0220*/  PLOP3.LUT P2, PT, PT, PT, UP4, 0x80, 0x8 ;  /* 0x000000000008781c */ /* 0x000fe20003f4f048 */
[----:B------:R-:W-:-:S02]  /*0230*/  USHF.L.U32 UR11, UR12, 0x2, URZ ;  /* 0x000000020c0b7899 */ /* 0x000fc400080006ff */
[----:B------:R-:W-:-:S05]  /*0240*/  UISETP.NE.AND UP5, UPT, UR13, URZ, UPT ;  /* 0x000000ff0d00728c */ /* 0x000fca000bfa5270 */
[----:B------:R-:W2:Y:S01]  /*0250*/  @!P3 LDC.64 R6, c[0x0][0x528] ;  /* 0x00014a00ff06bb82 */ /* 0x000ea20000000a00 */
[----:B------:R-:W-:Y:S02]  /*0260*/  UISETP.EQ.U32.AND UP2, UPT, UR6, URZ, UPT ;  /* 0x000000ff0600728c */ /* 0x000fe4000bf42070 */
[----:B------:R-:W-:Y:S02]  /*0270*/  USHF.R.U32.HI UR10, URZ, 0x1e, UR12 ;  /* 0x0000001eff0a7899 */ /* 0x000fe4000801160c */
[----:B------:R-:W-:Y:S02]  /*0280*/  UISETP.EQ.OR.EX UP2, UPT, UR7, URZ, !UP5, UP2 ;  /* 0x000000ff0700728c */ /* 0x000fe4000ef42720 */
[----:B-1----:R-:W-:-:S04]  /*0290*/  UISETP.NE.U32.AND UP0, UPT, UR4, URZ, UPT ;  /* 0x000000ff0400728c */ /* 0x002fc8000bf05070 */
[----:B------:R-:W-:Y:S01]  /*02a0*/  UISETP.NE.AND.EX UP0, UPT, UR5, URZ, UPT, UP0 ;  /* 0x000000ff0500728c */ /* 0x000fe2000bf05300 */
[----:B----4-:R-:W-:Y:S02]  /*02b0*/  @P1 R2UR UR34, R4 ;  /* 0x00000000042212ca */ /* 0x010fe400000e0000 */
[----:B------:R-:W-:-:S11]  /*02c0*/  @P1 R2UR UR35, R5 ;  /* 0x00000000052312ca */ /* 0x000fd600000e0000 */
[----:B------:R-:W-:Y:S02]  /*02d0*/  IMAD.U32 R4, RZ, RZ, UR34 ;  /* 0x00000022ff047e24 */ /* 0x000fe4000f8e00ff */
[----:B------:R-:W-:-:S05]  /*02e0*/  IMAD.U32 R5, RZ, RZ, UR35 ;  /* 0x00000023ff057e24 */ /* 0x000fca000f8e00ff */
[----:B--2---:R1:W-:Y:S01]  /*02f0*/  @!P3 STG.E.64 desc[UR28][R6.64], R4 ;  /* 0x000000040600b986 */ /* 0x0043e2000c101b1c */
[----:B---3--:R-:W-:Y:S01]  /*0300*/  @P1 IADD3 R14, P0, PT, R2, R0, RZ ;  /* 0x00000000020e1210 */ /* 0x008fe20007f1e0ff */
[----:B------:R-:W-:Y:S01]  /*0310*/  IMAD.U32 R2, RZ, RZ, UR16 ;  /* 0x00000010ff027e24 */ /* 0x000fe2000f8e00ff */
[----:B------:R-:W-:-:S03]  /*0320*/  @UP3 UIADD3 UR16, UP1, UPT, UR11, UR8, URZ ;  /* 0x000000080b103290 */ /* 0x000fc6000ff3e0ff */
[----:B------:R-:W-:Y:S01]  /*0330*/  @P1 IMAD.X R13, RZ, RZ, R3, P0 ;  /* 0x000000ffff0d1224 */ /* 0x000fe200000e0603 */
[----:B------:R-:W-:Y:S02]  /*0340*/  PLOP3.LUT P1, PT, PT, PT, UP3, 0x80, 0x8 ;  /* 0x000000000008781c */ /* 0x000fe40003f2f038 */
[----:B------:R-:W-:Y:S01]  /*0350*/  MOV R3, UR17 ;  /* 0x0000001100037c02 */ /* 0x000fe20008000f00 */
[----:B------:R-:W-:Y:S02]  /*0360*/  @UP3 UIADD3.X UR17, UPT, UPT, UR10, UR9, URZ, UP1, !UPT ;  /* 0x000000090a113290 */ /* 0x000fe40008ffe4ff */
[----:B------:R-:W-:Y:S01]  /*0370*/  UIADD3 UR9, UP1, UPT, UR11, UR6, URZ ;  /* 0x000000060b097290 */ /* 0x000fe2000ff3e0ff */
[----:B-1----:R-:W-:Y:S02]  /*0380*/  @!P3 IMAD.MOV.U32 R4, RZ, RZ, R14 ;  /* 0x000000ffff04b224 */ /* 0x002fe400078e000e */
[----:B------:R-:W-:Y:S01]  /*0390*/  @!P3 IMAD.MOV.U32 R5, RZ, RZ, R13 ;  /* 0x000000ffff05b224 */ /* 0x000fe200078e000d */
[----:B------:R-:W-:-:S04]  /*03a0*/  UIADD3.X UR8, UPT, UPT, UR10, UR7, URZ, UP1, !UPT ;  /* 0x000000070a087290 */ /* 0x000fc80008ffe4ff */
[----:B------:R1:W-:Y:S01]  /*03b0*/  @!P3 STG.E.64 desc[UR28][R6.64+0x8], R4 ;  /* 0x000008040600b986 */ /* 0x0003e2000c101b1c */
[----:B------:R-:W-:-:S03]  /*03c0*/  PLOP3.LUT P3, PT, PT, PT, UP2, 0x80, 0x8 ;  /* 0x000000000008781c */ /* 0x000fc60003f6f028 */
        /* <DEDUP_REMOVED lines=39> */
.L_x_1051:
[----:B-----5:R-:W-:Y:S01]  /*0640*/  @P0 R2UR UR31, R4 ;  /* 0x00000000041f02ca */ /* 0x020fe200000e0000 */
[----:B------:R-:W-:Y:S01]  /*0650*/  @!UP0 UISETP.NE.AND.EX UP2, UPT, UR5, URZ, UPT, UP2 ;  /* 0x000000ff0500828c */ /* 0x000fe2000bf45320 */
[----:B------:R-:W-:-:S13]  /*0660*/  @!P1 EXIT ;  /* 0x000000000000994d */ /* 0x000fda0003800000 */
[----:B------:R-:W1:Y:S01]  /*0670*/  LDCU UR23, c[0x0][0x504] ;  /* 0x0000a080ff1777ac */ /* 0x000e620008000800 */
[----:B------:R-:W2:Y:S01]  /*0680*/  LDCU UR25, c[0x0][0x508] ;  /* 0x0000a100ff1977ac */ /* 0x000ea20008000800 */
[----:B------:R-:W-:Y:S02]  /*0690*/  @!UP0 USEL UR6, UR6, URZ, UP2 ;  /* 0x000000ff06068287 */ /* 0x000fe40009000000 */
[----:B------:R-:W-:Y:S02]  /*06a0*/  @UP0 UIADD3 UR31, UPT, UPT, UR31, -UR13, URZ ;  /* 0x8000000d1f1f0290 */ /* 0x000fe4000fffe0ff */
[----:B------:R-:W-:Y:S01]  /*06b0*/  @!UP0 UIADD3 UR31, UPT, UPT, UR6, UR4, -UR13 ;  /* 0x00000004061f8290 */ /* 0x000fe2000fffe80d */
[----:B------:R-:W3:Y:S03]  /*06c0*/  LDCU UR10, c[0x0][0x3e0] ;  /* 0x00007c00ff0a77ac */ /* 0x000ee60008000800 */
[----:B------:R-:W-:-:S02]  /*06d0*/  UIADD3 UR7, UPT, UPT, UR31, 0x3f, URZ ;  /* 0x0000003f1f077890 */ /* 0x000fc4000fffe0ff */
[----:B-1----:R-:W-:Y:S02]  /*06e0*/  UIADD3 UR23, UPT, UPT, UR32, UR23, URZ ;  /* 0x0000001720177290 */ /* 0x002fe4000fffe0ff */
[----:B------:R-:W-:Y:S02]  /*06f0*/  UIADD3 UR5, UPT, UPT, UR7, UR30, -UR32 ;  /* 0x0000001e07057290 */ /* 0x000fe4000fffe820 */
[----:B------:R-:W-:Y:S02]  /*0700*/  UIADD3 UR9, UPT, UPT, -UR23, UR30, UR31 ;  /* 0x0000001e17097290 */ /* 0x000fe4000fffe11f */
[----:B--2---:R-:W-:Y:S02]  /*0710*/  UIADD3 UR5, UPT, UPT, UR5, 0x80, UR25 ;  /* 0x0000008005057890 */ /* 0x004fe4000fffe019 */
[----:B------:R-:W-:Y:S02]  /*0720*/  USHF.R.S32.HI UR6, URZ, 0x1f, UR7 ;  /* 0x0000001fff067899 */ /* 0x000fe40008011407 */
[----:B------:R-:W-:-:S02]  /*0730*/  USHF.R.S32.HI UR8, URZ, 0x1f, UR9 ;  /* 0x0000001fff087899 */ /* 0x000fc40008011409 */
[----:B------:R-:W-:Y:S02]  /*0740*/  USHF.R.S32.HI UR4, URZ, 0x1f, UR5 ;  /* 0x0000001fff047899 */ /* 0x000fe40008011405 */
[----:B------:R-:W-:Y:S02]  /*0750*/  ULEA.HI UR6, UR6, UR7, URZ, 0x6 ;  /* 0x0000000706067291 */ /* 0x000fe4000f8f30ff */
[----:B------:R-:W-:Y:S02]  /*0760*/  ULEA.HI UR8, UR8, UR9, URZ, 0x6 ;  /* 0x0000000908087291 */ /* 0x000fe4000f8f30ff */
[----:B------:R-:W-:Y:S02]  /*0770*/  ULEA.HI UR4, UR4, UR5, URZ, 0x6 ;  /* 0x0000000504047291 */ /* 0x000fe4000f8f30ff */
[----:B------:R-:W-:Y:S02]  /*0780*/  USHF.R.S32.HI UR6, URZ, 0x6, UR6 ;  /* 0x00000006ff067899 */ /* 0x000fe40008011406 */
[----:B------:R-:W-:-:S02]  /*0790*/  USHF.R.S32.HI UR8, URZ, 0x6, UR8 ;  /* 0x00000006ff087899 */ /* 0x000fc40008011408 */
[----:B------:R-:W-:Y:S02]  /*07a0*/  USHF.R.S32.HI UR4, URZ, 0x6, UR4 ;  /* 0x00000006ff047899 */ /* 0x000fe40008011404 */
[----:B------:R-:W-:Y:S02]  /*07b0*/  UISETP.LT.AND UP1, UPT, URZ, UR8, UPT ;  /* 0x00000008ff00728c */ /* 0x000fe4000bf21270 */
[----:B------:R-:W-:Y:S02]  /*07c0*/  UISETP.LT.AND UP0, UPT, UR6, UR4, UPT ;  /* 0x000000040600728c */ /* 0x000fe4000bf01270 */
[----:B------:R-:W-:Y:S02]  /*07d0*/  USEL UR18, URZ, UR8, !UP1 ;  /* 0x00000008ff127287 */ /* 0x000fe4000c800000 */
[----:B------:R-:W-:Y:S02]  /*07e0*/  USEL UR22, UR6, UR4, UP0 ;  /* 0x0000000406167287 */ /* 0x000fe40008000000 */
[----:B---3--:R-:W-:-:S02]  /*07f0*/  UIMAD UR33, UR12, UR10, UR36 ;  /* 0x0000000a0c2172a4 */ /* 0x008fc4000f8e0224 */
[----:B------:R-:W-:-:S09]  /*0800*/  UISETP.GT.AND UP0, UPT, UR22, UR18, UPT ;  /* 0x000000121600728c */ /* 0x000fd2000bf04270 */
        /* <DEDUP_REMOVED lines=9> */
[----:B------:R-:W-:-:S03]  /*08a0*/  @UP1 UMOV UR11, 0x1 ;  /* 0x00000001000b1882 */ /* 0x000fc60000000000 */
        /* <DEDUP_REMOVED lines=17> */
.L_x_1053:
[----:B------:R-:W2:Y:S01]  /*09c0*/  LDCU UR10, c[0x0][0x434] ;  /* 0x00008680ff0a77ac */ /* 0x000ea20008000800 */
[----:B------:R-:W-:Y:S01]  /*09d0*/  IMAD.SHL.U32 R17, R219, 0x8, RZ ;  /* 0x00000008db117824 */ /* 0x000fe200078e00ff */
[----:B------:R-:W-:Y:S01]  /*09e0*/  SHF.R.U32.HI R10, RZ, 0x2, R219 ;  /* 0x00000002ff0a7819 */ /* 0x000fe200000116db */
[----:B------:R-:W-:Y:S01]  /*09f0*/  IMAD.MOV.U32 R11, RZ, RZ, RZ ;  /* 0x000000ffff0b7224 */ /* 0x000fe200078e00ff */
[----:B------:R-:W5:Y:S01]  /*0a00*/  LDCU.64 UR4, c[0x0][0x410] ;  /* 0x00008200ff0477ac */ /* 0x000f620008000a00 */
[----:B------:R-:W-:Y:S01]  /*0a10*/  BSSY.RECONVERGENT B0, `(.L_x_1054) ;  /* 0x0000032000007945 */ /* 0x000fe20003800200 */
[----:B------:R-:W-:Y:S01]  /*0a20*/  LOP3.LUT R17, R17, 0x18, RZ, 0xc0, !PT ;  /* 0x0000001811117812 */ /* 0x000fe200078ec0ff */
[C---:B------:R-:W-:Y:S01]  /*0a30*/  VIADD R15, R10.reuse, 0x40 ;  /* 0x000000400a0f7836 */ /* 0x040fe20000000000 */
[----:B---3--:R-:W-:Y:S01]  /*0a40*/  UISETP.NE.AND UP1, UPT, UR7, URZ, !UP1 ;  /* 0x000000ff0700728c */ /* 0x008fe2000cf25270 */
[C---:B------:R-:W-:Y:S01]  /*0a50*/  VIADD R16, R10.reuse, 0x60 ;  /* 0x000000600a107836 */ /* 0x040fe20000000000 */
[----:B------:R-:W-:Y:S01]  /*0a60*/  UIADD3 UR32, UPT, UPT, -UR30, UR32, URZ ;  /* 0x000000201e207290 */ /* 0x000fe2000fffe1ff */
[----:B------:R-:W-:Y:S01]  /*0a70*/  IADD3 R2, P0, PT, R17, UR14, RZ ;  /* 0x0000000e11027c10 */ /* 0x000fe2000ff1e0ff */
[----:B----4-:R-:W-:Y:S01]  /*0a80*/  UIMAD UR7, UR36, UR8, URZ ;  /* 0x00000008240772a4 */ /* 0x010fe2000f8e02ff */
[C---:B------:R-:W-:Y:S01]  /*0a90*/  IADD3 R14, PT, PT, R10.reuse, 0x20, RZ ;  /* 0x000000200a0e7810 */ /* 0x040fe20007ffe0ff */
[----:B------:R-:W-:Y:S01]  /*0aa0*/  UISETP.NE.AND UP0, UPT, UR19, -0x1, UPT ;  /* 0xffffffff1300788c */ /* 0x000fe2000bf05270 */
        /* <DEDUP_REMOVED lines=8> */
[----:B-----5:R-:W-:Y:S01]  /*0b30*/  IMAD.U32 R12, RZ, RZ, UR4 ;  /* 0x00000004ff0c7e24 */ /* 0x020fe2000f8e00ff */
[----:B------:R-:W-:Y:S01]  /*0b40*/  USHF.R.S32.HI UR10, URZ, 0x1f, UR30 ;  /* 0x0000001fff0a7899 */ /* 0x000fe2000801141e */
[----:B------:R-:W-:Y:S01]  /*0b50*/  IMAD.U32 R8, RZ, RZ, UR5 ;  /* 0x00000005ff087e24 */ /* 0x000fe2000f8e00ff */
[----:B------:R-:W-:Y:S01]  /*0b60*/  USHF.R.S32.HI UR4, URZ, 0x1f, UR8 ;  /* 0x0000001fff047899 */ /* 0x000fe20008011408 */
[----:B------:R-:W-:Y:S01]  /*0b70*/  IMAD.WIDE.U32 R12, R12, UR36, R2 ;  /* 0x000000240c0c7c25 */ /* 0x000fe2000f8e0002 */
[----:B------:R-:W-:Y:S01]  /*0b80*/  USEL UR8, UR8, URZ, UP1 ;  /* 0x000000ff08087287 */ /* 0x000fe20008800000 */
[----:B------:R-:W-:Y:S01]  /*0b90*/  ISETP.GE.AND P1, PT, R15, UR32, PT ;  /* 0x000000200f007c0c */ /* 0x000fe2000bf26270 */
[----:B------:R-:W-:Y:S01]  /*0ba0*/  USHF.R.S32.HI UR5, URZ, 0x1f, UR7 ;  /* 0x0000001fff057899 */ /* 0x000fe20008011407 */
[----:B------:R-:W-:Y:S01]  /*0bb0*/  IMAD R9, R8, UR36, R13 ;  /* 0x0000002408097c24 */ /* 0x000fe2000f8e020d */
[----:B------:R-:W-:Y:S01]  /*0bc0*/  USEL UR4, UR4, URZ, UP1 ;  /* 0x000000ff04047287 */ /* 0x000fe20008800000 */
[----:B------:R-:W-:Y:S01]  /*0bd0*/  ISETP.GE.AND P0, PT, R16, UR32, PT ;  /* 0x0000002010007c0c */ /* 0x000fe2000bf06270 */
[----:B------:R-:W-:Y:S01]  /*0be0*/  UIADD3 UR7, UP1, UP0, UR30, UR8, UR7 ;  /* 0x000000081e077290 */ /* 0x000fe2000f83e007 */
[----:B------:R-:W-:-:S02]  /*0bf0*/  LOP3.LUT R19, R17, 0x20, RZ, 0xfc, !PT ;  /* 0x0000002011137812 */ /* 0x000fc400078efcff */
[----:B------:R-:W-:Y:S01]  /*0c00*/  LOP3.LUT R18, R17, 0x40, RZ, 0xfc, !PT ;  /* 0x0000004011127812 */ /* 0x000fe200078efcff */
        /* <DEDUP_REMOVED lines=18> */
.L_x_1055:
[----:B------:R-:W-:Y:S05]  /*0d30*/  BSYNC.RECONVERGENT B0 ;  /* 0x0000000000007941 */ /* 0x000fea0003800200 */
.L_x_1054:
        /* <DEDUP_REMOVED lines=22> */
.L_x_1057:
[----:B------:R-:W-:Y:S05]  /*0ea0*/  BSYNC.RECONVERGENT B0 ;  /* 0x0000000000007941 */ /* 0x000fea0003800200 */
.L_x_1056:
        /* <DEDUP_REMOVED lines=22> */
.L_x_1059:
[----:B------:R-:W-:Y:S05]  /*1010*/  BSYNC.RECONVERGENT B0 ;  /* 0x0000000000007941 */ /* 0x000fea0003800200 */
.L_x_1058:
        /* <DEDUP_REMOVED lines=24> */
.L_x_1061:
[----:B------:R-:W-:Y:S05]  /*11a0*/  BSYNC.RECONVERGENT B0 ;  /* 0x0000000000007941 */ /* 0x000fea0003800200 */
.L_x_1060:
        /* <DEDUP_REMOVED lines=10> */
.L_x_1063:
[----:B------:R-:W-:Y:S05]  /*1250*/  BSYNC.RECONVERGENT B0 ;  /* 0x0000000000007941 */ /* 0x000fea0003800200 */
.L_x_1062:
        /* <DEDUP_REMOVED lines=10> */
.L_x_1065:
[----:B------:R-:W-:Y:S05]  /*1300*/  BSYNC.RECONVERGENT B0 ;  /* 0x0000000000007941 */ /* 0x000fea0003800200 */
.L_x_1064:
        /* <DEDUP_REMOVED lines=10> */
.L_x_1067:
[----:B------:R-:W-:Y:S05]  /*13b0*/  BSYNC.RECONVERGENT B0 ;  /* 0x0000000000007941 */ /* 0x000fea0003800200 */
.L_x_1066:
        /* <DEDUP_REMOVED lines=10> */
.L_x_1052:
[----:B------:R-:W-:Y:S01]  /*1460*/  UISETP.NE.AND UP0, UPT, UR19, -0x1, UPT ;  /* 0xffffffff1300788c */ /* 0x000fe2000bf05270 */
[----:B------:R-:W1:Y:S01]  /*1470*/  LDCU UR8, c[0x0][0x444] ;  /* 0x00008880ff0877ac */ /* 0x000e620008000800 */
[----:B------:R-:W2:Y:S01]  /*1480*/  LDCU UR24, c[0x0][0x448] ;  /* 0x00008900ff1877ac */ /* 0x000ea20008000800 */
[----:B------:R-:W-:-:S08]  /*1490*/  UISETP.NE.AND UP1, UPT, UR15, -0x1, UPT ;  /* 0xffffffff0f00788c */ /* 0x000fd0000bf25270 */
[----:B------:R-:W3:Y:S01]  /*14a0*/  @!UP0 LDCU.64 UR6, c[0x0][0x398] ;  /* 0x00007300ff0687ac */ /* 0x000ee20008000a00 */
[----:B------:R-:W4:Y:S01]  /*14b0*/  @UP0 LDCU.64 UR4, c[0x0][0x3b0] ;  /* 0x00007600ff0407ac */ /* 0x000f220008000a00 */
[----:B------:R-:W-:Y:S02]  /*14c0*/  UIADD3 UR27, UPT, UPT, UR22, -0x1, URZ ;  /* 0xffffffff161b7890 */ /* 0x000fe4000fffe0ff */
[----:B-1----:R-:W-:Y:S02]  /*14d0*/  UIMAD UR8, UR33, UR8, UR30 ;  /* 0x00000008210872a4 */ /* 0x002fe4000f8e021e */
[----:B------:R-:W-:-:S04]  /*14e0*/  USHF.L.U32 UR21, UR27, 0x6, URZ ;  /* 0x000000061b157899 */ /* 0x000fc800080006ff */
[----:B--2---:R-:W-:Y:S02]  /*14f0*/  UIMAD UR20, UR8, UR24, UR21 ;  /* 0x00000018081472a4 */ /* 0x004fe4000f8e0215 */
[----:B---3--:R-:W-:-:S04]  /*1500*/  @!UP0 UIMAD.WIDE.U32 UR38, UR12, UR6, URZ ;  /* 0x000000060c2682a5 */ /* 0x008fc8000f8e00ff */
        /* <DEDUP_REMOVED lines=16> */
.L_x_1068:
[----:B------:R-:W1:Y:S01]  /*1610*/  LDCU.64 UR10, c[0x0][0x3b8] ;  /* 0x00007700ff0a77ac */ /* 0x000e620008000a00 */
[----:B------:R-:W-:-:S04]  /*1620*/  UIADD3 UR14, UPT, UPT, UR13, UR15, URZ ;  /* 0x0000000f0d0e7290 */ /* 0x000fc8000fffe0ff */
[----:B-1----:R-:W-:Y:S02]  /*1630*/  UIMAD.WIDE.U32 UR6, UR14, UR10, URZ ;  /* 0x0000000a0e0672a5 */ /* 0x002fe4000f8e00ff */
[----:B------:R-:W-:-:S04]  /*1640*/  UIMAD UR14, UR14, UR11, URZ ;  /* 0x0000000b0e0e72a4 */ /* 0x000fc8000f8e02ff */
[----:B------:R-:W-:Y:S02]  /*1650*/  UIADD3 UR14, UPT, UPT, UR7, UR14, URZ ;  /* 0x0000000e070e7290 */ /* 0x000fe4000fffe0ff */
.L_x_1069:
        /* <DEDUP_REMOVED lines=39> */
.L_x_1070:
[----:B------:R-:W1:Y:S01]  /*18d0*/  LDCU.64 UR8, c[0x0][0x3c0] ;  /* 0x00007800ff0877ac */ /* 0x000e620008000a00 */
[----:B------:R-:W-:-:S04]  /*18e0*/  UIADD3 UR13, UPT, UPT, UR13, UR15, URZ ;  /* 0x0000000f0d0d7290 */ /* 0x000fc8000fffe0ff */
[----:B-1----:R-:W-:Y:S02]  /*18f0*/  UIMAD.WIDE.U32 UR4, UR13, UR8, URZ ;  /* 0x000000080d0472a5 */ /* 0x002fe4000f8e00ff */
[----:B------:R-:W-:-:S04]  /*1900*/  UIMAD UR12, UR13, UR9, URZ ;  /* 0x000000090d0c72a4 */ /* 0x000fc8000f8e02ff */
[----:B------:R-:W-:-:S12]  /*1910*/  UIADD3 UR12, UPT, UPT, UR5, UR12, URZ ;  /* 0x0000000c050c7290 */ /* 0x000fd8000fffe0ff */
.L_x_1071:
[----:B------:R-:W1:Y:S01]  /*1920*/  S2R R9, SR_CTAID.X ;  /* 0x0000000000097919 */ /* 0x000e620000002500 */
[----:B------:R-:W-:Y:S01]  /*1930*/  IMAD.SHL.U32 R11, R219, 0x8, RZ ;  /* 0x00000008db0b7824 */ /* 0x000fe200078e00ff */
[----:B------:R-:W-:Y:S01]  /*1940*/  SHF.R.U32.HI R26, RZ, 0x2, R219 ;  /* 0x00000002ff1a7819 */ /* 0x000fe200000116db */
[----:B------:R-:W-:Y:S01]  /*1950*/  IMAD.MOV.U32 R27, RZ, RZ, RZ ;  /* 0x000000ffff1b7224 */ /* 0x000fe200078e00ff */
[----:B------:R-:W-:Y:S01]  /*1960*/  SHF.R.S32.HI R8, RZ, 0x1f, R0 ;  /* 0x0000001fff087819 */ /* 0x000fe20000011400 */
[----:B------:R-:W2:Y:S01]  /*1970*/  LDCU.64 UR16, c[0x0][0x388] ;  /* 0x00007100ff1077ac */ /* 0x000ea20008000a00 */
[----:B------:R-:W-:Y:S01]  /*1980*/  LOP3.LUT R165, R11, 0x18, RZ, 0xc0, !PT ;  /* 0x000000180ba57812 */ /* 0x000fe200078ec0ff */
[----:B------:R-:W-:Y:S01]  /*1990*/  IMAD.SHL.U32 R215, R219, 0x4, RZ ;  /* 0x00000004dbd77824 */ /* 0x000fe200078e00ff */
[----:B------:R-:W-:Y:S01]  /*19a0*/  LOP3.LUT R10, R11, 0xd8, RZ, 0xc0, !PT ;  /* 0x000000d80b0a7812 */ /* 0x000fe200078ec0ff */
[----:B------:R-:W-:Y:S01]  /*19b0*/  IMAD.SHL.U32 R17, R219, 0x2, RZ ;  /* 0x00000002db117824 */ /* 0x000fe200078e00ff */
[----:B------:R-:W-:Y:S01]  /*19c0*/  IADD3 R4, P1, PT, R165, UR6, RZ ;  /* 0x00000006a5047c10 */ /* 0x000fe2000ff3e0ff */
[----:B------:R-:W-:Y:S01]  /*19d0*/  IMAD.SHL.U32 R16, R219, 0x20, RZ ;  /* 0x00000020db107824 */ /* 0x000fe200078e00ff */
[----:B------:R-:W-:Y:S01]  /*19e0*/  IADD3 R2, P0, PT, R165, UR4, RZ ;  /* 0x00000004a5027c10 */ /* 0x000fe2000ff1e0ff */
[----:B------:R-:W3:Y:S01]  /*19f0*/  LDCU.128 UR4, c[0x0][0x3d0] ;  /* 0x00007a00ff0477ac */ /* 0x000ee20008000c00 */
[----:B------:R-:W4:Y:S01]  /*1a00*/  S2UR UR26, SR_CgaCtaId ;  /* 0x00000000001a79c3 */ /* 0x000f220000008800 */
[----:B------:R-:W-:Y:S01]  /*1a10*/  IMAD.X R5, RZ, RZ, UR14, P1 ;  /* 0x0000000eff057e24 */ /* 0x000fe200088e06ff */
[----:B------:R-:W-:Y:S01]  /*1a20*/  LOP3.LUT R252, R17, 0x6, RZ, 0xc0, !PT ;  /* 0x0000000611fc7812 */ /* 0x000fe200078ec0ff */
[----:B------:R-:W-:Y:S01]  /*1a30*/  IMAD.X R3, RZ, RZ, UR12, P0 ;  /* 0x0000000cff037e24 */ /* 0x000fe200080e06ff */
[----:B------:R-:W5:Y:S01]  /*1a40*/  LDCU.64 UR12, c[0x0][0x3c8] ;  /* 0x00007900ff0c77ac */ /* 0x000f620008000a00 */
[C---:B------:R-:W-:Y:S01]  /*1a50*/  IMAD.WIDE.U32 R6, R26.reuse, UR10, R4 ;  /* 0x0000000a1a067c25 */ /* 0x040fe2000f8e0004 */
[C---:B------:R-:W-:Y:S01]  /*1a60*/  LOP3.LUT R164, R165.reuse, 0x20, RZ, 0xfc, !PT ;  /* 0x00000020a5a47812 */ /* 0x040fe200078efcff */
[----:B------:R-:W-:Y:S01]  /*1a70*/  BSSY.RECONVERGENT B0, `(.L_x_1072) ;  /* 0x0000050000007945 */ /* 0x000fe20003800200 */
[----:B------:R-:W5:Y:S01]  /*1a80*/  LDCU.64 UR14, c[0x0][0x390] ;  /* 0x00007200ff0e77ac */ /* 0x000f620008000a00 */
[----:B------:R-:W-:Y:S01]  /*1a90*/  IMAD.WIDE.U32 R4, R26, UR8, R2 ;  /* 0x000000081a047c25 */ /* 0x000fe2000f8e0002 */
[----:B------:R-:W-:-:S02]  /*1aa0*/  LOP3.LUT R163, R165, 0x40, RZ, 0xfc, !PT ;  /* 0x00000040a5a37812 */ /* 0x000fc400078efcff */
[----:B------:R-:W-:Y:S01]  /*1ab0*/  SHF.R.U32.HI R214, RZ, 0x1, R219 ;  /* 0x00000001ffd67819 */ /* 0x000fe200000116db */
[----:B------:R-:W-:Y:S01]  /*1ac0*/  IMAD R7, R26, UR11, R7 ;  /* 0x0000000b1a077c24 */ /* 0x000fe2000f8e0207 */
[----:B------:R-:W-:Y:S01]  /*1ad0*/  LOP3.LUT R192, R16, 0x120, RZ, 0xc0, !PT ;  /* 0x0000012010c07812 */ /* 0x000fe200078ec0ff */
[----:B------:R-:W-:Y:S02]  /*1ae0*/  IMAD R5, R26, UR9, R5 ;  /* 0x000000091a057c24 */ /* 0x000fe4000f8e0205 */
[----:B---3--:R-:W-:-:S04]  /*1af0*/  IMAD.WIDE.U32 R6, R0, UR4, R6 ;  /* 0x0000000400067c25 */ /* 0x008fc8000f8e0006 */
[----:B-1----:R-:W-:Y:S01]  /*1b00*/  IMAD.WIDE.U32 R2, R9, 0x80, R26 ;  /* 0x0000008009027825 */ /* 0x002fe200078e001a */
[----:B--2---:R-:W-:-:S03]  /*1b10*/  LEA R160, P1, R6, UR16, 0x1 ;  /* 0x0000001006a07c11 */ /* 0x004fc6000f8208ff */
[C---:B------:R-:W-:Y:S01]  /*1b20*/  IMAD R9, R8.reuse, UR4, RZ ;  /* 0x0000000408097c24 */ /* 0x040fe2000f8e02ff */
[----:B------:R-:W-:Y:S01]  /*1b30*/  UMOV UR4, 0x400 ;  /* 0x0000040000047882 */ /* 0x000fe20000000000 */
[----:B------:R-:W-:Y:S01]  /*1b40*/  IMAD R8, R8, UR6, RZ ;  /* 0x0000000608087c24 */ /* 0x000fe2000f8e02ff */
[----:B------:R1:W-:Y:S01]  /*1b50*/  STL [R1+0x17c], R160 ;  /* 0x00017ca001007387 */ /* 0x0003e20000100800 */
[C---:B------:R-:W-:Y:S01]  /*1b60*/  IMAD R12, R0.reuse, UR5, R9 ;  /* 0x00000005000c7c24 */ /* 0x040fe2000f8e0209 */
[----:B----4-:R-:W-:Y:S01]  /*1b70*/  ULEA UR5, UR26, UR4, 0x18 ;  /* 0x000000041a057291 */ /* 0x010fe2000f8ec0ff */
[----:B------:R-:W-:Y:S01]  /*1b80*/  IMAD R9, R0, UR7, R8 ;  /* 0x0000000700097c24 */ /* 0x000fe2000f8e0208 */
[----:B------:R-:W-:Y:S01]  /*1b90*/  LOP3.LUT R8, R10, 0x18, R219, 0x78, !PT ;  /* 0x000000180a087812 */ /* 0x000fe200078e78db */
[----:B------:R-:W-:Y:S01]  /*1ba0*/  IMAD.WIDE.U32 R4, R0, UR6, R4 ;  /* 0x0000000600047c25 */ /* 0x000fe2000f8e0004 */
[----:B------:R-:W-:Y:S02]  /*1bb0*/  IADD3 R10, P0, PT, R165, UR38, RZ ;  /* 0x00000026a50a7c10 */ /* 0x000fe4000ff1e0ff */
[----:B------:R-:W-:Y:S01]  /*1bc0*/  LOP3.LUT R8, R8, 0x1f20, R11, 0xf8, !PT ;  /* 0x00001f2008087812 */ /* 0x000fe200078ef80b */
[----:B-----5:R-:W-:-:S02]  /*1bd0*/  IMAD.U32 R0, RZ, RZ, UR12 ;  /* 0x0000000cff007e24 */ /* 0x020fc4000f8e00ff */
[----:B------:R-:W-:Y:S01]  /*1be0*/  IMAD.X R11, RZ, RZ, UR37, P0 ;  /* 0x00000025ff0b7e24 */ /* 0x000fe200080e06ff */
[----:B------:R-:W-:Y:S01]  /*1bf0*/  LEA R19, P0, R4, UR14, 0x1 ;  /* 0x0000000e04137c11 */ /* 0x000fe2000f8008ff */
[----:B------:R-:W-:Y:S01]  /*1c00*/  IMAD.IADD R7, R7, 0x1, R12 ;  /* 0x0000000107077824 */ /* 0x000fe200078e020c */
[----:B------:R-:W-:Y:S01]  /*1c10*/  UIADD3 UR14, UPT, UPT, -UR30, UR32, URZ ;  /* 0x000000201e0e7290 */ /* 0x000fe2000fffe1ff */
[----:B------:R-:W-:Y:S01]  /*1c20*/  IMAD.IADD R5, R5, 0x1, R9 ;  /* 0x0000000105057824 */ /* 0x000fe200078e0209 */
[----:B------:R-:W-:Y:S01]  /*1c30*/  LEA R222, R8, UR5, 0x1 ;  /* 0x0000000508de7c11 */ /* 0x000fe2000f8e08ff */
[----:B------:R-:W-:Y:S01]  /*1c40*/  IMAD.WIDE.U32 R10, R0, UR36, R10 ;  /* 0x00000024000a7c25 */ /* 0x000fe2000f8e000a */
[----:B------:R-:W-:Y:S01]  /*1c50*/  LOP3.LUT R0, R215, 0x18, RZ, 0xc0, !PT ;  /* 0x00000018d7007812 */ /* 0x000fe200078ec0ff */
[----:B------:R1:W-:Y:S01]  /*1c60*/  STL [R1+0x184], R19 ;  /* 0x0001841301007387 */ /* 0x0003e20000100800 */
[----:B------:R-:W-:Y:S01]  /*1c70*/  LEA.HI.X R156, R6, UR17, R7, 0x1, P1 ;  /* 0x00000011069c7c11 */ /* 0x000fe200088f0c07 */
[----:B------:R-:W-:Y:S01]  /*1c80*/  IMAD.U32 R6, RZ, RZ, UR13 ;  /* 0x0000000dff067e24 */ /* 0x000fe2000f8e00ff */
[----:B------:R-:W-:Y:S01]  /*1c90*/  LEA.HI.X R18, R4, UR15, R5, 0x1, P0 ;  /* 0x0000000f04127c11 */ /* 0x000fe200080f0c05 */
[----:B------:R-:W-:Y:S01]  /*1ca0*/  IMAD.SHL.U32 R15, R219, 0x10, RZ ;  /* 0x00000010db0f7824 */ /* 0x000fe200078e00ff */
[----:B------:R-:W-:Y:S01]  /*1cb0*/  LOP3.LUT R17, R0, 0xc0, R16, 0xf8, !PT ;  /* 0x000000c000117812 */ /* 0x000fe200078ef810 */
[----:B------:R1:W-:Y:S01]  /*1cc0*/  STL [R1+0x178], R156 ;  /* 0x0001789c01007387 */ /* 0x0003e20000100800 */
[----:B------:R-:W-:-:S02]  /*1cd0*/  ISETP.GE.AND P0, PT, R26, UR14, PT ;  /* 0x0000000e1a007c0c */ /* 0x000fc4000bf06270 */
[C---:B------:R-:W-:Y:S01]  /*1ce0*/  LOP3.LUT R5, R214.reuse, 0x30, RZ, 0xc0, !PT ;  /* 0x00000030d6057812 */ /* 0x040fe200078ec0ff */
[----:B------:R1:W-:Y:S01]  /*1cf0*/  STL [R1+0x180], R18 ;  /* 0x0001801201007387 */ /* 0x0003e20000100800 */
[----:B------:R-:W-:Y:S02]  /*1d00*/  LOP3.LUT R4, R214, 0x8, RZ, 0xc0, !PT ;  /* 0x00000008d6047812 */ /* 0x000fe400078ec0ff */
[----:B------:R-:W-:Y:S01]  /*1d10*/  LEA.HI R244, R161, R5, RZ, 0x1e ;  /* 0x00000005a1f47211 */ /* 0x000fe200078ff0ff */
[----:B------:R1:W-:Y:S01]  /*1d20*/  STL [R1+0x15c], R252 ;  /* 0x00015cfc01007387 */ /* 0x0003e20000100800 */
[----:B------:R-:W-:Y:S01]  /*1d30*/  IMAD R5, R6, UR36, R11 ;  /* 0x0000002406057c24 */ /* 0x000fe2000f8e020b */
[----:B------:R-:W-:Y:S02]  /*1d40*/  LOP3.LUT R159, R17, R4, RZ, 0x3c, !PT ;  /* 0x00000004119f7212 */ /* 0x000fe400078e3cff */
        /* <DEDUP_REMOVED lines=33> */
.L_x_1074:
[----:B------:R3:W-:Y:S02]  /*1f60*/  STS.128 [R222+0x4000], RZ ;  /* 0x004000ffde007388 */ /* 0x0007e40000000c00 */
.L_x_1073:
[----:B------:R-:W-:Y:S05]  /*1f70*/  BSYNC.RECONVERGENT B0 ;  /* 0x0000000000007941 */ /* 0x000fea0003800200 */
.L_x_1072:
        /* <DEDUP_REMOVED lines=36> */
.L_x_1077:
[----:B------:R2:W-:Y:S02]  /*21c0*/  STS.128 [R222+0x4800], RZ ;  /* 0x004800ffde007388 */ /* 0x0005e40000000c00 */
.L_x_1076:
[----:B------:R-:W-:Y:S05]  /*21d0*/  BSYNC.RECONVERGENT B0 ;  /* 0x0000000000007941 */ /* 0x000fea0003800200 */
.L_x_1075:
        /* <DEDUP_REMOVED lines=36> */
.L_x_1080:
[----:B------:R2:W-:Y:S02]  /*2420*/  STS.128 [R222+0x5000], RZ ;  /* 0x005000ffde007388 */ /* 0x0005e40000000c00 */
.L_x_1079:
[----:B------:R-:W-:Y:S05]  /*2430*/  BSYNC.RECONVERGENT B0 ;  /* 0x0000000000007941 */ /* 0x000fea0003800200 */
.L_x_1078:
        /* <DEDUP_REMOVED lines=37> */
.L_x_1083:
[----:B------:R2:W-:Y:S02]  /*2690*/  STS.128 [R222+0x5800], RZ ;  /* 0x005800ffde007388 */ /* 0x0005e40000000c00 */
.L_x_1082:
[----:B------:R-:W-:Y:S05]  /*26a0*/  BSYNC.RECONVERGENT B0 ;  /* 0x0000000000007941 */ /* 0x000fea0003800200 */
.L_x_1081:
        /* <DEDUP_REMOVED lines=32> */
.L_x_1086:
[----:B------:R2:W-:Y:S02]  /*28b0*/  STS.128 [R222+0x8000], RZ ;  /* 0x008000ffde007388 */ /* 0x0005e40000000c00 */
.L_x_1085:
[----:B------:R-:W-:Y:S05]  /*28c0*/  BSYNC.RECONVERGENT B0 ;  /* 0x0000000000007941 */ /* 0x000fea0003800200 */
.L_x_1084:
[----:B------:R-:W-:Y:S01]  /*28d0*/  ISETP.GE.AND P0, PT, R12, UR7, PT ;  /* 0x000000070c007c0c */ /* 0x000fe2000bf06270 */
[----:B------:R-:W-:Y:S01]  /*28e0*/  USHF.L.U64.HI UR36, UR8, 0x6, UR9 ;  /* 0x0000000608247899 */ /* 0x000fe20008010209 */
[----:B------:R-:W-:Y:S01]  /*28f0*/  BSSY.RECONVERGENT B0, `(.L_x_1087) ;  /* 0x0000021000007945 */ /* 0x000fe20003800200 */
[----:B------:R-:W-:Y:S01]  /*2900*/  USHF.L.U32 UR37, UR8, 0x6, URZ ;  /* 0x0000000608257899 */ /* 0x000fe200080006ff */
[----:B------:R-:W-:Y:S01]  /*2910*/  SHF.R.U32.HI R157, RZ, 0x5, R219 ;  /* 0x00000005ff9d7819 */ /* 0x000fe200000116db */
        /* <DEDUP_REMOVED lines=29> */
.L_x_1089:
[----:B------:R2:W-:Y:S02]  /*2af0*/  STS.128 [R222+0x8800], RZ ;  /* 0x008800ffde007388 */ /* 0x0005e40000000c00 */
.L_x_1088:
[----:B------:R-:W-:Y:S05]  /*2b00*/  BSYNC.RECONVERGENT B0 ;  /* 0x0000000000007941 */ /* 0x000fea0003800200 */
.L_x_1087:
[----:B------:R-:W5:Y:S01]  /*2b10*/  S2R R0, SR_CTAID.X ;  /* 0x0000000000007919 */ /* 0x000f620000002500 */
[----:B------:R-:W-:Y:S01]  /*2b20*/  USHF.L.U32 UR33, UR33, 0x5, URZ ;  /* 0x0000000521217899 */ /* 0x000fe200080006ff */
[----:B------:R-:W-:Y:S01]  /*2b30*/  BSSY.RECONVERGENT B0, `(.L_x_1090) ;  /* 0x000002c000007945 */ /* 0x000fe20003800200 */
[----:B------:R-:W-:Y:S01]  /*2b40*/  UIMAD.WIDE.U32 UR12, UR37, UR27, URZ ;  /* 0x0000001b250c72a5 */ /* 0x000fe2000f8e00ff */
[----:B------:R-:W0:Y:S01]  /*2b50*/  LDGDEPBAR ;  /* 0x00000000000079af */ /* 0x000e220000000000 */
[----:B------:R-:W-:Y:S01]  /*2b60*/  USHF.R.S32.HI UR6, URZ, 0x1f, UR33 ;  /* 0x0000001fff067899 */ /* 0x000fe20008011421 */
[----:B------:R-:W-:Y:S01]  /*2b70*/  LOP3.LUT R25, R214, 0x1f0, RZ, 0xc0, !PT ;  /* 0x000001f0d6197812 */ /* 0x000fe200078ec0ff */
[----:B------:R-:W-:Y:S01]  /*2b80*/  UIMAD UR36, UR36, UR27, URZ ;  /* 0x0000001b242472a4 */ /* 0x000fe2000f8e02ff */
[----:B------:R-:W-:Y:S01]  /*2b90*/  IADD3 R161, P1, P0, R14, UR33, R161 ;  /* 0x000000210ea17c10 */ /* 0x000fe2000f83e0a1 */
[----:B------:R-:W-:Y:S02]  /*2ba0*/  UIADD3 UR25, UPT, UPT, UR31, UR25, -UR32 ;  /* 0x000000191f197290 */ /* 0x000fe4000fffe820 */
[----:B------:R-:W-:Y:S01]  /*2bb0*/  UIADD3 UR36, UPT, UPT, UR13, UR36, URZ ;  /* 0x000000240d247290 */ /* 0x000fe2000fffe0ff */
[----:B------:R-:W-:Y:S01]  /*2bc0*/  IADD3.X R158, PT, PT, R13, UR6, RZ, P1, P0 ;  /* 0x000000060d9e7c10 */ /* 0x000fe20008fe04ff */
[----:B------:R-:W-:-:S04]  /*2bd0*/  DEPBAR.LE SB0, 0x0 ;  /* 0x000080000000791a */ /* 0x000fc80000000000 */
[----:B-----5:R-:W-:Y:S01]  /*2be0*/  IMAD R157, R0, 0x8, R157 ;  /* 0x00000008009d7824 */ /* 0x020fe200078e029d */
[----:B------:R-:W-:Y:S06]  /*2bf0*/  BAR.SYNC.DEFER_BLOCKING 0x0 ;  /* 0x0000000000007b1d */ /* 0x000fec0000010000 */
        /* <DEDUP_REMOVED lines=26> */
.L_x_1092:
[----:B------:R2:W-:Y:S01]  /*2da0*/  STS.128 [R222+0xb000], RZ ;  /* 0x00b000ffde007388 */ /* 0x0005e20000000c00 */
[----:B------:R-:W-:Y:S05]  /*2db0*/  BRA `(.L_x_1093) ;  /* 0x00000000000c7947 */ /* 0x000fea0003800000 */
.L_x_1091:
[----:B------:R1:W-:Y:S04]  /*2dc0*/  STS.128 [R222+0x9000], RZ ;  /* 0x009000ffde007388 */ /* 0x0003e80000000c00 */
[----:B------:R1:W-:Y:S04]  /*2dd0*/  STS.128 [R222+0xa000], RZ ;  /* 0x00a000ffde007388 */ /* 0x0003e80000000c00 */
[----:B------:R1:W-:Y:S02]  /*2de0*/  STS.128 [R222+0xb000], RZ ;  /* 0x00b000ffde007388 */ /* 0x0003e40000000c00 */
.L_x_1093:
[----:B------:R-:W-:Y:S05]  /*2df0*/  BSYNC.RECONVERGENT B0 ;  /* 0x0000000000007941 */ /* 0x000fea0003800200 */
.L_x_1090:
[----:B------:R-:W-:Y:S01]  /*2e00*/  ISETP.GE.AND P0, PT, R12, UR7, PT ;  /* 0x000000070c007c0c */ /* 0x000fe2000bf06270 */
[----:B------:R-:W-:Y:S01]  /*2e10*/  BSSY.RECONVERGENT B0, `(.L_x_1094) ;  /* 0x0000022000007945 */ /* 0x000fe20003800200 */
[----:B------:R-:W-:Y:S02]  /*2e20*/  LOP3.LUT R216, R15, 0x3e00, RZ, 0xc0, !PT ;  /* 0x00003e000fd87812 */ /* 0x000fe400078ec0ff */
[----:B------:R-:W-:-:S09]  /*2e30*/  LOP3.LUT R4, R219, 0x8, RZ, 0xc0, !PT ;  /* 0x00000008db047812 */ /* 0x000fd200078ec0ff */
        /* <DEDUP_REMOVED lines=30> */
.L_x_1096:
[----:B------:R2:W-:Y:S02]  /*3020*/  STS.128 [R222+0xb800], RZ ;  /* 0x00b800ffde007388 */ /* 0x0005e40000000c00 */
.L_x_1095:
[----:B------:R-:W-:Y:S05]  /*3030*/  BSYNC.RECONVERGENT B0 ;  /* 0x0000000000007941 */ /* 0x000fea0003800200 */
.L_x_1094:
[----:B------:R-:W-:Y:S01]  /*3040*/  LOP3.LUT R0, R15, 0x100, RZ, 0xc0, !PT ;  /* 0x000001000f007812 */ /* 0x000fe200078ec0ff */
[----:B------:R-:W0:Y:S01]  /*3050*/  LDGDEPBAR ;  /* 0x00000000000079af */ /* 0x000e220000000000 */
[----:B-12---:R-:W-:Y:S01]  /*3060*/  LOP3.LUT R3, R17, R4, RZ, 0x3c, !PT ;  /* 0x0000000411037212 */ /* 0x006fe200078e3cff */
[----:B------:R-:W-:Y:S01]  /*3070*/  UISETP.GT.U32.AND UP0, UPT, UR27, UR18, UPT ;  /* 0x000000121b00728c */ /* 0x000fe2000bf04070 */
[----:B------:R-:W-:Y:S01]  /*3080*/  LOP3.LUT R0, R0, 0x20, R16, 0xf8, !PT ;  /* 0x0000002000007812 */ /* 0x000fe200078ef810 */
[----:B------:R-:W1:Y:S01]  /*3090*/  LDCU.U8 UR12, c[0x0][0x4f8] ;  /* 0x00009f00ff0c77ac */ /* 0x000e620008000000 */
[----:B------:R-:W-:Y:S01]  /*30a0*/  IADD3 R2, PT, PT, R159, R192, R216 ;  /* 0x000000c09f027210 */ /* 0x000fe20007ffe0d8 */
[----:B------:R2:W-:Y:S01]  /*30b0*/  STL [R1+0x4c], R3 ;  /* 0x00004c0301007387 */ /* 0x0005e20000100800 */
[----:B------:R-:W-:Y:S01]  /*30c0*/  LOP3.LUT P6, RZ, R219, 0x4, RZ, 0xc0, !PT ;  /* 0x00000004dbff7812 */ /* 0x000fe200078cc0ff */
[----:B------:R-:W-:-:S05]  /*30d0*/  IMAD.IADD R0, R3, 0x1, R0 ;  /* 0x0000000103007824 */ /* 0x000fca00078e0200 */
[----:B------:R-:W-:-:S05]  /*30e0*/  LEA R0, R0, UR5, 0x1 ;  /* 0x0000000500007c11 */ /* 0x000fca000f8e08ff */
[----:B------:R-:W-:Y:S04]  /*30f0*/  LDSM.16.M88.4 R36, [R0+0x6000] ;  /* 0x006000000024783b */ /* 0x000fe80000000200 */
[----:B------:R-:W-:Y:S04]  /*3100*/  LDSM.16.M88.4 R32, [R0+0x6400] ;  /* 0x006400000020783b */ /* 0x000fe80000000200 */
[----:B------:R-:W-:Y:S04]  /*3110*/  LDSM.16.M88.4 R28, [R0+0x6800] ;  /* 0x00680000001c783b */ /* 0x000fe80000000200 */
[----:B------:R-:W-:Y:S01]  /*3120*/  LDSM.16.M88.4 R20, [R0+0x6c00] ;  /* 0x006c00000014783b */ /* 0x000fe20000000200 */
[----:B--2---:R-:W-:Y:S01]  /*3130*/  LEA R3, R2, UR5, 0x1 ;  /* 0x0000000502037c11 */ /* 0x004fe2000f8e08ff */
[----:B------:R-:W-:-:S04]  /*3140*/  IMAD.MOV.U32 R2, RZ, RZ, 0x20 ;  /* 0x00000020ff027424 */ /* 0x000fc800078e00ff */
[----:B------:R-:W2:Y:S01]  /*3150*/  LDSM.16.M88.4 R12, [R3] ;  /* 0x00000000030c783b */ /* 0x000ea20000000200 */
[----:B------:R-:W-:-:S03]  /*3160*/  SEL R162, R2, 0xffffffe0, !P6 ;  /* 0xffffffe002a27807 */ /* 0x000fc60007000000 */
[----:B------:R-:W5:Y:S02]  /*3170*/  LDSM.16.M88.4 R8, [R3+0x1000] ;  /* 0x001000000308783b */ /* 0x000f640000000200 */
[--C-:B------:R-:W-:Y:S02]  /*3180*/  IMAD.IADD R24, R3, 0x1, R162.reuse ;  /* 0x0000000103187824 */ /* 0x100fe400078e02a2 */
[----:B------:R-:W-:Y:S01]  /*3190*/  IMAD.IADD R2, R0, 0x1, R162 ;  /* 0x0000000100027824 */ /* 0x000fe200078e02a2 */
[----:B------:R-:W-:Y:S04]  /*31a0*/  STL [R1+0x5c], R162 ;  /* 0x00005ca201007387 */ /* 0x000fe80000100800 */
[----:B----4-:R-:W-:Y:S04]  /*31b0*/  LDSM.16.M88.4 R4, [R24+0x1000] ;  /* 0x001000001804783b */ /* 0x010fe80000000200 */
[----:B------:R-:W-:Y:S04]  /*31c0*/  LDSM.16.M88.4 R44, [R2+0x6400] ;  /* 0x00640000022c783b */ /* 0x000fe80000000200 */
[----:B------:R-:W4:Y:S04]  /*31d0*/  LDSM.16.M88.4 R72, [R2+0x6c00] ;  /* 0x006c00000248783b */ /* 0x000f280000000200 */
[----:B------:R-:W3:Y:S04]  /*31e0*/  LDSM.16.M88.4 R16, [R24] ;  /* 0x000000001810783b */ /* 0x000ee80000000200 */
[----:B------:R-:W1:Y:S04]  /*31f0*/  LDSM.16.M88.4 R48, [R2+0x6000] ;  /* 0x006000000230783b */ /* 0x000e680000000200 */
[----:B------:R-:W1:Y:S01]  /*3200*/  LDSM.16.M88.4 R64, [R2+0x6800] ;  /* 0x006800000240783b */ /* 0x000e620000000200 */
[-C--:B--2---:R-:W-:Y:S08]  /*3210*/  HMMA.16816.F32 R84, R12, R36.reuse, RZ ;  /* 0x000000240c54723c */ /* 0x084ff000000018ff */
[C---:B-----5:R-:W-:Y:S08]  /*3220*/  HMMA.16816.F32 R80, R8.reuse, R36, RZ ;  /* 0x000000240850723c */ /* 0x060ff000000018ff */
        /* <DEDUP_REMOVED lines=18> */
[----:B----4-:R-:W-:Y:S01]  /*3350*/  HMMA.16816.F32 R104, R4, R72, R40 ;  /* 0x000000480468723c */ /* 0x010fe20000001828 */
[----:B------:R-:W-:Y:S07]  /*3360*/  LDSM.16.M88.4 R40, [R0+0x7000] ;  /* 0x007000000028783b */ /* 0x000fee0000000200 */
[----:B---3--:R-:W-:Y:S01]  /*3370*/  HMMA.16816.F32 R116, R16, R44, R8 ;  /* 0x0000002c1074723c */ /* 0x008fe20000001808 */
[----:B------:R-:W2:Y:S07]  /*3380*/  LDSM.16.M88.4 R8, [R3+0x3000] ;  /* 0x003000000308783b */ /* 0x000eae0000000200 */
[C---:B------:R-:W-:Y:S01]  /*3390*/  HMMA.16816.F32 R112, R4.reuse, R74, R36 ;  /* 0x0000004a0470723c */ /* 0x040fe20000001824 */
[----:B------:R-:W3:Y:S07]  /*33a0*/  LDSM.16.M88.4 R36, [R0+0x7400] ;  /* 0x007400000024783b */ /* 0x000eee0000000200 */
[C---:B-1----:R-:W-:Y:S08]  /*33b0*/  HMMA.16816.F32 R144, R4.reuse, R50, R76 ;  /* 0x000000320490723c */ /* 0x042ff0000000184c */
[----:B------:R-:W-:Y:S08]  /*33c0*/  HMMA.16816.F32 R132, R4, R64, R56 ;  /* 0x000000400484723c */ /* 0x000ff00000001838 */
[-C--:B------:R-:W-:Y:S08]  /*33d0*/  HMMA.16816.F32 R76, R16, R48.reuse, R84 ;  /* 0x00000030104c723c */ /* 0x080ff00000001854 */
[C---:B------:R-:W-:Y:S08]  /*33e0*/  HMMA.16816.F32 R108, R4.reuse, R48, R80 ;  /* 0x00000030046c723c */ /* 0x040ff00000001850 */
[----:B------:R-:W-:Y:S08]  /*33f0*/  HMMA.16816.F32 R140, R4, R44, R68 ;  /* 0x0000002c048c723c */ /* 0x000ff00000001844 */
[----:B------:R-:W-:Y:S01]  /*3400*/  HMMA.16816.F32 R56, R16, R50, R100 ;  /* 0x000000321038723c */ /* 0x000fe20000001864 */
[----:B------:R-:W-:Y:S07]  /*3410*/  LDSM.16.M88.4 R48, [R2+0x7400] ;  /* 0x007400000230783b */ /* 0x000fee0000000200 */
[C---:B------:R-:W-:Y:S01]  /*3420*/  HMMA.16816.F32 R136, R4.reuse, R46, R60 ;  /* 0x0000002e0488723c */ /* 0x040fe2000000183c */
[----:B------:R-:W-:Y:S07]  /*3430*/  LDSM.16.M88.4 R60, [R2+0x7c00] ;  /* 0x007c0000023c783b */ /* 0x000fee0000000200 */
[----:B------:R-:W-:Y:S01]  /*3440*/  HMMA.16816.F32 R128, R4, R66, R52 ;  /* 0x000000420480723c */ /* 0x000fe20000001834 */
[----:B------:R-:W-:Y:S04]  /*3450*/  LDSM.16.M88.4 R4, [R24+0x3000] ;  /* 0x003000001804783b */ /* 0x000fe80000000200 */
[----:B------:R-:W-:Y:S03]  /*3460*/  LDSM.16.M88.4 R52, [R2+0x7800] ;  /* 0x007800000234783b */ /* 0x000fe60000000200 */
[C---:B------:R-:W-:Y:S01]  /*3470*/  HMMA.16816.F32 R68, R16.reuse, R46, R96 ;  /* 0x0000002e1044723c */ /* 0x040fe20000001860 */
[----:B------:R-:W1:Y:S07]  /*3480*/  LDSM.16.M88.4 R44, [R2+0x7000] ;  /* 0x00700000022c783b */ /* 0x000e6e0000000200 */
[C---:B------:R-:W-:Y:S08]  /*3490*/  HMMA.16816.F32 R120, R16.reuse, R64, R92 ;  /* 0x000000401078723c */ /* 0x040ff0000000185c */
[C---:B------:R-:W-:Y:S08]  /*34a0*/  HMMA.16816.F32 R124, R16.reuse, R72, R88 ;  /* 0x00000048107c723c */ /* 0x040ff00000001858 */
[C---:B------:R-:W-:Y:S08]  /*34b0*/  HMMA.16816.F32 R64, R16.reuse, R66, R152 ;  /* 0x000000421040723c */ /* 0x040ff00000001898 */
[----:B------:R-:W-:Y:S08]  /*34c0*/  HMMA.16816.F32 R80, R16, R74, R148 ;  /* 0x0000004a1050723c */ /* 0x000ff00000001894 */
[----:B--2---:R-:W-:Y:S08]  /*34d0*/  HMMA.16816.F32 R84, R8, R28, R104 ;  /* 0x0000001c0854723c */ /* 0x004ff00000001868 */
[-C--:B------:R-:W-:Y:S08]  /*34e0*/  HMMA.16816.F32 R16, R12, R40.reuse, R76 ;  /* 0x000000280c10723c */ /* 0x080ff0000000184c */
[C---:B------:R-:W-:Y:S08]  /*34f0*/  HMMA.16816.F32 R108, R8.reuse, R40, R108 ;  /* 0x00000028086c723c */ /* 0x040ff0000000186c */
[-C--:B------:R-:W-:Y:S08]  /*3500*/  HMMA.16816.F32 R104, R8, R42.reuse, R144 ;  /* 0x0000002a0868723c */ /* 0x080ff00000001890 */
[----:B------:R-:W-:Y:S01]  /*3510*/  HMMA.16816.F32 R76, R12, R42, R56 ;  /* 0x0000002a0c4c723c */ /* 0x000fe20000001838 */
[----:B------:R-:W-:Y:S07]  /*3520*/  LDSM.16.M88.4 R56, [R0+0x8000] ;  /* 0x008000000038783b */ /* 0x000fee0000000200 */
[C---:B---3--:R-:W-:Y:S08]  /*3530*/  HMMA.16816.F32 R100, R8.reuse, R36, R140 ;  /* 0x000000240864723c */ /* 0x048ff0000000188c */
[----:B------:R-:W-:Y:S08]  /*3540*/  HMMA.16816.F32 R96, R8, R38, R136 ;  /* 0x000000260860723c */ /* 0x000ff00000001888 */
[C---:B------:R-:W-:Y:S08]  /*3550*/  HMMA.16816.F32 R40, R12.reuse, R36, R116 ;  /* 0x000000240c28723c */ /* 0x040ff00000001874 */
[----:B------:R-:W-:Y:S08]  /*3560*/  HMMA.16816.F32 R36, R12, R38, R68 ;  /* 0x000000260c24723c */ /* 0x000ff00000001844 */
[C---:B------:R-:W-:Y:S08]  /*3570*/  HMMA.16816.F32 R92, R8.reuse, R32, R132 ;  /* 0x00000020085c723c */ /* 0x040ff00000001884 */
[C---:B------:R-:W-:Y:S08]  /*3580*/  HMMA.16816.F32 R88, R8.reuse, R34, R128 ;  /* 0x000000220858723c */ /* 0x040ff00000001880 */
[----:B------:R-:W-:Y:S08]  /*3590*/  HMMA.16816.F32 R72, R8, R30, R112 ;  /* 0x0000001e0848723c */ /* 0x000ff00000001870 */
[C---:B------:R-:W-:Y:S08]  /*35a0*/  HMMA.16816.F32 R8, R12.reuse, R32, R120 ;  /* 0x000000200c08723c */ /* 0x040ff00000001878 */
[C---:B------:R-:W-:Y:S08]  /*35b0*/  HMMA.16816.F32 R32, R12.reuse, R34, R64 ;  /* 0x000000220c20723c */ /* 0x040ff00000001840 */
[C---:B------:R-:W-:Y:S08]  /*35c0*/  HMMA.16816.F32 R64, R12.reuse, R28, R124 ;  /* 0x0000001c0c40723c */ /* 0x040ff0000000187c */
[----:B------:R-:W-:Y:S01]  /*35d0*/  HMMA.16816.F32 R68, R12, R30, R80 ;  /* 0x0000001e0c44723c */ /* 0x000fe20000001850 */
[----:B------:R-:W2:Y:S04]  /*35e0*/  LDSM.16.M88.4 R12, [R3+0x5000] ;  /* 0x00500000030c783b */ /* 0x000ea80000000200 */
[----:B------:R-:W-:Y:S03]  /*35f0*/  LDSM.16.M88.4 R28, [R2+0x8800] ;  /* 0x00880000021c783b */ /* 0x000fe60000000200 */
[C---:B-1----:R-:W-:Y:S08]  /*3600*/  HMMA.16816.F32 R80, R4.reuse, R44, R108 ;  /* 0x0000002c0450723c */ /* 0x042ff0000000186c */
[----:B------:R-:W-:Y:S08]  /*3610*/  HMMA.16816.F32 R152, R4, R46, R104 ;  /* 0x0000002e0498723c */ /* 0x000ff00000001868 */
[C---:B------:R-:W-:Y:S01]  /*3620*/  HMMA.16816.F32 R124, R20.reuse, R44, R16 ;  /* 0x0000002c147c723c */ /* 0x040fe20000001810 */
[----:B------:R1:W-:Y:S07]  /*3630*/  LDSM.16.M88.4 R16, [R3+0x4000] ;  /* 0x004000000310783b */ /* 0x0003ee0000000200 */
[C---:B------:R-:W-:Y:S01]  /*3640*/  HMMA.16816.F32 R120, R20.reuse, R46, R76 ;  /* 0x0000002e1478723c */ /* 0x040fe2000000184c */
[----:B------:R-:W3:Y:S07]  /*3650*/  LDSM.16.M88.4 R44, [R0+0x8400] ;  /* 0x00840000002c783b */ /* 0x000eee0000000200 */
[C---:B------:R-:W-:Y:S01]  /*3660*/  HMMA.16816.F32 R116, R20.reuse, R48, R40 ;  /* 0x000000301474723c */ /* 0x040fe20000001828 */
[----:B------:R-:W4:Y:S07]  /*3670*/  LDSM.16.M88.4 R40, [R0+0x8800] ;  /* 0x008800000028783b */ /* 0x000f2e0000000200 */
[----:B------:R-:W-:Y:S01]  /*3680*/  HMMA.16816.F32 R112, R20, R50, R36 ;  /* 0x000000321470723c */ /* 0x000fe20000001824 */
[----:B------:R5:W4:Y:S01]  /*3690*/  LDSM.16.M88.4 R36, [R0+0x8c00] ;  /* 0x008c00000024783b */ /* 0x000b220000000200 */
[----:B-1----:R-:W-:-:S04]  /*36a0*/  LOP3.LUT R3, R26, 0x7, RZ, 0xc0, !PT ;  /* 0x000000071a037812 */ /* 0x002fc800078ec0ff */
[----:B------:R-:W-:Y:S02]  /*36b0*/  IADD3 R3, PT, PT, R3, UR30, R25 ;  /* 0x0000001e03037c10 */ /* 0x000fe4000fffe019 */
[C---:B------:R-:W-:Y:S08]  /*36c0*/  HMMA.16816.F32 R148, R4.reuse, R48, R100 ;  /* 0x000000300494723c */ /* 0x040ff00000001864 */
[C---:B------:R-:W-:Y:S01]  /*36d0*/  HMMA.16816.F32 R144, R4.reuse, R50, R96 ;  /* 0x000000320490723c */ /* 0x040fe20000001860 */
[----:B------:R-:W-:Y:S07]  /*36e0*/  LDSM.16.M88.4 R48, [R2+0x8000] ;  /* 0x008000000230783b */ /* 0x000fee0000000200 */
[----:B------:R-:W-:Y:S01]  /*36f0*/  HMMA.16816.F32 R140, R4, R52, R92 ;  /* 0x00000034048c723c */ /* 0x000fe2000000185c */
[----:B-----5:R-:W-:-:S07]  /*3700*/  IMAD.U32 R0, RZ, RZ, UR31 ;  /* 0x0000001fff007e24 */ /* 0x020fce000f8e00ff */
[C---:B------:R-:W-:Y:S08]  /*3710*/  HMMA.16816.F32 R136, R4.reuse, R54, R88 ;  /* 0x000000360488723c */ /* 0x040ff00000001858 */
[C---:B------:R-:W-:Y:S08]  /*3720*/  HMMA.16816.F32 R132, R4.reuse, R60, R84 ;  /* 0x0000003c0484723c */ /* 0x040ff00000001854 */
[----:B------:R-:W-:Y:S01]  /*3730*/  HMMA.16816.F32 R128, R4, R62, R72 ;  /* 0x0000003e0480723c */ /* 0x000fe20000001848 */
[----:B------:R-:W-:Y:S07]  /*3740*/  LDSM.16.M88.4 R4, [R24+0x5000] ;  /* 0x005000001804783b */ /* 0x000fee0000000200 */
[C---:B------:R-:W-:Y:S01]  /*3750*/  HMMA.16816.F32 R108, R20.reuse, R52, R8 ;  /* 0x00000034146c723c */ /* 0x040fe20000001808 */
[----:B------:R-:W-:Y:S07]  /*3760*/  LDSM.16.M88.4 R8, [R24+0x4000] ;  /* 0x004000001808783b */ /* 0x000fee0000000200 */
[C---:B------:R-:W-:Y:S01]  /*3770*/  HMMA.16816.F32 R104, R20.reuse, R54, R32 ;  /* 0x000000361468723c */ /* 0x040fe20000001820 */
[----:B------:R-:W-:Y:S07]  /*3780*/  LDSM.16.M88.4 R32, [R2+0x8400] ;  /* 0x008400000220783b */ /* 0x000fee0000000200 */
[C---:B------:R-:W-:Y:S08]  /*3790*/  HMMA.16816.F32 R100, R20.reuse, R60, R64 ;  /* 0x0000003c1464723c */ /* 0x040ff00000001840 */
[----:B------:R-:W-:Y:S01]  /*37a0*/  HMMA.16816.F32 R68, R20, R62, R68 ;  /* 0x0000003e1444723c */ /* 0x000fe20000001844 */
[----:B------:R1:W5:Y:S01]  /*37b0*/  LDSM.16.M88.4 R20, [R2+0x8c00] ;  /* 0x008c00000214783b */ /* 0x0003620000000200 */
[----:B------:R-:W-:-:S06]  /*37c0*/  DEPBAR.LE SB0, 0x0 ;  /* 0x000080000000791a */ /* 0x000fcc0000000000 */
[C---:B--2---:R-:W-:Y:S08]  /*37d0*/  HMMA.16816.F32 R96, R12.reuse, R56, R80 ;  /* 0x000000380c60723c */ /* 0x044ff00000001850 */
[C---:B------:R-:W-:Y:S08]  /*37e0*/  HMMA.16816.F32 R92, R12.reuse, R58, R152 ;  /* 0x0000003a0c5c723c */ /* 0x040ff00000001898 */
[----:B---3--:R-:W-:Y:S01]  /*37f0*/  HMMA.16816.F32 R88, R12, R44, R148 ;  /* 0x0000002c0c58723c */ /* 0x008fe20000001894 */
[----:B-1----:R-:W-:-:S05]  /*3800*/  IMAD.U32 R2, RZ, RZ, UR25 ;  /* 0x00000019ff027e24 */ /* 0x002fca000f8e00ff */
[----:B------:R-:W-:Y:S02]  /*3810*/  IADD3 R2, PT, PT, R3, 0x1, R2 ;  /* 0x0000000103027810 */ /* 0x000fe40007ffe002 */
[C---:B------:R-:W-:Y:S02]  /*3820*/  HMMA.16816.F32 R84, R12.reuse, R46, R144 ;  /* 0x0000002e0c54723c */ /* 0x040fe40000001890 */
[C-C-:B------:R-:W-:Y:S02]  /*3830*/  VIADDMNMX R225, R2.reuse, 0x8, R0.reuse, PT ;  /* 0x0000000802e17846 */ /* 0x140fe40003800100 */
[C-C-:B------:R-:W-:Y:S02]  /*3840*/  VIADDMNMX R209, R2.reuse, 0x40, R0.reuse, PT ;  /* 0x0000004002d17846 */ /* 0x140fe40003800100 */
[C---:B------:R-:W-:Y:S02]  /*3850*/  VIADDMNMX R208, R2.reuse, 0x48, R0, PT ;  /* 0x0000004802d07846 */ /* 0x040fe40003800100 */
[----:B----4-:R-:W-:Y:S01]  /*3860*/  HMMA.16816.F32 R80, R12, R40, R140 ;  /* 0x000000280c50723c */ /* 0x010fe2000000188c */
[----:B------:R-:W-:-:S07]  /*3870*/  VIMNMX R226, PT, PT, R2, UR31, PT ;  /* 0x0000001f02e27c48 */ /* 0x000fce000bfe0100 */
        /* <DEDUP_REMOVED lines=25> */
[----:B------:R-:W-:Y:S01]  /*3a10*/  HMMA.16816.F32 R72, R4, R20, R72 ;  /* 0x000000140448723c */ /* 0x000fe20000001848 */
[----:B------:R-:W-:-:S05]  /*3a20*/  IMAD.U32 R4, RZ, RZ, UR23 ;  /* 0x00000017ff047e24 */ /* 0x000fca000f8e00ff */
[----:B------:R-:W-:Y:S01]  /*3a30*/  IADD3 R223, PT, PT, R3, UR31, -R4 ;  /* 0x0000001f03df7c10 */ /* 0x000fe2000fffe804 */
[----:B------:R-:W-:Y:S01]  /*3a40*/  VIADD R3, R252, UR21 ;  /* 0x00000015fc037c36 */ /* 0x000fe20008000000 */
[----:B------:R-:W-:Y:S03]  /*3a50*/  HMMA.16816.F32 R44, R8, R34, R44 ;  /* 0x00000022082c723c */ /* 0x000fe6000000182c */
[C---:B------:R-:W-:Y:S02]  /*3a60*/  VIADD R34, R223.reuse, 0x8 ;  /* 0x00000008df227836 */ /* 0x040fe40000000000 */
[C---:B------:R-:W-:Y:S02]  /*3a70*/  VIADD R35, R223.reuse, 0x40 ;  /* 0x00000040df237836 */ /* 0x040fe40000000000 */
[----:B------:R-:W-:Y:S01]  /*3a80*/  VIADD R36, R223, 0x48 ;  /* 0x00000048df247836 */ /* 0x000fe20000000000 */
[----:B------:R-:W-:Y:S06]  /*3a90*/  BAR.SYNC.DEFER_BLOCKING 0x0 ;  /* 0x0000000000007b1d */ /* 0x000fec0000010000 */
        /* <DEDUP_REMOVED lines=52> */
.L_x_1099:
[----:B------:R3:W-:Y:S02]  /*3de0*/  STS.128 [R222+0x8800], RZ ;  /* 0x008800ffde007388 */ /* 0x0007e40000000c00 */
.L_x_1100:
[----:B------:R-:W-:Y:S05]  /*3df0*/  BSYNC.RECONVERGENT B0 ;  /* 0x0000000000007941 */ /* 0x000fea0003800200 */
.L_x_1098:
[----:B------:R-:W0:Y:S02]  /*3e00*/  LDGDEPBAR ;  /* 0x00000000000079af */ /* 0x000e240000000000 */
.L_x_1097:
[C---:B------:R-:W-:Y:S01]  /*3e10*/  VIADD R0, R3.reuse, 0x8 ;  /* 0x0000000803007836 */ /* 0x040fe20000000000 */
[----:B------:R-:W-:Y:S01]  /*3e20*/  USHF.L.U32 UR6, UR12, 0x10, URZ ;  /* 0x000000100c067899 */ /* 0x000fe200080006ff */
[C---:B-12---:R-:W-:Y:S01]  /*3e30*/  VIADD R5, R3.reuse, 0x9 ;  /* 0x0000000903057836 */ /* 0x046fe20000000000 */
[----:B------:R-:W-:Y:S01]  /*3e40*/  UIADD3 UR33, UPT, UPT, UR34, -0x61c88647, URZ ;  /* 0x9e3779b922217890 */ /* 0x000fe2000fffe0ff */
[C---:B------:R-:W-:Y:S01]  /*3e50*/  VIADD R2, R3.reuse, 0x1 ;  /* 0x0000000103027836 */ /* 0x040fe20000000000 */
[CC--:B------:R-:W-:Y:S01]  /*3e60*/  ISETP.GT.AND P1, PT, R34.reuse, R0.reuse, PT ;  /* 0x000000002200720c */ /* 0x0c0fe20003f24270 */
[C---:B------:R-:W-:Y:S01]  /*3e70*/  VIADD R4, R3.reuse, 0x10 ;  /* 0x0000001003047836 */ /* 0x040fe20000000000 */
[-C--:B------:R-:W-:Y:S01]  /*3e80*/  ISETP.GT.AND P0, PT, R34, R5.reuse, PT ;  /* 0x000000052200720c */ /* 0x080fe20003f04270 */
[----:B------:R-:W-:Y:S01]  /*3e90*/  VIADD R8, R3, 0x11 ;  /* 0x0000001103087836 */ /* 0x000fe20000000000 */
[----:B------:R-:W-:Y:S01]  /*3ea0*/  FSEL R13, R58, -INF , !P1 ;  /* 0xff8000003a0d7808 */ /* 0x000fe20004800000 */
[----:B------:R-:W-:Y:S01]  /*3eb0*/  IMAD.WIDE.U32 R166, R157, -0x326172a9, RZ ;  /* 0xcd9e8d579da67825 */ /* 0x000fe200078e00ff */
[-C--:B------:R-:W-:Y:S01]  /*3ec0*/  ISETP.GT.AND P1, PT, R36, R0.reuse, PT ;  /* 0x000000002400720c */ /* 0x080fe20003f24270 */
[----:B------:R-:W-:Y:S01]  /*3ed0*/  UIADD3 UR32, UPT, UPT, UR34, 0x3c6ef372, URZ ;  /* 0x3c6ef37222207890 */ /* 0x000fe2000fffe0ff */
[----:B------:R-:W-:Y:S01]  /*3ee0*/  ISETP.GT.AND P3, PT, R223, R0, PT ;  /* 0x00000000df00720c */ /* 0x000fe20003f64270 */
[----:B------:R-:W-:Y:S01]  /*3ef0*/  IMAD.WIDE.U32 R168, R161, -0x2daee0ad, RZ ;  /* 0xd2511f53a1a87825 */ /* 0x000fe200078e00ff */
[----:B------:R-:W-:Y:S01]  /*3f00*/  FSEL R10, R94, -INF , !P1 ;  /* 0xff8000005e0a7808 */ /* 0x000fe20004800000 */
[----:B------:R-:W-:Y:S01]  /*3f10*/  UIADD3 UR25, UPT, UPT, UR35, 0x32370b8f, URZ ;  /* 0x32370b8f23197890 */ /* 0x000fe2000fffe0ff */
[----:B------:R-:W-:Y:S01]  /*3f20*/  FSEL R16, R59, -INF , !P0 ;  /* 0xff8000003b107808 */ /* 0x000fe20004000000 */
[----:B------:R-:W-:Y:S01]  /*3f30*/  UIADD3 UR31, UPT, UPT, UR35, 0x76cf5d0a, URZ ;  /* 0x76cf5d0a231f7890 */ /* 0x000fe2000fffe0ff */
[----:B------:R-:W-:Y:S01]  /*3f40*/  ISETP.GT.AND P1, PT, R223, R2, PT ;  /* 0x00000002df00720c */ /* 0x000fe20003f24270 */
[----:B------:R-:W-:Y:S01]  /*3f50*/  UIADD3 UR30, UPT, UPT, UR34, -0x255992d5, URZ ;  /* 0xdaa66d2b221e7890 */ /* 0x000fe2000fffe0ff */
[-C--:B------:R-:W-:Y:S01]  /*3f60*/  ISETP.GT.AND P0, PT, R36, R5.reuse, PT ;  /* 0x000000052400720c */ /* 0x080fe20003f04270 */
[----:B------:R-:W-:Y:S01]  /*3f70*/  UIADD3 UR21, UPT, UPT, UR35, -0x126145ec, URZ ;  /* 0xed9eba1423157890 */ /* 0x000fe2000fffe0ff */
[----:B------:R-:W-:Y:S01]  /*3f80*/  FSEL R14, R56, -INF , !P3 ;  /* 0xff800000380e7808 */ /* 0x000fe20005800000 */
[----:B------:R-:W-:Y:S01]  /*3f90*/  UIADD3 UR23, UPT, UPT, UR34, 0x78dde6e4, URZ ;  /* 0x78dde6e422177890 */ /* 0x000fe2000fffe0ff */
[----:B------:R-:W-:Y:S01]  /*3fa0*/  FSEL R9, R65, -INF , !P1 ;  /* 0xff80000041097808 */ /* 0x000fe20004800000 */
[----:B------:R-:W-:Y:S01]  /*3fb0*/  UIADD3 UR16, UPT, UPT, UR35, -0x56f99767, URZ ;  /* 0xa906689923107890 */ /* 0x000fe2000fffe0ff */
[----:B------:R-:W-:Y:S01]  /*3fc0*/  ISETP.GT.AND P2, PT, R223, R5, PT ;  /* 0x00000005df00720c */ /* 0x000fe20003f44270 */
[----:B------:R-:W-:Y:S01]  /*3fd0*/  UIADD3 UR17, UPT, UPT, UR34, 0x1715609d, URZ ;  /* 0x1715609d22117890 */ /* 0x000fe2000fffe0ff */
[----:B------:R-:W-:Y:S01]  /*3fe0*/  ISETP.GT.AND P3, PT, R35, R0, PT ;  /* 0x000000002300720c */ /* 0x000fe20003f64270 */
[----:B------:R-:W1:Y:S01]  /*3ff0*/  LDCU UR36, c[0x0][0x45c] ;  /* 0x00008b80ff2477ac */ /* 0x000e620008000800 */
[----:B------:R-:W-:Y:S01]  /*4000*/  FSEL R20, R95, -INF , !P0 ;  /* 0xff8000005f147808 */ /* 0x000fe20004000000 */
[----:B------:R-:W-:Y:S01]  /*4010*/  IMAD.IADD R192, R192, 0x1, R159 ;  /* 0x00000001c0c07824 */ /* 0x000fe200078e029f */
[-C--:B------:R-:W-:Y:S01]  /*4020*/  ISETP.GT.AND P4, PT, R35, R2.reuse, PT ;  /* 0x000000022300720c */ /* 0x080fe20003f84270 */
[----:B------:R-:W-:Y:S01]  /*4030*/  UIADD3 UR15, UPT, UPT, UR34, -0x4ab325aa, URZ ;  /* 0xb54cda56220f7890 */ /* 0x000fe2000fffe0ff */
[-C--:B------:R-:W-:Y:S01]  /*4040*/  ISETP.GT.AND P1, PT, R36, R2.reuse, PT ;  /* 0x000000022400720c */ /* 0x080fe20003f24270 */
[----:B------:R-:W-:Y:S01]  /*4050*/  UIADD3 UR13, UPT, UPT, UR35, 0x646e171e, URZ ;  /* 0x646e171e230d7890 */ /* 0x000fe2000fffe0ff */
[----:B------:R-:W-:-:S02]  /*4060*/  ISETP.GT.AND P0, PT, R34, R2, PT ;  /* 0x000000022200720c */ /* 0x000fc40003f04270 */
[----:B------:R-:W-:Y:S02]  /*4070*/  FSEL R18, R57, -INF , !P2 ;  /* 0xff80000039127808 */ /* 0x000fe40005000000 */
[----:B------:R-:W-:Y:S02]  /*4080*/  FSEL R12, R92, -INF , !P3 ;  /* 0xff8000005c0c7808 */ /* 0x000fe40005800000 */
[----:B------:R-:W-:Y:S02]  /*4090*/  FSEL R6, R97, -INF , !P4 ;  /* 0xff80000061067808 */ /* 0x000fe40006000000 */
[----:B------:R-:W-:Y:S02]  /*40a0*/  ISETP.GT.AND P5, PT, R223, R4, PT ;  /* 0x00000004df00720c */ /* 0x000fe40003fa4270 */
[----:B------:R-:W-:Y:S02]  /*40b0*/  FSEL R11, R99, -INF , !P1 ;  /* 0xff800000630b7808 */ /* 0x000fe40004800000 */
[----:B------:R-:W-:-:S02]  /*40c0*/  ISETP.GT.AND P2, PT, R35, R5, PT ;  /* 0x000000052300720c */ /* 0x000fc40003f44270 */
        /* <DEDUP_REMOVED lines=8> */
[----:B------:R-:W-:Y:S02]  /*4150*/  FSEL R21, R88, -INF , !P1 ;  /* 0xff80000058157808 */ /* 0x000fe40004800000 */
[----:B------:R-:W-:Y:S01]  /*4160*/  FSEL R52, R7, -INF , !P3 ;  /* 0xff80000007347808 */ /* 0x000fe20005800000 */
[----:B------:R-:W-:Y:S01]  /*4170*/  VIADD R7, R3, 0x19 ;  /* 0x0000001903077836 */ /* 0x000fe20000000000 */
[----:B------:R-:W-:Y:S02]  /*4180*/  ISETP.GE.AND P2, PT, R2, R226, PT ;  /* 0x000000e20200720c */ /* 0x000fe40003f46270 */
[----:B------:R-:W-:-:S02]  /*4190*/  ISETP.GT.AND P4, PT, R34, R8, PT ;  /* 0x000000082200720c */ /* 0x000fc40003f84270 */
[----:B------:R-:W-:Y:S02]  /*41a0*/  ISETP.GT.AND P1, PT, R36, R4, PT ;  /* 0x000000042400720c */ /* 0x000fe40003f24270 */
[----:B------:R-:W-:Y:S02]  /*41b0*/  ISETP.GT.AND P3, PT, R35, R8, PT ;  /* 0x000000082300720c */ /* 0x000fe40003f64270 */
[----:B------:R-:W-:Y:S02]  /*41c0*/  FSEL R29, R53, -INF , !P5 ;  /* 0xff800000351d7808 */ /* 0x000fe40006800000 */
[----:B------:R-:W-:Y:S02]  /*41d0*/  FSEL R26, R55, -INF , !P4 ;  /* 0xff800000371a7808 */ /* 0x000fe40006000000 */
[----:B------:R-:W-:Y:S02]  /*41e0*/  FSEL R25, R90, -INF , !P1 ;  /* 0xff8000005a197808 */ /* 0x000fe40004800000 */
[----:B------:R-:W-:-:S02]  /*41f0*/  FSEL R53, R9, -INF , !P2 ;  /* 0xff80000009357808 */ /* 0x000fc40005000000 */
[----:B------:R-:W-:Y:S02]  /*4200*/  FSEL R19, R89, -INF , !P3 ;  /* 0xff80000059137808 */ /* 0x000fe40005800000 */
[C---:B------:R-:W-:Y:S02]  /*4210*/  ISETP.GE.AND P1, PT, R0.reuse, R226, PT ;  /* 0x000000e20000720c */ /* 0x040fe40003f26270 */
[C---:B------:R-:W-:Y:S02]  /*4220*/  ISETP.GE.AND P2, PT, R0.reuse, R225, PT ;  /* 0x000000e10000720c */ /* 0x040fe40003f46270 */
[CC--:B------:R-:W-:Y:S02]  /*4230*/  ISETP.GE.AND P4, PT, R0.reuse, R209.reuse, PT ;  /* 0x000000d10000720c */ /* 0x0c0fe40003f86270 */
[----:B------:R-:W-:Y:S01]  /*4240*/  ISETP.GE.AND P3, PT, R0, R208, PT ;  /* 0x000000d00000720c */ /* 0x000fe20003f66270 */
[----:B------:R-:W-:Y:S01]  /*4250*/  VIADD R0, R3, 0x18 ;  /* 0x0000001803007836 */ /* 0x000fe20000000000 */
[----:B------:R-:W-:-:S02]  /*4260*/  ISETP.GE.AND P0, PT, R2, R209, PT ;  /* 0x000000d10200720c */ /* 0x000fc40003f06270 */
[----:B------:R-:W-:Y:S01]  /*4270*/  ISETP.GE.AND P5, PT, R2, R208, PT ;  /* 0x000000d00200720c */ /* 0x000fe20003fa6270 */
[C---:B------:R-:W-:Y:S01]  /*4280*/  VIADD R2, R3.reuse, 0x20 ;  /* 0x0000002003027836 */ /* 0x040fe20000000000 */
[----:B------:R-:W-:Y:S01]  /*4290*/  FSEL R56, R6, -INF , !P0 ;  /* 0xff80000006387808 */ /* 0x000fe20004000000 */
[----:B------:R-:W-:Y:S01]  /*42a0*/  VIADD R6, R3, 0x21 ;  /* 0x0000002103067836 */ /* 0x000fe20000000000 */
[----:B------:R-:W-:Y:S02]  /*42b0*/  FSEL R88, R13, -INF , !P2 ;  /* 0xff8000000d587808 */ /* 0x000fe40005000000 */
[----:B------:R-:W-:Y:S02]  /*42c0*/  ISETP.GT.AND P0, PT, R36, R8, PT ;  /* 0x000000082400720c */ /* 0x000fe40003f04270 */
[----:B------:R-:W-:Y:S02]  /*42d0*/  ISETP.GT.AND P2, PT, R223, R0, PT ;  /* 0x00000000df00720c */ /* 0x000fe40003f44270 */
[----:B------:R-:W-:-:S02]  /*42e0*/  FSEL R59, R11, -INF , !P5 ;  /* 0xff8000000b3b7808 */ /* 0x000fc40006800000 */
[----:B------:R-:W-:Y:S02]  /*42f0*/  FSEL R24, R91, -INF , !P0 ;  /* 0xff8000005b187808 */ /* 0x000fe40004000000 */
[----:B------:R-:W-:Y:S02]  /*4300*/  ISETP.GT.AND P5, PT, R34, R0, PT ;  /* 0x000000002200720c */ /* 0x000fe40003fa4270 */
[----:B------:R-:W-:Y:S02]  /*4310*/  FSEL R17, R44, -INF , !P2 ;  /* 0xff8000002c117808 */ /* 0x000fe40005000000 */
[----:B------:R-:W-:Y:S02]  /*4320*/  ISETP.GE.AND P0, PT, R5, R226, PT ;  /* 0x000000e20500720c */ /* 0x000fe40003f06270 */
[----:B------:R-:W-:Y:S02]  /*4330*/  FSEL R89, R12, -INF , !P4 ;  /* 0xff8000000c597808 */ /* 0x000fe40006000000 */
[----:B------:R-:W-:-:S02]  /*4340*/  ISETP.GT.AND P2, PT, R36, R0, PT ;  /* 0x000000002400720c */ /* 0x000fc40003f44270 */
[----:B------:R-:W-:Y:S02]  /*4350*/  ISETP.GT.AND P4, PT, R35, R0, PT ;  /* 0x000000002300720c */ /* 0x000fe40003f84270 */
[----:B------:R-:W-:Y:S02]  /*4360*/  FSEL R54, R14, -INF , !P1 ;  /* 0xff8000000e367808 */ /* 0x000fe40004800000 */
[----:B------:R-:W-:Y:S02]  /*4370*/  FSEL R14, R46, -INF , !P5 ;  /* 0xff8000002e0e7808 */ /* 0x000fe40006800000 */
[----:B------:R-:W-:Y:S02]  /*4380*/  FSEL R31, R86, -INF , !P2 ;  /* 0xff800000561f7808 */ /* 0x000fe40005000000 */
[----:B------:R-:W-:Y:S02]  /*4390*/  FSEL R46, R18, -INF , !P0 ;  /* 0xff800000122e7808 */ /* 0x000fe40004000000 */
[----:B------:R-:W-:-:S02]  /*43a0*/  FSEL R13, R84, -INF , !P4 ;  /* 0xff800000540d7808 */ /* 0x000fc40006000000 */
[----:B------:R-:W-:Y:S02]  /*43b0*/  ISETP.GE.AND P2, PT, R5, R209, PT ;  /* 0x000000d10500720c */ /* 0x000fe40003f46270 */
[----:B------:R-:W-:Y:S02]  /*43c0*/  ISETP.GE.AND P0, PT, R4, R225, PT ;  /* 0x000000e10400720c */ /* 0x000fe40003f06270 */
[----:B------:R-:W-:Y:S02]  /*43d0*/  ISETP.GT.AND P4, PT, R34, R7, PT ;  /* 0x000000072200720c */ /* 0x000fe40003f84270 */
[----:B------:R-:W-:Y:S02]  /*43e0*/  FSEL R84, R15, -INF , !P2 ;  /* 0xff8000000f547808 */ /* 0x000fe40005000000 */
[----:B------:R-:W-:Y:S02]  /*43f0*/  FSEL R99, R22, -INF , !P0 ;  /* 0xff80000016637808 */ /* 0x000fe40004000000 */
[----:B------:R-:W-:-:S02]  /*4400*/  FSEL R28, R47, -INF , !P4 ;  /* 0xff8000002f1c7808 */ /* 0x000fc40006000000 */
[----:B------:R-:W-:Y:S02]  /*4410*/  FSEL R86, R10, -INF , !P3 ;  /* 0xff8000000a567808 */ /* 0x000fe40005800000 */
[----:B------:R-:W-:Y:S02]  /*4420*/  ISETP.GT.AND P2, PT, R36, R7, PT ;  /* 0x000000072400720c */ /* 0x000fe40003f44270 */
[----:B------:R-:W-:Y:S02]  /*4430*/  ISETP.GT.AND P0, PT, R223, R2, PT ;  /* 0x00000002df00720c */ /* 0x000fe40003f04270 */
[----:B------:R-:W-:Y:S02]  /*4440*/  ISETP.GE.AND P1, PT, R5, R225, PT ;  /* 0x000000e10500720c */ /* 0x000fe40003f26270 */
[C---:B------:R-:W-:Y:S02]  /*4450*/  ISETP.GE.AND P3, PT, R4.reuse, R226, PT ;  /* 0x000000e20400720c */ /* 0x040fe40003f66270 */
[----:B------:R-:W-:-:S02]  /*4460*/  ISETP.GE.AND P4, PT, R4, R209, PT ;  /* 0x000000d10400720c */ /* 0x000fc40003f86270 */
[----:B------:R-:W-:Y:S02]  /*4470*/  ISETP.GT.AND P5, PT, R223, R7, PT ;  /* 0x00000007df00720c */ /* 0x000fe40003fa4270 */
[----:B------:R-:W-:Y:S02]  /*4480*/  FSEL R9, R87, -INF , !P2 ;  /* 0xff80000057097808 */ /* 0x000fe40005000000 */
[----:B------:R-:W-:Y:S02]  /*4490*/  FSEL R12, R48, -INF , !P0 ;  /* 0xff800000300c7808 */ /* 0x000fe40004000000 */
[----:B------:R-:W-:Y:S02]  /*44a0*/  FSEL R47, R16, -INF , !P1 ;  /* 0xff800000102f7808 */ /* 0x000fe40004800000 */
[----:B------:R-:W-:Y:S02]  /*44b0*/  FSEL R87, R23, -INF , !P3 ;  /* 0xff80000017577808 */ /* 0x000fe40005800000 */
[----:B------:R-:W-:-:S02]  /*44c0*/  FSEL R105, R21, -INF , !P4 ;  /* 0xff80000015697808 */ /* 0x000fc40006000000 */
[-C--:B------:R-:W-:Y:S02]  /*44d0*/  ISETP.GT.AND P0, PT, R36, R2.reuse, PT ;  /* 0x000000022400720c */ /* 0x080fe40003f04270 */
[C---:B------:R-:W-:Y:S02]  /*44e0*/  ISETP.GT.AND P1, PT, R35.reuse, R7, PT ;  /* 0x000000072300720c */ /* 0x040fe40003f24270 */
[----:B------:R-:W-:Y:S02]  /*44f0*/  ISETP.GE.AND P3, PT, R8, R225, PT ;  /* 0x000000e10800720c */ /* 0x000fe40003f66270 */
[----:B------:R-:W-:Y:S02]  /*4500*/  ISETP.GT.AND P4, PT, R35, R2, PT ;  /* 0x000000022300720c */ /* 0x000fe40003f84270 */
[----:B------:R-:W-:Y:S02]  /*4510*/  FSEL R33, R45, -INF , !P5 ;  /* 0xff8000002d217808 */ /* 0x000fe40006800000 */
[----:B------:R-:W-:-:S02]  /*4520*/  ISETP.GE.AND P5, PT, R5, R208, PT ;  /* 0x000000d00500720c */ /* 0x000fc40003fa6270 */
[----:B------:R-:W-:Y:S02]  /*4530*/  FSEL R30, R82, -INF , !P0 ;  /* 0xff800000521e7808 */ /* 0x000fe40004000000 */
[----:B------:R-:W-:Y:S02]  /*4540*/  FSEL R5, R85, -INF , !P1 ;  /* 0xff80000055057808 */ /* 0x000fe40004800000 */
[----:B------:R-:W-:Y:S02]  /*4550*/  FSEL R10, R80, -INF , !P4 ;  /* 0xff800000500a7808 */ /* 0x000fe40006000000 */
[----:B------:R-:W-:Y:S02]  /*4560*/  ISETP.GE.AND P0, PT, R8, R209, PT ;  /* 0x000000d10800720c */ /* 0x000fe40003f06270 */
[----:B------:R-:W-:Y:S02]  /*4570*/  FSEL R82, R26, -INF , !P3 ;  /* 0xff8000001a527808 */ /* 0x000fe40005800000 */
[----:B------:R-:W-:Y:S01]  /*4580*/  ISETP.GE.AND P1, PT, R4, R208, PT ;  /* 0x000000d00400720c */ /* 0x000fe20003f26270 */
[----:B------:R-:W-:Y:S01]  /*4590*/  VIADD R4, R3, 0x31 ;  /* 0x0000003103047836 */ /* 0x000fe20000000000 */
[----:B------:R-:W-:-:S02]  /*45a0*/  ISETP.GE.AND P2, PT, R8, R226, PT ;  /* 0x000000e20800720c */ /* 0x000fc40003f46270 */
[-C--:B------:R-:W-:Y:S02]  /*45b0*/  ISETP.GT.AND P4, PT, R34, R6.reuse, PT ;  /* 0x000000062200720c */ /* 0x080fe40003f84270 */
[----:B------:R-:W-:Y:S02]  /*45c0*/  ISETP.GT.AND P3, PT, R35, R6, PT ;  /* 0x000000062300720c */ /* 0x000fe40003f64270 */
[----:B------:R-:W-:Y:S02]  /*45d0*/  FSEL R104, R19, -INF , !P0 ;  /* 0xff80000013687808 */ /* 0x000fe40004000000 */
[----:B------:R-:W-:Y:S02]  /*45e0*/  FSEL R85, R20, -INF , !P5 ;  /* 0xff80000014557808 */ /* 0x000fe40006800000 */
[----:B------:R-:W-:Y:S02]  /*45f0*/  FSEL R27, R51, -INF , !P4 ;  /* 0xff800000331b7808 */ /* 0x000fe40006000000 */
[----:B------:R-:W-:-:S02]  /*4600*/  FSEL R107, R25, -INF , !P1 ;  /* 0xff800000196b7808 */ /* 0x000fc40004800000 */
[----:B------:R-:W-:Y:S02]  /*4610*/  FSEL R80, R29, -INF , !P2 ;  /* 0xff8000001d507808 */ /* 0x000fe40005000000 */
[----:B------:R-:W-:Y:S02]  /*4620*/  FSEL R19, R81, -INF , !P3 ;  /* 0xff80000051137808 */ /* 0x000fe40005800000 */
[----:B------:R-:W-:Y:S02]  /*4630*/  ISETP.GT.AND P5, PT, R34, R2, PT ;  /* 0x000000022200720c */ /* 0x000fe40003fa4270 */
[C---:B------:R-:W-:Y:S02]  /*4640*/  ISETP.GE.AND P1, PT, R0.reuse, R226, PT ;  /* 0x000000e20000720c */ /* 0x040fe40003f26270 */
[C---:B------:R-:W-:Y:S02]  /*4650*/  ISETP.GE.AND P2, PT, R0.reuse, R225, PT ;  /* 0x000000e10000720c */ /* 0x040fe40003f46270 */
[----:B------:R-:W-:-:S02]  /*4660*/  ISETP.GE.AND P4, PT, R0, R209, PT ;  /* 0x000000d10000720c */ /* 0x000fc40003f86270 */
[----:B------:R-:W-:Y:S01]  /*4670*/  ISETP.GE.AND P3, PT, R0, R208, PT ;  /* 0x000000d00000720c */ /* 0x000fe20003f66270 */
[----:B------:R-:W-:Y:S01]  /*4680*/  VIADD R0, R3, 0x28 ;  /* 0x0000002803007836 */ /* 0x000fe20000000000 */
[----:B------:R-:W-:Y:S02]  /*4690*/  FSEL R11, R50, -INF , !P5 ;  /* 0xff800000320b7808 */ /* 0x000fe40006800000 */
[C---:B------:R-:W-:Y:S02]  /*46a0*/  ISETP.GT.AND P5, PT, R223.reuse, R6, PT ;  /* 0x00000006df00720c */ /* 0x040fe40003fa4270 */
[----:B------:R-:W-:Y:S02]  /*46b0*/  FSEL R109, R14, -INF , !P2 ;  /* 0xff8000000e6d7808 */ /* 0x000fe40005000000 */
[----:B------:R-:W-:Y:S02]  /*46c0*/  ISETP.GT.AND P2, PT, R223, R0, PT ;  /* 0x00000000df00720c */ /* 0x000fe40003f44270 */
[----:B------:R-:W-:-:S02]  /*46d0*/  FSEL R32, R49, -INF , !P5 ;  /* 0xff80000031207808 */ /* 0x000fc40006800000 */
[----:B------:R-:W-:Y:S01]  /*46e0*/  ISETP.GE.AND P5, PT, R8, R208, PT ;  /* 0x000000d00800720c */ /* 0x000fe20003fa6270 */
[----:B------:R-:W-:Y:S01]  /*46f0*/  VIADD R8, R3, 0x29 ;  /* 0x0000002903087836 */ /* 0x000fe20000000000 */
[----:B------:R-:W-:Y:S02]  /*4700*/  FSEL R21, R40, -INF , !P2 ;  /* 0xff80000028157808 */ /* 0x000fe40005000000 */
[C---:B------:R-:W-:Y:S02]  /*4710*/  ISETP.GT.AND P0, PT, R36.reuse, R6, PT ;  /* 0x000000062400720c */ /* 0x040fe40003f04270 */
[----:B------:R-:W-:Y:S02]  /*4720*/  ISETP.GT.AND P2, PT, R36, R0, PT ;  /* 0x000000002400720c */ /* 0x000fe40003f44270 */
[----:B------:R-:W-:Y:S02]  /*4730*/  FSEL R81, R24, -INF , !P5 ;  /* 0xff80000018517808 */ /* 0x000fe40006800000 */
[----:B------:R-:W-:-:S02]  /*4740*/  FSEL R111, R13, -INF , !P4 ;  /* 0xff8000000d6f7808 */ /* 0x000fc40006000000 */
[----:B------:R-:W-:Y:S02]  /*4750*/  FSEL R26, R83, -INF , !P0 ;  /* 0xff800000531a7808 */ /* 0x000fe40004000000 */
[----:B------:R-:W-:Y:S02]  /*4760*/  ISETP.GT.AND P4, PT, R35, R0, PT ;  /* 0x000000002300720c */ /* 0x000fe40003f84270 */
[----:B------:R-:W-:Y:S02]  /*4770*/  FSEL R24, R78, -INF , !P2 ;  /* 0xff8000004e187808 */ /* 0x000fe40005000000 */
[C---:B------:R-:W-:Y:S02]  /*4780*/  ISETP.GE.AND P0, PT, R7.reuse, R226, PT ;  /* 0x000000e20700720c */ /* 0x040fe40003f06270 */
[----:B------:R-:W-:Y:S02]  /*4790*/  ISETP.GE.AND P2, PT, R7, R209, PT ;  /* 0x000000d10700720c */ /* 0x000fe40003f46270 */
[----:B------:R-:W-:-:S02]  /*47a0*/  ISETP.GT.AND P5, PT, R34, R0, PT ;  /* 0x000000002200720c */ /* 0x000fc40003fa4270 */
[----:B------:R-:W-:Y:S02]  /*47b0*/  FSEL R14, R76, -INF , !P4 ;  /* 0xff8000004c0e7808 */ /* 0x000fe40006000000 */
[----:B------:R-:W-:Y:S02]  /*47c0*/  ISETP.GT.AND P4, PT, R34, R8, PT ;  /* 0x000000082200720c */ /* 0x000fe40003f84270 */
[----:B------:R-:W-:Y:S02]  /*47d0*/  FSEL R83, R33, -INF , !P0 ;  /* 0xff80000021537808 */ /* 0x000fe40004000000 */
[----:B------:R-:W-:Y:S01]  /*47e0*/  FSEL R110, R5, -INF , !P2 ;  /* 0xff800000056e7808 */ /* 0x000fe20005000000 */
[----:B------:R-:W-:Y:S01]  /*47f0*/  VIADD R5, R3, 0x30 ;  /* 0x0000003003057836 */ /* 0x000fe20000000000 */
[----:B------:R-:W-:Y:S02]  /*4800*/  ISETP.GE.AND P0, PT, R2, R225, PT ;  /* 0x000000e10200720c */ /* 0x000fe40003f06270 */
[----:B------:R-:W-:-:S02]  /*4810*/  FSEL R20, R42, -INF , !P5 ;  /* 0xff8000002a147808 */ /* 0x000fc40006800000 */
[----:B------:R-:W-:Y:S02]  /*4820*/  ISETP.GT.AND P5, PT, R223, R8, PT ;  /* 0x00000008df00720c */ /* 0x000fe40003fa4270 */
[----:B------:R-:W-:Y:S02]  /*4830*/  FSEL R23, R43, -INF , !P4 ;  /* 0xff8000002b177808 */ /* 0x000fe40006000000 */
[----:B------:R-:W-:Y:S02]  /*4840*/  FSEL R106, R17, -INF , !P1 ;  /* 0xff800000116a7808 */ /* 0x000fe40004800000 */
[----:B------:R-:W-:Y:S02]  /*4850*/  ISETP.GE.AND P4, PT, R2, R209, PT ;  /* 0x000000d10200720c */ /* 0x000fe40003f86270 */
[----:B------:R-:W-:Y:S02]  /*4860*/  FSEL R136, R11, -INF , !P0 ;  /* 0xff8000000b887808 */ /* 0x000fe40004000000 */
[----:B------:R-:W-:-:S02]  /*4870*/  ISETP.GE.AND P1, PT, R7, R225, PT ;  /* 0x000000e10700720c */ /* 0x000fc40003f26270 */
[----:B------:R-:W-:Y:S02]  /*4880*/  ISETP.GT.AND P0, PT, R223, R5, PT ;  /* 0x00000005df00720c */ /* 0x000fe40003f04270 */
[----:B------:R-:W-:Y:S02]  /*4890*/  FSEL R25, R41, -INF , !P5 ;  /* 0xff80000029197808 */ /* 0x000fe40006800000 */
[----:B------:R-:W-:Y:S02]  /*48a0*/  ISETP.GT.AND P2, PT, R36, R8, PT ;  /* 0x000000082400720c */ /* 0x000fe40003f44270 */
[----:B------:R-:W-:Y:S02]  /*48b0*/  ISETP.GE.AND P5, PT, R7, R208, PT ;  /* 0x000000d00700720c */ /* 0x000fe40003fa6270 */
[----:B------:R-:W-:Y:S02]  /*48c0*/  FSEL R148, R10, -INF , !P4 ;  /* 0xff8000000a947808 */ /* 0x000fe40006000000 */
[----:B------:R-:W-:-:S02]  /*48d0*/  FSEL R108, R28, -INF , !P1 ;  /* 0xff8000001c6c7808 */ /* 0x000fc40004800000 */
[CC--:B------:R-:W-:Y:S02]  /*48e0*/  ISETP.GT.AND P4, PT, R35.reuse, R5.reuse, PT ;  /* 0x000000052300720c */ /* 0x0c0fe40003f84270 */
[----:B------:R-:W-:Y:S02]  /*48f0*/  FSEL R15, R100, -INF , !P0 ;  /* 0xff800000640f7808 */ /* 0x000fe40004000000 */
[----:B------:R-:W-:Y:S02]  /*4900*/  ISETP.GT.AND P1, PT, R35, R8, PT ;  /* 0x000000082300720c */ /* 0x000fe40003f24270 */
[----:B------:R-:W-:Y:S02]  /*4910*/  FSEL R18, R79, -INF , !P2 ;  /* 0xff8000004f127808 */ /* 0x000fe40005000000 */
[----:B------:R-:W-:Y:S02]  /*4920*/  ISETP.GT.AND P0, PT, R36, R5, PT ;  /* 0x000000052400720c */ /* 0x000fe40003f04270 */
[----:B------:R-:W-:-:S02]  /*4930*/  FSEL R112, R9, -INF , !P5 ;  /* 0xff80000009707808 */ /* 0x000fc40006800000 */
[-C--:B------:R-:W-:Y:S02]  /*4940*/  ISETP.GE.AND P2, PT, R6, R226.reuse, PT ;  /* 0x000000e20600720c */ /* 0x080fe40003f46270 */
[----:B------:R-:W-:Y:S02]  /*4950*/  FSEL R114, R31, -INF , !P3 ;  /* 0xff8000001f727808 */ /* 0x000fe40005800000 */
[----:B------:R-:W-:Y:S02]  /*4960*/  ISETP.GT.AND P5, PT, R34, R5, PT ;  /* 0x000000052200720c */ /* 0x000fe40003fa4270 */
[----:B------:R-:W-:Y:S02]  /*4970*/  ISETP.GE.AND P3, PT, R2, R226, PT ;  /* 0x000000e20200720c */ /* 0x000fe40003f66270 */
[----:B------:R-:W-:Y:S02]  /*4980*/  FSEL R10, R72, -INF , !P4 ;  /* 0xff800000480a7808 */ /* 0x000fe40006000000 */
[----:B------:R-:W-:-:S02]  /*4990*/  FSEL R22, R77, -INF , !P1 ;  /* 0xff8000004d167808 */ /* 0x000fc40004800000 */
[----:B------:R-:W-:Y:S02]  /*49a0*/  ISETP.GT.AND P4, PT, R34, R4, PT ;  /* 0x000000042200720c */ /* 0x000fe40003f84270 */
[----:B------:R-:W-:Y:S02]  /*49b0*/  FSEL R16, R74, -INF , !P0 ;  /* 0xff8000004a107808 */ /* 0x000fe40004000000 */
[----:B------:R-:W-:Y:S01]  /*49c0*/  ISETP.GE.AND P1, PT, R2, R208, PT ;  /* 0x000000d00200720c */ /* 0x000fe20003f26270 */
[----:B------:R-:W-:Y:S01]  /*49d0*/  VIADD R2, R3, 0x38 ;  /* 0x0000003803027836 */ /* 0x000fe20000000000 */
[----:B------:R-:W-:Y:S02]  /*49e0*/  ISETP.GE.AND P0, PT, R6, R209, PT ;  /* 0x000000d10600720c */ /* 0x000fe40003f06270 */
[----:B------:R-:W-:Y:S02]  /*49f0*/  FSEL R121, R32, -INF , !P2 ;  /* 0xff80000020797808 */ /* 0x000fe40005000000 */
[----:B------:R-:W-:-:S02]  /*4a00*/  FSEL R13, R102, -INF , !P5 ;  /* 0xff800000660d7808 */ /* 0x000fc40006800000 */
[----:B------:R-:W-:Y:S02]  /*4a10*/  ISETP.GE.AND P2, PT, R0, R225, PT ;  /* 0x000000e10000720c */ /* 0x000fe40003f46270 */
[----:B------:R-:W-:Y:S02]  /*4a20*/  FSEL R124, R12, -INF , !P3 ;  /* 0xff8000000c7c7808 */ /* 0x000fe40005800000 */
[-C--:B------:R-:W-:Y:S02]  /*4a30*/  ISETP.GT.AND P5, PT, R223, R4.reuse, PT ;  /* 0x00000004df00720c */ /* 0x080fe40003fa4270 */
[----:B------:R-:W-:Y:S02]  /*4a40*/  FSEL R12, R103, -INF , !P4 ;  /* 0xff800000670c7808 */ /* 0x000fe40006000000 */
[----:B------:R-:W-:Y:S02]  /*4a50*/  ISETP.GT.AND P4, PT, R35, R4, PT ;  /* 0x000000042300720c */ /* 0x000fe40003f84270 */
[----:B------:R-:W-:-:S02]  /*4a60*/  FSEL R144, R19, -INF , !P0 ;  /* 0xff80000013907808 */ /* 0x000fc40004000000 */
[----:B------:R-:W-:Y:S02]  /*4a70*/  ISETP.GE.AND P0, PT, R0, R209, PT ;  /* 0x000000d10000720c */ /* 0x000fe40003f06270 */
[----:B------:R-:W-:Y:S02]  /*4a80*/  FSEL R129, R20, -INF , !P2 ;  /* 0xff80000014817808 */ /* 0x000fe40005000000 */
[----:B------:R-:W-:Y:S02]  /*4a90*/  FSEL R17, R101, -INF , !P5 ;  /* 0xff80000065117808 */ /* 0x000fe40006800000 */
[----:B------:R-:W-:Y:S02]  /*4aa0*/  ISETP.GT.AND P2, PT, R223, R2, PT ;  /* 0x00000002df00720c */ /* 0x000fe40003f44270 */
[C---:B------:R-:W-:Y:S02]  /*4ab0*/  ISETP.GE.AND P5, PT, R6.reuse, R208, PT ;  /* 0x000000d00600720c */ /* 0x040fe40003fa6270 */
[----:B------:R-:W-:-:S02]  /*4ac0*/  ISETP.GE.AND P3, PT, R6, R225, PT ;  /* 0x000000e10600720c */ /* 0x000fc40003f66270 */
[----:B------:R-:W-:Y:S02]  /*4ad0*/  FSEL R163, R30, -INF , !P1 ;  /* 0xff8000001ea37808 */ /* 0x000fe40004800000 */
[----:B------:R-:W-:Y:S02]  /*4ae0*/  FSEL R9, R73, -INF , !P4 ;  /* 0xff80000049097808 */ /* 0x000fe40006000000 */
[C---:B------:R-:W-:Y:S02]  /*4af0*/  ISETP.GE.AND P1, PT, R0.reuse, R226, PT ;  /* 0x000000e20000720c */ /* 0x040fe40003f26270 */
[----:B------:R-:W-:Y:S01]  /*4b00*/  ISETP.GE.AND P4, PT, R0, R208, PT ;  /* 0x000000d00000720c */ /* 0x000fe20003f86270 */
[----:B------:R-:W-:Y:S01]  /*4b10*/  VIADD R0, R3, 0x39 ;  /* 0x0000003903007836 */ /* 0x000fe20000000000 */
[----:B------:R-:W-:Y:S02]  /*4b20*/  FSEL R137, R14, -INF , !P0 ;  /* 0xff8000000e897808 */ /* 0x000fe40004000000 */
[----:B------:R-:W-:-:S02]  /*4b30*/  ISETP.GT.AND P0, PT, R34, R2, PT ;  /* 0x000000022200720c */ /* 0x000fc40003f04270 */
[----:B------:R-:W-:Y:S02]  /*4b40*/  FSEL R14, R60, -INF , !P2 ;  /* 0xff8000003c0e7808 */ /* 0x000fe40005000000 */
[----:B------:R-:W-:Y:S02]  /*4b50*/  FSEL R160, R26, -INF , !P5 ;  /* 0xff8000001aa07808 */ /* 0x000fe40006800000 */
[CC--:B------:R-:W-:Y:S02]  /*4b60*/  ISETP.GT.AND P2, PT, R36.reuse, R2.reuse, PT ;  /* 0x000000022400720c */ /* 0x0c0fe40003f44270 */
[----:B------:R-:W-:Y:S02]  /*4b70*/  FSEL R135, R27, -INF , !P3 ;  /* 0xff8000001b877808 */ /* 0x000fe40005800000 */
[----:B------:R-:W-:Y:S02]  /*4b80*/  ISETP.GT.AND P5, PT, R35, R2, PT ;  /* 0x000000022300720c */ /* 0x000fe40003fa4270 */
[----:B------:R-:W-:-:S02]  /*4b90*/  ISETP.GT.AND P3, PT, R36, R4, PT ;  /* 0x000000042400720c */ /* 0x000fc40003f64270 */
[----:B------:R-:W-:Y:S02]  /*4ba0*/  FSEL R11, R62, -INF , !P0 ;  /* 0xff8000003e0b7808 */ /* 0x000fe40004000000 */
[----:B------:R-:W-:Y:S02]  /*4bb0*/  ISETP.GT.AND P0, PT, R223, R0, PT ;  /* 0x00000000df00720c */ /* 0x000fe40003f04270 */
[----:B------:R-:W-:Y:S02]  /*4bc0*/  FSEL R31, R70, -INF , !P2 ;  /* 0xff800000461f7808 */ /* 0x000fe40005000000 */
[----:B------:R-:W-:Y:S02]  /*4bd0*/  FSEL R7, R68, -INF , !P5 ;  /* 0xff80000044077808 */ /* 0x000fe40006800000 */
[----:B------:R-:W-:Y:S02]  /*4be0*/  ISETP.GE.AND P2, PT, R8, R209, PT ;  /* 0x000000d10800720c */ /* 0x000fe40003f46270 */
[----:B------:R-:W-:-:S02]  /*4bf0*/  FSEL R6, R75, -INF , !P3 ;  /* 0xff8000004b067808 */ /* 0x000fc40005800000 */
[----:B------:R-:W-:Y:S02]  /*4c00*/  ISETP.GT.AND P5, PT, R34, R0, PT ;  /* 0x000000002200720c */ /* 0x000fe40003fa4270 */
[C---:B------:R-:W-:Y:S02]  /*4c10*/  ISETP.GE.AND P3, PT, R8.reuse, R226, PT ;  /* 0x000000e20800720c */ /* 0x040fe40003f66270 */
[----:B------:R-:W-:Y:S02]  /*4c20*/  FSEL R123, R21, -INF , !P1 ;  /* 0xff800000157b7808 */ /* 0x000fe40004800000 */
[----:B------:R-:W-:Y:S02]  /*4c30*/  FSEL R42, R61, -INF , !P0 ;  /* 0xff8000003d2a7808 */ /* 0x000fe40004000000 */
[C---:B------:R-:W-:Y:S02]  /*4c40*/  ISETP.GE.AND P1, PT, R8.reuse, R225, PT ;  /* 0x000000e10800720c */ /* 0x040fe40003f26270 */
[----:B------:R-:W-:-:S02]  /*4c50*/  ISETP.GE.AND P0, PT, R8, R208, PT ;  /* 0x000000d00800720c */ /* 0x000fc40003f06270 */
[----:B------:R-:W-:Y:S02]  /*4c60*/  FSEL R127, R22, -INF , !P2 ;  /* 0xff800000167f7808 */ /* 0x000fe40005000000 */
[----:B------:R-:W-:Y:S02]  /*4c70*/  FSEL R30, R63, -INF , !P5 ;  /* 0xff8000003f1e7808 */ /* 0x000fe40006800000 */
[-C--:B------:R-:W-:Y:S02]  /*4c80*/  ISETP.GT.AND P2, PT, R35, R0.reuse, PT ;  /* 0x000000002300720c */ /* 0x080fe40003f44270 */
[----:B------:R-:W-:Y:S02]  /*4c90*/  FSEL R118, R25, -INF , !P3 ;  /* 0xff80000019767808 */ /* 0x000fe40005800000 */
[----:B------:R-:W-:Y:S02]  /*4ca0*/  ISETP.GT.AND P5, PT, R36, R0, PT ;  /* 0x000000002400720c */ /* 0x000fe40003fa4270 */
[----:B------:R-:W-:-:S02]  /*4cb0*/  ISETP.GE.AND P3, PT, R5, R226, PT ;  /* 0x000000e20500720c */ /* 0x000fc40003f66270 */
[----:B------:R-:W-:Y:S02]  /*4cc0*/  FSEL R156, R24, -INF , !P4 ;  /* 0xff800000189c7808 */ /* 0x000fe40006000000 */
[----:B------:R-:W-:Y:S02]  /*4cd0*/  FSEL R126, R23, -INF , !P1 ;  /* 0xff800000177e7808 */ /* 0x000fe40004800000 */
[----:B------:R-:W-:Y:S02]  /*4ce0*/  FSEL R155, R18, -INF , !P0 ;  /* 0xff800000129b7808 */ /* 0x000fe40004000000 */
[----:B------:R-:W-:Y:S02]  /*4cf0*/  ISETP.GT.AND P4, PT, R223, R3, PT ;  /* 0x00000003df00720c */ /* 0x000fe40003f84270 */
[C---:B------:R-:W-:Y:S02]  /*4d00*/  ISETP.GE.AND P1, PT, R5.reuse, R225, PT ;  /* 0x000000e10500720c */ /* 0x040fe40003f26270 */
[----:B------:R-:W-:-:S02]  /*4d10*/  ISETP.GE.AND P0, PT, R5, R209, PT ;  /* 0x000000d10500720c */ /* 0x000fc40003f06270 */
[----:B------:R-:W-:Y:S02]  /*4d20*/  FSEL R25, R69, -INF , !P2 ;  /* 0xff80000045197808 */ /* 0x000fe40005000000 */
[----:B------:R-:W-:Y:S02]  /*4d30*/  ISETP.GE.AND P2, PT, R5, R208, PT ;  /* 0x000000d00500720c */ /* 0x000fe40003f46270 */
[----:B------:R-:W-:Y:S02]  /*4d40*/  FSEL R39, R71, -INF , !P5 ;  /* 0xff80000047277808 */ /* 0x000fe40006800000 */
[----:B------:R-:W-:Y:S02]  /*4d50*/  ISETP.GT.AND P5, PT, R34, R3, PT ;  /* 0x000000032200720c */ /* 0x000fe40003fa4270 */
[----:B------:R-:W-:Y:S02]  /*4d60*/  FSEL R115, R15, -INF , !P3 ;  /* 0xff8000000f737808 */ /* 0x000fe40005800000 */
[----:B------:R-:W-:-:S02]  /*4d70*/  ISETP.GE.AND P3, PT, R4, R226, PT ;  /* 0x000000e20400720c */ /* 0x000fc40003f66270 */
[----:B------:R-:W-:Y:S02]  /*4d80*/  FSEL R5, R64, -INF , !P4 ;  /* 0xff80000040057808 */ /* 0x000fe40006000000 */
[----:B------:R-:W-:Y:S02]  /*4d90*/  FSEL R120, R13, -INF , !P1 ;  /* 0xff8000000d787808 */ /* 0x000fe40004800000 */
[----:B------:R-:W-:Y:S02]  /*4da0*/  FSEL R122, R10, -INF , !P0 ;  /* 0xff8000000a7a7808 */ /* 0x000fe40004000000 */
[C---:B------:R-:W-:Y:S02]  /*4db0*/  ISETP.GE.AND P1, PT, R4.reuse, R225, PT ;  /* 0x000000e10400720c */ /* 0x040fe40003f26270 */
[C---:B------:R-:W-:Y:S02]  /*4dc0*/  ISETP.GE.AND P4, PT, R4.reuse, R209, PT ;  /* 0x000000d10400720c */ /* 0x040fe40003f86270 */
[----:B------:R-:W-:-:S02]  /*4dd0*/  ISETP.GE.AND P0, PT, R4, R208, PT ;  /* 0x000000d00400720c */ /* 0x000fc40003f06270 */
[----:B------:R-:W-:Y:S02]  /*4de0*/  FSEL R134, R16, -INF , !P2 ;  /* 0xff80000010867808 */ /* 0x000fe40005000000 */
        /* <DEDUP_REMOVED lines=8> */
[----:B------:R-:W-:Y:S02]  /*4e70*/  FSEL R37, R4, -INF , !P2 ;  /* 0xff80000004257808 */ /* 0x000fe40005000000 */
[----:B------:R-:W-:Y:S02]  /*4e80*/  ISETP.GE.AND P1, PT, R3, R209, PT ;  /* 0x000000d10300720c */ /* 0x000fe40003f26270 */
[----:B------:R-:W-:-:S02]  /*4e90*/  ISETP.GT.AND P4, PT, R36, R3, PT ;  /* 0x000000032400720c */ /* 0x000fc40003f84270 */
[C---:B------:R-:W-:Y:S02]  /*4ea0*/  ISETP.GE.AND P0, PT, R3.reuse, R226, PT ;  /* 0x000000e20300720c */ /* 0x040fe40003f06270 */
[----:B------:R-:W-:Y:S02]  /*4eb0*/  ISETP.GE.AND P2, PT, R3, R208, PT ;  /* 0x000000d00300720c */ /* 0x000fe40003f46270 */
[----:B------:R-:W-:Y:S02]  /*4ec0*/  FSEL R3, R96, -INF , !P3 ;  /* 0xff80000060037808 */ /* 0x000fe40005800000 */
[----:B------:R-:W-:Y:S02]  /*4ed0*/  FSEL R139, R14, -INF , !P5 ;  /* 0xff8000000e8b7808 */ /* 0x000fe40006800000 */
[C---:B------:R-:W-:Y:S02]  /*4ee0*/  ISETP.GE.AND P5, PT, R2.reuse, R225, PT ;  /* 0x000000e10200720c */ /* 0x040fe40003fa6270 */
[----:B------:R-:W-:-:S02]  /*4ef0*/  ISETP.GE.AND P3, PT, R2, R209, PT ;  /* 0x000000d10200720c */ /* 0x000fc40003f66270 */
[----:B------:R-:W-:Y:S01]  /*4f00*/  FSEL R55, R3, -INF , !P1 ;  /* 0xff80000003377808 */ /* 0x000fe20004800000 */
[----:B------:R-:W-:Y:S01]  /*4f10*/  VIADD R3, R157, 0x4 ;  /* 0x000000049d037836 */ /* 0x000fe20000000000 */
[----:B------:R-:W-:Y:S02]  /*4f20*/  FSEL R24, R98, -INF , !P4 ;  /* 0xff80000062187808 */ /* 0x000fe40006000000 */
[----:B------:R-:W-:Y:S01]  /*4f30*/  FSEL R98, R11, -INF , !P5 ;  /* 0xff8000000b627808 */ /* 0x000fe20006800000 */
[----:B------:R-:W-:Y:S01]  /*4f40*/  IMAD.WIDE.U32 R164, R3, -0x326172a9, RZ ;  /* 0xcd9e8d5703a47825 */ /* 0x000fe200078e00ff */
[----:B------:R-:W-:Y:S02]  /*4f50*/  FSEL R116, R7, -INF , !P3 ;  /* 0xff80000007747808 */ /* 0x000fe40005800000 */
[----:B------:R-:W-:Y:S02]  /*4f60*/  FSEL R38, R5, -INF , !P0 ;  /* 0xff80000005267808 */ /* 0x000fe40004000000 */
[C---:B------:R-:W-:Y:S01]  /*4f70*/  ISETP.GE.AND P5, PT, R0.reuse, R226, PT ;  /* 0x000000e20000720c */ /* 0x040fe20003fa6270 */
[----:B------:R-:W-:Y:S01]  /*4f80*/  STL.64 [R1+0xc8], R164 ;  /* 0x0000c8a401007387 */ /* 0x000fe20000100a00 */
[----:B------:R-:W-:-:S02]  /*4f90*/  ISETP.GE.AND P4, PT, R0, R225, PT ;  /* 0x000000e10000720c */ /* 0x000fc40003f86270 */
[C---:B------:R-:W-:Y:S01]  /*4fa0*/  ISETP.GE.AND P3, PT, R0.reuse, R209, PT ;  /* 0x000000d10000720c */ /* 0x040fe20003f66270 */
[----:B------:R2:W-:Y:S01]  /*4fb0*/  STL.64 [R1+0x160], R168 ;  /* 0x000160a801007387 */ /* 0x0005e20000100a00 */
[-C--:B------:R-:W-:Y:S01]  /*4fc0*/  ISETP.GE.AND P0, PT, R0, R208.reuse, PT ;  /* 0x000000d00000720c */ /* 0x080fe20003f06270 */
[----:B------:R-:W-:Y:S01]  /*4fd0*/  IMAD.U32 R0, RZ, RZ, UR6 ;  /* 0x00000006ff007e24 */ /* 0x000fe2000f8e00ff */
[----:B------:R-:W-:Y:S01]  /*4fe0*/  ISETP.GE.AND P1, PT, R2, R208, PT ;  /* 0x000000d00200720c */ /* 0x000fe20003f26270 */
[----:B------:R-:W-:Y:S01]  /*4ff0*/  IMAD.U32 R2, RZ, RZ, UR12 ;  /* 0x0000000cff027e24 */ /* 0x000fe2000f8e00ff */
[----:B------:R-:W-:Y:S01]  /*5000*/  USHF.L.U32 UR6, UR27, 0x1, URZ ;  /* 0x000000011b067899 */ /* 0x000fe200080006ff */
[C---:B------:R-:W-:Y:S02]  /*5010*/  LOP3.LUT R4, R158.reuse, UR34, R167, 0x96, !PT ;  /* 0x000000229e047c12 */ /* 0x040fe4000f8e96a7 */
[----:B------:R-:W-:Y:S01]  /*5020*/  LOP3.LUT R3, R158, UR34, R165, 0x96, !PT ;  /* 0x000000229e037c12 */ /* 0x000fe2000f8e96a5 */
[----:B------:R-:W-:Y:S01]  /*5030*/  UIADD3 UR7, UPT, UPT, UR6, 0x1, URZ ;  /* 0x0000000106077890 */ /* 0x000fe2000fffe0ff */
[----:B------:R-:W-:Y:S01]  /*5040*/  LOP3.LUT R0, R2, 0xff0000, R0, 0xf8, !PT ;  /* 0x00ff000002007812 */ /* 0x000fe200078ef800 */
[----:B------:R-:W-:Y:S01]  /*5050*/  IMAD.U32 R2, RZ, RZ, UR6 ;  /* 0x00000006ff027e24 */ /* 0x000fe2000f8e00ff */
[----:B------:R-:W-:Y:S01]  /*5060*/  UIADD3 UR6, UPT, UPT, UR35, -0x4498517b, URZ ;  /* 0xbb67ae8523067890 */ /* 0x000fe2000fffe0ff */
[----:B------:R-:W-:Y:S01]  /*5070*/  IMAD.WIDE.U32 R150, R4, -0x2daee0ad, RZ ;  /* 0xd2511f5304967825 */ /* 0x000fe200078e00ff */
[----:B------:R-:W-:-:S02]  /*5080*/  FSEL R96, R30, -INF , !P4 ;  /* 0xff8000001e607808 */ /* 0x000fc40006000000 */
[----:B------:R-:W-:Y:S01]  /*5090*/  LOP3.LUT R2, R2, UR35, R169, 0x96, !PT ;  /* 0x0000002302027c12 */ /* 0x000fe2000f8e96a9 */
[----:B------:R-:W-:Y:S01]  /*50a0*/  IMAD.WIDE.U32 R146, R3, -0x2daee0ad, RZ ;  /* 0xd2511f5303927825 */ /* 0x000fe200078e00ff */
[----:B------:R-:W-:Y:S01]  /*50b0*/  LOP3.LUT R7, R168, UR6, R151, 0x96, !PT ;  /* 0x00000006a8077c12 */ /* 0x000fe2000f8e9697 */
[----:B------:R-:W-:Y:S01]  /*50c0*/  STL.64 [R1+0x170], R150 ;  /* 0x0001709601007387 */ /* 0x000fe20000100a00 */
[----:B------:R-:W-:Y:S01]  /*50d0*/  FSEL R90, R42, -INF , !P5 ;  /* 0xff8000002a5a7808 */ /* 0x000fe20006800000 */
[----:B------:R-:W-:Y:S01]  /*50e0*/  IMAD.U32 R3, RZ, RZ, UR7 ;  /* 0x00000007ff037e24 */ /* 0x000fe2000f8e00ff */
[----:B------:R-:W-:Y:S01]  /*50f0*/  LOP3.LUT R6, R168, UR6, R147, 0x96, !PT ;  /* 0x00000006a8067c12 */ /* 0x000fe2000f8e9693 */
[----:B------:R-:W-:Y:S01]  /*5100*/  IMAD.WIDE.U32 R4, R2, -0x326172a9, RZ ;  /* 0xcd9e8d5702047825 */ /* 0x000fe200078e00ff */
[----:B------:R-:W-:Y:S01]  /*5110*/  FSEL R97, R31, -INF , !P1 ;  /* 0xff8000001f617808 */ /* 0x000fe20004800000 */
[----:B------:R-:W-:Y:S01]  /*5120*/  STL.64 [R1+0x168], R146 ;  /* 0x0001689201007387 */ /* 0x000fe20000100a00 */
[----:B------:R-:W-:Y:S01]  /*5130*/  LOP3.LUT R2, R3, UR35, R169, 0x96, !PT ;  /* 0x0000002303027c12 */ /* 0x000fe2000f8e96a9 */
[----:B------:R-:W-:Y:S01]  /*5140*/  IMAD.WIDE.U32 R60, R7, -0x326172a9, RZ ;  /* 0xcd9e8d57073c7825 */ /* 0x000fe200078e00ff */
[--C-:B------:R-:W-:Y:S01]  /*5150*/  LOP3.LUT R10, R166, UR33, R5.reuse, 0x96, !PT ;  /* 0x00000021a60a7c12 */ /* 0x100fe2000f8e9605 */
[----:B------:R-:W4:Y:S01]  /*5160*/  LDCU.64 UR6, c[0x0][0x418] ;  /* 0x00008300ff0677ac */ /* 0x000f220008000a00 */
[----:B------:R-:W-:Y:S01]  /*5170*/  FSEL R91, R25, -INF , !P3 ;  /* 0xff800000195b7808 */ /* 0x000fe20005800000 */
[----:B------:R-:W-:Y:S01]  /*5180*/  IMAD.WIDE.U32 R44, R6, -0x326172a9, RZ ;  /* 0xcd9e8d57062c7825 */ /* 0x000fe200078e00ff */
[----:B------:R-:W-:Y:S01]  /*5190*/  LOP3.LUT R6, R164, UR33, R5, 0x96, !PT ;  /* 0x00000021a4067c12 */ /* 0x000fe2000f8e9605 */
[----:B------:R-:W-:Y:S01]  /*51a0*/  STL.64 [R1+0x130], R60 ;  /* 0x0001303c01007387 */ /* 0x000fe20000100a00 */
[----:B------:R-:W-:Y:S01]  /*51b0*/  LOP3.LUT R5, R4, UR32, R61, 0x96, !PT ;  /* 0x0000002004057c12 */ /* 0x000fe2000f8e963d */
[----:B------:R-:W-:Y:S01]  /*51c0*/  IMAD.WIDE.U32 R2, R2, -0x326172a9, RZ ;  /* 0xcd9e8d5702027825 */ /* 0x000fe200078e00ff */
[----:B------:R-:W-:Y:S01]  /*51d0*/  LOP3.LUT R12, R4, UR32, R45, 0x96, !PT ;  /* 0x00000020040c7c12 */ /* 0x000fe2000f8e962d */
[----:B------:R-:W-:Y:S01]  /*51e0*/  STL.64 [R1+0x138], R44 ;  /* 0x0001382c01007387 */ /* 0x000fe20000100a00 */
[----:B------:R-:W-:Y:S01]  /*51f0*/  FSEL R95, R39, -INF , !P0 ;  /* 0xff800000275f7808 */ /* 0x000fe20004000000 */
[----:B------:R-:W-:Y:S01]  /*5200*/  IMAD.WIDE.U32 R10, R10, -0x2daee0ad, RZ ;  /* 0xd2511f530a0a7825 */ /* 0x000fe200078e00ff */
[----:B------:R-:W-:-:S02]  /*5210*/  LOP3.LUT R8, R166, UR33, R3, 0x96, !PT ;  /* 0x00000021a6087c12 */ /* 0x000fc4000f8e9603 */
[----:B------:R-:W-:Y:S01]  /*5220*/  LOP3.LUT R13, R2, UR32, R61, 0x96, !PT ;  /* 0x00000020020d7c12 */ /* 0x000fe2000f8e963d */
[----:B------:R-:W-:Y:S01]  /*5230*/  IMAD.WIDE.U32 R4, R5, -0x2daee0ad, RZ ;  /* 0xd2511f5305047825 */ /* 0x000fe200078e00ff */
[----:B------:R-:W-:Y:S02]  /*5240*/  LOP3.LUT R15, R164, UR33, R3, 0x96, !PT ;  /* 0x00000021a40f7c12 */ /* 0x000fe4000f8e9603 */
[----:B------:R-:W-:Y:S01]  /*5250*/  LOP3.LUT R14, R2, UR32, R45, 0x96, !PT ;  /* 0x00000020020e7c12 */ /* 0x000fe2000f8e962d */
[----:B------:R-:W-:Y:S01]  /*5260*/  IMAD.WIDE.U32 R6, R6, -0x2daee0ad, RZ ;  /* 0xd2511f5306067825 */ /* 0x000fe200078e00ff */
[----:B------:R-:W-:Y:S02]  /*5270*/  LOP3.LUT R10, R10, UR25, R5, 0x96, !PT ;  /* 0x000000190a0a7c12 */ /* 0x000fe4000f8e9605 */
[----:B------:R-:W-:Y:S01]  /*5280*/  LOP3.LUT R11, R150, UR31, R11, 0x96, !PT ;  /* 0x0000001f960b7c12 */ /* 0x000fe2000f8e960b */
[----:B------:R-:W-:Y:S01]  /*5290*/  IMAD.WIDE.U32 R2, R12, -0x2daee0ad, RZ ;  /* 0xd2511f530c027825 */ /* 0x000fe200078e00ff */
[----:B------:R-:W-:-:S03]  /*52a0*/  LOP3.LUT R5, R146, UR31, R7, 0x96, !PT ;  /* 0x0000001f92057c12 */ /* 0x000fc6000f8e9607 */
[----:B------:R-:W-:Y:S01]  /*52b0*/  IMAD.WIDE.U32 R8, R8, -0x2daee0ad, RZ ;  /* 0xd2511f5308087825 */ /* 0x000fe200078e00ff */
[----:B------:R-:W-:Y:S02]  /*52c0*/  LOP3.LUT R18, R6, UR25, R3, 0x96, !PT ;  /* 0x0000001906127c12 */ /* 0x000fe4000f8e9603 */
[----:B------:R-:W-:Y:S01]  /*52d0*/  FMNMX3.FTZ R3, R37, R52, R88, !PT ;  /* 0x0000003425037276 */ /* 0x000fe20007810058 */
[----:B------:R-:W-:Y:S01]  /*52e0*/  IMAD.WIDE.U32 R32, R5, -0x326172a9, RZ ;  /* 0xcd9e8d5705207825 */ /* 0x000fe200078e00ff */
[----:B------:R-:W-:Y:S02]  /*52f0*/  LOP3.LUT R9, R150, UR31, R9, 0x96, !PT ;  /* 0x0000001f96097c12 */ /* 0x000fe4000f8e9609 */
[----:B------:R-:W-:Y:S01]  /*5300*/  FMNMX3.FTZ R3, R3, R47, R99, !PT ;  /* 0x0000002f03037276 */ /* 0x000fe20007810063 */
[----:B------:R-:W-:Y:S01]  /*5310*/  IMAD.WIDE.U32 R22, R13, -0x2daee0ad, RZ ;  /* 0xd2511f530d167825 */ /* 0x000fe200078e00ff */
[----:B------:R-:W-:Y:S02]  /*5320*/  LOP3.LUT R5, R44, UR30, R33, 0x96, !PT ;  /* 0x0000001e2c057c12 */ /* 0x000fe4000f8e9621 */
[----:B------:R-:W-:Y:S01]  /*5330*/  FMNMX3.FTZ R3, R3, R82, R109, !PT ;  /* 0x0000005203037276 */ /* 0x000fe2000781006d */
[----:B------:R-:W-:Y:S01]  /*5340*/  IMAD.WIDE.U32 R6, R15, -0x2daee0ad, RZ ;  /* 0xd2511f530f067825 */ /* 0x000fe200078e00ff */
[----:B------:R-:W-:-:S03]  /*5350*/  LOP3.LUT R8, R8, UR25, R23, 0x96, !PT ;  /* 0x0000001908087c12 */ /* 0x000fc6000f8e9617 */
[----:B------:R-:W-:Y:S01]  /*5360*/  IMAD.WIDE.U32 R20, R14, -0x2daee0ad, RZ ;  /* 0xd2511f530e147825 */ /* 0x000fe200078e00ff */
[----:B------:R-:W-:-:S03]  /*5370*/  LOP3.LUT R7, R146, UR31, R7, 0x96, !PT ;  /* 0x0000001f92077c12 */ /* 0x000fc6000f8e9607 */
[----:B------:R-:W-:Y:S01]  /*5380*/  IMAD.WIDE.U32 R12, R11, -0x326172a9, RZ ;  /* 0xcd9e8d570b0c7825 */ /* 0x000fe200078e00ff */
[----:B------:R-:W-:-:S03]  /*5390*/  LOP3.LUT R14, R6, UR25, R21, 0x96, !PT ;  /* 0x00000019060e7c12 */ /* 0x000fc6000f8e9615 */
[----:B------:R-:W-:Y:S01]  /*53a0*/  IMAD.WIDE.U32 R16, R5, -0x2daee0ad, RZ ;  /* 0xd2511f5305107825 */ /* 0x000fe200078e00ff */
[----:B------:R-:W-:Y:S02]  /*53b0*/  LOP3.LUT R6, R60, UR30, R13, 0x96, !PT ;  /* 0x0000001e3c067c12 */ /* 0x000fe4000f8e960d */
[----:B------:R-:W-:Y:S01]  /*53c0*/  FMNMX3.FTZ R5, R3, R108, R136, !PT ;  /* 0x0000006c03057276 */ /* 0x000fe20007810088 */
[----:B------:R-:W-:Y:S01]  /*53d0*/  IMAD.WIDE.U32 R26, R10, -0x326172a9, RZ ;  /* 0xcd9e8d570a1a7825 */ /* 0x000fe200078e00ff */
[----:B------:R-:W-:Y:S02]  /*53e0*/  FMNMX3.FTZ R3, R38, R53, R54, !PT ;  /* 0x0000003526037276 */ /* 0x000fe40007810036 */
[----:B------:R-:W-:Y:S01]  /*53f0*/  LOP3.LUT R23, R2, UR21, R17, 0x96, !PT ;  /* 0x0000001502177c12 */ /* 0x000fe2000f8e9611 */
[----:B------:R-:W-:Y:S01]  /*5400*/  IMAD.WIDE.U32 R10, R9, -0x326172a9, RZ ;  /* 0xcd9e8d57090a7825 */ /* 0x000fe200078e00ff */
[----:B------:R-:W-:Y:S02]  /*5410*/  FMNMX3.FTZ R3, R3, R46, R87, !PT ;  /* 0x0000002e03037276 */ /* 0x000fe40007810057 */
[----:B------:R-:W-:Y:S01]  /*5420*/  FMNMX3.FTZ R2, R5, R135, R129, !PT ;  /* 0x0000008705027276 */ /* 0x000fe20007810081 */
[----:B------:R-:W-:Y:S01]  /*5430*/  IMAD.WIDE.U32 R28, R8, -0x326172a9, RZ ;  /* 0xcd9e8d57081c7825 */ /* 0x000fe200078e00ff */
[----:B------:R-:W-:-:S02]  /*5440*/  LOP3.LUT R19, R60, UR30, R11, 0x96, !PT ;  /* 0x0000001e3c137c12 */ /* 0x000fc4000f8e960b */
[----:B------:R-:W-:Y:S01]  /*5450*/  LOP3.LUT R21, R12, UR23, R27, 0x96, !PT ;  /* 0x000000170c157c12 */ /* 0x000fe2000f8e961b */
[----:B------:R-:W-:Y:S01]  /*5460*/  IMAD.WIDE.U32 R40, R6, -0x2daee0ad, RZ ;  /* 0xd2511f5306287825 */ /* 0x000fe200078e00ff */
[----:B------:R-:W-:Y:S02]  /*5470*/  LOP3.LUT R11, R10, UR23, R29, 0x96, !PT ;  /* 0x000000170a0b7c12 */ /* 0x000fe4000f8e961d */
[----:B------:R-:W-:Y:S01]  /*5480*/  FSEL R29, R24, -INF , !P2 ;  /* 0xff800000181d7808 */ /* 0x000fe20005000000 */
[----:B------:R-:W-:Y:S01]  /*5490*/  IMAD.WIDE.U32 R12, R7, -0x326172a9, RZ ;  /* 0xcd9e8d57070c7825 */ /* 0x000fe200078e00ff */
[----:B------:R-:W-:Y:S02]  /*54a0*/  FMNMX3.FTZ R3, R3, R80, R106, !PT ;  /* 0x0000005003037276 */ /* 0x000fe4000781006a */
[----:B------:R-:W-:Y:S01]  /*54b0*/  LOP3.LUT R27, R4, UR21, R41, 0x96, !PT ;  /* 0x00000015041b7c12 */ /* 0x000fe2000f8e9629 */
[----:B------:R-:W-:Y:S01]  /*54c0*/  IMAD.WIDE.U32 R14, R14, -0x326172a9, RZ ;  /* 0xcd9e8d570e0e7825 */ /* 0x000fe200078e00ff */
[----:B------:R-:W-:-:S02]  /*54d0*/  FMNMX3.FTZ R5, R2, R126, R120, !PT ;  /* 0x0000007e02057276 */ /* 0x000fc40007810078 */
[----:B------:R-:W-:Y:S01]  /*54e0*/  FMNMX3.FTZ R4, R55, R56, R89, !PT ;  /* 0x0000003837047276 */ /* 0x000fe20007810059 */
[----:B------:R-:W-:Y:S01]  /*54f0*/  IMAD.WIDE.U32 R8, R18, -0x326172a9, RZ ;  /* 0xcd9e8d5712087825 */ /* 0x000fe200078e00ff */
[----:B------:R-:W-:Y:S02]  /*5500*/  FMNMX3.FTZ R2, R29, R59, R86, !PT ;  /* 0x0000003b1d027276 */ /* 0x000fe40007810056 */
[----:B------:R-:W-:Y:S01]  /*5510*/  FMNMX3.FTZ R3, R3, R83, R124, !PT ;  /* 0x0000005303037276 */ /* 0x000fe2000781007c */
[----:B------:R-:W-:Y:S01]  /*5520*/  IMAD.WIDE.U32 R18, R19, -0x2daee0ad, RZ ;  /* 0xd2511f5313127825 */ /* 0x000fe200078e00ff */
[----:B------:R-:W-:Y:S02]  /*5530*/  FMNMX3.FTZ R6, R5, R117, R98, !PT ;  /* 0x0000007505067276 */ /* 0x000fe40007810062 */
[----:B------:R-:W-:Y:S01]  /*5540*/  FMNMX3.FTZ R5, R4, R84, R105, !PT ;  /* 0x0000005404057276 */ /* 0x000fe20007810069 */
[----:B--2---:R-:W-:Y:S01]  /*5550*/  IMAD.WIDE.U32 R168, R11, -0x2daee0ad, RZ ;  /* 0xd2511f530ba87825 */ /* 0x004fe200078e00ff */
[----:B------:R-:W-:-:S02]  /*5560*/  FMNMX3.FTZ R2, R2, R85, R107, !PT ;  /* 0x0000005502027276 */ /* 0x000fc4000781006b */
[----:B------:R-:W-:Y:S02]  /*5570*/  FMNMX3.FTZ R4, R3, R121, R123, !PT ;  /* 0x0000007903047276 */ /* 0x000fe4000781007b */
[----:B------:R-:W-:Y:S02]  /*5580*/  FMNMX.FTZ R100, R96, R6, !PT ;  /* 0x0000000660647209 */ /* 0x000fe40007810000 */
[----:B------:R-:W-:Y:S02]  /*5590*/  FMNMX3.FTZ R3, R5, R104, R111, !PT ;  /* 0x0000006805037276 */ /* 0x000fe4000781006f */
[----:B------:R-:W-:Y:S01]  /*55a0*/  FMNMX3.FTZ R2, R2, R81, R114, !PT ;  /* 0x0000005102027276 */ /* 0x000fe20007810072 */
[----:B------:R-:W2:Y:S01]  /*55b0*/  SHFL.BFLY PT, R5, R100, 0x2, 0x1f ;  /* 0x0c401f0064057f89 */ /* 0x000ea200000e0000 */
[----:B------:R-:W-:Y:S02]  /*55c0*/  FMNMX3.FTZ R4, R4, R118, R115, !PT ;  /* 0x0000007604047276 */ /* 0x000fe40007810073 */
[----:B------:R-:W-:-:S02]  /*55d0*/  FMNMX3.FTZ R3, R3, R110, R148, !PT ;  /* 0x0000006e03037276 */ /* 0x000fc40007810094 */
[----:B------:R-:W-:Y:S02]  /*55e0*/  FMNMX3.FTZ R2, R2, R112, R163, !PT ;  /* 0x0000007002027276 */ /* 0x000fe400078100a3 */
[----:B------:R-:W-:Y:S02]  /*55f0*/  FMNMX3.FTZ R4, R4, R113, R139, !PT ;  /* 0x0000007104047276 */ /* 0x000fe4000781008b */
[----:B------:R-:W-:Y:S02]  /*5600*/  FMNMX3.FTZ R6, R3, R144, R137, !PT ;  /* 0x0000009003067276 */ /* 0x000fe40007810089 */
[----:B------:R-:W-:Y:S02]  /*5610*/  FMNMX3.FTZ R3, R2, R160, R156, !PT ;  /* 0x000000a002037276 */ /* 0x000fe4000781009c */
[----:B------:R-:W-:Y:S02]  /*5620*/  FMNMX.FTZ R2, R90, R4, !PT ;  /* 0x000000045a027209 */ /* 0x000fe40007810000 */
[----:B------:R-:W-:-:S02]  /*5630*/  FMNMX3.FTZ R6, R6, R127, R122, !PT ;  /* 0x0000007f06067276 */ /* 0x000fc4000781007a */
[----:B------:R-:W-:Y:S01]  /*5640*/  FMNMX3.FTZ R3, R3, R155, R134, !PT ;  /* 0x0000009b03037276 */ /* 0x000fe20007810086 */
[----:B------:R-:W5:Y:S01]  /*5650*/  SHFL.BFLY PT, R103, R2, 0x2, 0x1f ;  /* 0x0c401f0002677f89 */ /* 0x000f6200000e0000 */
[----:B------:R-:W-:Y:S02]  /*5660*/  FMNMX3.FTZ R6, R6, R119, R116, !PT ;  /* 0x0000007706067276 */ /* 0x000fe40007810074 */
[----:B------:R-:W-:Y:S02]  /*5670*/  FMNMX3.FTZ R3, R3, R132, R97, !PT ;  /* 0x0000008403037276 */ /* 0x000fe40007810061 */
[----:B------:R-:W-:Y:S02]  /*5680*/  FMNMX.FTZ R6, R91, R6, !PT ;  /* 0x000000065b067209 */ /* 0x000fe40007810000 */
[----:B--2---:R-:W-:Y:S02]  /*5690*/  FMNMX.FTZ R100, R100, R5, !PT ;  /* 0x0000000564647209 */ /* 0x004fe40007810000 */
[----:B------:R-:W-:-:S02]  /*56a0*/  LOP3.LUT R4, R44, UR30, R13, 0x96, !PT ;  /* 0x0000001e2c047c12 */ /* 0x000fc4000f8e960d */
[----:B------:R-:W-:Y:S02]  /*56b0*/  FMNMX.FTZ R3, R95, R3, !PT ;  /* 0x000000035f037209 */ /* 0x000fe40007810000 */
[----:B------:R-:W-:Y:S01]  /*56c0*/  LOP3.LUT R13, R12, UR23, R15, 0x96, !PT ;  /* 0x000000170c0d7c12 */ /* 0x000fe2000f8e960f */
[----:B------:R-:W-:Y:S01]  /*56d0*/  IMAD.WIDE.U32 R24, R4, -0x2daee0ad, RZ ;  /* 0xd2511f5304187825 */ /* 0x000fe200078e00ff */
[----:B------:R-:W-:Y:S01]  /*56e0*/  LOP3.LUT R10, R32, UR23, R9, 0x96, !PT ;  /* 0x00000017200a7c12 */ /* 0x000fe2000f8e9609 */
        /* <DEDUP_REMOVED lines=8> */
[----:B------:R-:W1:Y:S01]  /*5770*/  SHFL.BFLY PT, R9, R3, 0x2, 0x1f ;  /* 0x0c401f0003097f89 */ /* 0x000e6200000e0000 */
[----:B-----5:R-:W-:Y:S01]  /*5780*/  FMNMX.FTZ R103, R2, R103, !PT ;  /* 0x0000006702677209 */ /* 0x020fe20007810000 */
[----:B------:R-:W-:Y:S01]  /*5790*/  IMAD.WIDE.U32 R30, R10, -0x2daee0ad, RZ ;  /* 0xd2511f530a1e7825 */ /* 0x000fe200078e00ff */
[----:B------:R-:W-:-:S03]  /*57a0*/  LOP3.LUT R20, R26, UR17, R5, 0x96, !PT ;  /* 0x000000111a147c12 */ /* 0x000fc6000f8e9605 */
[----:B------:R-:W5:Y:S01]  /*57b0*/  SHFL.BFLY PT, R5, R103, 0x1, 0x1f ;  /* 0x0c201f0067057f89 */ /* 0x000f6200000e0000 */
[----:B------:R-:W-:Y:S01]  /*57c0*/  IMAD.WIDE.U32 R10, R23, -0x326172a9, RZ ;  /* 0xcd9e8d57170a7825 */ /* 0x000fe200078e00ff */
[----:B------:R-:W-:-:S03]  /*57d0*/  LOP3.LUT R16, R16, UR16, R31, 0x96, !PT ;  /* 0x0000001010107c12 */ /* 0x000fc6000f8e961f */
[----:B------:R-:W-:Y:S01]  /*57e0*/  IMAD.WIDE.U32 R146, R13, -0x2daee0ad, RZ ;  /* 0xd2511f530d927825 */ /* 0x000fe200078e00ff */
[----:B------:R-:W-:Y:S02]  /*57f0*/  LOP3.LUT R19, R8, UR17, R11, 0x96, !PT ;  /* 0x0000001108137c12 */ /* 0x000fe4000f8e960b */
[----:B--2---:R-:W-:Y:S01]  /*5800*/  FMNMX.FTZ R102, R6, R12, !PT ;  /* 0x0000000c06667209 */ /* 0x004fe20007810000 */
[----:B------:R-:W-:Y:S01]  /*5810*/  IMAD.WIDE.U32 R6, R7, -0x326172a9, RZ ;  /* 0xcd9e8d5707067825 */ /* 0x000fe200078e00ff */
[----:B------:R-:W-:Y:S02]  /*5820*/  LOP3.LUT R24, R24, UR16, R147, 0x96, !PT ;  /* 0x0000001018187c12 */ /* 0x000fe4000f8e9693 */
[----:B---3--:R-:W-:Y:S01]  /*5830*/  FMNMX.FTZ R100, R100, R21, !PT ;  /* 0x0000001564647209 */ /* 0x008fe20007810000 */
[----:B------:R-:W-:Y:S01]  /*5840*/  IMAD.WIDE.U32 R12, R18, -0x326172a9, RZ ;  /* 0xcd9e8d57120c7825 */ /* 0x000fe200078e00ff */
[----:B------:R-:W-:Y:S02]  /*5850*/  PRMT R23, R6, 0x7773, RZ ;  /* 0x0000777306177816 */ /* 0x000fe400000000ff */
[----:B-1----:R-:W-:Y:S01]  /*5860*/  FMNMX.FTZ R101, R3, R9, !PT ;  /* 0x0000000903657209 */ /* 0x002fe20007810000 */
[----:B------:R-:W-:Y:S01]  /*5870*/  IMAD.WIDE.U32 R8, R17, -0x326172a9, RZ ;  /* 0xcd9e8d5711087825 */ /* 0x000fe200078e00ff */
[----:B------:R-:W-:-:S03]  /*5880*/  LOP3.LUT R17, R4, UR15, R7, 0x96, !PT ;  /* 0x0000000f04117c12 */ /* 0x000fc6000f8e9607 */
[C---:B------:R-:W-:Y:S01]  /*5890*/  FMUL.FTZ R4, R100.reuse, UR36 ;  /* 0x0000002464047c20 */ /* 0x040fe20008410000 */
[----:B------:R-:W-:Y:S01]  /*58a0*/  FSETP.NEU.FTZ.AND P0, PT, R100, -INF , PT ;  /* 0xff8000006400780b */ /* 0x000fe20003f1d000 */
[----:B------:R-:W-:Y:S01]  /*58b0*/  IMAD.WIDE.U32 R2, R15, -0x326172a9, RZ ;  /* 0xcd9e8d570f027825 */ /* 0x000fe200078e00ff */
[----:B-----5:R-:W-:Y:S01]  /*58c0*/  FMNMX.FTZ R103, R103, R5, !PT ;  /* 0x0000000567677209 */ /* 0x020fe20007810000 */
[----:B------:R-:W1:Y:S01]  /*58d0*/  SHFL.BFLY PT, R18, R101, 0x1, 0x1f ;  /* 0x0c201f0065127f89 */ /* 0x000e6200000e0000 */
[----:B------:R-:W-:Y:S01]  /*58e0*/  FSEL R4, R4, RZ, P0 ;  /* 0x000000ff04047208 */ /* 0x000fe20000000000 */
[----:B------:R-:W-:Y:S01]  /*58f0*/  IMAD.MOV.U32 R147, RZ, RZ, R6 ;  /* 0x000000ffff937224 */ /* 0x000fe200078e0006 */
[----:B------:R-:W-:Y:S01]  /*5900*/  LOP3.LUT R44, R14, UR17, R13, 0x96, !PT ;  /* 0x000000110e2c7c12 */ /* 0x000fe2000f8e960d */
[----:B------:R-:W-:Y:S01]  /*5910*/  FMUL.FTZ R5, R103, UR36 ;  /* 0x0000002467057c20 */ /* 0x000fe20008410000 */
[----:B------:R-:W2:Y:S01]  /*5920*/  SHFL.BFLY PT, R13, R102, 0x1, 0x1f ;  /* 0x0c201f00660d7f89 */ /* 0x000ea200000e0000 */
[----:B------:R-:W-:Y:S01]  /*5930*/  LOP3.LUT R63, R2, UR15, R9, 0x96, !PT ;  /* 0x0000000f023f7c12 */ /* 0x000fe2000f8e9609 */
[----:B------:R-:W-:Y:S01]  /*5940*/  FFMA.FTZ R2, R37, UR36, -R4 ;  /* 0x0000002425027c23 */ /* 0x000fe20008010804 */
[----:B------:R-:W-:Y:S01]  /*5950*/  FSETP.NEU.FTZ.AND P0, PT, R103, -INF , PT ;  /* 0xff8000006700780b */ /* 0x000fe20003f1d000 */
[----:B------:R-:W-:Y:S01]  /*5960*/  IMAD.MOV.U32 R250, RZ, RZ, R8 ;  /* 0x000000fffffa7224 */ /* 0x000fe200078e0008 */
[----:B------:R-:W-:Y:S01]  /*5970*/  LOP3.LUT R45, R28, UR17, R3, 0x96, !PT ;  /* 0x000000111c2d7c12 */ /* 0x000fe2000f8e9603 */
[----:B------:R3:W-:Y:S01]  /*5980*/  MUFU.EX2 R75, R2 ;  /* 0x00000002004b7308 */ /* 0x0007e20000000800 */
[----:B------:R-:W-:Y:S01]  /*5990*/  PRMT R3, R6, 0x7770, RZ ;  /* 0x0000777006037816 */ /* 0x000fe200000000ff */
[----:B------:R-:W-:Y:S01]  /*59a0*/  IMAD.WIDE.U32 R170, R24, -0x326172a9, RZ ;  /* 0xcd9e8d5718aa7825 */ /* 0x000fe200078e00ff */
[----:B------:R-:W-:-:S02]  /*59b0*/  FSEL R5, R5, RZ, P0 ;  /* 0x000000ff05057208 */ /* 0x000fc40000000000 */
[----:B------:R-:W-:Y:S02]  /*59c0*/  ISETP.LE.U32.AND P4, PT, R3, UR12, PT ;  /* 0x0000000c03007c0c */ /* 0x000fe4000bf83070 */
[----:B------:R-:W-:Y:S01]  /*59d0*/  PRMT R22, R6, 0x7772, RZ ;  /* 0x0000777206167816 */ /* 0x000fe200000000ff */
[----:B------:R-:W-:Y:S01]  /*59e0*/  FFMA.FTZ R3, R38, UR36, -R5 ;  /* 0x0000002426037c23 */ /* 0x000fe20008010805 */
[----:B------:R-:W-:Y:S01]  /*59f0*/  PRMT R138, R6, 0x7771, RZ ;  /* 0x00007771068a7816 */ /* 0x000fe200000000ff */
[----:B------:R-:W-:Y:S01]  /*5a00*/  IMAD.WIDE.U32 R6, R16, -0x326172a9, RZ ;  /* 0xcd9e8d5710067825 */ /* 0x000fe200078e00ff */
[----:B------:R-:W-:Y:S01]  /*5a10*/  SHF.R.U32.HI R27, RZ, 0x18, R17 ;  /* 0x00000018ff1b7819 */ /* 0x000fe20000011611 */
[----:B------:R5:W-:Y:S01]  /*5a20*/  MUFU.EX2 R71, R3 ;  /* 0x0000000300477308 */ /* 0x000be20000000800 */
[----:B-1----:R-:W-:Y:S01]  /*5a30*/  FMNMX.FTZ R101, R101, R18, !PT ;  /* 0x0000001265657209 */ /* 0x002fe20007810000 */
[----:B------:R-:W-:Y:S01]  /*5a40*/  IMAD.MOV.U32 R62, RZ, RZ, R6 ;  /* 0x000000ffff3e7224 */ /* 0x000fe200078e0006 */
[----:B------:R-:W-:Y:S01]  /*5a50*/  LOP3.LUT R16, R10, UR15, R7, 0x96, !PT ;  /* 0x0000000f0a107c12 */ /* 0x000fe2000f8e9607 */
[----:B------:R-:W-:-:S04]  /*5a60*/  IMAD.WIDE.U32 R10, R20, -0x2daee0ad, RZ ;  /* 0xd2511f53140a7825 */ /* 0x000fc800078e00ff */
[----:B---3--:R-:W-:Y:S01]  /*5a70*/  FFMA.FTZ R2, R52, UR36, -R4 ;  /* 0x0000002434027c23 */ /* 0x008fe20008010804 */
[----:B--2---:R-:W-:Y:S01]  /*5a80*/  FMNMX.FTZ R102, R102, R13, !PT ;  /* 0x0000000d66667209 */ /* 0x004fe20007810000 */
[----:B------:R-:W-:Y:S01]  /*5a90*/  FFMA.FTZ R7, R54, UR36, -R5 ;  /* 0x0000002436077c23 */ /* 0x000fe20008010805 */
[----:B------:R-:W-:Y:S01]  /*5aa0*/  LOP3.LUT R38, R16, 0xff, RZ, 0xc0, !PT ;  /* 0x000000ff10267812 */ /* 0x000fe200078ec0ff */
[----:B------:R1:W2:Y:S01]  /*5ab0*/  MUFU.EX2 R74, R2 ;  /* 0x00000002004a7308 */ /* 0x0002a20000000800 */
[----:B------:R-:W-:Y:S01]  /*5ac0*/  FSETP.NEU.FTZ.AND P5, PT, R102, -INF , PT ;  /* 0xff8000006600780b */ /* 0x000fe20003fbd000 */
[----:B------:R-:W-:Y:S01]  /*5ad0*/  IMAD.MOV.U32 R78, RZ, RZ, R10 ;  /* 0x000000ffff4e7224 */ /* 0x000fe200078e000a */
[----:B------:R-:W-:Y:S01]  /*5ae0*/  LOP3.LUT R14, R32, UR13, R11, 0x96, !PT ;  /* 0x0000000d200e7c12 */ /* 0x000fe2000f8e960b */
[----:B------:R-:W-:Y:S01]  /*5af0*/  IMAD.MOV.U32 R52, RZ, RZ, R162 ;  /* 0x000000ffff347224 */ /* 0x000fe200078e00a2 */
[----:B------:R-:W-:Y:S01]  /*5b00*/  LOP3.LUT R32, R17, 0xff, RZ, 0xc0, !PT ;  /* 0x000000ff11207812 */ /* 0x000fe200078ec0ff */
[--C-:B------:R-:W-:Y:S01]  /*5b10*/  FFMA.FTZ R139, R139, UR36, -R5.reuse ;  /* 0x000000248b8b7c23 */ /* 0x100fe20008010805 */
[----:B------:R-:W-:Y:S01]  /*5b20*/  PRMT R21, R8, 0x7770, RZ ;  /* 0x0000777008157816 */ /* 0x000fe200000000ff */
[----:B-----5:R-:W-:Y:S01]  /*5b30*/  FFMA.FTZ R3, R53, UR36, -R5 ;  /* 0x0000002435037c23 */ /* 0x020fe20008010805 */
[----:B------:R-:W-:Y:S01]  /*5b40*/  ISETP.LE.U32.AND P3, PT, R32, UR12, PT ;  /* 0x0000000c20007c0c */ /* 0x000fe2000bf63070 */
[----:B------:R-:W-:Y:S01]  /*5b50*/  MUFU.EX2 R68, R7 ;  /* 0x0000000700447308 */ /* 0x000fe20000000800 */
[----:B------:R-:W-:-:S02]  /*5b60*/  PRMT R251, R8, 0x7771, RZ ;  /* 0x0000777108fb7816 */ /* 0x000fc400000000ff */
[C---:B------:R-:W-:Y:S02]  /*5b70*/  PRMT R249, R8.reuse, 0x7773, RZ ;  /* 0x0000777308f97816 */ /* 0x040fe400000000ff */
[----:B------:R-:W-:Y:S01]  /*5b80*/  PRMT R248, R8, 0x7772, RZ ;  /* 0x0000777208f87816 */ /* 0x000fe200000000ff */
[----:B------:R-:W-:Y:S01]  /*5b90*/  IMAD.WIDE.U32 R8, R19, -0x2daee0ad, RZ ;  /* 0xd2511f5313087825 */ /* 0x000fe200078e00ff */
[----:B-1----:R-:W-:Y:S01]  /*5ba0*/  PRMT R2, R17, 0x7632, R2 ;  /* 0x0000763211027816 */ /* 0x002fe20000000002 */
[----:B------:R1:W3:Y:S01]  /*5bb0*/  MUFU.EX2 R69, R3 ;  /* 0x0000000300457308 */ /* 0x0002e20000000800 */
[----:B------:R-:W-:Y:S01]  /*5bc0*/  LOP3.LUT R57, R12, UR15, R171, 0x96, !PT ;  /* 0x0000000f0c397c12 */ /* 0x000fe2000f8e96ab */
[----:B------:R-:W-:Y:S01]  /*5bd0*/  IMAD.MOV.U32 R70, RZ, RZ, R8 ;  /* 0x000000ffff467224 */ /* 0x000fe200078e0008 */
[----:B------:R-:W-:Y:S02]  /*5be0*/  LOP3.LUT R2, R2, 0xff, RZ, 0xc0, !PT ;  /* 0x000000ff02027812 */ /* 0x000fe400078ec0ff */
[----:B------:R-:W-:Y:S01]  /*5bf0*/  LOP3.LUT R15, R30, UR13, R9, 0x96, !PT ;  /* 0x0000000d1e0f7c12 */ /* 0x000fe2000f8e9609 */
[----:B------:R-:W-:Y:S01]  /*5c00*/  FFMA.FTZ R9, R46, UR36, -R5 ;  /* 0x000000242e097c23 */ /* 0x000fe20008010805 */
[----:B------:R-:W-:-:S02]  /*5c10*/  ISETP.LE.U32.AND P0, PT, R2, UR12, PT ;  /* 0x0000000c02007c0c */ /* 0x000fc4000bf03070 */
[----:B--2---:R-:W-:Y:S02]  /*5c20*/  F2FP.F16.F32.PACK_AB R2, R74, R75 ;  /* 0x0000004b4a02723e */ /* 0x004fe400000000ff */
[----:B------:R-:W-:Y:S02]  /*5c30*/  PRMT R12, R10, 0x7770, RZ ;  /* 0x000077700a0c7816 */ /* 0x000fe400000000ff */
[C---:B------:R-:W-:Y:S02]  /*5c40*/  PRMT R64, R2.reuse, 0x7610, R64 ;  /* 0x0000761002407816 */ /* 0x040fe40000000040 */
[----:B------:R-:W-:Y:S02]  /*5c50*/  PRMT R67, R2, 0x7632, R67 ;  /* 0x0000763202437816 */ /* 0x000fe40000000043 */
[----:B-1----:R-:W-:Y:S02]  /*5c60*/  LOP3.LUT R3, R17, 0xffff, RZ, 0xc0, !PT ;  /* 0x0000ffff11037812 */ /* 0x002fe400078ec0ff */
[----:B------:R-:W-:Y:S01]  /*5c70*/  PRMT R167, R64, 0x5410, R67 ;  /* 0x0000541040a77816 */ /* 0x000fe20000000043 */
[----:B------:R-:W-:Y:S01]  /*5c80*/  @!P0 HADD2 R43, -R64.H0_H0, -RZ.H0_H0 ;  /* 0xa00000ff402b8230 */ /* 0x000fe20000000900 */
[----:B------:R-:W-:Y:S01]  /*5c90*/  SHF.R.U32.HI R31, RZ, 0x8, R3 ;  /* 0x00000008ff1f7819 */ /* 0x000fe20000011603 */
[----:B------:R-:W-:Y:S01]  /*5ca0*/  FMUL.FTZ R3, R102, UR36 ;  /* 0x0000002466037c20 */ /* 0x000fe20008410000 */
[----:B------:R-:W-:-:S02]  /*5cb0*/  PRMT R40, R10, 0x7771, RZ ;  /* 0x000077710a287816 */ /* 0x000fc400000000ff */
[----:B------:R-:W-:Y:S02]  /*5cc0*/  LOP3.LUT R2, R31, 0xffff, RZ, 0xc0, !PT ;  /* 0x0000ffff1f027812 */ /* 0x000fe400078ec0ff */
[----:B------:R-:W-:Y:S02]  /*5cd0*/  FSEL R3, R3, RZ, P5 ;  /* 0x000000ff03037208 */ /* 0x000fe40002800000 */
[----:B------:R-:W-:Y:S02]  /*5ce0*/  ISETP.LE.U32.AND P1, PT, R2, UR12, PT ;  /* 0x0000000c02007c0c */ /* 0x000fe4000bf23070 */
[----:B---3--:R-:W-:Y:S01]  /*5cf0*/  F2FP.F16.F32.PACK_AB R2, R69, R71 ;  /* 0x000000474502723e */ /* 0x008fe200000000ff */
[----:B------:R-:W-:Y:S01]  /*5d00*/  FFMA.FTZ R7, R55, UR36, -R3 ;  /* 0x0000002437077c23 */ /* 0x000fe20008010803 */
[----:B------:R-:W-:Y:S02]  /*5d10*/  @!P0 PRMT R64, R43, 0x5410, RZ ;  /* 0x000054102b408816 */ /* 0x000fe400000000ff */
[C---:B------:R-:W-:Y:S01]  /*5d20*/  PRMT R55, R2.reuse, 0x7610, R55 ;  /* 0x0000761002377816 */ /* 0x040fe20000000037 */
[----:B------:R1:W-:Y:S01]  /*5d30*/  MUFU.EX2 R61, R7 ;  /* 0x00000007003d7308 */ /* 0x0003e20000000800 */
[----:B------:R-:W-:Y:S01]  /*5d40*/  PRMT R54, R2, 0x7632, R54 ;  /* 0x0000763202367816 */ /* 0x000fe20000000036 */
[C---:B------:R-:W-:Y:S01]  /*5d50*/  FMUL.FTZ R2, R101.reuse, UR36 ;  /* 0x0000002465027c20 */ /* 0x040fe20008410000 */
[----:B------:R-:W-:Y:S01]  /*5d60*/  FSETP.NEU.FTZ.AND P0, PT, R101, -INF , PT ;  /* 0xff8000006500780b */ /* 0x000fe20003f1d000 */
[----:B------:R-:W-:Y:S01]  /*5d70*/  @!P3 HADD2 R48, -R55.H0_H0, -RZ.H0_H0 ;  /* 0xa00000ff3730b230 */ /* 0x000fe20000000900 */
[----:B------:R-:W-:Y:S01]  /*5d80*/  PRMT R166, R55, 0x5410, R54 ;  /* 0x0000541037a67816 */ /* 0x000fe20000000036 */
[----:B------:R-:W-:Y:S01]  /*5d90*/  @!P1 HADD2 R49, -R54.H0_H0, -RZ.H0_H0 ;  /* 0xa00000ff36319230 */ /* 0x000fe20000000900 */
[----:B------:R-:W-:-:S02]  /*5da0*/  FSEL R2, R2, RZ, P0 ;  /* 0x000000ff02027208 */ /* 0x000fc40000000000 */
[----:B------:R-:W-:Y:S02]  /*5db0*/  @!P3 PRMT R55, R48, 0x5410, RZ ;  /* 0x000054103037b816 */ /* 0x000fe400000000ff */
[----:B------:R-:W-:Y:S02]  /*5dc0*/  ISETP.LE.U32.AND P3, PT, R27, UR12, PT ;  /* 0x0000000c1b007c0c */ /* 0x000fe4000bf63070 */
[----:B------:R-:W-:Y:S02]  /*5dd0*/  @!P1 PRMT R54, R49, 0x5410, RZ ;  /* 0x0000541031369816 */ /* 0x000fe400000000ff */
[----:B------:R-:W-:Y:S01]  /*5de0*/  ISETP.LE.U32.AND P1, PT, R38, UR12, PT ;  /* 0x0000000c26007c0c */ /* 0x000fe2000bf23070 */
[----:B-1----:R-:W-:Y:S01]  /*5df0*/  FFMA.FTZ R7, R56, UR36, -R3 ;  /* 0x0000002438077c23 */ /* 0x002fe20008010803 */
[----:B------:R-:W-:Y:S02]  /*5e00*/  PRMT R28, R10, 0x7773, RZ ;  /* 0x000077730a1c7816 */ /* 0x000fe400000000ff */
[----:B------:R-:W-:Y:S01]  /*5e10*/  ISETP.LE.U32.AND P2, PT, R21, UR12, PT ;  /* 0x0000000c15007c0c */ /* 0x000fe2000bf43070 */
[----:B------:R1:W2:Y:S01]  /*5e20*/  MUFU.EX2 R60, R7 ;  /* 0x00000007003c7308 */ /* 0x0002a20000000800 */
[----:B------:R-:W-:-:S03]  /*5e30*/  PRMT R25, R6, 0x7771, RZ ;  /* 0x0000777106197816 */ /* 0x000fc600000000ff */
[----:B------:R-:W-:Y:S01]  /*5e40*/  @!P3 HADD2 R50, -R67.H0_H0, -RZ.H0_H0 ;  /* 0xa00000ff4332b230 */ /* 0x000fe20000000900 */
[C---:B------:R-:W-:Y:S02]  /*5e50*/  PRMT R21, R6.reuse, 0x7773, RZ ;  /* 0x0000777306157816 */ /* 0x040fe400000000ff */
[----:B------:R-:W-:Y:S02]  /*5e60*/  PRMT R20, R6, 0x7772, RZ ;  /* 0x0000777206147816 */ /* 0x000fe400000000ff */
[----:B------:R-:W-:Y:S02]  /*5e70*/  @!P3 PRMT R67, R50, 0x5410, RZ ;  /* 0x000054103243b816 */ /* 0x000fe400000000ff */
[----:B------:R-:W-:Y:S02]  /*5e80*/  ISETP.GT.U32.AND P5, PT, R23, UR12, PT ;  /* 0x0000000c17007c0c */ /* 0x000fe4000bfa4070 */
[C---:B------:R-:W-:Y:S02]  /*5e90*/  ISETP.GT.U32.AND P0, PT, R22.reuse, UR12, PT ;  /* 0x0000000c16007c0c */ /* 0x040fe4000bf04070 */
[----:B------:R-:W-:-:S02]  /*5ea0*/  PRMT R169, R22, 0x5410, R23 ;  /* 0x0000541016a97816 */ /* 0x000fc40000000017 */
[----:B------:R-:W-:Y:S01]  /*5eb0*/  PRMT R37, R8, 0x7770, RZ ;  /* 0x0000777008257816 */ /* 0x000fe200000000ff */
[----:B-1----:R-:W-:Y:S01]  /*5ec0*/  FFMA.FTZ R7, R29, UR36, -R2 ;  /* 0x000000241d077c23 */ /* 0x002fe20008010802 */
[----:B--2---:R-:W-:Y:S02]  /*5ed0*/  F2FP.F16.F32.PACK_AB R11, R60, R61 ;  /* 0x0000003d3c0b723e */ /* 0x004fe400000000ff */
[----:B------:R-:W-:Y:S01]  /*5ee0*/  PRMT R29, R10, 0x7772, RZ ;  /* 0x000077720a1d7816 */ /* 0x000fe200000000ff */
[----:B------:R1:W-:Y:S01]  /*5ef0*/  MUFU.EX2 R58, R7 ;  /* 0x00000007003a7308 */ /* 0x0003e20000000800 */
[C---:B------:R-:W-:Y:S01]  /*5f00*/  PRMT R65, R11.reuse, 0x7610, R65 ;  /* 0x000076100b417816 */ /* 0x040fe20000000041 */
[----:B------:R-:W-:Y:S01]  /*5f10*/  FFMA.FTZ R10, R88, UR36, -R4 ;  /* 0x00000024580a7c23 */ /* 0x000fe20008010804 */
[----:B------:R-:W-:Y:S01]  /*5f20*/  PRMT R66, R11, 0x7632, R66 ;  /* 0x000076320b427816 */ /* 0x000fe20000000042 */
[----:B------:R-:W-:Y:S01]  /*5f30*/  FFMA.FTZ R88, R113, UR36, -R5 ;  /* 0x0000002471587c23 */ /* 0x000fe20008010805 */
[C---:B------:R-:W-:Y:S01]  /*5f40*/  PRMT R26, R8.reuse, 0x7771, RZ ;  /* 0x00007771081a7816 */ /* 0x040fe200000000ff */
[----:B------:R-:W-:Y:S01]  /*5f50*/  @!P1 HADD2 R51, -R65.H0_H0, -RZ.H0_H0 ;  /* 0xa00000ff41339230 */ /* 0x000fe20000000900 */
[----:B------:R-:W-:Y:S01]  /*5f60*/  PRMT R165, R65, 0x5410, R66 ;  /* 0x0000541041a57816 */ /* 0x000fe20000000042 */
[----:B------:R2:W-:Y:S01]  /*5f70*/  MUFU.EX2 R50, R10 ;  /* 0x0000000a00327308 */ /* 0x0005e20000000800 */
[----:B------:R-:W-:-:S02]  /*5f80*/  PRMT R23, R8, 0x7772, RZ ;  /* 0x0000777208177816 */ /* 0x000fc400000000ff */
[----:B------:R-:W-:Y:S02]  /*5f90*/  @!P1 PRMT R65, R51, 0x5410, RZ ;  /* 0x0000541033419816 */ /* 0x000fe400000000ff */
[----:B------:R-:W-:Y:S01]  /*5fa0*/  PRMT R22, R8, 0x7773, RZ ;  /* 0x0000777308167816 */ /* 0x000fe200000000ff */
[----:B------:R-:W-:Y:S01]  /*5fb0*/  FFMA.FTZ R8, R86, UR36, -R2 ;  /* 0x0000002456087c23 */ /* 0x000fe20008010802 */
[----:B------:R-:W-:Y:S01]  /*5fc0*/  SHF.R.U32.HI R24, RZ, 0x18, R16 ;  /* 0x00000018ff187819 */ /* 0x000fe20000011610 */
[----:B-1----:R-:W-:Y:S02]  /*5fd0*/  FFMA.FTZ R7, R59, UR36, -R2 ;  /* 0x000000243b077c23 */ /* 0x002fe40008010802 */
[----:B------:R1:W-:Y:S01]  /*5fe0*/  MUFU.EX2 R42, R8 ;  /* 0x00000008002a7308 */ /* 0x0003e20000000800 */
[----:B------:R-:W-:Y:S02]  /*5ff0*/  LOP3.LUT R19, R14, 0xff, RZ, 0xc0, !PT ;  /* 0x000000ff0e137812 */ /* 0x000fe400078ec0ff */
[----:B------:R-:W-:-:S02]  /*6000*/  LOP3.LUT R11, R15, 0xff, RZ, 0xc0, !PT ;  /* 0x000000ff0f0b7812 */ /* 0x000fc400078ec0ff */
[----:B------:R-:W-:Y:S02]  /*6010*/  PRMT R31, R32, 0x5410, R31 ;  /* 0x00005410201f7816 */ /* 0x000fe4000000001f */
[----:B--2---:R-:W-:Y:S01]  /*6020*/  PRMT R10, R6, 0x7770, RZ ;  /* 0x00007770060a7816 */ /* 0x004fe200000000ff */
[----:B------:R2:W3:Y:S01]  /*6030*/  MUFU.EX2 R56, R7 ;  /* 0x0000000700387308 */ /* 0x0004e20000000800 */
[----:B------:R-:W-:-:S07]  /*6040*/  FFMA.FTZ R6, R89, UR36, -R3 ;  /* 0x0000002459067c23 */ /* 0x000fce0008010803 */
[----:B------:R5:W4:Y:S01]  /*6050*/  MUFU.EX2 R59, R9 ;  /* 0x00000009003b7308 */ /* 0x000b220000000800 */
[----:B-1----:R-:W-:-:S07]  /*6060*/  FFMA.FTZ R8, R87, UR36, -R5 ;  /* 0x0000002457087c23 */ /* 0x002fce0008010805 */
[----:B------:R1:W-:Y:S01]  /*6070*/  MUFU.EX2 R48, R6 ;  /* 0x0000000600307308 */ /* 0x0003e20000000800 */
[----:B--2---:R-:W-:-:S04]  /*6080*/  LOP3.LUT R7, R16, 0xffff, RZ, 0xc0, !PT ;  /* 0x0000ffff10077812 */ /* 0x004fc800078ec0ff */
[----:B------:R-:W-:-:S03]  /*6090*/  SHF.R.U32.HI R30, RZ, 0x8, R7 ;  /* 0x00000008ff1e7819 */ /* 0x000fc60000011607 */
[----:B------:R-:W-:Y:S01]  /*60a0*/  MUFU.EX2 R43, R8 ;  /* 0x00000008002b7308 */ /* 0x000fe20000000800 */
[----:B------:R-:W-:Y:S02]  /*60b0*/  LOP3.LUT R7, R30, 0xffff, RZ, 0xc0, !PT ;  /* 0x0000ffff1e077812 */ /* 0x000fe400078ec0ff */
[----:B-----5:R-:W-:Y:S02]  /*60c0*/  PRMT R9, R16, 0x7632, R9 ;  /* 0x0000763210097816 */ /* 0x020fe40000000009 */
[----:B------:R-:W-:Y:S02]  /*60d0*/  ISETP.LE.U32.AND P3, PT, R7, UR12, PT ;  /* 0x0000000c07007c0c */ /* 0x000fe4000bf63070 */
[----:B------:R-:W-:Y:S02]  /*60e0*/  LOP3.LUT R7, R9, 0xff, RZ, 0xc0, !PT ;  /* 0x000000ff09077812 */ /* 0x000fe400078ec0ff */
[----:B---3--:R-:W-:Y:S01]  /*60f0*/  F2FP.F16.F32.PACK_AB R9, R56, R58 ;  /* 0x0000003a3809723e */ /* 0x008fe200000000ff */
[----:B-1----:R-:W-:Y:S01]  /*6100*/  FFMA.FTZ R6, R84, UR36, -R3 ;  /* 0x0000002454067c23 */ /* 0x002fe20008010803 */
[----:B------:R-:W-:Y:S01]  /*6110*/  ISETP.LE.U32.AND P1, PT, R7, UR12, PT ;  /* 0x0000000c07007c0c */ /* 0x000fe2000bf23070 */
[----:B------:R-:W-:Y:S01]  /*6120*/  FFMA.FTZ R7, R47, UR36, -R4 ;  /* 0x000000242f077c23 */ /* 0x000fe20008010804 */
[C---:B------:R-:W-:Y:S01]  /*6130*/  PRMT R73, R9.reuse, 0x7610, R73 ;  /* 0x0000761009497816 */ /* 0x040fe20000000049 */
[----:B------:R4:W-:Y:S01]  /*6140*/  MUFU.EX2 R49, R6 ;  /* 0x0000000600317308 */ /* 0x0009e20000000800 */
[----:B------:R-:W-:Y:S01]  /*6150*/  PRMT R72, R9, 0x7632, R72 ;  /* 0x0000763209487816 */ /* 0x000fe20000000048 */
[--C-:B------:R-:W-:Y:S01]  /*6160*/  FFMA.FTZ R9, R105, UR36, -R3.reuse ;  /* 0x0000002469097c23 */ /* 0x100fe20008010803 */
[----:B------:R-:W-:Y:S01]  /*6170*/  FFMA.FTZ R105, R119, UR36, -R3 ;  /* 0x0000002477697c23 */ /* 0x000fe20008010803 */
[----:B------:R-:W-:Y:S01]  /*6180*/  @!P3 HADD2 R76, -R66.H0_H0, -RZ.H0_H0 ;  /* 0xa00000ff424cb230 */ /* 0x000fe20000000900 */
[----:B------:R-:W-:-:S03]  /*6190*/  PRMT R164, R73, 0x5410, R72 ;  /* 0x0000541049a47816 */ /* 0x000fc60000000048 */
[----:B------:R-:W1:Y:S01]  /*61a0*/  MUFU.EX2 R51, R7 ;  /* 0x0000000700337308 */ /* 0x000e620000000800 */
[----:B------:R-:W-:Y:S01]  /*61b0*/  @!P3 PRMT R66, R76, 0x5410, RZ ;  /* 0x000054104c42b816 */ /* 0x000fe200000000ff */
[----:B------:R-:W-:Y:S01]  /*61c0*/  @!P1 HADD2 R77, -R73.H0_H0, -RZ.H0_H0 ;  /* 0xa00000ff494d9230 */ /* 0x000fe20000000900 */
[----:B------:R-:W-:-:S04]  /*61d0*/  ISETP.LE.U32.AND P3, PT, R24, UR12, PT ;  /* 0x0000000c18007c0c */ /* 0x000fc8000bf63070 */
[----:B------:R-:W-:Y:S01]  /*61e0*/  @!P1 PRMT R73, R77, 0x5410, RZ ;  /* 0x000054104d499816 */ /* 0x000fe200000000ff */
[----:B------:R-:W-:Y:S01]  /*61f0*/  MUFU.EX2 R39, R9 ;  /* 0x0000000900277308 */ /* 0x000fe20000000800 */
[----:B----4-:R-:W-:Y:S02]  /*6200*/  F2FP.F16.F32.PACK_AB R6, R59, R68 ;  /* 0x000000443b06723e */ /* 0x010fe400000000ff */
[----:B------:R-:W-:Y:S02]  /*6210*/  ISETP.GT.U32.AND P1, PT, R138, UR12, PT ;  /* 0x0000000c8a007c0c */ /* 0x000fe4000bf24070 */
[C---:B------:R-:W-:Y:S02]  /*6220*/  PRMT R77, R6.reuse, 0x7610, R77 ;  /* 0x00007610064d7816 */ /* 0x040fe4000000004d */
[----:B------:R-:W-:Y:S01]  /*6230*/  PRMT R76, R6, 0x7632, R76 ;  /* 0x00007632064c7816 */ /* 0x000fe2000000004c */
[----:B------:R-:W-:Y:S01]  /*6240*/  FFMA.FTZ R6, R85, UR36, -R2 ;  /* 0x0000002455067c23 */ /* 0x000fe20008010802 */
[----:B-1----:R-:W-:Y:S01]  /*6250*/  F2FP.F16.F32.PACK_AB R7, R51, R50 ;  /* 0x000000323307723e */ /* 0x002fe200000000ff */
[----:B------:R-:W-:Y:S01]  /*6260*/  @!P4 HADD2 R93, -R77.H0_H0, -RZ.H0_H0 ;  /* 0xa00000ff4d5dc230 */ /* 0x000fe20000000900 */
[----:B------:R-:W-:Y:S01]  /*6270*/  PRMT R151, R77, 0x5410, R76 ;  /* 0x000054104d977816 */ /* 0x000fe2000000004c */
[----:B------:R-:W1:Y:S01]  /*6280*/  MUFU.EX2 R46, R6 ;  /* 0x00000006002e7308 */ /* 0x000e620000000800 */
[C---:B------:R-:W-:Y:S01]  /*6290*/  PRMT R92, R7.reuse, 0x7632, R92 ;  /* 0x00007632075c7816 */ /* 0x040fe2000000005c */
[----:B------:R-:W-:Y:S01]  /*62a0*/  @!P3 HADD2 R130, -R72.H0_H0, -RZ.H0_H0 ;  /* 0xa00000ff4882b230 */ /* 0x000fe20000000900 */
[----:B------:R-:W-:Y:S01]  /*62b0*/  PRMT R79, R7, 0x7610, R79 ;  /* 0x00007610074f7816 */ /* 0x000fe2000000004f */
[----:B------:R-:W-:Y:S01]  /*62c0*/  @P1 HADD2 R94, -R76.H0_H0, -RZ.H0_H0 ;  /* 0xa00000ff4c5e1230 */ /* 0x000fe20000000900 */
[----:B------:R-:W-:Y:S01]  /*62d0*/  @!P4 PRMT R77, R93, 0x5410, RZ ;  /* 0x000054105d4dc816 */ /* 0x000fe200000000ff */
[----:B------:R-:W-:Y:S01]  /*62e0*/  @P5 HADD2 R125, -R92.H0_H0, -RZ.H0_H0 ;  /* 0xa00000ff5c7d5230 */ /* 0x000fe20000000900 */
[----:B------:R-:W-:Y:S01]  /*62f0*/  F2FP.F16.F32.PACK_AB R7, R49, R48 ;  /* 0x000000303107723e */ /* 0x000fe200000000ff */
[----:B------:R-:W-:Y:S01]  /*6300*/  @P0 HADD2 R128, -R79.H0_H0, -RZ.H0_H0 ;  /* 0xa00000ff4f800230 */ /* 0x000fe20000000900 */
[----:B------:R-:W-:-:S02]  /*6310*/  ISETP.LE.U32.AND P4, PT, R10, UR12, PT ;  /* 0x0000000c0a007c0c */ /* 0x000fc4000bf83070 */
[----:B------:R-:W-:Y:S02]  /*6320*/  @P1 PRMT R76, R94, 0x5410, RZ ;  /* 0x000054105e4c1816 */ /* 0x000fe400000000ff */
[C---:B------:R-:W-:Y:S02]  /*6330*/  PRMT R93, R7.reuse, 0x7610, R93 ;  /* 0x00007610075d7816 */ /* 0x040fe4000000005d */
[----:B------:R-:W-:Y:S01]  /*6340*/  PRMT R94, R7, 0x7632, R94 ;  /* 0x00007632075e7816 */ /* 0x000fe2000000005e */
[----:B------:R-:W-:Y:S01]  /*6350*/  FFMA.FTZ R7, R80, UR36, -R5 ;  /* 0x0000002450077c23 */ /* 0x000fe20008010805 */
[----:B-1----:R-:W-:Y:S02]  /*6360*/  F2FP.F16.F32.PACK_AB R6, R46, R42 ;  /* 0x0000002a2e06723e */ /* 0x002fe400000000ff */
[----:B------:R-:W-:Y:S01]  /*6370*/  @!P3 PRMT R72, R130, 0x5410, RZ ;  /* 0x000054108248b816 */ /* 0x000fe200000000ff */
[----:B------:R1:W2:Y:S01]  /*6380*/  MUFU.EX2 R89, R7 ;  /* 0x0000000700597308 */ /* 0x0002a20000000800 */
[C---:B------:R-:W-:Y:S01]  /*6390*/  PRMT R231, R6.reuse, 0x7632, R231 ;  /* 0x0000763206e77816 */ /* 0x040fe200000000e7 */
[----:B------:R-:W-:Y:S01]  /*63a0*/  @!P4 HADD2 R131, -R93.H0_H0, -RZ.H0_H0 ;  /* 0xa00000ff5d83c230 */ /* 0x000fe20000000900 */
[----:B------:R-:W-:-:S02]  /*63b0*/  PRMT R230, R6, 0x7610, R230 ;  /* 0x0000761006e67816 */ /* 0x000fc400000000e6 */
[----:B------:R-:W-:Y:S02]  /*63c0*/  PRMT R6, R14, 0x7632, R6 ;  /* 0x000076320e067816 */ /* 0x000fe40000000006 */
[----:B------:R-:W-:Y:S02]  /*63d0*/  ISETP.GT.U32.AND P3, PT, R20, UR12, PT ;  /* 0x0000000c14007c0c */ /* 0x000fe4000bf64070 */
[----:B------:R-:W-:Y:S02]  /*63e0*/  LOP3.LUT R6, R6, 0xff, RZ, 0xc0, !PT ;  /* 0x000000ff06067812 */ /* 0x000fe400078ec0ff */
[----:B------:R-:W-:Y:S02]  /*63f0*/  PRMT R150, R79, 0x5410, R92 ;  /* 0x000054104f967816 */ /* 0x000fe4000000005c */
[----:B------:R-:W-:Y:S02]  /*6400*/  @P0 PRMT R79, R128, 0x5410, RZ ;  /* 0x00005410804f0816 */ /* 0x000fe400000000ff */
[----:B------:R-:W-:Y:S01]  /*6410*/  PRMT R153, R93, 0x5410, R94 ;  /* 0x000054105d997816 */ /* 0x000fe2000000005e */
[----:B-1----:R-:W-:Y:S01]  /*6420*/  FFMA.FTZ R7, R99, UR36, -R4 ;  /* 0x0000002463077c23 */ /* 0x002fe20008010804 */
[----:B------:R-:W-:-:S02]  /*6430*/  ISETP.GT.U32.AND P0, PT, R21, UR12, PT ;  /* 0x0000000c15007c0c */ /* 0x000fc4000bf04070 */
[----:B------:R-:W-:Y:S01]  /*6440*/  @!P4 PRMT R93, R131, 0x5410, RZ ;  /* 0x00005410835dc816 */ /* 0x000fe200000000ff */
[----:B------:R1:W-:Y:S01]  /*6450*/  MUFU.EX2 R41, R7 ;  /* 0x0000000700297308 */ /* 0x0003e20000000800 */
[----:B------:R-:W-:Y:S01]  /*6460*/  ISETP.LE.U32.AND P4, PT, R6, UR12, PT ;  /* 0x0000000c06007c0c */ /* 0x000fe2000bf83070 */
[----:B------:R-:W-:Y:S01]  /*6470*/  @P3 HADD2 R141, -R230.H0_H0, -RZ.H0_H0 ;  /* 0xa00000ffe68d3230 */ /* 0x000fe20000000900 */
[----:B------:R-:W-:Y:S02]  /*6480*/  LOP3.LUT R6, R14, 0xffff, RZ, 0xc0, !PT ;  /* 0x0000ffff0e067812 */ /* 0x000fe400078ec0ff */
[----:B------:R-:W-:Y:S02]  /*6490*/  ISETP.GT.U32.AND P1, PT, R25, UR12, PT ;  /* 0x0000000c19007c0c */ /* 0x000fe4000bf24070 */
[----:B------:R-:W-:Y:S02]  /*64a0*/  SHF.R.U32.HI R13, RZ, 0x8, R6 ;  /* 0x00000008ff0d7819 */ /* 0x000fe40000011606 */
[----:B--2---:R-:W-:Y:S01]  /*64b0*/  F2FP.F16.F32.PACK_AB R6, R89, R43 ;  /* 0x0000002b5906723e */ /* 0x004fe200000000ff */
[----:B------:R-:W-:Y:S01]  /*64c0*/  @P0 HADD2 R140, -R231.H0_H0, -RZ.H0_H0 ;  /* 0xa00000ffe78c0230 */ /* 0x000fe20000000900 */
[----:B------:R-:W-:-:S02]  /*64d0*/  PRMT R154, R230, 0x5410, R231 ;  /* 0x00005410e69a7816 */ /* 0x000fc400000000e7 */
[C---:B------:R-:W-:Y:S02]  /*64e0*/  PRMT R229, R6.reuse, 0x7610, R229 ;  /* 0x0000761006e57816 */ /* 0x040fe400000000e5 */
[----:B------:R-:W-:Y:S01]  /*64f0*/  PRMT R228, R6, 0x7632, R228 ;  /* 0x0000763206e47816 */ /* 0x000fe200000000e4 */
[----:B-1----:R-:W-:Y:S01]  /*6500*/  FFMA.FTZ R7, R82, UR36, -R4 ;  /* 0x0000002452077c23 */ /* 0x002fe20008010804 */
[----:B------:R-:W-:Y:S01]  /*6510*/  @P3 PRMT R230, R141, 0x5410, RZ ;  /* 0x000054108de63816 */ /* 0x000fe200000000ff */
[----:B------:R-:W-:Y:S01]  /*6520*/  @P1 HADD2 R133, -R94.H0_H0, -RZ.H0_H0 ;  /* 0xa00000ff5e851230 */ /* 0x000fe20000000900 */
[----:B------:R-:W-:Y:S01]  /*6530*/  @P0 PRMT R231, R140, 0x5410, RZ ;  /* 0x000054108ce70816 */ /* 0x000fe200000000ff */
[----:B------:R1:W2:Y:S01]  /*6540*/  MUFU.EX2 R87, R7 ;  /* 0x0000000700577308 */ /* 0x0002a20000000800 */
[----:B------:R-:W-:Y:S02]  /*6550*/  ISETP.LE.U32.AND P0, PT, R19, UR12, PT ;  /* 0x0000000c13007c0c */ /* 0x000fe4000bf03070 */
[----:B------:R-:W-:-:S02]  /*6560*/  LOP3.LUT R8, R13, 0xffff, RZ, 0xc0, !PT ;  /* 0x0000ffff0d087812 */ /* 0x000fc400078ec0ff */
[----:B------:R-:W-:Y:S02]  /*6570*/  @P1 PRMT R94, R133, 0x5410, RZ ;  /* 0x00005410855e1816 */ /* 0x000fe400000000ff */
[----:B------:R-:W-:Y:S01]  /*6580*/  ISETP.LE.U32.AND P1, PT, R8, UR12, PT ;  /* 0x0000000c08007c0c */ /* 0x000fe2000bf23070 */
[----:B------:R-:W-:Y:S01]  /*6590*/  FFMA.FTZ R8, R106, UR36, -R5 ;  /* 0x000000246a087c23 */ /* 0x000fe20008010805 */
[----:B------:R-:W-:Y:S01]  /*65a0*/  @P5 PRMT R92, R125, 0x5410, RZ ;  /* 0x000054107d5c5816 */ /* 0x000fe200000000ff */
[----:B------:R-:W-:Y:S01]  /*65b0*/  FFMA.FTZ R106, R132, UR36, -R2 ;  /* 0x00000024846a7c23 */ /* 0x000fe20008010802 */
[----:B------:R-:W-:Y:S01]  /*65c0*/  ISETP.LE.U32.AND P5, PT, R12, UR12, PT ;  /* 0x0000000c0c007c0c */ /* 0x000fe2000bfa3070 */
[----:B------:R-:W-:Y:S01]  /*65d0*/  MUFU.EX2 R86, R8 ;  /* 0x0000000800567308 */ /* 0x000fe20000000800 */
[----:B------:R-:W-:Y:S01]  /*65e0*/  SHF.R.U32.HI R12, RZ, 0x18, R14 ;  /* 0x00000018ff0c7819 */ /* 0x000fe2000001160e */
[----:B------:R-:W-:Y:S01]  /*65f0*/  @!P0 HADD2 R142, -R229.H0_H0, -RZ.H0_H0 ;  /* 0xa00000ffe58e8230 */ /* 0x000fe20000000900 */
[----:B------:R-:W-:-:S02]  /*6600*/  PRMT R161, R229, 0x5410, R228 ;  /* 0x00005410e5a17816 */ /* 0x000fc400000000e4 */
[----:B-1----:R-:W-:Y:S02]  /*6610*/  LOP3.LUT R7, R15, 0xffff, RZ, 0xc0, !PT ;  /* 0x0000ffff0f077812 */ /* 0x002fe400078ec0ff */
[----:B------:R-:W-:Y:S01]  /*6620*/  @!P0 PRMT R229, R142, 0x5410, RZ ;  /* 0x000054108ee58816 */ /* 0x000fe200000000ff */
[----:B------:R-:W-:Y:S01]  /*6630*/  @!P1 HADD2 R143, -R228.H0_H0, -RZ.H0_H0 ;  /* 0xa00000ffe48f9230 */ /* 0x000fe20000000900 */
[----:B------:R-:W-:Y:S01]  /*6640*/  SHF.R.U32.HI R18, RZ, 0x8, R7 ;  /* 0x00000008ff127819 */ /* 0x000fe20000011607 */
[----:B------:R-:W-:Y:S01]  /*6650*/  FFMA.FTZ R7, R104, UR36, -R3 ;  /* 0x0000002468077c23 */ /* 0x000fe20008010803 */
[----:B------:R-:W-:Y:S01]  /*6660*/  ISETP.LE.U32.AND P0, PT, R12, UR12, PT ;  /* 0x0000000c0c007c0c */ /* 0x000fe2000bf03070 */
[----:B------:R-:W-:Y:S01]  /*6670*/  FFMA.FTZ R142, R90, UR36, -R5 ;  /* 0x000000245a8e7c23 */ /* 0x000fe20008010805 */
[----:B------:R-:W-:Y:S01]  /*6680*/  LOP3.LUT R6, R18, 0xffff, RZ, 0xc0, !PT ;  /* 0x0000ffff12067812 */ /* 0x000fe200078ec0ff */
[----:B------:R1:W3:Y:S01]  /*6690*/  MUFU.EX2 R84, R7 ;  /* 0x0000000700547308 */ /* 0x0002e20000000800 */
[----:B------:R-:W-:Y:S01]  /*66a0*/  SHF.R.U32.HI R10, RZ, 0x18, R15 ;  /* 0x00000018ff0a7819 */ /* 0x000fe2000001160f */
[----:B------:R-:W-:Y:S01]  /*66b0*/  FFMA.FTZ R90, R117, UR36, -R4 ;  /* 0x00000024755a7c23 */ /* 0x000fe20008010804 */
[----:B------:R-:W-:Y:S01]  /*66c0*/  ISETP.LE.U32.AND P3, PT, R6, UR12, PT ;  /* 0x0000000c06007c0c */ /* 0x000fe2000bf63070 */
[----:B------:R-:W-:Y:S01]  /*66d0*/  FFMA.FTZ R104, R122, UR36, -R3 ;  /* 0x000000247a687c23 */ /* 0x000fe20008010803 */
[----:B--2---:R-:W-:-:S02]  /*66e0*/  F2FP.F16.F32.PACK_AB R6, R87, R41 ;  /* 0x000000295706723e */ /* 0x004fc400000000ff */
[----:B------:R-:W-:Y:S02]  /*66f0*/  @!P1 PRMT R228, R143, 0x5410, RZ ;  /* 0x000054108fe49816 */ /* 0x000fe400000000ff */
[C---:B------:R-:W-:Y:S02]  /*6700*/  PRMT R227, R6.reuse, 0x7610, R227 ;  /* 0x0000761006e37816 */ /* 0x040fe400000000e3 */
[----:B------:R-:W-:Y:S02]  /*6710*/  PRMT R224, R6, 0x7632, R224 ;  /* 0x0000763206e07816 */ /* 0x000fe400000000e0 */
[----:B------:R-:W-:Y:S01]  /*6720*/  PRMT R6, R15, 0x7632, R6 ;  /* 0x000076320f067816 */ /* 0x000fe20000000006 */
[----:B------:R-:W-:Y:S01]  /*6730*/  @!P4 HADD2 R145, -R227.H0_H0, -RZ.H0_H0 ;  /* 0xa00000ffe391c230 */ /* 0x000fe20000000900 */
[----:B------:R-:W-:Y:S01]  /*6740*/  PRMT R157, R227, 0x5410, R224 ;  /* 0x00005410e39d7816 */ /* 0x000fe200000000e0 */
[----:B------:R-:W-:Y:S02]  /*6750*/  @!P0 HADD2 R149, -R224.H0_H0, -RZ.H0_H0 ;  /* 0xa00000ffe0958230 */ /* 0x000fe40000000900 */
[----:B-1----:R-:W-:Y:S01]  /*6760*/  FFMA.FTZ R7, R107, UR36, -R2 ;  /* 0x000000246b077c23 */ /* 0x002fe20008010802 */
[----:B------:R-:W-:-:S02]  /*6770*/  ISETP.LE.U32.AND P1, PT, R11, UR12, PT ;  /* 0x0000000c0b007c0c */ /* 0x000fc4000bf23070 */
[----:B------:R-:W-:Y:S01]  /*6780*/  @!P4 PRMT R227, R145, 0x5410, RZ ;  /* 0x0000541091e3c816 */ /* 0x000fe200000000ff */
[----:B------:R1:W-:Y:S01]  /*6790*/  MUFU.EX2 R33, R7 ;  /* 0x0000000700217308 */ /* 0x0003e20000000800 */
[----:B------:R-:W-:Y:S01]  /*67a0*/  @!P0 PRMT R224, R149, 0x5410, RZ ;  /* 0x0000541095e08816 */ /* 0x000fe200000000ff */
[----:B------:R-:W-:Y:S01]  /*67b0*/  FFMA.FTZ R149, R116, UR36, -R3 ;  /* 0x0000002474957c23 */ /* 0x000fe20008010803 */
[----:B------:R-:W-:Y:S02]  /*67c0*/  ISETP.LE.U32.AND P0, PT, R10, UR12, PT ;  /* 0x0000000c0a007c0c */ /* 0x000fe4000bf03070 */
[----:B------:R-:W-:Y:S02]  /*67d0*/  LOP3.LUT R8, R78, 0xff, RZ, 0xc0, !PT ;  /* 0x000000ff4e087812 */ /* 0x000fe400078ec0ff */
[----:B------:R-:W-:Y:S02]  /*67e0*/  LOP3.LUT R9, R62, 0xff, RZ, 0xc0, !PT ;  /* 0x000000ff3e097812 */ /* 0x000fe400078ec0ff */
[----:B------:R-:W-:-:S02]  /*67f0*/  PRMT R143, R23, 0x5410, R22 ;  /* 0x00005410178f7816 */ /* 0x000fc40000000016 */
[----:B------:R-:W-:Y:S01]  /*6800*/  LOP3.LUT R78, R63, 0xff, RZ, 0xc0, !PT ;  /* 0x000000ff3f4e7812 */ /* 0x000fe200078ec0ff */
[----:B-1----:R-:W-:-:S04]  /*6810*/  FFMA.FTZ R7, R81, UR36, -R2 ;  /* 0x0000002451077c23 */ /* 0x002fc80008010802 */
[----:B------:R1:W2:Y:S02]  /*6820*/  MUFU.EX2 R81, R7 ;  /* 0x0000000700517308 */ /* 0x0002a40000000800 */
[----:B-1----:R-:W-:Y:S02]  /*6830*/  LOP3.LUT R7, R6, 0xff, RZ, 0xc0, !PT ;  /* 0x000000ff06077812 */ /* 0x002fe400078ec0ff */
[----:B---3--:R-:W-:Y:S02]  /*6840*/  F2FP.F16.F32.PACK_AB R6, R84, R39 ;  /* 0x000000275406723e */ /* 0x008fe400000000ff */
[----:B------:R-:W-:Y:S01]  /*6850*/  ISETP.LE.U32.AND P4, PT, R7, UR12, PT ;  /* 0x0000000c07007c0c */ /* 0x000fe2000bf83070 */
[----:B------:R-:W-:Y:S01]  /*6860*/  FFMA.FTZ R7, R109, UR36, -R4 ;  /* 0x000000246d077c23 */ /* 0x000fe20008010804 */
[C---:B------:R-:W-:Y:S02]  /*6870*/  PRMT R221, R6.reuse, 0x7610, R221 ;  /* 0x0000761006dd7816 */ /* 0x040fe400000000dd */
[----:B------:R-:W-:Y:S01]  /*6880*/  PRMT R220, R6, 0x7632, R220 ;  /* 0x0000763206dc7816 */ /* 0x000fe200000000dc */
[----:B------:R-:W-:Y:S01]  /*6890*/  FFMA.FTZ R6, R83, UR36, -R5 ;  /* 0x0000002453067c23 */ /* 0x000fe20008010805 */
[----:B------:R1:W-:Y:S01]  /*68a0*/  MUFU.EX2 R85, R7 ;  /* 0x0000000700557308 */ /* 0x0003e20000000800 */
[----:B------:R-:W-:Y:S01]  /*68b0*/  @!P1 HADD2 R152, -R221.H0_H0, -RZ.H0_H0 ;  /* 0xa00000ffdd989230 */ /* 0x000fe20000000900 */
[----:B------:R-:W-:Y:S01]  /*68c0*/  PRMT R162, R221, 0x5410, R220 ;  /* 0x00005410dda27816 */ /* 0x000fe200000000dc */
[----:B------:R-:W-:-:S03]  /*68d0*/  @!P3 HADD2 R158, -R220.H0_H0, -RZ.H0_H0 ;  /* 0xa00000ffdc9eb230 */ /* 0x000fc60000000900 */
[----:B------:R-:W-:Y:S01]  /*68e0*/  @!P1 PRMT R221, R152, 0x5410, RZ ;  /* 0x0000541098dd9816 */ /* 0x000fe200000000ff */
[--C-:B------:R-:W-:Y:S01]  /*68f0*/  FFMA.FTZ R152, R98, UR36, -R4.reuse ;  /* 0x0000002462987c23 */ /* 0x100fe20008010804 */
[----:B------:R2:W3:Y:S01]  /*6900*/  MUFU.EX2 R133, R6 ;  /* 0x0000000600857308 */ /* 0x0004e20000000800 */
[----:B------:R-:W-:Y:S01]  /*6910*/  @!P3 PRMT R220, R158, 0x5410, RZ ;  /* 0x000054109edcb816 */ /* 0x000fe200000000ff */
[----:B------:R-:W-:Y:S01]  /*6920*/  FFMA.FTZ R158, R96, UR36, -R4 ;  /* 0x00000024609e7c23 */ /* 0x000fe20008010804 */
[----:B------:R-:W-:Y:S02]  /*6930*/  ISETP.LE.U32.AND P1, PT, R37, UR12, PT ;  /* 0x0000000c25007c0c */ /* 0x000fe4000bf23070 */
[----:B------:R-:W-:Y:S01]  /*6940*/  PRMT R37, R20, 0x5410, R21 ;  /* 0x0000541014257816 */ /* 0x000fe20000000015 */
[----:B------:R-:W-:Y:S01]  /*6950*/  FFMA.FTZ R20, R115, UR36, -R5 ;  /* 0x0000002473147c23 */ /* 0x000fe20008010805 */
[----:B------:R-:W-:Y:S01]  /*6960*/  PRMT R21, R9, 0x5410, R25 ;  /* 0x0000541009157816 */ /* 0x000fe20000000019 */
[----:B------:R-:W-:Y:S01]  /*6970*/  FFMA.FTZ R9, R121, UR36, -R5 ;  /* 0x0000002479097c23 */ /* 0x000fe20008010805 */
[----:B-1----:R-:W-:-:S02]  /*6980*/  PRMT R7, R170, 0x7770, RZ ;  /* 0x00007770aa077816 */ /* 0x002fc400000000ff */
[----:B------:R-:W-:Y:S01]  /*6990*/  LOP3.LUT R98, R57, 0xff, RZ, 0xc0, !PT ;  /* 0x000000ff39627812 */ /* 0x000fe200078ec0ff */
[----:B------:R1:W-:Y:S01]  /*69a0*/  MUFU.EX2 R141, R9 ;  /* 0x00000009008d7308 */ /* 0x0003e20000000800 */
[----:B------:R-:W-:Y:S01]  /*69b0*/  ISETP.LE.U32.AND P3, PT, R7, UR12, PT ;  /* 0x0000000c07007c0c */ /* 0x000fe2000bf63070 */
[----:B------:R-:W-:Y:S01]  /*69c0*/  FFMA.FTZ R7, R111, UR36, -R3 ;  /* 0x000000246f077c23 */ /* 0x000fe20008010803 */
[----:B------:R-:W-:Y:S01]  /*69d0*/  IMAD.MOV.U32 R111, RZ, RZ, R52 ;  /* 0x000000ffff6f7224 */ /* 0x000fe200078e0034 */
[----:B--2---:R-:W-:Y:S01]  /*69e0*/  F2FP.F16.F32.PACK_AB R6, R81, R33 ;  /* 0x000000215106723e */ /* 0x004fe200000000ff */
[----:B------:R-:W-:-:S03]  /*69f0*/  IMAD.WIDE.U32 R52, R45, -0x2daee0ad, RZ ;  /* 0xd2511f532d347825 */ /* 0x000fc600078e00ff */
[----:B------:R2:W-:Y:S01]  /*6a00*/  MUFU.EX2 R83, R7 ;  /* 0x0000000700537308 */ /* 0x0005e20000000800 */
[----:B------:R-:W-:Y:S01]  /*6a10*/  PRMT R218, R6, 0x7610, R218 ;  /* 0x0000761006da7816 */ /* 0x000fe200000000da */
[----:B------:R-:W-:Y:S01]  /*6a20*/  IMAD.WIDE.U32 R44, R44, -0x2daee0ad, RZ ;  /* 0xd2511f532c2c7825 */ /* 0x000fe200078e00ff */
[----:B------:R-:W-:-:S03]  /*6a30*/  PRMT R217, R6, 0x7632, R217 ;  /* 0x0000763206d97816 */ /* 0x000fc600000000d9 */
[----:B------:R-:W-:Y:S01]  /*6a40*/  FFMA.FTZ R6, R108, UR36, -R4 ;  /* 0x000000246c067c23 */ /* 0x000fe20008010804 */
[----:B------:R-:W-:Y:S01]  /*6a50*/  PRMT R108, R29, 0x5410, R28 ;  /* 0x000054101d6c7816 */ /* 0x000fe2000000001c */
[----:B------:R-:W-:Y:S01]  /*6a60*/  @!P4 HADD2 R173, -R218.H0_H0, -RZ.H0_H0 ;  /* 0xa00000ffdaadc230 */ /* 0x000fe20000000900 */
[----:B------:R-:W-:Y:S01]  /*6a70*/  LOP3.LUT R45, R146, UR13, R45, 0x96, !PT ;  /* 0x0000000d922d7c12 */ /* 0x000fe2000f8e962d */
[----:B------:R3:W4:Y:S01]  /*6a80*/  MUFU.EX2 R131, R6 ;  /* 0x0000000600837308 */ /* 0x0007220000000800 */
[----:B------:R-:W-:Y:S01]  /*6a90*/  @!P0 HADD2 R172, -R217.H0_H0, -RZ.H0_H0 ;  /* 0xa00000ffd9ac8230 */ /* 0x000fe20000000900 */
[----:B------:R-:W-:Y:S01]  /*6aa0*/  PRMT R159, R218, 0x5410, R217 ;  /* 0x00005410da9f7816 */ /* 0x000fe200000000d9 */
[----:B-1----:R-:W-:Y:S01]  /*6ab0*/  FFMA.FTZ R9, R129, UR36, -R4 ;  /* 0x0000002481097c23 */ /* 0x002fe20008010804 */
[----:B------:R-:W-:Y:S02]  /*6ac0*/  @!P4 PRMT R218, R173, 0x5410, RZ ;  /* 0x00005410addac816 */ /* 0x000fe400000000ff */
[----:B------:R-:W-:-:S02]  /*6ad0*/  @!P0 PRMT R217, R172, 0x5410, RZ ;  /* 0x00005410acd98816 */ /* 0x000fc400000000ff */
[----:B------:R-:W-:Y:S01]  /*6ae0*/  ISETP.GT.U32.AND P0, PT, R29, UR12, PT ;  /* 0x0000000c1d007c0c */ /* 0x000fe2000bf04070 */
[----:B------:R-:W-:Y:S01]  /*6af0*/  MUFU.EX2 R129, R20 ;  /* 0x0000001400817308 */ /* 0x000fe20000000800 */
[----:B--2---:R-:W-:Y:S02]  /*6b00*/  LOP3.LUT R7, R147, 0xff, RZ, 0xc0, !PT ;  /* 0x000000ff93077812 */ /* 0x004fe400078ec0ff */
[----:B------:R-:W-:Y:S02]  /*6b10*/  ISETP.GT.U32.AND P4, PT, R40, UR12, PT ;  /* 0x0000000c28007c0c */ /* 0x000fe4000bf84070 */
[----:B------:R-:W-:Y:S02]  /*6b20*/  PRMT R99, R7, 0x5410, R138 ;  /* 0x0000541007637816 */ /* 0x000fe4000000008a */
[----:B------:R-:W-:Y:S02]  /*6b30*/  PRMT R40, R8, 0x5410, R40 ;  /* 0x0000541008287816 */ /* 0x000fe40000000028 */
[----:B---3--:R-:W-:-:S02]  /*6b40*/  F2FP.F16.F32.PACK_AB R6, R133, R86 ;  /* 0x000000568506723e */ /* 0x008fc400000000ff */
[----:B------:R-:W-:Y:S02]  /*6b50*/  LOP3.LUT R8, R70, 0xff, RZ, 0xc0, !PT ;  /* 0x000000ff46087812 */ /* 0x000fe400078ec0ff */
[C---:B------:R-:W-:Y:S02]  /*6b60*/  PRMT R213, R6.reuse, 0x7610, R213 ;  /* 0x0000761006d57816 */ /* 0x040fe400000000d5 */
[----:B------:R-:W-:Y:S01]  /*6b70*/  PRMT R212, R6, 0x7632, R212 ;  /* 0x0000763206d47816 */ /* 0x000fe200000000d4 */
[----:B------:R-:W-:Y:S01]  /*6b80*/  FFMA.FTZ R6, R110, UR36, -R3 ;  /* 0x000000246e067c23 */ /* 0x000fe20008010803 */
[----:B------:R-:W-:Y:S01]  /*6b90*/  PRMT R107, R8, 0x5410, R26 ;  /* 0x00005410086b7816 */ /* 0x000fe2000000001a */
[----:B------:R-:W-:Y:S01]  /*6ba0*/  @!P5 HADD2 R174, -R213.H0_H0, -RZ.H0_H0 ;  /* 0xa00000ffd5aed230 */ /* 0x000fe20000000900 */
[----:B------:R-:W-:Y:S01]  /*6bb0*/  PRMT R146, R213, 0x5410, R212 ;  /* 0x00005410d5927816 */ /* 0x000fe200000000d4 */
[----:B------:R4:W1:Y:S01]  /*6bc0*/  MUFU.EX2 R130, R6 ;  /* 0x0000000600827308 */ /* 0x0008620000000800 */
[----:B------:R-:W-:Y:S01]  /*6bd0*/  SHF.R.U32.HI R8, RZ, 0x10, R14 ;  /* 0x00000010ff087819 */ /* 0x000fe2000001160e */
[----:B------:R-:W-:Y:S01]  /*6be0*/  @P4 HADD2 R175, -R212.H0_H0, -RZ.H0_H0 ;  /* 0xa00000ffd4af4230 */ /* 0x000fe20000000900 */
[----:B------:R-:W-:Y:S01]  /*6bf0*/  @!P5 PRMT R213, R174, 0x5410, RZ ;  /* 0x00005410aed5d816 */ /* 0x000fe200000000ff */
[----:B------:R-:W-:Y:S01]  /*6c00*/  IMAD.MOV.U32 R110, RZ, RZ, R251 ;  /* 0x000000ffff6e7224 */ /* 0x000fe200078e00fb */
[----:B------:R-:W-:-:S02]  /*6c10*/  ISETP.GT.U32.AND P5, PT, R28, UR12, PT ;  /* 0x0000000c1c007c0c */ /* 0x000fc4000bfa4070 */
[----:B------:R-:W-:Y:S02]  /*6c20*/  LOP3.LUT R8, R8, 0xff, RZ, 0xc0, !PT ;  /* 0x000000ff08087812 */ /* 0x000fe400078ec0ff */
[----:B------:R-:W-:Y:S02]  /*6c30*/  @P4 PRMT R212, R175, 0x5410, RZ ;  /* 0x00005410afd44816 */ /* 0x000fe400000000ff */
[----:B------:R-:W-:Y:S02]  /*6c40*/  ISETP.GT.U32.AND P4, PT, R22, UR12, PT ;  /* 0x0000000c16007c0c */ /* 0x000fe4000bf84070 */
[----:B------:R-:W-:Y:S02]  /*6c50*/  PRMT R28, R19, 0x5410, R13 ;  /* 0x00005410131c7816 */ /* 0x000fe4000000000d */
[----:B------:R-:W-:Y:S01]  /*6c60*/  PRMT R22, R8, 0x5410, R12 ;  /* 0x0000541008167816 */ /* 0x000fe2000000000c */
[----:B------:R-:W-:Y:S01]  /*6c70*/  FFMA.FTZ R8, R118, UR36, -R5 ;  /* 0x0000002476087c23 */ /* 0x000fe20008010805 */
[----:B----4-:R-:W-:Y:S01]  /*6c80*/  F2FP.F16.F32.PACK_AB R6, R131, R85 ;  /* 0x000000558306723e */ /* 0x010fe200000000ff */
[----:B------:R-:W-:Y:S01]  /*6c90*/  FFMA.FTZ R12, R127, UR36, -R3 ;  /* 0x000000247f0c7c23 */ /* 0x000fe20008010803 */
[----:B-1----:R-:W-:Y:S01]  /*6ca0*/  F2FP.F16.F32.PACK_AB R7, R130, R83 ;  /* 0x000000538207723e */ /* 0x002fe200000000ff */
[----:B------:R-:W-:Y:S01]  /*6cb0*/  MUFU.EX2 R127, R9 ;  /* 0x00000009007f7308 */ /* 0x000fe20000000800 */
[----:B------:R-:W-:-:S02]  /*6cc0*/  PRMT R211, R6, 0x7610, R211 ;  /* 0x0000761006d37816 */ /* 0x000fc400000000d3 */
[----:B------:R-:W-:Y:S01]  /*6cd0*/  PRMT R210, R6, 0x7632, R210 ;  /* 0x0000763206d27816 */ /* 0x000fe200000000d2 */
[----:B------:R-:W-:Y:S01]  /*6ce0*/  FFMA.FTZ R6, R114, UR36, -R2 ;  /* 0x0000002472067c23 */ /* 0x000fe20008010802 */
[C---:B------:R-:W-:Y:S01]  /*6cf0*/  PRMT R207, R7.reuse, 0x7610, R207 ;  /* 0x0000761007cf7816 */ /* 0x040fe200000000cf */
[----:B------:R-:W-:Y:S01]  /*6d00*/  @P0 HADD2 R176, -R211.H0_H0, -RZ.H0_H0 ;  /* 0xa00000ffd3b00230 */ /* 0x000fe20000000900 */
[----:B------:R-:W-:Y:S01]  /*6d10*/  PRMT R206, R7, 0x7632, R206 ;  /* 0x0000763207ce7816 */ /* 0x000fe200000000ce */
[----:B------:R1:W-:Y:S01]  /*6d20*/  MUFU.EX2 R80, R6 ;  /* 0x0000000600507308 */ /* 0x0003e20000000800 */
[----:B------:R-:W-:Y:S01]  /*6d30*/  @P5 HADD2 R177, -R210.H0_H0, -RZ.H0_H0 ;  /* 0xa00000ffd2b15230 */ /* 0x000fe20000000900 */
[----:B------:R-:W-:Y:S01]  /*6d40*/  PRMT R145, R211, 0x5410, R210 ;  /* 0x00005410d3917816 */ /* 0x000fe200000000d2 */
[----:B------:R-:W-:Y:S01]  /*6d50*/  @!P1 HADD2 R178, -R207.H0_H0, -RZ.H0_H0 ;  /* 0xa00000ffcfb29230 */ /* 0x000fe20000000900 */
[----:B------:R-:W-:Y:S02]  /*6d60*/  PRMT R7, R63, 0x7632, R7 ;  /* 0x000076323f077816 */ /* 0x000fe40000000007 */
[----:B------:R-:W-:-:S02]  /*6d70*/  @P5 PRMT R210, R177, 0x5410, RZ ;  /* 0x00005410b1d25816 */ /* 0x000fc400000000ff */
[----:B------:R-:W-:Y:S02]  /*6d80*/  ISETP.GT.U32.AND P5, PT, R26, UR12, PT ;  /* 0x0000000c1a007c0c */ /* 0x000fe4000bfa4070 */
[----:B------:R-:W-:Y:S02]  /*6d90*/  LOP3.LUT R7, R7, 0xff, RZ, 0xc0, !PT ;  /* 0x000000ff07077812 */ /* 0x000fe400078ec0ff */
[----:B------:R-:W-:Y:S02]  /*6da0*/  PRMT R147, R207, 0x5410, R206 ;  /* 0x00005410cf937816 */ /* 0x000fe400000000ce */
[----:B------:R-:W-:Y:S02]  /*6db0*/  @!P1 PRMT R207, R178, 0x5410, RZ ;  /* 0x00005410b2cf9816 */ /* 0x000fe400000000ff */
[----:B------:R-:W-:Y:S01]  /*6dc0*/  @P0 PRMT R211, R176, 0x5410, RZ ;  /* 0x00005410b0d30816 */ /* 0x000fe200000000ff */
[----:B-1----:R-:W-:Y:S01]  /*6dd0*/  FFMA.FTZ R6, R112, UR36, -R2 ;  /* 0x0000002470067c23 */ /* 0x002fe20008010802 */
[----:B------:R-:W-:-:S02]  /*6de0*/  ISETP.LE.U32.AND P1, PT, R7, UR12, PT ;  /* 0x0000000c07007c0c */ /* 0x000fc4000bf23070 */
[----:B------:R-:W-:Y:S01]  /*6df0*/  ISETP.GT.U32.AND P0, PT, R23, UR12, PT ;  /* 0x0000000c17007c0c */ /* 0x000fe2000bf04070 */
[----:B------:R1:W2:Y:S01]  /*6e00*/  MUFU.EX2 R125, R6 ;  /* 0x00000006007d7308 */ /* 0x0002a20000000800 */
[----:B------:R-:W-:Y:S01]  /*6e10*/  LOP3.LUT R7, R63, 0xffff, RZ, 0xc0, !PT ;  /* 0x0000ffff3f077812 */ /* 0x000fe200078ec0ff */
[----:B------:R-:W-:Y:S01]  /*6e20*/  @P5 HADD2 R179, -R206.H0_H0, -RZ.H0_H0 ;  /* 0xa00000ffceb35230 */ /* 0x000fe20000000900 */
[----:B------:R-:W-:Y:S01]  /*6e30*/  PRMT R14, R38, 0x5410, R30 ;  /* 0x00005410260e7816 */ /* 0x000fe2000000001e */
[----:B------:R-:W-:Y:S01]  /*6e40*/  FFMA.FTZ R38, R120, UR36, -R4 ;  /* 0x0000002478267c23 */ /* 0x000fe20008010804 */
[--C-:B------:R-:W-:Y:S01]  /*6e50*/  SHF.R.U32.HI R128, RZ, 0x8, R7.reuse ;  /* 0x00000008ff807819 */ /* 0x100fe20000011607 */
[--C-:B------:R-:W-:Y:S01]  /*6e60*/  FFMA.FTZ R23, R155, UR36, -R2.reuse ;  /* 0x000000249b177c23 */ /* 0x100fe20008010802 */
[----:B------:R-:W-:Y:S01]  /*6e70*/  PRMT R7, R57, 0x7632, R7 ;  /* 0x0000763239077816 */ /* 0x000fe20000000007 */
[----:B------:R-:W-:Y:S01]  /*6e80*/  FFMA.FTZ R155, R97, UR36, -R2 ;  /* 0x00000024619b7c23 */ /* 0x000fe20008010802 */
[----:B------:R-:W-:-:S02]  /*6e90*/  @P5 PRMT R206, R179, 0x5410, RZ ;  /* 0x00005410b3ce5816 */ /* 0x000fc400000000ff */
[----:B------:R-:W-:Y:S01]  /*6ea0*/  PRMT R30, R11, 0x5410, R18 ;  /* 0x000054100b1e7816 */ /* 0x000fe20000000012 */
[----:B------:R-:W-:Y:S01]  /*6eb0*/  FFMA.FTZ R11, R137, UR36, -R3 ;  /* 0x00000024890b7c23 */ /* 0x000fe20008010803 */
[----:B------:R-:W-:Y:S01]  /*6ec0*/  SHF.R.U32.HI R70, RZ, 0x18, R63 ;  /* 0x00000018ff467819 */ /* 0x000fe2000001163f */
[----:B------:R-:W-:Y:S01]  /*6ed0*/  MUFU.EX2 R137, R8 ;  /* 0x0000000800897308 */ /* 0x000fe20000000800 */
[----:B------:R-:W-:Y:S02]  /*6ee0*/  LOP3.LUT R47, R168, UR13, R53, 0x96, !PT ;  /* 0x0000000da82f7c12 */ /* 0x000fe4000f8e9635 */
[----:B-1----:R-:W-:Y:S02]  /*6ef0*/  SHF.R.U32.HI R6, RZ, 0x10, R17 ;  /* 0x00000010ff067819 */ /* 0x002fe40000011611 */
[----:B------:R-:W-:Y:S02]  /*6f00*/  SHF.R.U32.HI R53, RZ, 0x18, R57 ;  /* 0x00000018ff357819 */ /* 0x000fe40000011639 */
[----:B------:R-:W-:Y:S01]  /*6f10*/  LOP3.LUT R6, R6, 0xff, RZ, 0xc0, !PT ;  /* 0x000000ff06067812 */ /* 0x000fe200078ec0ff */
[----:B------:R-:W-:Y:S03]  /*6f20*/  MUFU.EX2 R97, R11 ;  /* 0x0000000b00617308 */ /* 0x000fe60000000800 */
[----:B------:R-:W-:-:S02]  /*6f30*/  PRMT R17, R6, 0x5410, R27 ;  /* 0x0000541006117816 */ /* 0x000fc4000000001b */
[----:B--2---:R-:W-:-:S04]  /*6f40*/  F2FP.F16.F32.PACK_AB R6, R125, R80 ;  /* 0x000000507d06723e */ /* 0x004fc800000000ff */
[C---:B------:R-:W-:Y:S02]  /*6f50*/  PRMT R205, R6.reuse, 0x7610, R205 ;  /* 0x0000761006cd7816 */ /* 0x040fe400000000cd */
[----:B------:R-:W-:Y:S02]  /*6f60*/  PRMT R204, R6, 0x7632, R204 ;  /* 0x0000763206cc7816 */ /* 0x000fe400000000cc */
[----:B------:R-:W-:Y:S01]  /*6f70*/  LOP3.LUT R6, R128, 0xffff, RZ, 0xc0, !PT ;  /* 0x0000ffff80067812 */ /* 0x000fe200078ec0ff */
[----:B------:R-:W-:Y:S01]  /*6f80*/  @P0 HADD2 R180, -R205.H0_H0, -RZ.H0_H0 ;  /* 0xa00000ffcdb40230 */ /* 0x000fe20000000900 */
[----:B------:R-:W-:Y:S01]  /*6f90*/  PRMT R140, R205, 0x5410, R204 ;  /* 0x00005410cd8c7816 */ /* 0x000fe200000000cc */
[----:B------:R-:W-:Y:S01]  /*6fa0*/  @P4 HADD2 R181, -R204.H0_H0, -RZ.H0_H0 ;  /* 0xa00000ffccb54230 */ /* 0x000fe20000000900 */
[----:B------:R-:W-:Y:S02]  /*6fb0*/  ISETP.LE.U32.AND P5, PT, R6, UR12, PT ;  /* 0x0000000c06007c0c */ /* 0x000fe4000bfa3070 */
[----:B------:R-:W-:Y:S01]  /*6fc0*/  LOP3.LUT R6, R7, 0xff, RZ, 0xc0, !PT ;  /* 0x000000ff07067812 */ /* 0x000fe200078ec0ff */
[----:B------:R-:W-:Y:S01]  /*6fd0*/  FFMA.FTZ R7, R124, UR36, -R5 ;  /* 0x000000247c077c23 */ /* 0x000fe20008010805 */
[----:B------:R-:W-:-:S02]  /*6fe0*/  @P0 PRMT R205, R180, 0x5410, RZ ;  /* 0x00005410b4cd0816 */ /* 0x000fc400000000ff */
[----:B------:R-:W-:Y:S01]  /*6ff0*/  ISETP.LE.U32.AND P0, PT, R6, UR12, PT ;  /* 0x0000000c06007c0c */ /* 0x000fe2000bf03070 */
[----:B------:R1:W2:Y:S01]  /*7000*/  MUFU.EX2 R82, R7 ;  /* 0x0000000700527308 */ /* 0x0002a20000000800 */
[----:B------:R-:W-:Y:S01]  /*7010*/  SHF.R.U32.HI R6, RZ, 0x10, R15 ;  /* 0x00000010ff067819 */ /* 0x000fe2000001160f */
[--C-:B------:R-:W-:Y:S01]  /*7020*/  FFMA.FTZ R15, R156, UR36, -R2.reuse ;  /* 0x000000249c0f7c23 */ /* 0x100fe20008010802 */
[----:B------:R-:W-:Y:S01]  /*7030*/  @P4 PRMT R204, R181, 0x5410, RZ ;  /* 0x00005410b5cc4816 */ /* 0x000fe200000000ff */
[----:B------:R-:W-:Y:S01]  /*7040*/  FFMA.FTZ R156, R95, UR36, -R2 ;  /* 0x000000245f9c7c23 */ /* 0x000fe20008010802 */
[----:B------:R-:W-:Y:S02]  /*7050*/  LOP3.LUT R6, R6, 0xff, RZ, 0xc0, !PT ;  /* 0x000000ff06067812 */ /* 0x000fe400078ec0ff */
[----:B------:R-:W-:Y:S02]  /*7060*/  ISETP.LE.U32.AND P4, PT, R78, UR12, PT ;  /* 0x0000000c4e007c0c */ /* 0x000fe4000bf83070 */
[----:B------:R-:W-:Y:S01]  /*7070*/  PRMT R29, R6, 0x5410, R10 ;  /* 0x00005410061d7816 */ /* 0x000fe2000000000a */
[--C-:B------:R-:W-:Y:S01]  /*7080*/  FFMA.FTZ R6, R136, UR36, -R4.reuse ;  /* 0x0000002488067c23 */ /* 0x100fe20008010804 */
[----:B------:R-:W-:-:S03]  /*7090*/  FFMA.FTZ R10, R126, UR36, -R4 ;  /* 0x000000247e0a7c23 */ /* 0x000fc60008010804 */
[----:B------:R2:W-:Y:S01]  /*70a0*/  MUFU.EX2 R62, R6 ;  /* 0x00000006003e7308 */ /* 0x0005e20000000800 */
[----:B-1----:R-:W-:-:S04]  /*70b0*/  SHF.R.U32.HI R7, RZ, 0x10, R16 ;  /* 0x00000010ff077819 */ /* 0x002fc80000011610 */
[----:B------:R-:W-:-:S03]  /*70c0*/  LOP3.LUT R7, R7, 0xff, RZ, 0xc0, !PT ;  /* 0x000000ff07077812 */ /* 0x000fc600078ec0ff */
[----:B------:R-:W-:Y:S01]  /*70d0*/  MUFU.EX2 R132, R10 ;  /* 0x0000000a00847308 */ /* 0x000fe20000000800 */
[----:B------:R-:W-:Y:S01]  /*70e0*/  PRMT R13, R7, 0x5410, R24 ;  /* 0x00005410070d7816 */ /* 0x000fe20000000018 */
[----:B------:R-:W-:Y:S01]  /*70f0*/  FFMA.FTZ R7, R123, UR36, -R5 ;  /* 0x000000247b077c23 */ /* 0x000fe20008010805 */
[----:B------:R-:W-:Y:S01]  /*7100*/  FFMA.FTZ R5, R135, UR36, -R4 ;  /* 0x0000002487057c23 */ /* 0x000fe20008010804 */
[--C-:B------:R-:W-:Y:S01]  /*7110*/  FFMA.FTZ R4, R148, UR36, -R3.reuse ;  /* 0x0000002494047c23 */ /* 0x100fe20008010803 */
[----:B------:R-:W-:Y:S01]  /*7120*/  FFMA.FTZ R148, R91, UR36, -R3 ;  /* 0x000000245b947c23 */ /* 0x000fe20008010803 */
[----:B------:R-:W-:Y:S02]  /*7130*/  FFMA.FTZ R91, R134, UR36, -R2 ;  /* 0x00000024865b7c23 */ /* 0x000fe40008010802 */
[----:B------:R1:W3:Y:S01]  /*7140*/  MUFU.EX2 R138, R5 ;  /* 0x00000005008a7308 */ /* 0x0002e20000000800 */
[----:B--2---:R-:W-:-:S04]  /*7150*/  F2FP.F16.F32.PACK_AB R6, R141, R82 ;  /* 0x000000528d06723e */ /* 0x004fc800000000ff */
[C---:B------:R-:W-:Y:S02]  /*7160*/  PRMT R202, R6.reuse, 0x7632, R202 ;  /* 0x0000763206ca7816 */ /* 0x040fe400000000ca */
[----:B------:R-:W-:Y:S01]  /*7170*/  PRMT R203, R6, 0x7610, R203 ;  /* 0x0000761006cb7816 */ /* 0x000fe200000000cb */
[----:B------:R2:W-:Y:S02]  /*7180*/  MUFU.EX2 R126, R4 ;  /* 0x00000004007e7308 */ /* 0x0005e40000000800 */
[----:B------:R-:W-:Y:S01]  /*7190*/  @!P5 HADD2 R182, -R202.H0_H0, -RZ.H0_H0 ;  /* 0xa00000ffcab6d230 */ /* 0x000fe20000000900 */
[----:B------:R-:W-:Y:S01]  /*71a0*/  PRMT R251, R203, 0x5410, R202 ;  /* 0x00005410cbfb7816 */ /* 0x000fe200000000ca */
[----:B------:R-:W-:-:S03]  /*71b0*/  @!P4 HADD2 R183, -R203.H0_H0, -RZ.H0_H0 ;  /* 0xa00000ffcbb7c230 */ /* 0x000fc60000000900 */
[----:B------:R-:W-:Y:S01]  /*71c0*/  @!P5 PRMT R202, R182, 0x5410, RZ ;  /* 0x00005410b6cad816 */ /* 0x000fe200000000ff */
[----:B------:R-:W-:Y:S01]  /*71d0*/  MUFU.EX2 R135, R7 ;  /* 0x0000000700877308 */ /* 0x000fe20000000800 */
[----:B-1----:R-:W-:Y:S01]  /*71e0*/  FFMA.FTZ R5, R144, UR36, -R3 ;  /* 0x0000002490057c23 */ /* 0x002fe20008010803 */
[----:B---3--:R-:W-:Y:S02]  /*71f0*/  F2FP.F16.F32.PACK_AB R3, R138, R62 ;  /* 0x0000003e8a03723e */ /* 0x008fe400000000ff */
[----:B------:R-:W-:Y:S02]  /*7200*/  ISETP.LE.U32.AND P5, PT, R98, UR12, PT ;  /* 0x0000000c62007c0c */ /* 0x000fe4000bfa3070 */
[C---:B------:R-:W-:Y:S02]  /*7210*/  PRMT R201, R3.reuse, 0x7610, R201 ;  /* 0x0000761003c97816 */ /* 0x040fe400000000c9 */
[----:B------:R1:W3:Y:S01]  /*7220*/  MUFU.EX2 R136, R5 ;  /* 0x0000000500887308 */ /* 0x0002e20000000800 */
[----:B------:R-:W-:Y:S01]  /*7230*/  PRMT R200, R3, 0x7632, R200 ;  /* 0x0000763203c87816 */ /* 0x000fe200000000c8 */
[----:B--2---:R-:W-:Y:S01]  /*7240*/  FFMA.FTZ R4, R160, UR36, -R2 ;  /* 0x00000024a0047c23 */ /* 0x004fe20008010802 */
[----:B------:R-:W-:Y:S01]  /*7250*/  LOP3.LUT R3, R57, 0xffff, RZ, 0xc0, !PT ;  /* 0x0000ffff39037812 */ /* 0x000fe200078ec0ff */
[----:B------:R-:W-:Y:S01]  /*7260*/  @!P1 HADD2 R184, -R201.H0_H0, -RZ.H0_H0 ;  /* 0xa00000ffc9b89230 */ /* 0x000fe20000000900 */
[----:B------:R-:W-:-:S02]  /*7270*/  @!P4 PRMT R203, R183, 0x5410, RZ ;  /* 0x00005410b7cbc816 */ /* 0x000fc400000000ff */
[----:B------:R-:W-:Y:S01]  /*7280*/  SHF.R.U32.HI R96, RZ, 0x8, R3 ;  /* 0x00000008ff607819 */ /* 0x000fe20000011603 */
[----:B------:R-:W-:Y:S01]  /*7290*/  FFMA.FTZ R3, R163, UR36, -R2 ;  /* 0x00000024a3037c23 */ /* 0x000fe20008010802 */
[----:B------:R-:W-:Y:S01]  /*72a0*/  PRMT R109, R201, 0x5410, R200 ;  /* 0x00005410c96d7816 */ /* 0x000fe200000000c8 */
[----:B------:R2:W-:Y:S01]  /*72b0*/  MUFU.EX2 R134, R4 ;  /* 0x0000000400867308 */ /* 0x0005e20000000800 */
[----:B------:R-:W-:Y:S02]  /*72c0*/  LOP3.LUT R2, R96, 0xffff, RZ, 0xc0, !PT ;  /* 0x0000ffff60027812 */ /* 0x000fe400078ec0ff */
[----:B------:R-:W-:Y:S02]  /*72d0*/  ISETP.LE.U32.AND P4, PT, R70, UR12, PT ;  /* 0x0000000c46007c0c */ /* 0x000fe4000bf83070 */
[----:B------:R-:W-:Y:S02]  /*72e0*/  @!P1 PRMT R201, R184, 0x5410, RZ ;  /* 0x00005410b8c99816 */ /* 0x000fe400000000ff */
[----:B------:R-:W-:Y:S01]  /*72f0*/  ISETP.LE.U32.AND P1, PT, R2, UR12, PT ;  /* 0x0000000c02007c0c */ /* 0x000fe2000bf23070 */
[----:B------:R3:W4:Y:S01]  /*7300*/  MUFU.EX2 R124, R3 ;  /* 0x00000003007c7308 */ /* 0x0007220000000800 */
[----:B------:R-:W-:Y:S01]  /*7310*/  LOP3.LUT R2, R47, 0xffff, RZ, 0xc0, !PT ;  /* 0x0000ffff2f027812 */ /* 0x000fe200078ec0ff */
[----:B-1----:R-:W-:Y:S01]  /*7320*/  FADD.FTZ R5, R75, R74 ;  /* 0x0000004a4b057221 */ /* 0x002fe20000010000 */
[----:B------:R-:W-:-:S02]  /*7330*/  LEA R144, R192, UR5, 0x1 ;  /* 0x00000005c0907c11 */ /* 0x000fc4000f8e08ff */
[----:B------:R-:W-:Y:S01]  /*7340*/  SHF.R.U32.HI R95, RZ, 0x8, R2 ;  /* 0x00000008ff5f7819 */ /* 0x000fe20000011602 */
[----:B------:R-:W-:Y:S02]  /*7350*/  FADD.FTZ R8, R50, R5 ;  /* 0x0000000532087221 */ /* 0x000fe40000010000 */
[----:B------:R-:W-:Y:S01]  /*7360*/  @!P4 HADD2 R185, -R200.H0_H0, -RZ.H0_H0 ;  /* 0xa00000ffc8b9c230 */ /* 0x000fe20000000900 */
[----:B------:R-:W-:Y:S01]  /*7370*/  LOP3.LUT R2, R95, 0xffff, RZ, 0xc0, !PT ;  /* 0x0000ffff5f027812 */ /* 0x000fe200078ec0ff */
[----:B------:R-:W1:Y:S01]  /*7380*/  LDSM.16.MT88.4 R112, [R144+0x9000] ;  /* 0x009000009070783b */ /* 0x000e620000004200 */
[----:B--2---:R-:W-:Y:S01]  /*7390*/  FADD.FTZ R4, R61, R60 ;  /* 0x0000003c3d047221 */ /* 0x004fe20000010000 */
[----:B------:R-:W-:Y:S01]  /*73a0*/  IMAD.MOV.U32 R61, RZ, RZ, R110 ;  /* 0x000000ffff3d7224 */ /* 0x000fe200078e006e */
[----:B------:R-:W-:Y:S01]  /*73b0*/  @!P4 PRMT R200, R185, 0x5410, RZ ;  /* 0x00005410b9c8c816 */ /* 0x000fe200000000ff */
[----:B------:R-:W-:Y:S01]  /*73c0*/  LDSM.16.MT88.4 R116, [R144+0x9400] ;  /* 0x009400009074783b */ /* 0x000fe20000004200 */
[----:B------:R-:W-:Y:S01]  /*73d0*/  FADD.FTZ R7, R48, R4 ;  /* 0x0000000430077221 */ /* 0x000fe20000010000 */
[----:B------:R-:W-:Y:S01]  /*73e0*/  MUFU.EX2 R75, R23 ;  /* 0x00000017004b7308 */ /* 0x000fe20000000800 */
[----:B---3--:R-:W-:Y:S01]  /*73f0*/  F2FP.F16.F32.PACK_AB R3, R136, R126 ;  /* 0x0000007e8803723e */ /* 0x008fe200000000ff */
[----:B------:R-:W-:Y:S01]  /*7400*/  IMAD.MOV.U32 R60, RZ, RZ, R250 ;  /* 0x000000ffff3c7224 */ /* 0x000fe200078e00fa */
[----:B----4-:R-:W-:-:S02]  /*7410*/  F2FP.F16.F32.PACK_AB R6, R134, R124 ;  /* 0x0000007c8606723e */ /* 0x010fc400000000ff */
[----:B------:R-:W-:Y:S02]  /*7420*/  PRMT R199, R3, 0x7610, R199 ;  /* 0x0000761003c77816 */ /* 0x000fe400000000c7 */
[----:B------:R-:W-:Y:S01]  /*7430*/  PRMT R3, R47, 0x7632, R3 ;  /* 0x000076322f037816 */ /* 0x000fe20000000003 */
[----:B------:R-:W-:Y:S01]  /*7440*/  MUFU.EX2 R250, R38 ;  /* 0x0000002600fa7308 */ /* 0x000fe20000000800 */
[----:B------:R-:W-:Y:S01]  /*7450*/  PRMT R197, R6, 0x7610, R197 ;  /* 0x0000761006c57816 */ /* 0x000fe200000000c5 */
[----:B------:R-:W-:Y:S01]  /*7460*/  @!P5 HADD2 R186, -R199.H0_H0, -RZ.H0_H0 ;  /* 0xa00000ffc7bad230 */ /* 0x000fe20000000900 */
[C---:B------:R-:W-:Y:S02]  /*7470*/  PRMT R198, R3.reuse, 0x7632, R198 ;  /* 0x0000763203c67816 */ /* 0x040fe400000000c6 */
[----:B------:R-:W-:Y:S01]  /*7480*/  LOP3.LUT R3, R3, 0xff, RZ, 0xc0, !PT ;  /* 0x000000ff03037812 */ /* 0x000fe200078ec0ff */
[----:B------:R-:W-:Y:S01]  /*7490*/  @!P0 HADD2 R188, -R197.H0_H0, -RZ.H0_H0 ;  /* 0xa00000ffc5bc8230 */ /* 0x000fe20000000900 */
[----:B------:R-:W-:Y:S01]  /*74a0*/  PRMT R171, R199, 0x5410, R198 ;  /* 0x00005410c7ab7816 */ /* 0x000fe200000000c6 */
[----:B------:R-:W-:Y:S01]  /*74b0*/  @!P1 HADD2 R187, -R198.H0_H0, -RZ.H0_H0 ;  /* 0xa00000ffc6bb9230 */ /* 0x000fe20000000900 */
[----:B------:R-:W-:-:S02]  /*74c0*/  @!P5 PRMT R199, R186, 0x5410, RZ ;  /* 0x00005410bac7d816 */ /* 0x000fc400000000ff */
[----:B------:R-:W-:Y:S01]  /*74d0*/  ISETP.LE.U32.AND P5, PT, R2, UR12, PT ;  /* 0x0000000c02007c0c */ /* 0x000fe2000bfa3070 */
[----:B------:R-:W-:Y:S01]  /*74e0*/  FADD.FTZ R2, R71, R69 ;  /* 0x0000004547027221 */ /* 0x000fe20000010000 */
[----:B------:R-:W-:Y:S01]  /*74f0*/  ISETP.LE.U32.AND P4, PT, R3, UR12, PT ;  /* 0x0000000c03007c0c */ /* 0x000fe2000bf83070 */
[----:B------:R-:W-:Y:S01]  /*7500*/  FADD.FTZ R3, R58, R56 ;  /* 0x000000383a037221 */ /* 0x000fe20000010000 */
[----:B------:R-:W-:Y:S01]  /*7510*/  PRMT R195, R6, 0x7632, R195 ;  /* 0x0000763206c37816 */ /* 0x000fe200000000c3 */
[----:B------:R-:W-:Y:S01]  /*7520*/  FADD.FTZ R2, R68, R2 ;  /* 0x0000000244027221 */ /* 0x000fe20000010000 */
[----:B------:R-:W-:Y:S01]  /*7530*/  @!P1 PRMT R198, R187, 0x5410, RZ ;  /* 0x00005410bbc69816 */ /* 0x000fe200000000ff */
[----:B------:R-:W-:Y:S01]  /*7540*/  FADD.FTZ R4, R42, R3 ;  /* 0x000000032a047221 */ /* 0x000fe20000010000 */
[----:B------:R-:W-:Y:S01]  /*7550*/  FADD.FTZ R3, R51, R8 ;  /* 0x0000000833037221 */ /* 0x000fe20000010000 */
[----:B------:R-:W-:Y:S01]  /*7560*/  FADD.FTZ R5, R59, R2 ;  /* 0x000000023b057221 */ /* 0x000fe20000010000 */
[----:B------:R-:W-:Y:S01]  /*7570*/  F2FP.F16.F32.PACK_AB R2, R137, R135 ;  /* 0x000000878902723e */ /* 0x000fe200000000ff */
[----:B------:R-:W-:Y:S01]  /*7580*/  FADD.FTZ R4, R46, R4 ;  /* 0x000000042e047221 */ /* 0x000fe20000010000 */
[----:B------:R-:W-:Y:S01]  /*7590*/  PRMT R168, R197, 0x5410, R195 ;  /* 0x00005410c5a87816 */ /* 0x000fe200000000c3 */
[----:B------:R-:W-:Y:S01]  /*75a0*/  FADD.FTZ R32, R43, R5 ;  /* 0x000000052b207221 */ /* 0x000fe20000010000 */
[C---:B------:R-:W-:Y:S01]  /*75b0*/  PRMT R196, R2.reuse, 0x7610, R196 ;  /* 0x0000761002c47816 */ /* 0x040fe200000000c4 */
[----:B------:R-:W-:Y:S01]  /*75c0*/  FADD.FTZ R33, R33, R4 ;  /* 0x0000000421217221 */ /* 0x000fe20000010000 */
[----:B------:R-:W-:Y:S01]  /*75d0*/  PRMT R194, R2, 0x7632, R194 ;  /* 0x0000763202c27816 */ /* 0x000fe200000000c2 */
[----:B------:R-:W-:Y:S01]  /*75e0*/  FADD.FTZ R2, R49, R7 ;  /* 0x0000000731027221 */ /* 0x000fe20000010000 */
[--C-:B------:R-:W-:Y:S01]  /*75f0*/  HSET2.LE.AND R4, R99, R0.reuse, PT ;  /* 0x0000000063047233 */ /* 0x100fe20003803000 */
[----:B------:R-:W-:Y:S01]  /*7600*/  FADD.FTZ R7, R41, R3 ;  /* 0x0000000329077221 */ /* 0x000fe20000010000 */
[----:B------:R-:W2:Y:S01]  /*7610*/  MUFU.EX2 R99, R12 ;  /* 0x0000000c00637308 */ /* 0x000ea20000000800 */
[----:B------:R-:W-:Y:S01]  /*7620*/  FADD.FTZ R6, R39, R2 ;  /* 0x0000000227067221 */ /* 0x000fe20000010000 */
[----:B------:R-:W-:Y:S01]  /*7630*/  F2FP.F16.F32.PACK_AB R2, R132, R127 ;  /* 0x0000007f8402723e */ /* 0x000fe200000000ff */
[----:B------:R-:W-:Y:S01]  /*7640*/  IMAD.IADD R46, R111, 0x1, R144 ;  /* 0x000000016f2e7824 */ /* 0x000fe200078e0290 */
[----:B------:R-:W-:Y:S01]  /*7650*/  @!P0 PRMT R197, R188, 0x5410, RZ ;  /* 0x00005410bcc58816 */ /* 0x000fe200000000ff */
[----:B------:R-:W-:Y:S01]  /*7660*/  IMAD.MOV.U32 R69, RZ, RZ, R109 ;  /* 0x000000ffff457224 */ /* 0x000fe200078e006d */
[----:B------:R-:W-:Y:S01]  /*7670*/  LOP3.LUT R3, R169, 0xff00ff, RZ, 0xc0, !PT ;  /* 0x00ff00ffa9037812 */ /* 0x000fe200078ec0ff */
[----:B------:R-:W-:Y:S01]  /*7680*/  @!P2 HADD2 R189, -R196.H0_H0, -RZ.H0_H0 ;  /* 0xa00000ffc4bda230 */ /* 0x000fe20000000900 */
[----:B------:R-:W-:Y:S01]  /*7690*/  ISETP.LE.U32.AND P0, PT, R53, UR12, PT ;  /* 0x0000000c35007c0c */ /* 0x000fe2000bf03070 */
[----:B------:R-:W3:Y:S01]  /*76a0*/  LDSM.16.MT88.4 R120, [R46+0x9000] ;  /* 0x009000002e78783b */ /* 0x000ee20000004200 */
[----:B------:R-:W-:Y:S01]  /*76b0*/  ISETP.GT.U32.AND P1, PT, R61, UR12, PT ;  /* 0x0000000c3d007c0c */ /* 0x000fe2000bf24070 */
[----:B------:R-:W4:Y:S01]  /*76c0*/  MUFU.EX2 R71, R15 ;  /* 0x0000000f00477308 */ /* 0x000f220000000800 */
[C---:B------:R-:W-:Y:S01]  /*76d0*/  PRMT R193, R2.reuse, 0x7632, R193 ;  /* 0x0000763202c17816 */ /* 0x040fe200000000c1 */
[----:B------:R-:W-:Y:S01]  /*76e0*/  IMAD.MOV.U32 R68, RZ, RZ, R252 ;  /* 0x000000ffff447224 */ /* 0x000fe200078e00fc */
[----:B------:R-:W-:Y:S01]  /*76f0*/  PRMT R192, R2, 0x7610, R192 ;  /* 0x0000761002c07816 */ /* 0x000fe200000000c0 */
[----:B------:R-:W-:Y:S01]  /*7700*/  FADD.FTZ R7, R87, R7 ;  /* 0x0000000757077221 */ /* 0x000fe20000010000 */
[--C-:B------:R-:W-:Y:S01]  /*7710*/  HSET2.LE.AND R2, R31, R0.reuse, PT ;  /* 0x000000001f027233 */ /* 0x100fe20003803000 */
[----:B------:R-:W-:Y:S01]  /*7720*/  FADD.FTZ R6, R84, R6 ;  /* 0x0000000654067221 */ /* 0x000fe20000010000 */
[--C-:B------:R-:W-:Y:S01]  /*7730*/  HSET2.LE.AND R5, R3, R0.reuse, PT ;  /* 0x0000000003057233 */ /* 0x100fe20003803000 */
[----:B------:R-:W-:Y:S01]  /*7740*/  MUFU.EX2 R39, R88 ;  /* 0x0000005800277308 */ /* 0x000fe20000000800 */
[----:B------:R-:W-:Y:S01]  /*7750*/  HSET2.LE.AND R3, R17, R0, PT ;  /* 0x0000000011037233 */ /* 0x000fe20003803000 */
[----:B------:R-:W-:Y:S01]  /*7760*/  @!P0 HADD2 R190, -R195.H0_H0, -RZ.H0_H0 ;  /* 0xa00000ffc3be8230 */ /* 0x000fe20000000900 */
[----:B------:R-:W-:Y:S01]  /*7770*/  LOP3.LUT R24, R166, R2, RZ, 0xc0, !PT ;  /* 0x00000002a6187212 */ /* 0x000fe200078ec0ff */
[----:B------:R-:W-:Y:S01]  /*7780*/  @P1 HADD2 R191, -R194.H0_H0, -RZ.H0_H0 ;  /* 0xa00000ffc2bf1230 */ /* 0x000fe20000000900 */
[----:B------:R-:W-:-:S02]  /*7790*/  LOP3.LUT R27, R150, R5, RZ, 0xc0, !PT ;  /* 0x00000005961b7212 */ /* 0x000fc400078ec0ff */
[--C-:B------:R-:W-:Y:S01]  /*77a0*/  HSET2.LE.AND R2, R14, R0.reuse, PT ;  /* 0x000000000e027233 */ /* 0x100fe20003803000 */
[----:B------:R-:W-:Y:S01]  /*77b0*/  MUFU.EX2 R252, R91 ;  /* 0x0000005b00fc7308 */ /* 0x000fe20000000800 */
[----:B------:R-:W-:Y:S02]  /*77c0*/  LOP3.LUT R5, R37, 0xff00ff, RZ, 0xc0, !PT ;  /* 0x00ff00ff25057812 */ /* 0x000fe400078ec0ff */
[----:B------:R-:W-:Y:S02]  /*77d0*/  LOP3.LUT R25, R167, R3, RZ, 0xc0, !PT ;  /* 0x00000003a7197212 */ /* 0x000fe400078ec0ff */
[----:B------:R-:W-:Y:S02]  /*77e0*/  LOP3.LUT R26, R151, R4, RZ, 0xc0, !PT ;  /* 0x00000004971a7212 */ /* 0x000fe400078ec0ff */
[----:B------:R-:W-:Y:S02]  /*77f0*/  LOP3.LUT R16, R165, R2, RZ, 0xc0, !PT ;  /* 0x00000002a5107212 */ /* 0x000fe400078ec0ff */
[----:B------:R-:W-:-:S02]  /*7800*/  HSET2.LE.AND R5, R5, R0, PT ;  /* 0x0000000005057233 */ /* 0x000fc40003803000 */
[----:B--2---:R-:W-:Y:S01]  /*7810*/  F2FP.F16.F32.PACK_AB R2, R99, R97 ;  /* 0x000000616302723e */ /* 0x004fe200000000ff */
[C---:B-1----:R-:W-:Y:S01]  /*7820*/  HMMA.16816.F32 R48, R24.reuse, R112, RZ ;  /* 0x000000701830723c */ /* 0x042fe200000018ff */
[----:B------:R-:W-:Y:S02]  /*7830*/  PRMT R163, R196, 0x5410, R194 ;  /* 0x00005410c4a37816 */ /* 0x000fe400000000c2 */
[----:B------:R-:W-:Y:S02]  /*7840*/  @!P0 PRMT R195, R190, 0x5410, RZ ;  /* 0x00005410bec38816 */ /* 0x000fe400000000ff */
[----:B------:R-:W-:Y:S02]  /*7850*/  @P1 PRMT R194, R191, 0x5410, RZ ;  /* 0x00005410bfc21816 */ /* 0x000fe400000000ff */
[C---:B------:R-:W-:Y:S02]  /*7860*/  PRMT R191, R2.reuse, 0x7610, R191 ;  /* 0x0000761002bf7816 */ /* 0x040fe400000000bf */
[----:B------:R-:W-:Y:S01]  /*7870*/  PRMT R190, R2, 0x7632, R190 ;  /* 0x0000763202be7816 */ /* 0x000fe200000000be */
[----:B---3--:R-:W-:Y:S01]  /*7880*/  HMMA.16816.F32 R8, R24, R120, RZ ;  /* 0x000000781808723c */ /* 0x008fe200000018ff */
[--C-:B------:R-:W-:Y:S01]  /*7890*/  HSET2.LE.AND R3, R13, R0.reuse, PT ;  /* 0x000000000d037233 */ /* 0x100fe20003803000 */
[----:B------:R-:W-:Y:S01]  /*78a0*/  @!P3 HADD2 R234, -R191.H0_H0, -RZ.H0_H0 ;  /* 0xa00000ffbfeab230 */ /* 0x000fe20000000900 */
[----:B------:R-:W-:-:S02]  /*78b0*/  HSET2.LE.AND R4, R21, R0, PT ;  /* 0x0000000015047233 */ /* 0x000fc40003803000 */
[----:B------:R-:W-:Y:S02]  /*78c0*/  LOP3.LUT R19, R154, R5, RZ, 0xc0, !PT ;  /* 0x000000059a137212 */ /* 0x000fe400078ec0ff */
[----:B------:R-:W-:Y:S02]  /*78d0*/  HSET2.LE.AND R2, R28, R0, PT ;  /* 0x000000001c027233 */ /* 0x000fe40003803000 */
[----:B------:R-:W-:Y:S02]  /*78e0*/  LOP3.LUT R5, R108, 0xff00ff, RZ, 0xc0, !PT ;  /* 0x00ff00ff6c057812 */ /* 0x000fe400078ec0ff */
[----:B------:R-:W-:Y:S01]  /*78f0*/  LOP3.LUT R17, R164, R3, RZ, 0xc0, !PT ;  /* 0x00000003a4117212 */ /* 0x000fe200078ec0ff */
[----:B------:R-:W1:Y:S01]  /*7900*/  LDSM.16.MT88.4 R108, [R46+0x9400] ;  /* 0x009400002e6c783b */ /* 0x000e620000004200 */
[----:B------:R-:W-:Y:S02]  /*7910*/  LOP3.LUT R18, R153, R4, RZ, 0xc0, !PT ;  /* 0x0000000499127212 */ /* 0x000fe400078ec0ff */
[----:B------:R-:W-:-:S02]  /*7920*/  LOP3.LUT R20, R161, R2, RZ, 0xc0, !PT ;  /* 0x00000002a1147212 */ /* 0x000fc400078ec0ff */
[--C-:B------:R-:W-:Y:S02]  /*7930*/  HSET2.LE.AND R4, R40, R0.reuse, PT ;  /* 0x0000000028047233 */ /* 0x100fe40003803000 */
[--C-:B------:R-:W-:Y:S01]  /*7940*/  HSET2.LE.AND R3, R22, R0.reuse, PT ;  /* 0x0000000016037233 */ /* 0x100fe20003803000 */
[----:B------:R-:W-:Y:S01]  /*7950*/  HMMA.16816.F32 R40, R16, R112, RZ ;  /* 0x000000701028723c */ /* 0x000fe200000018ff */
[----:B------:R-:W-:Y:S01]  /*7960*/  HSET2.LE.AND R2, R5, R0, PT ;  /* 0x0000000005027233 */ /* 0x000fe20003803000 */
[----:B------:R-:W-:Y:S01]  /*7970*/  IMAD.MOV.U32 R113, RZ, RZ, R249 ;  /* 0x000000ffff717224 */ /* 0x000fe200078e00f9 */
[----:B------:R-:W-:Y:S01]  /*7980*/  LOP3.LUT R22, R146, R4, RZ, 0xc0, !PT ;  /* 0x0000000492167212 */ /* 0x000fe200078ec0ff */
[----:B------:R-:W-:Y:S01]  /*7990*/  IMAD.MOV.U32 R112, RZ, RZ, R60 ;  /* 0x000000ffff707224 */ /* 0x000fe200078e003c */
[----:B------:R-:W-:Y:S01]  /*79a0*/  LOP3.LUT R21, R157, R3, RZ, 0xc0, !PT ;  /* 0x000000039d157212 */ /* 0x000fe200078ec0ff */
[----:B------:R-:W-:Y:S01]  /*79b0*/  MUFU.EX2 R146, R104 ;  /* 0x0000006800927308 */ /* 0x000fe20000000800 */
[----:B------:R-:W-:-:S02]  /*79c0*/  LOP3.LUT R23, R145, R2, RZ, 0xc0, !PT ;  /* 0x0000000291177212 */ /* 0x000fc400078ec0ff */
[----:B------:R-:W-:Y:S02]  /*79d0*/  @!P2 PRMT R196, R189, 0x5410, RZ ;  /* 0x00005410bdc4a816 */ /* 0x000fe400000000ff */
[----:B------:R-:W-:Y:S02]  /*79e0*/  PRMT R56, R170, 0x7772, RZ ;  /* 0x00007772aa387816 */ /* 0x000fe400000000ff */
[----:B------:R-:W-:Y:S01]  /*79f0*/  ISETP.GT.U32.AND P2, PT, R249, UR12, PT ;  /* 0x0000000cf9007c0c */ /* 0x000fe2000bf44070 */
[----:B------:R-:W-:Y:S01]  /*7a00*/  HMMA.16816.F32 R48, R20, R116, R48 ;  /* 0x000000741430723c */ /* 0x000fe20000001830 */
[----:B------:R-:W-:Y:S01]  /*7a10*/  HSET2.LE.AND R2, R30, R0, PT ;  /* 0x000000001e027233 */ /* 0x000fe20003803000 */
[----:B------:R-:W-:Y:S01]  /*7a20*/  MUFU.EX2 R249, R152 ;  /* 0x0000009800f97308 */ /* 0x000fe20000000800 */
[----:B------:R-:W-:Y:S02]  /*7a30*/  ISETP.GT.U32.AND P1, PT, R56, UR12, PT ;  /* 0x0000000c38007c0c */ /* 0x000fe4000bf24070 */
[----:B------:R-:W-:-:S02]  /*7a40*/  ISETP.GT.U32.AND P0, PT, R248, UR12, PT ;  /* 0x0000000cf8007c0c */ /* 0x000fc4000bf04070 */
[----:B------:R-:W-:Y:S02]  /*7a50*/  LOP3.LUT R12, R162, R2, RZ, 0xc0, !PT ;  /* 0x00000002a20c7212 */ /* 0x000fe400078ec0ff */
[----:B----4-:R-:W-:Y:S02]  /*7a60*/  F2FP.F16.F32.PACK_AB R2, R75, R71 ;  /* 0x000000474b02723e */ /* 0x010fe400000000ff */
[----:B------:R-:W-:Y:S01]  /*7a70*/  PRMT R58, R170, 0x7771, RZ ;  /* 0x00007771aa3a7816 */ /* 0x000fe200000000ff */
[----:B------:R-:W-:Y:S01]  /*7a80*/  @P2 HADD2 R232, -R193.H0_H0, -RZ.H0_H0 ;  /* 0xa00000ffc1e82230 */ /* 0x000fe20000000900 */
[C---:B------:R-:W-:Y:S02]  /*7a90*/  PRMT R189, R2.reuse, 0x7610, R189 ;  /* 0x0000761002bd7816 */ /* 0x040fe400000000bd */
[----:B------:R-:W-:Y:S02]  /*7aa0*/  LOP3.LUT R5, R143, 0xff00ff, RZ, 0xc0, !PT ;  /* 0x00ff00ff8f057812 */ /* 0x000fe400078ec0ff */
[----:B------:R-:W-:Y:S01]  /*7ab0*/  PRMT R188, R2, 0x7632, R188 ;  /* 0x0000763202bc7816 */ /* 0x000fe200000000bc */
[----:B------:R-:W-:-:S02]  /*7ac0*/  @P1 HADD2 R236, -R189.H0_H0, -RZ.H0_H0 ;  /* 0xa00000ffbdec1230 */ /* 0x000fc40000000900 */
[----:B------:R-:W-:Y:S01]  /*7ad0*/  IMAD.MOV.U32 R150, RZ, RZ, R51 ;  /* 0x000000ffff967224 */ /* 0x000fe200078e0033 */
[----:B------:R-:W-:Y:S01]  /*7ae0*/  PRMT R160, R192, 0x5410, R193 ;  /* 0x00005410c0a07816 */ /* 0x000fe200000000c1 */
[----:B------:R-:W2:Y:S01]  /*7af0*/  MUFU.EX2 R51, R90 ;  /* 0x0000005a00337308 */ /* 0x000ea20000000800 */
[----:B------:R-:W-:Y:S01]  /*7b00*/  IMAD.MOV.U32 R154, RZ, RZ, R48 ;  /* 0x000000ffff9a7224 */ /* 0x000fe200078e0030 */
[----:B------:R-:W-:Y:S01]  /*7b10*/  @P2 PRMT R193, R232, 0x5410, RZ ;  /* 0x00005410e8c12816 */ /* 0x000fe200000000ff */
[----:B-1----:R-:W-:Y:S01]  /*7b20*/  HMMA.16816.F32 R8, R20, R108, R8 ;  /* 0x0000006c1408723c */ /* 0x002fe20000001808 */
[--C-:B------:R-:W-:Y:S01]  /*7b30*/  HSET2.LE.AND R3, R29, R0.reuse, PT ;  /* 0x000000001d037233 */ /* 0x100fe20003803000 */
[----:B------:R-:W-:Y:S01]  /*7b40*/  @P0 HADD2 R233, -R192.H0_H0, -RZ.H0_H0 ;  /* 0xa00000ffc0e90230 */ /* 0x000fe20000000900 */
[----:B------:R-:W-:Y:S01]  /*7b50*/  SHF.R.U32.HI R48, RZ, 0x18, R47 ;  /* 0x00000018ff307819 */ /* 0x000fe2000001162f */
[----:B------:R-:W-:Y:S01]  /*7b60*/  IMAD.MOV.U32 R153, RZ, RZ, R49 ;  /* 0x000000ffff997224 */ /* 0x000fe200078e0031 */
[----:B------:R-:W-:Y:S01]  /*7b70*/  ISETP.GT.U32.AND P2, PT, R58, UR12, PT ;  /* 0x0000000c3a007c0c */ /* 0x000fe2000bf44070 */
[----:B------:R-:W-:Y:S01]  /*7b80*/  IMAD.MOV.U32 R151, RZ, RZ, R50 ;  /* 0x000000ffff977224 */ /* 0x000fe200078e0032 */
[--C-:B------:R-:W-:Y:S01]  /*7b90*/  HSET2.LE.AND R4, R107, R0.reuse, PT ;  /* 0x000000006b047233 */ /* 0x100fe20003803000 */
[----:B------:R-:W-:Y:S01]  /*7ba0*/  HMMA.16816.F32 R28, R16, R120, RZ ;  /* 0x00000078101c723c */ /* 0x000fe200000018ff */
[----:B------:R-:W-:Y:S01]  /*7bb0*/  HSET2.LE.AND R5, R5, R0, PT ;  /* 0x0000000005057233 */ /* 0x000fe20003803000 */
[----:B------:R-:W-:Y:S01]  /*7bc0*/  IMAD.MOV.U32 R232, RZ, RZ, R251 ;  /* 0x000000ffffe87224 */ /* 0x000fe200078e00fb */
[----:B------:R-:W-:Y:S01]  /*7bd0*/  PRMT R143, R189, 0x5410, R188 ;  /* 0x00005410bd8f7816 */ /* 0x000fe200000000bc */
[----:B------:R-:W-:Y:S01]  /*7be0*/  MUFU.EX2 R251, R106 ;  /* 0x0000006a00fb7308 */ /* 0x000fe20000000800 */
[----:B------:R-:W-:-:S02]  /*7bf0*/  @P1 PRMT R189, R236, 0x5410, RZ ;  /* 0x00005410ecbd1816 */ /* 0x000fc400000000ff */
[----:B------:R-:W-:Y:S02]  /*7c00*/  ISETP.LE.U32.AND P1, PT, R48, UR12, PT ;  /* 0x0000000c30007c0c */ /* 0x000fe4000bf23070 */
[----:B--2---:R-:W-:Y:S01]  /*7c10*/  F2FP.F16.F32.PACK_AB R2, R51, R250 ;  /* 0x000000fa3302723e */ /* 0x004fe200000000ff */
[----:B------:R-:W-:Y:S01]  /*7c20*/  @P2 HADD2 R235, -R190.H0_H0, -RZ.H0_H0 ;  /* 0xa00000ffbeeb2230 */ /* 0x000fe20000000900 */
[----:B------:R-:W-:Y:S01]  /*7c30*/  LOP3.LUT R13, R159, R3, RZ, 0xc0, !PT ;  /* 0x000000039f0d7212 */ /* 0x000fe200078ec0ff */
[----:B------:R-:W-:Y:S01]  /*7c40*/  IMAD.MOV.U32 R74, RZ, RZ, R11 ;  /* 0x000000ffff4a7224 */ /* 0x000fe200078e000b */
[----:B------:R-:W-:Y:S01]  /*7c50*/  LOP3.LUT R14, R147, R4, RZ, 0xc0, !PT ;  /* 0x00000004930e7212 */ /* 0x000fe200078ec0ff */
[----:B------:R1:W2:Y:S01]  /*7c60*/  MUFU.EX2 R159, R105 ;  /* 0x00000069009f7308 */ /* 0x0002a20000000800 */
[----:B------:R-:W-:Y:S01]  /*7c70*/  LOP3.LUT R15, R140, R5, RZ, 0xc0, !PT ;  /* 0x000000058c0f7212 */ /* 0x000fe200078ec0ff */
[----:B------:R-:W-:Y:S01]  /*7c80*/  IMAD.MOV.U32 R147, RZ, RZ, R39 ;  /* 0x000000ffff937224 */ /* 0x000fe200078e0027 */
[C---:B------:R-:W-:Y:S01]  /*7c90*/  PRMT R185, R2.reuse, 0x7610, R185 ;  /* 0x0000761002b97816 */ /* 0x040fe200000000b9 */
[----:B------:R-:W-:Y:S01]  /*7ca0*/  IMAD.MOV.U32 R59, RZ, RZ, R9 ;  /* 0x000000ffff3b7224 */ /* 0x000fe200078e0009 */
[----:B------:R-:W-:Y:S01]  /*7cb0*/  PRMT R184, R2, 0x7632, R184 ;  /* 0x0000763202b87816 */ /* 0x000fe200000000b8 */
[----:B------:R-:W-:Y:S01]  /*7cc0*/  IMAD.MOV.U32 R50, RZ, RZ, R10 ;  /* 0x000000ffff327224 */ /* 0x000fe200078e000a */
[----:B------:R-:W-:Y:S01]  /*7cd0*/  LOP3.LUT R2, R45, 0xffff, RZ, 0xc0, !PT ;  /* 0x0000ffff2d027812 */ /* 0x000fe200078ec0ff */
[C---:B------:R-:W-:Y:S01]  /*7ce0*/  HMMA.16816.F32 R164, R12.reuse, R116, R40 ;  /* 0x000000740ca4723c */ /* 0x040fe20000001828 */
[----:B------:R-:W-:Y:S01]  /*7cf0*/  PRMT R49, R170, 0x7773, RZ ;  /* 0x00007773aa317816 */ /* 0x000fe200000000ff */
[----:B------:R-:W-:Y:S01]  /*7d00*/  @!P1 HADD2 R240, -R184.H0_H0, -RZ.H0_H0 ;  /* 0xa00000ffb8f09230 */ /* 0x000fe20000000900 */
[----:B------:R-:W-:Y:S01]  /*7d10*/  @P0 PRMT R192, R233, 0x5410, RZ ;  /* 0x00005410e9c00816 */ /* 0x000fe200000000ff */
[----:B------:R-:W-:Y:S01]  /*7d20*/  FADD.FTZ R4, R89, R32 ;  /* 0x0000002059047221 */ /* 0x000fe20000010000 */
[----:B------:R-:W-:Y:S01]  /*7d30*/  SHF.R.U32.HI R42, RZ, 0x8, R2 ;  /* 0x00000008ff2a7819 */ /* 0x000fe20000011602 */
[----:B------:R-:W3:Y:S01]  /*7d40*/  LDSM.16.MT88.4 R88, [R144+0xa000] ;  /* 0x00a000009058783b */ /* 0x000ee20000004200 */
[----:B------:R-:W-:Y:S01]  /*7d50*/  ISETP.GT.U32.AND P0, PT, R49, UR12, PT ;  /* 0x0000000c31007c0c */ /* 0x000fe2000bf04070 */
[----:B------:R-:W-:Y:S01]  /*7d60*/  @!P4 HADD2 R241, -R185.H0_H0, -RZ.H0_H0 ;  /* 0xa00000ffb9f1c230 */ /* 0x000fe20000000900 */
[----:B------:R-:W-:Y:S01]  /*7d70*/  PRMT R145, R191, 0x5410, R190 ;  /* 0x00005410bf917816 */ /* 0x000fe200000000be */
[----:B-1----:R-:W1:Y:S01]  /*7d80*/  LDSM.16.MT88.4 R104, [R144+0xa400] ;  /* 0x00a400009068783b */ /* 0x002e620000004200 */
[----:B------:R-:W-:Y:S01]  /*7d90*/  @P2 PRMT R190, R235, 0x5410, RZ ;  /* 0x00005410ebbe2816 */ /* 0x000fe200000000ff */
[----:B------:R-:W-:Y:S01]  /*7da0*/  IMAD.MOV.U32 R235, RZ, RZ, R8 ;  /* 0x000000ffffeb7224 */ /* 0x000fe200078e0008 */
[----:B------:R-:W-:Y:S01]  /*7db0*/  LOP3.LUT R2, R42, 0xffff, RZ, 0xc0, !PT ;  /* 0x0000ffff2a027812 */ /* 0x000fe200078ec0ff */
[----:B------:R-:W-:Y:S01]  /*7dc0*/  HMMA.16816.F32 R8, R12, R108, R28 ;  /* 0x0000006c0c08723c */ /* 0x000fe2000000181c */
[----:B------:R-:W-:Y:S01]  /*7dd0*/  PRMT R121, R185, 0x5410, R184 ;  /* 0x00005410b9797816 */ /* 0x000fe200000000b8 */
[----:B------:R-:W-:Y:S01]  /*7de0*/  FADD.FTZ R31, R85, R7 ;  /* 0x00000007551f7221 */ /* 0x000fe20000010000 */
[----:B------:R-:W-:Y:S01]  /*7df0*/  F2FP.F16.F32.PACK_AB R3, R147, R129 ;  /* 0x000000819303723e */ /* 0x000fe200000000ff */
[----:B------:R-:W-:Y:S01]  /*7e00*/  FADD.FTZ R30, R83, R6 ;  /* 0x00000006531e7221 */ /* 0x000fe20000010000 */
[----:B------:R-:W-:Y:S01]  /*7e10*/  @!P1 PRMT R184, R240, 0x5410, RZ ;  /* 0x00005410f0b89816 */ /* 0x000fe200000000ff */
[----:B------:R-:W-:Y:S01]  /*7e20*/  @P0 HADD2 R237, -R188.H0_H0, -RZ.H0_H0 ;  /* 0xa00000ffbced0230 */ /* 0x000fe20000000900 */
[----:B------:R-:W-:Y:S01]  /*7e30*/  ISETP.LE.U32.AND P1, PT, R2, UR12, PT ;  /* 0x0000000c02007c0c */ /* 0x000fe2000bf23070 */
[----:B------:R-:W-:Y:S01]  /*7e40*/  IMAD.MOV.U32 R37, RZ, RZ, R166 ;  /* 0x000000ffff257224 */ /* 0x000fe200078e00a6 */
[C---:B------:R-:W-:Y:S01]  /*7e50*/  PRMT R187, R3.reuse, 0x7610, R187 ;  /* 0x0000761003bb7816 */ /* 0x040fe200000000bb */
[----:B------:R-:W-:Y:S01]  /*7e60*/  IMAD.MOV.U32 R5, RZ, RZ, R164 ;  /* 0x000000ffff057224 */ /* 0x000fe200078e00a4 */
[----:B------:R-:W-:Y:S01]  /*7e70*/  PRMT R186, R3, 0x7632, R186 ;  /* 0x0000763203ba7816 */ /* 0x000fe200000000ba */
[----:B------:R-:W-:Y:S01]  /*7e80*/  IMAD.MOV.U32 R157, RZ, RZ, R165 ;  /* 0x000000ffff9d7224 */ /* 0x000fe200078e00a5 */
[----:B------:R-:W-:Y:S01]  /*7e90*/  PRMT R2, R45, 0x7632, R2 ;  /* 0x000076322d027816 */ /* 0x000fe20000000002 */
[----:B------:R-:W-:Y:S01]  /*7ea0*/  IMAD.MOV.U32 R236, RZ, RZ, R5 ;  /* 0x000000ffffec7224 */ /* 0x000fe200078e0005 */
[----:B--2---:R-:W-:Y:S01]  /*7eb0*/  F2FP.F16.F32.PACK_AB R3, R159, R146 ;  /* 0x000000929f03723e */ /* 0x004fe200000000ff */
[----:B------:R-:W-:Y:S01]  /*7ec0*/  FADD.FTZ R5, R81, R33 ;  /* 0x0000002151057221 */ /* 0x000fe20000010000 */
[----:B------:R-:W-:Y:S01]  /*7ed0*/  LOP3.LUT R2, R2, 0xff, RZ, 0xc0, !PT ;  /* 0x000000ff02027812 */ /* 0x000fe200078ec0ff */
[----:B------:R-:W-:Y:S01]  /*7ee0*/  MUFU.EX2 R164, R139 ;  /* 0x0000008b00a47308 */ /* 0x000fe20000000800 */
[----:B------:R-:W-:Y:S01]  /*7ef0*/  PRMT R182, R3, 0x7632, R182 ;  /* 0x0000763203b67816 */ /* 0x000fe200000000b6 */
[----:B------:R-:W-:Y:S01]  /*7f00*/  IMAD.MOV.U32 R166, RZ, RZ, R8 ;  /* 0x000000ffffa67224 */ /* 0x000fe200078e0008 */
[----:B------:R-:W-:Y:S01]  /*7f10*/  @P0 PRMT R188, R237, 0x5410, RZ ;  /* 0x00005410edbc0816 */ /* 0x000fe200000000ff */
[----:B------:R-:W-:Y:S01]  /*7f20*/  IMAD.MOV.U32 R40, RZ, RZ, R167 ;  /* 0x000000ffff287224 */ /* 0x000fe200078e00a7 */
[----:B------:R-:W-:Y:S01]  /*7f30*/  ISETP.LE.U32.AND P0, PT, R2, UR12, PT ;  /* 0x0000000c02007c0c */ /* 0x000fe2000bf03070 */
[----:B------:R-:W-:Y:S01]  /*7f40*/  @!P1 HADD2 R242, -R182.H0_H0, -RZ.H0_H0 ;  /* 0xa00000ffb6f29230 */ /* 0x000fe20000000900 */
[----:B------:R-:W-:Y:S01]  /*7f50*/  PRMT R183, R3, 0x7610, R183 ;  /* 0x0000761003b77816 */ /* 0x000fe200000000b7 */
[----:B------:R-:W-:Y:S01]  /*7f60*/  IMAD R2, R244, UR24, R68 ;  /* 0x00000018f4027c24 */ /* 0x000fe2000f8e0244 */
[----:B------:R-:W2:Y:S01]  /*7f70*/  MUFU.EX2 R165, R142 ;  /* 0x0000008e00a57308 */ /* 0x000ea20000000800 */
[----:B------:R-:W-:Y:S01]  /*7f80*/  IMAD.U32 R3, RZ, RZ, UR20 ;  /* 0x00000014ff037e24 */ /* 0x000fe2000f8e00ff */
[----:B------:R-:W-:Y:S01]  /*7f90*/  PRMT R120, R183, 0x5410, R182 ;  /* 0x00005410b7787816 */ /* 0x000fe200000000b6 */
[----:B------:R-:W-:Y:S01]  /*7fa0*/  IMAD.MOV.U32 R233, RZ, RZ, R10 ;  /* 0x000000ffffe97224 */ /* 0x000fe200078e000a */
[----:B------:R-:W-:Y:S01]  /*7fb0*/  @!P1 PRMT R182, R242, 0x5410, RZ ;  /* 0x00005410f2b69816 */ /* 0x000fe200000000ff */
[----:B------:R-:W-:Y:S01]  /*7fc0*/  IMAD.MOV.U32 R167, RZ, RZ, R11 ;  /* 0x000000ffffa77224 */ /* 0x000fe200078e000b */
[----:B------:R-:W-:Y:S01]  /*7fd0*/  SHF.R.S32.HI R8, RZ, 0x1f, R2 ;  /* 0x0000001fff087819 */ /* 0x000fe20000011402 */
[----:B------:R-:W-:Y:S01]  /*7fe0*/  @!P5 HADD2 R238, -R186.H0_H0, -RZ.H0_H0 ;  /* 0xa00000ffbaeed230 */ /* 0x000fe20000000900 */
[----:B------:R-:W-:Y:S01]  /*7ff0*/  IADD3 R2, P1, PT, R2, UR20, RZ ;  /* 0x0000001402027c10 */ /* 0x000fe2000ff3e0ff */
[----:B------:R-:W-:Y:S01]  /*8000*/  IMAD.MOV.U32 R109, RZ, RZ, R37 ;  /* 0x000000ffff6d7224 */ /* 0x000fe200078e0025 */
[----:B------:R-:W-:Y:S01]  /*8010*/  LOP3.LUT R41, R47, 0xff, RZ, 0xc0, !PT ;  /* 0x000000ff2f297812 */ /* 0x000fe200078ec0ff */
[----:B------:R-:W-:Y:S01]  /*8020*/  FADD.FTZ R37, R86, R4 ;  /* 0x0000000456257221 */ /* 0x000fe20000010000 */
[----:B------:R-:W-:Y:S01]  /*8030*/  LEA.HI.X.SX32 R3, R3, R8, 0x1, P1 ;  /* 0x0000000803037211 */ /* 0x000fe200008f0eff */
[----:B------:R-:W-:Y:S01]  /*8040*/  FADD.FTZ R28, R80, R5 ;  /* 0x00000005501c7221 */ /* 0x000fe20000010000 */
[C---:B------:R-:W-:Y:S01]  /*8050*/  LEA R32, P1, R2.reuse, UR6, 0x1 ;  /* 0x0000000602207c11 */ /* 0x040fe2000f8208ff */
[----:B---3--:R-:W-:Y:S01]  /*8060*/  HMMA.16816.F32 R4, R16, R88, RZ ;  /* 0x000000581004723c */ /* 0x008fe200000018ff */
[----:B------:R-:W-:Y:S01]  /*8070*/  ISETP.LE.U32.AND P2, PT, R41, UR12, PT ;  /* 0x0000000c29007c0c */ /* 0x000fe2000bf43070 */
[----:B------:R-:W-:Y:S01]  /*8080*/  IMAD.MOV.U32 R39, RZ, RZ, R61 ;  /* 0x000000ffff277224 */ /* 0x000fe200078e003d */
[----:B------:R-:W-:-:S02]  /*8090*/  LEA.HI.X R33, R2, UR7, R3, 0x1, P1 ;  /* 0x0000000702217c11 */ /* 0x000fc400088f0c03 */
[----:B------:R-:W-:Y:S02]  /*80a0*/  LOP3.LUT R43, R45, 0xff, RZ, 0xc0, !PT ;  /* 0x000000ff2d2b7812 */ /* 0x000fe400078ec0ff */
[----:B------:R-:W-:Y:S01]  /*80b0*/  @!P3 PRMT R191, R234, 0x5410, RZ ;  /* 0x00005410eabfb816 */ /* 0x000fe200000000ff */
[----:B------:R3:W-:Y:S01]  /*80c0*/  STG.E.U16 desc[UR28][R32.64], R55 ;  /* 0x0000003720007986 */ /* 0x0007e2000c10151c */
[----:B------:R-:W-:Y:S01]  /*80d0*/  PRMT R2, R52, 0x7770, RZ ;  /* 0x0000777034027816 */ /* 0x000fe200000000ff */
[----:B------:R-:W-:Y:S01]  /*80e0*/  IMAD.MOV.U32 R234, RZ, RZ, R9 ;  /* 0x000000ffffea7224 */ /* 0x000fe200078e0009 */
[----:B------:R-:W-:Y:S01]  /*80f0*/  PRMT R140, R187, 0x5410, R186 ;  /* 0x00005410bb8c7816 */ /* 0x000fe200000000ba */
[----:B------:R4:W-:Y:S01]  /*8100*/  STG.E.U16 desc[UR28][R32.64+0x2], R54 ;  /* 0x0000023620007986 */ /* 0x0009e2000c10151c */
[----:B------:R-:W-:Y:S01]  /*8110*/  ISETP.LE.U32.AND P1, PT, R2, UR12, PT ;  /* 0x0000000c02007c0c */ /* 0x000fe2000bf23070 */
[----:B------:R-:W-:Y:S01]  /*8120*/  @!P2 HADD2 R239, -R187.H0_H0, -RZ.H0_H0 ;  /* 0xa00000ffbbefa230 */ /* 0x000fe20000000900 */
[----:B--2---:R-:W-:Y:S01]  /*8130*/  F2FP.F16.F32.PACK_AB R2, R165, R164 ;  /* 0x000000a4a502723e */ /* 0x004fe200000000ff */
[----:B------:R-:W-:Y:S01]  /*8140*/  HMMA.16816.F32 R8, R24, R88, RZ ;  /* 0x000000581808723c */ /* 0x000fe200000018ff */
[----:B------:R-:W-:-:S02]  /*8150*/  PRMT R29, R52, 0x7771, RZ ;  /* 0x00007771341d7816 */ /* 0x000fc400000000ff */
[----:B------:R-:W-:Y:S01]  /*8160*/  @!P4 PRMT R185, R241, 0x5410, RZ ;  /* 0x00005410f1b9c816 */ /* 0x000fe200000000ff */
[----:B------:R-:W-:Y:S01]  /*8170*/  IMAD.MOV.U32 R139, RZ, RZ, R109 ;  /* 0x000000ffff8b7224 */ /* 0x000fe200078e006d */
[C---:B------:R-:W-:Y:S01]  /*8180*/  PRMT R181, R2.reuse, 0x7610, R181 ;  /* 0x0000761002b57816 */ /* 0x040fe200000000b5 */
[----:B------:R-:W-:Y:S01]  /*8190*/  USHF.L.U32 UR6, UR24, 0x3, URZ ;  /* 0x0000000318067899 */ /* 0x000fe200080006ff */
[----:B------:R-:W-:Y:S01]  /*81a0*/  @!P2 PRMT R187, R239, 0x5410, RZ ;  /* 0x00005410efbba816 */ /* 0x000fe200000000ff */
[----:B-1----:R-:W-:Y:S01]  /*81b0*/  HMMA.16816.F32 R84, R12, R104, R4 ;  /* 0x000000680c54723c */ /* 0x002fe20000001804 */
[----:B------:R-:W-:Y:S01]  /*81c0*/  PRMT R179, R2, 0x7632, R179 ;  /* 0x0000763202b37816 */ /* 0x000fe200000000b3 */
[----:B------:R-:W-:Y:S01]  /*81d0*/  @!P1 HADD2 R245, -R181.H0_H0, -RZ.H0_H0 ;  /* 0xa00000ffb5f59230 */ /* 0x000fe20000000900 */
[----:B------:R-:W-:Y:S02]  /*81e0*/  ISETP.LE.U32.AND P2, PT, R43, UR12, PT ;  /* 0x0000000c2b007c0c */ /* 0x000fe4000bf43070 */
[----:B------:R-:W-:-:S02]  /*81f0*/  @!P5 PRMT R186, R238, 0x5410, RZ ;  /* 0x00005410eebad816 */ /* 0x000fc400000000ff */
[----:B------:R-:W-:Y:S02]  /*8200*/  F2FP.F16.F32.PACK_AB R3, R251, R252 ;  /* 0x000000fcfb03723e */ /* 0x000fe400000000ff */
[----:B------:R-:W-:Y:S01]  /*8210*/  SHF.R.U32.HI R38, RZ, 0x18, R45 ;  /* 0x00000018ff267819 */ /* 0x000fe2000001162d */
[----:B---3--:R1:W2:Y:S01]  /*8220*/  LDL.LU.S16 R55, [R1] ;  /* 0x0000000001377983 */ /* 0x0082a20000300600 */
[----:B------:R-:W-:Y:S02]  /*8230*/  PRMT R116, R181, 0x5410, R179 ;  /* 0x00005410b5747816 */ /* 0x000fe400000000b3 */
[----:B------:R-:W-:Y:S01]  /*8240*/  PRMT R109, R56, 0x5410, R49 ;  /* 0x00005410386d7816 */ /* 0x000fe20000000031 */
[----:B----4-:R1:W3:Y:S01]  /*8250*/  LDL.LU.S16 R54, [R1+0x4] ;  /* 0x0000040001367983 */ /* 0x0102e20000300600 */
[----:B------:R-:W-:Y:S01]  /*8260*/  @!P1 PRMT R181, R245, 0x5410, RZ ;  /* 0x00005410f5b59816 */ /* 0x000fe200000000ff */
[----:B------:R-:W-:Y:S01]  /*8270*/  @!P2 HADD2 R243, -R183.H0_H0, -RZ.H0_H0 ;  /* 0xa00000ffb7f3a230 */ /* 0x000fe20000000900 */
[----:B------:R-:W-:Y:S01]  /*8280*/  ISETP.GT.U32.AND P1, PT, R29, UR12, PT ;  /* 0x0000000c1d007c0c */ /* 0x000fe2000bf24070 */
[----:B------:R-:W4:Y:S01]  /*8290*/  MUFU.EX2 R238, R158 ;  /* 0x0000009e00ee7308 */ /* 0x000f220000000800 */
[----:B------:R-:W-:Y:S01]  /*82a0*/  IMAD.MOV.U32 R60, RZ, RZ, R85 ;  /* 0x000000ffff3c7224 */ /* 0x000fe200078e0055 */
[----:B------:R-:W-:Y:S01]  /*82b0*/  PRMT R180, R3, 0x7610, R180 ;  /* 0x0000761003b47816 */ /* 0x000fe200000000b4 */
[----:B------:R-:W-:Y:S01]  /*82c0*/  IMAD.U32 R2, RZ, RZ, UR6 ;  /* 0x00000006ff027e24 */ /* 0x000fe2000f8e00ff */
[----:B------:R-:W-:Y:S01]  /*82d0*/  @!P2 PRMT R183, R243, 0x5410, RZ ;  /* 0x00005410f3b7a816 */ /* 0x000fe200000000ff */
[----:B------:R-:W-:Y:S01]  /*82e0*/  IMAD.MOV.U32 R61, RZ, RZ, R84 ;  /* 0x000000ffff3d7224 */ /* 0x000fe200078e0054 */
[----:B------:R-:W-:Y:S01]  /*82f0*/  HMMA.16816.F32 R240, R20, R104, R8 ;  /* 0x0000006814f0723c */ /* 0x000fe20000001808 */
[----:B------:R-:W-:Y:S01]  /*8300*/  PRMT R8, R52, 0x7773, RZ ;  /* 0x0000777334087816 */ /* 0x000fe200000000ff */
[----:B------:R5:W-:Y:S01]  /*8310*/  MUFU.EX2 R239, R149 ;  /* 0x0000009500ef7308 */ /* 0x000be20000000800 */
[----:B------:R-:W-:Y:S01]  /*8320*/  PRMT R178, R3, 0x7632, R178 ;  /* 0x0000763203b27816 */ /* 0x000fe200000000b2 */
[----:B------:R-:W-:-:S02]  /*8330*/  IMAD.MOV.U32 R152, RZ, RZ, R86 ;  /* 0x000000ffff987224 */ /* 0x000fc400078e0056 */
[----:B------:R-:W-:Y:S01]  /*8340*/  @!P0 HADD2 R244, -R180.H0_H0, -RZ.H0_H0 ;  /* 0xa00000ffb4f48230 */ /* 0x000fe20000000900 */
[----:B------:R-:W-:Y:S01]  /*8350*/  PRMT R113, R248, 0x5410, R113 ;  /* 0x00005410f8717816 */ /* 0x000fe20000000071 */
[----:B------:R-:W-:Y:S01]  /*8360*/  @P1 HADD2 R246, -R179.H0_H0, -RZ.H0_H0 ;  /* 0xa00000ffb3f61230 */ /* 0x000fe20000000900 */
[----:B------:R-:W-:Y:S01]  /*8370*/  PRMT R4, R44, 0x7770, RZ ;  /* 0x000077702c047816 */ /* 0x000fe200000000ff */
[----:B------:R-:W-:Y:S01]  /*8380*/  IMAD.MOV.U32 R142, RZ, RZ, R87 ;  /* 0x000000ffff8e7224 */ /* 0x000fe200078e0057 */
[----:B------:R-:W-:Y:S02]  /*8390*/  PRMT R117, R180, 0x5410, R178 ;  /* 0x00005410b4757816 */ /* 0x000fe400000000b2 */
[----:B----4-:R-:W-:Y:S01]  /*83a0*/  F2FP.F16.F32.PACK_AB R5, R238, R249 ;  /* 0x000000f9ee05723e */ /* 0x010fe200000000ff */
[----:B------:R-:W-:Y:S01]  /*83b0*/  IMAD.MOV.U32 R11, RZ, RZ, R170 ;  /* 0x000000ffff0b7224 */ /* 0x000fe200078e00aa */
[----:B------:R-:W-:-:S04]  /*83c0*/  @P1 PRMT R179, R246, 0x5410, RZ ;  /* 0x00005410f6b31816 */ /* 0x000fc800000000ff */
[----:B------:R-:W-:Y:S01]  /*83d0*/  IMAD.MOV.U32 R161, RZ, RZ, R243 ;  /* 0x000000ffffa17224 */ /* 0x000fe200078e00f3 */
[----:B------:R-:W-:Y:S01]  /*83e0*/  ISETP.GT.U32.AND P1, PT, R8, UR12, PT ;  /* 0x0000000c08007c0c */ /* 0x000fe2000bf24070 */
[----:B-----5:R-:W-:Y:S01]  /*83f0*/  IMAD.MOV.U32 R149, RZ, RZ, R60 ;  /* 0x000000ffff957224 */ /* 0x020fe200078e003c */
[C---:B------:R-:W-:Y:S01]  /*8400*/  PRMT R176, R5.reuse, 0x7632, R176 ;  /* 0x0000763205b07816 */ /* 0x040fe200000000b0 */
[----:B------:R-:W4:Y:S01]  /*8410*/  MUFU.EX2 R248, R148 ;  /* 0x0000009400f87308 */ /* 0x000f220000000800 */
[----:B------:R-:W-:Y:S01]  /*8420*/  PRMT R174, R5, 0x7610, R174 ;  /* 0x0000761005ae7816 */ /* 0x000fe200000000ae */
[----:B------:R-:W-:Y:S01]  /*8430*/  IMAD.WIDE R2, R2, 0x2, R32 ;  /* 0x0000000202027825 */ /* 0x000fe200078e0220 */
[----:B------:R-:W-:-:S03]  /*8440*/  @!P0 PRMT R180, R244, 0x5410, RZ ;  /* 0x00005410f4b48816 */ /* 0x000fc600000000ff */
[----:B------:R-:W-:Y:S01]  /*8450*/  FADD.FTZ R9, R133, R37 ;  /* 0x0000002585097221 */ /* 0x000fe20000010000 */
[----:B------:R-:W-:Y:S01]  /*8460*/  PRMT R108, R174, 0x5410, R176 ;  /* 0x00005410ae6c7816 */ /* 0x000fe200000000b0 */
[----:B------:R-:W-:Y:S01]  /*8470*/  IMAD.MOV.U32 R243, RZ, RZ, R59 ;  /* 0x000000fffff37224 */ /* 0x000fe200078e003b */
[----:B------:R-:W-:Y:S01]  /*8480*/  ISETP.LE.U32.AND P0, PT, R38, UR12, PT ;  /* 0x0000000c26007c0c */ /* 0x000fe2000bf03070 */
[----:B------:R1:W5:Y:S01]  /*8490*/  LDL.LU.S16 R59, [R1+0x38] ;  /* 0x00003800013b7983 */ /* 0x0003620000300600 */
[----:B------:R-:W-:Y:S01]  /*84a0*/  IMAD.MOV.U32 R68, RZ, RZ, R240 ;  /* 0x000000ffff447224 */ /* 0x000fe200078e00f0 */
[----:B------:R-:W-:Y:S01]  /*84b0*/  PRMT R88, R78, 0x5410, R128 ;  /* 0x000054104e587816 */ /* 0x000fe20000000080 */
[----:B------:R-:W-:Y:S01]  /*84c0*/  IMAD.MOV.U32 R169, RZ, RZ, R241 ;  /* 0x000000ffffa97224 */ /* 0x000fe200078e00f1 */
[----:B------:R-:W-:Y:S01]  /*84d0*/  STG.E.U16 desc[UR28][R2.64], R64 ;  /* 0x0000004002007986 */ /* 0x000fe2000c10151c */
[----:B------:R-:W-:Y:S02]  /*84e0*/  IMAD.MOV.U32 R237, RZ, RZ, R40 ;  /* 0x000000ffffed7224 */ /* 0x000fe400078e0028 */
[----:B------:R-:W-:Y:S01]  /*84f0*/  FADD.FTZ R6, R131, R31 ;  /* 0x0000001f83067221 */ /* 0x000fe20000010000 */
[----:B------:R-:W-:Y:S01]  /*8500*/  IMAD.MOV.U32 R162, RZ, RZ, R242 ;  /* 0x000000ffffa27224 */ /* 0x000fe200078e00f2 */
[----:B------:R-:W-:Y:S03]  /*8510*/  LDSM.16.MT88.4 R84, [R46+0xa400] ;  /* 0x00a400002e54783b */ /* 0x000fe60000004200 */
[----:B------:R-:W-:-:S05]  /*8520*/  @!P0 HADD2 R247, -R178.H0_H0, -RZ.H0_H0 ;  /* 0xa00000ffb2f78230 */ /* 0x000fca0000000900 */
[----:B------:R-:W-:Y:S02]  /*8530*/  @!P0 PRMT R178, R247, 0x5410, RZ ;  /* 0x00005410f7b28816 */ /* 0x000fe400000000ff */
[----:B------:R-:W-:Y:S01]  /*8540*/  ISETP.LE.U32.AND P0, PT, R4, UR12, PT ;  /* 0x0000000c04007c0c */ /* 0x000fe2000bf03070 */
[----:B------:R-:W-:Y:S01]  /*8550*/  IMAD.U32 R4, RZ, RZ, UR24 ;  /* 0x00000018ff047e24 */ /* 0x000fe2000f8e00ff */
[----:B------:R4:W-:Y:S01]  /*8560*/  STG.E.U16 desc[UR28][R2.64+0x2], R67 ;  /* 0x0000024302007986 */ /* 0x0009e2000c10151c */
[----:B------:R-:W-:Y:S02]  /*8570*/  IMAD.MOV.U32 R240, RZ, RZ, R112 ;  /* 0x000000fffff07224 */ /* 0x000fe400078e0070 */
[----:B---3--:R-:W-:-:S05]  /*8580*/  @P1 HADD2 R54, -R176.H0_H0, -RZ.H0_H0 ;  /* 0xa00000ffb0361230 */ /* 0x008fca0000000900 */
[----:B------:R-:W-:-:S04]  /*8590*/  PRMT R7, R54, 0x7610, R7 ;  /* 0x0000761036077816 */ /* 0x000fc80000000007 */
[----:B------:R-:W-:Y:S02]  /*85a0*/  @P1 PRMT R176, R7, 0x5410, RZ ;  /* 0x0000541007b01816 */ /* 0x000fe400000000ff */
[----:B------:R-:W-:-:S04]  /*85b0*/  PRMT R7, R52, 0x7772, RZ ;  /* 0x0000777234077816 */ /* 0x000fc800000000ff */
[----:B------:R-:W-:Y:S02]  /*85c0*/  PRMT R89, R7, 0x5410, R8 ;  /* 0x0000541007597816 */ /* 0x000fe40000000008 */
[----:B------:R-:W-:-:S04]  /*85d0*/  LOP3.LUT R8, R11, 0xff, RZ, 0xc0, !PT ;  /* 0x000000ff0b087812 */ /* 0x000fc800078ec0ff */
[----:B------:R-:W-:Y:S02]  /*85e0*/  PRMT R104, R8, 0x5410, R58 ;  /* 0x0000541008687816 */ /* 0x000fe4000000003a */
[----:B------:R1:W3:Y:S04]  /*85f0*/  LDL.LU.S16 R58, [R1+0x34] ;  /* 0x00003400013a7983 */ /* 0x0002e80000300600 */
[----:B------:R1:W3:Y:S04]  /*8600*/  LDL.LU.S16 R56, [R1+0x3c] ;  /* 0x00003c0001387983 */ /* 0x0002e80000300600 */
[----:B------:R1:W3:Y:S01]  /*8610*/  LDL.LU.S16 R60, [R1+0x40] ;  /* 0x00004000013c7983 */ /* 0x0002e20000300600 */
[----:B----4-:R-:W-:Y:S01]  /*8620*/  IMAD.WIDE R2, R4, 0x70, R2 ;  /* 0x0000007004027825 */ /* 0x010fe200078e0202 */
[----:B------:R-:W-:-:S04]  /*8630*/  F2FP.F16.F32.PACK_AB R4, R248, R239 ;  /* 0x000000eff804723e */ /* 0x000fc800000000ff */
[C---:B------:R-:W-:Y:S02]  /*8640*/  PRMT R177, R4.reuse, 0x7610, R177 ;  /* 0x0000761004b17816 */ /* 0x040fe400000000b1 */
[----:B------:R-:W-:Y:S02]  /*8650*/  PRMT R175, R4, 0x7632, R175 ;  /* 0x0000763204af7816 */ /* 0x000fe400000000af */
[----:B------:R-:W-:Y:S01]  /*8660*/  LOP3.LUT R4, R240, 0xff, RZ, 0xc0, !PT ;  /* 0x000000fff0047812 */ /* 0x000fe200078ec0ff */
[----:B------:R-:W-:Y:S02]  /*8670*/  IMAD.MOV.U32 R240, RZ, RZ, R50 ;  /* 0x000000fffff07224 */ /* 0x000fe400078e0032 */
[----:B------:R-:W-:Y:S02]  /*8680*/  FADD.FTZ R50, R82, R9 ;  /* 0x0000000952327221 */ /* 0x000fe40000010000 */
[----:B------:R-:W4:Y:S01]  /*8690*/  LDSM.16.MT88.4 R80, [R46+0xa000] ;  /* 0x00a000002e50783b */ /* 0x000f220000004200 */
[----:B--2---:R-:W-:Y:S01]  /*86a0*/  @!P0 HADD2 R55, -R177.H0_H0, -RZ.H0_H0 ;  /* 0xa00000ffb1378230 */ /* 0x004fe20000000900 */
[----:B------:R-:W-:-:S02]  /*86b0*/  ISETP.GT.U32.AND P3, PT, R7, UR12, PT ;  /* 0x0000000c07007c0c */ /* 0x000fc4000bf64070 */
[----:B------:R-:W-:Y:S02]  /*86c0*/  SHF.R.U32.HI R7, RZ, 0x10, R63 ;  /* 0x00000010ff077819 */ /* 0x000fe4000001163f */
[----:B------:R-:W-:Y:S02]  /*86d0*/  PRMT R10, R55, 0x7610, R10 ;  /* 0x00007610370a7816 */ /* 0x000fe4000000000a */
[----:B------:R-:W-:Y:S02]  /*86e0*/  PRMT R112, R177, 0x5410, R175 ;  /* 0x00005410b1707816 */ /* 0x000fe400000000af */
[----:B------:R-:W-:Y:S01]  /*86f0*/  @!P0 PRMT R177, R10, 0x5410, RZ ;  /* 0x000054100ab18816 */ /* 0x000fe200000000ff */
[----:B------:R-:W-:Y:S01]  /*8700*/  IMAD.MOV.U32 R10, RZ, RZ, R52 ;  /* 0x000000ffff0a7224 */ /* 0x000fe200078e0034 */
[----:B------:R-:W-:-:S04]  /*8710*/  LOP3.LUT R7, R7, 0xff, RZ, 0xc0, !PT ;  /* 0x000000ff07077812 */ /* 0x000fc800078ec0ff */
[----:B------:R-:W-:Y:S02]  /*8720*/  PRMT R78, R7, 0x5410, R70 ;  /* 0x00005410074e7816 */ /* 0x000fe40000000046 */
[----:B------:R-:W-:Y:S01]  /*8730*/  LOP3.LUT R7, R10, 0xff, RZ, 0xc0, !PT ;  /* 0x000000ff0a077812 */ /* 0x000fe200078ec0ff */
[----:B------:R-:W-:Y:S02]  /*8740*/  IMAD.MOV.U32 R241, RZ, RZ, R39 ;  /* 0x000000fffff17224 */ /* 0x000fe400078e0027 */
[----:B------:R-:W-:Y:S01]  /*8750*/  FADD.FTZ R40, R130, R30 ;  /* 0x0000001e82287221 */ /* 0x000fe20000010000 */
[----:B------:R-:W-:Y:S01]  /*8760*/  FADD.FTZ R39, R125, R28 ;  /* 0x0000001c7d277221 */ /* 0x000fe20000010000 */
[----:B------:R-:W-:Y:S01]  /*8770*/  PRMT R70, R7, 0x5410, R29 ;  /* 0x0000541007467816 */ /* 0x000fe2000000001d */
[----:B------:R-:W-:Y:S02]  /*8780*/  IMAD.MOV.U32 R55, RZ, RZ, R139 ;  /* 0x000000ffff377224 */ /* 0x000fe400078e008b */
[----:B------:R-:W-:-:S02]  /*8790*/  IMAD.MOV.U32 R139, RZ, RZ, R237 ;  /* 0x000000ffff8b7224 */ /* 0x000fc400078e00ed */
[----:B------:R-:W-:Y:S01]  /*87a0*/  IMAD.MOV.U32 R242, RZ, RZ, R236 ;  /* 0x000000fffff27224 */ /* 0x000fe200078e00ec */
[----:B------:R-:W-:Y:S01]  /*87b0*/  MUFU.EX2 R237, R155 ;  /* 0x0000009b00ed7308 */ /* 0x000fe20000000800 */
[----:B------:R-:W-:Y:S01]  /*87c0*/  FADD.FTZ R49, R62, R6 ;  /* 0x000000063e317221 */ /* 0x000fe20000010000 */
[----:B----4-:R-:W-:Y:S06]  /*87d0*/  HMMA.16816.F32 R28, R24, R80, RZ ;  /* 0x00000050181c723c */ /* 0x010fec00000018ff */
[----:B------:R-:W2:Y:S01]  /*87e0*/  MUFU.EX2 R236, R156 ;  /* 0x0000009c00ec7308 */ /* 0x000ea20000000800 */
[C---:B------:R-:W-:Y:S01]  /*87f0*/  PRMT R5, R44.reuse, 0x7772, RZ ;  /* 0x000077722c057816 */ /* 0x040fe200000000ff */
[----:B------:R-:W-:Y:S01]  /*8800*/  IMAD.MOV.U32 R37, RZ, RZ, R44 ;  /* 0x000000ffff257224 */ /* 0x000fe200078e002c */
[----:B------:R-:W-:-:S02]  /*8810*/  PRMT R6, R44, 0x7773, RZ ;  /* 0x000077732c067816 */ /* 0x000fc400000000ff */
[----:B------:R-:W-:Y:S01]  /*8820*/  PRMT R105, R4, 0x5410, R241 ;  /* 0x0000541004697816 */ /* 0x000fe200000000f1 */
[----:B------:R-:W-:Y:S01]  /*8830*/  IMAD.MOV.U32 R241, RZ, RZ, R74 ;  /* 0x000000fffff17224 */ /* 0x000fe200078e004a */
[----:B------:R-:W-:Y:S02]  /*8840*/  ISETP.GT.U32.AND P0, PT, R6, UR12, PT ;  /* 0x0000000c06007c0c */ /* 0x000fe4000bf04070 */
[----:B------:R-:W-:Y:S02]  /*8850*/  PRMT R74, R5, 0x5410, R6 ;  /* 0x00005410054a7816 */ /* 0x000fe40000000006 */
[----:B------:R-:W-:Y:S02]  /*8860*/  PRMT R4, R44, 0x7771, RZ ;  /* 0x000077712c047816 */ /* 0x000fe400000000ff */
[----:B------:R-:W-:Y:S01]  /*8870*/  LOP3.LUT R6, R37, 0xff, RZ, 0xc0, !PT ;  /* 0x000000ff25067812 */ /* 0x000fe200078ec0ff */
[----:B------:R-:W-:Y:S01]  /*8880*/  HMMA.16816.F32 R8, R16, R80, RZ ;  /* 0x000000501008723c */ /* 0x000fe200000018ff */
[----:B------:R-:W-:-:S02]  /*8890*/  ISETP.GT.U32.AND P2, PT, R4, UR12, PT ;  /* 0x0000000c04007c0c */ /* 0x000fc4000bf44070 */
[----:B------:R-:W-:Y:S01]  /*88a0*/  PRMT R44, R6, 0x5410, R4 ;  /* 0x00005410062c7816 */ /* 0x000fe20000000004 */
[----:B------:R-:W-:Y:S01]  /*88b0*/  IMAD.U32 R4, RZ, RZ, UR6 ;  /* 0x00000006ff047e24 */ /* 0x000fe2000f8e00ff */
[----:B------:R-:W-:-:S03]  /*88c0*/  ISETP.GT.U32.AND P1, PT, R5, UR12, PT ;  /* 0x0000000c05007c0c */ /* 0x000fc6000bf24070 */
[----:B------:R-:W-:Y:S01]  /*88d0*/  HMMA.16816.F32 R244, R20, R84, R28 ;  /* 0x0000005414f4723c */ /* 0x000fe2000000181c */
[----:B------:R-:W-:Y:S01]  /*88e0*/  IMAD.WIDE R28, R4, 0x2, R2 ;  /* 0x00000002041c7825 */ /* 0x000fe200078e0202 */
[----:B--2---:R-:W-:Y:S02]  /*88f0*/  F2FP.F16.F32.PACK_AB R4, R236, R237 ;  /* 0x000000edec04723e */ /* 0x004fe400000000ff */
[----:B------:R-:W-:Y:S02]  /*8900*/  SHF.R.U32.HI R5, RZ, 0x10, R57 ;  /* 0x00000010ff057819 */ /* 0x000fe40000011639 */
[----:B------:R-:W-:Y:S01]  /*8910*/  PRMT R173, R4, 0x7610, R173 ;  /* 0x0000761004ad7816 */ /* 0x000fe200000000ad */
[----:B-----5:R-:W-:Y:S01]  /*8920*/  @P3 HADD2 R59, -R174.H0_H0, -RZ.H0_H0 ;  /* 0xa00000ffae3b3230 */ /* 0x020fe20000000900 */
[----:B------:R-:W-:-:S04]  /*8930*/  LOP3.LUT R5, R5, 0xff, RZ, 0xc0, !PT ;  /* 0x000000ff05057812 */ /* 0x000fc800078ec0ff */
[----:B------:R-:W-:-:S07]  /*8940*/  PRMT R62, R5, 0x5410, R53 ;  /* 0x00005410053e7816 */ /* 0x000fce0000000035 */
[----:B------:R-:W-:Y:S02]  /*8950*/  IMAD.MOV.U32 R54, RZ, RZ, R247 ;  /* 0x000000ffff367224 */ /* 0x000fe400078e00f7 */
[----:B------:R-:W-:Y:S02]  /*8960*/  IMAD.MOV.U32 R30, RZ, RZ, R244 ;  /* 0x000000ffff1e7224 */ /* 0x000fe400078e00f4 */
[----:B------:R-:W-:Y:S02]  /*8970*/  IMAD.MOV.U32 R31, RZ, RZ, R246 ;  /* 0x000000ffff1f7224 */ /* 0x000fe400078e00f6 */
[----:B------:R-:W-:Y:S02]  /*8980*/  IMAD.MOV.U32 R52, RZ, RZ, R245 ;  /* 0x000000ffff347224 */ /* 0x000fe400078e00f5 */
[----:B------:R-:W-:Y:S01]  /*8990*/  HMMA.16816.F32 R244, R12, R84, R8 ;  /* 0x000000540cf4723c */ /* 0x000fe20000001808 */
[----:B------:R-:W-:Y:S01]  /*89a0*/  PRMT R10, R59, 0x7610, R10 ;  /* 0x000076103b0a7816 */ /* 0x000fe2000000000a */
[----:B------:R-:W-:Y:S01]  /*89b0*/  IMAD.MOV.U32 R64, RZ, RZ, R157 ;  /* 0x000000ffff407224 */ /* 0x000fe200078e009d */
[----:B------:R-:W-:Y:S03]  /*89c0*/  STG.E.U16 desc[UR28][R2.64], R65 ;  /* 0x0000004102007986 */ /* 0x000fe6000c10151c */
[----:B------:R-:W-:Y:S01]  /*89d0*/  IMAD.MOV.U32 R85, RZ, RZ, R64 ;  /* 0x000000ffff557224 */ /* 0x000fe200078e0040 */
[----:B------:R-:W-:Y:S04]  /*89e0*/  STG.E.U16 desc[UR28][R2.64+0x2], R66 ;  /* 0x0000024202007986 */ /* 0x000fe8000c10151c */
[----:B------:R-:W-:Y:S01]  /*89f0*/  LDSM.16.MT88.4 R64, [R144+0xb400] ;  /* 0x00b400009040783b */ /* 0x000fe20000004200 */
[----:B------:R-:W-:Y:S01]  /*8a00*/  PRMT R172, R4, 0x7632, R172 ;  /* 0x0000763204ac7816 */ /* 0x000fe200000000ac */
[----:B------:R-:W-:Y:S01]  /*8a10*/  FADD.FTZ R6, R124, R39 ;  /* 0x000000277c067221 */ /* 0x000fe20000010000 */
[----:B------:R-:W-:Y:S01]  /*8a20*/  SHF.R.U32.HI R4, RZ, 0x10, R45 ;  /* 0x00000010ff047819 */ /* 0x000fe2000001162d */
[----:B------:R2:W-:Y:S01]  /*8a30*/  STG.E.U16 desc[UR28][R28.64], R73 ;  /* 0x000000491c007986 */ /* 0x0005e2000c10151c */
[----:B------:R-:W-:-:S02]  /*8a40*/  IMAD.MOV.U32 R148, RZ, RZ, R61 ;  /* 0x000000ffff947224 */ /* 0x000fc400078e003d */
[----:B------:R-:W-:Y:S01]  /*8a50*/  FADD.FTZ R37, R134, R6 ;  /* 0x0000000686257221 */ /* 0x000fe20000010000 */
[----:B------:R-:W-:Y:S01]  /*8a60*/  LOP3.LUT R4, R4, 0xff, RZ, 0xc0, !PT ;  /* 0x000000ff04047812 */ /* 0x000fe200078ec0ff */
[----:B------:R-:W-:Y:S01]  /*8a70*/  FADD.FTZ R7, R126, R40 ;  /* 0x000000287e077221 */ /* 0x000fe20000010000 */
[----:B------:R-:W-:Y:S02]  /*8a80*/  IMAD.MOV.U32 R134, RZ, RZ, R51 ;  /* 0x000000ffff867224 */ /* 0x000fe400078e0033 */
[----:B--2---:R-:W-:Y:S02]  /*8a90*/  IMAD.MOV.U32 R73, RZ, RZ, R30 ;  /* 0x000000ffff497224 */ /* 0x004fe400078e001e */
[----:B------:R-:W-:Y:S01]  /*8aa0*/  FADD.FTZ R30, R141, R50 ;  /* 0x000000328d1e7221 */ /* 0x000fe20000010000 */
[----:B------:R-:W-:Y:S02]  /*8ab0*/  IMAD.MOV.U32 R141, RZ, RZ, R31 ;  /* 0x000000ffff8d7224 */ /* 0x000fe400078e001f */
[----:B------:R-:W-:Y:S01]  /*8ac0*/  FADD.FTZ R31, R138, R49 ;  /* 0x000000318a1f7221 */ /* 0x000fe20000010000 */
[----:B------:R-:W-:Y:S01]  /*8ad0*/  IMAD.MOV.U32 R157, RZ, RZ, R69 ;  /* 0x000000ffff9d7224 */ /* 0x000fe200078e0045 */
[----:B------:R2:W-:Y:S01]  /*8ae0*/  STG.E.U16 desc[UR28][R28.64+0x2], R72 ;  /* 0x000002481c007986 */ /* 0x0005e2000c10151c */
[----:B------:R-:W-:Y:S01]  /*8af0*/  PRMT R69, R173, 0x5410, R172 ;  /* 0x00005410ad457816 */ /* 0x000fe200000000ac */
[----:B------:R-:W-:Y:S01]  /*8b00*/  IMAD.MOV.U32 R133, RZ, RZ, R55 ;  /* 0x000000ffff857224 */ /* 0x000fe200078e0037 */
[----:B------:R-:W-:Y:S01]  /*8b10*/  @P3 PRMT R174, R10, 0x5410, RZ ;  /* 0x000054100aae3816 */ /* 0x000fe200000000ff */
[----:B------:R-:W-:Y:S01]  /*8b20*/  IMAD.MOV.U32 R138, RZ, RZ, R52 ;  /* 0x000000ffff8a7224 */ /* 0x000fe200078e0034 */
[----:B------:R-:W-:Y:S01]  /*8b30*/  PRMT R63, R41, 0x5410, R95 ;  /* 0x00005410293f7816 */ /* 0x000fe2000000005f */
[----:B------:R-:W-:Y:S01]  /*8b40*/  IMAD.MOV.U32 R170, RZ, RZ, R68 ;  /* 0x000000ffffaa7224 */ /* 0x000fe200078e0044 */
[----:B------:R-:W-:Y:S01]  /*8b50*/  PRMT R68, R98, 0x5410, R96 ;  /* 0x0000541062447816 */ /* 0x000fe20000000060 */
[----:B------:R-:W-:-:S02]  /*8b60*/  IMAD.MOV.U32 R95, RZ, RZ, R167 ;  /* 0x000000ffff5f7224 */ /* 0x000fc400078e00a7 */
[----:B------:R-:W-:Y:S02]  /*8b70*/  IMAD.MOV.U32 R124, RZ, RZ, R166 ;  /* 0x000000ffff7c7224 */ /* 0x000fe400078e00a6 */
[----:B------:R-:W-:Y:S02]  /*8b80*/  IMAD.MOV.U32 R96, RZ, RZ, R164 ;  /* 0x000000ffff607224 */ /* 0x000fe400078e00a4 */
[----:B--2---:R-:W-:Y:S02]  /*8b90*/  IMAD.MOV.U32 R72, RZ, RZ, R54 ;  /* 0x000000ffff487224 */ /* 0x004fe400078e0036 */
[----:B------:R-:W-:Y:S01]  /*8ba0*/  LDSM.16.MT88.4 R52, [R46+0xb400] ;  /* 0x00b400002e34783b */ /* 0x000fe20000004200 */
[----:B------:R-:W-:Y:S02]  /*8bb0*/  IMAD.MOV.U32 R84, RZ, RZ, R242 ;  /* 0x000000ffff547224 */ /* 0x000fe400078e00f2 */
[----:B------:R-:W-:Y:S02]  /*8bc0*/  IMAD.MOV.U32 R155, RZ, RZ, R243 ;  /* 0x000000ffff9b7224 */ /* 0x000fe400078e00f3 */
[----:B------:R-:W-:-:S02]  /*8bd0*/  IMAD.MOV.U32 R130, RZ, RZ, R240 ;  /* 0x000000ffff827224 */ /* 0x000fc400078e00f0 */
[----:B------:R-:W-:Y:S01]  /*8be0*/  IMAD.MOV.U32 R131, RZ, RZ, R241 ;  /* 0x000000ffff837224 */ /* 0x000fe200078e00f1 */
[----:B------:R-:W-:Y:S01]  /*8bf0*/  STG.E.U16 desc[UR28][R32.64+0x10], R77 ;  /* 0x0000104d20007986 */ /* 0x000fe2000c10151c */
[----:B------:R-:W-:Y:S02]  /*8c00*/  IMAD.MOV.U32 R98, RZ, RZ, R159 ;  /* 0x000000ffff627224 */ /* 0x000fe400078e009f */
[----:B---3--:R-:W-:Y:S02]  /*8c10*/  @P2 HADD2 R58, -R175.H0_H0, -RZ.H0_H0 ;  /* 0xa00000ffaf3a2230 */ /* 0x008fe40000000900 */
[----:B------:R-:W-:-:S03]  /*8c20*/  @P1 HADD2 R56, -R173.H0_H0, -RZ.H0_H0 ;  /* 0xa00000ffad381230 */ /* 0x000fc60000000900 */
[----:B------:R-:W-:Y:S02]  /*8c30*/  PRMT R5, R58, 0x7610, R5 ;  /* 0x000076103a057816 */ /* 0x000fe40000000005 */
[----:B------:R-:W-:Y:S02]  /*8c40*/  PRMT R9, R56, 0x7610, R9 ;  /* 0x0000761038097816 */ /* 0x000fe40000000009 */
[----:B------:R-:W2:Y:S01]  /*8c50*/  LDSM.16.MT88.4 R56, [R144+0xb000] ;  /* 0x00b000009038783b */ /* 0x000ea20000004200 */
[----:B------:R-:W-:Y:S02]  /*8c60*/  @P2 PRMT R175, R5, 0x5410, RZ ;  /* 0x0000541005af2816 */ /* 0x000fe400000000ff */
[----:B------:R-:W-:Y:S01]  /*8c70*/  SHF.R.U32.HI R5, RZ, 0x10, R47 ;  /* 0x00000010ff057819 */ /* 0x000fe2000001162f */
[----:B------:R-:W-:-:S03]  /*8c80*/  @P0 HADD2 R60, -R172.H0_H0, -RZ.H0_H0 ;  /* 0xa00000ffac3c0230 */ /* 0x000fc60000000900 */
[----:B------:R-:W-:Y:S02]  /*8c90*/  LOP3.LUT R5, R5, 0xff, RZ, 0xc0, !PT ;  /* 0x000000ff05057812 */ /* 0x000fe400078ec0ff */
[----:B------:R-:W-:Y:S02]  /*8ca0*/  PRMT R8, R60, 0x7610, R8 ;  /* 0x000076103c087816 */ /* 0x000fe40000000008 */
[----:B------:R-:W-:Y:S02]  /*8cb0*/  PRMT R61, R5, 0x5410, R48 ;  /* 0x00005410053d7816 */ /* 0x000fe40000000030 */
[----:B------:R-:W3:Y:S01]  /*8cc0*/  LDSM.16.MT88.4 R48, [R46+0xb000] ;  /* 0x00b000002e30783b */ /* 0x000ee20000004200 */
[----:B------:R-:W-:Y:S01]  /*8cd0*/  PRMT R60, R4, 0x5410, R38 ;  /* 0x00005410043c7816 */ /* 0x000fe20000000026 */
[----:B------:R-:W-:Y:S01]  /*8ce0*/  FADD.FTZ R38, R136, R7 ;  /* 0x0000000788267221 */ /* 0x000fe20000010000 */
[----:B------:R-:W-:Y:S02]  /*8cf0*/  @P1 PRMT R173, R9, 0x5410, RZ ;  /* 0x0000541009ad1816 */ /* 0x000fe400000000ff */
[----:B------:R-:W-:Y:S01]  /*8d00*/  @P0 PRMT R172, R8, 0x5410, RZ ;  /* 0x0000541008ac0816 */ /* 0x000fe200000000ff */
[----:B------:R-:W-:Y:S01]  /*8d10*/  IMAD.MOV.U32 R136, RZ, RZ, R165 ;  /* 0x000000ffff887224 */ /* 0x000fe200078e00a5 */
[-C--:B--2---:R-:W-:Y:S08]  /*8d20*/  HMMA.16816.F32 R4, R16, R56.reuse, RZ ;  /* 0x000000381004723c */ /* 0x084ff000000018ff */
[----:B------:R-:W-:-:S12]  /*8d30*/  HMMA.16816.F32 R8, R24, R56, RZ ;  /* 0x000000381808723c */ /* 0x000fd800000018ff */
[----:B------:R-:W-:Y:S01]  /*8d40*/  HMMA.16816.F32 R164, R12, R64, R4 ;  /* 0x000000400ca4723c */ /* 0x000fe20000001804 */
[----:B------:R-:W-:-:S04]  /*8d50*/  IMAD.U32 R4, RZ, RZ, UR24 ;  /* 0x00000018ff047e24 */ /* 0x000fc8000f8e00ff */
[----:B------:R-:W-:-:S04]  /*8d60*/  IMAD.WIDE R2, R4, -0x70, R2 ;  /* 0xffffff9004027825 */ /* 0x000fc800078e0202 */
[----:B------:R-:W-:Y:S01]  /*8d70*/  FADD.FTZ R4, R71, R37 ;  /* 0x0000002547047221 */ /* 0x000fe20000010000 */
[----:B------:R-:W-:Y:S01]  /*8d80*/  FADD.FTZ R7, R135, R30 ;  /* 0x0000001e87077221 */ /* 0x000fe20000010000 */
[----:B------:R-:W-:Y:S01]  /*8d90*/  FADD.FTZ R6, R127, R31 ;  /* 0x0000001f7f067221 */ /* 0x000fe20000010000 */
[----:B------:R-:W-:Y:S01]  /*8da0*/  FADD.FTZ R5, R97, R38 ;  /* 0x0000002661057221 */ /* 0x000fe20000010000 */
[----:B------:R-:W-:Y:S01]  /*8db0*/  FADD.FTZ R81, R75, R4 ;  /* 0x000000044b517221 */ /* 0x000fe20000010000 */
[----:B------:R-:W-:Y:S02]  /*8dc0*/  IMAD.U32 R4, RZ, RZ, UR24 ;  /* 0x00000018ff047e24 */ /* 0x000fe4000f8e00ff */
[----:B------:R-:W-:Y:S01]  /*8dd0*/  FADD.FTZ R47, R137, R7 ;  /* 0x00000007892f7221 */ /* 0x000fe20000010000 */
[----:B------:R-:W-:Y:S01]  /*8de0*/  FADD.FTZ R57, R132, R6 ;  /* 0x0000000684397221 */ /* 0x000fe20000010000 */
[----:B------:R-:W-:Y:S01]  /*8df0*/  FADD.FTZ R80, R99, R5 ;  /* 0x0000000563507221 */ /* 0x000fe20000010000 */
[----:B------:R-:W-:Y:S01]  /*8e00*/  IMAD.WIDE R30, R4, 0x70, R2 ;  /* 0x00000070041e7825 */ /* 0x000fe200078e0202 */
[----:B------:R-:W-:Y:S08]  /*8e10*/  HMMA.16816.F32 R240, R20, R64, R8 ;  /* 0x0000004014f0723c */ /* 0x000ff00000001808 */
[-C--:B---3--:R-:W-:Y:S08]  /*8e20*/  HMMA.16816.F32 R4, R16, R48.reuse, RZ ;  /* 0x000000301004723c */ /* 0x088ff000000018ff */
[----:B------:R-:W-:Y:S01]  /*8e30*/  HMMA.16816.F32 R8, R24, R48, RZ ;  /* 0x000000301808723c */ /* 0x000fe200000018ff */
[----:B------:R-:W-:Y:S01]  /*8e40*/  IMAD.MOV.U32 R65, RZ, RZ, R157 ;  /* 0x000000ffff417224 */ /* 0x000fe200078e009d */
[----:B------:R-:W-:Y:S01]  /*8e50*/  STG.E.U16 desc[UR28][R32.64+0x12], R76 ;  /* 0x0000124c20007986 */ /* 0x000fe2000c10151c */
[----:B------:R-:W-:-:S02]  /*8e60*/  IMAD.MOV.U32 R128, RZ, RZ, R235 ;  /* 0x000000ffff807224 */ /* 0x000fc400078e00eb */
[----:B------:R-:W-:Y:S01]  /*8e70*/  IMAD.MOV.U32 R125, RZ, RZ, R234 ;  /* 0x000000ffff7d7224 */ /* 0x000fe200078e00ea */
[----:B------:R-:W-:Y:S01]  /*8e80*/  STG.E.U16 desc[UR28][R2.64+0x10], R79 ;  /* 0x0000104f02007986 */ /* 0x000fe2000c10151c */
[----:B------:R-:W-:Y:S02]  /*8e90*/  IMAD.MOV.U32 R126, RZ, RZ, R233 ;  /* 0x000000ffff7e7224 */ /* 0x000fe400078e00e9 */
[----:B------:R-:W-:Y:S01]  /*8ea0*/  IMAD.MOV.U32 R64, RZ, RZ, R232 ;  /* 0x000000ffff407224 */ /* 0x000fe200078e00e8 */
[----:B------:R2:W-:Y:S02]  /*8eb0*/  STG.E.U16 desc[UR28][R2.64+0x12], R92 ;  /* 0x0000125c02007986 */ /* 0x0005e4000c10151c */
[----:B------:R-:W-:Y:S01]  /*8ec0*/  HMMA.16816.F32 R156, R12, R52, R4 ;  /* 0x000000340c9c723c */ /* 0x000fe20000001804 */
[----:B------:R-:W-:Y:S02]  /*8ed0*/  LOP3.LUT R7, R109, 0xff00ff, RZ, 0xc0, !PT ;  /* 0x00ff00ff6d077812 */ /* 0x000fe400078ec0ff */
[----:B------:R-:W-:-:S02]  /*8ee0*/  LOP3.LUT R6, R89, 0xff00ff, RZ, 0xc0, !PT ;  /* 0x00ff00ff59067812 */ /* 0x000fc400078ec0ff */
[----:B------:R-:W-:-:S03]  /*8ef0*/  PRMT R43, R43, 0x5410, R42 ;  /* 0x000054102b2b7816 */ /* 0x000fc6000000002a */
[----:B------:R-:W-:Y:S01]  /*8f00*/  HMMA.16816.F32 R232, R20, R52, R8 ;  /* 0x0000003414e8723c */ /* 0x000fe20000001808 */
[----:B------:R-:W-:Y:S02]  /*8f10*/  LOP3.LUT R8, R74, 0xff00ff, RZ, 0xc0, !PT ;  /* 0x00ff00ff4a087812 */ /* 0x000fe400078ec0ff */
[--C-:B------:R-:W-:Y:S02]  /*8f20*/  HSET2.LE.AND R42, R7, R0.reuse, PT ;  /* 0x00000000072a7233 */ /* 0x100fe40003803000 */
[--C-:B------:R-:W-:Y:S02]  /*8f30*/  HSET2.LE.AND R38, R6, R0.reuse, PT ;  /* 0x0000000006267233 */ /* 0x100fe40003803000 */
[--C-:B------:R-:W-:Y:S02]  /*8f40*/  HSET2.LE.AND R6, R63, R0.reuse, PT ;  /* 0x000000003f067233 */ /* 0x100fe40003803000 */
[--C-:B------:R-:W-:Y:S02]  /*8f50*/  HSET2.LE.AND R7, R61, R0.reuse, PT ;  /* 0x000000003d077233 */ /* 0x100fe40003803000 */
[----:B------:R-:W-:-:S02]  /*8f60*/  HSET2.LE.AND R41, R104, R0, PT ;  /* 0x0000000068297233 */ /* 0x000fc40003803000 */
[----:B--2---:R-:W-:Y:S02]  /*8f70*/  LOP3.LUT R2, R113, 0xff00ff, RZ, 0xc0, !PT ;  /* 0x00ff00ff71027812 */ /* 0x004fe400078ec0ff */
[--C-:B------:R-:W-:Y:S02]  /*8f80*/  HSET2.LE.AND R3, R78, R0.reuse, PT ;  /* 0x000000004e037233 */ /* 0x100fe40003803000 */
[--C-:B------:R-:W-:Y:S02]  /*8f90*/  HSET2.LE.AND R40, R62, R0.reuse, PT ;  /* 0x000000003e287233 */ /* 0x100fe40003803000 */
[--C-:B------:R-:W-:Y:S02]  /*8fa0*/  HSET2.LE.AND R5, R2, R0.reuse, PT ;  /* 0x0000000002057233 */ /* 0x100fe40003803000 */
[--C-:B------:R-:W-:Y:S02]  /*8fb0*/  HSET2.LE.AND R45, R8, R0.reuse, PT ;  /* 0x00000000082d7233 */ /* 0x100fe40003803000 */
[----:B------:R-:W-:-:S02]  /*8fc0*/  HSET2.LE.AND R43, R43, R0, PT ;  /* 0x000000002b2b7233 */ /* 0x000fc40003803000 */
[----:B------:R-:W-:Y:S01]  /*8fd0*/  LOP3.LUT R9, R65, R3, RZ, 0xc0, !PT ;  /* 0x0000000341097212 */ /* 0x000fe200078ec0ff */
[----:B------:R-:W-:Y:S01]  /*8fe0*/  IMAD.MOV.U32 R3, RZ, RZ, R96 ;  /* 0x000000ffff037224 */ /* 0x000fe200078e0060 */
[--C-:B------:R-:W-:Y:S01]  /*8ff0*/  HSET2.LE.AND R4, R105, R0.reuse, PT ;  /* 0x0000000069047233 */ /* 0x100fe20003803000 */
[----:B------:R-:W-:Y:S01]  /*9000*/  IMAD.MOV.U32 R127, RZ, RZ, R95 ;  /* 0x000000ffff7f7224 */ /* 0x000fe200078e005f */
[--C-:B------:R-:W-:Y:S01]  /*9010*/  HSET2.LE.AND R2, R88, R0.reuse, PT ;  /* 0x0000000058027233 */ /* 0x100fe20003803000 */
[----:B------:R-:W-:Y:S01]  /*9020*/  IMAD.MOV.U32 R49, RZ, RZ, R72 ;  /* 0x000000ffff317224 */ /* 0x000fe200078e0048 */
[--C-:B------:R-:W-:Y:S01]  /*9030*/  HSET2.LE.AND R37, R70, R0.reuse, PT ;  /* 0x0000000046257233 */ /* 0x100fe20003803000 */
[----:B------:R-:W-:Y:S01]  /*9040*/  IMAD.MOV.U32 R89, RZ, RZ, R73 ;  /* 0x000000ffff597224 */ /* 0x000fe200078e0049 */
[--C-:B------:R-:W-:Y:S02]  /*9050*/  HSET2.LE.AND R39, R68, R0.reuse, PT ;  /* 0x0000000044277233 */ /* 0x100fe40003803000 */
[----:B------:R-:W-:-:S02]  /*9060*/  HSET2.LE.AND R44, R44, R0, PT ;  /* 0x000000002c2c7233 */ /* 0x000fc40003803000 */
[----:B------:R-:W-:Y:S02]  /*9070*/  LOP3.LUT R11, R160, R5, RZ, 0xc0, !PT ;  /* 0x00000005a00b7212 */ /* 0x000fe400078ec0ff */
[----:B------:R-:W-:Y:S02]  /*9080*/  LOP3.LUT R96, R140, R6, RZ, 0xc0, !PT ;  /* 0x000000068c607212 */ /* 0x000fe400078ec0ff */
[----:B------:R-:W-:Y:S01]  /*9090*/  LOP3.LUT R97, R121, R7, RZ, 0xc0, !PT ;  /* 0x0000000779617212 */ /* 0x000fe200078ec0ff */
[----:B------:R-:W-:Y:S01]  /*90a0*/  HMMA.16816.F32 R76, R16, R114, RZ ;  /* 0x00000072104c723c */ /* 0x000fe200000018ff */
[----:B------:R-:W-:Y:S02]  /*90b0*/  HSET2.LE.AND R0, R60, R0, PT ;  /* 0x000000003c007233 */ /* 0x000fe40003803000 */
[----:B------:R-:W-:Y:S02]  /*90c0*/  LOP3.LUT R5, R168, R40, RZ, 0xc0, !PT ;  /* 0x00000028a8057212 */ /* 0x000fe400078ec0ff */
[----:B------:R-:W-:-:S02]  /*90d0*/  LOP3.LUT R6, R145, R41, RZ, 0xc0, !PT ;  /* 0x0000002991067212 */ /* 0x000fc400078ec0ff */
[----:B------:R-:W-:Y:S01]  /*90e0*/  LOP3.LUT R7, R143, R42, RZ, 0xc0, !PT ;  /* 0x0000002a8f077212 */ /* 0x000fe200078ec0ff */
[----:B------:R-:W-:Y:S01]  /*90f0*/  HMMA.16816.F32 R72, R16, R122, RZ ;  /* 0x0000007a1048723c */ /* 0x000fe200000018ff */
[----:B------:R-:W-:Y:S02]  /*9100*/  LOP3.LUT R92, R120, R43, RZ, 0xc0, !PT ;  /* 0x0000002b785c7212 */ /* 0x000fe400078ec0ff */
[----:B------:R-:W-:-:S05]  /*9110*/  LOP3.LUT R95, R69, R45, RZ, 0xc0, !PT ;  /* 0x0000002d455f7212 */ /* 0x000fca00078ec0ff */
[C---:B------:R-:W-:Y:S08]  /*9120*/  HMMA.16816.F32 R68, R16.reuse, R90, RZ ;  /* 0x0000005a1044723c */ /* 0x040ff000000018ff */
[C---:B------:R-:W-:Y:S08]  /*9130*/  HMMA.16816.F32 R60, R16.reuse, R82, RZ ;  /* 0x00000052103c723c */ /* 0x040ff000000018ff */
[C---:B------:R-:W-:Y:S08]  /*9140*/  HMMA.16816.F32 R40, R16.reuse, R58, RZ ;  /* 0x0000003a1028723c */ /* 0x040ff000000018ff */
[----:B------:R-:W-:Y:S01]  /*9150*/  HMMA.16816.F32 R16, R16, R50, RZ ;  /* 0x000000321010723c */ /* 0x000fe200000018ff */
[----:B------:R-:W-:Y:S01]  /*9160*/  LOP3.LUT R8, R64, R2, RZ, 0xc0, !PT ;  /* 0x0000000240087212 */ /* 0x000fe200078ec0ff */
[----:B------:R-:W-:Y:S01]  /*9170*/  IMAD.MOV.U32 R2, RZ, RZ, R98 ;  /* 0x000000ffff027224 */ /* 0x000fe200078e0062 */
[----:B------:R-:W-:Y:S01]  /*9180*/  LOP3.LUT R98, R116, R37, RZ, 0xc0, !PT ;  /* 0x0000002574627212 */ /* 0x000fe200078ec0ff */
[----:B------:R-:W-:Y:S01]  /*9190*/  FADD.FTZ R56, R129, R47 ;  /* 0x0000002f81387221 */ /* 0x000fe20000010000 */
[----:B------:R-:W-:-:S02]  /*91a0*/  IMAD.MOV.U32 R37, RZ, RZ, R136 ;  /* 0x000000ffff257224 */ /* 0x000fc400078e0088 */
        /* <DEDUP_REMOVED lines=30> */
[----:B------:R2:W-:Y:S01]  /*9390*/  STG.E.U16 desc[UR28][R30.64+0x12], R94 ;  /* 0x0000125e1e007986 */ /* 0x0005e2000c10151c */
[----:B------:R-:W-:-:S02]  /*93a0*/  IMAD.MOV.U32 R114, RZ, RZ, R84 ;  /* 0x000000ffff727224 */ /* 0x000fc400078e0054 */
[----:B------:R-:W-:Y:S02]  /*93b0*/  IMAD.MOV.U32 R115, RZ, RZ, R85 ;  /* 0x000000ffff737224 */ /* 0x000fe400078e0055 */
[----:B------:R-:W-:Y:S02]  /*93c0*/  IMAD.MOV.U32 R113, RZ, RZ, R65 ;  /* 0x000000ffff717224 */ /* 0x000fe400078e0041 */
[C---:B------:R-:W-:Y:S01]  /*93d0*/  HMMA.16816.F32 R84, R20.reuse, R86, R16 ;  /* 0x000000561454723c */ /* 0x040fe20000001810 */
[----:B------:R-:W3:Y:S11]  /*93e0*/  LDSM.16.MT88.4 R16, [R46+0x9800] ;  /* 0x009800002e10783b */ /* 0x000ef60000004200 */
[----:B------:R-:W-:Y:S01]  /*93f0*/  HMMA.16816.F32 R24, R20, R54, R24 ;  /* 0x000000361418723c */ /* 0x000fe20000001818 */
[----:B--2---:R-:W-:Y:S01]  /*9400*/  LOP3.LUT R94, R112, R44, RZ, 0xc0, !PT ;  /* 0x0000002c705e7212 */ /* 0x004fe200078ec0ff */
[----:B------:R-:W-:-:S06]  /*9410*/  IMAD.MOV.U32 R112, RZ, RZ, R64 ;  /* 0x000000ffff707224 */ /* 0x000fcc00078e0040 */
[----:B------:R-:W-:Y:S01]  /*9420*/  HMMA.16816.F32 R64, R20, R66, R12 ;  /* 0x000000421440723c */ /* 0x000fe2000000180c */
[----:B------:R-:W2:Y:S04]  /*9430*/  LDSM.16.MT88.4 R20, [R144+0x9800] ;  /* 0x009800009014783b */ /* 0x000ea80000004200 */
[----:B------:R-:W4:Y:S01]  /*9440*/  LDSM.16.MT88.4 R12, [R144+0xa800] ;  /* 0x00a80000900c783b */ /* 0x000f220000004200 */
[----:B------:R-:W-:Y:S01]  /*9450*/  LOP3.LUT R10, R163, R4, RZ, 0xc0, !PT ;  /* 0x00000004a30a7212 */ /* 0x000fe200078ec0ff */
[----:B------:R-:W-:Y:S02]  /*9460*/  IMAD.MOV.U32 R116, RZ, RZ, R170 ;  /* 0x000000ffff747224 */ /* 0x000fe400078e00aa */
[----:B------:R5:W-:Y:S01]  /*9470*/  STG.E.U16 desc[UR28][R30.64+0x10], R93 ;  /* 0x0000105d1e007986 */ /* 0x000be2000c10151c */
[----:B------:R-:W-:Y:S01]  /*9480*/  LOP3.LUT R4, R171, R39, RZ, 0xc0, !PT ;  /* 0x00000027ab047212 */ /* 0x000fe200078ec0ff */
[----:B------:R-:W-:-:S02]  /*9490*/  IMAD.MOV.U32 R118, RZ, RZ, R162 ;  /* 0x000000ffff767224 */ /* 0x000fc400078e00a2 */
[----:B------:R-:W-:Y:S01]  /*94a0*/  IMAD.MOV.U32 R119, RZ, RZ, R161 ;  /* 0x000000ffff777224 */ /* 0x000fe200078e00a1 */
[----:B---3--:R-:W-:Y:S01]  /*94b0*/  HMMA.16816.F32 R52, R8, R18, R40 ;  /* 0x000000120834723c */ /* 0x008fe20000001828 */
[----:B------:R-:W-:Y:S02]  /*94c0*/  IMAD.MOV.U32 R42, RZ, RZ, R48 ;  /* 0x000000ffff2a7224 */ /* 0x000fe400078e0030 */
[----:B------:R-:W-:-:S05]  /*94d0*/  IMAD.MOV.U32 R43, RZ, RZ, R49 ;  /* 0x000000ffff2b7224 */ /* 0x000fca00078e0031 */
[----:B------:R-:W-:Y:S01]  /*94e0*/  HMMA.16816.F32 R160, R8, R16, R128 ;  /* 0x0000001008a0723c */ /* 0x000fe20000001880 */
[----:B-----5:R-:W-:Y:S01]  /*94f0*/  LOP3.LUT R93, R117, R0, RZ, 0xc0, !PT ;  /* 0x00000000755d7212 */ /* 0x020fe200078ec0ff */
[----:B------:R-:W-:-:S06]  /*9500*/  IMAD.MOV.U32 R117, RZ, RZ, R169 ;  /* 0x000000ffff757224 */ /* 0x000fcc00078e00a9 */
[----:B------:R-:W-:Y:S08]  /*9510*/  HMMA.16816.F32 R128, R4, R16, R124 ;  /* 0x000000100480723c */ /* 0x000ff0000000187c */
[C---:B--2---:R-:W-:Y:S08]  /*9520*/  HMMA.16816.F32 R168, R8.reuse, R20, R132 ;  /* 0x0000001408a8723c */ /* 0x044ff00000001884 */
[----:B----4-:R-:W-:Y:S08]  /*9530*/  HMMA.16816.F32 R48, R8, R12, R116 ;  /* 0x0000000c0830723c */ /* 0x010ff00000001874 */
[C---:B------:R-:W-:Y:S08]  /*9540*/  HMMA.16816.F32 R136, R4.reuse, R20, R136 ;  /* 0x000000140488723c */ /* 0x040ff00000001888 */
[-C--:B------:R-:W-:Y:S08]  /*9550*/  HMMA.16816.F32 R132, R4, R22.reuse, R76 ;  /* 0x000000160484723c */ /* 0x080ff0000000184c */
[----:B------:R-:W-:Y:S01]  /*9560*/  HMMA.16816.F32 R60, R8, R22, R60 ;  /* 0x00000016083c723c */ /* 0x000fe2000000183c */
[----:B------:R-:W2:Y:S07]  /*9570*/  LDSM.16.MT88.4 R20, [R46+0xa800] ;  /* 0x00a800002e14783b */ /* 0x000eae0000004200 */
[C---:B------:R-:W-:Y:S01]  /*9580*/  HMMA.16816.F32 R124, R4.reuse, R18, R72 ;  /* 0x00000012047c723c */ /* 0x040fe20000001848 */
[----:B------:R-:W3:Y:S07]  /*9590*/  LDSM.16.MT88.4 R16, [R144+0xb800] ;  /* 0x00b800009010783b */ /* 0x000eee0000004200 */
[C---:B------:R-:W-:Y:S08]  /*95a0*/  HMMA.16816.F32 R120, R4.reuse, R12, R112 ;  /* 0x0000000c0478723c */ /* 0x040ff00000001870 */
[-C--:B------:R-:W-:Y:S08]  /*95b0*/  HMMA.16816.F32 R116, R4, R14.reuse, R68 ;  /* 0x0000000e0474723c */ /* 0x080ff00000001844 */
[----:B------:R-:W-:Y:S01]  /*95c0*/  HMMA.16816.F32 R104, R8, R14, R104 ;  /* 0x0000000e0868723c */ /* 0x000fe20000001868 */
[----:B------:R-:W4:Y:S01]  /*95d0*/  LDSM.16.MT88.4 R12, [R46+0xb800] ;  /* 0x00b800002e0c783b */ /* 0x000f220000004200 */
[----:B------:R-:W-:Y:S01]  /*95e0*/  LOP3.LUT R99, R108, R38, RZ, 0xc0, !PT ;  /* 0x000000266c637212 */ /* 0x000fe200078ec0ff */
[----:B------:R-:W-:-:S02]  /*95f0*/  IMAD.MOV.U32 R40, RZ, RZ, R89 ;  /* 0x000000ffff287224 */ /* 0x000fc400078e0059 */
[----:B------:R-:W-:Y:S02]  /*9600*/  IMAD.MOV.U32 R41, RZ, RZ, R109 ;  /* 0x000000ffff297224 */ /* 0x000fe400078e006d */
[----:B------:R-:W-:Y:S01]  /*9610*/  IMAD.MOV.U32 R59, RZ, RZ, R47 ;  /* 0x000000ffff3b7224 */ /* 0x000fe200078e002f */
[C---:B--2---:R-:W-:Y:S01]  /*9620*/  HMMA.16816.F32 R112, R4.reuse, R20, R244 ;  /* 0x000000140470723c */ /* 0x044fe200000018f4 */
[----:B------:R-:W-:Y:S02]  /*9630*/  IMAD.MOV.U32 R247, RZ, RZ, R81 ;  /* 0x000000fffff77224 */ /* 0x000fe400078e0051 */
[----:B------:R-:W-:Y:S02]  /*9640*/  IMAD.MOV.U32 R245, RZ, RZ, R80 ;  /* 0x000000fffff57224 */ /* 0x000fe400078e0050 */
[----:B------:R-:W-:Y:S03]  /*9650*/  LDSM.16.MT88.4 R80, [R144+0xbc00] ;  /* 0x00bc00009050783b */ /* 0x000fe60000004200 */
[C---:B---3--:R-:W-:Y:S01]  /*9660*/  HMMA.16816.F32 R72, R4.reuse, R16, R164 ;  /* 0x000000100448723c */ /* 0x048fe200000018a4 */
[----:B------:R-:W2:Y:S07]  /*9670*/  LDSM.16.MT88.4 R164, [R144+0x9c00] ;  /* 0x009c000090a4783b */ /* 0x000eae0000004200 */
[C---:B------:R-:W-:Y:S08]  /*9680*/  HMMA.16816.F32 R108, R4.reuse, R22, R152 ;  /* 0x00000016046c723c */ /* 0x040ff00000001898 */
[C---:B------:R-:W-:Y:S01]  /*9690*/  HMMA.16816.F32 R76, R4.reuse, R18, R148 ;  /* 0x00000012044c723c */ /* 0x040fe20000001894 */
[----:B------:R-:W3:Y:S07]  /*96a0*/  LDSM.16.MT88.4 R148, [R144+0xac00] ;  /* 0x00ac00009094783b */ /* 0x000eee0000004200 */
[C---:B----4-:R-:W-:Y:S01]  /*96b0*/  HMMA.16816.F32 R88, R4.reuse, R12, R156 ;  /* 0x0000000c0458723c */ /* 0x050fe2000000189c */
[----:B------:R-:W4:Y:S07]  /*96c0*/  LDSM.16.MT88.4 R156, [R46+0x9c00] ;  /* 0x009c00002e9c783b */ /* 0x000f2e0000004200 */
[----:B------:R-:W-:Y:S01]  /*96d0*/  HMMA.16816.F32 R4, R4, R14, R140 ;  /* 0x0000000e0404723c */ /* 0x000fe2000000188c */
[----:B------:R-:W5:Y:S04]  /*96e0*/  LDSM.16.MT88.4 R140, [R46+0xac00] ;  /* 0x00ac00002e8c783b */ /* 0x000f680000004200 */
[----:B------:R-:W1:Y:S01]  /*96f0*/  LDSM.16.MT88.4 R44, [R46+0xbc00] ;  /* 0x00bc00002e2c783b */ /* 0x000e620000004200 */
[----:B------:R-:W-:-:S02]  /*9700*/  IMAD.U32 R0, RZ, RZ, UR24 ;  /* 0x00000018ff007e24 */ /* 0x000fc4000f8e00ff */
[----:B------:R-:W-:Y:S02]  /*9710*/  IMAD.MOV.U32 R39, RZ, RZ, R2 ;  /* 0x000000ffff277224 */ /* 0x000fe400078e0002 */
[----:B------:R-:W-:-:S04]  /*9720*/  IMAD.WIDE R30, R0, -0x70, R30 ;  /* 0xffffff90001e7825 */ /* 0x000fc800078e021e */
[----:B------:R-:W-:Y:S01]  /*9730*/  IMAD.U32 R2, RZ, RZ, UR24 ;  /* 0x00000018ff027e24 */ /* 0x000fe2000f8e00ff */
[----:B--2---:R-:W-:Y:S01]  /*9740*/  HMMA.16816.F32 R136, R92, R164, R136 ;  /* 0x000000a45c88723c */ /* 0x004fe20000001888 */
[----:B------:R-:W-:Y:S02]  /*9750*/  IMAD.MOV.U32 R38, RZ, RZ, R3 ;  /* 0x000000ffff267224 */ /* 0x000fe400078e0003 */
[----:B------:R-:W-:-:S05]  /*9760*/  IMAD.WIDE R2, R2, 0x70, R30 ;  /* 0x0000007002027825 */ /* 0x000fca00078e021e */
[C---:B------:R-:W-:Y:S08]  /*9770*/  HMMA.16816.F32 R132, R92.reuse, R166, R132 ;  /* 0x000000a65c84723c */ /* 0x040ff00000001884 */
[C---:B---3--:R-:W-:Y:S08]  /*9780*/  HMMA.16816.F32 R120, R92.reuse, R148, R120 ;  /* 0x000000945c78723c */ /* 0x048ff00000001878 */
[C---:B----4-:R-:W-:Y:S08]  /*9790*/  HMMA.16816.F32 R128, R92.reuse, R156, R128 ;  /* 0x0000009c5c80723c */ /* 0x050ff00000001880 */
[C---:B------:R-:W-:Y:S08]  /*97a0*/  HMMA.16816.F32 R124, R92.reuse, R158, R124 ;  /* 0x0000009e5c7c723c */ /* 0x040ff0000000187c */
[C---:B------:R-:W-:Y:S08]  /*97b0*/  HMMA.16816.F32 R116, R92.reuse, R150, R116 ;  /* 0x000000965c74723c */ /* 0x040ff00000001874 */
[C---:B-----5:R-:W-:Y:S08]  /*97c0*/  HMMA.16816.F32 R112, R92.reuse, R140, R112 ;  /* 0x0000008c5c70723c */ /* 0x060ff00000001870 */
[C---:B------:R-:W-:Y:S08]  /*97d0*/  HMMA.16816.F32 R108, R92.reuse, R142, R108 ;  /* 0x0000008e5c6c723c */ /* 0x040ff0000000186c */
[C---:B------:R-:W-:Y:S08]  /*97e0*/  HMMA.16816.F32 R72, R92.reuse, R80, R72 ;  /* 0x000000505c48723c */ /* 0x040ff00000001848 */
[C---:B------:R-:W-:Y:S08]  /*97f0*/  HMMA.16816.F32 R76, R92.reuse, R82, R76 ;  /* 0x000000525c4c723c */ /* 0x040ff0000000184c */
[C---:B-1----:R-:W-:Y:S01]  /*9800*/  HMMA.16816.F32 R88, R92.reuse, R44, R88 ;  /* 0x0000002c5c58723c */ /* 0x042fe20000001858 */
[----:B------:R-:W-:Y:S07]  /*9810*/  STG.E.U16 desc[UR28][R28.64+0x12], R231 ;  /* 0x000012e71c007986 */ /* 0x000fee000c10151c */
[----:B------:R-:W-:Y:S01]  /*9820*/  HMMA.16816.F32 R92, R92, R46, R4 ;  /* 0x0000002e5c5c723c */ /* 0x000fe20000001804 */
[----:B------:R-:W-:Y:S01]  /*9830*/  IMAD.U32 R4, RZ, RZ, UR24 ;  /* 0x00000018ff047e24 */ /* 0x000fe2000f8e00ff */
        /* <DEDUP_REMOVED lines=15> */
[----:B------:R-:W-:Y:S01]  /*9930*/  STG.E.U16 desc[UR28][R2.64+0x30], R207 ;  /* 0x000030cf02007986 */ /* 0x000fe2000c10151c */
[----:B------:R-:W-:-:S03]  /*9940*/  IMAD.U32 R6, RZ, RZ, UR24 ;  /* 0x00000018ff067e24 */ /* 0x000fc6000f8e00ff */
[----:B------:R2:W-:Y:S04]  /*9950*/  STG.E.U16 desc[UR28][R2.64+0x32], R206 ;  /* 0x000032ce02007986 */ /* 0x0005e8000c10151c */
        /* <DEDUP_REMOVED lines=10> */
[----:B------:R2:W-:Y:S01]  /*9a00*/  STG.E.U16 desc[UR28][R2.64+0x42], R198 ;  /* 0x000042c602007986 */ /* 0x0005e2000c10151c */
[----:B------:R-:W-:Y:S03]  /*9a10*/  HMMA.16816.F32 R68, R8, R16, R240 ;  /* 0x000000100844723c */ /* 0x000fe600000018f0 */
[----:B------:R-:W-:Y:S01]  /*9a20*/  STG.E.U16 desc[UR28][R28.64+0x40], R197 ;  /* 0x000040c51c007986 */ /* 0x000fe2000c10151c */
[----:B-1----:R-:W-:-:S04]  /*9a30*/  IMAD.U32 R4, RZ, RZ, UR24 ;  /* 0x00000018ff047e24 */ /* 0x002fc8000f8e00ff */
[----:B------:R-:W-:-:S04]  /*9a40*/  IMAD.WIDE R4, R4, 0x70, R6 ;  /* 0x0000007004047825 */ /* 0x000fc800078e0206 */
[----:B--2---:R-:W-:-:S04]  /*9a50*/  IMAD.U32 R2, RZ, RZ, UR24 ;  /* 0x00000018ff027e24 */ /* 0x004fc8000f8e00ff */
[----:B------:R-:W-:Y:S01]  /*9a60*/  IMAD.WIDE R2, R2, -0x70, R4 ;  /* 0xffffff9002027825 */ /* 0x000fe200078e0204 */
[----:B------:R-:W-:Y:S04]  /*9a70*/  STG.E.U16 desc[UR28][R28.64+0x42], R195 ;  /* 0x000042c31c007986 */ /* 0x000fe8000c10151c */
[----:B------:R-:W-:Y:S01]  /*9a80*/  STG.E.U16 desc[UR28][R32.64+0x50], R196 ;  /* 0x000050c420007986 */ /* 0x000fe2000c10151c */
[----:B------:R-:W-:-:S03]  /*9a90*/  IMAD.WIDE R242, R0, 0x70, R2 ;  /* 0x0000007000f27825 */ /* 0x000fc600078e0202 */
        /* <DEDUP_REMOVED lines=11> */
[----:B-1----:R-:W-:-:S03]  /*9b50*/  IMAD.U32 R4, RZ, RZ, UR24 ;  /* 0x00000018ff047e24 */ /* 0x002fc6000f8e00ff */
[----:B------:R-:W-:Y:S01]  /*9b60*/  STG.E.U16 desc[UR28][R242.64+0x60], R183 ;  /* 0x000060b7f2007986 */ /* 0x000fe2000c10151c */
[----:B------:R-:W-:Y:S01]  /*9b70*/  HMMA.16816.F32 R40, R8, R20, R40 ;  /* 0x000000140828723c */ /* 0x000fe20000001828 */
[----:B------:R-:W-:Y:S02]  /*9b80*/  IMAD.MOV.U32 R246, RZ, RZ, R146 ;  /* 0x000000fffff67224 */ /* 0x000fe400078e0092 */
[----:B------:R-:W-:Y:S01]  /*9b90*/  STG.E.U16 desc[UR28][R242.64+0x62], R182 ;  /* 0x000062b6f2007986 */ /* 0x000fe2000c10151c */
[----:B------:R-:W-:-:S03]  /*9ba0*/  IMAD.MOV.U32 R58, RZ, RZ, R147 ;  /* 0x000000ffff3a7224 */ /* 0x000fc600078e0093 */
[----:B------:R-:W-:Y:S01]  /*9bb0*/  STG.E.U16 desc[UR28][R28.64+0x60], R180 ;  /* 0x000060b41c007986 */ /* 0x000fe2000c10151c */
[----:B------:R-:W-:Y:S03]  /*9bc0*/  HMMA.16816.F32 R20, R8, R22, R84 ;  /* 0x000000160814723c */ /* 0x000fe60000001854 */
[----:B------:R-:W-:Y:S01]  /*9bd0*/  STG.E.U16 desc[UR28][R28.64+0x62], R178 ;  /* 0x000062b21c007986 */ /* 0x000fe2000c10151c */
[----:B--2---:R-:W-:-:S04]  /*9be0*/  IMAD.WIDE R2, R0, -0x70, R242 ;  /* 0xffffff9000027825 */ /* 0x004fc800078e02f2 */
[----:B------:R-:W-:Y:S01]  /*9bf0*/  HMMA.16816.F32 R64, R8, R18, R64 ;  /* 0x000000120840723c */ /* 0x000fe20000001840 */
[----:B------:R-:W-:Y:S01]  /*9c00*/  STG.E.U16 desc[UR28][R32.64+0x70], R181 ;  /* 0x000070b520007986 */ /* 0x000fe2000c10151c */
[----:B------:R-:W-:-:S03]  /*9c10*/  IMAD.WIDE R4, R4, 0x70, R2 ;  /* 0x0000007004047825 */ /* 0x000fc600078e0202 */
[----:B------:R-:W-:Y:S03]  /*9c20*/  STG.E.U16 desc[UR28][R32.64+0x72], R179 ;  /* 0x000072b320007986 */ /* 0x000fe6000c10151c */
[----:B------:R-:W-:Y:S01]  /*9c30*/  HMMA.16816.F32 R84, R8, R12, R232 ;  /* 0x0000000c0854723c */ /* 0x000fe200000018e8 */
[----:B------:R-:W-:Y:S01]  /*9c40*/  STG.E.U16 desc[UR28][R2.64+0x70], R174 ;  /* 0x000070ae02007986 */ /* 0x000fe2000c10151c */
[----:B------:R-:W-:-:S03]  /*9c50*/  FADD.FTZ R0, R252, R247 ;  /* 0x000000f7fc007221 */ /* 0x000fc60000010000 */
[----:B------:R1:W-:Y:S03]  /*9c60*/  STG.E.U16 desc[UR28][R2.64+0x72], R176 ;  /* 0x000072b002007986 */ /* 0x0003e6000c10151c */
[----:B------:R-:W-:Y:S01]  /*9c70*/  HMMA.16816.F32 R24, R8, R14, R24 ;  /* 0x0000000e0818723c */ /* 0x000fe20000001818 */
[----:B------:R-:W-:Y:S01]  /*9c80*/  FADD.FTZ R8, R250, R57 ;  /* 0x00000039fa087221 */ /* 0x000fe20000010000 */
[----:B------:R-:W-:Y:S04]  /*9c90*/  STG.E.U16 desc[UR28][R4.64+0x70], R177 ;  /* 0x000070b104007986 */ /* 0x000fe8000c10151c */
[----:B------:R2:W-:Y:S01]  /*9ca0*/  STG.E.U16 desc[UR28][R4.64+0x72], R175 ;  /* 0x000072af04007986 */ /* 0x0005e2000c10151c */
[----:B------:R-:W-:Y:S01]  /*9cb0*/  FADD.FTZ R0, R251, R0 ;  /* 0x00000000fb007221 */ /* 0x000fe20000010000 */
[----:B------:R-:W-:-:S03]  /*9cc0*/  IADD3 R6, P0, PT, R32, -0x80, RZ ;  /* 0xffffff8020067810 */ /* 0x000fc60007f1e0ff */
[----:B------:R-:W-:Y:S01]  /*9cd0*/  FADD.FTZ R0, R237, R0 ;  /* 0x00000000ed007221 */ /* 0x000fe20000010000 */
[----:B-1----:R-:W-:Y:S01]  /*9ce0*/  FADD.FTZ R2, R246, R245 ;  /* 0x000000f5f6027221 */ /* 0x002fe20000010000 */
[----:B------:R-:W-:-:S03]  /*9cf0*/  FADD.FTZ R3, R59, R8 ;  /* 0x000000083b037221 */ /* 0x000fc60000010000 */
[----:B------:R-:W-:Y:S01]  /*9d00*/  FADD.FTZ R2, R39, R2 ;  /* 0x0000000227027221 */ /* 0x000fe20000010000 */
[----:B--2---:R-:W-:Y:S01]  /*9d10*/  FADD.FTZ R4, R58, R56 ;  /* 0x000000383a047221 */ /* 0x004fe20000010000 */
[----:B------:R-:W-:Y:S02]  /*9d20*/  FADD.FTZ R3, R249, R3 ;  /* 0x00000003f9037221 */ /* 0x000fe40000010000 */
[----:B------:R-:W-:Y:S01]  /*9d30*/  FADD.FTZ R2, R239, R2 ;  /* 0x00000002ef027221 */ /* 0x000fe20000010000 */
[----:B------:R-:W-:-:S04]  /*9d40*/  FADD.FTZ R4, R38, R4 ;  /* 0x0000000426047221 */ /* 0x000fc80000010000 */
[----:B------:R-:W-:Y:S01]  /*9d50*/  FADD.FTZ R5, R37, R4 ;  /* 0x0000000425057221 */ /* 0x000fe20000010000 */
[----:B------:R-:W-:Y:S01]  /*9d60*/  FADD.FTZ R4, R238, R3 ;  /* 0x00000003ee047221 */ /* 0x000fe20000010000 */
[----:B------:R-:W-:Y:S01]  /*9d70*/  FADD.FTZ R3, R248, R2 ;  /* 0x00000002f8037221 */ /* 0x000fe20000010000 */
[----:B------:R-:W-:Y:S01]  /*9d80*/  FADD.FTZ R2, R236, R0 ;  /* 0x00000000ec027221 */ /* 0x000fe20000010000 */
[----:B------:R1:W-:Y:S01]  /*9d90*/  STL.64 [R1+0xa8], R242 ;  /* 0x0000a8f201007387 */ /* 0x0003e20000100a00 */
[----:B------:R-:W-:-:S03]  /*9da0*/  IADD3.X R0, PT, PT, R33, -0x1, RZ, P0, !PT ;  /* 0xffffffff21007810 */ /* 0x000fc600007fe4ff */
[----:B------:R1:W-:Y:S04]  /*9db0*/  STL [R1+0xc], R6 ;  /* 0x00000c0601007387 */ /* 0x0003e80000100800 */
[----:B------:R1:W-:Y:S01]  /*9dc0*/  STL [R1+0x140], R5 ;  /* 0x0001400501007387 */ /* 0x0003e20000100800 */
[C---:B------:R-:W-:Y:S03]  /*9dd0*/  HMMA.16816.F32 R168, R96.reuse, R164, R168 ;  /* 0x000000a460a8723c */ /* 0x040fe600000018a8 */
[----:B------:R1:W-:Y:S04]  /*9de0*/  STL [R1+0x144], R4 ;  /* 0x0001440401007387 */ /* 0x0003e80000100800 */
[----:B------:R1:W-:Y:S01]  /*9df0*/  STL [R1+0x14c], R3 ;  /* 0x00014c0301007387 */ /* 0x0003e20000100800 */
[C---:B------:R-:W-:Y:S03]  /*9e00*/  HMMA.16816.F32 R152, R96.reuse, R148, R48 ;  /* 0x000000946098723c */ /* 0x040fe60000001830 */
[----:B------:R1:W-:Y:S04]  /*9e10*/  STL [R1+0x8], R0 ;  /* 0x0000080001007387 */ /* 0x0003e80000100800 */
[----:B------:R1:W-:Y:S01]  /*9e20*/  STG.E.U16 desc[UR28][R28.64+0x70], R173 ;  /* 0x000070ad1c007986 */ /* 0x0003e2000c10151c */
[C---:B------:R-:W-:Y:S03]  /*9e30*/  HMMA.16816.F32 R68, R96.reuse, R80, R68 ;  /* 0x000000506044723c */ /* 0x040fe60000001844 */
[----:B------:R1:W-:Y:S04]  /*9e40*/  STG.E.U16 desc[UR28][R28.64+0x72], R172 ;  /* 0x000072ac1c007986 */ /* 0x0003e8000c10151c */
        /* <DEDUP_REMOVED lines=9> */
[----:B------:R-:W-:-:S07]  /*9ee0*/  UISETP.GT.U32.AND UP0, UPT, UR27, UR18, UPT ;  /* 0x000000121b00728c */ /* 0x000fce000bf04070 */
[----:B------:R-:W-:Y:S02]  /*9ef0*/  HMMA.16816.F32 R96, R96, R46, R24 ;  /* 0x0000002e6060723c */ /* 0x000fe40000001818 */
[----:B------:R-:W-:-:S03]  /*9f00*/  NOP ;  /* 0x0000000000007918 */ /* 0x000fc60000000000 */
[----:B-1----:R-:W-:-:S15]  /*9f10*/  BRA.U !UP0, `(.L_x_1101) ;  /* 0x0000011508947547 */ /* 0x002fde000b800000 */
[----:B------:R-:W2:Y:S01]  /*9f20*/  LDL.LU R245, [R1+0x4c] ;  /* 0x00004c0001f57983 */ /* 0x000ea20000300800 */
[----:B------:R-:W-:Y:S01]  /*9f30*/  UIADD3 UR27, UPT, UPT, UR22, -0x2, URZ ;  /* 0xfffffffe161b7890 */ /* 0x000fe2000fffe0ff */
[----:B------:R-:W-:-:S04]  /*9f40*/  DEPBAR.LE SB0, 0x0 ;  /* 0x000080000000791a */ /* 0x000fc80000000000 */
[----:B------:R-:W3:Y:S01]  /*9f50*/  LDL.LU R37, [R1+0x44] ;  /* 0x0000440001257983 */ /* 0x000ee20000300800 */
[----:B------:R-:W1:Y:S03]  /*9f60*/  LDCU UR6, c[0x0][0x440] ;  /* 0x00008800ff0677ac */ /* 0x000e660008000800 */
[----:B------:R-:W4:Y:S04]  /*9f70*/  LDL R38, [R1+0x184] ;  /* 0x0001840001267983 */ /* 0x000f280000100800 */
[----:B------:R-:W5:Y:S04]  /*9f80*/  LDL R59, [R1+0x180] ;  /* 0x00018000013b7983 */ /* 0x000f680000100800 */
[----:B------:R-:W2:Y:S04]  /*9f90*/  LDL R58, [R1+0x154] ;  /* 0x00015400013a7983 */ /* 0x000ea80000100800 */
[----:B------:R-:W2:Y:S04]  /*9fa0*/  LDL R39, [R1+0x158] ;  /* 0x0001580001277983 */ /* 0x000ea80000100800 */
[----:B------:R-:W2:Y:S01]  /*9fb0*/  LDL R247, [R1+0x5c] ;  /* 0x00005c0001f77983 */ /* 0x000ea20000100800 */
[----:B------:R-:W-:-:S04]  /*9fc0*/  UIMAD.WIDE.U32 UR40, UR27, UR8, URZ ;  /* 0x000000081b2872a5 */ /* 0x000fc8000f8e00ff */
[----:B------:R-:W-:Y:S02]  /*9fd0*/  USHF.L.U32 UR24, UR40, 0x6, URZ ;  /* 0x0000000628187899 */ /* 0x000fe400080006ff */
[----:B------:R-:W-:Y:S02]  /*9fe0*/  UIMAD.WIDE.U32 UR38, UR27, UR8, URZ ;  /* 0x000000081b2672a5 */ /* 0x000fe4000f8e00ff */
[----:B------:R-:W-:Y:S02]  /*9ff0*/  ULEA UR24, UP0, UR8, UR24, 0x5 ;  /* 0x0000001808187291 */ /* 0x000fe4000f8028ff */
[----:B------:R-:W-:Y:S02]  /*a000*/  UIMAD UR7, UR27, UR9, UR41 ;  /* 0x000000091b0772a4 */ /* 0x000fe4000f8e0229 */
[----:B------:R-:W-:Y:S02]  /*a010*/  IMAD.U32 R6, RZ, RZ, UR38 ;  /* 0x00000026ff067e24 */ /* 0x000fe4000f8e00ff */
[----:B------:R-:W-:Y:S01]  /*a020*/  MOV R5, UR24 ;  /* 0x0000001800057c02 */ /* 0x000fe20008000f00 */
[----:B------:R-:W-:Y:S01]  /*a030*/  USHF.L.U64.HI UR7, UR40, 0x6, UR7 ;  /* 0x0000000628077899 */ /* 0x000fe20008010207 */
[----:B------:R-:W-:Y:S01]  /*a040*/  SHF.R.U32.HI R214, RZ, 0x1, R219 ;  /* 0x00000001ffd67819 */ /* 0x000fe200000116db */
[----:B------:R-:W-:-:S02]  /*a050*/  UIMAD UR20, UR27, UR9, UR39 ;  /* 0x000000091b1472a4 */ /* 0x000fc4000f8e0227 */
[----:B------:R-:W-:Y:S01]  /*a060*/  ULEA.HI.X UR7, UR8, UR7, UR9, 0x5, UP0 ;  /* 0x0000000708077291 */ /* 0x000fe200080f2c09 */
[----:B------:R-:W-:-:S03]  /*a070*/  LOP3.LUT R0, R214, 0x8, RZ, 0xc0, !PT ;  /* 0x00000008d6007812 */ /* 0x000fc600078ec0ff */
[----:B------:R-:W-:Y:S02]  /*a080*/  IMAD.U32 R3, RZ, RZ, UR20 ;  /* 0x00000014ff037e24 */ /* 0x000fe4000f8e00ff */
[C---:B------:R-:W-:Y:S02]  /*a090*/  IMAD.SHL.U32 R246, R219.reuse, 0x10, RZ ;  /* 0x00000010dbf67824 */ /* 0x040fe400078e00ff */
[----:B------:R-:W-:-:S03]  /*a0a0*/  IMAD.SHL.U32 R244, R219, 0x20, RZ ;  /* 0x00000020dbf47824 */ /* 0x000fc600078e00ff */
[----:B------:R-:W-:-:S04]  /*a0b0*/  LOP3.LUT R246, R246, 0x100, RZ, 0xc0, !PT ;  /* 0x00000100f6f67812 */ /* 0x000fc800078ec0ff */
[----:B------:R-:W-:Y:S01]  /*a0c0*/  LOP3.LUT R246, R246, 0x20, R244, 0xf8, !PT ;  /* 0x00000020f6f67812 */ /* 0x000fe200078ef8f4 */
[----:B------:R-:W-:Y:S01]  /*a0d0*/  IMAD.U32 R7, RZ, RZ, UR39 ;  /* 0x00000027ff077e24 */ /* 0x000fe2000f8e00ff */
[----:B------:R-:W-:Y:S01]  /*a0e0*/  BAR.SYNC.DEFER_BLOCKING 0x0 ;  /* 0x0000000000007b1d */ /* 0x000fe20000010000 */
[-C--:B----4-:R-:W-:Y:S02]  /*a0f0*/  LEA R2, P1, R6, R38.reuse, 0x7 ;  /* 0x0000002606027211 */ /* 0x090fe400078238ff */
[----:B------:R-:W-:Y:S01]  /*a100*/  LEA R4, P0, R5, R38, 0x1 ;  /* 0x0000002605047211 */ /* 0x000fe200078008ff */
[----:B------:R-:W-:Y:S01]  /*a110*/  IMAD.SHL.U32 R38, R219, 0x8, RZ ;  /* 0x00000008db267824 */ /* 0x000fe200078e00ff */
[----:B---3--:R-:W-:Y:S01]  /*a120*/  LOP3.LUT R37, R37, R0, RZ, 0x3c, !PT ;  /* 0x0000000025257212 */ /* 0x008fe200078e3cff */
[----:B------:R-:W-:-:S03]  /*a130*/  IMAD.U32 R0, RZ, RZ, UR7 ;  /* 0x00000007ff007e24 */ /* 0x000fc6000f8e00ff */
[----:B------:R-:W-:Y:S02]  /*a140*/  LOP3.LUT R38, R38, 0x18, RZ, 0xc0, !PT ;  /* 0x0000001826267812 */ /* 0x000fe400078ec0ff */
[-C--:B-----5:R-:W-:Y:S02]  /*a150*/  LEA.HI.X R3, R6, R59.reuse, R3, 0x7, P1 ;  /* 0x0000003b06037211 */ /* 0x0a0fe400008f3c03 */
[----:B-1----:R-:W-:Y:S02]  /*a160*/  ISETP.GE.AND P2, PT, R38, UR6, PT ;  /* 0x0000000626007c0c */ /* 0x002fe4000bf46270 */
[----:B--2---:R-:W-:Y:S02]  /*a170*/  ISETP.GE.AND P1, PT, R58, UR6, PT ;  /* 0x000000063a007c0c */ /* 0x004fe4000bf26270 */
[----:B------:R-:W-:Y:S02]  /*a180*/  LEA.HI.X R5, R5, R59, R0, 0x1, P0 ;  /* 0x0000003b05057211 */ /* 0x000fe400000f0c00 */
[----:B------:R-:W-:-:S02]  /*a190*/  ISETP.GE.AND P0, PT, R39, UR6, PT ;  /* 0x0000000627007c0c */ /* 0x000fc4000bf06270 */
[----:B------:R-:W-:-:S04]  /*a1a0*/  SHF.L.U32 R38, R219, 0x5, RZ ;  /* 0x00000005db267819 */ /* 0x000fc800000006ff */
[----:B------:R-:W-:Y:S01]  /*a1b0*/  LOP3.LUT R0, R216, 0x120, R38, 0xf8, !PT ;  /* 0x00000120d8007812 */ /* 0x000fe200078ef826 */
[----:B------:R-:W-:Y:S01]  /*a1c0*/  @!PT LDS RZ, [RZ] ;  /* 0x00000000fffff984 */ /* 0x000fe20000000800 */
[----:B------:R-:W-:Y:S01]  /*a1d0*/  @!PT LDS RZ, [RZ] ;  /* 0x00000000fffff984 */ /* 0x000fe20000000800 */
[----:B------:R-:W-:Y:S01]  /*a1e0*/  @!PT LDS RZ, [RZ] ;  /* 0x00000000fffff984 */ /* 0x000fe20000000800 */
[----:B------:R-:W-:Y:S01]  /*a1f0*/  @!P2 LDGSTS.E.BYPASS.LTC128B.128 [R222+0x9000], desc[UR28][R2.64] ;  /* 0x0900000002deafae */ /* 0x000fe2000b981a1c */
[----:B------:R-:W-:-:S03]  /*a200*/  LOP3.LUT R40, R246, R245, RZ, 0xfc, !PT ;  /* 0x000000f5f6287212 */ /* 0x000fc600078efcff */
[----:B------:R-:W-:Y:S01]  /*a210*/  @P2 STS.128 [R222+0x9000], RZ ;  /* 0x009000ffde002388 */ /* 0x000fe20000000c00 */
[----:B------:R-:W-:-:S03]  /*a220*/  LOP3.LUT R0, R0, R37, RZ, 0xfc, !PT ;  /* 0x0000002500007212 */ /* 0x000fc600078efcff */
        /* <DEDUP_REMOVED lines=9> */
[----:B------:R-:W-:Y:S01]  /*a2c0*/  @!P0 LDGSTS.E.BYPASS.LTC128B.128 [R222+0xb000], desc[UR28][R2.64+0x80] ;  /* 0x0b00008002de8fae */ /* 0x000fe2000b981a1c */
[----:B------:R-:W-:-:S03]  /*a2d0*/  LEA R210, R0, UR5, 0x1 ;  /* 0x0000000500d27c11 */ /* 0x000fc6000f8e08ff */
        /* <DEDUP_REMOVED lines=19> */
[----:B------:R-:W4:Y:S01]  /*a410*/  LDSM.16.M88.4 R64, [R40+0x6800] ;  /* 0x006800002840783b */ /* 0x000f220000000200 */
[----:B------:R-:W-:-:S03]  /*a420*/  IMAD.MOV.U32 R252, RZ, RZ, R247 ;  /* 0x000000fffffc7224 */ /* 0x000fc600078e00f7 */
[----:B------:R-:W-:Y:S01]  /*a430*/  LDSM.16.M88.4 R48, [R40+0x6400] ;  /* 0x006400002830783b */ /* 0x000fe20000000200 */
[C---:B------:R-:W-:Y:S02]  /*a440*/  IMAD.IADD R41, R252.reuse, 0x1, R40 ;  /* 0x00000001fc297824 */ /* 0x040fe400078e0228 */
[----:B------:R-:W-:Y:S01]  /*a450*/  IMAD.IADD R217, R252, 0x1, R210 ;  /* 0x00000001fcd97824 */ /* 0x000fe200078e02d2 */
[----:B------:R-:W-:Y:S04]  /*a460*/  LDSM.16.M88.4 R16, [R210] ;  /* 0x00000000d210783b */ /* 0x000fe80000000200 */
[----:B------:R-:W-:Y:S04]  /*a470*/  LDSM.16.M88.4 R20, [R41+0x6000] ;  /* 0x006000002914783b */ /* 0x000fe80000000200 */
[----:B-1----:R-:W1:Y:S04]  /*a480*/  LDSM.16.M88.4 R4, [R217+0x1000] ;  /* 0x00100000d904783b */ /* 0x002e680000000200 */
[----:B------:R-:W5:Y:S04]  /*a490*/  LDSM.16.M88.4 R52, [R41+0x6c00] ;  /* 0x006c00002934783b */ /* 0x000f680000000200 */
[----:B------:R-:W5:Y:S04]  /*a4a0*/  LDSM.16.M88.4 R56, [R41+0x6800] ;  /* 0x006800002938783b */ /* 0x000f680000000200 */
[----:B------:R-:W5:Y:S01]  /*a4b0*/  LDSM.16.M88.4 R44, [R41+0x6400] ;  /* 0x00640000292c783b */ /* 0x000f620000000200 */
[C---:B--2---:R-:W-:Y:S03]  /*a4c0*/  HMMA.16816.F32 R192, R8.reuse, R28, RZ ;  /* 0x0000001c08c0723c */ /* 0x044fe600000018ff */
[----:B------:R-:W2:Y:S04]  /*a4d0*/  LDSM.16.M88.4 R12, [R217] ;  /* 0x00000000d90c783b */ /* 0x000ea80000000200 */
[----:B------:R-:W0:Y:S01]  /*a4e0*/  LDGDEPBAR ;  /* 0x00000000000079af */ /* 0x000e220000000000 */
[C---:B---3--:R-:W-:Y:S08]  /*a4f0*/  HMMA.16816.F32 R104, R8.reuse, R60, RZ ;  /* 0x0000003c0868723c */ /* 0x048ff000000018ff */
[C---:B----4-:R-:W-:Y:S08]  /*a500*/  HMMA.16816.F32 R176, R8.reuse, R64, RZ ;  /* 0x0000004008b0723c */ /* 0x050ff000000018ff */
[----:B------:R-:W-:Y:S08]  /*a510*/  HMMA.16816.F32 R172, R8, R66, RZ ;  /* 0x0000004208ac723c */ /* 0x000ff000000018ff */
[C---:B-1----:R-:W-:Y:S08]  /*a520*/  HMMA.16816.F32 R232, R4.reuse, R20, R192 ;  /* 0x0000001404e8723c */ /* 0x042ff000000018c0 */
[----:B-----5:R-:W-:Y:S08]  /*a530*/  HMMA.16816.F32 R228, R4, R52, R104 ;  /* 0x0000003404e4723c */ /* 0x020ff00000001868 */
[C---:B------:R-:W-:Y:S08]  /*a540*/  HMMA.16816.F32 R184, R8.reuse, R48, RZ ;  /* 0x0000003008b8723c */ /* 0x040ff000000018ff */
[C---:B------:R-:W-:Y:S08]  /*a550*/  HMMA.16816.F32 R188, R8.reuse, R30, RZ ;  /* 0x0000001e08bc723c */ /* 0x040ff000000018ff */
[C---:B------:R-:W-:Y:S08]  /*a560*/  HMMA.16816.F32 R180, R8.reuse, R50, RZ ;  /* 0x0000003208b4723c */ /* 0x040ff000000018ff */
[----:B------:R-:W-:Y:S08]  /*a570*/  HMMA.16816.F32 R24, R8, R62, RZ ;  /* 0x0000003e0818723c */ /* 0x000ff000000018ff */
[C---:B------:R-:W-:Y:S08]  /*a580*/  HMMA.16816.F32 R236, R4.reuse, R56, R176 ;  /* 0x0000003804ec723c */ /* 0x040ff000000018b0 */
[----:B------:R-:W-:Y:S08]  /*a590*/  HMMA.16816.F32 R192, R4, R58, R172 ;  /* 0x0000003a04c0723c */ /* 0x000ff000000018ac */
[C---:B------:R-:W-:Y:S08]  /*a5a0*/  HMMA.16816.F32 R104, R16.reuse, R64, RZ ;  /* 0x000000401068723c */ /* 0x040ff000000018ff */
[C---:B------:R-:W-:Y:S08]  /*a5b0*/  HMMA.16816.F32 R8, R16.reuse, R28, RZ ;  /* 0x0000001c1008723c */ /* 0x040ff000000018ff */
[C---:B------:R-:W-:Y:S08]  /*a5c0*/  HMMA.16816.F32 R176, R16.reuse, R30, RZ ;  /* 0x0000001e10b0723c */ /* 0x040ff000000018ff */
[C---:B------:R-:W-:Y:S08]  /*a5d0*/  HMMA.16816.F32 R172, R16.reuse, R48, RZ ;  /* 0x0000003010ac723c */ /* 0x040ff000000018ff */
[C---:B------:R-:W-:Y:S08]  /*a5e0*/  HMMA.16816.F32 R28, R16.reuse, R60, RZ ;  /* 0x0000003c101c723c */ /* 0x040ff000000018ff */
[----:B------:R-:W-:Y:S08]  /*a5f0*/  HMMA.16816.F32 R48, R16, R50, RZ ;  /* 0x000000321030723c */ /* 0x000ff000000018ff */
[C---:B------:R-:W-:Y:S08]  /*a600*/  HMMA.16816.F32 R240, R4.reuse, R44, R184 ;  /* 0x0000002c04f0723c */ /* 0x040ff000000018b8 */
[C---:B------:R-:W-:Y:S08]  /*a610*/  HMMA.16816.F32 R204, R4.reuse, R22, R188 ;  /* 0x0000001604cc723c */ /* 0x040ff000000018bc */
[----:B------:R-:W-:Y:S08]  /*a620*/  HMMA.16816.F32 R200, R4, R46, R180 ;  /* 0x0000002e04c8723c */ /* 0x000ff000000018b4 */
[----:B--2---:R-:W-:Y:S08]  /*a630*/  HMMA.16816.F32 R196, R12, R56, R104 ;  /* 0x000000380cc4723c */ /* 0x004ff00000001868 */
[----:B------:R-:W-:Y:S01]  /*a640*/  HMMA.16816.F32 R184, R4, R54, R24 ;  /* 0x0000003604b8723c */ /* 0x000fe20000001818 */
[----:B------:R-:W-:Y:S04]  /*a650*/  LDSM.16.M88.4 R4, [R210+0x3000] ;  /* 0x00300000d204783b */ /* 0x000fe80000000200 */
[----:B------:R-:W-:Y:S03]  /*a660*/  LDSM.16.M88.4 R24, [R40+0x7000] ;  /* 0x007000002818783b */ /* 0x000fe60000000200 */
[C---:B------:R-:W-:Y:S01]  /*a670*/  HMMA.16816.F32 R180, R12.reuse, R20, R8 ;  /* 0x000000140cb4723c */ /* 0x040fe20000001808 */
[----:B------:R-:W-:Y:S07]  /*a680*/  LDSM.16.M88.4 R8, [R210+0x2000] ;  /* 0x00200000d208783b */ /* 0x000fee0000000200 */
[C---:B------:R-:W-:Y:S08]  /*a690*/  HMMA.16816.F32 R188, R12.reuse, R44, R172 ;  /* 0x0000002c0cbc723c */ /* 0x040ff000000018ac */
[C---:B------:R-:W-:Y:S01]  /*a6a0*/  HMMA.16816.F32 R104, R12.reuse, R22, R176 ;  /* 0x000000160c68723c */ /* 0x040fe200000018b0 */
[----:B------:R-:W1:Y:S07]  /*a6b0*/  LDSM.16.M88.4 R20, [R40+0x7800] ;  /* 0x007800002814783b */ /* 0x000e6e0000000200 */
[C---:B------:R-:W-:Y:S01]  /*a6c0*/  HMMA.16816.F32 R172, R12.reuse, R52, R28 ;  /* 0x000000340cac723c */ /* 0x040fe2000000181c */
[----:B------:R-:W2:Y:S07]  /*a6d0*/  LDSM.16.M88.4 R28, [R40+0x7400] ;  /* 0x00740000281c783b */ /* 0x000eae0000000200 */
[----:B------:R-:W-:Y:S01]  /*a6e0*/  HMMA.16816.F32 R44, R12, R46, R48 ;  /* 0x0000002e0c2c723c */ /* 0x000fe20000001830 */
[----:B------:R-:W3:Y:S07]  /*a6f0*/  LDSM.16.M88.4 R48, [R40+0x7c00] ;  /* 0x007c00002830783b */ /* 0x000eee0000000200 */
[C---:B------:R-:W-:Y:S08]  /*a700*/  HMMA.16816.F32 R64, R16.reuse, R66, RZ ;  /* 0x000000421040723c */ /* 0x040ff000000018ff */
[----:B------:R-:W-:-:S12]  /*a710*/  HMMA.16816.F32 R16, R16, R62, RZ ;  /* 0x0000003e1010723c */ /* 0x000fd800000018ff */
[----:B------:R-:W-:Y:S08]  /*a720*/  HMMA.16816.F32 R56, R12, R58, R64 ;  /* 0x0000003a0c38723c */ /* 0x000ff00000001840 */
[C---:B-1----:R-:W-:Y:S08]  /*a730*/  HMMA.16816.F32 R244, R4.reuse, R20, R236 ;  /* 0x0000001404f4723c */ /* 0x042ff000000018ec */
[C---:B------:R-:W-:Y:S08]  /*a740*/  HMMA.16816.F32 R176, R4.reuse, R26, R204 ;  /* 0x0000001a04b0723c */ /* 0x040ff000000018cc */
[C---:B------:R-:W-:Y:S08]  /*a750*/  HMMA.16816.F32 R232, R4.reuse, R24, R232 ;  /* 0x0000001804e8723c */ /* 0x040ff000000018e8 */
[C---:B--2---:R-:W-:Y:S08]  /*a760*/  HMMA.16816.F32 R240, R4.reuse, R28, R240 ;  /* 0x0000001c04f0723c */ /* 0x044ff000000018f0 */
[C---:B---3--:R-:W-:Y:S08]  /*a770*/  HMMA.16816.F32 R228, R4.reuse, R48, R228 ;  /* 0x0000003004e4723c */ /* 0x048ff000000018e4 */
[C---:B------:R-:W-:Y:S08]  /*a780*/  HMMA.16816.F32 R200, R4.reuse, R30, R200 ;  /* 0x0000001e04c8723c */ /* 0x040ff000000018c8 */
[C---:B------:R-:W-:Y:S08]  /*a790*/  HMMA.16816.F32 R204, R4.reuse, R22, R192 ;  /* 0x0000001604cc723c */ /* 0x040ff000000018c0 */
[----:B------:R-:W-:Y:S01]  /*a7a0*/  HMMA.16816.F32 R236, R4, R50, R184 ;  /* 0x0000003204ec723c */ /* 0x000fe200000018b8 */
[----:B------:R-:W-:Y:S07]  /*a7b0*/  LDSM.16.M88.4 R4, [R217+0x3000] ;  /* 0x00300000d904783b */ /* 0x000fee0000000200 */
[C---:B------:R-:W-:Y:S01]  /*a7c0*/  HMMA.16816.F32 R60, R8.reuse, R30, R44 ;  /* 0x0000001e083c723c */ /* 0x040fe2000000182c */
[----:B------:R-:W1:Y:S07]  /*a7d0*/  LDSM.16.M88.4 R44, [R41+0x7c00] ;  /* 0x007c0000292c783b */ /* 0x000e6e0000000200 */
[----:B------:R-:W-:Y:S08]  /*a7e0*/  HMMA.16816.F32 R188, R8, R28, R188 ;  /* 0x0000001c08bc723c */ /* 0x000ff000000018bc */
[----:B------:R-:W-:Y:S01]  /*a7f0*/  HMMA.16816.F32 R64, R12, R54, R16 ;  /* 0x000000360c40723c */ /* 0x000fe20000001810 */
[----:B------:R-:W-:Y:S04]  /*a800*/  LDSM.16.M88.4 R16, [R41+0x7800] ;  /* 0x007800002910783b */ /* 0x000fe80000000200 */
[----:B------:R-:W-:Y:S03]  /*a810*/  LDSM.16.M88.4 R12, [R217+0x2000] ;  /* 0x00200000d90c783b */ /* 0x000fe60000000200 */
[C---:B------:R-:W-:Y:S08]  /*a820*/  HMMA.16816.F32 R28, R8.reuse, R20, R196 ;  /* 0x00000014081c723c */ /* 0x040ff000000018c4 */
[C---:B------:R-:W-:Y:S01]  /*a830*/  HMMA.16816.F32 R56, R8.reuse, R22, R56 ;  /* 0x000000160838723c */ /* 0x040fe20000001838 */
[----:B------:R-:W2:Y:S07]  /*a840*/  LDSM.16.M88.4 R20, [R41+0x7400] ;  /* 0x007400002914783b */ /* 0x000eae0000000200 */
[C---:B------:R-:W-:Y:S08]  /*a850*/  HMMA.16816.F32 R248, R8.reuse, R24, R180 ;  /* 0x0000001808f8723c */ /* 0x040ff000000018b4 */
[----:B------:R-:W-:Y:S01]  /*a860*/  HMMA.16816.F32 R192, R8, R26, R104 ;  /* 0x0000001a08c0723c */ /* 0x000fe20000001868 */
[----:B------:R-:W3:Y:S07]  /*a870*/  LDSM.16.M88.4 R24, [R41+0x7000] ;  /* 0x007000002918783b */ /* 0x000eee0000000200 */
[----:B-1----:R-:W-:Y:S08]  /*a880*/  HMMA.16816.F32 R228, R4, R44, R228 ;  /* 0x0000002c04e4723c */ /* 0x002ff000000018e4 */
[C---:B------:R-:W-:Y:S08]  /*a890*/  HMMA.16816.F32 R52, R8.reuse, R48, R172 ;  /* 0x000000300834723c */ /* 0x040ff000000018ac */
[----:B------:R-:W-:Y:S08]  /*a8a0*/  HMMA.16816.F32 R184, R8, R50, R64 ;  /* 0x0000003208b8723c */ /* 0x000ff00000001840 */
[C---:B--2---:R-:W-:Y:S08]  /*a8b0*/  HMMA.16816.F32 R172, R4.reuse, R20, R240 ;  /* 0x0000001404ac723c */ /* 0x044ff000000018f0 */
[C---:B------:R-:W-:Y:S08]  /*a8c0*/  HMMA.16816.F32 R104, R4.reuse, R22, R200 ;  /* 0x000000160468723c */ /* 0x040ff000000018c8 */
[C---:B------:R-:W-:Y:S08]  /*a8d0*/  HMMA.16816.F32 R64, R4.reuse, R16, R244 ;  /* 0x000000100440723c */ /* 0x040ff000000018f4 */
[C---:B---3--:R-:W-:Y:S08]  /*a8e0*/  HMMA.16816.F32 R180, R4.reuse, R24, R232 ;  /* 0x0000001804b4723c */ /* 0x048ff000000018e8 */
[C---:B------:R-:W-:Y:S08]  /*a8f0*/  HMMA.16816.F32 R176, R4.reuse, R26, R176 ;  /* 0x0000001a04b0723c */ /* 0x040ff000000018b0 */
[C---:B------:R-:W-:Y:S08]  /*a900*/  HMMA.16816.F32 R200, R4.reuse, R18, R204 ;  /* 0x0000001204c8723c */ /* 0x040ff000000018cc */
[----:B------:R-:W-:Y:S01]  /*a910*/  HMMA.16816.F32 R236, R4, R46, R236 ;  /* 0x0000002e04ec723c */ /* 0x000fe200000018ec */
[----:B------:R-:W-:Y:S07]  /*a920*/  LDSM.16.M88.4 R4, [R210+0x5000] ;  /* 0x00500000d204783b */ /* 0x000fee0000000200 */
[C---:B------:R-:W-:Y:S08]  /*a930*/  HMMA.16816.F32 R244, R12.reuse, R24, R248 ;  /* 0x000000180cf4723c */ /* 0x040ff000000018f8 */
[----:B------:R-:W-:Y:S01]  /*a940*/  HMMA.16816.F32 R240, R12, R26, R192 ;  /* 0x0000001a0cf0723c */ /* 0x000fe200000018c0 */
[----:B------:R-:W1:Y:S01]  /*a950*/  LDSM.16.M88.4 R24, [R40+0x8000] ;  /* 0x008000002818783b */ /* 0x000e620000000200 */
[----:B------:R-:W-:Y:S01]  /*a960*/  IMAD.MOV.U32 R8, RZ, RZ, R228 ;  /* 0x000000ffff087224 */ /* 0x000fe200078e00e4 */
[----:B------:R-:W-:Y:S01]  /*a970*/  MOV R3, R229 ;  /* 0x000000e500037202 */ /* 0x000fe20000000f00 */
[----:B------:R-:W-:-:S02]  /*a980*/  IMAD.MOV.U32 R2, RZ, RZ, R230 ;  /* 0x000000ffff027224 */ /* 0x000fc400078e00e6 */
[----:B------:R-:W-:Y:S02]  /*a990*/  IMAD.MOV.U32 R0, RZ, RZ, R231 ;  /* 0x000000ffff007224 */ /* 0x000fe400078e00e7 */
[C---:B------:R-:W-:Y:S08]  /*a9a0*/  HMMA.16816.F32 R228, R12.reuse, R20, R188 ;  /* 0x000000140ce4723c */ /* 0x040ff000000018bc */
[C---:B------:R-:W-:Y:S01]  /*a9b0*/  HMMA.16816.F32 R204, R12.reuse, R22, R60 ;  /* 0x000000160ccc723c */ /* 0x040fe2000000183c */
[----:B------:R-:W-:Y:S01]  /*a9c0*/  IMAD.MOV.U32 R60, RZ, RZ, R8 ;  /* 0x000000ffff3c7224 */ /* 0x000fe200078e0008 */
[----:B------:R-:W2:Y:S04]  /*a9d0*/  LDSM.16.M88.4 R20, [R40+0x8400] ;  /* 0x008400002814783b */ /* 0x000ea80000000200 */
[----:B------:R-:W-:Y:S02]  /*a9e0*/  LDSM.16.M88.4 R8, [R210+0x4000] ;  /* 0x00400000d208783b */ /* 0x000fe40000000200 */
[C---:B------:R-:W-:Y:S02]  /*a9f0*/  HMMA.16816.F32 R192, R12.reuse, R16, R28 ;  /* 0x000000100cc0723c */ /* 0x040fe4000000181c */
[----:B------:R-:W3:Y:S06]  /*aa00*/  LDSM.16.M88.4 R28, [R40+0x8c00] ;  /* 0x008c0000281c783b */ /* 0x000eec0000000200 */
[C---:B------:R-:W-:Y:S01]  /*aa10*/  HMMA.16816.F32 R188, R12.reuse, R18, R56 ;  /* 0x000000120cbc723c */ /* 0x040fe20000001838 */
[----:B------:R-:W4:Y:S07]  /*aa20*/  LDSM.16.M88.4 R16, [R40+0x8800] ;  /* 0x008800002810783b */ /* 0x000f2e0000000200 */
[C---:B------:R-:W-:Y:S08]  /*aa30*/  HMMA.16816.F32 R48, R12.reuse, R44, R52 ;  /* 0x0000002c0c30723c */ /* 0x040ff00000001834 */
[----:B------:R-:W-:Y:S08]  /*aa40*/  HMMA.16816.F32 R12, R12, R46, R184 ;  /* 0x0000002e0c0c723c */ /* 0x000ff000000018b8 */
[----:B-1----:R-:W-:Y:S01]  /*aa50*/  HMMA.16816.F32 R180, R4, R24, R180 ;  /* 0x0000001804b4723c */ /* 0x002fe200000018b4 */
[----:B------:R-:W-:Y:S01]  /*aa60*/  MOV R61, R3 ;  /* 0x00000003003d7202 */ /* 0x000fe20000000f00 */
[----:B------:R-:W-:-:S02]  /*aa70*/  IMAD.MOV.U32 R62, RZ, RZ, R2 ;  /* 0x000000ffff3e7224 */ /* 0x000fc400078e0002 */
[----:B------:R-:W-:-:S04]  /*aa80*/  IMAD.MOV.U32 R63, RZ, RZ, R0 ;  /* 0x000000ffff3f7224 */ /* 0x000fc800078e0000 */
[C---:B------:R-:W-:Y:S08]  /*aa90*/  HMMA.16816.F32 R248, R4.reuse, R26, R176 ;  /* 0x0000001a04f8723c */ /* 0x040ff000000018b0 */
[----:B--2---:R-:W-:Y:S03]  /*aaa0*/  HMMA.16816.F32 R232, R4, R20, R172 ;  /* 0x0000001404e8723c */ /* 0x004fe600000018ac */
[----:B------:R-:W-:Y:S01]  /*aab0*/  IMAD.MOV.U32 R38, RZ, RZ, R180 ;  /* 0x000000ffff267224 */ /* 0x000fe200078e00b4 */
[----:B------:R-:W-:Y:S01]  /*aac0*/  MOV R3, R181 ;  /* 0x000000b500037202 */ /* 0x000fe20000000f00 */
[----:B------:R-:W-:-:S02]  /*aad0*/  IMAD.MOV.U32 R2, RZ, RZ, R182 ;  /* 0x000000ffff027224 */ /* 0x000fc400078e00b6 */
[----:B------:R-:W-:Y:S01]  /*aae0*/  IMAD.MOV.U32 R0, RZ, RZ, R183 ;  /* 0x000000ffff007224 */ /* 0x000fe200078e00b7 */
[C---:B---3--:R-:W-:Y:S08]  /*aaf0*/  HMMA.16816.F32 R176, R4.reuse, R28, R60 ;  /* 0x0000001c04b0723c */ /* 0x048ff0000000183c */
[----:B------:R-:W-:Y:S08]  /*ab00*/  HMMA.16816.F32 R172, R4, R30, R236 ;  /* 0x0000001e04ac723c */ /* 0x000ff000000018ec */
[----:B------:R-:W-:Y:S08]  /*ab10*/  HMMA.16816.F32 R48, R8, R28, R48 ;  /* 0x0000001c0830723c */ /* 0x000ff00000001830 */
[C---:B------:R-:W-:Y:S08]  /*ab20*/  HMMA.16816.F32 R196, R4.reuse, R22, R104 ;  /* 0x0000001604c4723c */ /* 0x040ff00000001868 */
[C---:B----4-:R-:W-:Y:S08]  /*ab30*/  HMMA.16816.F32 R184, R4.reuse, R16, R64 ;  /* 0x0000001004b8723c */ /* 0x050ff00000001840 */
[----:B------:R-:W-:Y:S01]  /*ab40*/  HMMA.16816.F32 R180, R4, R18, R200 ;  /* 0x0000001204b4723c */ /* 0x000fe200000018c8 */
[----:B------:R-:W-:Y:S07]  /*ab50*/  LDSM.16.M88.4 R4, [R217+0x5000] ;  /* 0x00500000d904783b */ /* 0x000fee0000000200 */
[C---:B------:R-:W-:Y:S01]  /*ab60*/  HMMA.16816.F32 R28, R8.reuse, R30, R12 ;  /* 0x0000001e081c723c */ /* 0x040fe2000000180c */
[----:B------:R-:W1:Y:S07]  /*ab70*/  LDSM.16.M88.4 R12, [R41+0x8c00] ;  /* 0x008c0000290c783b */ /* 0x000e6e0000000200 */
[C---:B------:R-:W-:Y:S08]  /*ab80*/  HMMA.16816.F32 R104, R8.reuse, R24, R244 ;  /* 0x000000180868723c */ /* 0x040ff000000018f4 */
[C---:B------:R-:W-:Y:S01]  /*ab90*/  HMMA.16816.F32 R64, R8.reuse, R26, R240 ;  /* 0x0000001a0840723c */ /* 0x040fe200000018f0 */
[----:B------:R-:W2:Y:S07]  /*aba0*/  LDSM.16.M88.4 R24, [R41+0x8000] ;  /* 0x008000002918783b */ /* 0x000eae0000000200 */
[C---:B------:R-:W-:Y:S08]  /*abb0*/  HMMA.16816.F32 R60, R8.reuse, R20, R228 ;  /* 0x00000014083c723c */ /* 0x040ff000000018e4 */
[C---:B------:R-:W-:Y:S01]  /*abc0*/  HMMA.16816.F32 R56, R8.reuse, R22, R204 ;  /* 0x000000160838723c */ /* 0x040fe200000018cc */
[----:B------:R-:W3:Y:S07]  /*abd0*/  LDSM.16.M88.4 R20, [R41+0x8400] ;  /* 0x008400002914783b */ /* 0x000eee0000000200 */
[C---:B------:R-:W-:Y:S08]  /*abe0*/  HMMA.16816.F32 R52, R8.reuse, R16, R192 ;  /* 0x000000100834723c */ /* 0x040ff000000018c0 */
[----:B------:R-:W-:Y:S01]  /*abf0*/  HMMA.16816.F32 R44, R8, R18, R188 ;  /* 0x00000012082c723c */ /* 0x000fe200000018bc */
[----:B------:R-:W4:Y:S04]  /*ac00*/  LDSM.16.M88.4 R8, [R217+0x4000] ;  /* 0x00400000d908783b */ /* 0x000f280000000200 */
[----:B------:R-:W5:Y:S01]  /*ac10*/  LDSM.16.M88.4 R16, [R41+0x8800] ;  /* 0x008800002910783b */ /* 0x000f620000000200 */
[----:B------:R-:W-:Y:S01]  /*ac20*/  IMAD.MOV.U32 R200, RZ, RZ, R38 ;  /* 0x000000ffffc87224 */ /* 0x000fe200078e0026 */
[----:B------:R-:W-:Y:S01]  /*ac30*/  MOV R201, R3 ;  /* 0x0000000300c97202 */ /* 0x000fe20000000f00 */
[----:B------:R-:W-:-:S02]  /*ac40*/  IMAD.MOV.U32 R202, RZ, RZ, R2 ;  /* 0x000000ffffca7224 */ /* 0x000fc400078e0002 */
[----:B------:R-:W-:Y:S01]  /*ac50*/  IMAD.MOV.U32 R203, RZ, RZ, R0 ;  /* 0x000000ffffcb7224 */ /* 0x000fe200078e0000 */
[----:B-1----:R-:W-:Y:S01]  /*ac60*/  HMMA.16816.F32 R236, R4, R14, R172 ;  /* 0x0000000e04ec723c */ /* 0x002fe200000018ac */
[----:B------:R-:W-:-:S07]  /*ac70*/  DEPBAR.LE SB0, 0x0 ;  /* 0x000080000000791a */ /* 0x000fce0000000000 */
[----:B--2---:R-:W-:Y:S01]  /*ac80*/  HMMA.16816.F32 R192, R4, R24, R200 ;  /* 0x0000001804c0723c */ /* 0x004fe200000018c8 */
[----:B------:R-:W-:-:S07]  /*ac90*/  UISETP.GT.AND UP0, UPT, UR27, UR18, UPT ;  /* 0x000000121b00728c */ /* 0x000fce000bf04270 */
[C---:B------:R-:W-:Y:S08]  /*aca0*/  HMMA.16816.F32 R248, R4.reuse, R26, R248 ;  /* 0x0000001a04f8723c */ /* 0x040ff000000018f8 */
[----:B---3--:R-:W-:Y:S08]  /*acb0*/  HMMA.16816.F32 R232, R4, R20, R232 ;  /* 0x0000001404e8723c */ /* 0x008ff000000018e8 */
[C---:B----4-:R-:W-:Y:S08]  /*acc0*/  HMMA.16816.F32 R172, R8.reuse, R26, R64 ;  /* 0x0000001a08ac723c */ /* 0x050ff00000001840 */
        /* <DEDUP_REMOVED lines=19> */
[----:B------:R-:W-:Y:S01]  /*ae00*/  UIMAD UR6, UR6, UR11, UR39 ;  /* 0x0000000b060672a4 */ /* 0x000fe2000f8e0227 */
[----:B------:R-:W-:Y:S01]  /*ae10*/  IMAD.U32 R0, RZ, RZ, UR38 ;  /* 0x00000026ff007e24 */ /* 0x000fe2000f8e00ff */
[----:B------:R-:W-:Y:S01]  /*ae20*/  ULEA UR7, UP0, UR10, UR7, 0x5 ;  /* 0x000000070a077291 */ /* 0x000fe2000f8028ff */
[----:B------:R-:W-:Y:S01]  /*ae30*/  IMAD.U32 R3, RZ, RZ, UR38 ;  /* 0x00000026ff037e24 */ /* 0x000fe2000f8e00ff */
[----:B------:R-:W-:-:S04]  /*ae40*/  USHF.L.U64.HI UR5, UR38, 0x6, UR6 ;  /* 0x0000000626057899 */ /* 0x000fc80008010206 */
[----:B------:R-:W-:Y:S01]  /*ae50*/  ULEA.HI.X UR5, UR10, UR5, UR11, 0x5, UP0 ;  /* 0x000000050a057291 */ /* 0x000fe200080f2c0b */
[----:B------:R-:W-:Y:S02]  /*ae60*/  IMAD.U32 R2, RZ, RZ, UR7 ;  /* 0x00000007ff027e24 */ /* 0x000fe4000f8e00ff */
[----:B------:R-:W-:-:S03]  /*ae70*/  IMAD.U32 R7, RZ, RZ, UR7 ;  /* 0x00000007ff077e24 */ /* 0x000fc6000f8e00ff */
[----:B------:R-:W-:Y:S02]  /*ae80*/  MOV R6, UR5 ;  /* 0x0000000500067c02 */ /* 0x000fe40008000f00 */
[-C--:B--2---:R-:W-:Y:S02]  /*ae90*/  LEA R4, P4, R0, R39.reuse, 0x7 ;  /* 0x0000002700047211 */ /* 0x084fe400078838ff */
[----:B------:R-:W-:Y:S02]  /*aea0*/  MOV R0, UR6 ;  /* 0x0000000600007c02 */ /* 0x000fe40008000f00 */
[----:B------:R-:W-:Y:S02]  /*aeb0*/  LEA R2, P3, R2, R39, 0x1 ;  /* 0x0000002702027211 */ /* 0x000fe400078608ff */
[-C--:B---3--:R-:W-:Y:S02]  /*aec0*/  LEA.HI.X R5, R3, R38.reuse, R0, 0x7, P4 ;  /* 0x0000002603057211 */ /* 0x088fe400020f3c00 */
        /* <DEDUP_REMOVED lines=32> */
.L_x_1104:
[----:B------:R2:W-:Y:S02]  /*b0d0*/  STS.128 [R222+0x8800], RZ ;  /* 0x008800ffde007388 */ /* 0x0005e40000000c00 */
.L_x_1105:
[----:B------:R-:W-:Y:S05]  /*b0e0*/  BSYNC.RECONVERGENT B0 ;  /* 0x0000000000007941 */ /* 0x000fea0003800200 */
.L_x_1103:
[----:B------:R-:W0:Y:S02]  /*b0f0*/  LDGDEPBAR ;  /* 0x00000000000079af */ /* 0x000e240000000000 */
.L_x_1102:
[----:B-1-3--:R-:W3:Y:S01]  /*b100*/  LDL R2, [R1+0x15c] ;  /* 0x00015c0001027983 */ /* 0x00aee20000100800 */
[----:B------:R-:W-:Y:S02]  /*b110*/  IMAD.U32 R0, RZ, RZ, UR22 ;  /* 0x00000016ff007e24 */ /* 0x000fe4000f8e00ff */
[----:B------:R-:W-:Y:S01]  /*b120*/  IMAD.MOV.U32 R244, RZ, RZ, R37 ;  /* 0x000000fffff47224 */ /* 0x000fe200078e0025 */
[----:B------:R-:W-:Y:S04]  /*b130*/  STL.64 [R1+0x1e8], R74 ;  /* 0x0001e84a01007387 */ /* 0x000fe80000100a00 */
[----:B------:R-:W-:Y:S04]  /*b140*/  STL.64 [R1+0x1e0], R78 ;  /* 0x0001e04e01007387 */ /* 0x000fe80000100a00 */
[----:B------:R-:W-:Y:S04]  /*b150*/  STL.64 [R1+0x1d8], R90 ;  /* 0x0001d85a01007387 */ /* 0x000fe80000100a00 */
[----:B------:R1:W-:Y:S04]  /*b160*/  STL.64 [R1+0x1d0], R94 ;  /* 0x0001d05e01007387 */ /* 0x0003e80000100a00 */
[----:B------:R-:W-:Y:S04]  /*b170*/  STL [R1+0x1b4], R32 ;  /* 0x0001b42001007387 */ /* 0x000fe80000100800 */
        /* <DEDUP_REMOVED lines=11> */
[----:B------:R-:W-:Y:S04]  /*b230*/  STL.64 [R1+0x1c0], R40 ;  /* 0x0001c02801007387 */ /* 0x000fe80000100a00 */
[----:B-1----:R-:W4:Y:S04]  /*b240*/  LDL.64 R94, [R1+0x160] ;  /* 0x00016000015e7983 */ /* 0x002f280000100a00 */
[----:B------:R-:W2:Y:S04]  /*b250*/  LDL.64 R78, [R1+0x130] ;  /* 0x00013000014e7983 */ /* 0x000ea80000100a00 */
[----:B------:R-:W2:Y:S01]  /*b260*/  LDL.64 R90, [R1+0x170] ;  /* 0x00017000015a7983 */ /* 0x000ea20000100a00 */
[----:B---3--:R-:W-:-:S04]  /*b270*/  IMAD R0, R0, 0x40, R2 ;  /* 0x0000004000007824 */ /* 0x008fc800078e0202 */
[C---:B------:R-:W-:Y:S02]  /*b280*/  VIADD R15, R0.reuse, 0xffffff80 ;  /* 0xffffff80000f7836 */ /* 0x040fe40000000000 */
[C---:B------:R-:W-:Y:S02]  /*b290*/  VIADD R14, R0.reuse, 0xffffff81 ;  /* 0xffffff81000e7836 */ /* 0x040fe40000000000 */
[C---:B------:R-:W-:Y:S01]  /*b2a0*/  VIADD R13, R0.reuse, 0xffffff88 ;  /* 0xffffff88000d7836 */ /* 0x040fe20000000000 */
[C---:B------:R-:W-:Y:S02]  /*b2b0*/  ISETP.GT.AND P4, PT, R223.reuse, R15, PT ;  /* 0x0000000fdf00720c */ /* 0x040fe40003f84270 */
[----:B------:R-:W-:Y:S01]  /*b2c0*/  ISETP.GT.AND P3, PT, R223, R14, PT ;  /* 0x0000000edf00720c */ /* 0x000fe20003f64270 */
[----:B------:R-:W-:Y:S01]  /*b2d0*/  VIADD R11, R0, 0xffffff90 ;  /* 0xffffff90000b7836 */ /* 0x000fe20000000000 */
[----:B------:R-:W-:Y:S01]  /*b2e0*/  FSEL R18, R104, -INF , !P4 ;  /* 0xff80000068127808 */ /* 0x000fe20006000000 */
[----:B------:R-:W-:Y:S01]  /*b2f0*/  VIADD R10, R0, 0xffffff91 ;  /* 0xffffff91000a7836 */ /* 0x000fe20000000000 */
[----:B------:R-:W-:-:S02]  /*b300*/  ISETP.GE.AND P4, PT, R14, R226, PT ;  /* 0x000000e20e00720c */ /* 0x000fc40003f86270 */
[----:B------:R-:W-:Y:S02]  /*b310*/  FSEL R17, R105, -INF , !P3 ;  /* 0xff80000069117808 */ /* 0x000fe40005800000 */
[----:B------:R-:W-:Y:S01]  /*b320*/  ISETP.GT.AND P3, PT, R223, R13, PT ;  /* 0x0000000ddf00720c */ /* 0x000fe20003f64270 */
[C---:B------:R-:W-:Y:S01]  /*b330*/  VIADD R12, R0.reuse, 0xffffff89 ;  /* 0xffffff89000c7836 */ /* 0x040fe20000000000 */
[----:B------:R-:W-:Y:S01]  /*b340*/  ISETP.GE.AND P5, PT, R15, R226, PT ;  /* 0x000000e20f00720c */ /* 0x000fe20003fa6270 */
[C---:B------:R-:W-:Y:S01]  /*b350*/  VIADD R8, R0.reuse, 0xffffff99 ;  /* 0xffffff9900087836 */ /* 0x040fe20000000000 */
[----:B------:R-:W-:Y:S01]  /*b360*/  FSEL R39, R17, -INF , !P4 ;  /* 0xff80000011277808 */ /* 0x000fe20006000000 */
[----:B------:R-:W-:Y:S01]  /*b370*/  VIADD R7, R0, 0xffffffa0 ;  /* 0xffffffa000077836 */ /* 0x000fe20000000000 */
[----:B------:R-:W-:Y:S02]  /*b380*/  ISETP.GT.AND P4, PT, R223, R11, PT ;  /* 0x0000000bdf00720c */ /* 0x000fe40003f84270 */
[----:B------:R-:W-:-:S02]  /*b390*/  FSEL R30, R172, -INF , !P3 ;  /* 0xff800000ac1e7808 */ /* 0x000fc40005800000 */
[C---:B------:R-:W-:Y:S01]  /*b3a0*/  ISETP.GT.AND P3, PT, R223.reuse, R10, PT ;  /* 0x0000000adf00720c */ /* 0x040fe20003f64270 */
[----:B------:R-:W-:Y:S01]  /*b3b0*/  VIADD R9, R0, 0xffffff98 ;  /* 0xffffff9800097836 */ /* 0x000fe20000000000 */
[----:B------:R-:W-:Y:S01]  /*b3c0*/  FSEL R31, R18, -INF , !P5 ;  /* 0xff800000121f7808 */ /* 0x000fe20006800000 */
[----:B------:R-:W-:Y:S01]  /*b3d0*/  VIADD R5, R0, 0xffffffa8 ;  /* 0xffffffa800057836 */ /* 0x000fe20000000000 */
[C---:B------:R-:W-:Y:S02]  /*b3e0*/  ISETP.GT.AND P5, PT, R223.reuse, R12, PT ;  /* 0x0000000cdf00720c */ /* 0x040fe40003fa4270 */
[----:B------:R-:W-:Y:S01]  /*b3f0*/  FSEL R28, R64, -INF , !P4 ;  /* 0xff800000401c7808 */ /* 0x000fe20006000000 */
[----:B------:R-:W-:Y:S01]  /*b400*/  VIADD R4, R0, 0xffffffa9 ;  /* 0xffffffa900047836 */ /* 0x000fe20000000000 */
[----:B------:R-:W-:Y:S02]  /*b410*/  ISETP.GT.AND P4, PT, R223, R8, PT ;  /* 0x00000008df00720c */ /* 0x000fe40003f84270 */
[----:B------:R-:W-:-:S02]  /*b420*/  FSEL R27, R65, -INF , !P3 ;  /* 0xff800000411b7808 */ /* 0x000fc40005800000 */
[----:B------:R-:W-:Y:S01]  /*b430*/  ISETP.GT.AND P3, PT, R223, R7, PT ;  /* 0x00000007df00720c */ /* 0x000fe20003f64270 */
[C---:B------:R-:W-:Y:S01]  /*b440*/  VIADD R6, R0.reuse, 0xffffffa1 ;  /* 0xffffffa100067836 */ /* 0x040fe20000000000 */
[----:B------:R-:W-:Y:S01]  /*b450*/  FSEL R29, R173, -INF , !P5 ;  /* 0xff800000ad1d7808 */ /* 0x000fe20006800000 */
[C---:B------:R-:W-:Y:S01]  /*b460*/  VIADD R2, R0.reuse, 0xffffffb1 ;  /* 0xffffffb100027836 */ /* 0x040fe20000000000 */
[----:B------:R-:W-:Y:S02]  /*b470*/  ISETP.GT.AND P5, PT, R223, R9, PT ;  /* 0x00000009df00720c */ /* 0x000fe40003fa4270 */
[----:B------:R-:W-:Y:S01]  /*b480*/  FSEL R25, R61, -INF , !P4 ;  /* 0xff8000003d197808 */ /* 0x000fe20006000000 */
[----:B------:R-:W-:Y:S01]  /*b490*/  VIADD R16, R0, 0xffffffb8 ;  /* 0xffffffb800107836 */ /* 0x000fe20000000000 */
[----:B------:R-:W-:Y:S02]  /*b4a0*/  ISETP.GT.AND P4, PT, R223, R5, PT ;  /* 0x00000005df00720c */ /* 0x000fe40003f84270 */
[----:B------:R-:W-:-:S02]  /*b4b0*/  FSEL R24, R56, -INF , !P3 ;  /* 0xff80000038187808 */ /* 0x000fc40005800000 */
[C---:B------:R-:W-:Y:S01]  /*b4c0*/  ISETP.GT.AND P3, PT, R223.reuse, R4, PT ;  /* 0x00000004df00720c */ /* 0x040fe20003f64270 */
[----:B------:R-:W-:Y:S01]  /*b4d0*/  VIADD R3, R0, 0xffffffb0 ;  /* 0xffffffb000037836 */ /* 0x000fe20000000000 */
[----:B------:R-:W-:Y:S02]  /*b4e0*/  FSEL R26, R60, -INF , !P5 ;  /* 0xff8000003c1a7808 */ /* 0x000fe40006800000 */
[C---:B------:R-:W-:Y:S02]  /*b4f0*/  ISETP.GT.AND P5, PT, R223.reuse, R6, PT ;  /* 0x00000006df00720c */ /* 0x040fe40003fa4270 */
[----:B------:R-:W-:Y:S02]  /*b500*/  FSEL R22, R52, -INF , !P4 ;  /* 0xff80000034167808 */ /* 0x000fe40006000000 */
[----:B------:R-:W-:Y:S02]  /*b510*/  ISETP.GT.AND P4, PT, R223, R2, PT ;  /* 0x00000002df00720c */ /* 0x000fe40003f84270 */
[----:B------:R-:W-:-:S02]  /*b520*/  FSEL R21, R53, -INF , !P3 ;  /* 0xff80000035157808 */ /* 0x000fc40005800000 */
[----:B------:R-:W-:Y:S01]  /*b530*/  ISETP.GT.AND P3, PT, R223, R16, PT ;  /* 0x00000010df00720c */ /* 0x000fe20003f64270 */
[----:B------:R-:W-:Y:S01]  /*b540*/  VIADD R0, R0, 0xffffffb9 ;  /* 0xffffffb900007836 */ /* 0x000fe20000000000 */
[----:B------:R-:W-:Y:S02]  /*b550*/  FSEL R23, R57, -INF , !P5 ;  /* 0xff80000039177808 */ /* 0x000fe40006800000 */
[----:B------:R-:W-:Y:S02]  /*b560*/  ISETP.GT.AND P5, PT, R223, R3, PT ;  /* 0x00000003df00720c */ /* 0x000fe40003fa4270 */
[----:B------:R-:W-:Y:S02]  /*b570*/  FSEL R19, R49, -INF , !P4 ;  /* 0xff80000031137808 */ /* 0x000fe40006000000 */
[----:B------:R-:W-:Y:S02]  /*b580*/  ISETP.GT.AND P4, PT, R34, R15, PT ;  /* 0x0000000f2200720c */ /* 0x000fe40003f84270 */
[----:B------:R-:W-:-:S02]  /*b590*/  FSEL R18, R44, -INF , !P3 ;  /* 0xff8000002c127808 */ /* 0x000fc40005800000 */
[----:B------:R-:W-:Y:S02]  /*b5a0*/  ISETP.GT.AND P3, PT, R34, R14, PT ;  /* 0x0000000e2200720c */ /* 0x000fe40003f64270 */
[----:B------:R-:W-:Y:S02]  /*b5b0*/  FSEL R20, R48, -INF , !P5 ;  /* 0xff80000030147808 */ /* 0x000fe40006800000 */
[----:B------:R-:W-:Y:S02]  /*b5c0*/  ISETP.GT.AND P5, PT, R223, R0, PT ;  /* 0x00000000df00720c */ /* 0x000fe40003fa4270 */
[----:B------:R-:W-:Y:S02]  /*b5d0*/  FSEL R37, R106, -INF , !P4 ;  /* 0xff8000006a257808 */ /* 0x000fe40006000000 */
[----:B------:R-:W-:Y:S02]  /*b5e0*/  ISETP.GE.AND P4, PT, R12, R226, PT ;  /* 0x000000e20c00720c */ /* 0x000fe40003f86270 */
[----:B------:R-:W-:-:S02]  /*b5f0*/  FSEL R38, R107, -INF , !P3 ;  /* 0xff8000006b267808 */ /* 0x000fc40005800000 */
[C---:B------:R-:W-:Y:S02]  /*b600*/  ISETP.GT.AND P3, PT, R34.reuse, R13, PT ;  /* 0x0000000d2200720c */ /* 0x040fe40003f64270 */
[----:B------:R-:W-:Y:S02]  /*b610*/  FSEL R17, R45, -INF , !P5 ;  /* 0xff8000002d117808 */ /* 0x000fe40006800000 */
[----:B------:R-:W-:Y:S02]  /*b620*/  ISETP.GE.AND P5, PT, R13, R226, PT ;  /* 0x000000e20d00720c */ /* 0x000fe40003fa6270 */
[----:B------:R-:W-:Y:S02]  /*b630*/  FSEL R178, R29, -INF , !P4 ;  /* 0xff8000001db27808 */ /* 0x000fe40006000000 */
[----:B------:R-:W-:Y:S02]  /*b640*/  ISETP.GT.AND P4, PT, R34, R12, PT ;  /* 0x0000000c2200720c */ /* 0x000fe40003f84270 */
[----:B------:R-:W-:-:S02]  /*b650*/  FSEL R29, R174, -INF , !P3 ;  /* 0xff800000ae1d7808 */ /* 0x000fc40005800000 */
        /* <DEDUP_REMOVED lines=8> */
[----:B------:R-:W-:Y:S02]  /*b6e0*/  FSEL R27, R66, -INF , !P4 ;  /* 0xff800000421b7808 */ /* 0x000fe40006000000 */
[----:B------:R-:W-:Y:S02]  /*b6f0*/  ISETP.GE.AND P4, PT, R8, R226, PT ;  /* 0x000000e20800720c */ /* 0x000fe40003f86270 */
[----:B------:R-:W-:Y:S02]  /*b700*/  FSEL R28, R67, -INF , !P3 ;  /* 0xff800000431c7808 */ /* 0x000fe40005800000 */
[----:B------:R-:W-:-:S02]  /*b710*/  ISETP.GT.AND P3, PT, R34, R9, PT ;  /* 0x000000092200720c */ /* 0x000fc40003f64270 */
[----:B------:R-:W-:Y:S02]  /*b720*/  ISETP.GE.AND P5, PT, R9, R226, PT ;  /* 0x000000e20900720c */ /* 0x000fe40003fa6270 */
[----:B------:R-:W-:Y:S02]  /*b730*/  FSEL R174, R25, -INF , !P4 ;  /* 0xff80000019ae7808 */ /* 0x000fe40006000000 */
[----:B------:R-:W-:Y:S02]  /*b740*/  ISETP.GT.AND P4, PT, R34, R8, PT ;  /* 0x000000082200720c */ /* 0x000fe40003f84270 */
        /* <DEDUP_REMOVED lines=9> */
[-C--:B------:R-:W-:Y:S02]  /*b7e0*/  ISETP.GE.AND P5, PT, R5, R226.reuse, PT ;  /* 0x000000e20500720c */ /* 0x080fe40003fa6270 */
[----:B------:R-:W-:Y:S02]  /*b7f0*/  FSEL R64, R58, -INF , !P4 ;  /* 0xff8000003a407808 */ /* 0x000fe40006000000 */
[----:B------:R-:W-:Y:S02]  /*b800*/  ISETP.GE.AND P4, PT, R4, R226, PT ;  /* 0x000000e20400720c */ /* 0x000fe40003f86270 */
[----:B------:R-:W-:Y:S02]  /*b810*/  FSEL R65, R59, -INF , !P3 ;  /* 0xff8000003b417808 */ /* 0x000fe40005800000 */
[----:B------:R-:W-:Y:S02]  /*b820*/  FSEL R63, R22, -INF , !P5 ;  /* 0xff800000163f7808 */ /* 0x000fe40006800000 */
[----:B------:R-:W-:-:S02]  /*b830*/  ISETP.GT.AND P3, PT, R34, R5, PT ;  /* 0x000000052200720c */ /* 0x000fc40003f64270 */
[----:B------:R-:W-:Y:S02]  /*b840*/  ISETP.GE.AND P5, PT, R3, R226, PT ;  /* 0x000000e20300720c */ /* 0x000fe40003fa6270 */
[----:B------:R-:W-:Y:S02]  /*b850*/  FSEL R67, R21, -INF , !P4 ;  /* 0xff80000015437808 */ /* 0x000fe40006000000 */
[----:B------:R-:W-:Y:S02]  /*b860*/  ISETP.GT.AND P4, PT, R34, R4, PT ;  /* 0x000000042200720c */ /* 0x000fe40003f84270 */
[----:B------:R-:W-:Y:S02]  /*b870*/  FSEL R66, R54, -INF , !P3 ;  /* 0xff80000036427808 */ /* 0x000fe40005800000 */
[----:B------:R-:W-:Y:S02]  /*b880*/  ISETP.GE.AND P3, PT, R2, R226, PT ;  /* 0x000000e20200720c */ /* 0x000fe40003f66270 */
[----:B------:R-:W-:-:S02]  /*b890*/  FSEL R61, R20, -INF , !P5 ;  /* 0xff800000143d7808 */ /* 0x000fc40006800000 */
[C---:B------:R-:W-:Y:S02]  /*b8a0*/  ISETP.GT.AND P5, PT, R34.reuse, R2, PT ;  /* 0x000000022200720c */ /* 0x040fe40003fa4270 */
[----:B------:R-:W-:Y:S02]  /*b8b0*/  FSEL R172, R55, -INF , !P4 ;  /* 0xff80000037ac7808 */ /* 0x000fe40006000000 */
[C---:B------:R-:W-:Y:S02]  /*b8c0*/  ISETP.GT.AND P4, PT, R34.reuse, R3, PT ;  /* 0x000000032200720c */ /* 0x040fe40003f84270 */
        /* <DEDUP_REMOVED lines=11> */
[----:B------:R-:W-:Y:S02]  /*b980*/  FSEL R56, R17, -INF , !P3 ;  /* 0xff80000011387808 */ /* 0x000fe40005800000 */
[C---:B------:R-:W-:Y:S02]  /*b990*/  ISETP.GT.AND P4, PT, R35.reuse, R14, PT ;  /* 0x0000000e2300720c */ /* 0x040fe40003f84270 */
        /* <DEDUP_REMOVED lines=8> */
[C---:B------:R-:W-:Y:S02]  /*ba20*/  ISETP.GT.AND P5, PT, R35.reuse, R9, PT ;  /* 0x000000092300720c */ /* 0x040fe40003fa4270 */
[----:B------:R-:W-:Y:S02]  /*ba30*/  FSEL R21, R232, -INF , !P4 ;  /* 0xff800000e8157808 */ /* 0x000fe40006000000 */
        /* <DEDUP_REMOVED lines=18> */
[----:B------:R-:W-:Y:S02]  /*bb60*/  ISETP.GE.AND P4, PT, R15, R225, PT ;  /* 0x000000e10f00720c */ /* 0x000fe40003f86270 */
[----:B------:R-:W-:Y:S02]  /*bb70*/  FSEL R192, R236, -INF , !P3 ;  /* 0xff800000ecc07808 */ /* 0x000fe40005800000 */
[----:B------:R-:W-:Y:S02]  /*bb80*/  FSEL R193, R237, -INF , !P5 ;  /* 0xff800000edc17808 */ /* 0x000fe40006800000 */
[----:B------:R-:W-:-:S02]  /*bb90*/  ISETP.GT.AND P3, PT, R36, R15, PT ;  /* 0x0000000f2400720c */ /* 0x000fc40003f64270 */
[----:B------:R-:W-:Y:S02]  /*bba0*/  ISETP.GE.AND P5, PT, R15, R209, PT ;  /* 0x000000d10f00720c */ /* 0x000fe40003fa6270 */
[----:B------:R-:W-:Y:S02]  /*bbb0*/  FSEL R26, R37, -INF , !P4 ;  /* 0xff800000251a7808 */ /* 0x000fe40006000000 */
[----:B------:R-:W-:Y:S02]  /*bbc0*/  ISETP.GE.AND P4, PT, R15, R208, PT ;  /* 0x000000d00f00720c */ /* 0x000fe40003f86270 */
[----:B------:R-:W-:Y:S02]  /*bbd0*/  FSEL R15, R194, -INF , !P3 ;  /* 0xff800000c20f7808 */ /* 0x000fe40005800000 */
[----:B------:R-:W-:Y:S02]  /*bbe0*/  FSEL R59, R17, -INF , !P5 ;  /* 0xff800000113b7808 */ /* 0x000fe40006800000 */
[----:B------:R-:W-:-:S02]  /*bbf0*/  ISETP.GE.AND P5, PT, R14, R225, PT ;  /* 0x000000e10e00720c */ /* 0x000fc40003fa6270 */
[----:B------:R-:W-:Y:S02]  /*bc00*/  ISETP.GT.AND P3, PT, R36, R14, PT ;  /* 0x0000000e2400720c */ /* 0x000fe40003f64270 */
[----:B------:R-:W-:Y:S02]  /*bc10*/  FSEL R191, R15, -INF , !P4 ;  /* 0xff8000000fbf7808 */ /* 0x000fe40006000000 */
[----:B------:R-:W-:Y:S02]  /*bc20*/  ISETP.GE.AND P4, PT, R14, R209, PT ;  /* 0x000000d10e00720c */ /* 0x000fe40003f86270 */
[----:B------:R-:W-:Y:S02]  /*bc30*/  FSEL R46, R38, -INF , !P5 ;  /* 0xff800000262e7808 */ /* 0x000fe40006800000 */
[----:B------:R-:W-:Y:S02]  /*bc40*/  ISETP.GE.AND P5, PT, R14, R208, PT ;  /* 0x000000d00e00720c */ /* 0x000fe40003fa6270 */
[----:B------:R-:W-:-:S02]  /*bc50*/  FSEL R14, R195, -INF , !P3 ;  /* 0xff800000c30e7808 */ /* 0x000fc40005800000 */
        /* <DEDUP_REMOVED lines=8> */
[----:B------:R-:W-:Y:S02]  /*bce0*/  ISETP.GE.AND P4, PT, R12, R225, PT ;  /* 0x000000e10c00720c */ /* 0x000fe40003f86270 */
[----:B------:R-:W-:Y:S02]  /*bcf0*/  FSEL R54, R19, -INF , !P5 ;  /* 0xff80000013367808 */ /* 0x000fe40006800000 */
[----:B------:R-:W-:Y:S02]  /*bd00*/  FSEL R189, R13, -INF , !P3 ;  /* 0xff8000000dbd7808 */ /* 0x000fe40005800000 */
[----:B------:R-:W-:-:S02]  /*bd10*/  FSEL R51, R30, -INF , !P4 ;  /* 0xff8000001e337808 */ /* 0x000fc40006000000 */
[----:B------:R-:W-:Y:S02]  /*bd20*/  ISETP.GE.AND P5, PT, R12, R209, PT ;  /* 0x000000d10c00720c */ /* 0x000fe40003fa6270 */
[----:B------:R-:W-:Y:S02]  /*bd30*/  ISETP.GT.AND P3, PT, R36, R12, PT ;  /* 0x0000000c2400720c */ /* 0x000fe40003f64270 */
[----:B------:R-:W-:Y:S02]  /*bd40*/  ISETP.GE.AND P4, PT, R12, R208, PT ;  /* 0x000000d00c00720c */ /* 0x000fe40003f86270 */
[----:B------:R-:W-:-:S04]  /*bd50*/  FMNMX3.FTZ R12, R103, R31, R39, !PT ;  /* 0x0000001f670c7276 */ /* 0x000fc80007810027 */
[----:B------:R-:W-:Y:S02]  /*bd60*/  FMNMX3.FTZ R12, R12, R179, R178, !PT ;  /* 0x000000b30c0c7276 */ /* 0x000fe400078100b2 */
[----:B------:R-:W-:Y:S02]  /*bd70*/  FSEL R13, R251, -INF , !P3 ;  /* 0xff800000fb0d7808 */ /* 0x000fe40005800000 */
[----:B------:R-:W-:Y:S02]  /*bd80*/  FMNMX3.FTZ R12, R12, R177, R176, !PT ;  /* 0x000000b10c0c7276 */ /* 0x000fe400078100b0 */
[----:B------:R-:W-:Y:S02]  /*bd90*/  ISETP.GE.AND P3, PT, R11, R225, PT ;  /* 0x000000e10b00720c */ /* 0x000fe40003f66270 */
[----:B------:R-:W-:Y:S02]  /*bda0*/  FMNMX3.FTZ R12, R12, R175, R174, !PT ;  /* 0x000000af0c0c7276 */ /* 0x000fe400078100ae */
[----:B------:R-:W-:-:S02]  /*bdb0*/  FSEL R52, R20, -INF , !P5 ;  /* 0xff80000014347808 */ /* 0x000fc40006800000 */
[----:B------:R-:W-:Y:S02]  /*bdc0*/  FSEL R187, R13, -INF , !P4 ;  /* 0xff8000000dbb7808 */ /* 0x000fe40006000000 */
[----:B------:R-:W-:Y:S02]  /*bdd0*/  FSEL R48, R27, -INF , !P3 ;  /* 0xff8000001b307808 */ /* 0x000fe40005800000 */
[C---:B------:R-:W-:Y:S02]  /*bde0*/  ISETP.GE.AND P5, PT, R11.reuse, R209, PT ;  /* 0x000000d10b00720c */ /* 0x040fe40003fa6270 */
[----:B------:R-:W-:Y:S02]  /*bdf0*/  ISETP.GT.AND P4, PT, R36, R11, PT ;  /* 0x0000000b2400720c */ /* 0x000fe40003f84270 */
[----:B------:R-:W-:Y:S02]  /*be00*/  ISETP.GE.AND P3, PT, R11, R208, PT ;  /* 0x000000d00b00720c */ /* 0x000fe40003f66270 */
[----:B------:R-:W-:-:S02]  /*be10*/  FMNMX3.FTZ R11, R12, R106, R104, !PT ;  /* 0x0000006a0c0b7276 */ /* 0x000fc40007810068 */
[----:B------:R-:W-:Y:S02]  /*be20*/  FSEL R12, R234, -INF , !P4 ;  /* 0xff800000ea0c7808 */ /* 0x000fe40006000000 */
[----:B------:R-:W-:Y:S02]  /*be30*/  FMNMX3.FTZ R11, R11, R63, R67, !PT ;  /* 0x0000003f0b0b7276 */ /* 0x000fe40007810043 */
[----:B------:R-:W-:Y:S02]  /*be40*/  ISETP.GE.AND P4, PT, R10, R225, PT ;  /* 0x000000e10a00720c */ /* 0x000fe40003f86270 */
[----:B------:R-:W-:Y:S02]  /*be50*/  FSEL R49, R21, -INF , !P5 ;  /* 0xff80000015317808 */ /* 0x000fe40006800000 */
[----:B------:R-:W-:Y:S02]  /*be60*/  FSEL R185, R12, -INF , !P3 ;  /* 0xff8000000cb97808 */ /* 0x000fe40005800000 */
[----:B------:R-:W-:-:S02]  /*be70*/  FMNMX3.FTZ R11, R11, R61, R60, !PT ;  /* 0x0000003d0b0b7276 */ /* 0x000fc4000781003c */
[----:B------:R-:W-:Y:S02]  /*be80*/  ISETP.GE.AND P5, PT, R10, R209, PT ;  /* 0x000000d10a00720c */ /* 0x000fe40003fa6270 */
[----:B------:R-:W-:Y:S02]  /*be90*/  ISETP.GT.AND P3, PT, R36, R10, PT ;  /* 0x0000000a2400720c */ /* 0x000fe40003f64270 */
[----:B------:R-:W-:Y:S02]  /*bea0*/  FSEL R45, R28, -INF , !P4 ;  /* 0xff8000001c2d7808 */ /* 0x000fe40006000000 */
[----:B------:R-:W-:Y:S02]  /*beb0*/  ISETP.GE.AND P4, PT, R10, R208, PT ;  /* 0x000000d00a00720c */ /* 0x000fe40003f86270 */
[----:B------:R-:W-:Y:S02]  /*bec0*/  FMNMX3.FTZ R10, R11, R57, R56, !PT ;  /* 0x000000390b0a7276 */ /* 0x000fe40007810038 */
[----:B------:R-:W-:-:S02]  /*bed0*/  FSEL R11, R235, -INF , !P3 ;  /* 0xff800000eb0b7808 */ /* 0x000fc40005800000 */
[----:B------:R-:W-:Y:S02]  /*bee0*/  FSEL R47, R22, -INF , !P5 ;  /* 0xff800000162f7808 */ /* 0x000fe40006800000 */
[----:B------:R-:W-:Y:S02]  /*bef0*/  ISETP.GE.AND P5, PT, R9, R225, PT ;  /* 0x000000e10900720c */ /* 0x000fe40003fa6270 */
[----:B------:R-:W-:Y:S02]  /*bf00*/  ISETP.GT.AND P3, PT, R36, R9, PT ;  /* 0x000000092400720c */ /* 0x000fe40003f64270 */
[----:B------:R-:W-:Y:S02]  /*bf10*/  FSEL R183, R11, -INF , !P4 ;  /* 0xff8000000bb77808 */ /* 0x000fe40006000000 */
[----:B------:R-:W-:Y:S02]  /*bf20*/  ISETP.GE.AND P4, PT, R9, R209, PT ;  /* 0x000000d10900720c */ /* 0x000fe40003f86270 */
[----:B------:R-:W-:-:S02]  /*bf30*/  FSEL R42, R42, -INF , !P5 ;  /* 0xff8000002a2a7808 */ /* 0x000fc40006800000 */
[----:B------:R-:W-:Y:S02]  /*bf40*/  ISETP.GE.AND P5, PT, R9, R208, PT ;  /* 0x000000d00900720c */ /* 0x000fe40003fa6270 */
[----:B------:R-:W-:Y:S01]  /*bf50*/  FSEL R9, R198, -INF , !P3 ;  /* 0xff800000c6097808 */ /* 0x000fe20005800000 */
[----:B------:R-:W1:Y:S01]  /*bf60*/  SHFL.BFLY PT, R12, R10, 0x2, 0x1f ;  /* 0x0c401f000a0c7f89 */ /* 0x000e6200000e0000 */
[----:B------:R-:W-:Y:S02]  /*bf70*/  ISETP.GE.AND P3, PT, R8, R225, PT ;  /* 0x000000e10800720c */ /* 0x000fe40003f66270 */
[----:B------:R-:W-:Y:S02]  /*bf80*/  FSEL R44, R23, -INF , !P4 ;  /* 0xff800000172c7808 */ /* 0x000fe40006000000 */
[----:B------:R-:W-:Y:S02]  /*bf90*/  ISETP.GT.AND P4, PT, R36, R8, PT ;  /* 0x000000082400720c */ /* 0x000fe40003f84270 */
[----:B------:R-:W-:-:S02]  /*bfa0*/  FSEL R182, R9, -INF , !P5 ;  /* 0xff80000009b67808 */ /* 0x000fc40006800000 */
[----:B------:R-:W-:Y:S02]  /*bfb0*/  FSEL R38, R43, -INF , !P3 ;  /* 0xff8000002b267808 */ /* 0x000fe40005800000 */
[C---:B------:R-:W-:Y:S02]  /*bfc0*/  ISETP.GE.AND P5, PT, R8.reuse, R209, PT ;  /* 0x000000d10800720c */ /* 0x040fe40003fa6270 */
[----:B------:R-:W-:Y:S02]  /*bfd0*/  ISETP.GE.AND P3, PT, R8, R208, PT ;  /* 0x000000d00800720c */ /* 0x000fe40003f66270 */
[----:B------:R-:W-:Y:S02]  /*bfe0*/  FSEL R8, R199, -INF , !P4 ;  /* 0xff800000c7087808 */ /* 0x000fe40006000000 */
[----:B------:R-:W-:Y:S02]  /*bff0*/  FSEL R43, R24, -INF , !P5 ;  /* 0xff800000182b7808 */ /* 0x000fe40006800000 */
[----:B------:R-:W-:-:S02]  /*c000*/  ISETP.GE.AND P5, PT, R7, R225, PT ;  /* 0x000000e10700720c */ /* 0x000fc40003fa6270 */
[----:B------:R-:W-:Y:S02]  /*c010*/  FSEL R180, R8, -INF , !P3 ;  /* 0xff80000008b47808 */ /* 0x000fe40005800000 */
[----:B------:R-:W-:Y:S02]  /*c020*/  ISETP.GT.AND P3, PT, R36, R7, PT ;  /* 0x000000072400720c */ /* 0x000fe40003f64270 */
[C---:B------:R-:W-:Y:S02]  /*c030*/  ISETP.GE.AND P4, PT, R7.reuse, R209, PT ;  /* 0x000000d10700720c */ /* 0x040fe40003f86270 */
[----:B------:R-:W-:Y:S02]  /*c040*/  FSEL R34, R64, -INF , !P5 ;  /* 0xff80000040227808 */ /* 0x000fe40006800000 */
[----:B------:R-:W-:Y:S02]  /*c050*/  ISETP.GE.AND P5, PT, R7, R208, PT ;  /* 0x000000d00700720c */ /* 0x000fe40003fa6270 */
[----:B------:R-:W-:-:S02]  /*c060*/  FSEL R8, R202, -INF , !P3 ;  /* 0xff800000ca087808 */ /* 0x000fc40005800000 */
[----:B------:R-:W-:Y:S02]  /*c070*/  FSEL R37, R25, -INF , !P4 ;  /* 0xff80000019257808 */ /* 0x000fe40006000000 */
[----:B------:R-:W-:Y:S02]  /*c080*/  ISETP.GE.AND P4, PT, R6, R225, PT ;  /* 0x000000e10600720c */ /* 0x000fe40003f86270 */
[----:B------:R-:W-:Y:S02]  /*c090*/  FSEL R173, R8, -INF , !P5 ;  /* 0xff80000008ad7808 */ /* 0x000fe40006800000 */
[----:B------:R-:W-:Y:S02]  /*c0a0*/  ISETP.GT.AND P3, PT, R36, R6, PT ;  /* 0x000000062400720c */ /* 0x000fe40003f64270 */
[----:B------:R-:W-:Y:S02]  /*c0b0*/  ISETP.GE.AND P5, PT, R6, R209, PT ;  /* 0x000000d10600720c */ /* 0x000fe40003fa6270 */
[----:B------:R-:W-:-:S02]  /*c0c0*/  FSEL R28, R65, -INF , !P4 ;  /* 0xff800000411c7808 */ /* 0x000fc40006000000 */
[----:B------:R-:W-:Y:S02]  /*c0d0*/  ISETP.GE.AND P4, PT, R6, R208, PT ;  /* 0x000000d00600720c */ /* 0x000fe40003f86270 */
[----:B------:R-:W-:Y:S02]  /*c0e0*/  FSEL R6, R203, -INF , !P3 ;  /* 0xff800000cb067808 */ /* 0x000fe40005800000 */
[----:B------:R-:W-:Y:S02]  /*c0f0*/  FSEL R30, R50, -INF , !P5 ;  /* 0xff800000321e7808 */ /* 0x000fe40006800000 */
[----:B-1----:R-:W-:Y:S02]  /*c100*/  FMNMX.FTZ R7, R10, R12, !PT ;  /* 0x0000000c0a077209 */ /* 0x002fe40007810000 */
[----:B------:R-:W-:Y:S02]  /*c110*/  ISETP.GE.AND P5, PT, R5, R225, PT ;  /* 0x000000e10500720c */ /* 0x000fe40003fa6270 */
[----:B------:R-:W-:-:S02]  /*c120*/  ISETP.GT.AND P3, PT, R36, R5, PT ;  /* 0x000000052400720c */ /* 0x000fc40003f64270 */
[----:B------:R-:W-:Y:S01]  /*c130*/  FSEL R105, R6, -INF , !P4 ;  /* 0xff80000006697808 */ /* 0x000fe20006000000 */
[----:B------:R-:W1:Y:S01]  /*c140*/  SHFL.BFLY PT, R8, R7, 0x1, 0x1f ;  /* 0x0c201f0007087f89 */ /* 0x000e6200000e0000 */
[C---:B------:R-:W-:Y:S02]  /*c150*/  ISETP.GE.AND P4, PT, R5.reuse, R209, PT ;  /* 0x000000d10500720c */ /* 0x040fe40003f86270 */
[----:B------:R-:W-:Y:S02]  /*c160*/  FSEL R24, R66, -INF , !P5 ;  /* 0xff80000042187808 */ /* 0x000fe40006800000 */
[----:B------:R-:W-:Y:S02]  /*c170*/  ISETP.GE.AND P5, PT, R5, R208, PT ;  /* 0x000000d00500720c */ /* 0x000fe40003fa6270 */
[----:B------:R-:W-:Y:S02]  /*c180*/  FSEL R5, R206, -INF , !P3 ;  /* 0xff800000ce057808 */ /* 0x000fe40005800000 */
[----:B------:R-:W-:-:S02]  /*c190*/  ISETP.GE.AND P3, PT, R4, R225, PT ;  /* 0x000000e10400720c */ /* 0x000fc40003f66270 */
[----:B------:R-:W-:Y:S02]  /*c1a0*/  FSEL R29, R58, -INF , !P4 ;  /* 0xff8000003a1d7808 */ /* 0x000fe40006000000 */
[----:B------:R-:W-:Y:S02]  /*c1b0*/  ISETP.GT.AND P4, PT, R36, R4, PT ;  /* 0x000000042400720c */ /* 0x000fe40003f84270 */
[----:B------:R-:W-:Y:S02]  /*c1c0*/  FSEL R66, R5, -INF , !P5 ;  /* 0xff80000005427808 */ /* 0x000fe40006800000 */
[----:B------:R-:W-:Y:S02]  /*c1d0*/  FSEL R23, R172, -INF , !P3 ;  /* 0xff800000ac177808 */ /* 0x000fe40005800000 */
[C---:B------:R-:W-:Y:S02]  /*c1e0*/  ISETP.GE.AND P5, PT, R4.reuse, R209, PT ;  /* 0x000000d10400720c */ /* 0x040fe40003fa6270 */
[----:B------:R-:W-:-:S02]  /*c1f0*/  ISETP.GE.AND P3, PT, R4, R208, PT ;  /* 0x000000d00400720c */ /* 0x000fc40003f66270 */
[----:B------:R-:W-:Y:S01]  /*c200*/  FSEL R4, R207, -INF , !P4 ;  /* 0xff800000cf047808 */ /* 0x000fe20006000000 */
[----:B------:R-:W3:Y:S01]  /*c210*/  S2R R245, SR_TID.X ;  /* 0x0000000000f57919 */ /* 0x000ee20000002100 */
[----:B------:R-:W-:Y:S02]  /*c220*/  ISETP.GE.AND P4, PT, R3, R225, PT ;  /* 0x000000e10300720c */ /* 0x000fe40003f86270 */
[----:B------:R-:W-:Y:S02]  /*c230*/  FSEL R25, R62, -INF , !P5 ;  /* 0xff8000003e197808 */ /* 0x000fe40006800000 */
[----:B------:R-:W-:Y:S02]  /*c240*/  FSEL R62, R4, -INF , !P3 ;  /* 0xff800000043e7808 */ /* 0x000fe40005800000 */
[----:B------:R-:W-:Y:S01]  /*c250*/  FSEL R22, R181, -INF , !P4 ;  /* 0xff800000b5167808 */ /* 0x000fe20006000000 */
[----:B------:R-:W2:Y:S01]  /*c260*/  S2R R246, SR_CTAID.X ;  /* 0x0000000000f67919 */ /* 0x000ea20000002500 */
[----:B------:R-:W-:-:S02]  /*c270*/  ISETP.GE.AND P5, PT, R3, R209, PT ;  /* 0x000000d10300720c */ /* 0x000fc40003fa6270 */
[----:B------:R-:W-:Y:S02]  /*c280*/  ISETP.GT.AND P3, PT, R36, R3, PT ;  /* 0x000000032400720c */ /* 0x000fe40003f64270 */
[----:B------:R-:W-:Y:S02]  /*c290*/  ISETP.GE.AND P4, PT, R3, R208, PT ;  /* 0x000000d00300720c */ /* 0x000fe40003f86270 */
[----:B------:R-:W-:-:S04]  /*c2a0*/  FMNMX3.FTZ R3, R100, R26, R46, !PT ;  /* 0x0000001a64037276 */ /* 0x000fc8000781002e */
[----:B------:R-:W-:Y:S02]  /*c2b0*/  FMNMX3.FTZ R3, R3, R53, R51, !PT ;  /* 0x0000003503037276 */ /* 0x000fe40007810033 */
[----:B------:R-:W-:Y:S02]  /*c2c0*/  FSEL R4, R230, -INF , !P3 ;  /* 0xff800000e6047808 */ /* 0x000fe40005800000 */
[----:B------:R-:W-:Y:S02]  /*c2d0*/  FSEL R21, R107, -INF , !P5 ;  /* 0xff8000006b157808 */ /* 0x000fe40006800000 */
[----:B------:R-:W-:Y:S02]  /*c2e0*/  ISETP.GE.AND P5, PT, R2, R225, PT ;  /* 0x000000e10200720c */ /* 0x000fe40003fa6270 */
[----:B------:R-:W-:Y:S02]  /*c2f0*/  FMNMX3.FTZ R3, R3, R48, R45, !PT ;  /* 0x0000003003037276 */ /* 0x000fe4000781002d */
[----:B-1----:R-:W-:-:S02]  /*c300*/  FMNMX.FTZ R32, R7, R8, !PT ;  /* 0x0000000807207209 */ /* 0x002fc40007810000 */
[----:B------:R-:W-:Y:S02]  /*c310*/  ISETP.GE.AND P3, PT, R2, R209, PT ;  /* 0x000000d10200720c */ /* 0x000fe40003f66270 */
[----:B------:R-:W-:Y:S01]  /*c320*/  FSEL R58, R4, -INF , !P4 ;  /* 0xff800000043a7808 */ /* 0x000fe20006000000 */
[----:B------:R-:W-:Y:S01]  /*c330*/  ULEA UR5, UR22, 0xfffffffc, 0x1 ;  /* 0xfffffffc16057891 */ /* 0x000fe2000f8e08ff */
[----:B------:R-:W-:Y:S02]  /*c340*/  FSEL R20, R184, -INF , !P5 ;  /* 0xff800000b8147808 */ /* 0x000fe40006800000 */
[----:B------:R-:W-:Y:S01]  /*c350*/  FMNMX3.FTZ R4, R3, R42, R38, !PT ;  /* 0x0000002a03047276 */ /* 0x000fe20007810026 */
[----:B------:R-:W-:Y:S01]  /*c360*/  IMAD.U32 R3, RZ, RZ, UR35 ;  /* 0x00000023ff037e24 */ /* 0x000fe2000f8e00ff */
[----:B------:R-:W-:Y:S02]  /*c370*/  ISETP.GT.AND P4, PT, R36, R2, PT ;  /* 0x000000022400720c */ /* 0x000fe40003f84270 */
[----:B------:R-:W-:Y:S01]  /*c380*/  ISETP.GE.AND P5, PT, R2, R208, PT ;  /* 0x000000d00200720c */ /* 0x000fe20003fa6270 */
[----:B------:R-:W-:Y:S01]  /*c390*/  FMUL.FTZ R2, R32, UR36 ;  /* 0x0000002420027c20 */ /* 0x000fe20008410000 */
[----:B------:R-:W-:-:S02]  /*c3a0*/  FSEL R19, R35, -INF , !P3 ;  /* 0xff80000023137808 */ /* 0x000fc40005800000 */
[----:B------:R-:W-:Y:S02]  /*c3b0*/  FSETP.NEU.FTZ.AND P3, PT, R32, -INF , PT ;  /* 0xff8000002000780b */ /* 0x000fe40003f7d000 */
[----:B------:R-:W-:Y:S02]  /*c3c0*/  FMNMX3.FTZ R4, R4, R34, R28, !PT ;  /* 0x0000002204047276 */ /* 0x000fe4000781001c */
[----:B------:R-:W-:Y:S02]  /*c3d0*/  FSEL R9, R231, -INF , !P4 ;  /* 0xff800000e7097808 */ /* 0x000fe40006000000 */
[----:B------:R-:W-:Y:S02]  /*c3e0*/  FSEL R2, R2, RZ, P3 ;  /* 0x000000ff02027208 */ /* 0x000fe40001800000 */
[----:B------:R-:W-:Y:S02]  /*c3f0*/  FSEL R184, R32, RZ, P3 ;  /* 0x000000ff20b87208 */ /* 0x000fe40001800000 */
[----:B----4-:R-:W-:-:S02]  /*c400*/  LOP3.LUT R6, R3, UR5, R95, 0x96, !PT ;  /* 0x0000000503067c12 */ /* 0x010fc4000f8e965f */
[-C--:B------:R-:W-:Y:S02]  /*c410*/  ISETP.GE.AND P4, PT, R16, R225.reuse, PT ;  /* 0x000000e11000720c */ /* 0x080fe40003f86270 */
[----:B------:R-:W-:Y:S02]  /*c420*/  ISETP.GE.AND P3, PT, R0, R225, PT ;  /* 0x000000e10000720c */ /* 0x000fe40003f66270 */
[----:B------:R-:W-:Y:S02]  /*c430*/  FMNMX3.FTZ R3, R4, R24, R23, !PT ;  /* 0x0000001804037276 */ /* 0x000fe40007810017 */
[----:B------:R-:W-:Y:S02]  /*c440*/  FSEL R18, R186, -INF , !P4 ;  /* 0xff800000ba127808 */ /* 0x000fe40006000000 */
[----:B------:R-:W-:Y:S02]  /*c450*/  FSEL R17, R188, -INF , !P3 ;  /* 0xff800000bc117808 */ /* 0x000fe40005800000 */
[----:B------:R-:W-:-:S02]  /*c460*/  FMNMX3.FTZ R3, R3, R22, R20, !PT ;  /* 0x0000001603037276 */ /* 0x000fc40007810014 */
[----:B---3--:R-:W-:Y:S02]  /*c470*/  SHF.R.U32.HI R245, RZ, 0x5, R245 ;  /* 0x00000005fff57819 */ /* 0x008fe400000116f5 */
[----:B------:R-:W-:-:S03]  /*c480*/  FMNMX3.FTZ R3, R3, R18, R17, !PT ;  /* 0x0000001203037276 */ /* 0x000fc60007810011 */
[----:B--2---:R-:W-:Y:S02]  /*c490*/  IMAD R246, R246, 0x8, R245 ;  /* 0x00000008f6f67824 */ /* 0x004fe400078e02f5 */
[----:B------:R-:W1:Y:S01]  /*c4a0*/  SHFL.BFLY PT, R13, R3, 0x2, 0x1f ;  /* 0x0c401f00030d7f89 */ /* 0x000e6200000e0000 */
[----:B------:R-:W-:-:S04]  /*c4b0*/  IMAD.WIDE.U32 R6, R6, -0x326172a9, RZ ;  /* 0xcd9e8d5706067825 */ /* 0x000fc800078e00ff */
[----:B------:R-:W-:Y:S01]  /*c4c0*/  IMAD.WIDE.U32 R246, R246, -0x326172a9, RZ ;  /* 0xcd9e8d57f6f67825 */ /* 0x000fe200078e00ff */
[----:B------:R-:W-:Y:S02]  /*c4d0*/  LOP3.LUT R10, R6, UR32, R79, 0x96, !PT ;  /* 0x00000020060a7c12 */ /* 0x000fe4000f8e964f */
[----:B------:R-:W-:-:S03]  /*c4e0*/  LOP3.LUT R4, R246, UR33, R7, 0x96, !PT ;  /* 0x00000021f6047c12 */ /* 0x000fc6000f8e9607 */
[----:B------:R-:W-:-:S04]  /*c4f0*/  IMAD.WIDE.U32 R10, R10, -0x2daee0ad, RZ ;  /* 0xd2511f530a0a7825 */ /* 0x000fc800078e00ff */
[----:B------:R-:W-:Y:S01]  /*c500*/  IMAD.WIDE.U32 R4, R4, -0x2daee0ad, RZ ;  /* 0xd2511f5304047825 */ /* 0x000fe200078e00ff */
[----:B------:R-:W-:Y:S02]  /*c510*/  FSEL R50, R9, -INF , !P5 ;  /* 0xff80000009327808 */ /* 0x000fe40006800000 */
[----:B------:R-:W-:Y:S02]  /*c520*/  ISETP.GT.AND P3, PT, R36, R0, PT ;  /* 0x000000002400720c */ /* 0x000fe40003f64270 */
[----:B------:R-:W-:Y:S02]  /*c530*/  LOP3.LUT R5, R90, UR31, R5, 0x96, !PT ;  /* 0x0000001f5a057c12 */ /* 0x000fe4000f8e9605 */
[----:B------:R-:W-:Y:S02]  /*c540*/  LOP3.LUT R8, R4, UR25, R11, 0x96, !PT ;  /* 0x0000001904087c12 */ /* 0x000fe4000f8e960b */
[----:B------:R-:W-:Y:S01]  /*c550*/  ISETP.GE.AND P5, PT, R16, R209, PT ;  /* 0x000000d11000720c */ /* 0x000fe20003fa6270 */
[----:B------:R-:W-:Y:S01]  /*c560*/  IMAD.WIDE.U32 R4, R5, -0x326172a9, RZ ;  /* 0xcd9e8d5705047825 */ /* 0x000fe200078e00ff */
[----:B------:R-:W-:-:S02]  /*c570*/  FSEL R27, R239, -INF , !P3 ;  /* 0xff800000ef1b7808 */ /* 0x000fc40005800000 */
[----:B------:R-:W-:Y:S01]  /*c580*/  FSEL R12, R192, -INF , !P5 ;  /* 0xff800000c00c7808 */ /* 0x000fe20006800000 */
[----:B------:R-:W-:Y:S01]  /*c590*/  IMAD.WIDE.U32 R8, R8, -0x326172a9, RZ ;  /* 0xcd9e8d5708087825 */ /* 0x000fe200078e00ff */
[C---:B------:R-:W-:Y:S02]  /*c5a0*/  ISETP.GE.AND P3, PT, R0.reuse, R209, PT ;  /* 0x000000d10000720c */ /* 0x040fe40003f66270 */
[----:B------:R-:W-:Y:S02]  /*c5b0*/  ISETP.GE.AND P5, PT, R0, R208, PT ;  /* 0x000000d00000720c */ /* 0x000fe40003fa6270 */
[----:B-1----:R-:W-:Y:S02]  /*c5c0*/  FMNMX.FTZ R0, R3, R13, !PT ;  /* 0x0000000d03007209 */ /* 0x002fe40007810000 */
[----:B------:R-:W-:Y:S02]  /*c5d0*/  LOP3.LUT R4, R4, UR23, R9, 0x96, !PT ;  /* 0x0000001704047c12 */ /* 0x000fe4000f8e9609 */
[----:B------:R-:W-:Y:S01]  /*c5e0*/  LOP3.LUT R5, R78, UR30, R5, 0x96, !PT ;  /* 0x0000001e4e057c12 */ /* 0x000fe2000f8e9605 */
[----:B------:R-:W1:Y:S02]  /*c5f0*/  SHFL.BFLY PT, R9, R0, 0x1, 0x1f ;  /* 0x0c201f0000097f89 */ /* 0x000e6400000e0000 */
[----:B------:R-:W-:-:S04]  /*c600*/  IMAD.WIDE.U32 R64, R4, -0x2daee0ad, RZ ;  /* 0xd2511f5304407825 */ /* 0x000fc800078e00ff */
[----:B------:R-:W-:-:S04]  /*c610*/  IMAD.WIDE.U32 R14, R5, -0x2daee0ad, RZ ;  /* 0xd2511f53050e7825 */ /* 0x000fc800078e00ff */
[--C-:B------:R-:W-:Y:S01]  /*c620*/  FFMA.FTZ R11, R31, UR36, -R2.reuse ;  /* 0x000000241f0b7c23 */ /* 0x100fe20008010802 */
[----:B------:R-:W-:Y:S02]  /*c630*/  LOP3.LUT R4, R10, UR21, R15, 0x96, !PT ;  /* 0x000000150a047c12 */ /* 0x000fe4000f8e960f */
[----:B------:R-:W-:Y:S01]  /*c640*/  LOP3.LUT R3, R14, UR16, R65, 0x96, !PT ;  /* 0x000000100e037c12 */ /* 0x000fe2000f8e9641 */
[----:B------:R-:W-:Y:S02]  /*c650*/  FFMA.FTZ R10, R39, UR36, -R2 ;  /* 0x00000024270a7c23 */ /* 0x000fe40008010802 */
[----:B------:R-:W-:Y:S01]  /*c660*/  IMAD.WIDE.U32 R4, R4, -0x326172a9, RZ ;  /* 0xcd9e8d5704047825 */ /* 0x000fe200078e00ff */
[----:B------:R-:W-:Y:S03]  /*c670*/  MUFU.EX2 R11, R11 ;  /* 0x0000000b000b7308 */ /* 0x000fe60000000800 */
[----:B------:R-:W-:Y:S01]  /*c680*/  IMAD.WIDE.U32 R200, R3, -0x326172a9, RZ ;  /* 0xcd9e8d5703c87825 */ /* 0x000fe200078e00ff */
[----:B------:R-:W-:Y:S04]  /*c690*/  STL [R1+0x1a8], R223 ;  /* 0x0001a8df01007387 */ /* 0x000fe80000100800 */
[----:B------:R-:W2:Y:S01]  /*c6a0*/  MUFU.EX2 R10, R10 ;  /* 0x0000000a000a7308 */ /* 0x000ea20000000800 */
[----:B------:R-:W-:Y:S01]  /*c6b0*/  LOP3.LUT R13, R4, UR15, R201, 0x96, !PT ;  /* 0x0000000f040d7c12 */ /* 0x000fe2000f8e96c9 */
[----:B------:R-:W-:Y:S01]  /*c6c0*/  STL [R1+0x1ac], R226 ;  /* 0x0001ace201007387 */ /* 0x000fe20000100800 */
[----:B------:R-:W-:Y:S01]  /*c6d0*/  ISETP.GT.AND P4, PT, R36, R16, PT ;  /* 0x000000102400720c */ /* 0x000fe20003f84270 */
[----:B------:R-:W-:-:S02]  /*c6e0*/  IMAD.MOV.U32 R3, RZ, RZ, R200 ;  /* 0x000000ffff037224 */ /* 0x000fc400078e00c8 */
[----:B------:R1:W-:Y:S01]  /*c6f0*/  STL [R1+0x18], R32 ;  /* 0x0000182001007387 */ /* 0x0003e20000100800 */
[----:B------:R-:W-:Y:S02]  /*c700*/  FSEL R35, R238, -INF , !P4 ;  /* 0xff800000ee237808 */ /* 0x000fe40006000000 */
[----:B------:R-:W-:Y:S02]  /*c710*/  ISETP.GE.AND P4, PT, R16, R208, PT ;  /* 0x000000d01000720c */ /* 0x000fe40003f86270 */
[----:B------:R-:W-:Y:S02]  /*c720*/  FSEL R4, R193, -INF , !P3 ;  /* 0xff800000c1047808 */ /* 0x000fe40005800000 */
[----:B------:R-:W-:Y:S02]  /*c730*/  LOP3.LUT R14, R8, UR17, R5, 0x96, !PT ;  /* 0x00000011080e7c12 */ /* 0x000fe4000f8e9605 */
[----:B------:R-:W-:Y:S02]  /*c740*/  LOP3.LUT R3, R3, 0xff, RZ, 0xc0, !PT ;  /* 0x000000ff03037812 */ /* 0x000fe400078ec0ff */
[----:B------:R-:W-:-:S02]  /*c750*/  FSEL R27, R27, -INF , !P5 ;  /* 0xff8000001b1b7808 */ /* 0x000fc40006800000 */
[----:B------:R-:W-:Y:S02]  /*c760*/  FSEL R35, R35, -INF , !P4 ;  /* 0xff80000023237808 */ /* 0x000fe40006000000 */
[----:B------:R-:W-:Y:S02]  /*c770*/  ISETP.LE.U32.AND P4, PT, R3, UR12, PT ;  /* 0x0000000c03007c0c */ /* 0x000fe4000bf83070 */
[----:B-1----:R-:W-:Y:S02]  /*c780*/  FMNMX.FTZ R32, R0, R9, !PT ;  /* 0x0000000900207209 */ /* 0x002fe40007810000 */
[----:B------:R-:W-:Y:S02]  /*c790*/  LOP3.LUT R0, R13, 0xff, RZ, 0xc0, !PT ;  /* 0x000000ff0d007812 */ /* 0x000fe400078ec0ff */
[C---:B------:R-:W-:Y:S01]  /*c7a0*/  FSETP.NEU.FTZ.AND P5, PT, R32.reuse, -INF , PT ;  /* 0xff8000002000780b */ /* 0x040fe20003fbd000 */
[----:B------:R-:W-:Y:S01]  /*c7b0*/  FMUL.FTZ R5, R32, UR36 ;  /* 0x0000002420057c20 */ /* 0x000fe20008410000 */
[----:B------:R-:W-:-:S02]  /*c7c0*/  ISETP.LE.U32.AND P3, PT, R0, UR12, PT ;  /* 0x0000000c00007c0c */ /* 0x000fc4000bf63070 */
[----:B------:R-:W-:-:S04]  /*c7d0*/  PRMT R0, R13, 0x7632, R0 ;  /* 0x000076320d007816 */ /* 0x000fc80000000000 */
[----:B------:R-:W-:Y:S02]  /*c7e0*/  LOP3.LUT R3, R0, 0xff, RZ, 0xc0, !PT ;  /* 0x000000ff00037812 */ /* 0x000fe400078ec0ff */
[----:B------:R-:W-:Y:S02]  /*c7f0*/  FSEL R0, R5, RZ, P5 ;  /* 0x000000ff05007208 */ /* 0x000fe40002800000 */
[----:B--2---:R-:W-:Y:S02]  /*c800*/  F2FP.F16.F32.PACK_AB R5, R10, R11 ;  /* 0x0000000b0a05723e */ /* 0x004fe400000000ff */
[----:B------:R-:W-:Y:S02]  /*c810*/  FSEL R181, R32, RZ, P5 ;  /* 0x000000ff20b57208 */ /* 0x000fe40002800000 */
[----:B------:R-:W-:Y:S02]  /*c820*/  ISETP.LE.U32.AND P5, PT, R3, UR12, PT ;  /* 0x0000000c03007c0c */ /* 0x000fe4000bfa3070 */
[----:B------:R-:W-:-:S02]  /*c830*/  LOP3.LUT R3, R13, 0xffff, RZ, 0xc0, !PT ;  /* 0x0000ffff0d037812 */ /* 0x000fc400078ec0ff */
[C---:B------:R-:W-:Y:S02]  /*c840*/  PRMT R172, R5.reuse, 0x7610, R172 ;  /* 0x0000761005ac7816 */ /* 0x040fe400000000ac */
[----:B------:R-:W-:Y:S02]  /*c850*/  SHF.R.U32.HI R3, RZ, 0x8, R3 ;  /* 0x00000008ff037819 */ /* 0x000fe40000011603 */
[----:B------:R-:W-:Y:S01]  /*c860*/  PRMT R107, R5, 0x7632, R107 ;  /* 0x00007632056b7816 */ /* 0x000fe2000000006b */
[----:B------:R-:W-:Y:S01]  /*c870*/  @!P3 HADD2 R36, -R172.H0_H0, -RZ.H0_H0 ;  /* 0xa00000ffac24b230 */ /* 0x000fe20000000900 */
[----:B------:R-:W-:Y:S01]  /*c880*/  LOP3.LUT R3, R3, 0xffff, RZ, 0xc0, !PT ;  /* 0x0000ffff03037812 */ /* 0x000fe200078ec0ff */
[--C-:B------:R-:W-:Y:S01]  /*c890*/  FFMA.FTZ R8, R26, UR36, -R0.reuse ;  /* 0x000000241a087c23 */ /* 0x100fe20008010800 */
[----:B------:R-:W-:Y:S01]  /*c8a0*/  FFMA.FTZ R9, R46, UR36, -R0 ;  /* 0x000000242e097c23 */ /* 0x000fe20008010800 */
[----:B------:R-:W-:Y:S01]  /*c8b0*/  FMNMX3.FTZ R5, R102, R59, R55, !PT ;  /* 0x0000003b66057276 */ /* 0x000fe20007810037 */
[----:B------:R-:W-:Y:S01]  /*c8c0*/  IMAD.WIDE.U32 R14, R14, -0x2daee0ad, RZ ;  /* 0xd2511f530e0e7825 */ /* 0x000fe200078e00ff */
[----:B------:R-:W-:-:S02]  /*c8d0*/  PRMT R40, R172, 0x5410, R107 ;  /* 0x00005410ac287816 */ /* 0x000fc4000000006b */
[----:B------:R-:W-:Y:S02]  /*c8e0*/  @!P3 PRMT R172, R36, 0x5410, RZ ;  /* 0x0000541024acb816 */ /* 0x000fe400000000ff */
[----:B------:R-:W-:Y:S01]  /*c8f0*/  ISETP.LE.U32.AND P3, PT, R3, UR12, PT ;  /* 0x0000000c03007c0c */ /* 0x000fe2000bf63070 */
[----:B------:R-:W-:Y:S01]  /*c900*/  MUFU.EX2 R8, R8 ;  /* 0x0000000800087308 */ /* 0x000fe20000000800 */
[----:B------:R-:W-:Y:S02]  /*c910*/  FMNMX3.FTZ R5, R5, R54, R52, !PT ;  /* 0x0000003605057276 */ /* 0x000fe40007810034 */
[----:B------:R-:W-:Y:S02]  /*c920*/  LOP3.LUT R26, R64, UR13, R15, 0x96, !PT ;  /* 0x0000000d401a7c12 */ /* 0x000fe4000f8e960f */
[----:B------:R-:W-:-:S03]  /*c930*/  FMNMX3.FTZ R3, R5, R49, R47, !PT ;  /* 0x0000003105037276 */ /* 0x000fc6000781002f */
[----:B------:R-:W1:Y:S01]  /*c940*/  MUFU.EX2 R9, R9 ;  /* 0x0000000900097308 */ /* 0x000e620000000800 */
[----:B------:R-:W-:-:S04]  /*c950*/  LOP3.LUT R5, R26, 0xffff, RZ, 0xc0, !PT ;  /* 0x0000ffff1a057812 */ /* 0x000fc800078ec0ff */
[----:B------:R-:W-:Y:S01]  /*c960*/  SHF.R.U32.HI R5, RZ, 0x8, R5 ;  /* 0x00000008ff057819 */ /* 0x000fe20000011605 */
[----:B------:R-:W-:-:S03]  /*c970*/  @!P3 HADD2 R194, -R107.H0_H0, -RZ.H0_H0 ;  /* 0xa00000ff6bc2b230 */ /* 0x000fc60000000900 */
[----:B------:R-:W-:Y:S02]  /*c980*/  LOP3.LUT R5, R5, 0xffff, RZ, 0xc0, !PT ;  /* 0x0000ffff05057812 */ /* 0x000fe400078ec0ff */
[----:B------:R-:W-:Y:S02]  /*c990*/  @!P3 PRMT R107, R194, 0x5410, RZ ;  /* 0x00005410c26bb816 */ /* 0x000fe400000000ff */
[----:B------:R-:W-:Y:S02]  /*c9a0*/  ISETP.LE.U32.AND P3, PT, R5, UR12, PT ;  /* 0x0000000c05007c0c */ /* 0x000fe4000bf63070 */
[----:B-1----:R-:W-:-:S04]  /*c9b0*/  F2FP.F16.F32.PACK_AB R5, R9, R8 ;  /* 0x000000080905723e */ /* 0x002fc800000000ff */
[C---:B------:R-:W-:Y:S02]  /*c9c0*/  PRMT R65, R5.reuse, 0x7610, R65 ;  /* 0x0000761005417816 */ /* 0x040fe40000000041 */
[----:B------:R-:W-:-:S03]  /*c9d0*/  PRMT R64, R5, 0x7632, R64 ;  /* 0x0000763205407816 */ /* 0x000fc60000000040 */
[----:B------:R-:W-:Y:S01]  /*c9e0*/  @!P5 HADD2 R195, -R65.H0_H0, -RZ.H0_H0 ;  /* 0xa00000ff41c3d230 */ /* 0x000fe20000000900 */
[----:B------:R1:W-:Y:S01]  /*c9f0*/  STL.64 [R1+0x1c8], R208 ;  /* 0x0001c8d001007387 */ /* 0x0003e20000100a00 */
[----:B------:R-:W-:Y:S01]  /*ca00*/  IMAD.MOV.U32 R194, RZ, RZ, R252 ;  /* 0x000000ffffc27224 */ /* 0x000fe200078e00fc */
[----:B------:R-:W-:Y:S01]  /*ca10*/  PRMT R252, R65, 0x5410, R64 ;  /* 0x0000541041fc7816 */ /* 0x000fe20000000040 */
[--C-:B------:R-:W-:Y:S01]  /*ca20*/  FFMA.FTZ R16, R178, UR36, -R2.reuse ;  /* 0x00000024b2107c23 */ /* 0x100fe20008010802 */
[----:B------:R-:W-:Y:S01]  /*ca30*/  STL [R1+0x14], R32 ;  /* 0x0000142001007387 */ /* 0x000fe20000100800 */
[----:B------:R-:W-:Y:S01]  /*ca40*/  @!P5 PRMT R65, R195, 0x5410, RZ ;  /* 0x00005410c341d816 */ /* 0x000fe200000000ff */
[----:B------:R-:W-:Y:S01]  /*ca50*/  FFMA.FTZ R178, R104, UR36, -R2 ;  /* 0x0000002468b27c23 */ /* 0x000fe20008010802 */
[----:B------:R-:W-:Y:S01]  /*ca60*/  FFMA.FTZ R104, R34, UR36, -R0 ;  /* 0x0000002422687c23 */ /* 0x000fe20008010800 */
[----:B------:R-:W2:Y:S04]  /*ca70*/  LDL.64 R74, [R1+0xc8] ;  /* 0x0000c800014a7983 */ /* 0x000ea80000100a00 */
[----:B-1----:R-:W3:Y:S04]  /*ca80*/  LDL.64 R208, [R1+0x138] ;  /* 0x0001380001d07983 */ /* 0x002ee80000100a00 */
[----:B------:R-:W4:Y:S04]  /*ca90*/  LDL.LU R195, [R1+0x144] ;  /* 0x0001440001c37983 */ /* 0x000f280000300800 */
[----:B------:R-:W2:Y:S01]  /*caa0*/  LDL.LU R34, [R1+0x140] ;  /* 0x0001400001227983 */ /* 0x000ea20000300800 */
[----:B------:R-:W-:-:S04]  /*cab0*/  FMNMX3.FTZ R3, R3, R44, R43, !PT ;  /* 0x0000002c03037276 */ /* 0x000fc8000781002b */
[----:B------:R-:W-:-:S04]  /*cac0*/  FMNMX3.FTZ R3, R3, R37, R30, !PT ;  /* 0x0000002503037276 */ /* 0x000fc8000781001e */
[----:B------:R-:W-:-:S04]  /*cad0*/  FMNMX3.FTZ R3, R3, R29, R25, !PT ;  /* 0x0000001d03037276 */ /* 0x000fc80007810019 */
[----:B------:R-:W-:-:S04]  /*cae0*/  FMNMX3.FTZ R3, R3, R21, R19, !PT ;  /* 0x0000001503037276 */ /* 0x000fc80007810013 */
[----:B------:R-:W-:-:S05]  /*caf0*/  FMNMX3.FTZ R3, R3, R12, R4, !PT ;  /* 0x0000000c03037276 */ /* 0x000fca0007810004 */
[----:B------:R-:W1:Y:S01]  /*cb00*/  SHFL.BFLY PT, R15, R3, 0x2, 0x1f ;  /* 0x0c401f00030f7f89 */ /* 0x000e6200000e0000 */
[----:B------:R-:W-:-:S04]  /*cb10*/  SHF.R.U32.HI R5, RZ, 0x18, R13 ;  /* 0x00000018ff057819 */ /* 0x000fc8000001160d */
[----:B------:R-:W-:Y:S01]  /*cb20*/  ISETP.LE.U32.AND P5, PT, R5, UR12, PT ;  /* 0x0000000c05007c0c */ /* 0x000fe2000bfa3070 */
[----:B------:R-:W-:Y:S01]  /*cb30*/  MUFU.EX2 R16, R16 ;  /* 0x0000001000107308 */ /* 0x000fe20000000800 */
[----:B-1----:R-:W-:Y:S01]  /*cb40*/  FMNMX.FTZ R3, R3, R15, !PT ;  /* 0x0000000f03037209 */ /* 0x002fe20007810000 */
[----:B------:R-:W-:-:S04]  /*cb50*/  FFMA.FTZ R15, R179, UR36, -R2 ;  /* 0x00000024b30f7c23 */ /* 0x000fc80008010802 */
[----:B------:R-:W1:Y:S02]  /*cb60*/  SHFL.BFLY PT, R5, R3, 0x1, 0x1f ;  /* 0x0c201f0003057f89 */ /* 0x000e6400000e0000 */
[----:B------:R-:W1:Y:S01]  /*cb70*/  MUFU.EX2 R15, R15 ;  /* 0x0000000f000f7308 */ /* 0x000e620000000800 */
        /* <DEDUP_REMOVED lines=12> */
[----:B------:R-:W-:Y:S01]  /*cc40*/  @!P5 HADD2 R196, -R64.H0_H0, -RZ.H0_H0 ;  /* 0xa00000ff40c4d230 */ /* 0x000fe20000000900 */
[----:B-1----:R-:W-:Y:S01]  /*cc50*/  F2FP.F16.F32.PACK_AB R2, R16, R15 ;  /* 0x0000000f1002723e */ /* 0x002fe200000000ff */
[----:B------:R-:W-:-:S03]  /*cc60*/  FFMA.FTZ R36, R51, UR36, -R0 ;  /* 0x0000002433247c23 */ /* 0x000fc60008010800 */
[----:B------:R-:W-:Y:S02]  /*cc70*/  PRMT R56, R2, 0x7610, R56 ;  /* 0x0000761002387816 */ /* 0x000fe40000000038 */
[----:B------:R-:W-:Y:S01]  /*cc80*/  FMNMX.FTZ R219, R3, R5, !PT ;  /* 0x0000000503db7209 */ /* 0x000fe20007810000 */
        /* <DEDUP_REMOVED lines=12> */
[----:B------:R-:W-:Y:S01]  /*cd50*/  @!P5 PRMT R64, R196, 0x5410, RZ ;  /* 0x00005410c440d816 */ /* 0x000fe200000000ff */
[C---:B------:R-:W-:Y:S01]  /*cd60*/  FMUL.FTZ R0, R219.reuse, UR36 ;  /* 0x00000024db007c20 */ /* 0x040fe20008410000 */
[----:B------:R-:W-:Y:S01]  /*cd70*/  FSETP.NEU.FTZ.AND P5, PT, R219, -INF , PT ;  /* 0xff800000db00780b */ /* 0x000fe20003fbd000 */
[----:B------:R-:W-:Y:S01]  /*cd80*/  @!P4 HADD2 R197, -R56.H0_H0, -RZ.H0_H0 ;  /* 0xa00000ff38c5c230 */ /* 0x000fe20000000900 */
[----:B------:R-:W-:-:S02]  /*cd90*/  PRMT R38, R2, 0x7632, R38 ;  /* 0x0000763202267816 */ /* 0x000fc40000000026 */
[----:B------:R-:W-:Y:S02]  /*cda0*/  PRMT R2, R200, 0x7771, RZ ;  /* 0x00007771c8027816 */ /* 0x000fe400000000ff */
[----:B------:R-:W-:Y:S02]  /*cdb0*/  FSEL R0, R0, RZ, P5 ;  /* 0x000000ff00007208 */ /* 0x000fe40002800000 */
[----:B------:R-:W-:Y:S02]  /*cdc0*/  PRMT R188, R56, 0x5410, R38 ;  /* 0x0000541038bc7816 */ /* 0x000fe40000000026 */
[----:B------:R-:W-:Y:S02]  /*cdd0*/  @!P4 PRMT R56, R197, 0x5410, RZ ;  /* 0x00005410c538c816 */ /* 0x000fe400000000ff */
[----:B------:R-:W-:Y:S01]  /*cde0*/  ISETP.GT.U32.AND P4, PT, R2, UR12, PT ;  /* 0x0000000c02007c0c */ /* 0x000fe2000bf84070 */
        /* <DEDUP_REMOVED lines=16> */
[----:B------:R-:W-:Y:S01]  /*cef0*/  FMNMX3.FTZ R0, R101, R191, R190, !PT ;  /* 0x000000bf65007276 */ /* 0x000fe200078100be */
[----:B------:R-:W-:Y:S03]  /*cf00*/  MUFU.EX2 R5, R31 ;  /* 0x0000001f00057308 */ /* 0x000fe60000000800 */
[----:B------:R-:W-:Y:S01]  /*cf10*/  FMNMX3.FTZ R0, R0, R189, R187, !PT ;  /* 0x000000bd00007276 */ /* 0x000fe200078100bb */
[----:B------:R-:W-:Y:S01]  /*cf20*/  @P4 HADD2 R198, -R38.H0_H0, -RZ.H0_H0 ;  /* 0xa00000ff26c64230 */ /* 0x000fe20000000900 */
[----:B------:R-:W-:-:S02]  /*cf30*/  PRMT R2, R200, 0x7772, RZ ;  /* 0x00007772c8027816 */ /* 0x000fc400000000ff */
[----:B------:R-:W-:Y:S01]  /*cf40*/  FMNMX3.FTZ R0, R0, R185, R183, !PT ;  /* 0x000000b900007276 */ /* 0x000fe200078100b7 */
[----:B------:R-:W1:Y:S01]  /*cf50*/  MUFU.EX2 R12, R36 ;  /* 0x00000024000c7308 */ /* 0x000e620000000800 */
[----:B------:R-:W-:Y:S02]  /*cf60*/  @P4 PRMT R38, R198, 0x5410, RZ ;  /* 0x00005410c6264816 */ /* 0x000fe400000000ff */
[----:B------:R-:W-:Y:S02]  /*cf70*/  FMNMX3.FTZ R0, R0, R182, R180, !PT ;  /* 0x000000b600007276 */ /* 0x000fe400078100b4 */
[----:B------:R-:W-:Y:S01]  /*cf80*/  ISETP.GT.U32.AND P4, PT, R2, UR12, PT ;  /* 0x0000000c02007c0c */ /* 0x000fe2000bf84070 */
[----:B------:R-:W-:Y:S01]  /*cf90*/  FADD.FTZ R2, R103, -R184 ;  /* 0x800000b867027221 */ /* 0x000fe20000010000 */
[----:B------:R-:W-:-:S03]  /*cfa0*/  FMNMX3.FTZ R0, R0, R173, R105, !PT ;  /* 0x000000ad00007276 */ /* 0x000fc60007810069 */
[----:B------:R-:W-:Y:S01]  /*cfb0*/  FMUL.FTZ R2, R2, UR36 ;  /* 0x0000002402027c20 */ /* 0x000fe20008410000 */
[----:B------:R-:W-:Y:S02]  /*cfc0*/  FMNMX3.FTZ R0, R0, R66, R62, !PT ;  /* 0x0000004200007276 */ /* 0x000fe4000781003e */
[----:B------:R-:W-:Y:S01]  /*cfd0*/  PRMT R3, R200, 0x7773, RZ ;  /* 0x00007773c8037816 */ /* 0x000fe200000000ff */
[----:B------:R1:W-:Y:S01]  /*cfe0*/  MUFU.EX2 R4, R2 ;  /* 0x0000000200047308 */ /* 0x0003e20000000800 */
[----:B------:R-:W-:Y:S02]  /*cff0*/  FSEL R21, R219, RZ, P5 ;  /* 0x000000ffdb157208 */ /* 0x000fe40002800000 */
[----:B------:R-:W-:Y:S02]  /*d000*/  FMNMX3.FTZ R0, R0, R58, R50, !PT ;  /* 0x0000003a00007276 */ /* 0x000fe40007810032 */
[----:B------:R-:W-:Y:S02]  /*d010*/  ISETP.GT.U32.AND P5, PT, R3, UR12, PT ;  /* 0x0000000c03007c0c */ /* 0x000fe4000bfa4070 */
[----:B------:R-:W-:Y:S01]  /*d020*/  FMNMX3.FTZ R0, R0, R35, R27, !PT ;  /* 0x0000002300007276 */ /* 0x000fe2000781001b */
[----:B------:R-:W-:Y:S01]  /*d030*/  MUFU.EX2 R47, R39 ;  /* 0x00000027002f7308 */ /* 0x000fe20000000800 */
[----:B------:R-:W-:Y:S01]  /*d040*/  FADD.FTZ R3, R100, -R181 ;  /* 0x800000b564037221 */ /* 0x000fe20000010000 */
[----:B-1----:R-:W-:-:S06]  /*d050*/  F2FP.F16.F32.PACK_AB R2, R12, R5 ;  /* 0x000000050c02723e */ /* 0x002fcc00000000ff */
[----:B------:R-:W1:Y:S01]  /*d060*/  MUFU.EX2 R46, R46 ;  /* 0x0000002e002e7308 */ /* 0x000e620000000800 */
[C---:B------:R-:W-:Y:S02]  /*d070*/  PRMT R30, R2.reuse, 0x7610, R30 ;  /* 0x00007610021e7816 */ /* 0x040fe4000000001e */
[----:B------:R-:W-:Y:S02]  /*d080*/  PRMT R239, R2, 0x7632, R239 ;  /* 0x0000763202ef7816 */ /* 0x000fe400000000ef */
[----:B------:R-:W-:Y:S01]  /*d090*/  PRMT R2, R26, 0x7632, R2 ;  /* 0x000076321a027816 */ /* 0x000fe20000000002 */
[----:B------:R-:W1:Y:S01]  /*d0a0*/  SHFL.BFLY PT, R17, R0, 0x2, 0x1f ;  /* 0x0c401f0000117f89 */ /* 0x000e6200000e0000 */
[----:B------:R-:W-:Y:S02]  /*d0b0*/  @P4 HADD2 R100, -R30.H0_H0, -RZ.H0_H0 ;  /* 0xa00000ff1e644230 */ /* 0x000fe40000000900 */
[----:B------:R-:W-:Y:S01]  /*d0c0*/  LOP3.LUT R2, R2, 0xff, RZ, 0xc0, !PT ;  /* 0x000000ff02027812 */ /* 0x000fe200078ec0ff */
[----:B------:R-:W-:Y:S01]  /*d0d0*/  FMUL.FTZ R3, R3, UR36 ;  /* 0x0000002403037c20 */ /* 0x000fe20008410000 */
[----:B------:R-:W-:Y:S01]  /*d0e0*/  PRMT R247, R30, 0x5410, R239 ;  /* 0x000054101ef77816 */ /* 0x000fe200000000ef */
[----:B------:R-:W-:Y:S01]  /*d0f0*/  @P5 HADD2 R103, -R239.H0_H0, -RZ.H0_H0 ;  /* 0xa00000ffef675230 */ /* 0x000fe20000000900 */
[----:B------:R-:W-:-:S02]  /*d100*/  @P4 PRMT R30, R100, 0x5410, RZ ;  /* 0x00005410641e4816 */ /* 0x000fc400000000ff */
[----:B------:R-:W-:Y:S02]  /*d110*/  ISETP.LE.U32.AND P4, PT, R2, UR12, PT ;  /* 0x0000000c02007c0c */ /* 0x000fe4000bf83070 */
[----:B------:R-:W-:Y:S01]  /*d120*/  LOP3.LUT R2, R26, 0xff, RZ, 0xc0, !PT ;  /* 0x000000ff1a027812 */ /* 0x000fe200078ec0ff */
[----:B------:R-:W4:Y:S01]  /*d130*/  MUFU.EX2 R3, R3 ;  /* 0x0000000300037308 */ /* 0x000f220000000800 */
[----:B------:R-:W-:Y:S02]  /*d140*/  @P5 PRMT R239, R103, 0x5410, RZ ;  /* 0x0000541067ef5816 */ /* 0x000fe400000000ff */
[----:B------:R-:W-:Y:S02]  /*d150*/  ISETP.LE.U32.AND P5, PT, R2, UR12, PT ;  /* 0x0000000c02007c0c */ /* 0x000fe4000bfa3070 */
[----:B-1----:R-:W-:Y:S01]  /*d160*/  F2FP.F16.F32.PACK_AB R2, R46, R47 ;  /* 0x0000002f2e02723e */ /* 0x002fe200000000ff */
[----:B------:R-:W-:Y:S01]  /*d170*/  STL [R1+0x10], R219 ;  /* 0x000010db01007387 */ /* 0x000fe20000100800 */
[----:B------:R-:W-:-:S02]  /*d180*/  IMAD.MOV.U32 R44, RZ, RZ, R41 ;  /* 0x000000ffff2c7224 */ /* 0x000fc400078e0029 */
[----:B------:R-:W-:Y:S01]  /*d190*/  IMAD.MOV.U32 R184, RZ, RZ, R40 ;  /* 0x000000ffffb87224 */ /* 0x000fe200078e0028 */
[C---:B------:R-:W-:Y:S01]  /*d1a0*/  PRMT R236, R2.reuse, 0x7632, R236 ;  /* 0x0000763202ec7816 */ /* 0x040fe200000000ec */
[----:B------:R-:W3:Y:S01]  /*d1b0*/  LDL.64 R40, [R1+0x168] ;  /* 0x0001680001287983 */ /* 0x000ee20000100a00 */
[----:B------:R-:W-:-:S03]  /*d1c0*/  PRMT R238, R2, 0x7610, R238 ;  /* 0x0000761002ee7816 */ /* 0x000fc600000000ee */
[----:B------:R-:W-:Y:S01]  /*d1d0*/  @!P3 HADD2 R203, -R236.H0_H0, -RZ.H0_H0 ;  /* 0xa00000ffeccbb230 */ /* 0x000fe20000000900 */
[----:B------:R-:W-:Y:S02]  /*d1e0*/  FMNMX.FTZ R0, R0, R17, !PT ;  /* 0x0000001100007209 */ /* 0x000fe40007810000 */
[----:B------:R-:W-:Y:S02]  /*d1f0*/  PRMT R43, R238, 0x5410, R236 ;  /* 0x00005410ee2b7816 */ /* 0x000fe400000000ec */
[----:B------:R-:W-:Y:S01]  /*d200*/  @!P3 PRMT R236, R203, 0x5410, RZ ;  /* 0x00005410cbecb816 */ /* 0x000fe200000000ff */
[----:B------:R1:W-:Y:S01]  /*d210*/  MUFU.EX2 R20, R45 ;  /* 0x0000002d00147308 */ /* 0x0003e20000000800 */
[----:B------:R-:W3:Y:S01]  /*d220*/  LDL.LU R203, [R1+0x14c] ;  /* 0x00014c0001cb7983 */ /* 0x000ee20000300800 */
[----:B------:R-:W-:Y:S02]  /*d230*/  IMAD.MOV.U32 R2, RZ, RZ, R14 ;  /* 0x000000ffff027224 */ /* 0x000fe400078e000e */
[----:B------:R-:W-:-:S03]  /*d240*/  @!P5 HADD2 R199, -R238.H0_H0, -RZ.H0_H0 ;  /* 0xa00000ffeec7d230 */ /* 0x000fc60000000900 */
[----:B------:R-:W-:Y:S02]  /*d250*/  LOP3.LUT R2, R2, 0xff, RZ, 0xc0, !PT ;  /* 0x000000ff02027812 */ /* 0x000fe400078ec0ff */
[----:B------:R-:W-:Y:S02]  /*d260*/  @!P5 PRMT R238, R199, 0x5410, RZ ;  /* 0x00005410c7eed816 */ /* 0x000fe400000000ff */
[----:B------:R-:W-:Y:S01]  /*d270*/  ISETP.LE.U32.AND P5, PT, R2, UR12, PT ;  /* 0x0000000c02007c0c */ /* 0x000fe2000bfa3070 */
[----:B-1----:R-:W-:Y:S02]  /*d280*/  IMAD.MOV.U32 R45, RZ, RZ, R252 ;  /* 0x000000ffff2d7224 */ /* 0x002fe400078e00fc */
[----:B----4-:R-:W-:Y:S02]  /*d290*/  FFMA.FTZ R18, R195, R3, R8 ;  /* 0x00000003c3127223 */ /* 0x010fe40000010008 */
[----:B------:R-:W1:Y:S01]  /*d2a0*/  SHFL.BFLY PT, R8, R0, 0x1, 0x1f ;  /* 0x0c201f0000087f89 */ /* 0x000e6200000e0000 */
[----:B--2---:R-:W-:-:S02]  /*d2b0*/  FFMA.FTZ R19, R34, R4, R11 ;  /* 0x0000000422137223 */ /* 0x004fc4000001000b */
[----:B------:R-:W2:Y:S01]  /*d2c0*/  MUFU.EX2 R11, R48 ;  /* 0x00000030000b7308 */ /* 0x000ea20000000800 */
[----:B------:R-:W-:Y:S01]  /*d2d0*/  IMAD.MOV.U32 R195, RZ, RZ, R194 ;  /* 0x000000ffffc37224 */ /* 0x000fe200078e00c2 */
[----:B--2---:R-:W-:-:S04]  /*d2e0*/  F2FP.F16.F32.PACK_AB R2, R20, R11 ;  /* 0x0000000b1402723e */ /* 0x004fc800000000ff */
[----:B------:R-:W-:Y:S02]  /*d2f0*/  PRMT R234, R2, 0x7610, R234 ;  /* 0x0000761002ea7816 */ /* 0x000fe400000000ea */
[----:B-1----:R-:W-:Y:S02]  /*d300*/  FMNMX.FTZ R252, R0, R8, !PT ;  /* 0x0000000800fc7209 */ /* 0x002fe40007810000 */
[----:B------:R-:W-:Y:S01]  /*d310*/  PRMT R233, R2, 0x7632, R233 ;  /* 0x0000763202e97816 */ /* 0x000fe200000000e9 */
[----:B------:R-:W-:Y:S01]  /*d320*/  @!P4 HADD2 R202, -R234.H0_H0, -RZ.H0_H0 ;  /* 0xa00000ffeacac230 */ /* 0x000fe20000000900 */
[----:B------:R-:W-:Y:S02]  /*d330*/  SHF.R.U32.HI R0, RZ, 0x18, R26 ;  /* 0x00000018ff007819 */ /* 0x000fe4000001161a */
[----:B------:R-:W-:Y:S02]  /*d340*/  PRMT R194, R234, 0x5410, R233 ;  /* 0x00005410eac27816 */ /* 0x000fe400000000e9 */
[----:B------:R-:W-:Y:S01]  /*d350*/  ISETP.LE.U32.AND P3, PT, R0, UR12, PT ;  /* 0x0000000c00007c0c */ /* 0x000fe2000bf63070 */
[----:B------:R-:W-:Y:S01]  /*d360*/  FMUL.FTZ R0, R252, UR36 ;  /* 0x00000024fc007c20 */ /* 0x000fe20008410000 */
[----:B------:R-:W-:-:S02]  /*d370*/  @!P4 PRMT R234, R202, 0x5410, RZ ;  /* 0x00005410caeac816 */ /* 0x000fc400000000ff */
[----:B------:R-:W-:-:S04]  /*d380*/  FSETP.NEU.FTZ.AND P4, PT, R252, -INF , PT ;  /* 0xff800000fc00780b */ /* 0x000fc80003f9d000 */
[----:B------:R-:W-:-:S05]  /*d390*/  FSEL R0, R0, RZ, P4 ;  /* 0x000000ff00007208 */ /* 0x000fca0002000000 */
[----:B------:R-:W-:Y:S02]  /*d3a0*/  FFMA.FTZ R25, R189, UR36, -R0 ;  /* 0x00000024bd197c23 */ /* 0x000fe40008010800 */
[----:B------:R-:W2:Y:S01]  /*d3b0*/  LDL.LU R189, [R1+0x148] ;  /* 0x0001480001bd7983 */ /* 0x000ea20000300800 */
[----:B------:R-:W-:Y:S01]  /*d3c0*/  FADD.FTZ R2, R102, -R21 ;  /* 0x8000001566027221 */ /* 0x000fe20000010000 */
[----:B------:R-:W-:-:S03]  /*d3d0*/  LOP3.LUT R7, R74, UR33, R7, 0x96, !PT ;  /* 0x000000214a077c12 */ /* 0x000fc6000f8e9607 */
[----:B------:R-:W-:Y:S01]  /*d3e0*/  FMUL.FTZ R2, R2, UR36 ;  /* 0x0000002402027c20 */ /* 0x000fe20008410000 */
[----:B------:R-:W-:Y:S01]  /*d3f0*/  FADD.FTZ R18, R9, R18 ;  /* 0x0000001209127221 */ /* 0x000fe20000010000 */
[----:B---3--:R-:W-:Y:S01]  /*d400*/  LOP3.LUT R6, R6, UR32, R209, 0x96, !PT ;  /* 0x0000002006067c12 */ /* 0x008fe2000f8e96d1 */
        /* <DEDUP_REMOVED lines=17> */
[----:B------:R-:W-:Y:S01]  /*d520*/  FADD.FTZ R17, R10, R19 ;  /* 0x000000130a117221 */ /* 0x000fe20000010000 */
[----:B------:R-:W-:Y:S01]  /*d530*/  FADD.FTZ R0, R5, R18 ;  /* 0x0000001205007221 */ /* 0x000fe20000010000 */
[----:B------:R-:W-:Y:S01]  /*d540*/  IMAD.WIDE.U32 R18, R7, -0x2daee0ad, RZ ;  /* 0xd2511f5307127825 */ /* 0x000fe200078e00ff */
[----:B------:R-:W4:Y:S03]  /*d550*/  MUFU.EX2 R8, R55 ;  /* 0x0000003700087308 */ /* 0x000f260000000800 */
[----:B------:R-:W-:Y:S01]  /*d560*/  FADD.FTZ R17, R15, R17 ;  /* 0x000000110f117221 */ /* 0x000fe20000010000 */
[----:B------:R-:W-:-:S04]  /*d570*/  IMAD.WIDE.U32 R6, R6, -0x2daee0ad, RZ ;  /* 0xd2511f5306067825 */ /* 0x000fc800078e00ff */
[----:B------:R4:W3:Y:S01]  /*d580*/  MUFU.EX2 R5, R54 ;  /* 0x0000003600057308 */ /* 0x0008e20000000800 */
[----:B-1----:R-:W-:Y:S01]  /*d590*/  LOP3.LUT R22, R18, UR25, R7, 0x96, !PT ;  /* 0x0000001912167c12 */ /* 0x002fe2000f8e9607 */
[----:B------:R-:W-:-:S04]  /*d5a0*/  FADD.FTZ R29, R12, R0 ;  /* 0x000000000c1d7221 */ /* 0x000fc80000010000 */
[----:B------:R-:W-:Y:S02]  /*d5b0*/  IMAD.WIDE.U32 R22, R22, -0x326172a9, RZ ;  /* 0xcd9e8d5716167825 */ /* 0x000fe400078e00ff */
[----:B------:R-:W1:Y:S02]  /*d5c0*/  MUFU.EX2 R0, R52 ;  /* 0x0000003400007308 */ /* 0x000e640000000800 */
[----:B----4-:R-:W-:-:S06]  /*d5d0*/  FADD.FTZ R54, R16, R17 ;  /* 0x0000001110367221 */ /* 0x010fcc0000010000 */
[----:B------:R4:W-:Y:S01]  /*d5e0*/  MUFU.EX2 R10, R42 ;  /* 0x0000002a000a7308 */ /* 0x0009e20000000800 */
[----:B------:R-:W-:Y:S02]  /*d5f0*/  IMAD.MOV.U32 R202, RZ, RZ, R45 ;  /* 0x000000ffffca7224 */ /* 0x000fe400078e002d */
[----:B------:R-:W-:Y:S02]  /*d600*/  IMAD.MOV.U32 R190, RZ, RZ, R44 ;  /* 0x000000ffffbe7224 */ /* 0x000fe400078e002c */
[----:B------:R-:W-:-:S03]  /*d610*/  @!P3 HADD2 R102, -R233.H0_H0, -RZ.H0_H0 ;  /* 0xa00000ffe966b230 */ /* 0x000fc60000000900 */
[----:B------:R-:W-:Y:S02]  /*d620*/  MUFU.EX2 R36, R175 ;  /* 0x000000af00247308 */ /* 0x000fe40000000800 */
[----:B------:R-:W-:-:S06]  /*d630*/  @!P3 PRMT R233, R102, 0x5410, RZ ;  /* 0x0000541066e9b816 */ /* 0x000fcc00000000ff */
[----:B------:R-:W1:Y:S08]  /*d640*/  MUFU.EX2 R34, R174 ;  /* 0x000000ae00227308 */ /* 0x000e700000000800 */
[----:B------:R-:W-:Y:S01]  /*d650*/  MUFU.EX2 R18, R24 ;  /* 0x0000001800127308 */ /* 0x000fe20000000800 */
[----:B------:R-:W-:-:S05]  /*d660*/  LOP3.LUT R15, R40, UR31, R19, 0x96, !PT ;  /* 0x0000001f280f7c12 */ /* 0x000fca000f8e9613 */
[----:B------:R-:W-:-:S05]  /*d670*/  IMAD.WIDE.U32 R16, R15, -0x326172a9, RZ ;  /* 0xcd9e8d570f107825 */ /* 0x000fca00078e00ff */
[----:B------:R-:W-:Y:S01]  /*d680*/  LOP3.LUT R15, R208, UR30, R17, 0x96, !PT ;  /* 0x0000001ed00f7c12 */ /* 0x000fe2000f8e9611 */
[----:B---3--:R-:W-:Y:S01]  /*d690*/  FFMA.FTZ R7, R203, R2, R9 ;  /* 0x00000002cb077223 */ /* 0x008fe20000010009 */
[----:B------:R-:W-:Y:S02]  /*d6a0*/  LOP3.LUT R12, R16, UR23, R23, 0x96, !PT ;  /* 0x00000017100c7c12 */ /* 0x000fe4000f8e9617 */
[C---:B------:R-:W-:Y:S01]  /*d6b0*/  F2FP.F16.F32.PACK_AB R23, R8.reuse, R9 ;  /* 0x000000090817723e */ /* 0x040fe200000000ff */
[----:B------:R-:W-:Y:S01]  /*d6c0*/  FADD.FTZ R7, R8, R7 ;  /* 0x0000000708077221 */ /* 0x000fe20000010000 */
[----:B------:R-:W-:-:S04]  /*d6d0*/  IMAD.WIDE.U32 R8, R15, -0x2daee0ad, RZ ;  /* 0xd2511f530f087825 */ /* 0x000fc800078e00ff */
[----:B------:R-:W-:Y:S02]  /*d6e0*/  IMAD.MOV.U32 R203, RZ, RZ, R43 ;  /* 0x000000ffffcb7224 */ /* 0x000fe400078e002b */
[----:B----4-:R-:W-:Y:S01]  /*d6f0*/  IMAD.WIDE.U32 R42, R12, -0x2daee0ad, RZ ;  /* 0xd2511f530c2a7825 */ /* 0x010fe200078e00ff */
[----:B------:R-:W-:Y:S02]  /*d700*/  LOP3.LUT R12, R6, UR21, R9, 0x96, !PT ;  /* 0x00000015060c7c12 */ /* 0x000fe4000f8e9609 */
[----:B------:R-:W-:Y:S01]  /*d710*/  FSEL R6, R252, RZ, P4 ;  /* 0x000000fffc067208 */ /* 0x000fe20002000000 */
[----:B------:R-:W-:Y:S01]  /*d720*/  FADD.FTZ R7, R5, R7 ;  /* 0x0000000705077221 */ /* 0x000fe20000010000 */
[----:B------:R-:W-:-:S03]  /*d730*/  LOP3.LUT R9, R8, UR16, R43, 0x96, !PT ;  /* 0x0000001008097c12 */ /* 0x000fc6000f8e962b */
[----:B------:R-:W-:Y:S01]  /*d740*/  FADD.FTZ R8, R101, -R6 ;  /* 0x8000000665087221 */ /* 0x000fe20000010000 */
[C---:B-1----:R-:W-:Y:S01]  /*d750*/  FADD.FTZ R27, R0.reuse, R7 ;  /* 0x00000007001b7221 */ /* 0x042fe20000010000 */
[----:B------:R-:W-:Y:S02]  /*d760*/  F2FP.F16.F32.PACK_AB R16, R0, R5 ;  /* 0x000000050010723e */ /* 0x000fe400000000ff */
[----:B------:R-:W-:Y:S01]  /*d770*/  FMUL.FTZ R0, R8, UR36 ;  /* 0x0000002408007c20 */ /* 0x000fe20008410000 */
[----:B------:R-:W-:Y:S01]  /*d780*/  MUFU.EX2 R19, R21 ;  /* 0x0000001500137308 */ /* 0x000fe20000000800 */
[----:B------:R-:W-:-:S07]  /*d790*/  IMAD.WIDE.U32 R44, R9, -0x326172a9, RZ ;  /* 0xcd9e8d57092c7825 */ /* 0x000fce00078e00ff */
[----:B------:R-:W-:Y:S01]  /*d7a0*/  MUFU.EX2 R0, R0 ;  /* 0x0000000000007308 */ /* 0x000fe20000000800 */
[----:B------:R-:W-:Y:S02]  /*d7b0*/  PRMT R5, R44, 0x7771, RZ ;  /* 0x000077712c057816 */ /* 0x000fe400000000ff */
[----:B------:R-:W-:Y:S02]  /*d7c0*/  PRMT R7, R14, 0x7771, RZ ;  /* 0x000077710e077816 */ /* 0x000fe400000000ff */
[----:B------:R-:W-:-:S03]  /*d7d0*/  ISETP.GT.U32.AND P3, PT, R5, UR12, PT ;  /* 0x0000000c05007c0c */ /* 0x000fc6000bf64070 */
[----:B------:R-:W-:Y:S01]  /*d7e0*/  MUFU.EX2 R6, R25 ;  /* 0x0000001900067308 */ /* 0x000fe20000000800 */
[----:B------:R-:W-:-:S07]  /*d7f0*/  ISETP.GT.U32.AND P4, PT, R7, UR12, PT ;  /* 0x0000000c07007c0c */ /* 0x000fce000bf84070 */
[----:B------:R-:W1:Y:S01]  /*d800*/  MUFU.EX2 R5, R28 ;  /* 0x0000001c00057308 */ /* 0x000e620000000800 */
[----:B------:R-:W-:-:S07]  /*d810*/  F2FP.F16.F32.PACK_AB R8, R34, R36 ;  /* 0x000000242208723e */ /* 0x000fce00000000ff */
[----:B------:R3:W4:Y:S01]  /*d820*/  MUFU.EX2 R17, R51 ;  /* 0x0000003300117308 */ /* 0x0007220000000800 */
[C---:B------:R-:W-:Y:S02]  /*d830*/  PRMT R232, R8.reuse, 0x7610, R232 ;  /* 0x0000761008e87816 */ /* 0x040fe400000000e8 */
[----:B------:R-:W-:Y:S02]  /*d840*/  PRMT R231, R8, 0x7632, R231 ;  /* 0x0000763208e77816 */ /* 0x000fe400000000e7 */
[----:B-1----:R-:W-:-:S03]  /*d850*/  F2FP.F16.F32.PACK_AB R31, R5, R6 ;  /* 0x00000006051f723e */ /* 0x002fc600000000ff */
[----:B------:R-:W-:Y:S01]  /*d860*/  @P4 HADD2 R204, -R231.H0_H0, -RZ.H0_H0 ;  /* 0xa00000ffe7cc4230 */ /* 0x000fe20000000900 */
[----:B------:R-:W-:Y:S01]  /*d870*/  PRMT R55, R232, 0x5410, R231 ;  /* 0x00005410e8377816 */ /* 0x000fe200000000e7 */
[----:B------:R-:W-:-:S03]  /*d880*/  @P3 HADD2 R205, -R16.H1_H1, -RZ.H0_H0 ;  /* 0xa00000ff10cd3230 */ /* 0x000fc60000000d00 */
[----:B------:R-:W-:Y:S01]  /*d890*/  @P4 PRMT R231, R204, 0x5410, RZ ;  /* 0x00005410cce74816 */ /* 0x000fe200000000ff */
[----:B------:R-:W-:Y:S01]  /*d8a0*/  @!P5 HADD2 R101, -R232.H0_H0, -RZ.H0_H0 ;  /* 0xa00000ffe865d230 */ /* 0x000fe20000000900 */
[----:B---3--:R-:W-:Y:S02]  /*d8b0*/  PRMT R51, R16, 0x7632, R51 ;  /* 0x0000763210337816 */ /* 0x008fe40000000033 */
[----:B------:R-:W-:Y:S02]  /*d8c0*/  @P3 PRMT R51, R205, 0x5410, RZ ;  /* 0x00005410cd333816 */ /* 0x000fe400000000ff */
[----:B------:R-:W-:Y:S02]  /*d8d0*/  @!P5 PRMT R232, R101, 0x5410, RZ ;  /* 0x0000541065e8d816 */ /* 0x000fe400000000ff */
[----:B------:R-:W-:Y:S01]  /*d8e0*/  PRMT R181, R31, 0x7610, R181 ;  /* 0x000076101fb57816 */ /* 0x000fe200000000b5 */
[----:B------:R-:W-:Y:S02]  /*d8f0*/  IMAD.MOV.U32 R185, RZ, RZ, R190 ;  /* 0x000000ffffb97224 */ /* 0x000fe400078e00be */
[----:B--2---:R-:W-:-:S04]  /*d900*/  FFMA.FTZ R7, R189, R0, R19 ;  /* 0x00000000bd077223 */ /* 0x004fc80000010013 */
[----:B------:R-:W-:-:S04]  /*d910*/  FADD.FTZ R7, R18, R7 ;  /* 0x0000000712077221 */ /* 0x000fc80000010000 */
[----:B------:R-:W-:-:S04]  /*d920*/  FADD.FTZ R8, R6, R7 ;  /* 0x0000000706087221 */ /* 0x000fc80000010000 */
[----:B------:R-:W-:Y:S01]  /*d930*/  FADD.FTZ R21, R5, R8 ;  /* 0x0000000805157221 */ /* 0x000fe20000010000 */
[----:B----4-:R-:W-:-:S04]  /*d940*/  F2FP.F16.F32.PACK_AB R5, R17, R10 ;  /* 0x0000000a1105723e */ /* 0x010fc800000000ff */
[C---:B------:R-:W-:Y:S02]  /*d950*/  PRMT R229, R5.reuse, 0x7610, R229 ;  /* 0x0000761005e57816 */ /* 0x040fe400000000e5 */
[----:B------:R-:W-:Y:S02]  /*d960*/  PRMT R230, R5, 0x7632, R230 ;  /* 0x0000763205e67816 */ /* 0x000fe400000000e6 */
[----:B------:R-:W-:-:S04]  /*d970*/  PRMT R5, R14, 0x7773, RZ ;  /* 0x000077730e057816 */ /* 0x000fc800000000ff */
[----:B------:R-:W-:Y:S02]  /*d980*/  ISETP.GT.U32.AND P4, PT, R5, UR12, PT ;  /* 0x0000000c05007c0c */ /* 0x000fe4000bf84070 */
[----:B------:R-:W-:Y:S02]  /*d990*/  PRMT R5, R44, 0x7772, RZ ;  /* 0x000077722c057816 */ /* 0x000fe400000000ff */
[----:B------:R-:W-:Y:S02]  /*d9a0*/  PRMT R7, R14, 0x7772, RZ ;  /* 0x000077720e077816 */ /* 0x000fe400000000ff */
[----:B------:R-:W-:Y:S02]  /*d9b0*/  ISETP.GT.U32.AND P3, PT, R5, UR12, PT ;  /* 0x0000000c05007c0c */ /* 0x000fe4000bf64070 */
[----:B------:R-:W-:Y:S01]  /*d9c0*/  ISETP.GT.U32.AND P5, PT, R7, UR12, PT ;  /* 0x0000000c07007c0c */ /* 0x000fe2000bfa4070 */
[----:B------:R-:W-:-:S03]  /*d9d0*/  IMAD.WIDE.U32 R6, R12, -0x326172a9, RZ ;  /* 0xcd9e8d570c067825 */ /* 0x000fc600078e00ff */
[----:B------:R-:W-:-:S07]  /*d9e0*/  LOP3.LUT R15, R6, UR15, R45, 0x96, !PT ;  /* 0x0000000f060f7c12 */ /* 0x000fce000f8e962d */
[----:B------:R-:W-:Y:S01]  /*d9f0*/  @P3 HADD2 R206, -R31.H0_H0, -RZ.H0_H0 ;  /* 0xa00000ff1fce3230 */ /* 0x000fe20000000900 */
[----:B------:R-:W-:-:S04]  /*da00*/  LOP3.LUT R5, R15, 0xff, RZ, 0xc0, !PT ;  /* 0x000000ff0f057812 */ /* 0x000fc800078ec0ff */
[----:B------:R-:W-:Y:S02]  /*da10*/  @P3 PRMT R181, R206, 0x5410, RZ ;  /* 0x00005410ceb53816 */ /* 0x000fe400000000ff */
[----:B------:R-:W-:Y:S02]  /*da20*/  ISETP.LE.U32.AND P3, PT, R5, UR12, PT ;  /* 0x0000000c05007c0c */ /* 0x000fe4000bf63070 */
[----:B------:R-:W-:Y:S01]  /*da30*/  LOP3.LUT R5, R15, 0xffff, RZ, 0xc0, !PT ;  /* 0x0000ffff0f057812 */ /* 0x000fe200078ec0ff */
[----:B------:R-:W-:Y:S01]  /*da40*/  @P5 HADD2 R207, -R229.H0_H0, -RZ.H0_H0 ;  /* 0xa00000ffe5cf5230 */ /* 0x000fe20000000900 */
[----:B------:R-:W-:Y:S02]  /*da50*/  LOP3.LUT R24, R22, UR17, R7, 0x96, !PT ;  /* 0x0000001116187c12 */ /* 0x000fe4000f8e9607 */
[----:B------:R-:W-:Y:S02]  /*da60*/  SHF.R.U32.HI R5, RZ, 0x8, R5 ;  /* 0x00000008ff057819 */ /* 0x000fe40000011605 */
[----:B------:R-:W-:-:S02]  /*da70*/  PRMT R22, R23, 0x7610, R22 ;  /* 0x0000761017167816 */ /* 0x000fc40000000016 */
[----:B------:R-:W-:Y:S02]  /*da80*/  LOP3.LUT R5, R5, 0xffff, RZ, 0xc0, !PT ;  /* 0x0000ffff05057812 */ /* 0x000fe400078ec0ff */
[----:B------:R-:W-:Y:S01]  /*da90*/  PRMT R190, R229, 0x5410, R230 ;  /* 0x00005410e5be7816 */ /* 0x000fe200000000e6 */
[----:B------:R-:W-:Y:S01]  /*daa0*/  @!P3 HADD2 R213, -R22.H0_H0, -RZ.H0_H0 ;  /* 0xa00000ff16d5b230 */ /* 0x000fe20000000900 */
[----:B------:R-:W-:Y:S02]  /*dab0*/  @P5 PRMT R229, R207, 0x5410, RZ ;  /* 0x00005410cfe55816 */ /* 0x000fe400000000ff */
[----:B------:R-:W-:Y:S02]  /*dac0*/  PRMT R23, R23, 0x7632, R23 ;  /* 0x0000763217177816 */ /* 0x000fe40000000017 */
[----:B------:R-:W-:Y:S01]  /*dad0*/  ISETP.LE.U32.AND P5, PT, R5, UR12, PT ;  /* 0x0000000c05007c0c */ /* 0x000fe2000bfa3070 */
[----:B------:R-:W-:Y:S01]  /*dae0*/  IMAD.MOV.U32 R189, RZ, RZ, R202 ;  /* 0x000000ffffbd7224 */ /* 0x000fe200078e00ca */
[----:B------:R-:W-:-:S02]  /*daf0*/  PRMT R5, R44, 0x7773, RZ ;  /* 0x000077732c057816 */ /* 0x000fc400000000ff */
[----:B------:R-:W-:Y:S01]  /*db00*/  PRMT R202, R22, 0x5410, R23 ;  /* 0x0000541016ca7816 */ /* 0x000fe20000000017 */
[----:B------:R-:W-:Y:S01]  /*db10*/  IMAD.MOV.U32 R6, RZ, RZ, R44 ;  /* 0x000000ffff067224 */ /* 0x000fe200078e002c */
[----:B------:R-:W-:Y:S02]  /*db20*/  @!P3 PRMT R22, R213, 0x5410, RZ ;  /* 0x00005410d516b816 */ /* 0x000fe400000000ff */
[----:B------:R-:W-:Y:S01]  /*db30*/  ISETP.GT.U32.AND P3, PT, R5, UR12, PT ;  /* 0x0000000c05007c0c */ /* 0x000fe2000bf64070 */
[----:B------:R-:W-:Y:S02]  /*db40*/  IMAD.MOV.U32 R7, RZ, RZ, R75 ;  /* 0x000000ffff077224 */ /* 0x000fe400078e004b */
[----:B------:R-:W-:Y:S01]  /*db50*/  @P4 HADD2 R211, -R230.H0_H0, -RZ.H0_H0 ;  /* 0xa00000ffe6d34230 */ /* 0x000fe20000000900 */
[----:B------:R-:W-:Y:S01]  /*db60*/  LOP3.LUT R6, R6, 0xff, RZ, 0xc0, !PT ;  /* 0x000000ff06067812 */ /* 0x000fe200078ec0ff */
[----:B------:R-:W-:Y:S01]  /*db70*/  IMAD.WIDE.U32 R24, R24, -0x2daee0ad, RZ ;  /* 0xd2511f5318187825 */ /* 0x000fe200078e00ff */
[----:B------:R-:W1:Y:S02]  /*db80*/  MUFU.EX2 R5, R53 ;  /* 0x0000003500057308 */ /* 0x000e640000000800 */
[----:B------:R-:W-:Y:S01]  /*db90*/  @P4 PRMT R230, R211, 0x5410, RZ ;  /* 0x00005410d3e64816 */ /* 0x000fe200000000ff */
[----:B------:R-:W-:Y:S01]  /*dba0*/  IMAD.MOV.U32 R43, RZ, RZ, R7 ;  /* 0x000000ffff2b7224 */ /* 0x000fe200078e0007 */
[----:B------:R-:W-:Y:S01]  /*dbb0*/  ISETP.LE.U32.AND P4, PT, R6, UR12, PT ;  /* 0x0000000c06007c0c */ /* 0x000fe2000bf83070 */
[----:B------:R-:W-:Y:S01]  /*dbc0*/  IMAD.MOV.U32 R6, RZ, RZ, R74 ;  /* 0x000000ffff067224 */ /* 0x000fe200078e004a */
[----:B------:R-:W-:Y:S01]  /*dbd0*/  LOP3.LUT R25, R42, UR13, R25, 0x96, !PT ;  /* 0x0000000d2a197c12 */ /* 0x000fe2000f8e9619 */
[----:B------:R-:W-:Y:S01]  /*dbe0*/  FADD.FTZ R11, R11, R29 ;  /* 0x0000001d0b0b7221 */ /* 0x000fe20000010000 */
[----:B------:R-:W2:Y:S01]  /*dbf0*/  MUFU.EX2 R7, R57 ;  /* 0x0000003900077308 */ /* 0x000ea20000000800 */
[----:B------:R-:W-:-:S02]  /*dc00*/  @P3 HADD2 R212, -R31.H1_H1, -RZ.H0_H0 ;  /* 0xa00000ff1fd43230 */ /* 0x000fc40000000d00 */
[----:B------:R-:W-:Y:S01]  /*dc10*/  IMAD.MOV.U32 R42, RZ, RZ, R6 ;  /* 0x000000ffff2a7224 */ /* 0x000fe200078e0006 */
[----:B------:R-:W-:Y:S01]  /*dc20*/  LOP3.LUT R6, R25, 0xff, RZ, 0xc0, !PT ;  /* 0x000000ff19067812 */ /* 0x000fe200078ec0ff */
[----:B------:R-:W3:Y:S01]  /*dc30*/  LDL.LU.64 R74, [R1+0x1e8] ;  /* 0x0001e800014a7983 */ /* 0x000ee20000300a00 */
[----:B------:R-:W-:Y:S02]  /*dc40*/  PRMT R187, R31, 0x7632, R187 ;  /* 0x000076321fbb7816 */ /* 0x000fe400000000bb */
[----:B------:R-:W-:Y:S02]  /*dc50*/  @P3 PRMT R187, R212, 0x5410, RZ ;  /* 0x00005410d4bb3816 */ /* 0x000fe400000000ff */
[----:B------:R-:W-:Y:S01]  /*dc60*/  ISETP.LE.U32.AND P3, PT, R6, UR12, PT ;  /* 0x0000000c06007c0c */ /* 0x000fe2000bf63070 */
[----:B-1----:R-:W-:Y:S01]  /*dc70*/  FADD.FTZ R9, R5, R27 ;  /* 0x0000001b05097221 */ /* 0x002fe20000010000 */
[----:B--2---:R-:W-:Y:S02]  /*dc80*/  F2FP.F16.F32.PACK_AB R103, R7, R5 ;  /* 0x000000050767723e */ /* 0x004fe400000000ff */
[----:B------:R-:W-:-:S04]  /*dc90*/  LOP3.LUT R5, R25, 0xffff, RZ, 0xc0, !PT ;  /* 0x0000ffff19057812 */ /* 0x000fc800078ec0ff */
[----:B------:R-:W-:-:S05]  /*dca0*/  SHF.R.U32.HI R5, RZ, 0x8, R5 ;  /* 0x00000008ff057819 */ /* 0x000fca0000011605 */
[----:B------:R-:W-:Y:S01]  /*dcb0*/  @!P3 HADD2 R218, -R103.H0_H0, -RZ.H0_H0 ;  /* 0xa00000ff67dab230 */ /* 0x000fe20000000900 */
[----:B------:R-:W-:Y:S02]  /*dcc0*/  PRMT R191, R103, 0x7610, R191 ;  /* 0x0000761067bf7816 */ /* 0x000fe400000000bf */
[----:B------:R-:W-:Y:S02]  /*dcd0*/  LOP3.LUT R5, R5, 0xffff, RZ, 0xc0, !PT ;  /* 0x0000ffff05057812 */ /* 0x000fe400078ec0ff */
[----:B------:R-:W-:Y:S02]  /*dce0*/  @!P3 PRMT R191, R218, 0x5410, RZ ;  /* 0x00005410dabfb816 */ /* 0x000fe400000000ff */
[----:B------:R-:W-:Y:S01]  /*dcf0*/  ISETP.LE.U32.AND P3, PT, R5, UR12, PT ;  /* 0x0000000c05007c0c */ /* 0x000fe2000bf63070 */
[----:B------:R-:W-:Y:S01]  /*dd00*/  MUFU.EX2 R6, R39 ;  /* 0x0000002700067308 */ /* 0x000fe20000000800 */
[----:B------:R-:W-:-:S07]  /*dd10*/  PRMT R8, R25, 0x7632, R8 ;  /* 0x0000763219087816 */ /* 0x000fce0000000008 */
[----:B------:R-:W1:Y:S01]  /*dd20*/  MUFU.EX2 R5, R37 ;  /* 0x0000002500057308 */ /* 0x000e620000000800 */
[----:B------:R-:W-:-:S03]  /*dd30*/  LOP3.LUT R8, R8, 0xff, RZ, 0xc0, !PT ;  /* 0x000000ff08087812 */ /* 0x000fc600078ec0ff */
[----:B------:R-:W-:Y:S01]  /*dd40*/  @!P3 HADD2 R220, -R103.H1_H1, -RZ.H0_H0 ;  /* 0xa00000ff67dcb230 */ /* 0x000fe20000000d00 */
[----:B------:R-:W-:-:S04]  /*dd50*/  PRMT R226, R103, 0x7632, R226 ;  /* 0x0000763267e27816 */ /* 0x000fc800000000e2 */
[----:B------:R-:W-:Y:S02]  /*dd60*/  @!P3 PRMT R226, R220, 0x5410, RZ ;  /* 0x00005410dce2b816 */ /* 0x000fe400000000ff */
[----:B------:R-:W-:Y:S02]  /*dd70*/  ISETP.LE.U32.AND P3, PT, R8, UR12, PT ;  /* 0x0000000c08007c0c */ /* 0x000fe4000bf63070 */
[----:B-1----:R-:W-:Y:S01]  /*dd80*/  F2FP.F16.F32.PACK_AB R102, R5, R6 ;  /* 0x000000060566723e */ /* 0x002fe200000000ff */
[----:B------:R-:W-:Y:S01]  /*dd90*/  FADD.FTZ R8, R6, R21 ;  /* 0x0000001506087221 */ /* 0x000fe20000010000 */
[----:B------:R-:W-:-:S09]  /*dda0*/  SHF.R.U32.HI R6, RZ, 0x18, R25 ;  /* 0x00000018ff067819 */ /* 0x000fd20000011619 */
[----:B------:R-:W-:Y:S01]  /*ddb0*/  @!P3 HADD2 R221, -R102.H0_H0, -RZ.H0_H0 ;  /* 0xa00000ff66ddb230 */ /* 0x000fe20000000900 */
[----:B------:R-:W-:-:S04]  /*ddc0*/  PRMT R179, R102, 0x7610, R179 ;  /* 0x0000761066b37816 */ /* 0x000fc800000000b3 */
[----:B------:R-:W-:Y:S02]  /*ddd0*/  @!P3 PRMT R179, R221, 0x5410, RZ ;  /* 0x00005410ddb3b816 */ /* 0x000fe400000000ff */
[----:B------:R-:W-:Y:S01]  /*dde0*/  ISETP.LE.U32.AND P3, PT, R6, UR12, PT ;  /* 0x0000000c06007c0c */ /* 0x000fe2000bf63070 */
[----:B------:R-:W-:Y:S01]  /*ddf0*/  FADD.FTZ R9, R7, R9 ;  /* 0x0000000907097221 */ /* 0x000fe20000010000 */
[----:B------:R-:W-:Y:S01]  /*de00*/  MUFU.EX2 R6, R60 ;  /* 0x0000003c00067308 */ /* 0x000fe20000000800 */
[----:B------:R-:W-:-:S07]  /*de10*/  IMAD.MOV.U32 R7, RZ, RZ, R24 ;  /* 0x000000ffff077224 */ /* 0x000fce00078e0018 */
[----:B------:R-:W1:Y:S01]  /*de20*/  MUFU.EX2 R12, R59 ;  /* 0x0000003b000c7308 */ /* 0x000e620000000800 */
[----:B------:R-:W-:Y:S02]  /*de30*/  LOP3.LUT R7, R7, 0xff, RZ, 0xc0, !PT ;  /* 0x000000ff07077812 */ /* 0x000fe400078ec0ff */
[----:B------:R-:W-:Y:S01]  /*de40*/  @!P3 HADD2 R224, -R102.H1_H1, -RZ.H0_H0 ;  /* 0xa00000ff66e0b230 */ /* 0x000fe20000000d00 */
[----:B------:R-:W-:-:S04]  /*de50*/  PRMT R183, R102, 0x7632, R183 ;  /* 0x0000763266b77816 */ /* 0x000fc800000000b7 */
[----:B------:R-:W-:Y:S02]  /*de60*/  @!P3 PRMT R183, R224, 0x5410, RZ ;  /* 0x00005410e0b7b816 */ /* 0x000fe400000000ff */
[----:B------:R-:W-:Y:S01]  /*de70*/  ISETP.LE.U32.AND P3, PT, R7, UR12, PT ;  /* 0x0000000c07007c0c */ /* 0x000fe2000bf63070 */
[----:B------:R-:W-:Y:S01]  /*de80*/  FADD.FTZ R8, R5, R8 ;  /* 0x0000000805087221 */ /* 0x000fe20000010000 */
[----:B-1----:R-:W-:Y:S02]  /*de90*/  F2FP.F16.F32.PACK_AB R101, R12, R6 ;  /* 0x000000060c65723e */ /* 0x002fe400000000ff */
[----:B------:R-:W-:-:S09]  /*dea0*/  PRMT R5, R24, 0x7771, RZ ;  /* 0x0000777118057816 */ /* 0x000fd200000000ff */
[----:B------:R-:W-:Y:S01]  /*deb0*/  @!P3 HADD2 R227, -R101.H0_H0, -RZ.H0_H0 ;  /* 0xa00000ff65e3b230 */ /* 0x000fe20000000900 */
[----:B------:R-:W-:-:S04]  /*dec0*/  PRMT R45, R101, 0x7610, R45 ;  /* 0x00007610652d7816 */ /* 0x000fc8000000002d */
[----:B------:R-:W-:Y:S02]  /*ded0*/  @!P3 PRMT R45, R227, 0x5410, RZ ;  /* 0x00005410e32db816 */ /* 0x000fe400000000ff */
[----:B------:R-:W-:Y:S02]  /*dee0*/  ISETP.GT.U32.AND P3, PT, R5, UR12, PT ;  /* 0x0000000c05007c0c */ /* 0x000fe4000bf64070 */
[----:B------:R-:W1:Y:S01]  /*def0*/  MUFU.EX2 R5, R182 ;  /* 0x000000b600057308 */ /* 0x000e620000000800 */
[----:B------:R-:W-:Y:S01]  /*df00*/  FADD.FTZ R11, R20, R11 ;  /* 0x0000000b140b7221 */ /* 0x000fe20000010000 */
[----:B------:R-:W-:-:S03]  /*df10*/  IMAD.MOV.U32 R20, RZ, RZ, R90 ;  /* 0x000000ffff147224 */ /* 0x000fc600078e005a */
[----:B------:R-:W-:Y:S01]  /*df20*/  FADD.FTZ R27, R10, R11 ;  /* 0x0000000b0a1b7221 */ /* 0x000fe20000010000 */
[----:B------:R-:W-:-:S05]  /*df30*/  PRMT R10, R24, 0x7772, RZ ;  /* 0x00007772180a7816 */ /* 0x000fca00000000ff */
[----:B------:R-:W-:Y:S01]  /*df40*/  @P3 HADD2 R228, -R101.H1_H1, -RZ.H0_H0 ;  /* 0xa00000ff65e43230 */ /* 0x000fe20000000d00 */
[----:B------:R-:W-:-:S04]  /*df50*/  PRMT R223, R101, 0x7632, R223 ;  /* 0x0000763265df7816 */ /* 0x000fc800000000df */
[----:B------:R-:W-:Y:S02]  /*df60*/  @P3 PRMT R223, R228, 0x5410, RZ ;  /* 0x00005410e4df3816 */ /* 0x000fe400000000ff */
[----:B------:R-:W-:Y:S01]  /*df70*/  ISETP.GT.U32.AND P3, PT, R10, UR12, PT ;  /* 0x0000000c0a007c0c */ /* 0x000fe2000bf64070 */
[----:B------:R-:W-:Y:S02]  /*df80*/  IMAD.MOV.U32 R10, RZ, RZ, R20 ;  /* 0x000000ffff0a7224 */ /* 0x000fe400078e0014 */
[----:B-1----:R-:W-:Y:S01]  /*df90*/  FADD.FTZ R20, R5, R8 ;  /* 0x0000000805147221 */ /* 0x002fe20000010000 */
[----:B------:R-:W-:Y:S02]  /*dfa0*/  IMAD.MOV.U32 R21, RZ, RZ, R91 ;  /* 0x000000ffff157224 */ /* 0x000fe400078e005b */
[----:B------:R-:W-:Y:S02]  /*dfb0*/  IMAD.MOV.U32 R8, RZ, RZ, R10 ;  /* 0x000000ffff087224 */ /* 0x000fe400078e000a */
[----:B------:R-:W-:-:S02]  /*dfc0*/  IMAD.MOV.U32 R11, RZ, RZ, R21 ;  /* 0x000000ffff0b7224 */ /* 0x000fc400078e0015 */
[----:B------:R-:W-:Y:S01]  /*dfd0*/  FADD.FTZ R21, R6, R9 ;  /* 0x0000000906157221 */ /* 0x000fe20000010000 */
[----:B------:R-:W-:Y:S01]  /*dfe0*/  IMAD.MOV.U32 R52, RZ, RZ, R78 ;  /* 0x000000ffff347224 */ /* 0x000fe200078e004e */
[----:B------:R1:W-:Y:S01]  /*dff0*/  MUFU.EX2 R6, R104 ;  /* 0x0000006800067308 */ /* 0x0003e20000000800 */
[----:B------:R-:W-:Y:S02]  /*e000*/  IMAD.MOV.U32 R53, RZ, RZ, R79 ;  /* 0x000000ffff357224 */ /* 0x000fe400078e004f */
[----:B------:R-:W-:Y:S01]  /*e010*/  IMAD.MOV.U32 R60, RZ, RZ, R8 ;  /* 0x000000ffff3c7224 */ /* 0x000fe200078e0008 */
[----:B------:R-:W2:Y:S04]  /*e020*/  LDL.LU.64 R78, [R1+0x1e0] ;  /* 0x0001e000014e7983 */ /* 0x000ea80000300a00 */
[----:B------:R4:W-:Y:S01]  /*e030*/  MUFU.EX2 R8, R105 ;  /* 0x0000006900087308 */ /* 0x0009e20000000800 */
[----:B------:R-:W2:Y:S01]  /*e040*/  LDL.LU.64 R90, [R1+0x1d8] ;  /* 0x0001d800015a7983 */ /* 0x000ea20000300a00 */
[----:B-1----:R-:W-:-:S02]  /*e050*/  IMAD.MOV.U32 R104, RZ, RZ, R94 ;  /* 0x000000ffff687224 */ /* 0x002fc400078e005e */
[----:B----4-:R-:W-:Y:S02]  /*e060*/  IMAD.MOV.U32 R105, RZ, RZ, R95 ;  /* 0x000000ffff697224 */ /* 0x010fe400078e005f */
[----:B------:R-:W4:Y:S02]  /*e070*/  LDL.LU.64 R94, [R1+0x1d0] ;  /* 0x0001d000015e7983 */ /* 0x000f240000300a00 */
[----:B------:R-:W1:Y:S01]  /*e080*/  MUFU.EX2 R7, R180 ;  /* 0x000000b400077308 */ /* 0x000e620000000800 */
[----:B------:R-:W1:Y:S01]  /*e090*/  S2R R57, SR_TID.X ;  /* 0x0000000000397919 */ /* 0x000e620000002100 */
[----:B------:R-:W-:Y:S01]  /*e0a0*/  IMAD.MOV.U32 R9, RZ, RZ, R11 ;  /* 0x000000ffff097224 */ /* 0x000fe200078e000b */
[----:B-1----:R-:W-:Y:S02]  /*e0b0*/  F2FP.F16.F32.PACK_AB R100, R7, R5 ;  /* 0x000000050764723e */ /* 0x002fe400000000ff */
[----:B------:R-:W-:-:S03]  /*e0c0*/  PRMT R5, R24, 0x7773, RZ ;  /* 0x0000777318057816 */ /* 0x000fc600000000ff */
[----:B------:R-:W-:Y:S01]  /*e0d0*/  @P3 HADD2 R235, -R100.H0_H0, -RZ.H0_H0 ;  /* 0xa00000ff64eb3230 */ /* 0x000fe20000000900 */
[----:B------:R-:W-:Y:S01]  /*e0e0*/  PRMT R222, R100, 0x7610, R222 ;  /* 0x0000761064de7816 */ /* 0x000fe200000000de */
[----:B------:R-:W1:Y:S03]  /*e0f0*/  S2R R104, SR_CTAID.X ;  /* 0x0000000000687919 */ /* 0x000e660000002500 */
[----:B------:R-:W-:Y:S02]  /*e100*/  @P3 PRMT R222, R235, 0x5410, RZ ;  /* 0x00005410ebde3816 */ /* 0x000fe400000000ff */
[----:B------:R-:W-:Y:S02]  /*e110*/  ISETP.GT.U32.AND P3, PT, R5, UR12, PT ;  /* 0x0000000c05007c0c */ /* 0x000fe4000bf64070 */
[----:B------:R-:W1:Y:S01]  /*e120*/  MUFU.EX2 R5, R67 ;  /* 0x0000004300057308 */ /* 0x000e620000000800 */
[----:B------:R-:W-:-:S07]  /*e130*/  FADD.FTZ R17, R17, R27 ;  /* 0x0000001b11117221 */ /* 0x000fce0000010000 */
[----:B------:R1:W-:Y:S08]  /*e140*/  MUFU.EX2 R10, R61 ;  /* 0x0000003d000a7308 */ /* 0x0003f00000000800 */
[----:B------:R-:W1:Y:S02]  /*e150*/  MUFU.EX2 R11, R63 ;  /* 0x0000003f000b7308 */ /* 0x000e640000000800 */
[----:B-1----:R-:W-:-:S06]  /*e160*/  IMAD.MOV.U32 R61, RZ, RZ, R9 ;  /* 0x000000ffff3d7224 */ /* 0x002fcc00078e0009 */
[----:B------:R-:W1:Y:S01]  /*e170*/  MUFU.EX2 R9, R173 ;  /* 0x000000ad00097308 */ /* 0x000e620000000800 */
[----:B------:R-:W-:Y:S01]  /*e180*/  PRMT R228, R16, 0x7610, R228 ;  /* 0x0000761010e47816 */ /* 0x000fe200000000e4 */
[----:B------:R-:W-:Y:S01]  /*e190*/  FADD.FTZ R21, R12, R21 ;  /* 0x000000150c157221 */ /* 0x000fe20000010000 */
[----:B------:R-:W-:Y:S01]  /*e1a0*/  FADD.FTZ R12, R6, R17 ;  /* 0x00000011060c7221 */ /* 0x000fe20000010000 */
[----:B------:R-:W-:Y:S02]  /*e1b0*/  F2FP.F16.F32.PACK_AB R28, R5, R6 ;  /* 0x00000006051c723e */ /* 0x000fe400000000ff */
[----:B------:R-:W-:Y:S01]  /*e1c0*/  PRMT R39, R228, 0x7610, R16 ;  /* 0x00007610e4277816 */ /* 0x000fe20000000010 */
[----:B------:R-:W-:Y:S01]  /*e1d0*/  FADD.FTZ R16, R7, R20 ;  /* 0x0000001407107221 */ /* 0x000fe20000010000 */
[----:B------:R-:W-:Y:S01]  /*e1e0*/  FADD.FTZ R29, R5, R12 ;  /* 0x0000000c051d7221 */ /* 0x000fe20000010000 */
[----:B------:R-:W1:Y:S01]  /*e1f0*/  MUFU.EX2 R7, R66 ;  /* 0x0000004200077308 */ /* 0x000e620000000800 */
[----:B------:R-:W-:Y:S01]  /*e200*/  FADD.FTZ R12, R11, R21 ;  /* 0x000000150b0c7221 */ /* 0x000fe20000010000 */
[----:B------:R-:W-:-:S06]  /*e210*/  F2FP.F16.F32.PACK_AB R218, R10, R11 ;  /* 0x0000000b0ada723e */ /* 0x000fcc00000000ff */
[----:B------:R-:W1:Y:S02]  /*e220*/  MUFU.EX2 R5, R62 ;  /* 0x0000003e00057308 */ /* 0x000e640000000800 */
[----:B-1----:R-:W-:Y:S01]  /*e230*/  FADD.FTZ R6, R9, R16 ;  /* 0x0000001009067221 */ /* 0x002fe20000010000 */
[----:B------:R-:W-:Y:S01]  /*e240*/  FADD.FTZ R35, R10, R12 ;  /* 0x0000000c0a237221 */ /* 0x000fe20000010000 */
[----:B------:R-:W-:Y:S02]  /*e250*/  ULEA UR5, UR22, 0xfffffffd, 0x1 ;  /* 0xfffffffd16057891 */ /* 0x000fe4000f8e08ff */
[----:B------:R-:W-:Y:S01]  /*e260*/  FADD.FTZ R10, R8, R6 ;  /* 0x00000006080a7221 */ /* 0x000fe20000010000 */
[----:B------:R-:W-:Y:S01]  /*e270*/  IMAD.U32 R6, RZ, RZ, UR35 ;  /* 0x00000023ff067e24 */ /* 0x000fe2000f8e00ff */
[----:B------:R-:W-:-:S04]  /*e280*/  SHF.R.U32.HI R57, RZ, 0x5, R57 ;  /* 0x00000005ff397819 */ /* 0x000fc80000011639 */
[----:B------:R-:W-:Y:S01]  /*e290*/  LOP3.LUT R6, R6, UR5, R105, 0x96, !PT ;  /* 0x0000000506067c12 */ /* 0x000fe2000f8e9669 */
[----:B------:R-:W-:Y:S01]  /*e2a0*/  IMAD R104, R104, 0x8, R57 ;  /* 0x0000000868687824 */ /* 0x000fe200078e0239 */
[----:B------:R-:W-:Y:S01]  /*e2b0*/  F2FP.F16.F32.PACK_AB R224, R8, R9 ;  /* 0x0000000908e0723e */ /* 0x000fe200000000ff */
[----:B------:R-:W-:Y:S02]  /*e2c0*/  FADD.FTZ R8, R7, R10 ;  /* 0x0000000a07087221 */ /* 0x000fe40000010000 */
[----:B------:R-:W-:Y:S01]  /*e2d0*/  IMAD.WIDE.U32 R104, R104, -0x326172a9, RZ ;  /* 0xcd9e8d5768687825 */ /* 0x000fe200078e00ff */
[----:B------:R-:W-:-:S03]  /*e2e0*/  F2FP.F16.F32.PACK_AB R227, R5, R7 ;  /* 0x0000000705e3723e */ /* 0x000fc600000000ff */
[----:B------:R-:W-:-:S05]  /*e2f0*/  IMAD.WIDE.U32 R6, R6, -0x326172a9, RZ ;  /* 0xcd9e8d5706067825 */ /* 0x000fca00078e00ff */
[----:B------:R-:W-:-:S05]  /*e300*/  LOP3.LUT R10, R104, UR33, R7, 0x96, !PT ;  /* 0x00000021680a7c12 */ /* 0x000fca000f8e9607 */
[----:B------:R-:W-:Y:S01]  /*e310*/  IMAD.WIDE.U32 R10, R10, -0x2daee0ad, RZ ;  /* 0xd2511f530a0a7825 */ /* 0x000fe200078e00ff */
[----:B------:R-:W-:-:S03]  /*e320*/  F2FP.F16.F32.PACK_AB R37, R18, R19 ;  /* 0x000000131225723e */ /* 0x000fc600000000ff */
[----:B------:R-:W-:Y:S01]  /*e330*/  FADD.FTZ R27, R5, R8 ;  /* 0x00000008051b7221 */ /* 0x000fe20000010000 */
[----:B------:R-:W-:Y:S01]  /*e340*/  LOP3.LUT R18, R60, UR31, R11, 0x96, !PT ;  /* 0x0000001f3c127c12 */ /* 0x000fe2000f8e960b */
[----:B------:R-:W1:Y:S01]  /*e350*/  MUFU.EX2 R12, R58 ;  /* 0x0000003a000c7308 */ /* 0x000e620000000800 */
[----:B------:R-:W-:-:S03]  /*e360*/  LOP3.LUT R8, R6, UR32, R53, 0x96, !PT ;  /* 0x0000002006087c12 */ /* 0x000fc6000f8e9635 */
[----:B------:R-:W-:-:S04]  /*e370*/  IMAD.WIDE.U32 R18, R18, -0x326172a9, RZ ;  /* 0xcd9e8d5712127825 */ /* 0x000fc800078e00ff */
[----:B------:R-:W3:Y:S01]  /*e380*/  MUFU.EX2 R11, R50 ;  /* 0x00000032000b7308 */ /* 0x000ee20000000800 */
[----:B------:R-:W-:Y:S01]  /*e390*/  IMAD.WIDE.U32 R8, R8, -0x2daee0ad, RZ ;  /* 0xd2511f5308087825 */ /* 0x000fe200078e00ff */
[----:B------:R-:W-:-:S04]  /*e3a0*/  LOP3.LUT R20, R52, UR30, R19, 0x96, !PT ;  /* 0x0000001e34147c12 */ /* 0x000fc8000f8e9613 */
[----:B------:R-:W-:Y:S01]  /*e3b0*/  LOP3.LUT R16, R10, UR25, R9, 0x96, !PT ;  /* 0x000000190a107c12 */ /* 0x000fe2000f8e9609 */
[----:B------:R-:W-:Y:S01]  /*e3c0*/  IMAD.WIDE.U32 R20, R20, -0x2daee0ad, RZ ;  /* 0xd2511f5314147825 */ /* 0x000fe200078e00ff */
[----:B------:R-:W3:Y:S03]  /*e3d0*/  MUFU.EX2 R19, R48 ;  /* 0x0000003000137308 */ /* 0x000ee60000000800 */
[----:B------:R-:W-:Y:S01]  /*e3e0*/  IMAD.WIDE.U32 R16, R16, -0x326172a9, RZ ;  /* 0xcd9e8d5710107825 */ /* 0x000fe200078e00ff */
[----:B------:R-:W-:-:S03]  /*e3f0*/  LOP3.LUT R9, R8, UR21, R21, 0x96, !PT ;  /* 0x0000001508097c12 */ /* 0x000fc6000f8e9615 */
[----:B-1----:R-:W-:Y:S01]  /*e400*/  FADD.FTZ R8, R12, R27 ;  /* 0x0000001b0c087221 */ /* 0x002fe20000010000 */
[----:B------:R-:W1:Y:S01]  /*e410*/  MUFU.EX2 R5, R49 ;  /* 0x0000003100057308 */ /* 0x000e620000000800 */
[----:B------:R-:W-:Y:S02]  /*e420*/  LOP3.LUT R10, R18, UR23, R17, 0x96, !PT ;  /* 0x00000017120a7c12 */ /* 0x000fe4000f8e9611 */
[----:B---3--:R-:W-:Y:S01]  /*e430*/  FADD.FTZ R17, R11, R8 ;  /* 0x000000080b117221 */ /* 0x008fe20000010000 */
[----:B------:R-:W-:Y:S01]  /*e440*/  IMAD.WIDE.U32 R8, R9, -0x326172a9, RZ ;  /* 0xcd9e8d5709087825 */ /* 0x000fe200078e00ff */
[----:B------:R-:W-:-:S03]  /*e450*/  F2FP.F16.F32.PACK_AB R235, R11, R12 ;  /* 0x0000000c0beb723e */ /* 0x000fc600000000ff */
[----:B------:R-:W-:Y:S01]  /*e460*/  IMAD.WIDE.U32 R10, R10, -0x2daee0ad, RZ ;  /* 0xd2511f530a0a7825 */ /* 0x000fe200078e00ff */
[----:B------:R-:W-:-:S03]  /*e470*/  LOP3.LUT R52, R16, UR17, R9, 0x96, !PT ;  /* 0x0000001110347c12 */ /* 0x000fc6000f8e9609 */
[----:B------:R-:W-:Y:S02]  /*e480*/  @P3 HADD2 R237, -R100.H1_H1, -RZ.H0_H0 ;  /* 0xa00000ff64ed3230 */ /* 0x000fe40000000d00 */
[----:B------:R-:W-:Y:S01]  /*e490*/  FADD.FTZ R12, R19, R17 ;  /* 0x00000011130c7221 */ /* 0x000fe20000010000 */
[----:B------:R-:W-:Y:S01]  /*e4a0*/  MUFU.EX2 R21, R176 ;  /* 0x000000b000157308 */ /* 0x000fe20000000800 */
[----:B------:R-:W-:Y:S01]  /*e4b0*/  LOP3.LUT R48, R20, UR16, R11, 0x96, !PT ;  /* 0x0000001014307c12 */ /* 0x000fe2000f8e960b */
[----:B------:R-:W-:Y:S01]  /*e4c0*/  IMAD.WIDE.U32 R52, R52, -0x2daee0ad, RZ ;  /* 0xd2511f5334347825 */ /* 0x000fe200078e00ff */
[----:B------:R-:W-:-:S03]  /*e4d0*/  PRMT R217, R100, 0x7632, R217 ;  /* 0x0000763264d97816 */ /* 0x000fc600000000d9 */
[----:B------:R-:W-:Y:S01]  /*e4e0*/  @!P4 HADD2 R241, -R228.H0_H0, -RZ.H0_H0 ;  /* 0xa00000ffe4f1c230 */ /* 0x000fe20000000900 */
[----:B------:R-:W-:Y:S01]  /*e4f0*/  @P3 PRMT R217, R237, 0x5410, RZ ;  /* 0x00005410edd93816 */ /* 0x000fe200000000ff */
[----:B------:R-:W3:Y:S01]  /*e500*/  MUFU.EX2 R20, R106 ;  /* 0x0000006a00147308 */ /* 0x000ee20000000800 */
[C---:B-1----:R-:W-:Y:S01]  /*e510*/  FADD.FTZ R12, R5.reuse, R12 ;  /* 0x0000000c050c7221 */ /* 0x042fe20000010000 */
[----:B------:R-:W-:Y:S02]  /*e520*/  F2FP.F16.F32.PACK_AB R237, R5, R19 ;  /* 0x0000001305ed723e */ /* 0x000fe400000000ff */
[----:B------:R-:W-:Y:S02]  /*e530*/  PRMT R5, R52, 0x7772, RZ ;  /* 0x0000777234057816 */ /* 0x000fe400000000ff */
[----:B------:R-:W-:Y:S02]  /*e540*/  @!P4 PRMT R228, R241, 0x5410, RZ ;  /* 0x00005410f1e4c816 */ /* 0x000fe400000000ff */
[----:B------:R-:W-:-:S02]  /*e550*/  ISETP.GT.U32.AND P4, PT, R5, UR12, PT ;  /* 0x0000000c05007c0c */ /* 0x000fc4000bf84070 */
[----:B------:R-:W-:Y:S01]  /*e560*/  PRMT R5, R52, 0x7773, RZ ;  /* 0x0000777334057816 */ /* 0x000fe200000000ff */
[----:B------:R-:W-:-:S03]  /*e570*/  IMAD.WIDE.U32 R48, R48, -0x326172a9, RZ ;  /* 0xcd9e8d5730307825 */ /* 0x000fc600078e00ff */
[----:B------:R-:W-:Y:S02]  /*e580*/  ISETP.GT.U32.AND P3, PT, R5, UR12, PT ;  /* 0x0000000c05007c0c */ /* 0x000fe4000bf64070 */
[----:B------:R-:W-:Y:S02]  /*e590*/  LOP3.LUT R49, R8, UR15, R49, 0x96, !PT ;  /* 0x0000000f08317c12 */ /* 0x000fe4000f8e9631 */
[----:B---3--:R-:W-:Y:S01]  /*e5a0*/  F2FP.F16.F32.PACK_AB R8, R21, R20 ;  /* 0x000000141508723e */ /* 0x008fe200000000ff */
[----:B------:R1:W-:Y:S01]  /*e5b0*/  STL [R1+0x148], R12 ;  /* 0x0001480c01007387 */ /* 0x0003e20000100800 */
[----:B------:R-:W-:Y:S02]  /*e5c0*/  MUFU.EX2 R16, R177 ;  /* 0x000000b100107308 */ /* 0x000fe40000000800 */
[C---:B------:R-:W-:Y:S02]  /*e5d0*/  PRMT R221, R8.reuse, 0x7610, R221 ;  /* 0x0000761008dd7816 */ /* 0x040fe400000000dd */
[----:B------:R-:W-:Y:S01]  /*e5e0*/  PRMT R220, R8, 0x7632, R220 ;  /* 0x0000763208dc7816 */ /* 0x000fe200000000dc */
[----:B------:R-:W-:Y:S01]  /*e5f0*/  IMAD.MOV.U32 R60, RZ, RZ, R42 ;  /* 0x000000ffff3c7224 */ /* 0x000fe200078e002a */
[----:B------:R-:W-:Y:S01]  /*e600*/  LOP3.LUT R5, R49, 0xffff, RZ, 0xc0, !PT ;  /* 0x0000ffff31057812 */ /* 0x000fe200078ec0ff */
[----:B------:R-:W-:-:S02]  /*e610*/  IMAD.MOV.U32 R61, RZ, RZ, R43 ;  /* 0x000000ffff3d7224 */ /* 0x000fc400078e002b */
[----:B------:R-:W-:Y:S02]  /*e620*/  @P4 HADD2 R243, -R221.H0_H0, -RZ.H0_H0 ;  /* 0xa00000ffddf34230 */ /* 0x000fe40000000900 */
[----:B------:R-:W-:Y:S02]  /*e630*/  IMAD.MOV.U32 R66, RZ, RZ, R45 ;  /* 0x000000ffff427224 */ /* 0x000fe400078e002d */
[----:B------:R-:W-:Y:S02]  /*e640*/  @P3 HADD2 R242, -R220.H0_H0, -RZ.H0_H0 ;  /* 0xa00000ffdcf23230 */ /* 0x000fe40000000900 */
[-C--:B------:R-:W-:Y:S01]  /*e650*/  FMUL.FTZ R180, R140, R4.reuse ;  /* 0x000000048cb47220 */ /* 0x080fe20000410000 */
[----:B------:R-:W-:Y:S01]  /*e660*/  IMAD.MOV.U32 R45, RZ, RZ, R188 ;  /* 0x000000ffff2d7224 */ /* 0x000fe200078e00bc */
[----:B------:R-:W-:Y:S01]  /*e670*/  SHF.R.U32.HI R5, RZ, 0x8, R5 ;  /* 0x00000008ff057819 */ /* 0x000fe20000011605 */
[----:B------:R-:W-:Y:S02]  /*e680*/  IMAD.MOV.U32 R42, RZ, RZ, R245 ;  /* 0x000000ffff2a7224 */ /* 0x000fe400078e00f5 */
[-C--:B------:R-:W-:Y:S01]  /*e690*/  FMUL.FTZ R188, R168, R4.reuse ;  /* 0x00000004a8bc7220 */ /* 0x080fe20000410000 */
[----:B------:R-:W-:Y:S01]  /*e6a0*/  IMAD.MOV.U32 R140, RZ, RZ, R244 ;  /* 0x000000ffff8c7224 */ /* 0x000fe200078e00f4 */
[----:B-1----:R1:W3:Y:S01]  /*e6b0*/  MUFU.EX2 R12, R178 ;  /* 0x000000b2000c7308 */ /* 0x0022e20000000800 */
[-C--:B------:R-:W-:Y:S01]  /*e6c0*/  FMUL.FTZ R244, R96, R4.reuse ;  /* 0x0000000460f47220 */ /* 0x080fe20000410000 */
[-C--:B------:R-:W-:Y:S01]  /*e6d0*/  FMUL.FTZ R245, R97, R4.reuse ;  /* 0x0000000461f57220 */ /* 0x080fe20000410000 */
[----:B------:R-:W-:Y:S01]  /*e6e0*/  FMUL.FTZ R168, R152, R4 ;  /* 0x0000000498a87220 */ /* 0x000fe20000410000 */
[----:B------:R-:W-:Y:S01]  /*e6f0*/  IMAD.MOV.U32 R96, RZ, RZ, R60 ;  /* 0x000000ffff607224 */ /* 0x000fe200078e003c */
[----:B------:R-:W-:Y:S01]  /*e700*/  PRMT R104, R221, 0x5410, R220 ;  /* 0x00005410dd687816 */ /* 0x000fe200000000dc */
[----:B------:R-:W-:-:S02]  /*e710*/  IMAD.MOV.U32 R97, RZ, RZ, R61 ;  /* 0x000000ffff617224 */ /* 0x000fc400078e003d */
[----:B------:R-:W-:Y:S02]  /*e720*/  @!P5 HADD2 R240, -R23.H0_H0, -RZ.H0_H0 ;  /* 0xa00000ff17f0d230 */ /* 0x000fe40000000900 */
[----:B------:R-:W-:Y:S01]  /*e730*/  IMAD.MOV.U32 R62, RZ, RZ, R191 ;  /* 0x000000ffff3e7224 */ /* 0x000fe200078e00bf */
[----:B------:R-:W-:Y:S01]  /*e740*/  @P4 PRMT R221, R243, 0x5410, RZ ;  /* 0x00005410f3dd4816 */ /* 0x000fe200000000ff */
[----:B------:R-:W-:Y:S01]  /*e750*/  IMAD.MOV.U32 R58, RZ, RZ, R190 ;  /* 0x000000ffff3a7224 */ /* 0x000fe200078e00be */
[----:B------:R-:W-:Y:S01]  /*e760*/  @P3 PRMT R220, R242, 0x5410, RZ ;  /* 0x00005410f2dc3816 */ /* 0x000fe200000000ff */
[----:B------:R-:W-:Y:S02]  /*e770*/  IMAD.MOV.U32 R63, RZ, RZ, R195 ;  /* 0x000000ffff3f7224 */ /* 0x000fe400078e00c3 */
[-C--:B------:R-:W-:Y:S01]  /*e780*/  FMUL.FTZ R190, R170, R3.reuse ;  /* 0x00000003aabe7220 */ /* 0x080fe20000410000 */
[----:B------:R-:W-:Y:S02]  /*e790*/  IMAD.MOV.U32 R18, RZ, RZ, R247 ;  /* 0x000000ffff127224 */ /* 0x000fe400078e00f7 */
[----:B------:R-:W-:Y:S01]  /*e7a0*/  FMUL.FTZ R191, R171, R3 ;  /* 0x00000003abbf7220 */ /* 0x000fe20000410000 */
[----:B------:R-:W-:-:S02]  /*e7b0*/  IMAD.MOV.U32 R57, RZ, RZ, R194 ;  /* 0x000000ffff397224 */ /* 0x000fc400078e00c2 */
[-C--:B------:R-:W-:Y:S01]  /*e7c0*/  FMUL.FTZ R166, R166, R3.reuse ;  /* 0x00000003a6a67220 */ /* 0x080fe20000410000 */
[----:B------:R-:W-:Y:S02]  /*e7d0*/  IMAD.MOV.U32 R152, RZ, RZ, R246 ;  /* 0x000000ffff987224 */ /* 0x000fe400078e00f6 */
[-C--:B------:R-:W-:Y:S01]  /*e7e0*/  FMUL.FTZ R167, R167, R3.reuse ;  /* 0x00000003a7a77220 */ /* 0x080fe20000410000 */
        /* <DEDUP_REMOVED lines=8> */
[-C--:B------:R-:W-:Y:S01]  /*e870*/  FMUL.FTZ R170, R154, R3.reuse ;  /* 0x000000039aaa7220 */ /* 0x080fe20000410000 */
[-C--:B------:R-:W-:Y:S01]  /*e880*/  FMUL.FTZ R171, R155, R3.reuse ;  /* 0x000000039bab7220 */ /* 0x080fe20000410000 */
[-C--:B------:R-:W-:Y:S01]  /*e890*/  FMUL.FTZ R150, R150, R3.reuse ;  /* 0x0000000396967220 */ /* 0x080fe20000410000 */
[-C--:B------:R-:W-:Y:S01]  /*e8a0*/  FMUL.FTZ R151, R151, R3.reuse ;  /* 0x0000000397977220 */ /* 0x080fe20000410000 */
        /* <DEDUP_REMOVED lines=12> */
[----:B------:R-:W-:-:S02]  /*e970*/  LOP3.LUT R5, R5, 0xffff, RZ, 0xc0, !PT ;  /* 0x0000ffff05057812 */ /* 0x000fc400078ec0ff */
[----:B------:R-:W-:Y:S02]  /*e980*/  LOP3.LUT R3, R49, 0xff, RZ, 0xc0, !PT ;  /* 0x000000ff31037812 */ /* 0x000fe400078ec0ff */
[----:B------:R-:W-:Y:S02]  /*e990*/  @!P5 PRMT R23, R240, 0x5410, RZ ;  /* 0x00005410f017d816 */ /* 0x000fe400000000ff */
[----:B------:R-:W-:Y:S02]  /*e9a0*/  ISETP.LE.U32.AND P5, PT, R5, UR12, PT ;  /* 0x0000000c05007c0c */ /* 0x000fe4000bfa3070 */
[----:B------:R-:W-:Y:S02]  /*e9b0*/  ISETP.LE.U32.AND P4, PT, R3, UR12, PT ;  /* 0x0000000c03007c0c */ /* 0x000fe4000bf83070 */
[----:B---3--:R-:W-:-:S04]  /*e9c0*/  F2FP.F16.F32.PACK_AB R3, R12, R16 ;  /* 0x000000100c03723e */ /* 0x008fc800000000ff */
[C---:B------:R-:W-:Y:S02]  /*e9d0*/  PRMT R213, R3.reuse, 0x7632, R213 ;  /* 0x0000763203d57816 */ /* 0x040fe400000000d5 */
[----:B------:R-:W-:Y:S02]  /*e9e0*/  PRMT R212, R3, 0x7610, R212 ;  /* 0x0000761003d47816 */ /* 0x000fe400000000d4 */
[----:B------:R-:W-:Y:S01]  /*e9f0*/  SHF.R.U32.HI R3, RZ, 0x18, R49 ;  /* 0x00000018ff037819 */ /* 0x000fe20000011631 */
[----:B------:R-:W-:Y:S02]  /*ea00*/  IMAD.MOV.U32 R105, RZ, RZ, R51 ;  /* 0x000000ffff697224 */ /* 0x000fe400078e0033 */
[----:B------:R-:W-:Y:S01]  /*ea10*/  IMAD.MOV.U32 R51, RZ, RZ, R185 ;  /* 0x000000ffff337224 */ /* 0x000fe200078e00b9 */
[----:B------:R-:W-:Y:S01]  /*ea20*/  ISETP.LE.U32.AND P3, PT, R3, UR12, PT ;  /* 0x0000000c03007c0c */ /* 0x000fe2000bf63070 */
[----:B------:R-:W-:Y:S01]  /*ea30*/  IMAD.MOV.U32 R27, RZ, RZ, R184 ;  /* 0x000000ffff1b7224 */ /* 0x000fe200078e00b8 */
[----:B------:R-:W-:Y:S01]  /*ea40*/  PRMT R3, R49, 0x7632, R3 ;  /* 0x0000763231037816 */ /* 0x000fe20000000003 */
[----:B------:R-:W-:-:S02]  /*ea50*/  IMAD.MOV.U32 R185, RZ, RZ, R189 ;  /* 0x000000ffffb97224 */ /* 0x000fc400078e00bd */
[-C--:B------:R-:W-:Y:S01]  /*ea60*/  FMUL.FTZ R184, R68, R4.reuse ;  /* 0x0000000444b87220 */ /* 0x080fe20000410000 */
[----:B------:R-:W-:Y:S02]  /*ea70*/  @!P5 HADD2 R68, -R213.H0_H0, -RZ.H0_H0 ;  /* 0xa00000ffd544d230 */ /* 0x000fe40000000900 */
[-C--:B------:R-:W-:Y:S01]  /*ea80*/  FMUL.FTZ R177, R145, R4.reuse ;  /* 0x0000000491b17220 */ /* 0x080fe20000410000 */
[----:B------:R-:W-:Y:S01]  /*ea90*/  FADD.FTZ R5, R47, R54 ;  /* 0x000000362f057221 */ /* 0x000fe20000010000 */
[----:B------:R-:W-:Y:S01]  /*eaa0*/  LOP3.LUT R3, R3, 0xff, RZ, 0xc0, !PT ;  /* 0x000000ff03037812 */ /* 0x000fe200078ec0ff */
[----:B------:R-:W-:Y:S02]  /*eab0*/  IMAD.MOV.U32 R145, RZ, RZ, R185 ;  /* 0x000000ffff917224 */ /* 0x000fe400078e00b9 */
[-C--:B------:R-:W-:Y:S01]  /*eac0*/  FMUL.FTZ R176, R144, R4.reuse ;  /* 0x0000000490b07220 */ /* 0x080fe20000410000 */
[----:B------:R-:W-:Y:S01]  /*ead0*/  FMUL.FTZ R185, R69, R4 ;  /* 0x0000000445b97220 */ /* 0x000fe20000410000 */
[----:B------:R-:W-:Y:S01]  /*eae0*/  PRMT R143, R212, 0x5410, R213 ;  /* 0x00005410d48f7816 */ /* 0x000fe200000000d5 */
[----:B------:R-:W-:-:S02]  /*eaf0*/  IMAD.MOV.U32 R144, RZ, RZ, R45 ;  /* 0x000000ffff907224 */ /* 0x000fc400078e002d */
[----:B------:R-:W-:Y:S01]  /*eb00*/  @!P4 HADD2 R69, -R212.H0_H0, -RZ.H0_H0 ;  /* 0xa00000ffd445c230 */ /* 0x000fe20000000900 */
[----:B------:R-:W-:Y:S01]  /*eb10*/  @!P5 PRMT R213, R68, 0x5410, RZ ;  /* 0x0000541044d5d816 */ /* 0x000fe200000000ff */
[-C--:B------:R-:W-:Y:S01]  /*eb20*/  FMUL.FTZ R189, R169, R4.reuse ;  /* 0x00000004a9bd7220 */ /* 0x080fe20000410000 */
[----:B------:R-:W-:Y:S01]  /*eb30*/  IMAD.MOV.U32 R67, RZ, RZ, R181 ;  /* 0x000000ffff437224 */ /* 0x000fe200078e00b5 */
[----:B------:R-:W-:Y:S01]  /*eb40*/  ISETP.LE.U32.AND P5, PT, R3, UR12, PT ;  /* 0x0000000c03007c0c */ /* 0x000fe2000bfa3070 */
[----:B------:R-:W-:Y:S02]  /*eb50*/  IMAD.MOV.U32 R45, RZ, RZ, R193 ;  /* 0x000000ffff2d7224 */ /* 0x000fe400078e00c1 */
        /* <DEDUP_REMOVED lines=15> */
[----:B------:R-:W-:Y:S01]  /*ec50*/  FADD.FTZ R8, R46, R5 ;  /* 0x000000052e087221 */ /* 0x000fe20000010000 */
[----:B------:R-:W-:Y:S01]  /*ec60*/  PRMT R3, R48, 0x7771, RZ ;  /* 0x0000777130037816 */ /* 0x000fe200000000ff */
[----:B------:R-:W-:Y:S01]  /*ec70*/  MUFU.EX2 R4, R249 ;  /* 0x000000f900047308 */ /* 0x000fe20000000800 */
[----:B------:R-:W-:-:S02]  /*ec80*/  @!P4 PRMT R212, R69, 0x5410, RZ ;  /* 0x0000541045d4c816 */ /* 0x000fc400000000ff */
[----:B------:R-:W-:Y:S02]  /*ec90*/  PRMT R207, R28, 0x7632, R207 ;  /* 0x000076321ccf7816 */ /* 0x000fe400000000cf */
[----:B------:R-:W-:-:S03]  /*eca0*/  ISETP.GT.U32.AND P4, PT, R3, UR12, PT ;  /* 0x0000000c03007c0c */ /* 0x000fc6000bf84070 */
[----:B------:R-:W1:Y:S01]  /*ecb0*/  MUFU.EX2 R5, R250 ;  /* 0x000000fa00057308 */ /* 0x000e620000000800 */
[----:B------:R-:W-:Y:S01]  /*ecc0*/  IMAD.MOV.U32 R3, RZ, RZ, R48 ;  /* 0x000000ffff037224 */ /* 0x000fe200078e0030 */
[----:B------:R-:W-:Y:S01]  /*ecd0*/  PRMT R205, R28, 0x7610, R205 ;  /* 0x000076101ccd7816 */ /* 0x000fe200000000cd */
[----:B------:R-:W-:Y:S02]  /*ece0*/  @!P3 HADD2 R70, -R207.H0_H0, -RZ.H0_H0 ;  /* 0xa00000ffcf46b230 */ /* 0x000fe40000000900 */
[----:B------:R-:W-:Y:S01]  /*ecf0*/  IMAD.MOV.U32 R153, RZ, RZ, R51 ;  /* 0x000000ffff997224 */ /* 0x000fe200078e0033 */
[----:B------:R-:W-:Y:S02]  /*ed00*/  LOP3.LUT R3, R3, 0xff, RZ, 0xc0, !PT ;  /* 0x000000ff03037812 */ /* 0x000fe400078ec0ff */
[----:B------:R-:W-:Y:S02]  /*ed10*/  PRMT R51, R205, 0x5410, R207 ;  /* 0x00005410cd337816 */ /* 0x000fe400000000cf */
[----:B------:R-:W-:-:S02]  /*ed20*/  @!P3 PRMT R207, R70, 0x5410, RZ ;  /* 0x0000541046cfb816 */ /* 0x000fc400000000ff */
[----:B------:R-:W-:Y:S02]  /*ed30*/  ISETP.LE.U32.AND P3, PT, R3, UR12, PT ;  /* 0x0000000c03007c0c */ /* 0x000fe4000bf63070 */
[----:B-1----:R-:W-:Y:S01]  /*ed40*/  F2FP.F16.F32.PACK_AB R3, R5, R4 ;  /* 0x000000040503723e */ /* 0x002fe200000000ff */
[----:B------:R-:W-:-:S03]  /*ed50*/  FADD.FTZ R8, R36, R8 ;  /* 0x0000000824087221 */ /* 0x000fc60000010000 */
[C---:B------:R-:W-:Y:S02]  /*ed60*/  PRMT R206, R3.reuse, 0x7610, R206 ;  /* 0x0000761003ce7816 */ /* 0x040fe400000000ce */
[----:B------:R-:W-:Y:S01]  /*ed70*/  PRMT R211, R3, 0x7632, R211 ;  /* 0x0000763203d37816 */ /* 0x000fe200000000d3 */
[----:B------:R-:W-:-:S04]  /*ed80*/  FADD.FTZ R11, R34, R8 ;  /* 0x00000008220b7221 */ /* 0x000fc80000010000 */
[----:B------:R-:W-:Y:S01]  /*ed90*/  @!P3 HADD2 R81, -R206.H0_H0, -RZ.H0_H0 ;  /* 0xa00000ffce51b230 */ /* 0x000fe20000000900 */
[----:B------:R-:W-:Y:S01]  /*eda0*/  PRMT R9, R48, 0x7773, RZ ;  /* 0x0000777330097816 */ /* 0x000fe200000000ff */
[----:B------:R-:W1:Y:S01]  /*edb0*/  MUFU.EX2 R3, R201 ;  /* 0x000000c900037308 */ /* 0x000e620000000800 */
[----:B------:R-:W-:Y:S01]  /*edc0*/  PRMT R50, R206, 0x5410, R211 ;  /* 0x00005410ce327816 */ /* 0x000fe200000000d3 */
[----:B------:R-:W-:Y:S01]  /*edd0*/  @P4 HADD2 R80, -R211.H0_H0, -RZ.H0_H0 ;  /* 0xa00000ffd3504230 */ /* 0x000fe20000000900 */
[----:B------:R-:W-:Y:S02]  /*ede0*/  @!P3 PRMT R206, R81, 0x5410, RZ ;  /* 0x0000541051ceb816 */ /* 0x000fe400000000ff */
[----:B------:R-:W-:-:S03]  /*edf0*/  ISETP.GT.U32.AND P3, PT, R9, UR12, PT ;  /* 0x0000000c09007c0c */ /* 0x000fc6000bf64070 */
[----:B------:R-:W3:Y:S01]  /*ee00*/  MUFU.EX2 R8, R248 ;  /* 0x000000f800087308 */ /* 0x000ee20000000800 */
[----:B------:R-:W-:Y:S02]  /*ee10*/  PRMT R9, R48, 0x7772, RZ ;  /* 0x0000777230097816 */ /* 0x000fe400000000ff */
[----:B------:R-:W-:Y:S02]  /*ee20*/  LOP3.LUT R53, R10, UR13, R53, 0x96, !PT ;  /* 0x0000000d0a357c12 */ /* 0x000fe4000f8e9635 */
[----:B------:R-:W-:Y:S02]  /*ee30*/  @P4 PRMT R211, R80, 0x5410, RZ ;  /* 0x0000541050d34816 */ /* 0x000fe400000000ff */
[----:B------:R-:W-:Y:S02]  /*ee40*/  ISETP.GT.U32.AND P4, PT, R9, UR12, PT ;  /* 0x0000000c09007c0c */ /* 0x000fe4000bf84070 */
[----:B------:R-:W-:-:S04]  /*ee50*/  LOP3.LUT R9, R53, 0xffff, RZ, 0xc0, !PT ;  /* 0x0000ffff35097812 */ /* 0x000fc800078ec0ff */
[----:B------:R-:W-:Y:S01]  /*ee60*/  SHF.R.U32.HI R9, RZ, 0x8, R9 ;  /* 0x00000008ff097819 */ /* 0x000fe20000011609 */
[----:B-1----:R-:W-:Y:S01]  /*ee70*/  FADD.FTZ R17, R3, R29 ;  /* 0x0000001d03117221 */ /* 0x002fe20000010000 */
[----:B------:R-:W-:Y:S01]  /*ee80*/  MUFU.EX2 R19, R19 ;  /* 0x0000001300137308 */ /* 0x000fe20000000800 */
[----:B---3--:R-:W-:Y:S02]  /*ee90*/  F2FP.F16.F32.PACK_AB R10, R8, R3 ;  /* 0x00000003080a723e */ /* 0x008fe400000000ff */
[----:B------:R-:W-:Y:S01]  /*eea0*/  LOP3.LUT R3, R9, 0xffff, RZ, 0xc0, !PT ;  /* 0x0000ffff09037812 */ /* 0x000fe200078ec0ff */
[----:B------:R-:W-:-:S04]  /*eeb0*/  @!P5 HADD2 R71, -R205.H0_H0, -RZ.H0_H0 ;  /* 0xa00000ffcd47d230 */ /* 0x000fc80000000900 */
[----:B------:R-:W1:Y:S01]  /*eec0*/  MUFU.EX2 R9, R251 ;  /* 0x000000fb00097308 */ /* 0x000e620000000800 */
[C---:B------:R-:W-:Y:S02]  /*eed0*/  PRMT R199, R10.reuse, 0x7610, R199 ;  /* 0x000076100ac77816 */ /* 0x040fe400000000c7 */
[----:B------:R-:W-:Y:S02]  /*eee0*/  @!P5 PRMT R205, R71, 0x5410, RZ ;  /* 0x0000541047cdd816 */ /* 0x000fe400000000ff */
[----:B------:R-:W-:Y:S02]  /*eef0*/  ISETP.LE.U32.AND P5, PT, R3, UR12, PT ;  /* 0x0000000c03007c0c */ /* 0x000fe4000bfa3070 */
[----:B------:R-:W-:Y:S01]  /*ef00*/  PRMT R3, R53, 0x7632, R3 ;  /* 0x0000763235037816 */ /* 0x000fe20000000003 */
[----:B------:R-:W-:Y:S01]  /*ef10*/  @P4 HADD2 R83, -R199.H0_H0, -RZ.H0_H0 ;  /* 0xa00000ffc7534230 */ /* 0x000fe20000000900 */
[----:B------:R-:W-:Y:S02]  /*ef20*/  PRMT R204, R10, 0x7632, R204 ;  /* 0x000076320acc7816 */ /* 0x000fe400000000cc */
[----:B------:R-:W-:-:S02]  /*ef30*/  LOP3.LUT R3, R3, 0xff, RZ, 0xc0, !PT ;  /* 0x000000ff03037812 */ /* 0x000fc400078ec0ff */
[----:B------:R-:W-:Y:S02]  /*ef40*/  PRMT R34, R199, 0x5410, R204 ;  /* 0x00005410c7227816 */ /* 0x000fe400000000cc */
[----:B------:R-:W-:Y:S02]  /*ef50*/  @P4 PRMT R199, R83, 0x5410, RZ ;  /* 0x0000541053c74816 */ /* 0x000fe400000000ff */
[----:B------:R-:W-:Y:S02]  /*ef60*/  ISETP.LE.U32.AND P4, PT, R3, UR12, PT ;  /* 0x0000000c03007c0c */ /* 0x000fe4000bf83070 */
[----:B-1----:R-:W-:Y:S01]  /*ef70*/  F2FP.F16.F32.PACK_AB R3, R19, R9 ;  /* 0x000000091303723e */ /* 0x002fe200000000ff */
[----:B------:R-:W-:Y:S01]  /*ef80*/  @P3 HADD2 R82, -R204.H0_H0, -RZ.H0_H0 ;  /* 0xa00000ffcc523230 */ /* 0x000fe20000000900 */
[----:B------:R-:W-:Y:S02]  /*ef90*/  LOP3.LUT R10, R53, 0xff, RZ, 0xc0, !PT ;  /* 0x000000ff350a7812 */ /* 0x000fe400078ec0ff */
[----:B------:R-:W-:-:S02]  /*efa0*/  PRMT R198, R3, 0x7632, R198 ;  /* 0x0000763203c67816 */ /* 0x000fc400000000c6 */
[----:B------:R-:W-:Y:S01]  /*efb0*/  PRMT R197, R3, 0x7610, R197 ;  /* 0x0000761003c57816 */ /* 0x000fe200000000c5 */
[----:B------:R-:W-:Y:S02]  /*efc0*/  IMAD.MOV.U32 R3, RZ, RZ, R52 ;  /* 0x000000ffff037224 */ /* 0x000fe400078e0034 */
[----:B------:R-:W-:Y:S01]  /*efd0*/  FADD.FTZ R11, R16, R11 ;  /* 0x0000000b100b7221 */ /* 0x000fe20000010000 */
[----:B------:R-:W-:Y:S01]  /*efe0*/  @P3 PRMT R204, R82, 0x5410, RZ ;  /* 0x0000541052cc3816 */ /* 0x000fe200000000ff */
[----:B------:R-:W-:Y:S01]  /*eff0*/  @!P5 HADD2 R84, -R198.H0_H0, -RZ.H0_H0 ;  /* 0xa00000ffc654d230 */ /* 0x000fe20000000900 */
[----:B------:R-:W-:Y:S01]  /*f000*/  ISETP.LE.U32.AND P3, PT, R10, UR12, PT ;  /* 0x0000000c0a007c0c */ /* 0x000fe2000bf63070 */
[----:B------:R-:W-:Y:S01]  /*f010*/  FADD.FTZ R10, R12, R11 ;  /* 0x0000000b0c0a7221 */ /* 0x000fe20000010000 */
[----:B------:R-:W-:Y:S01]  /*f020*/  LOP3.LUT R3, R3, 0xff, RZ, 0xc0, !PT ;  /* 0x000000ff03037812 */ /* 0x000fe200078ec0ff */
[----:B------:R-:W-:Y:S01]  /*f030*/  IMAD.MOV.U32 R87, RZ, RZ, R152 ;  /* 0x000000ffff577224 */ /* 0x000fe200078e0098 */
[----:B------:R-:W-:Y:S01]  /*f040*/  PRMT R54, R197, 0x5410, R198 ;  /* 0x00005410c5367816 */ /* 0x000fe200000000c6 */
[----:B------:R-:W-:Y:S01]  /*f050*/  FADD.FTZ R10, R4, R10 ;  /* 0x0000000a040a7221 */ /* 0x000fe20000010000 */
[----:B------:R-:W-:Y:S01]  /*f060*/  @!P5 PRMT R198, R84, 0x5410, RZ ;  /* 0x0000541054c6d816 */ /* 0x000fe200000000ff */
[----:B------:R-:W1:Y:S01]  /*f070*/  MUFU.EX2 R4, R196 ;  /* 0x000000c400047308 */ /* 0x000e620000000800 */
[----:B------:R-:W-:-:S07]  /*f080*/  ISETP.LE.U32.AND P5, PT, R3, UR12, PT ;  /* 0x0000000c03007c0c */ /* 0x000fce000bfa3070 */
[----:B------:R3:W1:Y:S01]  /*f090*/  MUFU.EX2 R3, R87 ;  /* 0x0000005700037308 */ /* 0x0006620000000800 */
[----:B------:R-:W-:Y:S02]  /*f0a0*/  @!P3 HADD2 R85, -R197.H0_H0, -RZ.H0_H0 ;  /* 0xa00000ffc555b230 */ /* 0x000fe40000000900 */
[----:B------:R-:W-:Y:S02]  /*f0b0*/  IMAD.MOV.U32 R29, RZ, RZ, R62 ;  /* 0x000000ffff1d7224 */ /* 0x000fe400078e003e */
[----:B------:R-:W-:Y:S01]  /*f0c0*/  FMUL.FTZ R62, R130, R0 ;  /* 0x00000000823e7220 */ /* 0x000fe20000410000 */
[----:B------:R-:W-:Y:S02]  /*f0d0*/  IMAD.MOV.U32 R154, RZ, RZ, R140 ;  /* 0x000000ffff9a7224 */ /* 0x000fe400078e008c */
[----:B------:R-:W-:Y:S02]  /*f0e0*/  IMAD.MOV.U32 R155, RZ, RZ, R145 ;  /* 0x000000ffff9b7224 */ /* 0x000fe400078e0091 */
[----:B------:R-:W-:-:S02]  /*f0f0*/  IMAD.MOV.U32 R146, RZ, RZ, R144 ;  /* 0x000000ffff927224 */ /* 0x000fc400078e0090 */
[----:B------:R-:W-:Y:S02]  /*f100*/  IMAD.MOV.U32 R147, RZ, RZ, R153 ;  /* 0x000000ffff937224 */ /* 0x000fe400078e0099 */
[----:B------:R-:W-:Y:S02]  /*f110*/  IMAD.MOV.U32 R86, RZ, RZ, R61 ;  /* 0x000000ffff567224 */ /* 0x000fe400078e003d */
[----:B------:R-:W-:Y:S02]  /*f120*/  IMAD.MOV.U32 R142, RZ, RZ, R60 ;  /* 0x000000ffff8e7224 */ /* 0x000fe400078e003c */
[----:B------:R-:W-:Y:S01]  /*f130*/  IMAD.MOV.U32 R130, RZ, RZ, R18 ;  /* 0x000000ffff827224 */ /* 0x000fe200078e0012 */
[----:B------:R-:W-:Y:S01]  /*f140*/  LOP3.LUT R7, R96, UR33, R7, 0x96, !PT ;  /* 0x0000002160077c12 */ /* 0x000fe2000f8e9607 */
[----:B------:R-:W-:Y:S02]  /*f150*/  IMAD.MOV.U32 R18, RZ, RZ, R63 ;  /* 0x000000ffff127224 */ /* 0x000fe400078e003f */
[-C--:B------:R-:W-:Y:S01]  /*f160*/  FMUL.FTZ R60, R128, R2.reuse ;  /* 0x00000002803c7220 */ /* 0x080fe20000410000 */
[----:B------:R-:W-:Y:S01]  /*f170*/  FMUL.FTZ R61, R129, R2 ;  /* 0x00000002813d7220 */ /* 0x000fe20000410000 */
[-C--:B------:R-:W-:Y:S01]  /*f180*/  FMUL.FTZ R63, R131, R0.reuse ;  /* 0x00000000833f7220 */ /* 0x080fe20000410000 */
[----:B---3--:R-:W-:Y:S01]  /*f190*/  FMUL.FTZ R87, R127, R0 ;  /* 0x000000007f577220 */ /* 0x008fe20000410000 */
[----:B------:R-:W-:Y:S01]  /*f1a0*/  @!P3 PRMT R197, R85, 0x5410, RZ ;  /* 0x0000541055c5b816 */ /* 0x000fe200000000ff */
[-C--:B------:R-:W-:Y:S01]  /*f1b0*/  FMUL.FTZ R96, R136, R2.reuse ;  /* 0x0000000288607220 */ /* 0x080fe20000410000 */
[----:B------:R-:W-:Y:S01]  /*f1c0*/  FMUL.FTZ R97, R137, R2 ;  /* 0x0000000289617220 */ /* 0x000fe20000410000 */
[----:B------:R-:W-:-:S02]  /*f1d0*/  IMAD.MOV.U32 R129, RZ, RZ, R86 ;  /* 0x000000ffff817224 */ /* 0x000fc400078e0056 */
[-C--:B------:R-:W-:Y:S01]  /*f1e0*/  FMUL.FTZ R98, R138, R0.reuse ;  /* 0x000000008a627220 */ /* 0x080fe20000410000 */
[----:B------:R-:W-:Y:S02]  /*f1f0*/  IMAD.MOV.U32 R128, RZ, RZ, R143 ;  /* 0x000000ffff807224 */ /* 0x000fe400078e008f */
[----:B------:R-:W-:Y:S01]  /*f200*/  FMUL.FTZ R99, R139, R0 ;  /* 0x000000008b637220 */ /* 0x000fe20000410000 */
        /* <DEDUP_REMOVED lines=38> */
[-C--:B--2---:R-:W-:Y:S01]  /*f470*/  FMUL.FTZ R78, R78, R0.reuse ;  /* 0x000000004e4e7220 */ /* 0x084fe20000410000 */
[-C--:B------:R-:W-:Y:S01]  /*f480*/  FMUL.FTZ R79, R79, R0.reuse ;  /* 0x000000004f4f7220 */ /* 0x080fe20000410000 */
[-C--:B------:R-:W-:Y:S01]  /*f490*/  FMUL.FTZ R146, R90, R0.reuse ;  /* 0x000000005a927220 */ /* 0x080fe20000410000 */
[-C--:B------:R-:W-:Y:S01]  /*f4a0*/  FMUL.FTZ R147, R91, R0.reuse ;  /* 0x000000005b937220 */ /* 0x080fe20000410000 */
[-C--:B----4-:R-:W-:Y:S01]  /*f4b0*/  FMUL.FTZ R154, R94, R0.reuse ;  /* 0x000000005e9a7220 */ /* 0x090fe20000410000 */
[----:B------:R-:W-:Y:S01]  /*f4c0*/  FMUL.FTZ R155, R95, R0 ;  /* 0x000000005f9b7220 */ /* 0x000fe20000410000 */
[----:B------:R-:W-:Y:S01]  /*f4d0*/  FADD.FTZ R2, R5, R10 ;  /* 0x0000000a05027221 */ /* 0x000fe20000010000 */
[----:B-1----:R-:W-:Y:S01]  /*f4e0*/  FADD.FTZ R0, R4, R35 ;  /* 0x0000002304007221 */ /* 0x002fe20000010000 */
[----:B------:R-:W-:Y:S01]  /*f4f0*/  F2FP.F16.F32.PACK_AB R109, R3, R4 ;  /* 0x00000004036d723e */ /* 0x000fe200000000ff */
[----:B------:R-:W-:Y:S01]  /*f500*/  IMAD.MOV.U32 R4, RZ, RZ, R208 ;  /* 0x000000ffff047224 */ /* 0x000fe200078e00d0 */
[--C-:B------:R-:W-:Y:S01]  /*f510*/  LOP3.LUT R11, R6, UR32, R209.reuse, 0x96, !PT ;  /* 0x00000020060b7c12 */ /* 0x100fe2000f8e96d1 */
[----:B------:R-:W-:-:S02]  /*f520*/  IMAD.MOV.U32 R5, RZ, RZ, R209 ;  /* 0x000000ffff057224 */ /* 0x000fc400078e00d1 */
[----:B------:R-:W-:Y:S01]  /*f530*/  FADD.FTZ R17, R8, R17 ;  /* 0x0000001108117221 */ /* 0x000fe20000010000 */
[----:B------:R-:W-:Y:S01]  /*f540*/  FADD.FTZ R16, R9, R2 ;  /* 0x0000000209107221 */ /* 0x000fe20000010000 */
[----:B------:R-:W-:Y:S01]  /*f550*/  IMAD.MOV.U32 R8, RZ, RZ, R4 ;  /* 0x000000ffff087224 */ /* 0x000fe200078e0004 */
[----:B------:R1:W5:Y:S01]  /*f560*/  LDL.LU.64 R208, [R1+0x1c8] ;  /* 0x0001c80001d07983 */ /* 0x0003620000300a00 */
[----:B------:R-:W-:Y:S02]  /*f570*/  IMAD.MOV.U32 R9, RZ, RZ, R5 ;  /* 0x000000ffff097224 */ /* 0x000fe400078e0005 */
[----:B------:R-:W-:-:S04]  /*f580*/  IMAD.WIDE.U32 R6, R7, -0x2daee0ad, RZ ;  /* 0xd2511f5307067825 */ /* 0x000fc800078e00ff */
[----:B------:R-:W-:Y:S01]  /*f590*/  IMAD.WIDE.U32 R4, R11, -0x2daee0ad, RZ ;  /* 0xd2511f530b047825 */ /* 0x000fe200078e00ff */
[----:B------:R-:W-:Y:S01]  /*f5a0*/  LOP3.LUT R2, R40, UR31, R7, 0x96, !PT ;  /* 0x0000001f28027c12 */ /* 0x000fe2000f8e9607 */
[----:B------:R2:W-:Y:S01]  /*f5b0*/  MUFU.EX2 R12, R215 ;  /* 0x000000d7000c7308 */ /* 0x0005e20000000800 */
[----:B------:R-:W3:Y:S01]  /*f5c0*/  LDL.LU.64 R40, [R1+0x1c0] ;  /* 0x0001c00001287983 */ /* 0x000ee20000300a00 */
[----:B------:R-:W-:Y:S02]  /*f5d0*/  IMAD.MOV.U32 R10, RZ, RZ, R18 ;  /* 0x000000ffff0a7224 */ /* 0x000fe400078e0012 */
[----:B------:R-:W-:Y:S01]  /*f5e0*/  FADD.FTZ R18, R3, R0 ;  /* 0x0000000003127221 */ /* 0x000fe20000010000 */
[----:B------:R-:W-:-:S03]  /*f5f0*/  LOP3.LUT R0, R6, UR25, R5, 0x96, !PT ;  /* 0x0000001906007c12 */ /* 0x000fc6000f8e9605 */
[----:B------:R4:W1:Y:S01]  /*f600*/  MUFU.EX2 R5, R216 ;  /* 0x000000d800057308 */ /* 0x0008620000000800 */
[----:B--2---:R-:W2:Y:S04]  /*f610*/  LDL.LU R215, [R1+0x1bc] ;  /* 0x0001bc0001d77983 */ /* 0x004ea80000300800 */
[----:B----4-:R-:W4:Y:S01]  /*f620*/  LDL.LU R216, [R1+0x1b8] ;  /* 0x0001b80001d87983 */ /* 0x010f220000300800 */
[----:B------:R-:W-:-:S05]  /*f630*/  IMAD.WIDE.U32 R2, R2, -0x326172a9, RZ ;  /* 0xcd9e8d5702027825 */ /* 0x000fca00078e00ff */
[----:B------:R-:W-:Y:S01]  /*f640*/  LOP3.LUT R3, R8, UR30, R3, 0x96, !PT ;  /* 0x0000001e08037c12 */ /* 0x000fe2000f8e9603 */
[----:B------:R-:W-:-:S04]  /*f650*/  IMAD.WIDE.U32 R8, R0, -0x326172a9, RZ ;  /* 0xcd9e8d5700087825 */ /* 0x000fc800078e00ff */
[----:B------:R-:W-:Y:S01]  /*f660*/  IMAD.WIDE.U32 R6, R3, -0x2daee0ad, RZ ;  /* 0xd2511f5303067825 */ /* 0x000fe200078e00ff */
[----:B------:R-:W-:-:S03]  /*f670*/  LOP3.LUT R3, R2, UR23, R9, 0x96, !PT ;  /* 0x0000001702037c12 */ /* 0x000fc6000f8e9609 */
[----:B------:R-:W-:Y:S02]  /*f680*/  IMAD.MOV.U32 R35, RZ, RZ, R10 ;  /* 0x000000ffff237224 */ /* 0x000fe400078e000a */
[----:B------:R-:W-:Y:S01]  /*f690*/  IMAD.WIDE.U32 R10, R3, -0x2daee0ad, RZ ;  /* 0xd2511f53030a7825 */ /* 0x000fe200078e00ff */
[----:B------:R-:W-:-:S04]  /*f6a0*/  LOP3.LUT R2, R4, UR21, R7, 0x96, !PT ;  /* 0x0000001504027c12 */ /* 0x000fc8000f8e9607 */
[----:B------:R-:W-:Y:S01]  /*f6b0*/  LOP3.LUT R6, R6, UR16, R11, 0x96, !PT ;  /* 0x0000001006067c12 */ /* 0x000fe2000f8e960b */
[----:B------:R-:W-:Y:S02]  /*f6c0*/  IMAD.MOV.U32 R4, RZ, RZ, R42 ;  /* 0x000000ffff047224 */ /* 0x000fe400078e002a */
[----:B------:R-:W-:Y:S02]  /*f6d0*/  IMAD.MOV.U32 R9, RZ, RZ, R43 ;  /* 0x000000ffff097224 */ /* 0x000fe400078e002b */
[----:B------:R-:W-:Y:S02]  /*f6e0*/  IMAD.WIDE.U32 R42, R6, -0x326172a9, RZ ;  /* 0xcd9e8d57062a7825 */ /* 0x000fe400078e00ff */
[----:B------:R-:W3:Y:S01]  /*f6f0*/  LDL.64 R6, [R1+0xa8] ;  /* 0x0000a80001067983 */ /* 0x000ee20000100a00 */
[----:B------:R-:W-:-:S04]  /*f700*/  SHF.R.U32.HI R0, RZ, 0x18, R53 ;  /* 0x00000018ff007819 */ /* 0x000fc80000011635 */
[----:B------:R-:W-:Y:S02]  /*f710*/  ISETP.LE.U32.AND P3, PT, R0, UR12, PT ;  /* 0x0000000c00007c0c */ /* 0x000fe4000bf63070 */
[----:B-1----:R-:W-:Y:S01]  /*f720*/  F2FP.F16.F32.PACK_AB R0, R5, R12 ;  /* 0x0000000c0500723e */ /* 0x002fe200000000ff */
[----:B------:R-:W-:-:S03]  /*f730*/  IMAD.WIDE.U32 R2, R2, -0x326172a9, RZ ;  /* 0xcd9e8d5702027825 */ /* 0x000fc600078e00ff */
[----:B------:R-:W-:Y:S02]  /*f740*/  PRMT R196, R0, 0x7632, R196 ;  /* 0x0000763200c47816 */ /* 0x000fe400000000c4 */
[----:B------:R-:W-:Y:S02]  /*f750*/  LOP3.LUT R43, R2, UR15, R43, 0x96, !PT ;  /* 0x0000000f022b7c12 */ /* 0x000fe4000f8e962b */
[----:B------:R-:W-:Y:S02]  /*f760*/  PRMT R175, R0, 0x7610, R175 ;  /* 0x0000761000af7816 */ /* 0x000fe400000000af */
[----:B------:R-:W-:Y:S01]  /*f770*/  LOP3.LUT R8, R8, UR17, R3, 0x96, !PT ;  /* 0x0000001108087c12 */ /* 0x000fe2000f8e9603 */
[----:B------:R-:W-:Y:S02]  /*f780*/  @!P3 HADD2 R72, -R196.H0_H0, -RZ.H0_H0 ;  /* 0xa00000ffc448b230 */ /* 0x000fe40000000900 */
[----:B------:R-:W-:Y:S01]  /*f790*/  IMAD.MOV.U32 R3, RZ, RZ, R127 ;  /* 0x000000ffff037224 */ /* 0x000fe200078e007f */
[----:B------:R-:W-:Y:S01]  /*f7a0*/  LOP3.LUT R0, R43, 0xff, RZ, 0xc0, !PT ;  /* 0x000000ff2b007812 */ /* 0x000fe200078ec0ff */
[----:B------:R-:W-:Y:S01]  /*f7b0*/  IMAD.MOV.U32 R127, RZ, RZ, R130 ;  /* 0x000000ffff7f7224 */ /* 0x000fe200078e0082 */
[----:B------:R-:W-:-:S02]  /*f7c0*/  PRMT R130, R175, 0x5410, R196 ;  /* 0x00005410af827816 */ /* 0x000fc400000000c4 */
[----:B------:R-:W-:Y:S02]  /*f7d0*/  @!P3 PRMT R196, R72, 0x5410, RZ ;  /* 0x0000541048c4b816 */ /* 0x000fe400000000ff */
[----:B------:R-:W-:Y:S01]  /*f7e0*/  ISETP.LE.U32.AND P3, PT, R0, UR12, PT ;  /* 0x0000000c00007c0c */ /* 0x000fe2000bf63070 */
[----:B------:R-:W-:Y:S01]  /*f7f0*/  IMAD.MOV.U32 R2, RZ, RZ, R32 ;  /* 0x000000ffff027224 */ /* 0x000fe200078e0020 */
[----:B------:R-:W-:Y:S01]  /*f800*/  PRMT R36, R218, 0x7610, R36 ;  /* 0x00007610da247816 */ /* 0x000fe20000000024 */
[----:B------:R-:W3:Y:S01]  /*f810*/  LDL.LU R32, [R1+0x1b4] ;  /* 0x0001b40001207983 */ /* 0x000ee20000300800 */
[----:B------:R-:W-:-:S09]  /*f820*/  LOP3.LUT R0, R43, 0xffff, RZ, 0xc0, !PT ;  /* 0x0000ffff2b007812 */ /* 0x000fd200078ec0ff */
[----:B------:R-:W-:Y:S01]  /*f830*/  @!P3 HADD2 R73, -R218.H0_H0, -RZ.H0_H0 ;  /* 0xa00000ffda49b230 */ /* 0x000fe20000000900 */
[----:B------:R-:W-:-:S04]  /*f840*/  SHF.R.U32.HI R0, RZ, 0x8, R0 ;  /* 0x00000008ff007819 */ /* 0x000fc80000011600 */
[----:B------:R-:W-:Y:S01]  /*f850*/  @!P3 PRMT R36, R73, 0x5410, RZ ;  /* 0x000054104924b816 */ /* 0x000fe200000000ff */
[----:B------:R-:W-:Y:S02]  /*f860*/  IMAD.MOV.U32 R73, RZ, RZ, R2 ;  /* 0x000000ffff497224 */ /* 0x000fe400078e0002 */
[----:B------:R-:W-:Y:S01]  /*f870*/  FADD.FTZ R2, R12, R17 ;  /* 0x000000110c027221 */ /* 0x000fe20000010000 */
[----:B------:R-:W-:Y:S02]  /*f880*/  IMAD.MOV.U32 R17, RZ, RZ, R33 ;  /* 0x000000ffff117224 */ /* 0x000fe400078e0021 */
[----:B------:R-:W3:Y:S01]  /*f890*/  LDL.LU R33, [R1+0x1b0] ;  /* 0x0001b00001217983 */ /* 0x000ee20000300800 */
[----:B------:R-:W-:-:S04]  /*f8a0*/  LOP3.LUT R0, R0, 0xffff, RZ, 0xc0, !PT ;  /* 0x0000ffff00007812 */ /* 0x000fc800078ec0ff */
[----:B------:R-:W-:Y:S02]  /*f8b0*/  ISETP.LE.U32.AND P3, PT, R0, UR12, PT ;  /* 0x0000000c00007c0c */ /* 0x000fe4000bf63070 */
[----:B------:R-:W-:-:S04]  /*f8c0*/  PRMT R0, R43, 0x7632, R0 ;  /* 0x000076322b007816 */ /* 0x000fc80000000000 */
[----:B------:R-:W-:-:S07]  /*f8d0*/  LOP3.LUT R0, R0, 0xff, RZ, 0xc0, !PT ;  /* 0x000000ff00007812 */ /* 0x000fce00078ec0ff */
[----:B------:R-:W-:Y:S01]  /*f8e0*/  @!P3 HADD2 R74, -R218.H1_H1, -RZ.H0_H0 ;  /* 0xa00000ffda4ab230 */ /* 0x000fe20000000d00 */
[C---:B------:R-:W-:Y:S02]  /*f8f0*/  PRMT R124, R224.reuse, 0x7610, R124 ;  /* 0x00007610e07c7816 */ /* 0x040fe4000000007c */
[----:B------:R-:W-:Y:S02]  /*f900*/  PRMT R125, R224, 0x7632, R125 ;  /* 0x00007632e07d7816 */ /* 0x000fe4000000007d */
[----:B------:R-:W-:Y:S01]  /*f910*/  PRMT R126, R109, 0x7610, R126 ;  /* 0x000076106d7e7816 */ /* 0x000fe2000000007e */
[----:B------:R-:W-:Y:S02]  /*f920*/  IMAD.MOV.U32 R12, RZ, RZ, R9 ;  /* 0x000000ffff0c7224 */ /* 0x000fe400078e0009 */
[----:B------:R-:W-:Y:S01]  /*f930*/  FADD.FTZ R9, R19, R16 ;  /* 0x0000001013097221 */ /* 0x000fe20000010000 */
[----:B------:R-:W-:Y:S02]  /*f940*/  IMAD.MOV.U32 R16, RZ, RZ, R73 ;  /* 0x000000ffff107224 */ /* 0x000fe400078e0049 */
[----:B------:R-:W-:Y:S01]  /*f950*/  IMAD.MOV.U32 R73, RZ, RZ, R3 ;  /* 0x000000ffff497224 */ /* 0x000fe200078e0003 */
[----:B------:R-:W-:-:S02]  /*f960*/  PRMT R3, R42, 0x7773, RZ ;  /* 0x000077732a037816 */ /* 0x000fc400000000ff */
[C---:B------:R-:W-:Y:S01]  /*f970*/  PRMT R214, R227.reuse, 0x7610, R214 ;  /* 0x00007610e3d67816 */ /* 0x040fe200000000d6 */
[----:B------:R-:W-:Y:S01]  /*f980*/  IMAD.MOV.U32 R19, RZ, RZ, R47 ;  /* 0x000000ffff137224 */ /* 0x000fe200078e002f */
[----:B------:R-:W-:Y:S02]  /*f990*/  PRMT R72, R227, 0x7632, R72 ;  /* 0x00007632e3487816 */ /* 0x000fe40000000048 */
[----:B----4-:R-:W-:Y:S02]  /*f9a0*/  PRMT R216, R218, 0x7632, R216 ;  /* 0x00007632dad87816 */ /* 0x010fe400000000d8 */
[----:B------:R-:W-:Y:S02]  /*f9b0*/  @!P3 PRMT R216, R74, 0x5410, RZ ;  /* 0x000054104ad8b816 */ /* 0x000fe400000000ff */
[----:B------:R-:W-:Y:S02]  /*f9c0*/  ISETP.LE.U32.AND P3, PT, R0, UR12, PT ;  /* 0x0000000c00007c0c */ /* 0x000fe4000bf63070 */
[----:B------:R-:W-:-:S11]  /*f9d0*/  SHF.R.U32.HI R0, RZ, 0x18, R43 ;  /* 0x00000018ff007819 */ /* 0x000fd6000001162b */
[----:B------:R-:W-:-:S05]  /*f9e0*/  @!P3 HADD2 R75, -R224.H0_H0, -RZ.H0_H0 ;  /* 0xa00000ffe04bb230 */ /* 0x000fca0000000900 */
[----:B------:R-:W-:Y:S02]  /*f9f0*/  @!P3 PRMT R124, R75, 0x5410, RZ ;  /* 0x000054104b7cb816 */ /* 0x000fe400000000ff */
[----:B------:R-:W-:Y:S01]  /*fa00*/  ISETP.LE.U32.AND P3, PT, R0, UR12, PT ;  /* 0x0000000c00007c0c */ /* 0x000fe2000bf63070 */
[----:B------:R-:W-:-:S05]  /*fa10*/  IMAD.MOV.U32 R0, RZ, RZ, R42 ;  /* 0x000000ffff007224 */ /* 0x000fca00078e002a */
[----:B------:R-:W-:-:S07]  /*fa20*/  LOP3.LUT R0, R0, 0xff, RZ, 0xc0, !PT ;  /* 0x000000ff00007812 */ /* 0x000fce00078ec0ff */
[----:B------:R-:W-:-:S05]  /*fa30*/  @!P3 HADD2 R88, -R224.H1_H1, -RZ.H0_H0 ;  /* 0xa00000ffe058b230 */ /* 0x000fca0000000d00 */
[----:B------:R-:W-:Y:S02]  /*fa40*/  @!P3 PRMT R125, R88, 0x5410, RZ ;  /* 0x00005410587db816 */ /* 0x000fe400000000ff */
[----:B------:R-:W-:Y:S02]  /*fa50*/  ISETP.LE.U32.AND P3, PT, R0, UR12, PT ;  /* 0x0000000c00007c0c */ /* 0x000fe4000bf63070 */
[----:B------:R-:W-:-:S11]  /*fa60*/  PRMT R0, R42, 0x7771, RZ ;  /* 0x000077712a007816 */ /* 0x000fd600000000ff */
[----:B------:R-:W-:-:S05]  /*fa70*/  @!P3 HADD2 R89, -R109.H0_H0, -RZ.H0_H0 ;  /* 0xa00000ff6d59b230 */ /* 0x000fca0000000900 */
[----:B------:R-:W-:Y:S02]  /*fa80*/  @!P3 PRMT R126, R89, 0x5410, RZ ;  /* 0x00005410597eb816 */ /* 0x000fe400000000ff */
[----:B------:R-:W-:Y:S02]  /*fa90*/  ISETP.GT.U32.AND P3, PT, R0, UR12, PT ;  /* 0x0000000c00007c0c */ /* 0x000fe4000bf64070 */
[----:B------:R-:W-:Y:S02]  /*faa0*/  PRMT R0, R42, 0x7772, RZ ;  /* 0x000077722a007816 */ /* 0x000fe400000000ff */
[----:B--2---:R-:W-:-:S09]  /*fab0*/  PRMT R215, R109, 0x7632, R215 ;  /* 0x000076326dd77816 */ /* 0x004fd200000000d7 */
[----:B------:R-:W-:-:S05]  /*fac0*/  @P3 HADD2 R90, -R109.H1_H1, -RZ.H0_H0 ;  /* 0xa00000ff6d5a3230 */ /* 0x000fca0000000d00 */
[----:B------:R-:W-:Y:S02]  /*fad0*/  @P3 PRMT R215, R90, 0x5410, RZ ;  /* 0x000054105ad73816 */ /* 0x000fe400000000ff */
[----:B------:R-:W-:Y:S01]  /*fae0*/  ISETP.GT.U32.AND P3, PT, R0, UR12, PT ;  /* 0x0000000c00007c0c */ /* 0x000fe2000bf64070 */
[----:B------:R-:W-:Y:S02]  /*faf0*/  IMAD.MOV.U32 R74, RZ, RZ, R4 ;  /* 0x000000ffff4a7224 */ /* 0x000fe400078e0004 */
[----:B------:R-:W-:Y:S02]  /*fb00*/  FADD.FTZ R4, R5, R2 ;  /* 0x0000000205047221 */ /* 0x000fe40000010000 */
[----:B------:R-:W1:Y:S08]  /*fb10*/  MUFU.EX2 R2, R74 ;  /* 0x0000004a00027308 */ /* 0x000e700000000800 */
[----:B------:R-:W-:Y:S01]  /*fb20*/  @P3 HADD2 R91, -R227.H0_H0, -RZ.H0_H0 ;  /* 0xa00000ffe35b3230 */ /* 0x000fe20000000900 */
[----:B------:R2:W4:Y:S04]  /*fb30*/  MUFU.EX2 R0, R12 ;  /* 0x0000000c00007308 */ /* 0x0005280000000800 */
[----:B------:R-:W-:-:S02]  /*fb40*/  @P3 PRMT R214, R91, 0x5410, RZ ;  /* 0x000054105bd63816 */ /* 0x000fc400000000ff */
[----:B------:R-:W-:Y:S01]  /*fb50*/  ISETP.GT.U32.AND P3, PT, R3, UR12, PT ;  /* 0x0000000c03007c0c */ /* 0x000fe2000bf64070 */
[----:B------:R-:W-:Y:S02]  /*fb60*/  IMAD.MOV.U32 R88, RZ, RZ, R45 ;  /* 0x000000ffff587224 */ /* 0x000fe400078e002d */
[----:B--2---:R-:W-:Y:S02]  /*fb70*/  IMAD.MOV.U32 R12, RZ, RZ, R17 ;  /* 0x000000ffff0c7224 */ /* 0x004fe400078e0011 */
[----:B------:R-:W-:Y:S02]  /*fb80*/  IMAD.MOV.U32 R17, RZ, RZ, R35 ;  /* 0x000000ffff117224 */ /* 0x000fe400078e0023 */
[----:B------:R-:W-:Y:S02]  /*fb90*/  IMAD.MOV.U32 R35, RZ, RZ, R131 ;  /* 0x000000ffff237224 */ /* 0x000fe400078e0083 */
[----:B------:R-:W-:Y:S02]  /*fba0*/  IMAD.MOV.U32 R131, RZ, RZ, R129 ;  /* 0x000000ffff837224 */ /* 0x000fe400078e0081 */
[----:B------:R-:W-:-:S02]  /*fbb0*/  IMAD.MOV.U32 R129, RZ, RZ, R128 ;  /* 0x000000ffff817224 */ /* 0x000fc400078e0080 */
[----:B------:R-:W-:Y:S02]  /*fbc0*/  IMAD.MOV.U32 R128, RZ, RZ, R46 ;  /* 0x000000ffff807224 */ /* 0x000fe400078e002e */
[----:B------:R-:W-:-:S04]  /*fbd0*/  IMAD.WIDE.U32 R46, R8, -0x2daee0ad, RZ ;  /* 0xd2511f53082e7825 */ /* 0x000fc800078e00ff */
[----:B-1----:R-:W-:Y:S01]  /*fbe0*/  FADD.FTZ R3, R2, R18 ;  /* 0x0000001202037221 */ /* 0x002fe20000010000 */
[----:B------:R-:W-:Y:S01]  /*fbf0*/  @P3 HADD2 R92, -R227.H1_H1, -RZ.H0_H0 ;  /* 0xa00000ffe35c3230 */ /* 0x000fe20000000d00 */
[----:B------:R-:W-:Y:S01]  /*fc00*/  LOP3.LUT R45, R10, UR13, R47, 0x96, !PT ;  /* 0x0000000d0a2d7c12 */ /* 0x000fe2000f8e962f */
[----:B---3--:R-:W-:Y:S01]  /*fc10*/  IMAD.MOV.U32 R75, RZ, RZ, R7 ;  /* 0x000000ffff4b7224 */ /* 0x008fe200078e0007 */
[C---:B----4-:R-:W-:Y:S01]  /*fc20*/  F2FP.F16.F32.PACK_AB R111, R0.reuse, R2 ;  /* 0x00000002006f723e */ /* 0x050fe200000000ff */
[----:B------:R-:W-:Y:S01]  /*fc30*/  FADD.FTZ R7, R0, R3 ;  /* 0x0000000300077221 */ /* 0x000fe20000010000 */
[----:B------:R-:W-:Y:S02]  /*fc40*/  LOP3.LUT R0, R45, 0xff, RZ, 0xc0, !PT ;  /* 0x000000ff2d007812 */ /* 0x000fe400078ec0ff */
[----:B------:R-:W-:Y:S02]  /*fc50*/  @P3 PRMT R72, R92, 0x5410, RZ ;  /* 0x000054105c483816 */ /* 0x000fe400000000ff */
[----:B------:R-:W-:-:S02]  /*fc60*/  ISETP.LE.U32.AND P3, PT, R0, UR12, PT ;  /* 0x0000000c00007c0c */ /* 0x000fc4000bf63070 */
[----:B------:R-:W-:-:S04]  /*fc70*/  LOP3.LUT R0, R45, 0xffff, RZ, 0xc0, !PT ;  /* 0x0000ffff2d007812 */ /* 0x000fc800078ec0ff */
[----:B------:R-:W-:Y:S02]  /*fc80*/  SHF.R.U32.HI R0, RZ, 0x8, R0 ;  /* 0x00000008ff007819 */ /* 0x000fe40000011600 */
[----:B------:R-:W-:Y:S02]  /*fc90*/  PRMT R106, R111, 0x7610, R106 ;  /* 0x000076106f6a7816 */ /* 0x000fe4000000006a */
[----:B------:R-:W-:-:S03]  /*fca0*/  LOP3.LUT R0, R0, 0xffff, RZ, 0xc0, !PT ;  /* 0x0000ffff00007812 */ /* 0x000fc600078ec0ff */
[----:B------:R-:W-:-:S05]  /*fcb0*/  @!P3 HADD2 R93, -R111.H0_H0, -RZ.H0_H0 ;  /* 0xa00000ff6f5db230 */ /* 0x000fca0000000900 */
[----:B------:R-:W-:Y:S02]  /*fcc0*/  @!P3 PRMT R106, R93, 0x5410, RZ ;  /* 0x000054105d6ab816 */ /* 0x000fe400000000ff */
[----:B------:R-:W-:Y:S02]  /*fcd0*/  ISETP.LE.U32.AND P3, PT, R0, UR12, PT ;  /* 0x0000000c00007c0c */ /* 0x000fe4000bf63070 */
[----:B------:R-:W-:Y:S02]  /*fce0*/  PRMT R0, R45, 0x7632, R0 ;  /* 0x000076322d007816 */ /* 0x000fe40000000000 */
[----:B------:R-:W-:Y:S02]  /*fcf0*/  PRMT R210, R111, 0x7632, R210 ;  /* 0x000076326fd27816 */ /* 0x000fe400000000d2 */
[----:B------:R-:W-:-:S07]  /*fd00*/  LOP3.LUT R0, R0, 0xff, RZ, 0xc0, !PT ;  /* 0x000000ff00007812 */ /* 0x000fce00078ec0ff */
[----:B------:R-:W-:-:S05]  /*fd10*/  @!P3 HADD2 R94, -R111.H1_H1, -RZ.H0_H0 ;  /* 0xa00000ff6f5eb230 */ /* 0x000fca0000000d00 */
[----:B------:R-:W-:Y:S02]  /*fd20*/  @!P3 PRMT R210, R94, 0x5410, RZ ;  /* 0x000054105ed2b816 */ /* 0x000fe400000000ff */
[----:B------:R-:W-:Y:S02]  /*fd30*/  ISETP.LE.U32.AND P3, PT, R0, UR12, PT ;  /* 0x0000000c00007c0c */ /* 0x000fe4000bf63070 */
[----:B------:R-:W-:Y:S02]  /*fd40*/  SHF.R.U32.HI R0, RZ, 0x18, R45 ;  /* 0x00000018ff007819 */ /* 0x000fe4000001162d */
[----:B------:R-:W-:Y:S01]  /*fd50*/  PRMT R41, R235, 0x7610, R41 ;  /* 0x00007610eb297816 */ /* 0x000fe20000000029 */
[----:B------:R-:W-:-:S08]  /*fd60*/  IMAD.MOV.U32 R74, RZ, RZ, R6 ;  /* 0x000000ffff4a7224 */ /* 0x000fd000078e0006 */
[----:B------:R-:W-:Y:S02]  /*fd70*/  @!P3 HADD2 R95, -R235.H0_H0, -RZ.H0_H0 ;  /* 0xa00000ffeb5fb230 */ /* 0x000fe40000000900 */
[----:B------:R-:W-:-:S03]  /*fd80*/  FADD.FTZ R6, R20, R4 ;  /* 0x0000000414067221 */ /* 0x000fc60000010000 */
[----:B------:R-:W-:Y:S02]  /*fd90*/  @!P3 PRMT R41, R95, 0x5410, RZ ;  /* 0x000054105f29b816 */ /* 0x000fe400000000ff */
[----:B------:R-:W-:Y:S01]  /*fda0*/  ISETP.LE.U32.AND P3, PT, R0, UR12, PT ;  /* 0x0000000c00007c0c */ /* 0x000fe2000bf63070 */
[----:B------:R-:W1:Y:S01]  /*fdb0*/  MUFU.EX2 R4, R88 ;  /* 0x0000005800047308 */ /* 0x000e620000000800 */
[----:B------:R-:W-:-:S07]  /*fdc0*/  IMAD.MOV.U32 R5, RZ, RZ, R46 ;  /* 0x000000ffff057224 */ /* 0x000fce00078e002e */
[----:B------:R-:W2:Y:S01]  /*fdd0*/  MUFU.EX2 R3, R19 ;  /* 0x0000001300037308 */ /* 0x000ea20000000800 */
[----:B------:R-:W-:-:S03]  /*fde0*/  LOP3.LUT R5, R5, 0xff, RZ, 0xc0, !PT ;  /* 0x000000ff05057812 */ /* 0x000fc600078ec0ff */
[----:B------:R-:W-:-:S04]  /*fdf0*/  @!P3 HADD2 R108, -R235.H1_H1, -RZ.H0_H0 ;  /* 0xa00000ffeb6cb230 */ /* 0x000fc80000000d00 */
[----:B------:R-:W-:Y:S01]  /*fe00*/  MUFU.EX2 R2, R16 ;  /* 0x0000001000027308 */ /* 0x000fe20000000800 */
[----:B------:R-:W-:-:S07]  /*fe10*/  PRMT R40, R235, 0x7632, R40 ;  /* 0x00007632eb287816 */ /* 0x000fce0000000028 */
[----:B------:R-:W3:Y:S01]  /*fe20*/  MUFU.EX2 R0, R12 ;  /* 0x0000000c00007308 */ /* 0x000ee20000000800 */
[----:B------:R-:W-:Y:S02]  /*fe30*/  @!P3 PRMT R40, R108, 0x5410, RZ ;  /* 0x000054106c28b816 */ /* 0x000fe400000000ff */
[----:B------:R-:W-:Y:S01]  /*fe40*/  ISETP.LE.U32.AND P3, PT, R5, UR12, PT ;  /* 0x0000000c05007c0c */ /* 0x000fe2000bf63070 */
[----:B-1----:R-:W-:Y:S01]  /*fe50*/  FADD.FTZ R5, R4, R9 ;  /* 0x0000000904057221 */ /* 0x002fe20000010000 */
[----:B------:R-:W-:Y:S01]  /*fe60*/  @!P4 HADD2 R110, -R175.H0_H0, -RZ.H0_H0 ;  /* 0xa00000ffaf6ec230 */ /* 0x000fe20000000900 */
[C---:B--2---:R-:W-:Y:S02]  /*fe70*/  F2FP.F16.F32.PACK_AB R4, R3.reuse, R4 ;  /* 0x000000040304723e */ /* 0x044fe400000000ff */
[----:B------:R-:W-:Y:S02]  /*fe80*/  FADD.FTZ R3, R3, R5 ;  /* 0x0000000503037221 */ /* 0x000fe40000010000 */
[----:B------:R-:W-:-:S03]  /*fe90*/  @!P4 PRMT R175, R110, 0x5410, RZ ;  /* 0x000054106eafc816 */ /* 0x000fc600000000ff */
[----:B------:R1:W-:Y:S01]  /*fea0*/  STL [R1+0x140], R3 ;  /* 0x0001400301007387 */ /* 0x0003e20000100800 */
[----:B---3--:R-:W-:-:S05]  /*feb0*/  F2FP.F16.F32.PACK_AB R110, R0, R2 ;  /* 0x00000002006e723e */ /* 0x008fca00000000ff */
[----:B------:R-:W-:Y:S01]  /*fec0*/  @!P3 HADD2 R112, -R110.H0_H0, -RZ.H0_H0 ;  /* 0xa00000ff6e70b230 */ /* 0x000fe20000000900 */
[----:B------:R-:W-:-:S04]  /*fed0*/  PRMT R251, R110, 0x7610, R251 ;  /* 0x000076106efb7816 */ /* 0x000fc800000000fb */
[----:B------:R-:W-:Y:S01]  /*fee0*/  @!P3 PRMT R251, R112, 0x5410, RZ ;  /* 0x0000541070fbb816 */ /* 0x000fe200000000ff */
[----:B-1----:R-:W-:Y:S01]  /*fef0*/  FADD.FTZ R3, R2, R7 ;  /* 0x0000000702037221 */ /* 0x002fe20000010000 */
[----:B------:R-:W-:-:S04]  /*ff00*/  PRMT R2, R52, 0x7771, RZ ;  /* 0x0000777134027816 */ /* 0x000fc800000000ff */
[----:B------:R-:W-:Y:S02]  /*ff10*/  ISETP.GT.U32.AND P4, PT, R2, UR12, PT ;  /* 0x0000000c02007c0c */ /* 0x000fe4000bf84070 */
[----:B------:R-:W-:-:S04]  /*ff20*/  PRMT R2, R46, 0x7771, RZ ;  /* 0x000077712e027816 */ /* 0x000fc800000000ff */
[----:B------:R-:W-:Y:S02]  /*ff30*/  ISETP.GT.U32.AND P3, PT, R2, UR12, PT ;  /* 0x0000000c02007c0c */ /* 0x000fe4000bf64070 */
[----:B------:R-:W-:Y:S02]  /*ff40*/  PRMT R2, R46, 0x7772, RZ ;  /* 0x000077722e027816 */ /* 0x000fe400000000ff */
[----:B------:R-:W-:-:S09]  /*ff50*/  PRMT R250, R110, 0x7632, R250 ;  /* 0x000076326efa7816 */ /* 0x000fd200000000fa */
[----:B------:R-:W-:-:S05]  /*ff60*/  @P3 HADD2 R113, -R110.H1_H1, -RZ.H0_H0 ;  /* 0xa00000ff6e713230 */ /* 0x000fca0000000d00 */
[----:B------:R-:W-:Y:S02]  /*ff70*/  @P3 PRMT R250, R113, 0x5410, RZ ;  /* 0x0000541071fa3816 */ /* 0x000fe400000000ff */
[----:B------:R-:W-:Y:S01]  /*ff80*/  ISETP.GT.U32.AND P3, PT, R2, UR12, PT ;  /* 0x0000000c02007c0c */ /* 0x000fe2000bf64070 */
[----:B------:R-:W-:Y:S01]  /*ff90*/  FADD.FTZ R2, R21, R6 ;  /* 0x0000000615027221 */ /* 0x000fe20000010000 */
[----:B------:R-:W-:Y:S01]  /*ffa0*/  FADD.FTZ R0, R0, R3 ;  /* 0x0000000300007221 */ /* 0x000fe20000010000 */
[----:B------:R-:W1:Y:S03]  /*ffb0*/  LDC R6, c[0x0][0x448] ;  /* 0x00011200ff067b82 */ /* 0x000e660000000800 */
[----:B------:R-:W-:Y:S01]  /*ffc0*/  STL [R1+0x144], R2 ;  /* 0x0001440201007387 */ /* 0x000fe20000100800 */
[----:B------:R-:W-:-:S03]  /*ffd0*/  PRMT R249, R237, 0x7610, R249 ;  /* 0x00007610edf97816 */ /* 0x000fc600000000f9 */
[----:B------:R2:W-:Y:S03]  /*ffe0*/  STL [R1+0x14c], R0 ;  /* 0x00014c0001007387 */ /* 0x0005e60000100800 */
[----:B------:R-:W-:-:S05]  /*fff0*/  @P3 HADD2 R114, -R237.H0_H0, -RZ.H0_H0 ;  /* 0xa00000ffed723230 */ /* 0x000fca0000000900 */
[----:B------:R-:W-:Y:S01]  /*10000*/  @P3 PRMT R249, R114, 0x5410, RZ ;  /* 0x0000541072f93816 */ /* 0x000fe200000000ff */
[----:B------:R-:W-:Y:S01]  /*10010*/  IMAD.MOV.U32 R12, RZ, RZ, R73 ;  /* 0x000000ffff0c7224 */ /* 0x000fe200078e0049 */
[----:B--2---:R-:W-:-:S04]  /*10020*/  PRMT R0, R46, 0x7773, RZ ;  /* 0x000077732e007816 */ /* 0x004fc800000000ff */
[----:B------:R-:W-:Y:S02]  /*10030*/  ISETP.GT.U32.AND P3, PT, R0, UR12, PT ;  /* 0x0000000c00007c0c */ /* 0x000fe4000bf64070 */
[----:B------:R-:W-:Y:S01]  /*10040*/  PRMT R0, R15, 0x7632, R0 ;  /* 0x000076320f007816 */ /* 0x000fe20000000000 */
[----:B------:R-:W-:Y:S02]  /*10050*/  IMAD.MOV.U32 R73, RZ, RZ, R127 ;  /* 0x000000ffff497224 */ /* 0x000fe400078e007f */
[----:B------:R-:W-:Y:S01]  /*10060*/  IMAD.MOV.U32 R127, RZ, RZ, R29 ;  /* 0x000000ffff7f7224 */ /* 0x000fe200078e001d */
[----:B------:R-:W-:Y:S02]  /*10070*/  LOP3.LUT R0, R0, 0xff, RZ, 0xc0, !PT ;  /* 0x000000ff00007812 */ /* 0x000fe400078ec0ff */
[----:B------:R-:W-:-:S05]  /*10080*/  PRMT R248, R237, 0x7632, R248 ;  /* 0x00007632edf87816 */ /* 0x000fca00000000f8 */
[----:B------:R-:W-:Y:S02]  /*10090*/  @P3 HADD2 R120, -R237.H1_H1, -RZ.H0_H0 ;  /* 0xa00000ffed783230 */ /* 0x000fe40000000d00 */
[----:B------:R-:W-:Y:S02]  /*100a0*/  IMAD.MOV.U32 R88, RZ, RZ, R127 ;  /* 0x000000ffff587224 */ /* 0x000fe400078e007f */
[----:B------:R-:W-:Y:S01]  /*100b0*/  IMAD.MOV.U32 R127, RZ, RZ, R131 ;  /* 0x000000ffff7f7224 */ /* 0x000fe200078e0083 */
[----:B------:R-:W-:Y:S01]  /*100c0*/  @P3 PRMT R248, R120, 0x5410, RZ ;  /* 0x0000541078f83816 */ /* 0x000fe200000000ff */
[----:B-1----:R-:W-:Y:S01]  /*100d0*/  IMAD.WIDE R2, R6, -0x70, R74 ;  /* 0xffffff9006027825 */ /* 0x002fe200078e024a */
[----:B------:R-:W-:-:S03]  /*100e0*/  ISETP.LE.U32.AND P3, PT, R0, UR12, PT ;  /* 0x0000000c00007c0c */ /* 0x000fc6000bf63070 */
[----:B------:R-:W-:Y:S02]  /*100f0*/  IMAD.MOV.U32 R131, RZ, RZ, R34 ;  /* 0x000000ffff837224 */ /* 0x000fe400078e0022 */
[----:B------:R-:W-:Y:S01]  /*10100*/  IMAD.SHL.U32 R34, R6, 0x8, RZ ;  /* 0x0000000806227824 */ /* 0x000fe200078e00ff */
[C---:B------:R-:W-:Y:S01]  /*10110*/  PRMT R174, R4.reuse, 0x7632, R174 ;  /* 0x0000763204ae7816 */ /* 0x040fe200000000ae */
[----:B------:R-:W-:Y:S01]  /*10120*/  IMAD.MOV.U32 R74, RZ, RZ, R128 ;  /* 0x000000ffff4a7224 */ /* 0x000fe200078e0080 */
[----:B------:R-:W-:Y:S01]  /*10130*/  PRMT R173, R4, 0x7610, R173 ;  /* 0x0000761004ad7816 */ /* 0x000fe200000000ad */
[----:B------:R-:W-:Y:S02]  /*10140*/  IMAD.MOV.U32 R128, RZ, RZ, R54 ;  /* 0x000000ffff807224 */ /* 0x000fe400078e0036 */
[----:B------:R-:W-:Y:S02]  /*10150*/  IMAD.MOV.U32 R75, RZ, RZ, R55 ;  /* 0x000000ffff4b7224 */ /* 0x000fe400078e0037 */
[----:B------:R-:W-:-:S04]  /*10160*/  IMAD.WIDE R4, R34, 0x2, R32 ;  /* 0x0000000222047825 */ /* 0x000fc800078e0220 */
[C---:B------:R-:W-:Y:S01]  /*10170*/  IMAD.WIDE R54, R6.reuse, 0x70, R2 ;  /* 0x0000007006367825 */ /* 0x040fe200078e0202 */
[C---:B------:R-:W-:Y:S02]  /*10180*/  PRMT R2, R37.reuse, 0x7610, R2 ;  /* 0x0000761025027816 */ /* 0x040fe40000000002 */
[----:B------:R-:W-:Y:S01]  /*10190*/  PRMT R0, R37, 0x7632, R0 ;  /* 0x0000763225007816 */ /* 0x000fe20000000000 */
[----:B------:R-:W-:-:S04]  /*101a0*/  IMAD.WIDE R4, R6, 0x70, R4 ;  /* 0x0000007006047825 */ /* 0x000fc800078e0204 */
[----:B------:R-:W-:Y:S02]  /*101b0*/  @!P3 HADD2 R122, -R2.H0_H0, -RZ.H0_H0 ;  /* 0xa00000ff027ab230 */ /* 0x000fe40000000900 */
[----:B------:R-:W-:Y:S02]  /*101c0*/  IMAD.MOV.U32 R16, RZ, RZ, R12 ;  /* 0x000000ffff107224 */ /* 0x000fe400078e000c */
[----:B------:R-:W-:Y:S02]  /*101d0*/  IMAD.MOV.U32 R19, RZ, RZ, R73 ;  /* 0x000000ffff137224 */ /* 0x000fe400078e0049 */
[----:B------:R-:W-:Y:S02]  /*101e0*/  IMAD.MOV.U32 R73, RZ, RZ, R130 ;  /* 0x000000ffff497224 */ /* 0x000fe400078e0082 */
[----:B------:R-:W-:Y:S02]  /*101f0*/  IMAD.MOV.U32 R12, RZ, RZ, R129 ;  /* 0x000000ffff0c7224 */ /* 0x000fe400078e0081 */
[----:B------:R-:W-:-:S02]  /*10200*/  IMAD.MOV.U32 R129, RZ, RZ, R51 ;  /* 0x000000ffff817224 */ /* 0x000fc400078e0033 */
[----:B------:R-:W-:Y:S01]  /*10210*/  IMAD.MOV.U32 R130, RZ, RZ, R50 ;  /* 0x000000ffff827224 */ /* 0x000fe200078e0032 */
[----:B------:R-:W-:Y:S01]  /*10220*/  PRMT R18, R2, 0x5410, R0 ;  /* 0x0000541002127816 */ /* 0x000fe20000000000 */
[----:B------:R-:W-:Y:S01]  /*10230*/  IMAD.WIDE R50, R6, -0x70, R54 ;  /* 0xffffff9006327825 */ /* 0x000fe200078e0236 */
[----:B------:R-:W-:-:S03]  /*10240*/  @!P3 PRMT R2, R122, 0x5410, RZ ;  /* 0x000054107a02b816 */ /* 0x000fc600000000ff */
[----:B------:R-:W-:Y:S02]  /*10250*/  IMAD.MOV.U32 R91, RZ, RZ, R35 ;  /* 0x000000ffff5b7224 */ /* 0x000fe400078e0023 */
[----:B------:R-:W-:Y:S01]  /*10260*/  IMAD.WIDE R34, R34, 0x2, R4 ;  /* 0x0000000222227825 */ /* 0x000fe200078e0204 */
[----:B------:R-:W-:Y:S04]  /*10270*/  STG.E.U16 desc[UR28][R32.64+-0x80], R172 ;  /* 0xffff80ac20007986 */ /* 0x000fe8000c10151c */
[----:B------:R-:W-:Y:S04]  /*10280*/  STG.E.U16 desc[UR28][R32.64+-0x7e], R107 ;  /* 0xffff826b20007986 */ /* 0x000fe8000c10151c */
[----:B------:R-:W-:Y:S04]  /*10290*/  STG.E.U16 desc[UR28][R50.64+-0x80], R65 ;  /* 0xffff804132007986 */ /* 0x000fe8000c10151c */
[----:B------:R-:W-:Y:S04]  /*102a0*/  STG.E.U16 desc[UR28][R50.64+-0x7e], R64 ;  /* 0xffff824032007986 */ /* 0x000fe8000c10151c */
[----:B------:R-:W-:Y:S04]  /*102b0*/  STG.E.U16 desc[UR28][R54.64+-0x80], R22 ;  /* 0xffff801636007986 */ /* 0x000fe8000c10151c */
[----:B------:R-:W-:Y:S04]  /*102c0*/  STG.E.U16 desc[UR28][R54.64+-0x7e], R23 ;  /* 0xffff821736007986 */ /* 0x000fe8000c10151c */
[----:B------:R1:W-:Y:S02]  /*102d0*/  STG.E.U16 desc[UR28][R34.64+-0x80], R2 ;  /* 0xffff800222007986 */ /* 0x0003e4000c10151c */
[----:B-1----:R-:W-:-:S04]  /*102e0*/  SHF.R.U32.HI R2, RZ, 0x18, R15 ;  /* 0x00000018ff027819 */ /* 0x002fc8000001160f */
[----:B------:R-:W-:Y:S02]  /*102f0*/  ISETP.LE.U32.AND P3, PT, R2, UR12, PT ;  /* 0x0000000c02007c0c */ /* 0x000fe4000bf63070 */
[----:B------:R-:W-:-:S11]  /*10300*/  PRMT R2, R200, 0x7773, RZ ;  /* 0x00007773c8027816 */ /* 0x000fd600000000ff */
[----:B------:R-:W-:-:S05]  /*10310*/  @!P3 HADD2 R123, -R0.H0_H0, -RZ.H0_H0 ;  /* 0xa00000ff007bb230 */ /* 0x000fca0000000900 */
[----:B------:R-:W-:-:S05]  /*10320*/  @!P3 PRMT R0, R123, 0x5410, RZ ;  /* 0x000054107b00b816 */ /* 0x000fca00000000ff */
[----:B------:R1:W-:Y:S01]  /*10330*/  STG.E.U16 desc[UR28][R34.64+-0x7e], R0 ;  /* 0xffff820022007986 */ /* 0x0003e2000c10151c */
[----:B------:R-:W-:Y:S01]  /*10340*/  IMAD.MOV.U32 R3, RZ, RZ, R200 ;  /* 0x000000ffff037224 */ /* 0x000fe200078e00c8 */
[----:B------:R-:W-:-:S04]  /*10350*/  PRMT R4, R200, 0x7771, RZ ;  /* 0x00007771c8047816 */ /* 0x000fc800000000ff */
[----:B------:R-:W-:-:S04]  /*10360*/  LOP3.LUT R3, R3, 0xff, RZ, 0xc0, !PT ;  /* 0x000000ff03037812 */ /* 0x000fc800078ec0ff */
[----:B------:R-:W-:Y:S02]  /*10370*/  PRMT R10, R3, 0x5410, R4 ;  /* 0x00005410030a7816 */ /* 0x000fe40000000004 */
[----:B------:R-:W2:Y:S01]  /*10380*/  LDC R3, c[0x0][0x4f8] ;  /* 0x00013e00ff037b82 */ /* 0x000ea20000000800 */
[----:B-1----:R-:W-:-:S04]  /*10390*/  PRMT R0, R200, 0x7772, RZ ;  /* 0x00007772c8007816 */ /* 0x002fc800000000ff */
[----:B------:R-:W-:Y:S02]  /*103a0*/  PRMT R11, R0, 0x5410, R2 ;  /* 0x00005410000b7816 */ /* 0x000fe40000000002 */
[C---:B------:R-:W-:Y:S02]  /*103b0*/  PRMT R2, R14.reuse, 0x7773, RZ ;  /* 0x000077730e027816 */ /* 0x040fe400000000ff */
[----:B------:R-:W-:-:S04]  /*103c0*/  PRMT R0, R14, 0x7772, RZ ;  /* 0x000077720e007816 */ /* 0x000fc800000000ff */
[----:B------:R-:W-:Y:S02]  /*103d0*/  PRMT R172, R0, 0x5410, R2 ;  /* 0x0000541000ac7816 */ /* 0x000fe40000000002 */
[C---:B------:R-:W-:Y:S02]  /*103e0*/  LOP3.LUT R0, R13.reuse, 0xffff, RZ, 0xc0, !PT ;  /* 0x0000ffff0d007812 */ /* 0x040fe400078ec0ff */
[----:B------:R-:W-:Y:S02]  /*103f0*/  LOP3.LUT R2, R13, 0xff, RZ, 0xc0, !PT ;  /* 0x000000ff0d027812 */ /* 0x000fe400078ec0ff */
[----:B------:R-:W-:-:S04]  /*10400*/  SHF.R.U32.HI R0, RZ, 0x8, R0 ;  /* 0x00000008ff007819 */ /* 0x000fc80000011600 */
[--C-:B------:R-:W-:Y:S02]  /*10410*/  PRMT R7, R2, 0x5410, R0.reuse ;  /* 0x0000541002077816 */ /* 0x100fe40000000000 */
[----:B------:R-:W-:Y:S02]  /*10420*/  PRMT R0, R13, 0x7632, R0 ;  /* 0x000076320d007816 */ /* 0x000fe40000000000 */
[----:B------:R-:W-:Y:S02]  /*10430*/  SHF.R.U32.HI R2, RZ, 0x18, R13 ;  /* 0x00000018ff027819 */ /* 0x000fe4000001160d */
[----:B------:R-:W-:-:S04]  /*10440*/  LOP3.LUT R0, R0, 0xff, RZ, 0xc0, !PT ;  /* 0x000000ff00007812 */ /* 0x000fc800078ec0ff */
[----:B------:R-:W-:Y:S02]  /*10450*/  PRMT R6, R0, 0x5410, R2 ;  /* 0x0000541000067816 */ /* 0x000fe40000000002 */
[C---:B------:R-:W-:Y:S02]  /*10460*/  PRMT R2, R44.reuse, 0x7773, RZ ;  /* 0x000077732c027816 */ /* 0x040fe400000000ff */
[----:B------:R-:W-:-:S04]  /*10470*/  PRMT R0, R44, 0x7772, RZ ;  /* 0x000077722c007816 */ /* 0x000fc800000000ff */
[----:B------:R-:W-:Y:S02]  /*10480*/  PRMT R4, R0, 0x5410, R2 ;  /* 0x0000541000047816 */ /* 0x000fe40000000002 */
[C---:B------:R-:W-:Y:S02]  /*10490*/  LOP3.LUT R0, R15.reuse, 0xffff, RZ, 0xc0, !PT ;  /* 0x0000ffff0f007812 */ /* 0x040fe400078ec0ff */
[----:B------:R-:W-:Y:S02]  /*104a0*/  LOP3.LUT R2, R15, 0xff, RZ, 0xc0, !PT ;  /* 0x000000ff0f027812 */ /* 0x000fe400078ec0ff */
[----:B------:R-:W-:Y:S01]  /*104b0*/  SHF.R.U32.HI R0, RZ, 0x8, R0 ;  /* 0x00000008ff007819 */ /* 0x000fe20000011600 */
[----:B------:R-:W-:Y:S02]  /*104c0*/  IMAD.MOV.U32 R89, RZ, RZ, R19 ;  /* 0x000000ffff597224 */ /* 0x000fe400078e0013 */
[----:B------:R-:W-:Y:S01]  /*104d0*/  IMAD.MOV.U32 R19, RZ, RZ, R17 ;  /* 0x000000ffff137224 */ /* 0x000fe200078e0011 */
[----:B------:R-:W-:-:S02]  /*104e0*/  PRMT R17, R2, 0x5410, R0 ;  /* 0x0000541002117816 */ /* 0x000fc40000000000 */
[----:B--2---:R-:W-:Y:S02]  /*104f0*/  LOP3.LUT R0, R3, 0xff, RZ, 0xc0, !PT ;  /* 0x000000ff03007812 */ /* 0x004fe400078ec0ff */
[----:B------:R-:W-:Y:S02]  /*10500*/  PRMT R2, R15, 0x7632, R2 ;  /* 0x000076320f027816 */ /* 0x000fe40000000002 */
[----:B------:R-:W-:Y:S01]  /*10510*/  SHF.R.U32.HI R3, RZ, 0x18, R15 ;  /* 0x00000018ff037819 */ /* 0x000fe2000001160f */
[----:B------:R-:W-:Y:S01]  /*10520*/  IMAD R0, R0, 0x10000, R0 ;  /* 0x0001000000007824 */ /* 0x000fe200078e0200 */
[----:B------:R-:W-:Y:S02]  /*10530*/  LOP3.LUT R2, R2, 0xff, RZ, 0xc0, !PT ;  /* 0x000000ff02027812 */ /* 0x000fe400078ec0ff */
[----:B------:R-:W-:Y:S01]  /*10540*/  LOP3.LUT R4, R4, 0xff00ff, RZ, 0xc0, !PT ;  /* 0x00ff00ff04047812 */ /* 0x000fe200078ec0ff */
[----:B------:R-:W-:Y:S01]  /*10550*/  IMAD.MOV.U32 R90, RZ, RZ, R16 ;  /* 0x000000ffff5a7224 */ /* 0x000fe200078e0010 */
[----:B------:R-:W-:-:S02]  /*10560*/  PRMT R16, R2, 0x5410, R3 ;  /* 0x0000541002107816 */ /* 0x000fc40000000003 */
[--C-:B------:R-:W-:Y:S01]  /*10570*/  HSET2.LE.AND R3, R7, R0.reuse, PT ;  /* 0x0000000007037233 */ /* 0x100fe20003803000 */
[----:B------:R-:W-:Y:S01]  /*10580*/  IMAD.MOV.U32 R7, RZ, RZ, R31 ;  /* 0x000000ffff077224 */ /* 0x000fe200078e001f */
[----:B------:R-:W-:-:S05]  /*10590*/  HSET2.LE.AND R2, R4, R0, PT ;  /* 0x0000000004027233 */ /* 0x000fca0003803000 */
[----:B------:R-:W-:Y:S02]  /*105a0*/  LOP3.LUT R7, R7, R2, RZ, 0xc0, !PT ;  /* 0x0000000207077212 */ /* 0x000fe400078ec0ff */
[----:B------:R-:W-:-:S05]  /*105b0*/  HSET2.LE.AND R2, R10, R0, PT ;  /* 0x000000000a027233 */ /* 0x000fca0003803000 */
[----:B------:R-:W-:Y:S02]  /*105c0*/  LOP3.LUT R10, R91, R2, RZ, 0xc0, !PT ;  /* 0x000000025b0a7212 */ /* 0x000fe400078ec0ff */
[----:B------:R-:W1:Y:S01]  /*105d0*/  S2R R91, SR_TID.X ;  /* 0x00000000005b7919 */ /* 0x000e620000002100 */
[----:B------:R-:W-:Y:S01]  /*105e0*/  IMAD.MOV.U32 R5, RZ, RZ, R44 ;  /* 0x000000ffff057224 */ /* 0x000fe200078e002c */
[----:B------:R-:W-:Y:S01]  /*105f0*/  PRMT R8, R44, 0x7771, RZ ;  /* 0x000077712c087816 */ /* 0x000fe200000000ff */
[----:B------:R-:W-:-:S03]  /*10600*/  IMAD.MOV.U32 R93, RZ, RZ, R27 ;  /* 0x000000ffff5d7224 */ /* 0x000fc600078e001b */
[----:B------:R-:W-:Y:S01]  /*10610*/  LOP3.LUT R5, R5, 0xff, RZ, 0xc0, !PT ;  /* 0x000000ff05057812 */ /* 0x000fe200078ec0ff */
[----:B------:R-:W-:Y:S01]  /*10620*/  IMAD.MOV.U32 R92, RZ, RZ, R28 ;  /* 0x000000ffff5c7224 */ /* 0x000fe200078e001c */
[----:B------:R-:W-:Y:S02]  /*10630*/  HSET2.LE.AND R4, R6, R0, PT ;  /* 0x0000000006047233 */ /* 0x000fe40003803000 */
[----:B------:R-:W-:Y:S02]  /*10640*/  PRMT R5, R5, 0x5410, R8 ;  /* 0x0000541005057816 */ /* 0x000fe40000000008 */
[----:B------:R-:W-:Y:S02]  /*10650*/  LOP3.LUT R8, R93, R3, RZ, 0xc0, !PT ;  /* 0x000000035d087212 */ /* 0x000fe400078ec0ff */
[----:B------:R-:W-:Y:S01]  /*10660*/  LOP3.LUT R3, R11, 0xff00ff, RZ, 0xc0, !PT ;  /* 0x00ff00ff0b037812 */ /* 0x000fe200078ec0ff */
[----:B------:R-:W-:Y:S01]  /*10670*/  ULEA UR5, UR26, UR4, 0x18 ;  /* 0x000000041a057291 */ /* 0x000fe2000f8ec0ff */
[----:B------:R-:W-:-:S03]  /*10680*/  LOP3.LUT R9, R92, R4, RZ, 0xc0, !PT ;  /* 0x000000045c097212 */ /* 0x000fc600078ec0ff */
[----:B------:R-:W-:Y:S01]  /*10690*/  HSET2.LE.AND R2, R3, R0, PT ;  /* 0x0000000003027233 */ /* 0x000fe20003803000 */
[----:B-1----:R-:W-:-:S04]  /*106a0*/  IMAD.SHL.U32 R91, R91, 0x20, RZ ;  /* 0x000000205b5b7824 */ /* 0x002fc800078e00ff */
[----:B------:R-:W-:Y:S02]  /*106b0*/  LOP3.LUT R11, R89, R2, RZ, 0xc0, !PT ;  /* 0x00000002590b7212 */ /* 0x000fe400078ec0ff */
[----:B------:R-:W-:Y:S01]  /*106c0*/  LOP3.LUT R4, R90, 0x120, R91, 0xf8, !PT ;  /* 0x000001205a047812 */ /* 0x000fe200078ef85b */
[----:B------:R-:W-:-:S03]  /*106d0*/  IMAD.MOV.U32 R89, RZ, RZ, R88 ;  /* 0x000000ffff597224 */ /* 0x000fc600078e0058 */
[----:B------:R-:W-:Y:S01]  /*106e0*/  LEA R108, R4, UR5, 0x1 ;  /* 0x00000005046c7c11 */ /* 0x000fe2000f8e08ff */
[----:B------:R-:W-:Y:S01]  /*106f0*/  IMAD.MOV.U32 R88, RZ, RZ, R75 ;  /* 0x000000ffff587224 */ /* 0x000fe200078e004b */
[----:B------:R-:W-:Y:S01]  /*10700*/  PRMT R28, R14, 0x7771, RZ ;  /* 0x000077710e1c7816 */ /* 0x000fe200000000ff */
[----:B------:R-:W-:Y:S02]  /*10710*/  IMAD.MOV.U32 R75, RZ, RZ, R74 ;  /* 0x000000ffff4b7224 */ /* 0x000fe400078e004a */
[----:B------:R-:W-:Y:S02]  /*10720*/  IMAD.MOV.U32 R27, RZ, RZ, R14 ;  /* 0x000000ffff1b7224 */ /* 0x000fe400078e000e */
[----:B------:R-:W-:Y:S02]  /*10730*/  IMAD.MOV.U32 R74, RZ, RZ, R12 ;  /* 0x000000ffff4a7224 */ /* 0x000fe400078e000c */
[----:B------:R-:W1:Y:S01]  /*10740*/  LDSM.16.MT88.4 R12, [R108+0x9000] ;  /* 0x009000006c0c783b */ /* 0x000e620000004200 */
[----:B------:R-:W-:-:S02]  /*10750*/  HSET2.LE.AND R2, R17, R0, PT ;  /* 0x0000000011027233 */ /* 0x000fc40003803000 */
[--C-:B------:R-:W-:Y:S02]  /*10760*/  HSET2.LE.AND R3, R16, R0.reuse, PT ;  /* 0x0000000010037233 */ /* 0x100fe40003803000 */
[----:B------:R-:W-:Y:S01]  /*10770*/  HSET2.LE.AND R6, R5, R0, PT ;  /* 0x0000000005067233 */ /* 0x000fe20003803000 */
[----:B------:R2:W-:Y:S02]  /*10780*/  STL [R1+0xd0], R4 ;  /* 0x0000d00401007387 */ /* 0x0005e40000100800 */
[----:B------:R-:W-:Y:S02]  /*10790*/  LOP3.LUT R5, R18, R3, RZ, 0xc0, !PT ;  /* 0x0000000312057212 */ /* 0x000fe400078ec0ff */
[----:B------:R-:W-:Y:S01]  /*107a0*/  LOP3.LUT R6, R39, R6, RZ, 0xc0, !PT ;  /* 0x0000000627067212 */ /* 0x000fe200078ec0ff */
[----:B------:R-:W-:-:S05]  /*107b0*/  IMAD.IADD R44, R19, 0x1, R108 ;  /* 0x00000001132c7824 */ /* 0x000fca00078e026c */
[----:B------:R-:W3:Y:S01]  /*107c0*/  LDSM.16.MT88.4 R16, [R44+0x9000] ;  /* 0x009000002c10783b */ /* 0x000ee20000004200 */
[----:B------:R-:W-:Y:S02]  /*107d0*/  @P4 HADD2 R115, -R174.H0_H0, -RZ.H0_H0 ;  /* 0xa00000ffae734230 */ /* 0x000fe40000000900 */
[----:B------:R-:W-:Y:S01]  /*107e0*/  IMAD.MOV.U32 R29, RZ, RZ, R58 ;  /* 0x000000ffff1d7224 */ /* 0x000fe200078e003a */
[----:B--2---:R-:W-:Y:S01]  /*107f0*/  LOP3.LUT R4, R202, R2, RZ, 0xc0, !PT ;  /* 0x00000002ca047212 */ /* 0x004fe200078ec0ff */
[----:B------:R-:W-:Y:S01]  /*10800*/  @!P5 HADD2 R121, -R173.H0_H0, -RZ.H0_H0 ;  /* 0xa00000ffad79d230 */ /* 0x000fe20000000900 */
[----:B------:R-:W-:Y:S01]  /*10810*/  STG.E.U16 desc[UR28][R32.64+-0x70], R56 ;  /* 0xffff903820007986 */ /* 0x000fe2000c10151c */
[----:B------:R-:W-:-:S03]  /*10820*/  IMAD.MOV.U32 R31, RZ, RZ, R131 ;  /* 0x000000ffff1f7224 */ /* 0x000fc600078e0083 */
[----:B------:R-:W-:Y:S01]  /*10830*/  STG.E.U16 desc[UR28][R32.64+-0x6e], R38 ;  /* 0xffff922620007986 */ /* 0x000fe2000c10151c */
[----:B-1----:R-:W-:Y:S03]  /*10840*/  HMMA.16816.F32 R92, R4, R14, R132 ;  /* 0x0000000e045c723c */ /* 0x002fe60000001884 */
[----:B------:R-:W-:Y:S05]  /*10850*/  LDSM.16.MT88.4 R20, [R44+0xa000] ;  /* 0x00a000002c14783b */ /* 0x000fea0000004200 */
[-C--:B------:R-:W-:Y:S08]  /*10860*/  HMMA.16816.F32 R188, R8, R12.reuse, R188 ;  /* 0x0000000c08bc723c */ /* 0x080ff000000018bc */
[----:B------:R-:W-:Y:S08]  /*10870*/  HMMA.16816.F32 R96, R4, R12, R96 ;  /* 0x0000000c0460723c */ /* 0x000ff00000001860 */
[----:B------:R-:W-:Y:S01]  /*10880*/  HMMA.16816.F32 R132, R8, R14, R164 ;  /* 0x0000000e0884723c */ /* 0x000fe200000018a4 */
[----:B------:R-:W1:Y:S01]  /*10890*/  LDSM.16.MT88.4 R12, [R108+0xa000] ;  /* 0x00a000006c0c783b */ /* 0x000e620000004200 */
[----:B------:R-:W-:-:S02]  /*108a0*/  IMAD.MOV.U32 R58, RZ, RZ, R66 ;  /* 0x000000ffff3a7224 */ /* 0x000fc400078e0042 */
[----:B------:R-:W-:Y:S01]  /*108b0*/  IMAD.MOV.U32 R66, RZ, RZ, R105 ;  /* 0x000000ffff427224 */ /* 0x000fe200078e0069 */
[----:B------:R-:W-:Y:S01]  /*108c0*/  PRMT R105, R173, 0x5410, R174 ;  /* 0x00005410ad697816 */ /* 0x000fe200000000ae */
[----:B------:R2:W-:Y:S01]  /*108d0*/  STG.E.U16 desc[UR28][R50.64+-0x70], R30 ;  /* 0xffff901e32007986 */ /* 0x0005e2000c10151c */
[----:B------:R-:W-:Y:S01]  /*108e0*/  @P4 PRMT R174, R115, 0x5410, RZ ;  /* 0x0000541073ae4816 */ /* 0x000fe200000000ff */
[----:B------:R-:W-:Y:S01]  /*108f0*/  IMAD.MOV.U32 R166, RZ, RZ, R130 ;  /* 0x000000ffffa67224 */ /* 0x000fe200078e0082 */
[----:B---3--:R-:W-:Y:S01]  /*10900*/  HMMA.16816.F32 R112, R8, R18, R156 ;  /* 0x000000120870723c */ /* 0x008fe2000000189c */
[----:B------:R-:W-:Y:S02]  /*10910*/  IMAD.MOV.U32 R165, RZ, RZ, R129 ;  /* 0x000000ffffa57224 */ /* 0x000fe400078e0081 */
[----:B------:R-:W-:Y:S01]  /*10920*/  IMAD.MOV.U32 R164, RZ, RZ, R128 ;  /* 0x000000ffffa47224 */ /* 0x000fe200078e0080 */
[----:B------:R-:W-:Y:S01]  /*10930*/  @!P5 PRMT R173, R121, 0x5410, RZ ;  /* 0x0000541079add816 */ /* 0x000fe200000000ff */
[----:B------:R-:W-:-:S02]  /*10940*/  IMAD.MOV.U32 R167, RZ, RZ, R89 ;  /* 0x000000ffffa77224 */ /* 0x000fc400078e0059 */
[----:B------:R-:W-:Y:S01]  /*10950*/  IMAD.MOV.U32 R159, RZ, RZ, R72 ;  /* 0x000000ffff9f7224 */ /* 0x000fe200078e0048 */
[----:B------:R-:W-:Y:S01]  /*10960*/  HMMA.16816.F32 R128, R8, R16, R160 ;  /* 0x000000100880723c */ /* 0x000fe200000018a0 */
        /* <DEDUP_REMOVED lines=8> */
[----:B--2---:R-:W-:Y:S02]  /*109f0*/  IMAD.MOV.U32 R30, RZ, RZ, R88 ;  /* 0x000000ffff1e7224 */ /* 0x004fe400078e0058 */
[----:B------:R-:W-:Y:S01]  /*10a00*/  HMMA.16816.F32 R88, R4, R16, R60 ;  /* 0x000000100458723c */ /* 0x000fe2000000183c */
[----:B------:R-:W2:Y:S07]  /*10a10*/  LDSM.16.MT88.4 R16, [R108+0xb000] ;  /* 0x00b000006c10783b */ /* 0x000eae0000004200 */
[-C--:B-1----:R-:W-:Y:S08]  /*10a20*/  HMMA.16816.F32 R124, R8, R12.reuse, R168 ;  /* 0x0000000c087c723c */ /* 0x082ff000000018a8 */
[C---:B------:R-:W-:Y:S08]  /*10a30*/  HMMA.16816.F32 R80, R4.reuse, R12, R80 ;  /* 0x0000000c0450723c */ /* 0x040ff00000001850 */
[-C--:B------:R-:W-:Y:S08]  /*10a40*/  HMMA.16816.F32 R72, R4, R14.reuse, R116 ;  /* 0x0000000e0448723c */ /* 0x080ff00000001874 */
[----:B------:R-:W-:Y:S01]  /*10a50*/  HMMA.16816.F32 R120, R8, R14, R148 ;  /* 0x0000000e0878723c */ /* 0x000fe20000001894 */
[----:B------:R-:W1:Y:S01]  /*10a60*/  LDSM.16.MT88.4 R12, [R44+0xb000] ;  /* 0x00b000002c0c783b */ /* 0x000e620000004200 */
[----:B------:R-:W-:-:S02]  /*10a70*/  IMAD.MOV.U32 R2, RZ, RZ, R24 ;  /* 0x000000ffff027224 */ /* 0x000fc400078e0018 */
[----:B------:R-:W-:Y:S02]  /*10a80*/  IMAD.MOV.U32 R168, RZ, RZ, R36 ;  /* 0x000000ffffa87224 */ /* 0x000fe400078e0024 */
[----:B------:R-:W-:Y:S02]  /*10a90*/  IMAD.MOV.U32 R107, RZ, RZ, R58 ;  /* 0x000000ffff6b7224 */ /* 0x000fe400078e003a */
[----:B------:R-:W-:Y:S01]  /*10aa0*/  HMMA.16816.F32 R148, R8, R20, R176 ;  /* 0x000000140894723c */ /* 0x000fe200000018b0 */
[----:B------:R-:W-:Y:S02]  /*10ab0*/  IMAD.MOV.U32 R171, RZ, RZ, R66 ;  /* 0x000000ffffab7224 */ /* 0x000fe400078e0042 */
[----:B------:R-:W-:Y:S02]  /*10ac0*/  IMAD.MOV.U32 R170, RZ, RZ, R67 ;  /* 0x000000ffffaa7224 */ /* 0x000fe400078e0043 */
[----:B------:R-:W-:Y:S02]  /*10ad0*/  IMAD.MOV.U32 R169, RZ, RZ, R59 ;  /* 0x000000ffffa97224 */ /* 0x000fe400078e003b */
[----:B------:R-:W-:Y:S01]  /*10ae0*/  IMAD.MOV.U32 R179, RZ, RZ, R57 ;  /* 0x000000ffffb37224 */ /* 0x000fe200078e0039 */
[----:B--2---:R-:W-:Y:S01]  /*10af0*/  HMMA.16816.F32 R36, R4, R18, R76 ;  /* 0x000000120424723c */ /* 0x004fe2000000184c */
[----:B------:R-:W-:Y:S01]  /*10b00*/  LOP3.LUT R2, R2, 0xff, RZ, 0xc0, !PT ;  /* 0x000000ff02027812 */ /* 0x000fe200078ec0ff */
[----:B------:R-:W-:Y:S01]  /*10b10*/  IMAD.MOV.U32 R178, RZ, RZ, R203 ;  /* 0x000000ffffb27224 */ /* 0x000fe200078e00cb */
[----:B------:R-:W-:-:S05]  /*10b20*/  LOP3.LUT R3, R27, 0xff, RZ, 0xc0, !PT ;  /* 0x000000ff1b037812 */ /* 0x000fca00078ec0ff */
[C---:B------:R-:W-:Y:S08]  /*10b30*/  HMMA.16816.F32 R68, R4.reuse, R20, R68 ;  /* 0x000000140444723c */ /* 0x040ff00000001844 */
[C---:B------:R-:W-:Y:S08]  /*10b40*/  HMMA.16816.F32 R64, R4.reuse, R22, R136 ;  /* 0x000000160440723c */ /* 0x040ff00000001888 */
[C---:B------:R-:W-:Y:S08]  /*10b50*/  HMMA.16816.F32 R60, R4.reuse, R16, R140 ;  /* 0x00000010043c723c */ /* 0x040ff0000000188c */
[C---:B-1----:R-:W-:Y:S08]  /*10b60*/  HMMA.16816.F32 R76, R4.reuse, R12, R144 ;  /* 0x0000000c044c723c */ /* 0x042ff00000001890 */
[----:B------:R-:W-:Y:S01]  /*10b70*/  HMMA.16816.F32 R56, R4, R14, R152 ;  /* 0x0000000e0438723c */ /* 0x000fe20000001898 */
[----:B------:R-:W-:-:S07]  /*10b80*/  PRMT R6, R24, 0x7771, RZ ;  /* 0x0000777118067816 */ /* 0x000fce00000000ff */
[----:B------:R-:W-:Y:S01]  /*10b90*/  HMMA.16816.F32 R144, R8, R18, R192 ;  /* 0x000000120890723c */ /* 0x000fe200000018c0 */
[----:B------:R-:W-:-:S07]  /*10ba0*/  PRMT R47, R3, 0x5410, R28 ;  /* 0x00005410032f7816 */ /* 0x000fce000000001c */
[C---:B------:R-:W-:Y:S01]  /*10bb0*/  HMMA.16816.F32 R116, R8.reuse, R22, R180 ;  /* 0x000000160874723c */ /* 0x040fe200000018b4 */
[----:B------:R-:W-:Y:S01]  /*10bc0*/  LOP3.LUT R3, R26, 0xff, RZ, 0xc0, !PT ;  /* 0x000000ff1a037812 */ /* 0x000fe200078ec0ff */
[----:B------:R-:W-:Y:S06]  /*10bd0*/  LDSM.16.MT88.4 R20, [R108+0xa400] ;  /* 0x00a400006c14783b */ /* 0x000fec0000004200 */
[C---:B------:R-:W-:Y:S08]  /*10be0*/  HMMA.16816.F32 R136, R8.reuse, R16, R184 ;  /* 0x000000100888723c */ /* 0x040ff000000018b8 */
[C---:B------:R-:W-:Y:S08]  /*10bf0*/  HMMA.16816.F32 R192, R8.reuse, R12, R240 ;  /* 0x0000000c08c0723c */ /* 0x040ff000000018f0 */
[----:B------:R-:W-:Y:S01]  /*10c00*/  HMMA.16816.F32 R200, R8, R14, R244 ;  /* 0x0000000e08c8723c */ /* 0x000fe200000018f4 */
[----:B------:R-:W-:-:S02]  /*10c10*/  PRMT R9, R2, 0x5410, R6 ;  /* 0x0000541002097816 */ /* 0x000fc40000000006 */
[C---:B------:R-:W-:Y:S02]  /*10c20*/  PRMT R5, R24.reuse, 0x7773, RZ ;  /* 0x0000777318057816 */ /* 0x040fe400000000ff */
[----:B------:R-:W-:Y:S02]  /*10c30*/  PRMT R4, R24, 0x7772, RZ ;  /* 0x0000777218047816 */ /* 0x000fe400000000ff */
[----:B------:R-:W-:Y:S01]  /*10c40*/  SHF.R.U32.HI R7, RZ, 0x18, R26 ;  /* 0x00000018ff077819 */ /* 0x000fe2000001161a */
[----:B------:R-:W-:Y:S01]  /*10c50*/  IMAD.MOV.U32 R184, RZ, RZ, R31 ;  /* 0x000000ffffb87224 */ /* 0x000fe200078e001f */
[----:B------:R-:W-:Y:S01]  /*10c60*/  LOP3.LUT R2, R26, 0xffff, RZ, 0xc0, !PT ;  /* 0x0000ffff1a027812 */ /* 0x000fe200078ec0ff */
[----:B------:R-:W-:Y:S03]  /*10c70*/  LDSM.16.MT88.4 R12, [R108+0xb400] ;  /* 0x00b400006c0c783b */ /* 0x000fe60000004200 */
[----:B------:R-:W-:Y:S01]  /*10c80*/  SHF.R.U32.HI R2, RZ, 0x8, R2 ;  /* 0x00000008ff027819 */ /* 0x000fe20000011602 */
[----:B------:R-:W-:Y:S03]  /*10c90*/  LDSM.16.MT88.4 R16, [R44+0xa400] ;  /* 0x00a400002c10783b */ /* 0x000fe60000004200 */
[----:B------:R-:W-:-:S02]  /*10ca0*/  PRMT R10, R3, 0x5410, R2 ;  /* 0x00005410030a7816 */ /* 0x000fc40000000002 */
[----:B------:R-:W-:Y:S02]  /*10cb0*/  PRMT R3, R26, 0x7632, R3 ;  /* 0x000076321a037816 */ /* 0x000fe40000000003 */
[C---:B------:R-:W-:Y:S02]  /*10cc0*/  LOP3.LUT R2, R25.reuse, 0xffff, RZ, 0xc0, !PT ;  /* 0x0000ffff19027812 */ /* 0x040fe400078ec0ff */
[----:B------:R-:W-:Y:S02]  /*10cd0*/  PRMT R11, R4, 0x5410, R5 ;  /* 0x00005410040b7816 */ /* 0x000fe40000000005 */
[----:B------:R-:W-:Y:S02]  /*10ce0*/  PRMT R4, R25, 0x7632, R4 ;  /* 0x0000763219047816 */ /* 0x000fe40000000004 */
[----:B------:R-:W-:Y:S02]  /*10cf0*/  LOP3.LUT R5, R3, 0xff, RZ, 0xc0, !PT ;  /* 0x000000ff03057812 */ /* 0x000fe400078ec0ff */
[----:B------:R-:W-:-:S02]  /*10d00*/  LOP3.LUT R6, R25, 0xff, RZ, 0xc0, !PT ;  /* 0x000000ff19067812 */ /* 0x000fc400078ec0ff */
[----:B------:R-:W-:Y:S02]  /*10d10*/  SHF.R.U32.HI R3, RZ, 0x8, R2 ;  /* 0x00000008ff037819 */ /* 0x000fe40000011602 */
[----:B------:R-:W-:Y:S02]  /*10d20*/  LOP3.LUT R2, R4, 0xff, RZ, 0xc0, !PT ;  /* 0x000000ff04027812 */ /* 0x000fe400078ec0ff */
[----:B------:R-:W-:Y:S02]  /*10d30*/  SHF.R.U32.HI R8, RZ, 0x18, R25 ;  /* 0x00000018ff087819 */ /* 0x000fe40000011619 */
[----:B------:R-:W-:Y:S01]  /*10d40*/  PRMT R4, R6, 0x5410, R3 ;  /* 0x0000541006047816 */ /* 0x000fe20000000003 */
[----:B------:R-:W-:Y:S01]  /*10d50*/  IMAD.MOV.U32 R245, RZ, RZ, R168 ;  /* 0x000000fffff57224 */ /* 0x000fe200078e00a8 */
[----:B------:R-:W-:Y:S01]  /*10d60*/  PRMT R3, R2, 0x5410, R8 ;  /* 0x0000541002037816 */ /* 0x000fe20000000008 */
[----:B------:R-:W-:Y:S01]  /*10d70*/  IMAD.MOV.U32 R244, RZ, RZ, R169 ;  /* 0x000000fffff47224 */ /* 0x000fe200078e00a9 */
[----:B------:R-:W-:Y:S01]  /*10d80*/  PRMT R7, R5, 0x5410, R7 ;  /* 0x0000541005077816 */ /* 0x000fe20000000007 */
[----:B------:R-:W-:Y:S01]  /*10d90*/  IMAD.MOV.U32 R242, RZ, RZ, R170 ;  /* 0x000000fffff27224 */ /* 0x000fe200078e00aa */
[--C-:B------:R-:W-:Y:S01]  /*10da0*/  HSET2.LE.AND R2, R4, R0.reuse, PT ;  /* 0x0000000004027233 */ /* 0x100fe20003803000 */
[----:B------:R-:W-:Y:S01]  /*10db0*/  IMAD.MOV.U32 R4, RZ, RZ, R103 ;  /* 0x000000ffff047224 */ /* 0x000fe200078e0067 */
[----:B------:R-:W-:Y:S01]  /*10dc0*/  HSET2.LE.AND R3, R3, R0, PT ;  /* 0x0000000003037233 */ /* 0x000fe20003803000 */
[----:B------:R-:W-:Y:S01]  /*10dd0*/  IMAD.MOV.U32 R243, RZ, RZ, R171 ;  /* 0x000000fffff37224 */ /* 0x000fe200078e00ab */
[----:B------:R-:W-:Y:S02]  /*10de0*/  LDSM.16.MT88.4 R24, [R44+0x9400] ;  /* 0x009400002c18783b */ /* 0x000fe40000004200 */
[----:B------:R-:W-:Y:S01]  /*10df0*/  LOP3.LUT R4, R4, R2, RZ, 0xc0, !PT ;  /* 0x0000000204047212 */ /* 0x000fe200078ec0ff */
[----:B------:R-:W-:-:S02]  /*10e00*/  IMAD.MOV.U32 R2, RZ, RZ, R102 ;  /* 0x000000ffff027224 */ /* 0x000fc400078e0066 */
[----:B------:R-:W-:-:S03]  /*10e10*/  IMAD.MOV.U32 R6, RZ, RZ, R101 ;  /* 0x000000ffff067224 */ /* 0x000fc600078e0065 */
[----:B------:R-:W-:Y:S02]  /*10e20*/  LOP3.LUT R5, R2, R3, RZ, 0xc0, !PT ;  /* 0x0000000302057212 */ /* 0x000fe400078ec0ff */
[----:B------:R-:W-:Y:S02]  /*10e30*/  HSET2.LE.AND R2, R9, R0, PT ;  /* 0x0000000009027233 */ /* 0x000fe40003803000 */
[----:B------:R-:W-:-:S03]  /*10e40*/  LOP3.LUT R3, R11, 0xff00ff, RZ, 0xc0, !PT ;  /* 0x00ff00ff0b037812 */ /* 0x000fc600078ec0ff */
[----:B------:R-:W-:Y:S02]  /*10e50*/  LOP3.LUT R6, R6, R2, RZ, 0xc0, !PT ;  /* 0x0000000206067212 */ /* 0x000fe400078ec0ff */
[--C-:B------:R-:W-:Y:S01]  /*10e60*/  HSET2.LE.AND R2, R3, R0.reuse, PT ;  /* 0x0000000003027233 */ /* 0x100fe20003803000 */
[----:B------:R-:W-:Y:S01]  /*10e70*/  IMAD.MOV.U32 R11, RZ, RZ, R29 ;  /* 0x000000ffff0b7224 */ /* 0x000fe200078e001d */
[--C-:B------:R-:W-:Y:S01]  /*10e80*/  HSET2.LE.AND R3, R10, R0.reuse, PT ;  /* 0x000000000a037233 */ /* 0x100fe20003803000 */
[----:B------:R-:W-:Y:S02]  /*10e90*/  IMAD.MOV.U32 R10, RZ, RZ, R30 ;  /* 0x000000ffff0a7224 */ /* 0x000fe400078e001e */
[----:B------:R-:W1:Y:S01]  /*10ea0*/  LDSM.16.MT88.4 R28, [R108+0x9400] ;  /* 0x009400006c1c783b */ /* 0x000e620000004200 */
[----:B------:R-:W-:Y:S01]  /*10eb0*/  HSET2.LE.AND R9, R7, R0, PT ;  /* 0x0000000007097233 */ /* 0x000fe20003803000 */
[----:B------:R-:W-:-:S05]  /*10ec0*/  IMAD.MOV.U32 R7, RZ, RZ, R100 ;  /* 0x000000ffff077224 */ /* 0x000fca00078e0064 */
[----:B------:R-:W-:Y:S02]  /*10ed0*/  LOP3.LUT R7, R7, R2, RZ, 0xc0, !PT ;  /* 0x0000000207077212 */ /* 0x000fe400078ec0ff */
[----:B------:R-:W-:Y:S02]  /*10ee0*/  LOP3.LUT R8, R178, R3, RZ, 0xc0, !PT ;  /* 0x00000003b2087212 */ /* 0x000fe400078ec0ff */
[----:B------:R-:W-:-:S03]  /*10ef0*/  LOP3.LUT R3, R172, 0xff00ff, RZ, 0xc0, !PT ;  /* 0x00ff00ffac037812 */ /* 0x000fc600078ec0ff */
[C---:B-1----:R-:W-:Y:S08]  /*10f00*/  HMMA.16816.F32 R168, R4.reuse, R30, R92 ;  /* 0x0000001e04a8723c */ /* 0x042ff0000000185c */
[----:B------:R-:W-:Y:S01]  /*10f10*/  HMMA.16816.F32 R92, R4, R14, R36 ;  /* 0x0000000e045c723c */ /* 0x000fe20000001824 */
[----:B------:R-:W1:Y:S01]  /*10f20*/  LDSM.16.MT88.4 R36, [R44+0xb400] ;  /* 0x00b400002c24783b */ /* 0x000e620000004200 */
[----:B------:R-:W-:-:S02]  /*10f30*/  HSET2.LE.AND R2, R47, R0, PT ;  /* 0x000000002f027233 */ /* 0x000fc40003803000 */
[----:B------:R-:W-:Y:S02]  /*10f40*/  HSET2.LE.AND R3, R3, R0, PT ;  /* 0x0000000003037233 */ /* 0x000fe40003803000 */
[----:B------:R-:W-:Y:S02]  /*10f50*/  LOP3.LUT R9, R179, R9, RZ, 0xc0, !PT ;  /* 0x00000009b3097212 */ /* 0x000fe400078ec0ff */
[----:B------:R-:W-:Y:S01]  /*10f60*/  HMMA.16816.F32 R176, R4, R28, R96 ;  /* 0x0000001c04b0723c */ /* 0x000fe20000001860 */
[----:B------:R-:W-:Y:S01]  /*10f70*/  LOP3.LUT R10, R10, R2, RZ, 0xc0, !PT ;  /* 0x000000020a0a7212 */ /* 0x000fe200078ec0ff */
[----:B------:R-:W-:Y:S01]  /*10f80*/  IMAD.MOV.U32 R99, RZ, RZ, R167 ;  /* 0x000000ffff637224 */ /* 0x000fe200078e00a7 */
[----:B------:R-:W-:Y:S01]  /*10f90*/  LOP3.LUT R11, R11, R3, RZ, 0xc0, !PT ;  /* 0x000000030b0b7212 */ /* 0x000fe200078ec0ff */
[----:B------:R-:W-:Y:S02]  /*10fa0*/  IMAD.MOV.U32 R2, RZ, RZ, R42 ;  /* 0x000000ffff027224 */ /* 0x000fe400078e002a */
[----:B------:R-:W-:-:S02]  /*10fb0*/  IMAD.MOV.U32 R246, RZ, RZ, R156 ;  /* 0x000000fffff67224 */ /* 0x000fc400078e009c */
[C---:B------:R-:W-:Y:S01]  /*10fc0*/  HMMA.16816.F32 R140, R4.reuse, R16, R68 ;  /* 0x00000010048c723c */ /* 0x040fe20000001844 */
        /* <DEDUP_REMOVED lines=21> */
[----:B------:R-:W-:-:S06]  /*11120*/  LOP3.LUT R3, R43, 0xffff, RZ, 0xc0, !PT ;  /* 0x0000ffff2b037812 */ /* 0x000fcc00078ec0ff */
[----:B------:R-:W-:Y:S01]  /*11130*/  HMMA.16816.F32 R104, R4, R18, R64 ;  /* 0x000000120468723c */ /* 0x000fe20000001840 */
[----:B------:R-:W-:Y:S01]  /*11140*/  SHF.R.U32.HI R3, RZ, 0x8, R3 ;  /* 0x00000008ff037819 */ /* 0x000fe20000011603 */
[----:B------:R-:W-:-:S06]  /*11150*/  IMAD.MOV.U32 R88, RZ, RZ, R184 ;  /* 0x000000ffff587224 */ /* 0x000fcc00078e00b8 */
[----:B------:R-:W-:Y:S01]  /*11160*/  HMMA.16816.F32 R100, R4, R12, R60 ;  /* 0x0000000c0464723c */ /* 0x000fe2000000183c */
[----:B------:R-:W-:-:S07]  /*11170*/  IMAD.MOV.U32 R89, RZ, RZ, R185 ;  /* 0x000000ffff597224 */ /* 0x000fce00078e00b9 */
[----:B-1----:R-:W-:Y:S01]  /*11180*/  HMMA.16816.F32 R76, R4, R36, R76 ;  /* 0x00000024044c723c */ /* 0x002fe2000000184c */
[----:B------:R-:W-:-:S07]  /*11190*/  IMAD.MOV.U32 R90, RZ, RZ, R186 ;  /* 0x000000ffff5a7224 */ /* 0x000fce00078e00ba */
[----:B------:R-:W-:Y:S01]  /*111a0*/  HMMA.16816.F32 R56, R4, R38, R56 ;  /* 0x000000260438723c */ /* 0x000fe20000001838 */
[----:B------:R-:W-:Y:S01]  /*111b0*/  IMAD.MOV.U32 R7, RZ, RZ, R99 ;  /* 0x000000ffff077224 */ /* 0x000fe200078e0063 */
[----:B------:R-:W-:Y:S02]  /*111c0*/  LOP3.LUT R4, R2, 0xff, RZ, 0xc0, !PT ;  /* 0x000000ff02047812 */ /* 0x000fe400078ec0ff */
[C---:B------:R-:W-:Y:S01]  /*111d0*/  PRMT R2, R43.reuse, 0x7632, R2 ;  /* 0x000076322b027816 */ /* 0x040fe20000000002 */
[----:B------:R-:W-:Y:S01]  /*111e0*/  IMAD.MOV.U32 R91, RZ, RZ, R241 ;  /* 0x000000ffff5b7224 */ /* 0x000fe200078e00f1 */
[----:B------:R-:W-:Y:S02]  /*111f0*/  LOP3.LUT R5, R43, 0xff, RZ, 0xc0, !PT ;  /* 0x000000ff2b057812 */ /* 0x000fe400078ec0ff */
[----:B------:R-:W-:Y:S01]  /*11200*/  HMMA.16816.F32 R64, R8, R14, R144 ;  /* 0x0000000e0840723c */ /* 0x000fe20000001890 */
[----:B------:R-:W-:Y:S01]  /*11210*/  IMAD.MOV.U32 R147, RZ, RZ, R7 ;  /* 0x000000ffff937224 */ /* 0x000fe200078e0007 */
[----:B------:R-:W-:-:S02]  /*11220*/  PRMT R7, R42, 0x7773, RZ ;  /* 0x000077732a077816 */ /* 0x000fc400000000ff */
[----:B------:R-:W-:Y:S02]  /*11230*/  PRMT R6, R42, 0x7772, RZ ;  /* 0x000077722a067816 */ /* 0x000fe400000000ff */
[----:B------:R-:W-:Y:S02]  /*11240*/  LOP3.LUT R2, R2, 0xff, RZ, 0xc0, !PT ;  /* 0x000000ff02027812 */ /* 0x000fe400078ec0ff */
[----:B------:R-:W-:Y:S01]  /*11250*/  HMMA.16816.F32 R188, R8, R28, R188 ;  /* 0x0000001c08bc723c */ /* 0x000fe200000018bc */
[----:B------:R-:W-:Y:S01]  /*11260*/  IMAD.MOV.U32 R29, RZ, RZ, R187 ;  /* 0x000000ffff1d7224 */ /* 0x000fe200078e00bb */
[----:B------:R-:W-:Y:S01]  /*11270*/  PRMT R3, R5, 0x5410, R3 ;  /* 0x0000541005037816 */ /* 0x000fe20000000003 */
[----:B------:R-:W-:-:S05]  /*11280*/  IMAD.MOV.U32 R172, RZ, RZ, R181 ;  /* 0x000000ffffac7224 */ /* 0x000fca00078e00b5 */
[----:B------:R-:W-:Y:S01]  /*11290*/  HMMA.16816.F32 R60, R8, R12, R136 ;  /* 0x0000000c083c723c */ /* 0x000fe20000001888 */
[----:B------:R-:W-:Y:S02]  /*112a0*/  PRMT R12, R42, 0x7771, RZ ;  /* 0x000077712a0c7816 */ /* 0x000fe400000000ff */
[----:B------:R-:W-:Y:S01]  /*112b0*/  SHF.R.U32.HI R13, RZ, 0x18, R43 ;  /* 0x00000018ff0d7819 */ /* 0x000fe2000001162b */
[----:B------:R-:W-:Y:S01]  /*112c0*/  IMAD.MOV.U32 R241, RZ, RZ, R182 ;  /* 0x000000fffff17224 */ /* 0x000fe200078e00b6 */
[----:B------:R-:W-:-:S03]  /*112d0*/  PRMT R7, R6, 0x5410, R7 ;  /* 0x0000541006077816 */ /* 0x000fc60000000007 */
[----:B------:R-:W-:Y:S01]  /*112e0*/  HMMA.16816.F32 R184, R8, R30, R132 ;  /* 0x0000001e08b8723c */ /* 0x000fe20000001884 */
[----:B------:R-:W-:Y:S02]  /*112f0*/  IMAD.MOV.U32 R31, RZ, RZ, R240 ;  /* 0x000000ffff1f7224 */ /* 0x000fe400078e00f0 */
[----:B------:R-:W-:Y:S02]  /*11300*/  IMAD.MOV.U32 R30, RZ, RZ, R180 ;  /* 0x000000ffff1e7224 */ /* 0x000fe400078e00b4 */
[----:B------:R-:W-:-:S03]  /*11310*/  IMAD.MOV.U32 R240, RZ, RZ, R183 ;  /* 0x000000fffff07224 */ /* 0x000fc600078e00b7 */
[C---:B------:R-:W-:Y:S01]  /*11320*/  HMMA.16816.F32 R72, R8.reuse, R16, R148 ;  /* 0x000000100848723c */ /* 0x040fe20000001894 */
[----:B------:R-:W-:Y:S02]  /*11330*/  IMAD.MOV.U32 R151, RZ, RZ, R68 ;  /* 0x000000ffff977224 */ /* 0x000fe400078e0044 */
[----:B------:R-:W-:Y:S02]  /*11340*/  IMAD.MOV.U32 R150, RZ, RZ, R69 ;  /* 0x000000ffff967224 */ /* 0x000fe400078e0045 */
[----:B------:R-:W-:Y:S02]  /*11350*/  IMAD.MOV.U32 R149, RZ, RZ, R70 ;  /* 0x000000ffff957224 */ /* 0x000fe400078e0046 */
[----:B------:R-:W-:Y:S01]  /*11360*/  IMAD.MOV.U32 R148, RZ, RZ, R71 ;  /* 0x000000ffff947224 */ /* 0x000fe200078e0047 */
[C---:B------:R-:W-:Y:S01]  /*11370*/  HMMA.16816.F32 R180, R8.reuse, R24, R128 ;  /* 0x0000001808b4723c */ /* 0x040fe20000001880 */
[----:B------:R-:W-:Y:S01]  /*11380*/  IMAD.MOV.U32 R146, RZ, RZ, R88 ;  /* 0x000000ffff927224 */ /* 0x000fe200078e0058 */
[----:B------:R-:W-:Y:S01]  /*11390*/  PRMT R6, R4, 0x5410, R12 ;  /* 0x0000541004067816 */ /* 0x000fe2000000000c */
[----:B------:R-:W-:Y:S01]  /*113a0*/  IMAD.MOV.U32 R145, RZ, RZ, R89 ;  /* 0x000000ffff917224 */ /* 0x000fe200078e0059 */
[----:B------:R-:W-:Y:S01]  /*113b0*/  PRMT R5, R2, 0x5410, R13 ;  /* 0x0000541002057816 */ /* 0x000fe2000000000d */
[----:B------:R-:W-:Y:S01]  /*113c0*/  IMAD.MOV.U32 R144, RZ, RZ, R90 ;  /* 0x000000ffff907224 */ /* 0x000fe200078e005a */
[----:B------:R-:W-:Y:S01]  /*113d0*/  LDSM.16.MT88.4 R12, [R108+0xa800] ;  /* 0x00a800006c0c783b */ /* 0x000fe20000004200 */
[----:B------:R-:W-:Y:S01]  /*113e0*/  IMAD.MOV.U32 R42, RZ, RZ, R91 ;  /* 0x000000ffff2a7224 */ /* 0x000fe200078e005b */
[----:B------:R-:W-:Y:S02]  /*113f0*/  HMMA.16816.F32 R96, R8, R26, R112 ;  /* 0x0000001a0860723c */ /* 0x000fe40000001870 */
[----:B------:R-:W1:Y:S01]  /*11400*/  LDSM.16.MT88.4 R24, [R108+0x9800] ;  /* 0x009800006c18783b */ /* 0x000e620000004200 */
[----:B------:R-:W-:-:S05]  /*11410*/  HSET2.LE.AND R2, R3, R0, PT ;  /* 0x0000000003027233 */ /* 0x000fca0003803000 */
[----:B------:R-:W-:Y:S01]  /*11420*/  HMMA.16816.F32 R84, R8, R20, R124 ;  /* 0x000000140854723c */ /* 0x000fe2000000187c */
[----:B------:R-:W-:-:S07]  /*11430*/  IMAD.MOV.U32 R3, RZ, RZ, R218 ;  /* 0x000000ffff037224 */ /* 0x000fce00078e00da */
[C---:B------:R-:W-:Y:S01]  /*11440*/  HMMA.16816.F32 R80, R8.reuse, R22, R120 ;  /* 0x000000160850723c */ /* 0x040fe20000001878 */
[----:B------:R-:W2:Y:S07]  /*11450*/  LDSM.16.MT88.4 R20, [R44+0x9800] ;  /* 0x009800002c14783b */ /* 0x000eae0000004200 */
[C---:B------:R-:W-:Y:S01]  /*11460*/  HMMA.16816.F32 R68, R8.reuse, R18, R116 ;  /* 0x000000120844723c */ /* 0x040fe20000001874 */
[----:B------:R-:W-:Y:S07]  /*11470*/  LDSM.16.MT88.4 R16, [R108+0xb800] ;  /* 0x00b800006c10783b */ /* 0x000fee0000004200 */
[C---:B------:R-:W-:Y:S08]  /*11480*/  HMMA.16816.F32 R88, R8.reuse, R36, R192 ;  /* 0x000000240858723c */ /* 0x040ff000000018c0 */
[----:B------:R-:W-:Y:S01]  /*11490*/  HMMA.16816.F32 R116, R8, R38, R200 ;  /* 0x000000260874723c */ /* 0x000fe200000018c8 */
[----:B------:R-:W3:Y:S04]  /*114a0*/  LDSM.16.MT88.4 R8, [R44+0xa800] ;  /* 0x00a800002c08783b */ /* 0x000ee80000004200 */
[----:B------:R-:W4:Y:S01]  /*114b0*/  LDSM.16.MT88.4 R36, [R44+0xb800] ;  /* 0x00b800002c24783b */ /* 0x000f220000004200 */
[----:B------:R-:W-:Y:S01]  /*114c0*/  LOP3.LUT R4, R3, R2, RZ, 0xc0, !PT ;  /* 0x0000000203047212 */ /* 0x000fe200078ec0ff */
[----:B------:R-:W-:Y:S01]  /*114d0*/  IMAD.MOV.U32 R3, RZ, RZ, R224 ;  /* 0x000000ffff037224 */ /* 0x000fe200078e00e0 */
[----:B------:R-:W-:-:S05]  /*114e0*/  HSET2.LE.AND R2, R5, R0, PT ;  /* 0x0000000005027233 */ /* 0x000fca0003803000 */
[----:B------:R-:W-:Y:S02]  /*114f0*/  LOP3.LUT R5, R3, R2, RZ, 0xc0, !PT ;  /* 0x0000000203057212 */ /* 0x000fe400078ec0ff */
[----:B------:R-:W-:Y:S01]  /*11500*/  HSET2.LE.AND R2, R6, R0, PT ;  /* 0x0000000006027233 */ /* 0x000fe20003803000 */
[----:B------:R-:W-:Y:S01]  /*11510*/  IMAD.MOV.U32 R6, RZ, RZ, R109 ;  /* 0x000000ffff067224 */ /* 0x000fe200078e006d */
[----:B------:R-:W-:-:S04]  /*11520*/  LOP3.LUT R3, R7, 0xff00ff, RZ, 0xc0, !PT ;  /* 0x00ff00ff07037812 */ /* 0x000fc800078ec0ff */
[----:B------:R-:W-:Y:S01]  /*11530*/  LOP3.LUT R6, R6, R2, RZ, 0xc0, !PT ;  /* 0x0000000206067212 */ /* 0x000fe200078ec0ff */
[----:B------:R-:W-:Y:S01]  /*11540*/  IMAD.MOV.U32 R2, RZ, RZ, R227 ;  /* 0x000000ffff027224 */ /* 0x000fe200078e00e3 */
[----:B------:R-:W-:-:S05]  /*11550*/  HSET2.LE.AND R3, R3, R0, PT ;  /* 0x0000000003037233 */ /* 0x000fca0003803000 */
[----:B------:R-:W-:Y:S02]  /*11560*/  LOP3.LUT R7, R2, R3, RZ, 0xc0, !PT ;  /* 0x0000000302077212 */ /* 0x000fe400078ec0ff */
[C---:B------:R-:W-:Y:S02]  /*11570*/  PRMT R3, R48.reuse, 0x7773, RZ ;  /* 0x0000777330037816 */ /* 0x040fe400000000ff */
[----:B------:R-:W-:-:S04]  /*11580*/  PRMT R2, R48, 0x7772, RZ ;  /* 0x0000777230027816 */ /* 0x000fc800000000ff */
[----:B------:R-:W-:Y:S02]  /*11590*/  PRMT R28, R2, 0x5410, R3 ;  /* 0x00005410021c7816 */ /* 0x000fe40000000003 */
[C---:B------:R-:W-:Y:S02]  /*115a0*/  LOP3.LUT R2, R49.reuse, 0xffff, RZ, 0xc0, !PT ;  /* 0x0000ffff31027812 */ /* 0x040fe400078ec0ff */
[----:B------:R-:W-:Y:S02]  /*115b0*/  LOP3.LUT R3, R49, 0xff, RZ, 0xc0, !PT ;  /* 0x000000ff31037812 */ /* 0x000fe400078ec0ff */
[----:B------:R-:W-:Y:S01]  /*115c0*/  SHF.R.U32.HI R2, RZ, 0x8, R2 ;  /* 0x00000008ff027819 */ /* 0x000fe20000011602 */
[C---:B-1----:R-:W-:Y:S08]  /*115d0*/  HMMA.16816.F32 R136, R4.reuse, R24, R176 ;  /* 0x000000180488723c */ /* 0x042ff000000018b0 */
[C---:B--2---:R-:W-:Y:S08]  /*115e0*/  HMMA.16816.F32 R124, R4.reuse, R22, R160 ;  /* 0x00000016047c723c */ /* 0x044ff000000018a0 */
[C---:B------:R-:W-:Y:S08]  /*115f0*/  HMMA.16816.F32 R132, R4.reuse, R26, R168 ;  /* 0x0000001a0484723c */ /* 0x040ff000000018a8 */
[C---:B------:R-:W-:Y:S01]  /*11600*/  HMMA.16816.F32 R128, R4.reuse, R20, R164 ;  /* 0x000000140480723c */ /* 0x040fe200000018a4 */
[----:B------:R-:W-:Y:S01]  /*11610*/  IMAD.MOV.U32 R195, RZ, RZ, R147 ;  /* 0x000000ffffc37224 */ /* 0x000fe200078e0093 */
[----:B------:R-:W-:Y:S06]  /*11620*/  STG.E.U16 desc[UR28][R50.64+-0x6e], R239 ;  /* 0xffff92ef32007986 */ /* 0x000fec000c10151c */
[C---:B------:R-:W-:Y:S08]  /*11630*/  HMMA.16816.F32 R120, R4.reuse, R12, R156 ;  /* 0x0000000c0478723c */ /* 0x040ff0000000189c */
[C---:B------:R-:W-:Y:S08]  /*11640*/  HMMA.16816.F32 R152, R4.reuse, R14, R152 ;  /* 0x0000000e0498723c */ /* 0x040ff00000001898 */
[C---:B---3--:R-:W-:Y:S08]  /*11650*/  HMMA.16816.F32 R112, R4.reuse, R8, R140 ;  /* 0x000000080470723c */ /* 0x048ff0000000188c */
[C---:B------:R-:W-:Y:S08]  /*11660*/  HMMA.16816.F32 R104, R4.reuse, R10, R104 ;  /* 0x0000000a0468723c */ /* 0x040ff00000001868 */
[C---:B------:R-:W-:Y:S08]  /*11670*/  HMMA.16816.F32 R100, R4.reuse, R16, R100 ;  /* 0x000000100464723c */ /* 0x040ff00000001864 */
[C---:B------:R-:W-:Y:S08]  /*11680*/  HMMA.16816.F32 R160, R4.reuse, R18, R92 ;  /* 0x0000001204a0723c */ /* 0x040ff0000000185c */
[C---:B----4-:R-:W-:Y:S08]  /*11690*/  HMMA.16816.F32 R176, R4.reuse, R36, R76 ;  /* 0x0000002404b0723c */ /* 0x050ff0000000184c */
[----:B------:R-:W-:Y:S01]  /*116a0*/  HMMA.16816.F32 R56, R4, R38, R56 ;  /* 0x000000260438723c */ /* 0x000fe20000001838 */
[----:B------:R-:W-:Y:S01]  /*116b0*/  IMAD.MOV.U32 R5, RZ, RZ, R48 ;  /* 0x000000ffff057224 */ /* 0x000fe200078e0030 */
[----:B------:R-:W-:Y:S01]  /*116c0*/  PRMT R4, R3, 0x5410, R2 ;  /* 0x0000541003047816 */ /* 0x000fe20000000002 */
[----:B------:R-:W-:Y:S01]  /*116d0*/  IMAD.MOV.U32 R203, RZ, RZ, R30 ;  /* 0x000000ffffcb7224 */ /* 0x000fe200078e001e */
[----:B------:R-:W-:Y:S01]  /*116e0*/  PRMT R2, R49, 0x7632, R2 ;  /* 0x0000763231027816 */ /* 0x000fe20000000002 */
[----:B------:R-:W-:Y:S01]  /*116f0*/  IMAD.MOV.U32 R202, RZ, RZ, R29 ;  /* 0x000000ffffca7224 */ /* 0x000fe200078e001d */
[----:B------:R-:W-:Y:S01]  /*11700*/  PRMT R7, R48, 0x7771, RZ ;  /* 0x0000777130077816 */ /* 0x000fe200000000ff */
[----:B------:R-:W-:Y:S01]  /*11710*/  IMAD.MOV.U32 R43, RZ, RZ, R151 ;  /* 0x000000ffff2b7224 */ /* 0x000fe200078e0097 */
[----:B------:R-:W-:Y:S01]  /*11720*/  LOP3.LUT R5, R5, 0xff, RZ, 0xc0, !PT ;  /* 0x000000ff05057812 */ /* 0x000fe200078ec0ff */
[----:B------:R-:W-:Y:S01]  /*11730*/  IMAD.MOV.U32 R192, RZ, RZ, R150 ;  /* 0x000000ffffc07224 */ /* 0x000fe200078e0096 */
[----:B------:R-:W-:Y:S01]  /*11740*/  SHF.R.U32.HI R6, RZ, 0x18, R49 ;  /* 0x00000018ff067819 */ /* 0x000fe20000011631 */
[----:B------:R-:W-:Y:S01]  /*11750*/  IMAD.MOV.U32 R194, RZ, RZ, R148 ;  /* 0x000000ffffc27224 */ /* 0x000fe200078e0094 */
[----:B------:R-:W-:Y:S01]  /*11760*/  LOP3.LUT R3, R2, 0xff, RZ, 0xc0, !PT ;  /* 0x000000ff02037812 */ /* 0x000fe200078ec0ff */
[----:B------:R-:W-:Y:S01]  /*11770*/  IMAD.MOV.U32 R193, RZ, RZ, R149 ;  /* 0x000000ffffc17224 */ /* 0x000fe200078e0095 */
[----:B------:R-:W-:Y:S01]  /*11780*/  HSET2.LE.AND R2, R4, R0, PT ;  /* 0x0000000004027233 */ /* 0x000fe20003803000 */
[----:B------:R-:W-:Y:S01]  /*11790*/  STG.E.U16 desc[UR28][R54.64+-0x70], R228 ;  /* 0xffff90e436007986 */ /* 0x000fe2000c10151c */
[----:B------:R-:W-:-:S02]  /*117a0*/  PRMT R5, R5, 0x5410, R7 ;  /* 0x0000541005057816 */ /* 0x000fc40000000007 */
[----:B------:R-:W-:Y:S01]  /*117b0*/  PRMT R3, R3, 0x5410, R6 ;  /* 0x0000541003037816 */ /* 0x000fe20000000006 */
[----:B------:R-:W-:Y:S01]  /*117c0*/  STG.E.U16 desc[UR28][R54.64+-0x6e], R192 ;  /* 0xffff92c036007986 */ /* 0x000fe2000c10151c */
[----:B------:R-:W-:Y:S02]  /*117d0*/  LOP3.LUT R7, R28, 0xff00ff, RZ, 0xc0, !PT ;  /* 0x00ff00ff1c077812 */ /* 0x000fe400078ec0ff */
[----:B------:R-:W-:Y:S01]  /*117e0*/  LOP3.LUT R4, R42, R2, RZ, 0xc0, !PT ;  /* 0x000000022a047212 */ /* 0x000fe200078ec0ff */
[----:B------:R-:W-:Y:S01]  /*117f0*/  LDSM.16.MT88.4 R148, [R108+0xac00] ;  /* 0x00ac00006c94783b */ /* 0x000fe20000004200 */
[--C-:B------:R-:W-:Y:S02]  /*11800*/  HSET2.LE.AND R2, R3, R0.reuse, PT ;  /* 0x0000000003027233 */ /* 0x100fe40003803000 */
[--C-:B------:R-:W-:Y:S01]  /*11810*/  HSET2.LE.AND R3, R5, R0.reuse, PT ;  /* 0x0000000005037233 */ /* 0x100fe20003803000 */
[----:B------:R-:W-:Y:S01]  /*11820*/  LDSM.16.MT88.4 R164, [R108+0x9c00] ;  /* 0x009c00006ca4783b */ /* 0x000fe20000004200 */
[----:B------:R-:W-:-:S02]  /*11830*/  HSET2.LE.AND R7, R7, R0, PT ;  /* 0x0000000007077233 */ /* 0x000fc40003803000 */
[----:B------:R-:W-:Y:S01]  /*11840*/  LOP3.LUT R5, R144, R2, RZ, 0xc0, !PT ;  /* 0x0000000290057212 */ /* 0x000fe200078ec0ff */
[----:B------:R-:W-:Y:S01]  /*11850*/  LDSM.16.MT88.4 R156, [R44+0x9c00] ;  /* 0x009c00002c9c783b */ /* 0x000fe20000004200 */
[----:B------:R-:W-:Y:S02]  /*11860*/  LOP3.LUT R6, R145, R3, RZ, 0xc0, !PT ;  /* 0x0000000391067212 */ /* 0x000fe400078ec0ff */
[----:B------:R-:W-:Y:S01]  /*11870*/  LOP3.LUT R7, R146, R7, RZ, 0xc0, !PT ;  /* 0x0000000792077212 */ /* 0x000fe200078ec0ff */
[----:B------:R-:W-:Y:S01]  /*11880*/  IMAD.MOV.U32 R2, RZ, RZ, R46 ;  /* 0x000000ffff027224 */ /* 0x000fe200078e002e */
[C---:B------:R-:W-:Y:S01]  /*11890*/  PRMT R3, R46.reuse, 0x7772, RZ ;  /* 0x000077722e037816 */ /* 0x040fe200000000ff */
[----:B------:R-:W-:Y:S01]  /*118a0*/  IMAD.MOV.U32 R42, RZ, RZ, R31 ;  /* 0x000000ffff2a7224 */ /* 0x000fe200078e001f */
[----:B------:R-:W-:Y:S03]  /*118b0*/  LDSM.16.MT88.4 R140, [R44+0xac00] ;  /* 0x00ac00002c8c783b */ /* 0x000fe60000004200 */
[----:B------:R-:W-:Y:S01]  /*118c0*/  HMMA.16816.F32 R144, R4, R8, R72 ;  /* 0x000000080490723c */ /* 0x000fe20000001848 */
[----:B------:R-:W-:-:S02]  /*118d0*/  PRMT R8, R46, 0x7773, RZ ;  /* 0x000077732e087816 */ /* 0x000fc400000000ff */
[----:B------:R-:W-:Y:S02]  /*118e0*/  PRMT R9, R46, 0x7771, RZ ;  /* 0x000077712e097816 */ /* 0x000fe400000000ff */
[----:B------:R-:W-:-:S03]  /*118f0*/  LOP3.LUT R2, R2, 0xff, RZ, 0xc0, !PT ;  /* 0x000000ff02027812 */ /* 0x000fc600078ec0ff */
[----:B------:R-:W-:Y:S01]  /*11900*/  HMMA.16816.F32 R28, R4, R10, R68 ;  /* 0x0000000a041c723c */ /* 0x000fe20000001844 */
[----:B------:R-:W-:Y:S02]  /*11910*/  PRMT R11, R3, 0x5410, R8 ;  /* 0x00005410030b7816 */ /* 0x000fe40000000008 */
[----:B------:R-:W-:Y:S02]  /*11920*/  PRMT R10, R2, 0x5410, R9 ;  /* 0x00005410020a7816 */ /* 0x000fe40000000009 */
[C---:B------:R-:W-:Y:S02]  /*11930*/  LOP3.LUT R3, R45.reuse, 0xffff, RZ, 0xc0, !PT ;  /* 0x0000ffff2d037812 */ /* 0x040fe400078ec0ff */
[C---:B------:R-:W-:Y:S02]  /*11940*/  PRMT R2, R45.reuse, 0x7632, R2 ;  /* 0x000076322d027816 */ /* 0x040fe40000000002 */
[----:B------:R-:W-:Y:S02]  /*11950*/  LOP3.LUT R8, R45, 0xff, RZ, 0xc0, !PT ;  /* 0x000000ff2d087812 */ /* 0x000fe400078ec0ff */
[----:B------:R-:W-:-:S02]  /*11960*/  SHF.R.U32.HI R3, RZ, 0x8, R3 ;  /* 0x00000008ff037819 */ /* 0x000fc40000011603 */
[----:B------:R-:W-:Y:S02]  /*11970*/  SHF.R.U32.HI R9, RZ, 0x18, R45 ;  /* 0x00000018ff097819 */ /* 0x000fe4000001162d */
[----:B------:R-:W-:Y:S01]  /*11980*/  LOP3.LUT R2, R2, 0xff, RZ, 0xc0, !PT ;  /* 0x000000ff02027812 */ /* 0x000fe200078ec0ff */
[C---:B------:R-:W-:Y:S01]  /*11990*/  HMMA.16816.F32 R84, R4.reuse, R12, R84 ;  /* 0x0000000c0454723c */ /* 0x040fe20000001854 */
[----:B------:R-:W-:Y:S01]  /*119a0*/  PRMT R8, R8, 0x5410, R3 ;  /* 0x0000541008087816 */ /* 0x000fe20000000003 */
[----:B------:R-:W-:Y:S01]  /*119b0*/  STG.E.U16 desc[UR28][R34.64+-0x70], R193 ;  /* 0xffff90c122007986 */ /* 0x000fe2000c10151c */
[----:B------:R-:W-:Y:S01]  /*119c0*/  PRMT R3, R2, 0x5410, R9 ;  /* 0x0000541002037816 */ /* 0x000fe20000000009 */
[----:B------:R-:W-:Y:S02]  /*119d0*/  IMAD.MOV.U32 R12, RZ, RZ, R235 ;  /* 0x000000ffff0c7224 */ /* 0x000fe400078e00eb */
[--C-:B------:R-:W-:Y:S01]  /*119e0*/  HSET2.LE.AND R2, R8, R0.reuse, PT ;  /* 0x0000000008027233 */ /* 0x100fe20003803000 */
[----:B------:R-:W-:Y:S01]  /*119f0*/  IMAD.MOV.U32 R8, RZ, RZ, R111 ;  /* 0x000000ffff087224 */ /* 0x000fe200078e006f */
[----:B------:R-:W-:Y:S01]  /*11a00*/  HSET2.LE.AND R3, R3, R0, PT ;  /* 0x0000000003037233 */ /* 0x000fe20003803000 */
[----:B------:R-:W-:Y:S01]  /*11a10*/  HMMA.16816.F32 R168, R4, R24, R188 ;  /* 0x0000001804a8723c */ /* 0x000fe200000018bc */
[----:B------:R-:W-:Y:S01]  /*11a20*/  LOP3.LUT R9, R11, 0xff00ff, RZ, 0xc0, !PT ;  /* 0x00ff00ff0b097812 */ /* 0x000fe200078ec0ff */
[----:B------:R-:W-:Y:S01]  /*11a30*/  STG.E.U16 desc[UR28][R34.64+-0x6e], R194 ;  /* 0xffff92c222007986 */ /* 0x000fe2000c10151c */
[----:B------:R-:W-:-:S02]  /*11a40*/  LOP3.LUT R92, R8, R2, RZ, 0xc0, !PT ;  /* 0x00000002085c7212 */ /* 0x000fc400078ec0ff */
[----:B------:R-:W-:Y:S01]  /*11a50*/  LOP3.LUT R93, R12, R3, RZ, 0xc0, !PT ;  /* 0x000000030c5d7212 */ /* 0x000fe200078ec0ff */
[----:B------:R-:W-:Y:S01]  /*11a60*/  IMAD.MOV.U32 R3, RZ, RZ, R110 ;  /* 0x000000ffff037224 */ /* 0x000fe200078e006e */
[--C-:B------:R-:W-:Y:S01]  /*11a70*/  HSET2.LE.AND R8, R10, R0.reuse, PT ;  /* 0x000000000a087233 */ /* 0x100fe20003803000 */
[----:B------:R-:W-:Y:S01]  /*11a80*/  HMMA.16816.F32 R60, R4, R16, R60 ;  /* 0x00000010043c723c */ /* 0x000fe2000000183c */
[----:B------:R-:W-:Y:S01]  /*11a90*/  HSET2.LE.AND R2, R9, R0, PT ;  /* 0x0000000009027233 */ /* 0x000fe20003803000 */
[----:B------:R-:W-:Y:S02]  /*11aa0*/  LDSM.16.MT88.4 R44, [R44+0xbc00] ;  /* 0x00bc00002c2c783b */ /* 0x000fe40000004200 */
[----:B------:R-:W-:Y:S01]  /*11ab0*/  LOP3.LUT R94, R3, R8, RZ, 0xc0, !PT ;  /* 0x00000008035e7212 */ /* 0x000fe200078ec0ff */
[----:B------:R-:W-:-:S03]  /*11ac0*/  IMAD.MOV.U32 R3, RZ, RZ, R237 ;  /* 0x000000ffff037224 */ /* 0x000fc600078e00ed */
[----:B------:R-:W-:Y:S02]  /*11ad0*/  HMMA.16816.F32 R24, R4, R26, R184 ;  /* 0x0000001a0418723c */ /* 0x000fe400000018b8 */
[----:B------:R-:W-:Y:S01]  /*11ae0*/  LOP3.LUT R95, R3, R2, RZ, 0xc0, !PT ;  /* 0x00000002035f7212 */ /* 0x000fe200078ec0ff */
[----:B------:R-:W-:Y:S01]  /*11af0*/  IMAD.MOV.U32 R2, RZ, RZ, R52 ;  /* 0x000000ffff027224 */ /* 0x000fe200078e0034 */
[----:B------:R-:W-:-:S04]  /*11b00*/  LOP3.LUT R3, R53, 0xffff, RZ, 0xc0, !PT ;  /* 0x0000ffff35037812 */ /* 0x000fc800078ec0ff */
[----:B------:R-:W-:Y:S01]  /*11b10*/  HMMA.16816.F32 R184, R4, R20, R180 ;  /* 0x0000001404b8723c */ /* 0x000fe200000018b4 */
[----:B------:R-:W-:-:S07]  /*11b20*/  SHF.R.U32.HI R3, RZ, 0x8, R3 ;  /* 0x00000008ff037819 */ /* 0x000fce0000011603 */
[----:B------:R-:W-:Y:S01]  /*11b30*/  HMMA.16816.F32 R64, R4, R18, R64 ;  /* 0x000000120440723c */ /* 0x000fe20000001840 */
[----:B------:R-:W-:-:S07]  /*11b40*/  PRMT R8, R52, 0x7771, RZ ;  /* 0x0000777134087816 */ /* 0x000fce00000000ff */
[----:B------:R-:W-:Y:S01]  /*11b50*/  HMMA.16816.F32 R180, R4, R22, R96 ;  /* 0x0000001604b4723c */ /* 0x000fe20000001860 */
[----:B------:R-:W-:-:S07]  /*11b60*/  SHF.R.U32.HI R9, RZ, 0x18, R53 ;  /* 0x00000018ff097819 */ /* 0x000fce0000011635 */
[C---:B------:R-:W-:Y:S08]  /*11b70*/  HMMA.16816.F32 R16, R4.reuse, R36, R88 ;  /* 0x000000240410723c */ /* 0x040ff00000001858 */
[C---:B------:R-:W-:Y:S01]  /*11b80*/  HMMA.16816.F32 R20, R4.reuse, R14, R80 ;  /* 0x0000000e0414723c */ /* 0x040fe20000001850 */
[----:B------:R-:W-:Y:S04]  /*11b90*/  STG.E.U16 desc[UR28][R32.64+-0x60], R238 ;  /* 0xffffa0ee20007986 */ /* 0x000fe8000c10151c */
[----:B------:R-:W-:Y:S03]  /*11ba0*/  STG.E.U16 desc[UR28][R32.64+-0x5e], R236 ;  /* 0xffffa2ec20007986 */ /* 0x000fe6000c10151c */
[----:B------:R-:W-:Y:S01]  /*11bb0*/  HMMA.16816.F32 R36, R4, R38, R116 ;  /* 0x000000260424723c */ /* 0x000fe20000001874 */
[----:B------:R-:W-:Y:S01]  /*11bc0*/  LOP3.LUT R6, R2, 0xff, RZ, 0xc0, !PT ;  /* 0x000000ff02067812 */ /* 0x000fe200078ec0ff */
[----:B------:R-:W1:Y:S01]  /*11bd0*/  LDSM.16.MT88.4 R80, [R108+0xbc00] ;  /* 0x00bc00006c50783b */ /* 0x000e620000004200 */
[----:B------:R-:W-:-:S02]  /*11be0*/  PRMT R2, R53, 0x7632, R2 ;  /* 0x0000763235027816 */ /* 0x000fc40000000002 */
[C---:B------:R-:W-:Y:S02]  /*11bf0*/  PRMT R5, R52.reuse, 0x7773, RZ ;  /* 0x0000777334057816 */ /* 0x040fe400000000ff */
[----:B------:R-:W-:Y:S02]  /*11c00*/  PRMT R4, R52, 0x7772, RZ ;  /* 0x0000777234047816 */ /* 0x000fe400000000ff */
[----:B------:R-:W-:Y:S02]  /*11c10*/  LOP3.LUT R7, R53, 0xff, RZ, 0xc0, !PT ;  /* 0x000000ff35077812 */ /* 0x000fe400078ec0ff */
[----:B------:R-:W-:Y:S02]  /*11c20*/  LOP3.LUT R2, R2, 0xff, RZ, 0xc0, !PT ;  /* 0x000000ff02027812 */ /* 0x000fe400078ec0ff */
[----:B------:R-:W-:Y:S02]  /*11c30*/  PRMT R4, R4, 0x5410, R5 ;  /* 0x0000541004047816 */ /* 0x000fe40000000005 */
[----:B------:R-:W-:-:S02]  /*11c40*/  PRMT R3, R7, 0x5410, R3 ;  /* 0x0000541007037816 */ /* 0x000fc40000000003 */
[----:B------:R-:W-:Y:S02]  /*11c50*/  PRMT R8, R6, 0x5410, R8 ;  /* 0x0000541006087816 */ /* 0x000fe40000000008 */
[----:B------:R-:W-:Y:S02]  /*11c60*/  PRMT R5, R2, 0x5410, R9 ;  /* 0x0000541002057816 */ /* 0x000fe40000000009 */
[----:B------:R-:W-:Y:S02]  /*11c70*/  LOP3.LUT R6, R4, 0xff00ff, RZ, 0xc0, !PT ;  /* 0x00ff00ff04067812 */ /* 0x000fe400078ec0ff */
[--C-:B------:R-:W-:Y:S02]  /*11c80*/  HSET2.LE.AND R2, R3, R0.reuse, PT ;  /* 0x0000000003027233 */ /* 0x100fe40003803000 */
[--C-:B------:R-:W-:Y:S02]  /*11c90*/  HSET2.LE.AND R3, R5, R0.reuse, PT ;  /* 0x0000000005037233 */ /* 0x100fe40003803000 */
[----:B------:R-:W-:-:S02]  /*11ca0*/  HSET2.LE.AND R4, R8, R0, PT ;  /* 0x0000000008047233 */ /* 0x000fc40003803000 */
[----:B------:R-:W-:-:S05]  /*11cb0*/  HSET2.LE.AND R0, R6, R0, PT ;  /* 0x0000000006007233 */ /* 0x000fca0003803000 */
[----:B------:R-:W-:Y:S01]  /*11cc0*/  LOP3.LUT R99, R244, R0, RZ, 0xc0, !PT ;  /* 0x00000000f4637212 */ /* 0x000fe200078ec0ff */
[----:B------:R-:W-:Y:S02]  /*11cd0*/  IMAD.MOV.U32 R244, RZ, RZ, R243 ;  /* 0x000000fffff47224 */ /* 0x000fe400078e00f3 */
[----:B------:R-:W2:Y:S01]  /*11ce0*/  LDC R243, c[0x0][0x448] ;  /* 0x00011200fff37b82 */ /* 0x000ea20000000800 */
[----:B------:R-:W-:Y:S02]  /*11cf0*/  LOP3.LUT R96, R202, R2, RZ, 0xc0, !PT ;  /* 0x00000002ca607212 */ /* 0x000fe400078ec0ff */
[----:B------:R-:W-:Y:S02]  /*11d00*/  LOP3.LUT R97, R203, R3, RZ, 0xc0, !PT ;  /* 0x00000003cb617212 */ /* 0x000fe400078ec0ff */
[----:B------:R-:W-:Y:S01]  /*11d10*/  LOP3.LUT R98, R43, R4, RZ, 0xc0, !PT ;  /* 0x000000042b627212 */ /* 0x000fe200078ec0ff */
[----:B------:R-:W-:Y:S04]  /*11d20*/  STG.E.U16 desc[UR28][R50.64+-0x60], R234 ;  /* 0xffffa0ea32007986 */ /* 0x000fe8000c10151c */
[----:B------:R-:W-:Y:S01]  /*11d30*/  STG.E.U16 desc[UR28][R50.64+-0x5e], R233 ;  /* 0xffffa2e932007986 */ /* 0x000fe2000c10151c */
[----:B--2---:R-:W-:-:S04]  /*11d40*/  IMAD.WIDE R2, R243, 0x70, R50 ;  /* 0x00000070f3027825 */ /* 0x004fc800078e0232 */
[C---:B------:R-:W-:Y:S01]  /*11d50*/  IMAD.WIDE R4, R243.reuse, -0x70, R2 ;  /* 0xffffff90f3047825 */ /* 0x040fe200078e0202 */
[----:B------:R-:W-:Y:S04]  /*11d60*/  STG.E.U16 desc[UR28][R2.64+-0x60], R195 ;  /* 0xffffa0c302007986 */ /* 0x000fe8000c10151c */
[----:B------:R2:W-:Y:S04]  /*11d70*/  STG.E.U16 desc[UR28][R2.64+-0x5e], R226 ;  /* 0xffffa2e202007986 */ /* 0x0005e8000c10151c */
[----:B------:R-:W-:Y:S04]  /*11d80*/  STG.E.U16 desc[UR28][R34.64+-0x60], R42 ;  /* 0xffffa02a22007986 */ /* 0x000fe8000c10151c */
[----:B------:R-:W-:Y:S04]  /*11d90*/  STG.E.U16 desc[UR28][R34.64+-0x5e], R172 ;  /* 0xffffa2ac22007986 */ /* 0x000fe8000c10151c */
[----:B------:R-:W-:Y:S04]  /*11da0*/  STG.E.U16 desc[UR28][R32.64+-0x50], R232 ;  /* 0xffffb0e820007986 */ /* 0x000fe8000c10151c */
[----:B------:R-:W-:Y:S01]  /*11db0*/  STG.E.U16 desc[UR28][R32.64+-0x4e], R231 ;  /* 0xffffb2e720007986 */ /* 0x000fe2000c10151c */
[----:B--2---:R-:W-:-:S03]  /*11dc0*/  IMAD.WIDE R2, R243, 0x70, R4 ;  /* 0x00000070f3027825 */ /* 0x004fc600078e0204 */
[----:B------:R-:W-:Y:S04]  /*11dd0*/  STG.E.U16 desc[UR28][R4.64+-0x50], R229 ;  /* 0xffffb0e504007986 */ /* 0x000fe8000c10151c */
[----:B------:R2:W5:Y:S01]  /*11de0*/  LDL.LU R226, [R1+0x1ac] ;  /* 0x0001ac0001e27983 */ /* 0x0005620000300800 */
[----:B------:R-:W-:-:S03]  /*11df0*/  IMAD.WIDE R6, R243, -0x70, R2 ;  /* 0xffffff90f3067825 */ /* 0x000fc600078e0202 */
[----:B------:R-:W-:Y:S04]  /*11e00*/  STG.E.U16 desc[UR28][R4.64+-0x4e], R230 ;  /* 0xffffb2e604007986 */ /* 0x000fe8000c10151c */
[----:B------:R-:W-:Y:S04]  /*11e10*/  STG.E.U16 desc[UR28][R2.64+-0x50], R244 ;  /* 0xffffb0f402007986 */ /* 0x000fe8000c10151c */
[----:B------:R3:W-:Y:S04]  /*11e20*/  STG.E.U16 desc[UR28][R2.64+-0x4e], R223 ;  /* 0xffffb2df02007986 */ /* 0x0007e8000c10151c */
[----:B------:R4:W-:Y:S04]  /*11e30*/  STG.E.U16 desc[UR28][R34.64+-0x50], R222 ;  /* 0xffffb0de22007986 */ /* 0x0009e8000c10151c */
[----:B------:R1:W-:Y:S04]  /*11e40*/  STG.E.U16 desc[UR28][R34.64+-0x4e], R217 ;  /* 0xffffb2d922007986 */ /* 0x0003e8000c10151c */
[----:B------:R-:W-:Y:S04]  /*11e50*/  STG.E.U16 desc[UR28][R32.64+-0x40], R212 ;  /* 0xffffc0d420007986 */ /* 0x000fe8000c10151c */
[----:B------:R-:W-:Y:S01]  /*11e60*/  STG.E.U16 desc[UR28][R32.64+-0x3e], R213 ;  /* 0xffffc2d520007986 */ /* 0x000fe2000c10151c */
[----:B---3--:R-:W-:-:S03]  /*11e70*/  IMAD.WIDE R2, R243, 0x70, R6 ;  /* 0x00000070f3027825 */ /* 0x008fc600078e0206 */
[----:B------:R-:W-:Y:S04]  /*11e80*/  STG.E.U16 desc[UR28][R6.64+-0x40], R205 ;  /* 0xffffc0cd06007986 */ /* 0x000fe8000c10151c */
[----:B------:R2:W5:Y:S01]  /*11e90*/  LDL.LU R223, [R1+0x1a8] ;  /* 0x0001a80001df7983 */ /* 0x0005620000300800 */
[----:B------:R-:W-:-:S03]  /*11ea0*/  IMAD.WIDE R4, R243, -0x70, R2 ;  /* 0xffffff90f3047825 */ /* 0x000fc600078e0202 */
[----:B------:R-:W-:Y:S04]  /*11eb0*/  STG.E.U16 desc[UR28][R6.64+-0x3e], R207 ;  /* 0xffffc2cf06007986 */ /* 0x000fe8000c10151c */
[----:B------:R-:W-:Y:S04]  /*11ec0*/  STG.E.U16 desc[UR28][R2.64+-0x40], R245 ;  /* 0xffffc0f502007986 */ /* 0x000fe8000c10151c */
[----:B------:R3:W-:Y:S04]  /*11ed0*/  STG.E.U16 desc[UR28][R2.64+-0x3e], R216 ;  /* 0xffffc2d802007986 */ /* 0x0007e8000c10151c */
[----:B------:R-:W-:Y:S04]  /*11ee0*/  STG.E.U16 desc[UR28][R34.64+-0x40], R246 ;  /* 0xffffc0f622007986 */ /* 0x000fe8000c10151c */
[----:B------:R-:W-:Y:S04]  /*11ef0*/  STG.E.U16 desc[UR28][R34.64+-0x3e], R247 ;  /* 0xffffc2f722007986 */ /* 0x000fe8000c10151c */
[----:B----4-:R2:W5:Y:S04]  /*11f00*/  LDL.LU R222, [R1+0x1a4] ;  /* 0x0001a40001de7983 */ /* 0x0105680000300800 */
[----:B------:R-:W-:Y:S04]  /*11f10*/  STG.E.U16 desc[UR28][R32.64+-0x30], R206 ;  /* 0xffffd0ce20007986 */ /* 0x000fe8000c10151c */
[----:B------:R-:W-:Y:S04]  /*11f20*/  STG.E.U16 desc[UR28][R32.64+-0x2e], R211 ;  /* 0xffffd2d320007986 */ /* 0x000fe8000c10151c */
[----:B-1----:R2:W5:Y:S01]  /*11f30*/  LDL.LU R217, [R1+0x1a0] ;  /* 0x0001a00001d97983 */ /* 0x0025620000300800 */
[----:B---3--:R-:W-:-:S03]  /*11f40*/  IMAD.WIDE R2, R243, 0x70, R4 ;  /* 0x00000070f3027825 */ /* 0x008fc600078e0204 */
[----:B------:R-:W-:Y:S04]  /*11f50*/  STG.E.U16 desc[UR28][R4.64+-0x30], R199 ;  /* 0xffffd0c704007986 */ /* 0x000fe8000c10151c */
[----:B------:R-:W-:Y:S04]  /*11f60*/  STG.E.U16 desc[UR28][R4.64+-0x2e], R204 ;  /* 0xffffd2cc04007986 */ /* 0x000fe8000c10151c */
[----:B------:R2:W5:Y:S04]  /*11f70*/  LDL.LU R216, [R1+0x19c] ;  /* 0x00019c0001d87983 */ /* 0x0005680000300800 */
[----:B------:R-:W-:Y:S04]  /*11f80*/  STG.E.U16 desc[UR28][R2.64+-0x30], R240 ;  /* 0xffffd0f002007986 */ /* 0x000fe8000c10151c */
[----:B------:R1:W-:Y:S04]  /*11f90*/  STG.E.U16 desc[UR28][R2.64+-0x2e], R215 ;  /* 0xffffd2d702007986 */ /* 0x0003e8000c10151c */
[----:B------:R3:W-:Y:S04]  /*11fa0*/  STG.E.U16 desc[UR28][R34.64+-0x30], R214 ;  /* 0xffffd0d622007986 */ /* 0x0007e8000c10151c */
[----:B-1----:R2:W5:Y:S04]  /*11fb0*/  LDL.LU R215, [R1+0x198] ;  /* 0x0001980001d77983 */ /* 0x0025680000300800 */
[----:B---3--:R2:W5:Y:S04]  /*11fc0*/  LDL.LU R214, [R1+0x194] ;  /* 0x0001940001d67983 */ /* 0x0085680000300800 */
[----:B------:R-:W3:Y:S04]  /*11fd0*/  LDL R213, [R1+0x14] ;  /* 0x0000140001d57983 */ /* 0x000ee80000100800 */
[----:B------:R-:W4:Y:S01]  /*11fe0*/  LDL R212, [R1+0x18] ;  /* 0x0000180001d47983 */ /* 0x000f220000100800 */
[----:B------:R-:W-:-:S03]  /*11ff0*/  IMAD.WIDE R4, R243, -0x70, R2 ;  /* 0xffffff90f3047825 */ /* 0x000fc600078e0202 */
[----:B------:R-:W-:Y:S01]  /*12000*/  STG.E.U16 desc[UR28][R34.64+-0x2e], R241 ;  /* 0xffffd2f122007986 */ /* 0x000fe2000c10151c */
[----:B------:R-:W-:-:S03]  /*12010*/  IMAD.WIDE R2, R243, 0x70, R4 ;  /* 0x00000070f3027825 */ /* 0x000fc600078e0204 */
[----:B------:R-:W-:Y:S04]  /*12020*/  STG.E.U16 desc[UR28][R32.64+-0x20], R197 ;  /* 0xffffe0c520007986 */ /* 0x000fe8000c10151c */
[----:B------:R-:W-:Y:S04]  /*12030*/  STG.E.U16 desc[UR28][R32.64+-0x1e], R198 ;  /* 0xffffe2c620007986 */ /* 0x000fe8000c10151c */
[----:B------:R-:W-:Y:S04]  /*12040*/  STG.E.U16 desc[UR28][R4.64+-0x20], R175 ;  /* 0xffffe0af04007986 */ /* 0x000fe8000c10151c */
[----:B------:R1:W-:Y:S04]  /*12050*/  STG.E.U16 desc[UR28][R4.64+-0x1e], R196 ;  /* 0xffffe2c404007986 */ /* 0x0003e8000c10151c */
[----:B------:R-:W-:Y:S04]  /*12060*/  STG.E.U16 desc[UR28][R2.64+-0x20], R242 ;  /* 0xffffe0f202007986 */ /* 0x000fe8000c10151c */
[----:B------:R2:W-:Y:S04]  /*12070*/  STG.E.U16 desc[UR28][R2.64+-0x1e], R210 ;  /* 0xffffe2d202007986 */ /* 0x0005e8000c10151c */
[----:B------:R2:W-:Y:S04]  /*12080*/  STG.E.U16 desc[UR28][R34.64+-0x20], R41 ;  /* 0xffffe02922007986 */ /* 0x0005e8000c10151c */
[----:B------:R2:W-:Y:S01]  /*12090*/  STG.E.U16 desc[UR28][R34.64+-0x1e], R40 ;  /* 0xffffe22822007986 */ /* 0x0005e2000c10151c */
[----:B-1----:R-:W-:-:S03]  /*120a0*/  IMAD.WIDE R4, R243, -0x70, R2 ;  /* 0xffffff90f3047825 */ /* 0x002fc600078e0202 */
[----:B------:R-:W-:Y:S04]  /*120b0*/  STG.E.U16 desc[UR28][R32.64+-0x10], R173 ;  /* 0xfffff0ad20007986 */ /* 0x000fe8000c10151c */
[----:B------:R-:W-:Y:S01]  /*120c0*/  STG.E.U16 desc[UR28][R32.64+-0xe], R174 ;  /* 0xfffff2ae20007986 */ /* 0x000fe2000c10151c */
[----:B--2---:R-:W-:-:S03]  /*120d0*/  IMAD.WIDE R2, R243, 0x70, R4 ;  /* 0x00000070f3027825 */ /* 0x004fc600078e0204 */
[----:B------:R-:W-:Y:S04]  /*120e0*/  STG.E.U16 desc[UR28][R4.64+-0x10], R221 ;  /* 0xfffff0dd04007986 */ /* 0x000fe8000c10151c */
[----:B------:R-:W-:Y:S04]  /*120f0*/  STG.E.U16 desc[UR28][R4.64+-0xe], R220 ;  /* 0xfffff2dc04007986 */ /* 0x000fe8000c10151c */
[----:B------:R-:W-:Y:S04]  /*12100*/  STG.E.U16 desc[UR28][R2.64+-0x10], R251 ;  /* 0xfffff0fb02007986 */ /* 0x000fe8000c10151c */
[----:B------:R1:W-:Y:S01]  /*12110*/  STG.E.U16 desc[UR28][R2.64+-0xe], R250 ;  /* 0xfffff2fa02007986 */ /* 0x0003e2000c10151c */
[----:B------:R-:W-:Y:S03]  /*12120*/  HMMA.16816.F32 R72, R92, R80, R100 ;  /* 0x000000505c48723c */ /* 0x000fe60000001864 */
[----:B------:R2:W5:Y:S01]  /*12130*/  LDL.LU R210, [R1+0x190] ;  /* 0x0001900001d27983 */ /* 0x0005620000300800 */
[----:B------:R-:W-:-:S03]  /*12140*/  IMAD.MOV.U32 R102, RZ, RZ, R219 ;  /* 0x000000ffff667224 */ /* 0x000fc600078e00db */
[----:B------:R2:W5:Y:S01]  /*12150*/  LDL.LU R41, [R1+0x18c] ;  /* 0x00018c0001297983 */ /* 0x0005620000300800 */
[C---:B------:R-:W-:Y:S03]  /*12160*/  HMMA.16816.F32 R116, R92.reuse, R150, R152 ;  /* 0x000000965c74723c */ /* 0x040fe60000001898 */
[----:B------:R2:W5:Y:S04]  /*12170*/  LDL.LU R40, [R1+0x188] ;  /* 0x0001880001287983 */ /* 0x0005680000300800 */
[----:B------:R2:W-:Y:S01]  /*12180*/  STG.E.U16 desc[UR28][R34.64+-0x10], R249 ;  /* 0xfffff0f922007986 */ /* 0x0005e2000c10151c */
[----:B------:R-:W-:Y:S01]  /*12190*/  HMMA.16816.F32 R76, R92, R82, R160 ;  /* 0x000000525c4c723c */ /* 0x000fe200000018a0 */
[----:B-1----:R-:W-:-:S04]  /*121a0*/  IADD3 R2, P3, PT, R32, -0x100, RZ ;  /* 0xffffff0020027810 */ /* 0x002fc80007f7e0ff */
[----:B------:R-:W-:Y:S01]  /*121b0*/  IADD3.X R0, PT, PT, R33, -0x1, RZ, P3, !PT ;  /* 0xffffffff21007810 */ /* 0x000fe20001ffe4ff */
[----:B------:R2:W-:Y:S02]  /*121c0*/  STL [R1+0xc], R2 ;  /* 0x00000c0201007387 */ /* 0x0005e40000100800 */
[C---:B------:R-:W-:Y:S02]  /*121d0*/  HMMA.16816.F32 R136, R92.reuse, R164, R136 ;  /* 0x000000a45c88723c */ /* 0x040fe40000001888 */
[----:B------:R2:W-:Y:S04]  /*121e0*/  STG.E.U16 desc[UR28][R34.64+-0xe], R248 ;  /* 0xfffff2f822007986 */ /* 0x0005e8000c10151c */
[----:B------:R2:W-:Y:S02]  /*121f0*/  STL [R1+0x8], R0 ;  /* 0x0000080001007387 */ /* 0x0005e40000100800 */
[C---:B------:R-:W-:Y:S01]  /*12200*/  HMMA.16816.F32 R132, R92.reuse, R166, R132 ;  /* 0x000000a65c84723c */ /* 0x040fe20000001884 */
[----:B------:R-:W1:Y:S07]  /*12210*/  S2R R219, SR_TID.X ;  /* 0x0000000000db7919 */ /* 0x000e6e0000002100 */
        /* <DEDUP_REMOVED lines=17> */
[----:B------:R-:W-:-:S07]  /*12330*/  UISETP.GT.AND UP0, UPT, UR27, UR18, UPT ;  /* 0x000000121b00728c */ /* 0x000fce000bf04270 */
[-C--:B------:R-:W-:Y:S08]  /*12340*/  HMMA.16816.F32 R92, R92, R46.reuse, R56 ;  /* 0x0000002e5c5c723c */ /* 0x080ff00000001838 */
[----:B------:R-:W-:Y:S01]  /*12350*/  HMMA.16816.F32 R96, R96, R46, R36 ;  /* 0x0000002e6060723c */ /* 0x000fe20000001824 */
[----:B------:R-:W-:Y:S02]  /*12360*/  IMAD.MOV.U32 R101, RZ, RZ, R252 ;  /* 0x000000ffff657224 */ /* 0x000fe400078e00fc */
[----:B---3--:R-:W-:-:S02]  /*12370*/  IMAD.MOV.U32 R100, RZ, RZ, R213 ;  /* 0x000000ffff647224 */ /* 0x008fc400078e00d5 */
[----:B----4-:R-:W-:Y:S01]  /*12380*/  IMAD.MOV.U32 R103, RZ, RZ, R212 ;  /* 0x000000ffff677224 */ /* 0x010fe200078e00d4 */
[----:B-12---:R-:W-:-:S14]  /*12390*/  BRA.U !UP0, `(.L_x_1101) ;  /* 0x0000009108747547 */ /* 0x006fdc000b800000 */
[----:B------:R-:W2:Y:S04]  /*123a0*/  LDL R242, [R1+0x184] ;  /* 0x0001840001f27983 */ /* 0x000ea80000100800 */
[----:B------:R-:W3:Y:S01]  /*123b0*/  LDL R243, [R1+0x180] ;  /* 0x0001800001f37983 */ /* 0x000ee20000100800 */
[----:B------:R-:W-:Y:S01]  /*123c0*/  UIADD3 UR27, UPT, UPT, UR22, -0x3, URZ ;  /* 0xfffffffd161b7890 */ /* 0x000fe2000fffe0ff */
[----:B------:R-:W-:-:S04]  /*123d0*/  DEPBAR.LE SB0, 0x0 ;  /* 0x000080000000791a */ /* 0x000fc80000000000 */
[----:B------:R-:W-:Y:S01]  /*123e0*/  UIMAD.WIDE.U32 UR38, UR27, UR8, URZ ;  /* 0x000000081b2672a5 */ /* 0x000fe2000f8e00ff */
[----:B------:R-:W-:-:S03]  /*123f0*/  IMAD.SHL.U32 R218, R219, 0x2, RZ ;  /* 0x00000002dbda7824 */ /* 0x000fc600078e00ff */
[----:B------:R-:W-:Y:S02]  /*12400*/  UIMAD UR7, UR27, UR9, UR39 ;  /* 0x000000091b0772a4 */ /* 0x000fe4000f8e0227 */
        /* <DEDUP_REMOVED lines=8> */
[----:B------:R-:W-:Y:S01]  /*12490*/  UISETP.GT.AND UP0, UPT, UR27, UR18, UPT ;  /* 0x000000121b00728c */ /* 0x000fe2000bf04270 */
[----:B------:R-:W-:Y:S01]  /*124a0*/  BAR.SYNC.DEFER_BLOCKING 0x0 ;  /* 0x0000000000007b1d */ /* 0x000fe20000010000 */
[----:B--2---:R-:W-:-:S04]  /*124b0*/  LEA R4, P3, R2, R242, 0x7 ;  /* 0x000000f202047211 */ /* 0x004fc800078638ff */
[----:B---3--:R-:W-:Y:S01]  /*124c0*/  LEA.HI.X R5, R2, R243, R0, 0x7, P3 ;  /* 0x000000f302057211 */ /* 0x008fe200018f3c00 */
[----:B------:R-:W-:Y:S01]  /*124d0*/  IMAD.U32 R0, RZ, RZ, UR6 ;  /* 0x00000006ff007e24 */ /* 0x000fe2000f8e00ff */
[----:B------:R-:W-:-:S03]  /*124e0*/  LEA R2, P3, R3, R242, 0x1 ;  /* 0x000000f203027211 */ /* 0x000fc600078608ff */
[----:B------:R-:W-:Y:S01]  /*124f0*/  @!PT LDS RZ, [RZ] ;  /* 0x00000000fffff984 */ /* 0x000fe20000000800 */
[----:B------:R-:W-:Y:S01]  /*12500*/  @!PT LDS RZ, [RZ] ;  /* 0x00000000fffff984 */ /* 0x000fe20000000800 */
[----:B------:R-:W-:Y:S01]  /*12510*/  @!PT LDS RZ, [RZ] ;  /* 0x00000000fffff984 */ /* 0x000fe20000000800 */
[----:B-----5:R-:W-:Y:S01]  /*12520*/  @!P2 LDGSTS.E.BYPASS.LTC128B.128 [R222+0x9000], desc[UR28][R4.64] ;  /* 0x0900000004deafae */ /* 0x020fe2000b981a1c */
        /* <DEDUP_REMOVED lines=29> */
[----:B------:R-:W4:Y:S04]  /*12700*/  LDSM.16.M88.4 R28, [R40+0x6400] ;  /* 0x00640000281c783b */ /* 0x000f280000000200 */
[----:B------:R-:W2:Y:S04]  /*12710*/  LDSM.16.M88.4 R24, [R40+0x6800] ;  /* 0x006800002818783b */ /* 0x000ea80000000200 */
[----:B------:R-:W2:Y:S04]  /*12720*/  LDSM.16.M88.4 R20, [R40+0x6c00] ;  /* 0x006c00002814783b */ /* 0x000ea80000000200 */
[----:B-1----:R-:W-:Y:S04]  /*12730*/  LDSM.16.M88.4 R4, [R217] ;  /* 0x00000000d904783b */ /* 0x002fe80000000200 */
[----:B------:R-:W1:Y:S04]  /*12740*/  LDSM.16.M88.4 R60, [R41+0x6000] ;  /* 0x00600000293c783b */ /* 0x000e680000000200 */
[----:B------:R-:W1:Y:S04]  /*12750*/  LDSM.16.M88.4 R48, [R41+0x6800] ;  /* 0x006800002930783b */ /* 0x000e680000000200 */
[----:B------:R-:W1:Y:S04]  /*12760*/  LDSM.16.M88.4 R8, [R210+0x1000] ;  /* 0x00100000d208783b */ /* 0x000e680000000200 */
[----:B------:R-:W1:Y:S04]  /*12770*/  LDSM.16.M88.4 R52, [R41+0x6400] ;  /* 0x006400002934783b */ /* 0x000e680000000200 */
[----:B------:R-:W1:Y:S01]  /*12780*/  LDSM.16.M88.4 R44, [R41+0x6c00] ;  /* 0x006c0000292c783b */ /* 0x000e620000000200 */
[C---:B---3--:R-:W-:Y:S03]  /*12790*/  HMMA.16816.F32 R180, R12.reuse, R36, RZ ;  /* 0x000000240cb4723c */ /* 0x048fe600000018ff */
[----:B------:R-:W3:Y:S04]  /*127a0*/  LDSM.16.M88.4 R16, [R217+0x1000] ;  /* 0x00100000d910783b */ /* 0x000ee80000000200 */
[----:B------:R-:W0:Y:S01]  /*127b0*/  LDGDEPBAR ;  /* 0x00000000000079af */ /* 0x000e220000000000 */
[C---:B----4-:R-:W-:Y:S08]  /*127c0*/  HMMA.16816.F32 R172, R12.reuse, R28, RZ ;  /* 0x0000001c0cac723c */ /* 0x050ff000000018ff */
[C---:B--2---:R-:W-:Y:S08]  /*127d0*/  HMMA.16816.F32 R100, R12.reuse, R24, RZ ;  /* 0x000000180c64723c */ /* 0x044ff000000018ff */
[C---:B------:R-:W-:Y:S08]  /*127e0*/  HMMA.16816.F32 R56, R12.reuse, R20, RZ ;  /* 0x000000140c38723c */ /* 0x040ff000000018ff */
[C---:B------:R-:W-:Y:S08]  /*127f0*/  HMMA.16816.F32 R176, R12.reuse, R38, RZ ;  /* 0x000000260cb0723c */ /* 0x040ff000000018ff */
[C---:B------:R-:W-:Y:S08]  /*12800*/  HMMA.16816.F32 R104, R12.reuse, R30, RZ ;  /* 0x0000001e0c68723c */ /* 0x040ff000000018ff */
[C---:B------:R-:W-:Y:S08]  /*12810*/  HMMA.16816.F32 R64, R12.reuse, R26, RZ ;  /* 0x0000001a0c40723c */ /* 0x040ff000000018ff */
[----:B------:R-:W-:Y:S08]  /*12820*/  HMMA.16816.F32 R12, R12, R22, RZ ;  /* 0x000000160c0c723c */ /* 0x000ff000000018ff */
[C---:B-1----:R-:W-:Y:S08]  /*12830*/  HMMA.16816.F32 R240, R4.reuse, R60, R180 ;  /* 0x0000003c04f0723c */ /* 0x042ff000000018b4 */
[C---:B------:R-:W-:Y:S08]  /*12840*/  HMMA.16816.F32 R180, R4.reuse, R62, R176 ;  /* 0x0000003e04b4723c */ /* 0x040ff000000018b0 */
[----:B------:R-:W-:Y:S08]  /*12850*/  HMMA.16816.F32 R200, R4, R50, R64 ;  /* 0x0000003204c8723c */ /* 0x000ff00000001840 */
[----:B------:R-:W-:Y:S08]  /*12860*/  HMMA.16816.F32 R196, R8, R36, RZ ;  /* 0x0000002408c4723c */ /* 0x000ff000000018ff */
        /* <DEDUP_REMOVED lines=8> */
[C---:B------:R-:W-:Y:S01]  /*128f0*/  HMMA.16816.F32 R64, R8.reuse, R38, RZ ;  /* 0x000000260840723c */ /* 0x040fe200000018ff */
[----:B------:R-:W1:Y:S07]  /*12900*/  LDSM.16.M88.4 R36, [R40+0x7c00] ;  /* 0x007c00002824783b */ /* 0x000e6e0000000200 */
[C---:B------:R-:W-:Y:S08]  /*12910*/  HMMA.16816.F32 R188, R8.reuse, R24, RZ ;  /* 0x0000001808bc723c */ /* 0x040ff000000018ff */
[C---:B------:R-:W-:Y:S08]  /*12920*/  HMMA.16816.F32 R100, R8.reuse, R26, RZ ;  /* 0x0000001a0864723c */ /* 0x040ff000000018ff */
[C---:B------:R-:W-:Y:S08]  /*12930*/  HMMA.16816.F32 R24, R8.reuse, R22, RZ ;  /* 0x000000160818723c */ /* 0x040ff000000018ff */
[C---:B------:R-:W-:Y:S08]  /*12940*/  HMMA.16816.F32 R192, R8.reuse, R28, RZ ;  /* 0x0000001c08c0723c */ /* 0x040ff000000018ff */
[C---:B------:R-:W-:Y:S01]  /*12950*/  HMMA.16816.F32 R184, R8.reuse, R20, RZ ;  /* 0x0000001408b8723c */ /* 0x040fe200000018ff */
[----:B------:R-:W-:Y:S07]  /*12960*/  LDSM.16.M88.4 R20, [R40+0x7000] ;  /* 0x007000002814783b */ /* 0x000fee0000000200 */
[----:B------:R-:W-:Y:S01]  /*12970*/  HMMA.16816.F32 R28, R8, R30, RZ ;  /* 0x0000001e081c723c */ /* 0x000fe200000018ff */
[----:B------:R-:W2:Y:S07]  /*12980*/  LDSM.16.M88.4 R8, [R210+0x3000] ;  /* 0x00300000d208783b */ /* 0x000eae0000000200 */
[----:B---3--:R-:W-:Y:S08]  /*12990*/  HMMA.16816.F32 R104, R16, R46, R24 ;  /* 0x0000002e1068723c */ /* 0x008ff00000001818 */
[----:B-1----:R-:W-:Y:S08]  /*129a0*/  HMMA.16816.F32 R24, R4, R36, R204 ;  /* 0x000000240418723c */ /* 0x002ff000000018cc */
[C---:B------:R-:W-:Y:S08]  /*129b0*/  HMMA.16816.F32 R244, R16.reuse, R44, R184 ;  /* 0x0000002c10f4723c */ /* 0x040ff000000018b8 */
[C---:B------:R-:W-:Y:S08]  /*129c0*/  HMMA.16816.F32 R196, R16.reuse, R60, R196 ;  /* 0x0000003c10c4723c */ /* 0x040ff000000018c4 */
[----:B------:R-:W-:Y:S03]  /*129d0*/  HMMA.16816.F32 R60, R16, R62, R64 ;  /* 0x0000003e103c723c */ /* 0x000fe60000001840 */
[----:B------:R-:W-:-:S02]  /*129e0*/  IMAD.MOV.U32 R3, RZ, RZ, R245 ;  /* 0x000000ffff037224 */ /* 0x000fc400078e00f5 */
[----:B------:R-:W-:Y:S02]  /*129f0*/  IMAD.MOV.U32 R2, RZ, RZ, R246 ;  /* 0x000000ffff027224 */ /* 0x000fe400078e00f6 */
[----:B------:R-:W-:Y:S01]  /*12a00*/  IMAD.MOV.U32 R0, RZ, RZ, R247 ;  /* 0x000000ffff007224 */ /* 0x000fe200078e00f7 */
[----:B------:R-:W-:Y:S01]  /*12a10*/  HMMA.16816.F32 R192, R16, R52, R192 ;  /* 0x0000003410c0723c */ /* 0x000fe200000018c0 */
[----:B------:R-:W-:-:S07]  /*12a20*/  IMAD.MOV.U32 R34, RZ, RZ, R244 ;  /* 0x000000ffff227224 */ /* 0x000fce00078e00f4 */
[C---:B------:R-:W-:Y:S01]  /*12a30*/  HMMA.16816.F32 R52, R16.reuse, R54, R28 ;  /* 0x000000361034723c */ /* 0x040fe2000000181c */
[----:B------:R-:W-:Y:S07]  /*12a40*/  LDSM.16.M88.4 R28, [R41+0x7800] ;  /* 0x00780000291c783b */ /* 0x000fee0000000200 */
[C---:B------:R-:W-:Y:S08]  /*12a50*/  HMMA.16816.F32 R188, R16.reuse, R48, R188 ;  /* 0x0000003010bc723c */ /* 0x040ff000000018bc */
[----:B------:R-:W-:Y:S01]  /*12a60*/  HMMA.16816.F32 R172, R16, R50, R100 ;  /* 0x0000003210ac723c */ /* 0x000fe20000001864 */
[----:B------:R-:W-:-:S07]  /*12a70*/  IMAD.MOV.U32 R16, RZ, RZ, R24 ;  /* 0x000000ffff107224 */ /* 0x000fce00078e0018 */
[----:B------:R-:W-:Y:S01]  /*12a80*/  HMMA.16816.F32 R48, R4, R12, R236 ;  /* 0x0000000c0430723c */ /* 0x000fe200000018ec */
[----:B------:R-:W-:Y:S02]  /*12a90*/  IMAD.MOV.U32 R237, RZ, RZ, R3 ;  /* 0x000000ffffed7224 */ /* 0x000fe400078e0003 */
[----:B------:R-:W-:Y:S02]  /*12aa0*/  IMAD.MOV.U32 R238, RZ, RZ, R2 ;  /* 0x000000ffffee7224 */ /* 0x000fe400078e0002 */
[----:B------:R-:W-:Y:S02]  /*12ab0*/  IMAD.MOV.U32 R239, RZ, RZ, R0 ;  /* 0x000000ffffef7224 */ /* 0x000fe400078e0000 */
[----:B------:R-:W-:Y:S01]  /*12ac0*/  IMAD.MOV.U32 R3, RZ, RZ, R25 ;  /* 0x000000ffff037224 */ /* 0x000fe200078e0019 */
[----:B--2---:R-:W-:Y:S01]  /*12ad0*/  HMMA.16816.F32 R204, R8, R22, R60 ;  /* 0x0000001608cc723c */ /* 0x004fe2000000183c */
[----:B------:R-:W-:Y:S02]  /*12ae0*/  IMAD.MOV.U32 R60, RZ, RZ, R16 ;  /* 0x000000ffff3c7224 */ /* 0x000fe400078e0010 */
[----:B------:R-:W-:Y:S01]  /*12af0*/  IMAD.MOV.U32 R2, RZ, RZ, R26 ;  /* 0x000000ffff027224 */ /* 0x000fe200078e001a */
[----:B------:R-:W-:Y:S01]  /*12b00*/  LDSM.16.M88.4 R16, [R41+0x7000] ;  /* 0x007000002910783b */ /* 0x000fe20000000200 */
[----:B------:R-:W-:-:S02]  /*12b10*/  IMAD.MOV.U32 R0, RZ, RZ, R27 ;  /* 0x000000ffff007224 */ /* 0x000fc400078e001b */
[----:B------:R-:W-:Y:S01]  /*12b20*/  IMAD.MOV.U32 R61, RZ, RZ, R3 ;  /* 0x000000ffff3d7224 */ /* 0x000fe200078e0003 */
[C---:B------:R-:W-:Y:S01]  /*12b30*/  HMMA.16816.F32 R100, R4.reuse, R20, R240 ;  /* 0x000000140464723c */ /* 0x040fe200000018f0 */
[----:B------:R-:W-:Y:S01]  /*12b40*/  LDSM.16.M88.4 R24, [R41+0x7c00] ;  /* 0x007c00002918783b */ /* 0x000fe20000000200 */
[----:B------:R-:W-:Y:S01]  /*12b50*/  IMAD.MOV.U32 R62, RZ, RZ, R2 ;  /* 0x000000ffff3e7224 */ /* 0x000fe200078e0002 */
[----:B------:R-:W-:Y:S01]  /*12b60*/  LOP3.LUT R2, R218, 0x6, RZ, 0xc0, !PT ;  /* 0x00000006da027812 */ /* 0x000fe200078ec0ff */
[----:B------:R-:W-:Y:S02]  /*12b70*/  IMAD.MOV.U32 R63, RZ, RZ, R0 ;  /* 0x000000ffff3f7224 */ /* 0x000fe400078e0000 */
[----:B------:R-:W-:Y:S02]  /*12b80*/  IMAD.MOV.U32 R236, RZ, RZ, R34 ;  /* 0x000000ffffec7224 */ /* 0x000fe400078e0022 */
[----:B------:R-:W-:Y:S01]  /*12b90*/  HMMA.16816.F32 R184, R4, R56, R228 ;  /* 0x0000003804b8723c */ /* 0x000fe200000018e4 */
[----:B------:R-:W-:Y:S01]  /*12ba0*/  IMAD.U32 R0, RZ, RZ, UR22 ;  /* 0x00000016ff007e24 */ /* 0x000fe2000f8e00ff */
[----:B------:R1:W-:Y:S03]  /*12bb0*/  STL [R1+0x15c], R2 ;  /* 0x00015c0201007387 */ /* 0x0003e60000100800 */
[----:B------:R-:W-:-:S03]  /*12bc0*/  IMAD R0, R0, 0x40, R2 ;  /* 0x0000004000007824 */ /* 0x000fc600078e0202 */
[----:B------:R-:W-:Y:S01]  /*12bd0*/  HMMA.16816.F32 R64, R4, R22, R180 ;  /* 0x000000160440723c */ /* 0x000fe200000018b4 */
[----:B------:R-:W-:-:S07]  /*12be0*/  VIADD R3, R0, 0xffffff71 ;  /* 0xffffff7100037836 */ /* 0x000fce0000000000 */
[C---:B------:R-:W-:Y:S08]  /*12bf0*/  HMMA.16816.F32 R44, R4.reuse, R14, R176 ;  /* 0x0000000e042c723c */ /* 0x040ff000000018b0 */
[----:B------:R-:W-:Y:S01]  /*12c00*/  HMMA.16816.F32 R200, R4, R58, R200 ;  /* 0x0000003a04c8723c */ /* 0x000fe200000018c8 */
[----:B-1----:R-:W-:-:S07]  /*12c10*/  VIADD R2, R0, 0xffffff78 ;  /* 0xffffff7800027836 */ /* 0x002fce0000000000 */
[----:B------:R-:W-:Y:S01]  /*12c20*/  HMMA.16816.F32 R232, R4, R38, R232 ;  /* 0x0000002604e8723c */ /* 0x000fe200000018e8 */
[----:B------:R-:W1:Y:S07]  /*12c30*/  LDSM.16.M88.4 R4, [R217+0x2000] ;  /* 0x00200000d904783b */ /* 0x000e6e0000000200 */
[C---:B------:R-:W-:Y:S01]  /*12c40*/  HMMA.16816.F32 R228, R8.reuse, R20, R196 ;  /* 0x0000001408e4723c */ /* 0x040fe200000018c4 */
[----:B------:R-:W2:Y:S07]  /*12c50*/  LDSM.16.M88.4 R20, [R41+0x7400] ;  /* 0x007400002914783b */ /* 0x000eae0000000200 */
[C---:B------:R-:W-:Y:S08]  /*12c60*/  HMMA.16816.F32 R196, R8.reuse, R12, R192 ;  /* 0x0000000c08c4723c */ /* 0x040ff000000018c0 */
[C---:B------:R-:W-:Y:S01]  /*12c70*/  HMMA.16816.F32 R248, R8.reuse, R14, R52 ;  /* 0x0000000e08f8723c */ /* 0x040fe20000001834 */
[----:B------:R-:W3:Y:S07]  /*12c80*/  LDSM.16.M88.4 R12, [R217+0x3000] ;  /* 0x00300000d90c783b */ /* 0x000eee0000000200 */
[C---:B------:R-:W-:Y:S08]  /*12c90*/  HMMA.16816.F32 R244, R8.reuse, R56, R188 ;  /* 0x0000003808f4723c */ /* 0x040ff000000018bc */
[----:B------:R-:W-:Y:S08]  /*12ca0*/  HMMA.16816.F32 R240, R8, R58, R172 ;  /* 0x0000003a08f0723c */ /* 0x000ff000000018ac */
[----:B-1----:R-:W-:Y:S08]  /*12cb0*/  HMMA.16816.F32 R180, R4, R18, R64 ;  /* 0x0000001204b4723c */ /* 0x002ff00000001840 */
[----:B------:R-:W-:Y:S08]  /*12cc0*/  HMMA.16816.F32 R192, R8, R38, R104 ;  /* 0x0000002608c0723c */ /* 0x000ff00000001868 */
[C---:B------:R-:W-:Y:S08]  /*12cd0*/  HMMA.16816.F32 R188, R4.reuse, R16, R100 ;  /* 0x0000001004bc723c */ /* 0x040ff00000001864 */
[C---:B------:R-:W-:Y:S08]  /*12ce0*/  HMMA.16816.F32 R64, R4.reuse, R24, R60 ;  /* 0x000000180440723c */ /* 0x040ff0000000183c */
[C---:B--2---:R-:W-:Y:S01]  /*12cf0*/  HMMA.16816.F32 R176, R4.reuse, R20, R48 ;  /* 0x0000001404b0723c */ /* 0x044fe20000001830 */
[----:B------:R-:W-:Y:S07]  /*12d00*/  LDSM.16.M88.4 R48, [R40+0x8400] ;  /* 0x008400002830783b */ /* 0x000fee0000000200 */
[C---:B------:R-:W-:Y:S01]  /*12d10*/  HMMA.16816.F32 R172, R4.reuse, R22, R44 ;  /* 0x0000001604ac723c */ /* 0x040fe2000000182c */
[----:B------:R-:W-:Y:S07]  /*12d20*/  LDSM.16.M88.4 R44, [R40+0x8800] ;  /* 0x00880000282c783b */ /* 0x000fee0000000200 */
[C---:B------:R-:W-:Y:S08]  /*12d30*/  HMMA.16816.F32 R104, R4.reuse, R28, R184 ;  /* 0x0000001c0468723c */ /* 0x040ff000000018b8 */
[C---:B------:R-:W-:Y:S08]  /*12d40*/  HMMA.16816.F32 R100, R4.reuse, R30, R200 ;  /* 0x0000001e0464723c */ /* 0x040ff000000018c8 */
[----:B------:R-:W-:Y:S01]  /*12d50*/  HMMA.16816.F32 R60, R4, R26, R232 ;  /* 0x0000001a043c723c */ /* 0x000fe200000018e8 */
[----:B------:R-:W1:Y:S07]  /*12d60*/  LDSM.16.M88.4 R4, [R210+0x4000] ;  /* 0x00400000d204783b */ /* 0x000e6e0000000200 */
[C---:B---3--:R-:W-:Y:S08]  /*12d70*/  HMMA.16816.F32 R56, R12.reuse, R16, R228 ;  /* 0x000000100c38723c */ /* 0x048ff000000018e4 */
[----:B------:R-:W-:Y:S01]  /*12d80*/  HMMA.16816.F32 R52, R12, R18, R204 ;  /* 0x000000120c34723c */ /* 0x000fe200000018cc */
[----:B------:R-:W2:Y:S07]  /*12d90*/  LDSM.16.M88.4 R16, [R40+0x8000] ;  /* 0x008000002810783b */ /* 0x000eae0000000200 */
[----:B------:R-:W-:Y:S01]  /*12da0*/  HMMA.16816.F32 R236, R8, R36, R236 ;  /* 0x0000002408ec723c */ /* 0x000fe200000018ec */
[----:B------:R-:W3:Y:S04]  /*12db0*/  LDSM.16.M88.4 R36, [R40+0x8c00] ;  /* 0x008c00002824783b */ /* 0x000ee80000000200 */
[----:B------:R-:W4:Y:S03]  /*12dc0*/  LDSM.16.M88.4 R8, [R210+0x5000] ;  /* 0x00500000d208783b */ /* 0x000f260000000200 */
[C---:B------:R-:W-:Y:S08]  /*12dd0*/  HMMA.16816.F32 R200, R12.reuse, R20, R196 ;  /* 0x000000140cc8723c */ /* 0x040ff000000018c4 */
[----:B------:R-:W-:Y:S08]  /*12de0*/  HMMA.16816.F32 R196, R12, R26, R192 ;  /* 0x0000001a0cc4723c */ /* 0x000ff000000018c0 */
[----:B-1----:R-:W-:Y:S08]  /*12df0*/  HMMA.16816.F32 R184, R4, R48, R176 ;  /* 0x0000003004b8723c */ /* 0x002ff000000018b0 */
[----:B------:R-:W-:Y:S08]  /*12e00*/  HMMA.16816.F32 R244, R12, R28, R244 ;  /* 0x0000001c0cf4723c */ /* 0x000ff000000018f4 */
[C---:B--2---:R-:W-:Y:S08]  /*12e10*/  HMMA.16816.F32 R192, R4.reuse, R16, R188 ;  /* 0x0000001004c0723c */ /* 0x044ff000000018bc */
[C---:B------:R-:W-:Y:S08]  /*12e20*/  HMMA.16816.F32 R188, R4.reuse, R18, R180 ;  /* 0x0000001204bc723c */ /* 0x040ff000000018b4 */
[----:B------:R-:W-:Y:S08]  /*12e30*/  HMMA.16816.F32 R180, R4, R50, R172 ;  /* 0x0000003204b4723c */ /* 0x000ff000000018ac */
[----:B------:R-:W-:Y:S08]  /*12e40*/  HMMA.16816.F32 R240, R12, R30, R240 ;  /* 0x0000001e0cf0723c */ /* 0x000ff000000018f0 */
[C---:B------:R-:W-:Y:S08]  /*12e50*/  HMMA.16816.F32 R176, R4.reuse, R44, R104 ;  /* 0x0000002c04b0723c */ /* 0x040ff00000001868 */
[----:B------:R-:W-:Y:S08]  /*12e60*/  HMMA.16816.F32 R172, R4, R46, R100 ;  /* 0x0000002e04ac723c */ /* 0x000ff00000001864 */
[----:B------:R-:W-:Y:S01]  /*12e70*/  HMMA.16816.F32 R28, R12, R24, R236 ;  /* 0x000000180c1c723c */ /* 0x000fe200000018ec */
[----:B------:R-:W-:Y:S07]  /*12e80*/  LDSM.16.M88.4 R24, [R41+0x8000] ;  /* 0x008000002918783b */ /* 0x000fee0000000200 */
[C---:B---3--:R-:W-:Y:S08]  /*12e90*/  HMMA.16816.F32 R104, R4.reuse, R36, R64 ;  /* 0x000000240468723c */ /* 0x048ff00000001840 */
[----:B------:R-:W-:Y:S01]  /*12ea0*/  HMMA.16816.F32 R100, R4, R38, R60 ;  /* 0x000000260464723c */ /* 0x000fe2000000183c */
[----:B------:R-:W1:Y:S07]  /*12eb0*/  LDSM.16.M88.4 R4, [R217+0x4000] ;  /* 0x00400000d904783b */ /* 0x000e6e0000000200 */
[----:B------:R-:W-:Y:S01]  /*12ec0*/  HMMA.16816.F32 R248, R12, R22, R248 ;  /* 0x000000160cf8723c */ /* 0x000fe200000018f8 */
[----:B------:R-:W-:Y:S04]  /*12ed0*/  LDSM.16.M88.4 R12, [R41+0x8800] ;  /* 0x00880000290c783b */ /* 0x000fe80000000200 */
[----:B------:R-:W-:Y:S03]  /*12ee0*/  LDSM.16.M88.4 R20, [R217+0x5000] ;  /* 0x00500000d914783b */ /* 0x000fe60000000200 */
[C---:B----4-:R-:W-:Y:S08]  /*12ef0*/  HMMA.16816.F32 R64, R8.reuse, R16, R56 ;  /* 0x000000100840723c */ /* 0x050ff00000001838 */
[----:B------:R-:W-:Y:S01]  /*12f00*/  HMMA.16816.F32 R60, R8, R18, R52 ;  /* 0x00000012083c723c */ /* 0x000fe20000001834 */
[----:B------:R-:W-:Y:S04]  /*12f10*/  LDSM.16.M88.4 R16, [R41+0x8400] ;  /* 0x008400002910783b */ /* 0x000fe80000000200 */
[----:B------:R-:W2:Y:S01]  /*12f20*/  LDSM.16.M88.4 R40, [R41+0x8c00] ;  /* 0x008c00002928783b */ /* 0x000ea20000000200 */
[----:B------:R-:W-:-:S04]  /*12f30*/  DEPBAR.LE SB0, 0x0 ;  /* 0x000080000000791a */ /* 0x000fc80000000000 */
[C---:B------:R-:W-:Y:S08]  /*12f40*/  HMMA.16816.F32 R56, R8.reuse, R48, R200 ;  /* 0x000000300838723c */ /* 0x040ff000000018c8 */
[C---:B------:R-:W-:Y:S08]  /*12f50*/  HMMA.16816.F32 R52, R8.reuse, R50, R248 ;  /* 0x000000320834723c */ /* 0x040ff000000018f8 */
[----:B------:R-:W-:Y:S08]  /*12f60*/  HMMA.16816.F32 R48, R8, R44, R244 ;  /* 0x0000002c0830723c */ /* 0x000ff000000018f4 */
[----:B-1----:R-:W-:Y:S08]  /*12f70*/  HMMA.16816.F32 R192, R4, R24, R192 ;  /* 0x0000001804c0723c */ /* 0x002ff000000018c0 */
[----:B------:R-:W-:Y:S08]  /*12f80*/  HMMA.16816.F32 R44, R8, R46, R240 ;  /* 0x0000002e082c723c */ /* 0x000ff000000018f0 */
[C---:B--2---:R-:W-:Y:S08]  /*12f90*/  HMMA.16816.F32 R240, R4.reuse, R42, R100 ;  /* 0x0000002a04f0723c */ /* 0x044ff00000001864 */
[----:B------:R-:W-:Y:S08]  /*12fa0*/  HMMA.16816.F32 R204, R4, R16, R184 ;  /* 0x0000001004cc723c */ /* 0x000ff000000018b8 */
[C---:B------:R-:W-:Y:S08]  /*12fb0*/  HMMA.16816.F32 R64, R20.reuse, R24, R64 ;  /* 0x000000181440723c */ /* 0x040ff00000001840 */
[----:B------:R-:W-:Y:S01]  /*12fc0*/  HMMA.16816.F32 R100, R20, R16, R56 ;  /* 0x000000101464723c */ /* 0x000fe20000001838 */
[----:B------:R-:W-:-:S02]  /*12fd0*/  VIADD R16, R0, 0xffffff40 ;  /* 0xffffff4000107836 */ /* 0x000fc40000000000 */
[----:B------:R-:W-:-:S03]  /*12fe0*/  VIADD R17, R223, 0x48 ;  /* 0x00000048df117836 */ /* 0x000fc60000000000 */
[----:B------:R-:W-:Y:S02]  /*12ff0*/  ISETP.GT.AND P5, PT, R223, R16, PT ;  /* 0x00000010df00720c */ /* 0x000fe40003fa4270 */
[----:B------:R-:W-:Y:S01]  /*13000*/  HMMA.16816.F32 R236, R4, R14, R172 ;  /* 0x0000000e04ec723c */ /* 0x000fe200000018ac */
[----:B------:R-:W-:Y:S02]  /*13010*/  ISETP.GE.AND P4, PT, R16, R226, PT ;  /* 0x000000e21000720c */ /* 0x000fe40003f86270 */
[----:B------:R-:W-:Y:S02]  /*13020*/  FSEL R25, R192, -INF , !P5 ;  /* 0xff800000c0197808 */ /* 0x000fe40006800000 */
[----:B------:R-:W-:-:S03]  /*13030*/  ISETP.GE.AND P5, PT, R16, R225, PT ;  /* 0x000000e11000720c */ /* 0x000fc60003fa6270 */
[-C--:B------:R-:W-:Y:S08]  /*13040*/  HMMA.16816.F32 R228, R4, R18.reuse, R180 ;  /* 0x0000001204e4723c */ /* 0x080ff000000018b4 */
[----:B------:R-:W-:Y:S01]  /*13050*/  HMMA.16816.F32 R172, R20, R18, R52 ;  /* 0x0000001214ac723c */ /* 0x000fe20000001834 */
[C---:B------:R-:W-:Y:S02]  /*13060*/  VIADD R19, R223.reuse, 0x8 ;  /* 0x00000008df137836 */ /* 0x040fe40000000000 */
[----:B------:R-:W-:-:S03]  /*13070*/  VIADD R18, R223, 0x40 ;  /* 0x00000040df127836 */ /* 0x000fc60000000000 */
[-C--:B------:R-:W-:Y:S02]  /*13080*/  ISETP.GT.AND P3, PT, R19, R16.reuse, PT ;  /* 0x000000101300720c */ /* 0x080fe40003f64270 */
[----:B------:R-:W-:Y:S02]  /*13090*/  HMMA.16816.F32 R28, R8, R36, R28 ;  /* 0x00000024081c723c */ /* 0x000fe4000000181c */
[----:B------:R-:W-:Y:S01]  /*130a0*/  FSEL R24, R194, -INF , !P3 ;  /* 0xff800000c2187808 */ /* 0x000fe20005800000 */
[----:B------:R-:W-:Y:S01]  /*130b0*/  BAR.SYNC.DEFER_BLOCKING 0x0 ;  /* 0x0000000000007b1d */ /* 0x000fe20000010000 */
[----:B------:R-:W-:-:S04]  /*130c0*/  ISETP.GT.AND P3, PT, R17, R16, PT ;  /* 0x000000101100720c */ /* 0x000fc80003f64270 */
[----:B------:R-:W-:Y:S01]  /*130d0*/  HMMA.16816.F32 R200, R4, R26, R188 ;  /* 0x0000001a04c8723c */ /* 0x000fe200000018bc */
[----:B------:R-:W-:Y:S02]  /*130e0*/  FSEL R189, R25, -INF , !P4 ;  /* 0xff80000019bd7808 */ /* 0x000fe40006000000 */
[----:B------:R-:W-:Y:S02]  /*130f0*/  ISETP.GT.AND P4, PT, R18, R16, PT ;  /* 0x000000101200720c */ /* 0x000fe40003f84270 */
[----:B------:R-:W-:Y:S02]  /*13100*/  FSEL R188, R24, -INF , !P5 ;  /* 0xff80000018bc7808 */ /* 0x000fe40006800000 */
[----:B------:R-:W-:Y:S01]  /*13110*/  FSEL R25, R64, -INF , !P4 ;  /* 0xff80000040197808 */ /* 0x000fe20006000000 */
[----:B------:R-:W-:Y:S01]  /*13120*/  HMMA.16816.F32 R184, R20, R14, R44 ;  /* 0x0000000e14b8723c */ /* 0x000fe2000000182c */
[----:B------:R-:W-:Y:S01]  /*13130*/  VIADD R15, R0, 0xffffff41 ;  /* 0xffffff41000f7836 */ /* 0x000fe20000000000 */
[----:B------:R-:W-:Y:S01]  /*13140*/  FSEL R24, R66, -INF , !P3 ;  /* 0xff80000042187808 */ /* 0x000fe20005800000 */
[----:B------:R-:W-:-:S03]  /*13150*/  VIADD R14, R0, 0xffffff48 ;  /* 0xffffff48000e7836 */ /* 0x000fc60000000000 */
[C---:B------:R-:W-:Y:S02]  /*13160*/  ISETP.GT.AND P5, PT, R19.reuse, R15, PT ;  /* 0x0000000f1300720c */ /* 0x040fe40003fa4270 */
[----:B------:R-:W-:Y:S01]  /*13170*/  HMMA.16816.F32 R232, R4, R12, R176 ;  /* 0x0000000c04e8723c */ /* 0x000fe200000018b0 */
[----:B------:R-:W-:-:S07]  /*13180*/  ISETP.GT.AND P4, PT, R19, R14, PT ;  /* 0x0000000e1300720c */ /* 0x000fce0003f84270 */
[----:B------:R-:W-:Y:S01]  /*13190*/  HMMA.16816.F32 R180, R20, R12, R48 ;  /* 0x0000000c14b4723c */ /* 0x000fe20000001830 */
[C---:B------:R-:W-:Y:S02]  /*131a0*/  VIADD R13, R0.reuse, 0xffffff49 ;  /* 0xffffff49000d7836 */ /* 0x040fe40000000000 */
[----:B------:R-:W-:-:S03]  /*131b0*/  VIADD R12, R0, 0xffffff50 ;  /* 0xffffff50000c7836 */ /* 0x000fc60000000000 */
[----:B------:R-:W-:Y:S02]  /*131c0*/  ISETP.GT.AND P3, PT, R19, R13, PT ;  /* 0x0000000d1300720c */ /* 0x000fe40003f64270 */
[----:B------:R-:W-:Y:S01]  /*131d0*/  HMMA.16816.F32 R196, R8, R38, R196 ;  /* 0x0000002608c4723c */ /* 0x000fe200000018c4 */
[C---:B------:R-:W-:Y:S02]  /*131e0*/  VIADD R11, R0.reuse, 0xffffff51 ;  /* 0xffffff51000b7836 */ /* 0x040fe40000000000 */
[C---:B------:R-:W-:Y:S02]  /*131f0*/  VIADD R10, R0.reuse, 0xffffff58 ;  /* 0xffffff58000a7836 */ /* 0x040fe40000000000 */
[C---:B------:R-:W-:Y:S02]  /*13200*/  VIADD R9, R0.reuse, 0xffffff59 ;  /* 0xffffff5900097836 */ /* 0x040fe40000000000 */
[C---:B------:R-:W-:Y:S01]  /*13210*/  VIADD R8, R0.reuse, 0xffffff60 ;  /* 0xffffff6000087836 */ /* 0x040fe20000000000 */
[----:B------:R-:W-:Y:S01]  /*13220*/  HMMA.16816.F32 R244, R4, R40, R104 ;  /* 0x0000002804f4723c */ /* 0x000fe20000001868 */
[----:B------:R-:W-:-:S02]  /*13230*/  VIADD R7, R0, 0xffffff61 ;  /* 0xffffff6100077836 */ /* 0x000fc40000000000 */
[C---:B------:R-:W-:Y:S02]  /*13240*/  VIADD R6, R0.reuse, 0xffffff68 ;  /* 0xffffff6800067836 */ /* 0x040fe40000000000 */
[C---:B------:R-:W-:Y:S02]  /*13250*/  VIADD R5, R0.reuse, 0xffffff69 ;  /* 0xffffff6900057836 */ /* 0x040fe40000000000 */
[C---:B------:R-:W-:Y:S01]  /*13260*/  VIADD R4, R0.reuse, 0xffffff70 ;  /* 0xffffff7000047836 */ /* 0x040fe20000000000 */
[----:B------:R-:W-:Y:S01]  /*13270*/  HMMA.16816.F32 R104, R20, R26, R60 ;  /* 0x0000001a1468723c */ /* 0x000fe2000000183c */
[----:B------:R-:W-:Y:S01]  /*13280*/  FSEL R26, R195, -INF , !P5 ;  /* 0xff800000c31a7808 */ /* 0x000fe20006800000 */
[----:B------:R-:W-:Y:S01]  /*13290*/  VIADD R0, R0, 0xffffff79 ;  /* 0xffffff7900007836 */ /* 0x000fe20000000000 */
[----:B------:R-:W-:Y:S02]  /*132a0*/  ISETP.GT.AND P5, PT, R19, R12, PT ;  /* 0x0000000c1300720c */ /* 0x000fe40003fa4270 */
[----:B------:R-:W-:-:S02]  /*132b0*/  FSEL R27, R202, -INF , !P4 ;  /* 0xff800000ca1b7808 */ /* 0x000fc40006000000 */
[----:B------:R-:W-:Y:S01]  /*132c0*/  ISETP.GT.AND P4, PT, R19, R11, PT ;  /* 0x0000000b1300720c */ /* 0x000fe20003f84270 */
[C---:B------:R-:W-:Y:S01]  /*132d0*/  HMMA.16816.F32 R176, R20.reuse, R40, R28 ;  /* 0x0000002814b0723c */ /* 0x040fe2000000181c */
[----:B------:R-:W-:Y:S02]  /*132e0*/  FSEL R28, R203, -INF , !P3 ;  /* 0xff800000cb1c7808 */ /* 0x000fe40005800000 */
[C---:B------:R-:W-:Y:S02]  /*132f0*/  ISETP.GT.AND P3, PT, R19.reuse, R10, PT ;  /* 0x0000000a1300720c */ /* 0x040fe40003f64270 */
[----:B------:R-:W-:Y:S02]  /*13300*/  FSEL R31, R206, -INF , !P5 ;  /* 0xff800000ce1f7808 */ /* 0x000fe40006800000 */
[----:B------:R-:W-:Y:S01]  /*13310*/  ISETP.GT.AND P5, PT, R19, R9, PT ;  /* 0x000000091300720c */ /* 0x000fe20003fa4270 */
[----:B------:R-:W-:Y:S01]  /*13320*/  HMMA.16816.F32 R56, R20, R42, R196 ;  /* 0x0000002a1438723c */ /* 0x000fe200000018c4 */
        /* <DEDUP_REMOVED lines=8> */
[----:B------:R-:W-:Y:S02]  /*133b0*/  FSEL R44, R235, -INF , !P3 ;  /* 0xff800000eb2c7808 */ /* 0x000fe40005800000 */
[C---:B------:R-:W-:Y:S02]  /*133c0*/  ISETP.GT.AND P3, PT, R19.reuse, R4, PT ;  /* 0x000000041300720c */ /* 0x040fe40003f64270 */
[----:B------:R-:W-:Y:S02]  /*133d0*/  FSEL R190, R238, -INF , !P5 ;  /* 0xff800000eebe7808 */ /* 0x000fe40006800000 */
        /* <DEDUP_REMOVED lines=8> */
[C---:B------:R-:W-:Y:S02]  /*13460*/  ISETP.GT.AND P4, PT, R18.reuse, R14, PT ;  /* 0x0000000e1200720c */ /* 0x040fe40003f84270 */
        /* <DEDUP_REMOVED lines=29> */
[C---:B------:R-:W-:Y:S02]  /*13640*/  ISETP.GE.AND P4, PT, R16.reuse, R209, PT ;  /* 0x000000d11000720c */ /* 0x040fe40003f86270 */
[----:B------:R-:W-:Y:S02]  /*13650*/  FSEL R185, R57, -INF , !P3 ;  /* 0xff80000039b97808 */ /* 0x000fe40005800000 */
[----:B------:R-:W-:Y:S02]  /*13660*/  ISETP.GE.AND P3, PT, R16, R208, PT ;  /* 0x000000d01000720c */ /* 0x000fe40003f66270 */
[----:B------:R-:W-:Y:S02]  /*13670*/  FSEL R16, R193, -INF , !P5 ;  /* 0xff800000c1107808 */ /* 0x000fe40006800000 */
        /* <DEDUP_REMOVED lines=9> */
[----:B------:R-:W-:Y:S02]  /*13710*/  ISETP.GT.AND P4, PT, R223, R14, PT ;  /* 0x0000000edf00720c */ /* 0x000fe40003f84270 */
[----:B------:R-:W-:Y:S02]  /*13720*/  ISETP.GE.AND P3, PT, R15, R208, PT ;  /* 0x000000d00f00720c */ /* 0x000fe40003f66270 */
[----:B------:R-:W-:Y:S02]  /*13730*/  FSEL R15, R67, -INF , !P5 ;  /* 0xff800000430f7808 */ /* 0x000fe40006800000 */
[----:B------:R-:W-:Y:S02]  /*13740*/  ISETP.GE.AND P5, PT, R14, R226, PT ;  /* 0x000000e20e00720c */ /* 0x000fe40003fa6270 */
[----:B------:R-:W-:-:S02]  /*13750*/  FSEL R16, R200, -INF , !P4 ;  /* 0xff800000c8107808 */ /* 0x000fc40006000000 */
[----:B------:R-:W-:Y:S02]  /*13760*/  FSEL R104, R15, -INF , !P3 ;  /* 0xff8000000f687808 */ /* 0x000fe40005800000 */
[----:B------:R-:W-:Y:S02]  /*13770*/  ISETP.GE.AND P4, PT, R14, R225, PT ;  /* 0x000000e10e00720c */ /* 0x000fe40003f86270 */
        /* <DEDUP_REMOVED lines=100> */
[----:B------:R-:W-:Y:S02]  /*13dc0*/  FSEL R7, R186, -INF , !P3 ;  /* 0xff800000ba077808 */ /* 0x000fe40005800000 */
[C---:B------:R-:W-:Y:S02]  /*13dd0*/  ISETP.GE.AND P4, PT, R6.reuse, R209, PT ;  /* 0x000000d10600720c */ /* 0x040fe40003f86270 */
[----:B------:R-:W-:Y:S02]  /*13de0*/  ISETP.GE.AND P3, PT, R6, R208, PT ;  /* 0x000000d00600720c */ /* 0x000fe40003f66270 */
[----:B------:R-:W-:Y:S02]  /*13df0*/  FSEL R6, R237, -INF , !P5 ;  /* 0xff800000ed067808 */ /* 0x000fe40006800000 */
        /* <DEDUP_REMOVED lines=12> */
[----:B------:R-:W-:Y:S02]  /*13ec0*/  FSEL R31, R5, -INF , !P3 ;  /* 0xff800000051f7808 */ /* 0x000fe40005800000 */
[----:B------:R-:W-:-:S02]  /*13ed0*/  ISETP.GE.AND P3, PT, R4, R225, PT ;  /* 0x000000e10400720c */ /* 0x000fc40003f66270 */
        /* <DEDUP_REMOVED lines=8> */
[----:B------:R-:W-:Y:S02]  /*13f60*/  ISETP.GE.AND P4, PT, R4, R208, PT ;  /* 0x000000d00400720c */ /* 0x000fe40003f86270 */
[----:B------:R-:W-:Y:S02]  /*13f70*/  FSEL R18, R101, -INF , !P3 ;  /* 0xff80000065127808 */ /* 0x000fe40005800000 */
[----:B------:R-:W-:Y:S02]  /*13f80*/  FSEL R4, R245, -INF , !P5 ;  /* 0xff800000f5047808 */ /* 0x000fe40006800000 */
[----:B------:R-:W-:-:S02]  /*13f90*/  ISETP.GE.AND P3, PT, R3, R226, PT ;  /* 0x000000e20300720c */ /* 0x000fc40003f66270 */
[----:B------:R-:W-:Y:S02]  /*13fa0*/  ISETP.GE.AND P5, PT, R3, R209, PT ;  /* 0x000000d10300720c */ /* 0x000fe40003fa6270 */
[----:B------:R-:W-:Y:S02]  /*13fb0*/  FSEL R28, R5, -INF , !P4 ;  /* 0xff800000051c7808 */ /* 0x000fe40006000000 */
[----:B------:R-:W-:Y:S02]  /*13fc0*/  ISETP.GE.AND P4, PT, R3, R225, PT ;  /* 0x000000e10300720c */ /* 0x000fe40003f86270 */
[----:B------:R-:W-:Y:S02]  /*13fd0*/  FSEL R38, R4, -INF , !P3 ;  /* 0xff80000004267808 */ /* 0x000fe40005800000 */
[----:B------:R-:W-:Y:S02]  /*13fe0*/  ISETP.GT.AND P3, PT, R17, R3, PT ;  /* 0x000000031100720c */ /* 0x000fe40003f64270 */
[----:B------:R-:W-:-:S02]  /*13ff0*/  FSEL R14, R181, -INF , !P5 ;  /* 0xff800000b50e7808 */ /* 0x000fc40006800000 */
        /* <DEDUP_REMOVED lines=26> */
[----:B------:R-:W-:Y:S02]  /*141a0*/  FSEL R9, R185, -INF , !P5 ;  /* 0xff800000b9097808 */ /* 0x000fe40006800000 */
        /* <DEDUP_REMOVED lines=53> */
.L_x_1108:
[----:B------:R3:W-:Y:S02]  /*14500*/  STS.128 [R222+0x8800], RZ ;  /* 0x008800ffde007388 */ /* 0x0007e40000000c00 */
.L_x_1109:
[----:B------:R-:W-:Y:S05]  /*14510*/  BSYNC.RECONVERGENT B0 ;  /* 0x0000000000007941 */ /* 0x000fea0003800200 */
.L_x_1107:
[----:B------:R-:W0:Y:S02]  /*14520*/  LDGDEPBAR ;  /* 0x00000000000079af */ /* 0x000e240000000000 */
.L_x_1106:
[----:B-1----:R-:W4:Y:S04]  /*14530*/  LDL.64 R4, [R1+0x160] ;  /* 0x0001600001047983 */ /* 0x002f280000100a00 */
[----:B------:R-:W3:Y:S04]  /*14540*/  LDL.64 R58, [R1+0x170] ;  /* 0x00017000013a7983 */ /* 0x000ee80000100a00 */
[----:B------:R-:W3:Y:S04]  /*14550*/  LDL.64 R182, [R1+0x130] ;  /* 0x0001300001b67983 */ /* 0x000ee80000100a00 */
[----:B------:R-:W3:Y:S01]  /*14560*/  LDL.LU R230, [R1+0x10] ;  /* 0x0000100001e67983 */ /* 0x000ee20000300800 */
[----:B------:R-:W-:Y:S01]  /*14570*/  FMNMX3.FTZ R0, R213, R188, R61, !PT ;  /* 0x000000bcd5007276 */ /* 0x000fe2000781003d */
[----:B------:R-:W-:-:S02]  /*14580*/  ULEA UR4, UR22, 0xfffffffa, 0x1 ;  /* 0xfffffffa16047891 */ /* 0x000fc4000f8e08ff */
[----:B------:R-:W-:Y:S01]  /*14590*/  STL [R1+0x220], R217 ;  /* 0x000220d901007387 */ /* 0x000fe20000100800 */
[----:B--2---:R-:W-:-:S03]  /*145a0*/  FMNMX3.FTZ R2, R0, R62, R55, !PT ;  /* 0x0000003e00027276 */ /* 0x004fc60007810037 */
[----:B------:R-:W-:Y:S01]  /*145b0*/  STL [R1+0x1d0], R219 ;  /* 0x0001d0db01007387 */ /* 0x000fe20000100800 */
[----:B------:R-:W-:-:S03]  /*145c0*/  FMNMX3.FTZ R2, R2, R52, R48, !PT ;  /* 0x0000003402027276 */ /* 0x000fc60007810030 */
[----:B------:R-:W-:Y:S01]  /*145d0*/  STL [R1+0x1cc], R32 ;  /* 0x0001cc2001007387 */ /* 0x000fe20000100800 */
[----:B------:R-:W-:Y:S01]  /*145e0*/  FMNMX3.FTZ R100, R2, R42, R37, !PT ;  /* 0x0000002a02647276 */ /* 0x000fe20007810025 */
[----:B------:R-:W-:Y:S02]  /*145f0*/  IMAD.U32 R2, RZ, RZ, UR35 ;  /* 0x00000023ff027e24 */ /* 0x000fe4000f8e00ff */
[----:B------:R-:W-:Y:S01]  /*14600*/  STL [R1+0x1c8], R33 ;  /* 0x0001c82101007387 */ /* 0x000fe20000100800 */
[----:B------:R-:W-:-:S03]  /*14610*/  FMNMX3.FTZ R100, R100, R30, R26, !PT ;  /* 0x0000001e64647276 */ /* 0x000fc6000781001a */
[----:B------:R-:W-:Y:S01]  /*14620*/  STL [R1+0x1a8], R226 ;  /* 0x0001a8e201007387 */ /* 0x000fe20000100800 */
[----:B------:R-:W-:-:S03]  /*14630*/  FMNMX3.FTZ R100, R100, R23, R20, !PT ;  /* 0x0000001764647276 */ /* 0x000fc60007810014 */
[----:B------:R-:W-:Y:S01]  /*14640*/  STL [R1+0x1e8], R226 ;  /* 0x0001e8e201007387 */ /* 0x000fe20000100800 */
[----:B------:R-:W-:-:S03]  /*14650*/  FMNMX3.FTZ R100, R100, R15, R12, !PT ;  /* 0x0000000f64647276 */ /* 0x000fc6000781000c */
[----:B------:R-:W-:Y:S01]  /*14660*/  STL [R1+0x1a4], R225 ;  /* 0x0001a4e101007387 */ /* 0x000fe20000100800 */
[----:B------:R-:W-:-:S03]  /*14670*/  FMNMX3.FTZ R100, R100, R10, R8, !PT ;  /* 0x0000000a64647276 */ /* 0x000fc60007810008 */
        /* <DEDUP_REMOVED lines=13> */
[----:B------:R-:W2:Y:S04]  /*14750*/  LDL.64 R178, [R1+0xc8] ;  /* 0x0000c80001b27983 */ /* 0x000ea80000100a00 */
[----:B------:R-:W2:Y:S01]  /*14760*/  LDL.64 R174, [R1+0x138] ;  /* 0x0001380001ae7983 */ /* 0x000ea20000100a00 */
[----:B------:R-:W1:Y:S03]  /*14770*/  S2R R6, SR_TID.X ;  /* 0x0000000000067919 */ /* 0x000e660000002100 */
[----:B------:R-:W1:Y:S04]  /*14780*/  SHFL.BFLY PT, R13, R100, 0x2, 0x1f ;  /* 0x0c401f00640d7f89 */ /* 0x000e6800000e0000 */
[----:B------:R-:W2:Y:S04]  /*14790*/  LDL.LU R207, [R1+0x144] ;  /* 0x0001440001cf7983 */ /* 0x000ea80000300800 */
[----:B------:R-:W2:Y:S01]  /*147a0*/  LDL.LU R204, [R1+0x140] ;  /* 0x0001400001cc7983 */ /* 0x000ea20000300800 */
[----:B-1----:R-:W-:-:S02]  /*147b0*/  SHF.R.U32.HI R6, RZ, 0x5, R6 ;  /* 0x00000005ff067819 */ /* 0x002fc40000011606 */
[----:B------:R-:W-:-:S05]  /*147c0*/  FMNMX.FTZ R100, R100, R13, !PT ;  /* 0x0000000d64647209 */ /* 0x000fca0007810000 */
[----:B------:R-:W1:Y:S02]  /*147d0*/  SHFL.BFLY PT, R13, R100, 0x1, 0x1f ;  /* 0x0c201f00640d7f89 */ /* 0x000e6400000e0000 */
[----:B-1----:R-:W-:-:S04]  /*147e0*/  FMNMX.FTZ R100, R100, R13, !PT ;  /* 0x0000000d64647209 */ /* 0x002fc80007810000 */
[----:B------:R-:W-:Y:S01]  /*147f0*/  FSETP.NEU.FTZ.AND P2, PT, R100, -INF , PT ;  /* 0xff8000006400780b */ /* 0x000fe20003f5d000 */
[----:B----4-:R-:W1:Y:S01]  /*14800*/  S2R R4, SR_CTAID.X ;  /* 0x0000000000047919 */ /* 0x010e620000002500 */
[----:B------:R-:W-:-:S05]  /*14810*/  LOP3.LUT R2, R2, UR4, R5, 0x96, !PT ;  /* 0x0000000402027c12 */ /* 0x000fca000f8e9605 */
[----:B------:R-:W-:Y:S01]  /*14820*/  IMAD.WIDE.U32 R2, R2, -0x326172a9, RZ ;  /* 0xcd9e8d5702027825 */ /* 0x000fe200078e00ff */
[----:B---3--:R-:W-:-:S04]  /*14830*/  FMNMX3.FTZ R0, R230, R105, R64, !PT ;  /* 0x00000069e6007276 */ /* 0x008fc80007810040 */
[----:B------:R-:W-:-:S04]  /*14840*/  FMNMX3.FTZ R0, R0, R65, R57, !PT ;  /* 0x0000004100007276 */ /* 0x000fc80007810039 */
[----:B------:R-:W-:-:S04]  /*14850*/  FMNMX3.FTZ R0, R0, R53, R50, !PT ;  /* 0x0000003500007276 */ /* 0x000fc80007810032 */
[----:B------:R-:W-:-:S04]  /*14860*/  FMNMX3.FTZ R0, R0, R45, R39, !PT ;  /* 0x0000002d00007276 */ /* 0x000fc80007810027 */
[----:B------:R-:W-:Y:S01]  /*14870*/  FMNMX3.FTZ R0, R0, R35, R29, !PT ;  /* 0x0000002300007276 */ /* 0x000fe2000781001d */
[----:B-1----:R-:W-:-:S03]  /*14880*/  IMAD R4, R4, 0x8, R6 ;  /* 0x0000000804047824 */ /* 0x002fc600078e0206 */
[----:B------:R-:W-:Y:S01]  /*14890*/  FMNMX3.FTZ R0, R0, R25, R22, !PT ;  /* 0x0000001900007276 */ /* 0x000fe20007810016 */
[----:B------:R-:W-:-:S03]  /*148a0*/  IMAD.WIDE.U32 R4, R4, -0x326172a9, RZ ;  /* 0xcd9e8d5704047825 */ /* 0x000fc600078e00ff */
[----:B------:R-:W-:Y:S02]  /*148b0*/  FMNMX3.FTZ R0, R0, R18, R14, !PT ;  /* 0x0000001200007276 */ /* 0x000fe4000781000e */
[----:B------:R-:W-:Y:S02]  /*148c0*/  LOP3.LUT R6, R4, UR33, R3, 0x96, !PT ;  /* 0x0000002104067c12 */ /* 0x000fe4000f8e9603 */
[----:B------:R-:W-:-:S03]  /*148d0*/  LOP3.LUT R4, R2, UR32, R183, 0x96, !PT ;  /* 0x0000002002047c12 */ /* 0x000fc6000f8e96b7 */
[----:B------:R-:W-:-:S04]  /*148e0*/  IMAD.WIDE.U32 R6, R6, -0x2daee0ad, RZ ;  /* 0xd2511f5306067825 */ /* 0x000fc800078e00ff */
[----:B------:R-:W-:-:S05]  /*148f0*/  IMAD.WIDE.U32 R4, R4, -0x2daee0ad, RZ ;  /* 0xd2511f5304047825 */ /* 0x000fca00078e00ff */
[----:B------:R-:W-:Y:S02]  /*14900*/  LOP3.LUT R6, R6, UR25, R5, 0x96, !PT ;  /* 0x0000001906067c12 */ /* 0x000fe4000f8e9605 */
[----:B------:R-:W-:-:S04]  /*14910*/  FMNMX3.FTZ R5, R252, R176, R104, !PT ;  /* 0x000000b0fc057276 */ /* 0x000fc80007810068 */
[----:B------:R-:W-:Y:S02]  /*14920*/  FMNMX3.FTZ R5, R5, R172, R67, !PT ;  /* 0x000000ac05057276 */ /* 0x000fe40007810043 */
[----:B------:R-:W-:Y:S02]  /*14930*/  LOP3.LUT R7, R58, UR31, R7, 0x96, !PT ;  /* 0x0000001f3a077c12 */ /* 0x000fe4000f8e9607 */
[----:B------:R-:W-:-:S03]  /*14940*/  FMNMX3.FTZ R101, R5, R63, R56, !PT ;  /* 0x0000003f05657276 */ /* 0x000fc60007810038 */
[----:B------:R-:W-:Y:S01]  /*14950*/  IMAD.WIDE.U32 R58, R7, -0x326172a9, RZ ;  /* 0xcd9e8d57073a7825 */ /* 0x000fe200078e00ff */
[----:B------:R-:W-:-:S03]  /*14960*/  FMNMX3.FTZ R101, R101, R51, R47, !PT ;  /* 0x0000003365657276 */ /* 0x000fc6000781002f */
[----:B------:R-:W-:Y:S01]  /*14970*/  IMAD.WIDE.U32 R6, R6, -0x326172a9, RZ ;  /* 0xcd9e8d5706067825 */ /* 0x000fe200078e00ff */
[----:B------:R-:W-:Y:S02]  /*14980*/  FMNMX3.FTZ R101, R101, R43, R40, !PT ;  /* 0x0000002b65657276 */ /* 0x000fe40007810028 */
[----:B------:R-:W-:Y:S02]  /*14990*/  FMNMX3.FTZ R0, R0, R11, R9, !PT ;  /* 0x0000000b00007276 */ /* 0x000fe40007810009 */
[----:B------:R-:W-:Y:S02]  /*149a0*/  LOP3.LUT R19, R58, UR23, R7, 0x96, !PT ;  /* 0x000000173a137c12 */ /* 0x000fe4000f8e9607 */
[----:B------:R-:W-:Y:S02]  /*149b0*/  FMNMX3.FTZ R7, R212, R189, R173, !PT ;  /* 0x000000bdd4077276 */ /* 0x000fe400078100ad */
[----:B------:R-:W-:Y:S01]  /*149c0*/  FMNMX3.FTZ R101, R101, R36, R31, !PT ;  /* 0x0000002465657276 */ /* 0x000fe2000781001f */
[----:B------:R-:W1:Y:S01]  /*149d0*/  SHFL.BFLY PT, R102, R0, 0x2, 0x1f ;  /* 0x0c401f0000667f89 */ /* 0x000e6200000e0000 */
[----:B------:R-:W-:-:S02]  /*149e0*/  LOP3.LUT R17, R182, UR30, R59, 0x96, !PT ;  /* 0x0000001eb6117c12 */ /* 0x000fc4000f8e963b */
[----:B------:R-:W-:Y:S02]  /*149f0*/  FMNMX3.FTZ R7, R7, R180, R177, !PT ;  /* 0x000000b407077276 */ /* 0x000fe400078100b1 */
[----:B------:R-:W-:Y:S01]  /*14a00*/  FMNMX3.FTZ R101, R101, R28, R24, !PT ;  /* 0x0000001c65657276 */ /* 0x000fe20007810018 */
[----:B------:R-:W-:Y:S01]  /*14a10*/  IMAD.WIDE.U32 R58, R17, -0x2daee0ad, RZ ;  /* 0xd2511f53113a7825 */ /* 0x000fe200078e00ff */
[----:B------:R-:W-:Y:S02]  /*14a20*/  FMNMX3.FTZ R103, R7, R107, R106, !PT ;  /* 0x0000006b07677276 */ /* 0x000fe4000781006a */
[----:B------:R-:W-:Y:S02]  /*14a30*/  FMNMX3.FTZ R101, R101, R21, R16, !PT ;  /* 0x0000001565657276 */ /* 0x000fe40007810010 */
[----:B------:R-:W-:Y:S02]  /*14a40*/  FMNMX3.FTZ R103, R103, R66, R60, !PT ;  /* 0x0000004267677276 */ /* 0x000fe4000781003c */
[----:B------:R-:W-:-:S02]  /*14a50*/  LOP3.LUT R17, R4, UR21, R59, 0x96, !PT ;  /* 0x0000001504117c12 */ /* 0x000fc4000f8e963b */
[----:B------:R-:W3:Y:S01]  /*14a60*/  SHFL.BFLY PT, R4, R101, 0x2, 0x1f ;  /* 0x0c401f0065047f89 */ /* 0x000ee200000e0000 */
[----:B------:R-:W-:-:S04]  /*14a70*/  FMNMX3.FTZ R103, R103, R54, R49, !PT ;  /* 0x0000003667677276 */ /* 0x000fc80007810031 */
[----:B------:R-:W-:Y:S01]  /*14a80*/  FMNMX3.FTZ R103, R103, R46, R44, !PT ;  /* 0x0000002e67677276 */ /* 0x000fe2000781002c */
[----:B------:R-:W-:-:S03]  /*14a90*/  IMAD.WIDE.U32 R184, R19, -0x2daee0ad, RZ ;  /* 0xd2511f5313b87825 */ /* 0x000fc600078e00ff */
[----:B------:R-:W-:Y:S02]  /*14aa0*/  FMNMX3.FTZ R103, R103, R41, R38, !PT ;  /* 0x0000002967677276 */ /* 0x000fe40007810026 */
[----:B-1----:R-:W-:Y:S02]  /*14ab0*/  FMNMX.FTZ R102, R0, R102, !PT ;  /* 0x0000006600667209 */ /* 0x002fe40007810000 */
[----:B------:R-:W-:Y:S02]  /*14ac0*/  FMNMX3.FTZ R103, R103, R34, R27, !PT ;  /* 0x0000002267677276 */ /* 0x000fe4000781001b */
[----:B------:R-:W-:Y:S01]  /*14ad0*/  LOP3.LUT R0, R58, UR16, R185, 0x96, !PT ;  /* 0x000000103a007c12 */ /* 0x000fe2000f8e96b9 */
[----:B------:R-:W1:Y:S01]  /*14ae0*/  SHFL.BFLY PT, R7, R102, 0x1, 0x1f ;  /* 0x0c201f0066077f89 */ /* 0x000e6200000e0000 */
[----:B--2---:R-:W-:-:S03]  /*14af0*/  LOP3.LUT R59, R178, UR33, R3, 0x96, !PT ;  /* 0x00000021b23b7c12 */ /* 0x004fc6000f8e9603 */
[----:B------:R-:W2:Y:S01]  /*14b00*/  SHFL.BFLY PT, R5, R103, 0x2, 0x1f ;  /* 0x0c401f0067057f89 */ /* 0x000ea200000e0000 */
[----:B------:R-:W-:Y:S01]  /*14b10*/  LOP3.LUT R174, R2, UR32, R175, 0x96, !PT ;  /* 0x0000002002ae7c12 */ /* 0x000fe2000f8e96af */
[----:B------:R-:W-:Y:S01]  /*14b20*/  IMAD.WIDE.U32 R186, R0, -0x326172a9, RZ ;  /* 0xcd9e8d5700ba7825 */ /* 0x000fe200078e00ff */
[----:B---3--:R-:W-:-:S03]  /*14b30*/  FMNMX.FTZ R101, R101, R4, !PT ;  /* 0x0000000465657209 */ /* 0x008fc60007810000 */
[----:B------:R-:W-:-:S04]  /*14b40*/  IMAD.WIDE.U32 R2, R17, -0x326172a9, RZ ;  /* 0xcd9e8d5711027825 */ /* 0x000fc800078e00ff */
[----:B------:R-:W-:Y:S01]  /*14b50*/  IMAD.MOV.U32 R0, RZ, RZ, R186 ;  /* 0x000000ffff007224 */ /* 0x000fe200078e00ba */
[----:B------:R-:W-:Y:S02]  /*14b60*/  LOP3.LUT R19, R2, UR15, R187, 0x96, !PT ;  /* 0x0000000f02137c12 */ /* 0x000fe4000f8e96bb */
[----:B------:R-:W3:Y:S02]  /*14b70*/  SHFL.BFLY PT, R2, R101, 0x1, 0x1f ;  /* 0x0c201f0065027f89 */ /* 0x000ee400000e0000 */
[----:B------:R-:W-:-:S04]  /*14b80*/  LOP3.LUT R0, R0, 0xff, RZ, 0xc0, !PT ;  /* 0x000000ff00007812 */ /* 0x000fc800078ec0ff */
[----:B------:R-:W-:Y:S01]  /*14b90*/  ISETP.LE.U32.AND P3, PT, R0, UR12, PT ;  /* 0x0000000c00007c0c */ /* 0x000fe2000bf63070 */
[----:B------:R-:W-:Y:S01]  /*14ba0*/  FMUL.FTZ R0, R100, UR36 ;  /* 0x0000002464007c20 */ /* 0x000fe20008410000 */
[----:B-1----:R-:W-:-:S04]  /*14bb0*/  FMNMX.FTZ R102, R102, R7, !PT ;  /* 0x0000000766667209 */ /* 0x002fc80007810000 */
[----:B------:R-:W-:Y:S02]  /*14bc0*/  FSEL R0, R0, RZ, P2 ;  /* 0x000000ff00007208 */ /* 0x000fe40001000000 */
[----:B--2---:R-:W-:Y:S02]  /*14bd0*/  FMNMX.FTZ R103, R103, R5, !PT ;  /* 0x0000000567677209 */ /* 0x004fe40007810000 */
        /* <DEDUP_REMOVED lines=17> */
[C---:B------:R-:W-:Y:S01]  /*14cf0*/  FMUL.FTZ R0, R102.reuse, UR36 ;  /* 0x0000002466007c20 */ /* 0x040fe20008410000 */
[----:B------:R-:W1:Y:S01]  /*14d00*/  SHFL.BFLY PT, R3, R103, 0x1, 0x1f ;  /* 0x0c201f0067037f89 */ /* 0x000e6200000e0000 */
[----:B------:R-:W-:-:S02]  /*14d10*/  FSETP.NEU.FTZ.AND P4, PT, R102, -INF , PT ;  /* 0xff8000006600780b */ /* 0x000fc40003f9d000 */
[----:B---3--:R-:W-:Y:S02]  /*14d20*/  FMNMX.FTZ R101, R101, R2, !PT ;  /* 0x0000000265657209 */ /* 0x008fe40007810000 */
[----:B------:R-:W-:Y:S02]  /*14d30*/  FSEL R0, R0, RZ, P4 ;  /* 0x000000ff00007208 */ /* 0x000fe40002000000 */
[----:B------:R-:W-:-:S03]  /*14d40*/  FSETP.NEU.FTZ.AND P5, PT, R101, -INF , PT ;  /* 0xff8000006500780b */ /* 0x000fc60003fbd000 */
        /* <DEDUP_REMOVED lines=17> */
[----:B------:R-:W-:Y:S04]  /*14e60*/  STL [R1+0x224], R26 ;  /* 0x0002241a01007387 */ /* 0x000fe80000100800 */
[----:B------:R-:W-:Y:S01]  /*14e70*/  FSEL R0, R0, RZ, P5 ;  /* 0x000000ff00007208 */ /* 0x000fe20002800000 */
[----:B------:R-:W-:Y:S04]  /*14e80*/  STL [R1+0x228], R211 ;  /* 0x000228d301007387 */ /* 0x000fe80000100800 */
[----:B------:R-:W-:Y:S01]  /*14e90*/  STL [R1+0x1e4], R214 ;  /* 0x0001e4d601007387 */ /* 0x000fe20000100800 */
[----:B------:R-:W-:-:S03]  /*14ea0*/  FFMA.FTZ R193, R43, UR36, -R0 ;  /* 0x000000242bc17c23 */ /* 0x000fc60008010800 */
[----:B------:R-:W-:Y:S01]  /*14eb0*/  STL.64 [R1+0x1f8], R198 ;  /* 0x0001f8c601007387 */ /* 0x000fe20000100a00 */
[----:B------:R-:W-:-:S03]  /*14ec0*/  FFMA.FTZ R194, R40, UR36, -R0 ;  /* 0x0000002428c27c23 */ /* 0x000fc60008010800 */
[----:B------:R2:W-:Y:S01]  /*14ed0*/  STL.64 [R1+0x208], R202 ;  /* 0x000208ca01007387 */ /* 0x0005e20000100a00 */
[----:B------:R-:W-:Y:S01]  /*14ee0*/  FFMA.FTZ R219, R21, UR36, -R0 ;  /* 0x0000002415db7c23 */ /* 0x000fe20008010800 */
[----:B-1----:R-:W-:Y:S02]  /*14ef0*/  FMNMX.FTZ R103, R103, R3, !PT ;  /* 0x0000000367677209 */ /* 0x002fe40007810000 */
[----:B--2---:R-:W2:Y:S04]  /*14f00*/  LDL.64 R202, [R1+0x168] ;  /* 0x0001680001ca7983 */ /* 0x004ea80000100a00 */
[----:B------:R-:W-:Y:S04]  /*14f10*/  STL.64 [R1+0x210], R192 ;  /* 0x000210c001007387 */ /* 0x000fe80000100a00 */
[----:B------:R1:W-:Y:S04]  /*14f20*/  STL.64 [R1+0x218], R194 ;  /* 0x000218c201007387 */ /* 0x0003e80000100a00 */
[----:B------:R-:W-:Y:S04]  /*14f30*/  STL [R1+0x1d8], R219 ;  /* 0x0001d8db01007387 */ /* 0x000fe80000100800 */
[----:B------:R-:W-:Y:S04]  /*14f40*/  STL [R1+0x1ac], R100 ;  /* 0x0001ac6401007387 */ /* 0x000fe80000100800 */
[----:B------:R-:W-:Y:S04]  /*14f50*/  STL [R1+0x1b0], R103 ;  /* 0x0001b06701007387 */ /* 0x000fe80000100800 */
[----:B------:R-:W3:Y:S04]  /*14f60*/  LDL.64 R198, [R1+0x138] ;  /* 0x0001380001c67983 */ /* 0x000ee80000100a00 */
[----:B------:R-:W4:Y:S01]  /*14f70*/  LDL.LU R229, [R1+0x14c] ;  /* 0x00014c0001e57983 */ /* 0x000f220000300800 */
[C---:B------:R-:W-:Y:S01]  /*14f80*/  FMUL.FTZ R2, R103.reuse, UR36 ;  /* 0x0000002467027c20 */ /* 0x040fe20008410000 */
[----:B------:R-:W-:-:S04]  /*14f90*/  FSETP.NEU.FTZ.AND P1, PT, R103, -INF , PT ;  /* 0xff8000006700780b */ /* 0x000fc80003f3d000 */
[----:B------:R-:W-:-:S05]  /*14fa0*/  FSEL R2, R2, RZ, P1 ;  /* 0x000000ff02027208 */ /* 0x000fca0000800000 */
[----:B------:R-:W-:-:S04]  /*14fb0*/  FFMA.FTZ R4, R189, UR36, -R2 ;  /* 0x00000024bd047c23 */ /* 0x000fc80008010802 */
[----:B------:R1:W-:Y:S01]  /*14fc0*/  MUFU.EX2 R7, R4 ;  /* 0x0000000400077308 */ /* 0x0003e20000000800 */
[----:B------:R-:W-:-:S04]  /*14fd0*/  LOP3.LUT R3, R19, 0xffff, RZ, 0xc0, !PT ;  /* 0x0000ffff13037812 */ /* 0x000fc800078ec0ff */
[----:B------:R-:W-:Y:S01]  /*14fe0*/  SHF.R.U32.HI R3, RZ, 0x8, R3 ;  /* 0x00000008ff037819 */ /* 0x000fe20000011603 */
[----:B-1----:R-:W-:-:S04]  /*14ff0*/  FFMA.FTZ R4, R173, UR36, -R2 ;  /* 0x00000024ad047c23 */ /* 0x002fc80008010802 */
[----:B------:R-:W1:Y:S01]  /*15000*/  MUFU.EX2 R39, R4 ;  /* 0x0000000400277308 */ /* 0x000e620000000800 */
[----:B------:R-:W-:Y:S01]  /*15010*/  LOP3.LUT R3, R3, 0xffff, RZ, 0xc0, !PT ;  /* 0x0000ffff03037812 */ /* 0x000fe200078ec0ff */
        /* <DEDUP_REMOVED lines=13> */
[----:B------:R-:W-:-:S02]  /*150f0*/  LOP3.LUT R0, R19, 0xff, RZ, 0xc0, !PT ;  /* 0x000000ff13007812 */ /* 0x000fc400078ec0ff */
[----:B------:R-:W-:Y:S02]  /*15100*/  ISETP.LE.U32.AND P0, PT, R3, UR12, PT ;  /* 0x0000000c03007c0c */ /* 0x000fe4000bf03070 */
[----:B------:R-:W-:Y:S02]  /*15110*/  FSEL R3, R100, RZ, P2 ;  /* 0x000000ff64037208 */ /* 0x000fe40001000000 */
[----:B------:R-:W-:Y:S02]  /*15120*/  ISETP.LE.U32.AND P2, PT, R0, UR12, PT ;  /* 0x0000000c00007c0c */ /* 0x000fe4000bf43070 */
[----:B-1----:R-:W-:-:S04]  /*15130*/  F2FP.F16.F32.PACK_AB R0, R39, R7 ;  /* 0x000000072700723e */ /* 0x002fc800000000ff */
[C---:B------:R-:W-:Y:S02]  /*15140*/  PRMT R42, R0.reuse, 0x7610, R42 ;  /* 0x00007610002a7816 */ /* 0x040fe4000000002a */
[----:B------:R-:W-:Y:S02]  /*15150*/  PRMT R28, R0, 0x7632, R28 ;  /* 0x00007632001c7816 */ /* 0x000fe4000000001c */
[----:B------:R-:W-:-:S03]  /*15160*/  PRMT R0, R19, 0x7632, R0 ;  /* 0x0000763213007816 */ /* 0x000fc60000000000 */
[----:B------:R-:W-:Y:S01]  /*15170*/  @!P2 HADD2 R10, -R42.H0_H0, -RZ.H0_H0 ;  /* 0xa00000ff2a0aa230 */ /* 0x000fe20000000900 */
[----:B------:R-:W-:Y:S02]  /*15180*/  LOP3.LUT R0, R0, 0xff, RZ, 0xc0, !PT ;  /* 0x000000ff00007812 */ /* 0x000fe400078ec0ff */
[----:B------:R-:W-:Y:S02]  /*15190*/  PRMT R222, R42, 0x5410, R28 ;  /* 0x000054102ade7816 */ /* 0x000fe4000000001c */
[----:B------:R-:W-:Y:S02]  /*151a0*/  @!P2 PRMT R42, R10, 0x5410, RZ ;  /* 0x000054100a2aa816 */ /* 0x000fe400000000ff */
[----:B------:R-:W-:Y:S01]  /*151b0*/  ISETP.LE.U32.AND P2, PT, R0, UR12, PT ;  /* 0x0000000c00007c0c */ /* 0x000fe2000bf43070 */
[----:B------:R-:W-:Y:S01]  /*151c0*/  MUFU.EX2 R6, R6 ;  /* 0x0000000600067308 */ /* 0x000fe20000000800 */
[----:B------:R-:W-:Y:S01]  /*151d0*/  FSEL R0, R103, RZ, P1 ;  /* 0x000000ff67007208 */ /* 0x000fe20000800000 */
[--C-:B------:R-:W-:Y:S01]  /*151e0*/  FFMA.FTZ R5, R180, UR36, -R2.reuse ;  /* 0x00000024b4057c23 */ /* 0x100fe20008010802 */
[----:B------:R-:W-:-:S05]  /*151f0*/  FFMA.FTZ R9, R177, UR36, -R2 ;  /* 0x00000024b1097c23 */ /* 0x000fca0008010802 */
[----:B------:R-:W1:Y:S01]  /*15200*/  MUFU.EX2 R61, R61 ;  /* 0x0000003d003d7308 */ /* 0x000e620000000800 */
[----:B------:R-:W-:Y:S01]  /*15210*/  FADD.FTZ R4, R212, -R0 ;  /* 0x80000000d4047221 */ /* 0x000fe20000010000 */
        /* <DEDUP_REMOVED lines=12> */
[----:B------:R-:W-:Y:S01]  /*152e0*/  FADD.FTZ R2, R213, -R3 ;  /* 0x80000003d5027221 */ /* 0x000fe20000010000 */
[----:B------:R-:W-:-:S03]  /*152f0*/  FMUL.FTZ R4, R4, UR36 ;  /* 0x0000002404047c20 */ /* 0x000fc60008410000 */
[----:B------:R-:W-:-:S03]  /*15300*/  FMUL.FTZ R2, R2, UR36 ;  /* 0x0000002402027c20 */ /* 0x000fc60008410000 */
[----:B------:R-:W-:Y:S01]  /*15310*/  MUFU.EX2 R4, R4 ;  /* 0x0000000400047308 */ /* 0x000fe20000000800 */
[----:B------:R-:W-:-:S07]  /*15320*/  SHF.R.U32.HI R0, RZ, 0x18, R19 ;  /* 0x00000018ff007819 */ /* 0x000fce0000011613 */
[----:B------:R1:W1:Y:S01]  /*15330*/  MUFU.EX2 R3, R2 ;  /* 0x0000000200037308 */ /* 0x0002620000000800 */
[----:B------:R-:W-:Y:S01]  /*15340*/  IMAD.WIDE.U32 R14, R13, -0x2daee0ad, RZ ;  /* 0xd2511f530d0e7825 */ /* 0x000fe200078e00ff */
[----:B------:R-:W-:-:S03]  /*15350*/  ISETP.LE.U32.AND P1, PT, R0, UR12, PT ;  /* 0x0000000c00007c0c */ /* 0x000fc6000bf23070 */
[----:B------:R-:W-:Y:S02]  /*15360*/  IMAD.MOV.U32 R0, RZ, RZ, R14 ;  /* 0x000000ffff007224 */ /* 0x000fe400078e000e */
[----:B------:R-:W-:Y:S01]  /*15370*/  @!P0 HADD2 R8, -R28.H0_H0, -RZ.H0_H0 ;  /* 0xa00000ff1c088230 */ /* 0x000fe20000000900 */
[----:B-1----:R-:W-:-:S04]  /*15380*/  F2FP.F16.F32.PACK_AB R2, R61, R6 ;  /* 0x000000063d02723e */ /* 0x002fc800000000ff */
[C---:B------:R-:W-:Y:S02]  /*15390*/  PRMT R31, R2.reuse, 0x7610, R31 ;  /* 0x00007610021f7816 */ /* 0x040fe4000000001f */
[----:B------:R-:W-:-:S03]  /*153a0*/  PRMT R30, R2, 0x7632, R30 ;  /* 0x00007632021e7816 */ /* 0x000fc6000000001e */
[----:B------:R-:W-:Y:S01]  /*153b0*/  @!P2 HADD2 R11, -R31.H0_H0, -RZ.H0_H0 ;  /* 0xa00000ff1f0ba230 */ /* 0x000fe20000000900 */
[----:B------:R-:W-:Y:S01]  /*153c0*/  LOP3.LUT R38, R184, UR13, R15, 0x96, !PT ;  /* 0x0000000db8267c12 */ /* 0x000fe2000f8e960f */
[----:B------:R-:W-:Y:S01]  /*153d0*/  FFMA.FTZ R2, R207, R3, R6 ;  /* 0x00000003cf027223 */ /* 0x000fe20000010006 */
[----:B------:R-:W-:Y:S01]  /*153e0*/  LOP3.LUT R0, R0, 0xff, RZ, 0xc0, !PT ;  /* 0x000000ff00007812 */ /* 0x000fe200078ec0ff */
[----:B------:R-:W-:Y:S01]  /*153f0*/  MUFU.EX2 R184, R62 ;  /* 0x0000003e00b87308 */ /* 0x000fe20000000800 */
[----:B------:R-:W-:Y:S01]  /*15400*/  PRMT R226, R31, 0x5410, R30 ;  /* 0x000054101fe27816 */ /* 0x000fe2000000001e */
[----:B------:R-:W-:Y:S01]  /*15410*/  FFMA.FTZ R15, R204, R4, R7 ;  /* 0x00000004cc0f7223 */ /* 0x000fe20000010007 */
[----:B------:R-:W-:Y:S01]  /*15420*/  @!P2 PRMT R31, R11, 0x5410, RZ ;  /* 0x000054100b1fa816 */ /* 0x000fe200000000ff */
[----:B------:R-:W-:Y:S01]  /*15430*/  IMAD.WIDE.U32 R6, R59, -0x2daee0ad, RZ ;  /* 0xd2511f533b067825 */ /* 0x000fe200078e00ff */
[----:B------:R-:W-:-:S03]  /*15440*/  @!P0 PRMT R28, R8, 0x5410, RZ ;  /* 0x00005410081c8816 */ /* 0x000fc600000000ff */
[----:B------:R-:W-:Y:S01]  /*15450*/  MUFU.EX2 R62, R5 ;  /* 0x00000005003e7308 */ /* 0x000fe20000000800 */
[----:B------:R-:W-:Y:S01]  /*15460*/  IMAD.WIDE.U32 R10, R174, -0x2daee0ad, RZ ;  /* 0xd2511f53ae0a7825 */ /* 0x000fe200078e00ff */
[----:B------:R-:W-:-:S03]  /*15470*/  ISETP.LE.U32.AND P0, PT, R0, UR12, PT ;  /* 0x0000000c00007c0c */ /* 0x000fc6000bf03070 */
[----:B------:R-:W-:Y:S01]  /*15480*/  @!P1 HADD2 R12, -R30.H0_H0, -RZ.H0_H0 ;  /* 0xa00000ff1e0c9230 */ /* 0x000fe20000000900 */
[----:B------:R-:W-:Y:S02]  /*15490*/  PRMT R0, R38, 0x7632, R0 ;  /* 0x0000763226007816 */ /* 0x000fe40000000000 */
[----:B------:R-:W1:Y:S01]  /*154a0*/  MUFU.EX2 R207, R9 ;  /* 0x0000000900cf7308 */ /* 0x000e620000000800 */
[----:B------:R-:W-:Y:S02]  /*154b0*/  LOP3.LUT R6, R6, UR25, R11, 0x96, !PT ;  /* 0x0000001906067c12 */ /* 0x000fe4000f8e960b */
[----:B------:R-:W-:Y:S02]  /*154c0*/  LOP3.LUT R0, R0, 0xff, RZ, 0xc0, !PT ;  /* 0x000000ff00007812 */ /* 0x000fe400078ec0ff */
[----:B------:R-:W-:Y:S01]  /*154d0*/  @!P1 PRMT R30, R12, 0x5410, RZ ;  /* 0x000054100c1e9816 */ /* 0x000fe200000000ff */
[----:B------:R-:W-:Y:S01]  /*154e0*/  IMAD.WIDE.U32 R12, R6, -0x326172a9, RZ ;  /* 0xcd9e8d57060c7825 */ /* 0x000fe200078e00ff */
[----:B------:R-:W-:-:S02]  /*154f0*/  ISETP.LE.U32.AND P2, PT, R0, UR12, PT ;  /* 0x0000000c00007c0c */ /* 0x000fc4000bf43070 */
[----:B------:R-:W-:-:S04]  /*15500*/  PRMT R0, R186, 0x7771, RZ ;  /* 0x00007771ba007816 */ /* 0x000fc800000000ff */
[----:B------:R-:W-:Y:S02]  /*15510*/  ISETP.GT.U32.AND P1, PT, R0, UR12, PT ;  /* 0x0000000c00007c0c */ /* 0x000fe4000bf24070 */
[----:B-1----:R-:W-:-:S04]  /*15520*/  F2FP.F16.F32.PACK_AB R0, R207, R62 ;  /* 0x0000003ecf00723e */ /* 0x002fc800000000ff */
[C---:B------:R-:W-:Y:S02]  /*15530*/  PRMT R41, R0.reuse, 0x7610, R41 ;  /* 0x0000761000297816 */ /* 0x040fe40000000029 */
[----:B------:R-:W-:Y:S02]  /*15540*/  PRMT R40, R0, 0x7632, R40 ;  /* 0x0000763200287816 */ /* 0x000fe40000000028 */
[----:B------:R-:W-:Y:S01]  /*15550*/  LOP3.LUT R0, R38, 0xffff, RZ, 0xc0, !PT ;  /* 0x0000ffff26007812 */ /* 0x000fe200078ec0ff */
[----:B------:R-:W-:-:S03]  /*15560*/  @!P3 HADD2 R24, -R41.H0_H0, -RZ.H0_H0 ;  /* 0xa00000ff2918b230 */ /* 0x000fc60000000900 */
[----:B------:R-:W-:Y:S01]  /*15570*/  SHF.R.U32.HI R0, RZ, 0x8, R0 ;  /* 0x00000008ff007819 */ /* 0x000fe20000011600 */
[----:B------:R1:W-:Y:S01]  /*15580*/  MUFU.EX2 R204, R17 ;  /* 0x0000001100cc7308 */ /* 0x0003e20000000800 */
[----:B------:R-:W-:Y:S02]  /*15590*/  PRMT R26, R41, 0x5410, R40 ;  /* 0x00005410291a7816 */ /* 0x000fe40000000028 */
[----:B------:R-:W-:Y:S01]  /*155a0*/  LOP3.LUT R0, R0, 0xffff, RZ, 0xc0, !PT ;  /* 0x0000ffff00007812 */ /* 0x000fe200078ec0ff */
[----:B------:R-:W-:Y:S01]  /*155b0*/  @P1 HADD2 R25, -R40.H0_H0, -RZ.H0_H0 ;  /* 0xa00000ff28191230 */ /* 0x000fe20000000900 */
[----:B------:R-:W-:Y:S02]  /*155c0*/  @!P3 PRMT R41, R24, 0x5410, RZ ;  /* 0x000054101829b816 */ /* 0x000fe400000000ff */
[----:B------:R-:W-:Y:S02]  /*155d0*/  ISETP.LE.U32.AND P3, PT, R0, UR12, PT ;  /* 0x0000000c00007c0c */ /* 0x000fe4000bf63070 */
[----:B------:R-:W-:Y:S01]  /*155e0*/  @P1 PRMT R40, R25, 0x5410, RZ ;  /* 0x0000541019281816 */ /* 0x000fe200000000ff */
[----:B------:R-:W1:Y:S08]  /*155f0*/  MUFU.EX2 R174, R55 ;  /* 0x0000003700ae7308 */ /* 0x000e700000000800 */
[----:B------:R-:W-:Y:S01]  /*15600*/  MUFU.EX2 R105, R105 ;  /* 0x0000006900697308 */ /* 0x000fe20000000800 */
[----:B------:R-:W-:Y:S01]  /*15610*/  FADD.FTZ R15, R39, R15 ;  /* 0x0000000f270f7221 */ /* 0x000fe20000010000 */
[----:B--2---:R-:W-:-:S05]  /*15620*/  LOP3.LUT R8, R202, UR31, R7, 0x96, !PT ;  /* 0x0000001fca087c12 */ /* 0x004fca000f8e9607 */
[----:B------:R-:W-:-:S03]  /*15630*/  IMAD.WIDE.U32 R8, R8, -0x326172a9, RZ ;  /* 0xcd9e8d5708087825 */ /* 0x000fc600078e00ff */
[----:B------:R-:W-:Y:S02]  /*15640*/  LOP3.LUT R8, R8, UR23, R13, 0x96, !PT ;  /* 0x0000001708087c12 */ /* 0x000fe4000f8e960d */
[----:B---3--:R-:W-:-:S03]  /*15650*/  LOP3.LUT R7, R198, UR30, R9, 0x96, !PT ;  /* 0x0000001ec6077c12 */ /* 0x008fc6000f8e9609 */
[----:B------:R-:W-:-:S04]  /*15660*/  IMAD.WIDE.U32 R8, R8, -0x2daee0ad, RZ ;  /* 0xd2511f5308087825 */ /* 0x000fc800078e00ff */
[----:B------:R-:W-:-:S03]  /*15670*/  IMAD.WIDE.U32 R6, R7, -0x2daee0ad, RZ ;  /* 0xd2511f5307067825 */ /* 0x000fc600078e00ff */
[----:B------:R-:W-:Y:S02]  /*15680*/  LOP3.LUT R16, R6, UR16, R9, 0x96, !PT ;  /* 0x0000001006107c12 */ /* 0x000fe4000f8e9609 */
[----:B------:R-:W-:-:S03]  /*15690*/  LOP3.LUT R20, R10, UR21, R7, 0x96, !PT ;  /* 0x000000150a147c12 */ /* 0x000fc6000f8e9607 */
[----:B-1----:R-:W-:-:S04]  /*156a0*/  IMAD.WIDE.U32 R16, R16, -0x326172a9, RZ ;  /* 0xcd9e8d5710107825 */ /* 0x002fc800078e00ff */
[----:B------:R-:W-:Y:S01]  /*156b0*/  FADD.FTZ R7, R61, R2 ;  /* 0x000000023d077221 */ /* 0x000fe20000010000 */
[----:B------:R-:W-:Y:S02]  /*156c0*/  FSEL R2, R102, RZ, P4 ;  /* 0x000000ff66027208 */ /* 0x000fe40002000000 */
[----:B------:R-:W-:-:S04]  /*156d0*/  PRMT R0, R16, 0x7771, RZ ;  /* 0x0000777110007816 */ /* 0x000fc800000000ff */
[----:B------:R-:W-:Y:S01]  /*156e0*/  ISETP.GT.U32.AND P1, PT, R0, UR12, PT ;  /* 0x0000000c00007c0c */ /* 0x000fe2000bf24070 */
[----:B------:R-:W-:Y:S01]  /*156f0*/  FADD.FTZ R0, R230, -R2 ;  /* 0x80000002e6007221 */ /* 0x000fe20000010000 */
[----:B------:R-:W-:-:S04]  /*15700*/  PRMT R2, R186, 0x7772, RZ ;  /* 0x00007772ba027816 */ /* 0x000fc800000000ff */
[----:B------:R-:W-:Y:S01]  /*15710*/  ISETP.GT.U32.AND P4, PT, R2, UR12, PT ;  /* 0x0000000c02007c0c */ /* 0x000fe2000bf84070 */
[----:B------:R-:W-:-:S06]  /*15720*/  FMUL.FTZ R2, R0, UR36 ;  /* 0x0000002400027c20 */ /* 0x000fcc0008410000 */
[----:B------:R-:W4:Y:S01]  /*15730*/  MUFU.EX2 R2, R2 ;  /* 0x0000000200027308 */ /* 0x000f220000000800 */
[----:B------:R-:W-:Y:S01]  /*15740*/  F2FP.F16.F32.PACK_AB R0, R174, R184 ;  /* 0x000000b8ae00723e */ /* 0x000fe200000000ff */
[----:B------:R-:W-:Y:S03]  /*15750*/  STL [R1+0x1b4], R102 ;  /* 0x0001b46601007387 */ /* 0x000fe60000100800 */
[C---:B------:R-:W-:Y:S02]  /*15760*/  PRMT R39, R0.reuse, 0x7610, R39 ;  /* 0x0000761000277816 */ /* 0x040fe40000000027 */
[----:B------:R-:W-:Y:S01]  /*15770*/  PRMT R249, R0, 0x7632, R249 ;  /* 0x0000763200f97816 */ /* 0x000fe200000000f9 */
[----:B----4-:R-:W-:Y:S02]  /*15780*/  FFMA.FTZ R0, R229, R2, R105 ;  /* 0x00000002e5007223 */ /* 0x010fe40000010069 */
[----:B------:R-:W2:Y:S01]  /*15790*/  LDL.LU R229, [R1+0x148] ;  /* 0x0001480001e57983 */ /* 0x000ea20000300800 */
[----:B------:R-:W-:Y:S08]  /*157a0*/  MUFU.EX2 R65, R65 ;  /* 0x0000004100417308 */ /* 0x000ff00000000800 */
[----:B------:R-:W1:Y:S08]  /*157b0*/  MUFU.EX2 R57, R57 ;  /* 0x0000003900397308 */ /* 0x000e700000000800 */
[----:B------:R-:W3:Y:S01]  /*157c0*/  MUFU.EX2 R10, R64 ;  /* 0x00000040000a7308 */ /* 0x000ee20000000800 */
[----:B------:R-:W-:-:S02]  /*157d0*/  PRMT R6, R186, 0x7773, RZ ;  /* 0x00007773ba067816 */ /* 0x000fc400000000ff */
[----:B-1----:R-:W-:-:S05]  /*157e0*/  F2FP.F16.F32.PACK_AB R5, R57, R65 ;  /* 0x000000413905723e */ /* 0x002fca00000000ff */
[----:B------:R-:W-:Y:S02]  /*157f0*/  @P1 HADD2 R36, -R5.H1_H1, -RZ.H0_H0 ;  /* 0xa00000ff05241230 */ /* 0x000fe40000000d00 */
[----:B---3--:R-:W-:Y:S01]  /*15800*/  FADD.FTZ R0, R10, R0 ;  /* 0x000000000a007221 */ /* 0x008fe20000010000 */
[----:B------:R-:W-:-:S03]  /*15810*/  PRMT R33, R5, 0x7632, R33 ;  /* 0x0000763205217816 */ /* 0x000fc60000000021 */
[----:B------:R-:W-:Y:S01]  /*15820*/  FADD.FTZ R13, R65, R0 ;  /* 0x00000000410d7221 */ /* 0x000fe20000010000 */
[----:B------:R-:W-:Y:S01]  /*15830*/  FSEL R0, R101, RZ, P5 ;  /* 0x000000ff65007208 */ /* 0x000fe20002800000 */
[----:B------:R-:W-:Y:S01]  /*15840*/  @P4 HADD2 R37, -R39.H0_H0, -RZ.H0_H0 ;  /* 0xa00000ff27254230 */ /* 0x000fe20000000900 */
[----:B------:R-:W-:Y:S02]  /*15850*/  @P1 PRMT R33, R36, 0x5410, RZ ;  /* 0x0000541024211816 */ /* 0x000fe400000000ff */
[----:B------:R-:W-:Y:S01]  /*15860*/  ISETP.GT.U32.AND P1, PT, R6, UR12, PT ;  /* 0x0000000c06007c0c */ /* 0x000fe2000bf24070 */
[----:B------:R-:W-:Y:S01]  /*15870*/  FADD.FTZ R6, R252, -R0 ;  /* 0x80000000fc067221 */ /* 0x000fe20000010000 */
[----:B------:R-:W-:Y:S01]  /*15880*/  LOP3.LUT R0, R38, 0xff, RZ, 0xc0, !PT ;  /* 0x000000ff26007812 */ /* 0x000fe200078ec0ff */
[----:B------:R-:W-:Y:S01]  /*15890*/  MUFU.EX2 R212, R58 ;  /* 0x0000003a00d47308 */ /* 0x000fe20000000800 */
[----:B------:R-:W-:Y:S02]  /*158a0*/  PRMT R216, R39, 0x5410, R249 ;  /* 0x0000541027d87816 */ /* 0x000fe400000000f9 */
[----:B------:R-:W-:-:S02]  /*158b0*/  @P4 PRMT R39, R37, 0x5410, RZ ;  /* 0x0000541025274816 */ /* 0x000fc400000000ff */
[----:B------:R-:W-:Y:S01]  /*158c0*/  ISETP.LE.U32.AND P4, PT, R0, UR12, PT ;  /* 0x0000000c00007c0c */ /* 0x000fe2000bf83070 */
[----:B------:R-:W-:Y:S02]  /*158d0*/  FMUL.FTZ R0, R6, UR36 ;  /* 0x0000002406007c20 */ /* 0x000fe40008410000 */
[----:B------:R1:W-:Y:S08]  /*158e0*/  MUFU.EX2 R59, R23 ;  /* 0x00000017003b7308 */ /* 0x0003f00000000800 */
[----:B------:R-:W3:Y:S08]  /*158f0*/  MUFU.EX2 R58, R21 ;  /* 0x00000015003a7308 */ /* 0x000ef00000000800 */
[----:B------:R-:W4:Y:S08]  /*15900*/  MUFU.EX2 R213, R48 ;  /* 0x0000003000d57308 */ /* 0x000f300000000800 */
[----:B------:R-:W-:Y:S08]  /*15910*/  MUFU.EX2 R176, R176 ;  /* 0x000000b000b07308 */ /* 0x000ff00000000800 */
[----:B------:R-:W2:Y:S01]  /*15920*/  MUFU.EX2 R0, R0 ;  /* 0x0000000000007308 */ /* 0x000ea20000000800 */
[----:B-1----:R-:W-:Y:S01]  /*15930*/  FADD.FTZ R23, R184, R7 ;  /* 0x00000007b8177221 */ /* 0x002fe20000010000 */
[----:B---3--:R-:W-:-:S06]  /*15940*/  F2FP.F16.F32.PACK_AB R7, R58, R59 ;  /* 0x0000003b3a07723e */ /* 0x008fcc00000000ff */
[----:B------:R-:W1:Y:S01]  /*15950*/  MUFU.EX2 R104, R104 ;  /* 0x0000006800687308 */ /* 0x000e620000000800 */
[----:B------:R-:W-:-:S07]  /*15960*/  PRMT R247, R7, 0x7632, R247 ;  /* 0x0000763207f77816 */ /* 0x000fce00000000f7 */
[----:B------:R-:W3:Y:S01]  /*15970*/  MUFU.EX2 R172, R172 ;  /* 0x000000ac00ac7308 */ /* 0x000ee20000000800 */
[----:B----4-:R-:W-:Y:S02]  /*15980*/  F2FP.F16.F32.PACK_AB R6, R213, R204 ;  /* 0x000000ccd506723e */ /* 0x010fe400000000ff */
[----:B------:R-:W-:-:S05]  /*15990*/  PRMT R248, R7, 0x7610, R248 ;  /* 0x0000761007f87816 */ /* 0x000fca00000000f8 */
[----:B------:R-:W4:Y:S01]  /*159a0*/  MUFU.EX2 R52, R52 ;  /* 0x0000003400347308 */ /* 0x000f220000000800 */
[----:B------:R-:W-:Y:S01]  /*159b0*/  @!P3 HADD2 R63, -R247.H0_H0, -RZ.H0_H0 ;  /* 0xa00000fff73fb230 */ /* 0x000fe20000000900 */
[C---:B------:R-:W-:Y:S02]  /*159c0*/  PRMT R246, R6.reuse, 0x7610, R246 ;  /* 0x0000761006f67816 */ /* 0x040fe400000000f6 */
[----:B------:R-:W-:Y:S02]  /*159d0*/  PRMT R245, R6, 0x7632, R245 ;  /* 0x0000763206f57816 */ /* 0x000fe400000000f5 */
[----:B------:R-:W-:Y:S02]  /*159e0*/  SHF.R.U32.HI R6, RZ, 0x18, R38 ;  /* 0x00000018ff067819 */ /* 0x000fe40000011626 */
[----:B------:R-:W-:Y:S02]  /*159f0*/  PRMT R32, R248, 0x5410, R247 ;  /* 0x00005410f8207816 */ /* 0x000fe400000000f7 */
[----:B------:R-:W-:-:S02]  /*15a00*/  F2FP.F16.F32.PACK_AB R10, R10, R105 ;  /* 0x000000690a0a723e */ /* 0x000fc400000000ff */
[----:B------:R-:W-:Y:S01]  /*15a10*/  @!P3 PRMT R247, R63, 0x5410, RZ ;  /* 0x000054103ff7b816 */ /* 0x000fe200000000ff */
[----:B------:R-:W4:Y:S01]  /*15a20*/  MUFU.EX2 R105, R175 ;  /* 0x000000af00697308 */ /* 0x000f220000000800 */
[----:B------:R-:W-:Y:S01]  /*15a30*/  ISETP.LE.U32.AND P3, PT, R6, UR12, PT ;  /* 0x0000000c06007c0c */ /* 0x000fe2000bf63070 */
[----:B------:R-:W-:Y:S02]  /*15a40*/  IMAD.MOV.U32 R195, RZ, RZ, R210 ;  /* 0x000000ffffc37224 */ /* 0x000fe400078e00d2 */
[----:B------:R-:W-:-:S04]  /*15a50*/  @!P2 HADD2 R54, -R246.H0_H0, -RZ.H0_H0 ;  /* 0xa00000fff636a230 */ /* 0x000fc80000000900 */
[----:B------:R-:W-:Y:S01]  /*15a60*/  MUFU.EX2 R184, R66 ;  /* 0x0000004200b87308 */ /* 0x000fe20000000800 */
[----:B------:R-:W-:Y:S01]  /*15a70*/  PRMT R63, R246, 0x5410, R245 ;  /* 0x00005410f63f7816 */ /* 0x000fe200000000f5 */
[----:B------:R-:W-:-:S06]  /*15a80*/  @P1 HADD2 R49, -R249.H0_H0, -RZ.H0_H0 ;  /* 0xa00000fff9311230 */ /* 0x000fcc0000000900 */
[----:B------:R-:W4:Y:S01]  /*15a90*/  MUFU.EX2 R210, R60 ;  /* 0x0000003c00d27308 */ /* 0x000f220000000800 */
[----:B------:R-:W-:Y:S02]  /*15aa0*/  @!P2 PRMT R246, R54, 0x5410, RZ ;  /* 0x0000541036f6a816 */ /* 0x000fe400000000ff */
[----:B------:R-:W-:Y:S01]  /*15ab0*/  @P1 PRMT R249, R49, 0x5410, RZ ;  /* 0x0000541031f91816 */ /* 0x000fe200000000ff */
[----:B------:R-:W-:Y:S01]  /*15ac0*/  @!P3 HADD2 R106, -R245.H0_H0, -RZ.H0_H0 ;  /* 0xa00000fff56ab230 */ /* 0x000fe20000000900 */
[----:B------:R-:W-:Y:S04]  /*15ad0*/  STL [R1+0x1b8], R101 ;  /* 0x0001b86501007387 */ /* 0x000fe80000100800 */
[----:B------:R-:W-:Y:S01]  /*15ae0*/  @!P3 PRMT R245, R106, 0x5410, RZ ;  /* 0x000054106af5b816 */ /* 0x000fe200000000ff */
[----:B------:R1:W-:Y:S01]  /*15af0*/  STL [R1+0x1bc], R249 ;  /* 0x0001bcf901007387 */ /* 0x0003e20000100800 */
[----:B------:R-:W-:-:S03]  /*15b00*/  IMAD.WIDE.U32 R20, R20, -0x326172a9, RZ ;  /* 0xcd9e8d5714147825 */ /* 0x000fc600078e00ff */
[----:B------:R-:W-:Y:S02]  /*15b10*/  LOP3.LUT R20, R20, UR15, R17, 0x96, !PT ;  /* 0x0000000f14147c12 */ /* 0x000fe4000f8e9611 */
[----:B------:R-:W-:Y:S01]  /*15b20*/  LOP3.LUT R36, R12, UR17, R21, 0x96, !PT ;  /* 0x000000110c247c12 */ /* 0x000fe2000f8e9615 */
[----:B-1----:R-:W-:-:S04]  /*15b30*/  IMAD.MOV.U32 R249, RZ, RZ, R223 ;  /* 0x000000fffff97224 */ /* 0x002fc800078e00df */
[----:B------:R-:W-:-:S04]  /*15b40*/  IMAD.WIDE.U32 R36, R36, -0x2daee0ad, RZ ;  /* 0xd2511f5324247825 */ /* 0x000fc800078e00ff */
[----:B------:R-:W-:Y:S01]  /*15b50*/  FADD.FTZ R48, R62, R15 ;  /* 0x0000000f3e307221 */ /* 0x000fe20000010000 */
[----:B------:R-:W-:Y:S01]  /*15b60*/  MUFU.EX2 R12, R178 ;  /* 0x000000b2000c7308 */ /* 0x000fe20000000800 */
[----:B------:R-:W-:Y:S01]  /*15b70*/  IMAD.MOV.U32 R65, RZ, RZ, R225 ;  /* 0x000000ffff417224 */ /* 0x000fe200078e00e1 */
[----:B------:R-:W-:-:S06]  /*15b80*/  LOP3.LUT R37, R8, UR13, R37, 0x96, !PT ;  /* 0x0000000d08257c12 */ /* 0x000fcc000f8e9625 */
[----:B------:R-:W1:Y:S01]  /*15b90*/  MUFU.EX2 R15, R179 ;  /* 0x000000b3000f7308 */ /* 0x000e620000000800 */
[----:B------:R-:W-:Y:S01]  /*15ba0*/  @!P4 HADD2 R67, -R248.H0_H0, -RZ.H0_H0 ;  /* 0xa00000fff843c230 */ /* 0x000fe20000000900 */
[----:B------:R-:W-:-:S04]  /*15bb0*/  PRMT R9, R14, 0x7773, RZ ;  /* 0x000077730e097816 */ /* 0x000fc800000000ff */
[----:B------:R-:W-:Y:S02]  /*15bc0*/  @!P4 PRMT R248, R67, 0x5410, RZ ;  /* 0x0000541043f8c816 */ /* 0x000fe400000000ff */
[----:B------:R-:W-:Y:S01]  /*15bd0*/  ISETP.GT.U32.AND P4, PT, R9, UR12, PT ;  /* 0x0000000c09007c0c */ /* 0x000fe2000bf84070 */
[----:B------:R-:W-:Y:S08]  /*15be0*/  MUFU.EX2 R8, R50 ;  /* 0x0000003200087308 */ /* 0x000ff00000000800 */
[----:B------:R-:W1:Y:S01]  /*15bf0*/  MUFU.EX2 R9, R56 ;  /* 0x0000003800097308 */ /* 0x000e620000000800 */
[----:B------:R1:W-:Y:S01]  /*15c00*/  STL [R1+0x1c0], R248 ;  /* 0x0001c0f801007387 */ /* 0x0003e20000100800 */
[----:B--2---:R-:W-:-:S04]  /*15c10*/  FFMA.FTZ R7, R229, R0, R176 ;  /* 0x00000000e5077223 */ /* 0x004fc800000100b0 */
[----:B------:R-:W-:-:S04]  /*15c20*/  FADD.FTZ R7, R104, R7 ;  /* 0x0000000768077221 */ /* 0x000fc80000010000 */
[----:B---3--:R-:W-:-:S04]  /*15c30*/  FADD.FTZ R6, R172, R7 ;  /* 0x00000007ac067221 */ /* 0x008fc80000010000 */
[----:B----4-:R-:W-:Y:S01]  /*15c40*/  FADD.FTZ R11, R52, R6 ;  /* 0x00000006340b7221 */ /* 0x010fe20000010000 */
[----:B------:R-:W-:-:S04]  /*15c50*/  PRMT R6, R14, 0x7771, RZ ;  /* 0x000077710e067816 */ /* 0x000fc800000000ff */
[----:B------:R-:W-:Y:S02]  /*15c60*/  ISETP.GT.U32.AND P2, PT, R6, UR12, PT ;  /* 0x0000000c06007c0c */ /* 0x000fe4000bf44070 */
[----:B------:R-:W-:-:S04]  /*15c70*/  PRMT R6, R14, 0x7772, RZ ;  /* 0x000077720e067816 */ /* 0x000fc800000000ff */
[----:B------:R-:W-:Y:S02]  /*15c80*/  ISETP.GT.U32.AND P1, PT, R6, UR12, PT ;  /* 0x0000000c06007c0c */ /* 0x000fe4000bf24070 */
[----:B------:R-:W-:Y:S02]  /*15c90*/  F2FP.F16.F32.PACK_AB R6, R105, R212 ;  /* 0x000000d46906723e */ /* 0x000fe400000000ff */
[----:B------:R-:W-:Y:S02]  /*15ca0*/  F2FP.F16.F32.PACK_AB R7, R210, R184 ;  /* 0x000000b8d207723e */ /* 0x000fe400000000ff */
[C---:B------:R-:W-:Y:S02]  /*15cb0*/  PRMT R224, R6.reuse, 0x7610, R224 ;  /* 0x0000761006e07816 */ /* 0x040fe400000000e0 */
[----:B------:R-:W-:Y:S01]  /*15cc0*/  PRMT R218, R6, 0x7632, R218 ;  /* 0x0000763206da7816 */ /* 0x000fe200000000da */
[----:B------:R-:W-:Y:S01]  /*15cd0*/  IMAD.MOV.U32 R6, RZ, RZ, R16 ;  /* 0x000000ffff067224 */ /* 0x000fe200078e0010 */
[----:B------:R-:W-:-:S04]  /*15ce0*/  PRMT R227, R7, 0x7632, R227 ;  /* 0x0000763207e37816 */ /* 0x000fc800000000e3 */
[----:B------:R-:W-:Y:S01]  /*15cf0*/  LOP3.LUT R6, R6, 0xff, RZ, 0xc0, !PT ;  /* 0x000000ff06067812 */ /* 0x000fe200078ec0ff */
[----:B------:R-:W-:Y:S01]  /*15d00*/  @P2 HADD2 R173, -R227.H0_H0, -RZ.H0_H0 ;  /* 0xa00000ffe3ad2230 */ /* 0x000fe20000000900 */
[----:B------:R-:W-:Y:S02]  /*15d10*/  PRMT R244, R7, 0x7610, R244 ;  /* 0x0000761007f47816 */ /* 0x000fe400000000f4 */
[----:B------:R-:W-:Y:S02]  /*15d20*/  ISETP.LE.U32.AND P3, PT, R6, UR12, PT ;  /* 0x0000000c06007c0c */ /* 0x000fe4000bf63070 */
[----:B------:R-:W-:Y:S01]  /*15d30*/  PRMT R6, R16, 0x7772, RZ ;  /* 0x0000777210067816 */ /* 0x000fe200000000ff */
[----:B------:R-:W-:Y:S01]  /*15d40*/  @!P0 HADD2 R177, -R244.H0_H0, -RZ.H0_H0 ;  /* 0xa00000fff4b18230 */ /* 0x000fe20000000900 */
[----:B------:R-:W-:Y:S02]  /*15d50*/  PRMT R223, R244, 0x5410, R227 ;  /* 0x00005410f4df7816 */ /* 0x000fe400000000e3 */
[----:B------:R-:W-:-:S02]  /*15d60*/  @P2 PRMT R227, R173, 0x5410, RZ ;  /* 0x00005410ade32816 */ /* 0x000fc400000000ff */
[----:B------:R-:W-:Y:S02]  /*15d70*/  ISETP.GT.U32.AND P2, PT, R6, UR12, PT ;  /* 0x0000000c06007c0c */ /* 0x000fe4000bf44070 */
[----:B------:R-:W-:Y:S02]  /*15d80*/  PRMT R6, R16, 0x7773, RZ ;  /* 0x0000777310067816 */ /* 0x000fe400000000ff */
[----:B------:R-:W-:Y:S02]  /*15d90*/  @!P0 PRMT R244, R177, 0x5410, RZ ;  /* 0x00005410b1f48816 */ /* 0x000fe400000000ff */
[----:B------:R-:W-:Y:S02]  /*15da0*/  ISETP.GT.U32.AND P0, PT, R6, UR12, PT ;  /* 0x0000000c06007c0c */ /* 0x000fe4000bf04070 */
[----:B------:R-:W-:Y:S01]  /*15db0*/  LOP3.LUT R6, R20, 0xffff, RZ, 0xc0, !PT ;  /* 0x0000ffff14067812 */ /* 0x000fe200078ec0ff */
[----:B------:R-:W-:Y:S01]  /*15dc0*/  @P1 HADD2 R107, -R224.H0_H0, -RZ.H0_H0 ;  /* 0xa00000ffe06b1230 */ /* 0x000fe20000000900 */
[----:B------:R-:W-:-:S02]  /*15dd0*/  F2FP.F16.F32.PACK_AB R52, R52, R172 ;  /* 0x000000ac3434723e */ /* 0x000fc400000000ff */
[----:B------:R-:W-:Y:S02]  /*15de0*/  SHF.R.U32.HI R6, RZ, 0x8, R6 ;  /* 0x00000008ff067819 */ /* 0x000fe40000011606 */
[----:B------:R-:W-:Y:S02]  /*15df0*/  PRMT R225, R224, 0x5410, R218 ;  /* 0x00005410e0e17816 */ /* 0x000fe400000000da */
[----:B------:R-:W-:Y:S02]  /*15e00*/  LOP3.LUT R6, R6, 0xffff, RZ, 0xc0, !PT ;  /* 0x0000ffff06067812 */ /* 0x000fe400078ec0ff */
[----:B------:R-:W-:Y:S01]  /*15e10*/  @P1 PRMT R224, R107, 0x5410, RZ ;  /* 0x000054106be01816 */ /* 0x000fe200000000ff */
[----:B------:R-:W-:Y:S01]  /*15e20*/  @P0 HADD2 R180, -R52.H1_H1, -RZ.H0_H0 ;  /* 0xa00000ff34b40230 */ /* 0x000fe20000000d00 */
[----:B------:R-:W-:Y:S02]  /*15e30*/  ISETP.LE.U32.AND P1, PT, R6, UR12, PT ;  /* 0x0000000c06007c0c */ /* 0x000fe4000bf23070 */
[----:B------:R-:W-:-:S02]  /*15e40*/  LOP3.LUT R6, R37, 0xff, RZ, 0xc0, !PT ;  /* 0x000000ff25067812 */ /* 0x000fc400078ec0ff */
[----:B------:R-:W-:Y:S02]  /*15e50*/  PRMT R54, R52, 0x7632, R54 ;  /* 0x0000763234367816 */ /* 0x000fe40000000036 */
[----:B------:R-:W-:Y:S02]  /*15e60*/  @P0 PRMT R54, R180, 0x5410, RZ ;  /* 0x00005410b4360816 */ /* 0x000fe400000000ff */
[----:B------:R-:W-:Y:S02]  /*15e70*/  ISETP.LE.U32.AND P0, PT, R6, UR12, PT ;  /* 0x0000000c06007c0c */ /* 0x000fe4000bf03070 */
[----:B------:R-:W-:Y:S02]  /*15e80*/  PRMT R7, R20, 0x7632, R7 ;  /* 0x0000763214077816 */ /* 0x000fe40000000007 */
[----:B------:R-:W-:Y:S02]  /*15e90*/  LOP3.LUT R6, R37, 0xffff, RZ, 0xc0, !PT ;  /* 0x0000ffff25067812 */ /* 0x000fe400078ec0ff */
[----:B------:R-:W-:-:S02]  /*15ea0*/  LOP3.LUT R7, R7, 0xff, RZ, 0xc0, !PT ;  /* 0x000000ff07077812 */ /* 0x000fc400078ec0ff */
[----:B------:R-:W-:Y:S01]  /*15eb0*/  SHF.R.U32.HI R6, RZ, 0x8, R6 ;  /* 0x00000008ff067819 */ /* 0x000fe20000011606 */
[----:B------:R-:W-:Y:S01]  /*15ec0*/  @P2 HADD2 R181, -R52.H0_H0, -RZ.H0_H0 ;  /* 0xa00000ff34b52230 */ /* 0x000fe20000000900 */
[----:B------:R-:W-:Y:S02]  /*15ed0*/  ISETP.LE.U32.AND P5, PT, R7, UR12, PT ;  /* 0x0000000c07007c0c */ /* 0x000fe4000bfa3070 */
[----:B------:R-:W-:Y:S02]  /*15ee0*/  LOP3.LUT R6, R6, 0xffff, RZ, 0xc0, !PT ;  /* 0x0000ffff06067812 */ /* 0x000fe400078ec0ff */
[----:B------:R-:W-:Y:S02]  /*15ef0*/  F2FP.F16.F32.PACK_AB R7, R104, R176 ;  /* 0x000000b06807723e */ /* 0x000fe400000000ff */
[----:B------:R-:W-:Y:S02]  /*15f00*/  PRMT R194, R52, 0x7610, R194 ;  /* 0x0000761034c27816 */ /* 0x000fe400000000c2 */
[----:B-1----:R-:W-:-:S02]  /*15f10*/  F2FP.F16.F32.PACK_AB R104, R15, R12 ;  /* 0x0000000c0f68723e */ /* 0x002fc400000000ff */
[----:B------:R-:W-:Y:S02]  /*15f20*/  @P2 PRMT R194, R181, 0x5410, RZ ;  /* 0x00005410b5c22816 */ /* 0x000fe400000000ff */
[----:B------:R-:W-:Y:S02]  /*15f30*/  ISETP.LE.U32.AND P2, PT, R6, UR12, PT ;  /* 0x0000000c06007c0c */ /* 0x000fe4000bf43070 */
[----:B------:R-:W-:Y:S01]  /*15f40*/  PRMT R6, R37, 0x7632, R6 ;  /* 0x0000763225067816 */ /* 0x000fe20000000006 */
[----:B------:R-:W-:Y:S01]  /*15f50*/  @!P0 HADD2 R188, -R104.H0_H0, -RZ.H0_H0 ;  /* 0xa00000ff68bc8230 */ /* 0x000fe20000000900 */
[----:B------:R-:W-:Y:S02]  /*15f60*/  PRMT R192, R104, 0x7610, R192 ;  /* 0x0000761068c07816 */ /* 0x000fe400000000c0 */
[----:B------:R-:W-:Y:S02]  /*15f70*/  LOP3.LUT R6, R6, 0xff, RZ, 0xc0, !PT ;  /* 0x000000ff06067812 */ /* 0x000fe400078ec0ff */
[----:B------:R-:W-:-:S02]  /*15f80*/  @!P0 PRMT R192, R188, 0x5410, RZ ;  /* 0x00005410bcc08816 */ /* 0x000fc400000000ff */
[----:B------:R-:W-:Y:S01]  /*15f90*/  ISETP.LE.U32.AND P0, PT, R6, UR12, PT ;  /* 0x0000000c06007c0c */ /* 0x000fe2000bf03070 */
[-C--:B------:R-:W-:Y:S01]  /*15fa0*/  FMUL.FTZ R248, R98, R3.reuse ;  /* 0x0000000362f87220 */ /* 0x080fe20000410000 */
[----:B------:R-:W-:Y:S01]  /*15fb0*/  MOV R61, R228 ;  /* 0x000000e4003d7202 */ /* 0x000fe20000000f00 */
[----:B------:R-:W-:Y:S01]  /*15fc0*/  IMAD.MOV.U32 R64, RZ, RZ, R26 ;  /* 0x000000ffff407224 */ /* 0x000fe200078e001a */
[----:B------:R-:W-:Y:S01]  /*15fd0*/  F2FP.F16.F32.PACK_AB R98, R9, R8 ;  /* 0x000000080962723e */ /* 0x000fe200000000ff */
[----:B------:R-:W-:Y:S01]  /*15fe0*/  FMUL.FTZ R236, R156, R4 ;  /* 0x000000049cec7220 */ /* 0x000fe20000410000 */
[----:B------:R-:W-:Y:S01]  /*15ff0*/  MOV R6, R54 ;  /* 0x0000003600067202 */ /* 0x000fe20000000f00 */
[-C--:B------:R-:W-:Y:S01]  /*16000*/  FMUL.FTZ R237, R157, R4.reuse ;  /* 0x000000049ded7220 */ /* 0x080fe20000410000 */
[----:B------:R-:W-:Y:S01]  /*16010*/  FMUL.FTZ R231, R167, R3 ;  /* 0x00000003a7e77220 */ /* 0x000fe20000410000 */
[----:B------:R-:W-:Y:S02]  /*16020*/  IMAD.MOV.U32 R66, RZ, RZ, R65 ;  /* 0x000000ffff427224 */ /* 0x000fe400078e0041 */
[----:B------:R-:W-:Y:S01]  /*16030*/  FMUL.FTZ R228, R164, R4 ;  /* 0x00000004a4e47220 */ /* 0x000fe20000410000 */
[----:B------:R-:W-:-:S02]  /*16040*/  IMAD.MOV.U32 R54, RZ, RZ, R64 ;  /* 0x000000ffff367224 */ /* 0x000fc400078e0040 */
[-C--:B------:R-:W-:Y:S01]  /*16050*/  FMUL.FTZ R229, R165, R4.reuse ;  /* 0x00000004a5e57220 */ /* 0x080fe20000410000 */
[-C--:B------:R-:W-:Y:S01]  /*16060*/  FMUL.FTZ R232, R160, R4.reuse ;  /* 0x00000004a0e87220 */ /* 0x080fe20000410000 */
[-C--:B------:R-:W-:Y:S01]  /*16070*/  FMUL.FTZ R233, R161, R4.reuse ;  /* 0x00000004a1e97220 */ /* 0x080fe20000410000 */
[-C--:B------:R-:W-:Y:S01]  /*16080*/  FMUL.FTZ R55, R144, R4.reuse ;  /* 0x0000000490377220 */ /* 0x080fe20000410000 */
[-C--:B------:R-:W-:Y:S01]  /*16090*/  FMUL.FTZ R219, R145, R4.reuse ;  /* 0x0000000491db7220 */ /* 0x080fe20000410000 */
[-C--:B------:R-:W-:Y:S01]  /*160a0*/  FMUL.FTZ R157, R140, R4.reuse ;  /* 0x000000048c9d7220 */ /* 0x080fe20000410000 */
[----:B------:R-:W-:Y:S01]  /*160b0*/  FMUL.FTZ R156, R141, R4 ;  /* 0x000000048d9c7220 */ /* 0x000fe20000410000 */
[----:B------:R-:W-:Y:S02]  /*160c0*/  IMAD.MOV.U32 R167, RZ, RZ, R61 ;  /* 0x000000ffffa77224 */ /* 0x000fe400078e003d */
[-C--:B------:R-:W-:Y:S01]  /*160d0*/  FMUL.FTZ R64, R116, R2.reuse ;  /* 0x0000000274407220 */ /* 0x080fe20000410000 */
[----:B------:R-:W-:Y:S01]  /*160e0*/  FMUL.FTZ R65, R117, R2 ;  /* 0x0000000275417220 */ /* 0x000fe20000410000 */
[----:B------:R-:W-:-:S02]  /*160f0*/  @!P0 HADD2 R44, -R98.H0_H0, -RZ.H0_H0 ;  /* 0xa00000ff622c8230 */ /* 0x000fc40000000900 */
        /* <DEDUP_REMOVED lines=22> */
[----:B------:R-:W-:-:S02]  /*16260*/  SHF.R.U32.HI R2, RZ, 0x18, R37 ;  /* 0x00000018ff027819 */ /* 0x000fc40000011625 */
[----:B------:R-:W-:Y:S01]  /*16270*/  MOV R67, R209 ;  /* 0x000000d100437202 */ /* 0x000fe20000000f00 */
[-C--:B------:R-:W-:Y:S01]  /*16280*/  FMUL.FTZ R49, R84, R4.reuse ;  /* 0x0000000454317220 */ /* 0x080fe20000410000 */
[----:B------:R-:W-:Y:S02]  /*16290*/  PRMT R193, R98, 0x7610, R193 ;  /* 0x0000761062c17816 */ /* 0x000fe400000000c1 */
[----:B------:R-:W-:Y:S01]  /*162a0*/  @!P0 PRMT R193, R44, 0x5410, RZ ;  /* 0x000054102cc18816 */ /* 0x000fe200000000ff */
[-C--:B------:R-:W-:Y:S01]  /*162b0*/  FMUL.FTZ R242, R154, R3.reuse ;  /* 0x000000039af27220 */ /* 0x080fe20000410000 */
[----:B------:R-:W-:Y:S01]  /*162c0*/  ISETP.LE.U32.AND P0, PT, R2, UR12, PT ;  /* 0x0000000c02007c0c */ /* 0x000fe2000bf03070 */
[----:B------:R1:W-:Y:S01]  /*162d0*/  STL [R1+0x1c4], R247 ;  /* 0x0001c4f701007387 */ /* 0x0003e20000100800 */
[----:B------:R-:W-:Y:S01]  /*162e0*/  FMUL.FTZ R240, R152, R4 ;  /* 0x0000000498f07220 */ /* 0x000fe20000410000 */
[-C--:B------:R-:W-:Y:S01]  /*162f0*/  FMUL.FTZ R230, R166, R3.reuse ;  /* 0x00000003a6e67220 */ /* 0x080fe20000410000 */
[----:B------:R-:W-:Y:S01]  /*16300*/  FMUL.FTZ R238, R158, R3 ;  /* 0x000000039eee7220 */ /* 0x000fe20000410000 */
[----:B------:R-:W-:-:S02]  /*16310*/  IMAD.MOV.U32 R154, RZ, RZ, R67 ;  /* 0x000000ffff9a7224 */ /* 0x000fc400078e0043 */
[----:B------:R-:W-:Y:S02]  /*16320*/  @P4 HADD2 R189, -R218.H0_H0, -RZ.H0_H0 ;  /* 0xa00000ffdabd4230 */ /* 0x000fe40000000900 */
        /* <DEDUP_REMOVED lines=13> */
[----:B------:R-:W-:Y:S01]  /*16400*/  FMUL.FTZ R239, R159, R3 ;  /* 0x000000039fef7220 */ /* 0x000fe20000410000 */
[----:B------:R-:W-:-:S02]  /*16410*/  IMAD.MOV.U32 R67, RZ, RZ, R249 ;  /* 0x000000ffff437224 */ /* 0x000fc400078e00f9 */
[-C--:B------:R-:W-:Y:S01]  /*16420*/  FMUL.FTZ R170, R170, R3.reuse ;  /* 0x00000003aaaa7220 */ /* 0x080fe20000410000 */
[----:B------:R-:W-:Y:S02]  /*16430*/  IMAD.MOV.U32 R166, RZ, RZ, R243 ;  /* 0x000000ffffa67224 */ /* 0x000fe400078e00f3 */
[-C--:B------:R-:W-:Y:S01]  /*16440*/  FMUL.FTZ R171, R171, R3.reuse ;  /* 0x00000003abab7220 */ /* 0x080fe20000410000 */
[----:B------:R-:W-:Y:S02]  /*16450*/  IMAD.MOV.U32 R158, RZ, RZ, R49 ;  /* 0x000000ffff9e7224 */ /* 0x000fe400078e0031 */
[----:B-1----:R-:W-:Y:S01]  /*16460*/  FMUL.FTZ R247, R97, R4 ;  /* 0x0000000461f77220 */ /* 0x002fe20000410000 */
        /* <DEDUP_REMOVED lines=15> */
[----:B------:R-:W-:Y:S02]  /*16560*/  @P4 PRMT R218, R189, 0x5410, RZ ;  /* 0x00005410bdda4816 */ /* 0x000fe400000000ff */
[C---:B------:R-:W-:Y:S02]  /*16570*/  PRMT R24, R10.reuse, 0x7632, R24 ;  /* 0x000076320a187816 */ /* 0x040fe40000000018 */
[----:B------:R-:W-:Y:S01]  /*16580*/  ISETP.LE.U32.AND P4, PT, R3, UR12, PT ;  /* 0x0000000c03007c0c */ /* 0x000fe2000bf83070 */
[----:B------:R-:W-:Y:S01]  /*16590*/  @!P0 HADD2 R45, -R98.H1_H1, -RZ.H0_H0 ;  /* 0xa00000ff622d8230 */ /* 0x000fe20000000d00 */
[----:B------:R-:W-:Y:S01]  /*165a0*/  PRMT R25, R10, 0x7610, R25 ;  /* 0x000076100a197816 */ /* 0x000fe20000000019 */
[----:B------:R-:W-:Y:S01]  /*165b0*/  @!P1 HADD2 R47, -R24.H0_H0, -RZ.H0_H0 ;  /* 0xa00000ff182f9230 */ /* 0x000fe20000000900 */
[----:B------:R-:W-:Y:S01]  /*165c0*/  MOV R142, R66 ;  /* 0x00000042008e7202 */ /* 0x000fe20000000f00 */
[----:B------:R-:W-:Y:S01]  /*165d0*/  IMAD.MOV.U32 R143, RZ, RZ, R63 ;  /* 0x000000ffff8f7224 */ /* 0x000fe200078e003f */
[----:B------:R-:W-:Y:S01]  /*165e0*/  MOV R10, R158 ;  /* 0x0000009e000a7202 */ /* 0x000fe20000000f00 */
[----:B------:R-:W-:Y:S01]  /*165f0*/  IMAD.MOV.U32 R147, RZ, RZ, R152 ;  /* 0x000000ffff937224 */ /* 0x000fe200078e0098 */
[----:B------:R-:W-:Y:S01]  /*16600*/  PRMT R100, R98, 0x7632, R100 ;  /* 0x0000763262647816 */ /* 0x000fe20000000064 */
[----:B------:R-:W-:Y:S01]  /*16610*/  IMAD.MOV.U32 R158, RZ, RZ, R55 ;  /* 0x000000ffff9e7224 */ /* 0x000fe200078e0037 */
[----:B------:R-:W-:Y:S01]  /*16620*/  PRMT R55, R25, 0x5410, R24 ;  /* 0x0000541019377816 */ /* 0x000fe20000000018 */
[----:B------:R-:W-:-:S02]  /*16630*/  IMAD.MOV.U32 R152, RZ, RZ, R67 ;  /* 0x000000ffff987224 */ /* 0x000fc400078e0043 */
[-C--:B------:R-:W-:Y:S01]  /*16640*/  FMUL.FTZ R66, R118, R0.reuse ;  /* 0x0000000076427220 */ /* 0x080fe20000410000 */
[-C--:B------:R-:W-:Y:S01]  /*16650*/  FMUL.FTZ R67, R119, R0.reuse ;  /* 0x0000000077437220 */ /* 0x080fe20000410000 */
[----:B------:R-:W-:Y:S01]  /*16660*/  @!P0 PRMT R100, R45, 0x5410, RZ ;  /* 0x000054102d648816 */ /* 0x000fe200000000ff */
[-C--:B------:R-:W-:Y:S01]  /*16670*/  FMUL.FTZ R118, R110, R0.reuse ;  /* 0x000000006e767220 */ /* 0x080fe20000410000 */
[----:B------:R-:W-:Y:S01]  /*16680*/  @!P1 PRMT R24, R47, 0x5410, RZ ;  /* 0x000054102f189816 */ /* 0x000fe200000000ff */
[----:B------:R-:W-:Y:S01]  /*16690*/  FMUL.FTZ R119, R111, R0 ;  /* 0x000000006f777220 */ /* 0x000fe20000410000 */
[----:B------:R-:W-:Y:S01]  /*166a0*/  IMAD.MOV.U32 R155, RZ, RZ, R62 ;  /* 0x000000ffff9b7224 */ /* 0x000fe200078e003e */
[----:B------:R-:W-:Y:S01]  /*166b0*/  MOV R110, R143 ;  /* 0x0000008f006e7202 */ /* 0x000fe20000000f00 */
[----:B------:R-:W-:Y:S01]  /*166c0*/  IMAD.MOV.U32 R109, RZ, RZ, R142 ;  /* 0x000000ffff6d7224 */ /* 0x000fe200078e008e */
[----:B------:R-:W-:Y:S01]  /*166d0*/  MOV R3, R166 ;  /* 0x000000a600037202 */ /* 0x000fe20000000f00 */
        /* <DEDUP_REMOVED lines=25> */
[----:B------:R-:W-:-:S02]  /*16870*/  IMAD.MOV.U32 R0, RZ, RZ, R4 ;  /* 0x000000ffff007224 */ /* 0x000fc400078e0004 */
[----:B------:R-:W-:Y:S02]  /*16880*/  @!P4 HADD2 R46, -R25.H0_H0, -RZ.H0_H0 ;  /* 0xa00000ff192ec230 */ /* 0x000fe40000000900 */
[----:B------:R-:W-:Y:S01]  /*16890*/  FADD.FTZ R4, R57, R13 ;  /* 0x0000000d39047221 */ /* 0x000fe20000010000 */
[----:B------:R-:W-:Y:S02]  /*168a0*/  MOV R57, R0 ;  /* 0x0000000000397202 */ /* 0x000fe40000000f00 */
[----:B------:R-:W-:Y:S01]  /*168b0*/  @!P4 PRMT R25, R46, 0x5410, RZ ;  /* 0x000054102e19c816 */ /* 0x000fe200000000ff */
[----:B------:R-:W-:Y:S01]  /*168c0*/  IMAD.MOV.U32 R46, RZ, RZ, R153 ;  /* 0x000000ffff2e7224 */ /* 0x000fe200078e0099 */
[----:B------:R-:W-:-:S04]  /*168d0*/  PRMT R0, R36, 0x7771, RZ ;  /* 0x0000777124007816 */ /* 0x000fc800000000ff */
[----:B------:R-:W-:Y:S01]  /*168e0*/  ISETP.GT.U32.AND P1, PT, R0, UR12, PT ;  /* 0x0000000c00007c0c */ /* 0x000fe2000bf24070 */
[----:B------:R-:W-:Y:S02]  /*168f0*/  IMAD.MOV.U32 R0, RZ, RZ, R46 ;  /* 0x000000ffff007224 */ /* 0x000fe400078e002e */
[----:B------:R1:W-:Y:S01]  /*16900*/  MUFU.EX2 R46, R182 ;  /* 0x000000b6002e7308 */ /* 0x0003e20000000800 */
[----:B------:R-:W-:Y:S02]  /*16910*/  IMAD.MOV.U32 R13, RZ, RZ, R211 ;  /* 0x000000ffff0d7224 */ /* 0x000fe400078e00d3 */
[----:B------:R-:W2:Y:S01]  /*16920*/  LDL.LU R211, [R1+0x228] ;  /* 0x0002280001d37983 */ /* 0x000ea20000300800 */
[----:B-1----:R-:W-:Y:S01]  /*16930*/  IMAD.MOV.U32 R182, RZ, RZ, R0 ;  /* 0x000000ffffb67224 */ /* 0x002fe200078e0000 */
[----:B------:R-:W-:-:S04]  /*16940*/  SHF.R.U32.HI R0, RZ, 0x18, R20 ;  /* 0x00000018ff007819 */ /* 0x000fc80000011614 */
[----:B------:R-:W-:Y:S01]  /*16950*/  ISETP.LE.U32.AND P4, PT, R0, UR12, PT ;  /* 0x0000000c00007c0c */ /* 0x000fe2000bf83070 */
[----:B------:R-:W-:Y:S02]  /*16960*/  IMAD.MOV.U32 R0, RZ, RZ, R26 ;  /* 0x000000ffff007224 */ /* 0x000fe400078e001a */
[----:B------:R1:W3:Y:S01]  /*16970*/  LDL.LU R26, [R1+0x224] ;  /* 0x00022400011a7983 */ /* 0x0002e20000300800 */
[----:B------:R-:W-:Y:S01]  /*16980*/  IMAD.MOV.U32 R153, RZ, RZ, R6 ;  /* 0x000000ffff997224 */ /* 0x000fe200078e0006 */
[----:B------:R-:W-:Y:S01]  /*16990*/  MUFU.EX2 R50, R187 ;  /* 0x000000bb00327308 */ /* 0x000fe20000000800 */
[----:B------:R-:W-:-:S07]  /*169a0*/  IMAD.MOV.U32 R2, RZ, RZ, R36 ;  /* 0x000000ffff027224 */ /* 0x000fce00078e0024 */
[----:B------:R-:W4:Y:S01]  /*169b0*/  MUFU.EX2 R6, R185 ;  /* 0x000000b900067308 */ /* 0x000f220000000800 */
[----:B------:R-:W-:-:S04]  /*169c0*/  LOP3.LUT R2, R2, 0xff, RZ, 0xc0, !PT ;  /* 0x000000ff02027812 */ /* 0x000fc800078ec0ff */
[----:B------:R-:W-:Y:S02]  /*169d0*/  ISETP.LE.U32.AND P0, PT, R2, UR12, PT ;  /* 0x0000000c02007c0c */ /* 0x000fe4000bf03070 */
[----:B----4-:R-:W-:-:S11]  /*169e0*/  F2FP.F16.F32.PACK_AB R97, R50, R6 ;  /* 0x000000063261723e */ /* 0x010fd600000000ff */
[----:B------:R-:W-:Y:S01]  /*169f0*/  @!P0 HADD2 R18, -R97.H0_H0, -RZ.H0_H0 ;  /* 0xa00000ff61128230 */ /* 0x000fe20000000900 */
[----:B------:R-:W-:-:S04]  /*16a00*/  PRMT R214, R97, 0x7610, R214 ;  /* 0x0000761061d67816 */ /* 0x000fc800000000d6 */
[----:B------:R-:W-:Y:S01]  /*16a10*/  @!P0 PRMT R214, R18, 0x5410, RZ ;  /* 0x0000541012d68816 */ /* 0x000fe200000000ff */
[----:B------:R-:W-:Y:S02]  /*16a20*/  IMAD.MOV.U32 R18, RZ, RZ, R47 ;  /* 0x000000ffff127224 */ /* 0x000fe400078e002f */
[----:B------:R4:W1:Y:S01]  /*16a30*/  MUFU.EX2 R47, R183 ;  /* 0x000000b7002f7308 */ /* 0x0008620000000800 */
[----:B------:R-:W-:Y:S02]  /*16a40*/  @P1 HADD2 R22, -R97.H1_H1, -RZ.H0_H0 ;  /* 0xa00000ff61161230 */ /* 0x000fe40000000d00 */
[--C-:B------:R-:W-:Y:S01]  /*16a50*/  FADD.FTZ R2, R174, R23.reuse ;  /* 0x00000017ae027221 */ /* 0x100fe20000010000 */
[----:B------:R-:W-:Y:S02]  /*16a60*/  PRMT R23, R7, 0x7610, R23 ;  /* 0x0000761007177816 */ /* 0x000fe40000000017 */
[----:B------:R-:W-:Y:S02]  /*16a70*/  PRMT R185, R97, 0x7632, R185 ;  /* 0x0000763261b97816 */ /* 0x000fe400000000b9 */
[----:B------:R-:W-:-:S02]  /*16a80*/  @P1 PRMT R185, R22, 0x5410, RZ ;  /* 0x0000541016b91816 */ /* 0x000fc400000000ff */
[----:B----4-:R-:W-:Y:S02]  /*16a90*/  MOV R183, R0 ;  /* 0x0000000000b77202 */ /* 0x010fe40000000f00 */
[----:B------:R-:W-:-:S04]  /*16aa0*/  PRMT R0, R36, 0x7772, RZ ;  /* 0x0000777224007816 */ /* 0x000fc800000000ff */
[----:B------:R-:W-:Y:S02]  /*16ab0*/  ISETP.GT.U32.AND P0, PT, R0, UR12, PT ;  /* 0x0000000c00007c0c */ /* 0x000fe4000bf04070 */
[----:B------:R-:W-:Y:S01]  /*16ac0*/  PRMT R22, R7, 0x7632, R22 ;  /* 0x0000763207167816 */ /* 0x000fe20000000016 */
[----:B------:R-:W-:Y:S02]  /*16ad0*/  IMAD.MOV.U32 R7, RZ, RZ, R13 ;  /* 0x000000ffff077224 */ /* 0x000fe400078e000d */
[----:B------:R-:W-:Y:S02]  /*16ae0*/  @!P5 HADD2 R27, -R23.H0_H0, -RZ.H0_H0 ;  /* 0xa00000ff171bd230 */ /* 0x000fe40000000900 */
[----:B------:R-:W-:Y:S01]  /*16af0*/  IMAD.MOV.U32 R13, RZ, RZ, R3 ;  /* 0x000000ffff0d7224 */ /* 0x000fe200078e0003 */
[----:B-1----:R-:W-:Y:S01]  /*16b00*/  F2FP.F16.F32.PACK_AB R96, R47, R46 ;  /* 0x0000002e2f60723e */ /* 0x002fe200000000ff */
[----:B------:R-:W-:Y:S01]  /*16b10*/  FADD.FTZ R3, R207, R48 ;  /* 0x00000030cf037221 */ /* 0x000fe20000010000 */
[----:B------:R-:W-:-:S02]  /*16b20*/  IMAD.MOV.U32 R0, RZ, RZ, R217 ;  /* 0x000000ffff007224 */ /* 0x000fc400078e00d9 */
[----:B------:R-:W-:Y:S01]  /*16b30*/  IMAD.MOV.U32 R48, RZ, RZ, R111 ;  /* 0x000000ffff307224 */ /* 0x000fe200078e006f */
[----:B------:R-:W4:Y:S01]  /*16b40*/  LDL.LU R217, [R1+0x220] ;  /* 0x0002200001d97983 */ /* 0x000f220000300800 */
[----:B------:R-:W-:Y:S02]  /*16b50*/  MOV R111, R54 ;  /* 0x00000036006f7202 */ /* 0x000fe40000000f00 */
[----:B------:R-:W-:Y:S02]  /*16b60*/  PRMT R54, R23, 0x5410, R22 ;  /* 0x0000541017367816 */ /* 0x000fe40000000016 */
[----:B------:R-:W-:Y:S01]  /*16b70*/  @!P5 PRMT R23, R27, 0x5410, RZ ;  /* 0x000054101b17d816 */ /* 0x000fe200000000ff */
[----:B------:R-:W-:Y:S01]  /*16b80*/  IMAD.MOV.U32 R27, RZ, RZ, R0 ;  /* 0x000000ffff1b7224 */ /* 0x000fe200078e0000 */
[----:B------:R-:W-:Y:S02]  /*16b90*/  PRMT R0, R36, 0x7773, RZ ;  /* 0x0000777324007816 */ /* 0x000fe400000000ff */
[----:B------:R-:W-:Y:S01]  /*16ba0*/  PRMT R101, R96, 0x7610, R101 ;  /* 0x0000761060657816 */ /* 0x000fe20000000065 */
[----:B---3--:R-:W-:-:S05]  /*16bb0*/  @P0 HADD2 R26, -R96.H0_H0, -RZ.H0_H0 ;  /* 0xa00000ff601a0230 */ /* 0x008fca0000000900 */
[----:B------:R-:W-:Y:S02]  /*16bc0*/  @P0 PRMT R101, R26, 0x5410, RZ ;  /* 0x000054101a650816 */ /* 0x000fe400000000ff */
[----:B------:R-:W-:Y:S01]  /*16bd0*/  ISETP.GT.U32.AND P0, PT, R0, UR12, PT ;  /* 0x0000000c00007c0c */ /* 0x000fe2000bf04070 */
[----:B------:R-:W-:Y:S01]  /*16be0*/  FADD.FTZ R0, R12, R4 ;  /* 0x000000040c007221 */ /* 0x000fe20000010000 */
[----:B------:R-:W-:Y:S01]  /*16bf0*/  FADD.FTZ R4, R8, R11 ;  /* 0x0000000b08047221 */ /* 0x000fe20000010000 */
[----:B------:R-:W-:-:S03]  /*16c00*/  IMAD.MOV.U32 R12, RZ, RZ, R17 ;  /* 0x000000ffff0c7224 */ /* 0x000fc600078e0011 */
[----:B------:R-:W-:Y:S02]  /*16c10*/  FADD.FTZ R17, R9, R4 ;  /* 0x0000000409117221 */ /* 0x000fe40000010000 */
[----:B------:R-:W3:Y:S01]  /*16c20*/  LDL.64 R8, [R1+0x160] ;  /* 0x0001600001087983 */ /* 0x000ee20000100a00 */
[----:B------:R-:W-:Y:S02]  /*16c30*/  @!P4 HADD2 R43, -R22.H0_H0, -RZ.H0_H0 ;  /* 0xa00000ff162bc230 */ /* 0x000fe40000000900 */
[----:B------:R-:W-:Y:S02]  /*16c40*/  FADD.FTZ R2, R204, R2 ;  /* 0x00000002cc027221 */ /* 0x000fe40000010000 */
[----:B------:R-:W-:Y:S01]  /*16c50*/  @P0 HADD2 R29, -R96.H1_H1, -RZ.H0_H0 ;  /* 0xa00000ff601d0230 */ /* 0x000fe20000000d00 */
[----:B------:R-:W-:Y:S01]  /*16c60*/  @!P4 PRMT R22, R43, 0x5410, RZ ;  /* 0x000054102b16c816 */ /* 0x000fe200000000ff */
[----:B------:R-:W-:Y:S01]  /*16c70*/  ULEA UR4, UR22, 0xfffffffb, 0x1 ;  /* 0xfffffffb16047891 */ /* 0x000fe2000f8e08ff */
[----:B------:R-:W-:-:S02]  /*16c80*/  PRMT R106, R96, 0x7632, R106 ;  /* 0x00007632606a7816 */ /* 0x000fc4000000006a */
[----:B------:R-:W-:Y:S02]  /*16c90*/  @P0 PRMT R106, R29, 0x5410, RZ ;  /* 0x000054101d6a0816 */ /* 0x000fe400000000ff */
[----:B------:R-:W-:Y:S02]  /*16ca0*/  MOV R29, R194 ;  /* 0x000000c2001d7202 */ /* 0x000fe40000000f00 */
[----:B----4-:R-:W-:-:S04]  /*16cb0*/  PRMT R217, R5, 0x7610, R217 ;  /* 0x0000761005d97816 */ /* 0x010fc800000000d9 */
[----:B------:R-:W-:Y:S01]  /*16cc0*/  PRMT R43, R217, 0x7610, R5 ;  /* 0x00007610d92b7816 */ /* 0x000fe20000000005 */
[----:B------:R-:W-:Y:S02]  /*16cd0*/  @!P3 HADD2 R34, -R217.H0_H0, -RZ.H0_H0 ;  /* 0xa00000ffd922b230 */ /* 0x000fe40000000900 */
[----:B------:R-:W-:Y:S01]  /*16ce0*/  FADD.FTZ R5, R59, R3 ;  /* 0x000000033b057221 */ /* 0x000fe20000010000 */
[----:B------:R-:W-:Y:S01]  /*16cf0*/  FADD.FTZ R3, R213, R2 ;  /* 0x00000002d5037221 */ /* 0x000fe20000010000 */
[----:B------:R-:W-:Y:S01]  /*16d00*/  FADD.FTZ R2, R15, R0 ;  /* 0x000000000f027221 */ /* 0x000fe20000010000 */
[----:B------:R-:W-:Y:S01]  /*16d10*/  IMAD.U32 R0, RZ, RZ, UR35 ;  /* 0x00000023ff007e24 */ /* 0x000fe2000f8e00ff */
[----:B------:R-:W-:Y:S01]  /*16d20*/  @!P3 PRMT R217, R34, 0x5410, RZ ;  /* 0x0000541022d9b816 */ /* 0x000fe200000000ff */
[----:B------:R-:W-:Y:S02]  /*16d30*/  IMAD.MOV.U32 R34, RZ, RZ, R13 ;  /* 0x000000ffff227224 */ /* 0x000fe400078e000d */
[----:B------:R-:W-:-:S02]  /*16d40*/  IMAD.MOV.U32 R13, RZ, RZ, R195 ;  /* 0x000000ffff0d7224 */ /* 0x000fc400078e00c3 */
[----:B------:R-:W4:Y:S01]  /*16d50*/  LDL.64 R194, [R1+0x130] ;  /* 0x0001300001c27983 */ /* 0x000f220000100a00 */
[----:B---3--:R-:W-:-:S03]  /*16d60*/  LOP3.LUT R0, R0, UR4, R9, 0x96, !PT ;  /* 0x0000000400007c12 */ /* 0x008fc6000f8e9609 */
[----:B------:R-:W3:Y:S01]  /*16d70*/  LDL.64 R8, [R1+0x170] ;  /* 0x0001700001087983 */ /* 0x000ee20000100a00 */
[----:B------:R-:W-:Y:S01]  /*16d80*/  @!P2 HADD2 R35, -R104.H1_H1, -RZ.H0_H0 ;  /* 0xa00000ff6823a230 */ /* 0x000fe20000000d00 */
[----:B------:R-:W-:-:S04]  /*16d90*/  PRMT R102, R104, 0x7632, R102 ;  /* 0x0000763268667816 */ /* 0x000fc80000000066 */
[----:B------:R-:W-:Y:S02]  /*16da0*/  @!P2 PRMT R102, R35, 0x5410, RZ ;  /* 0x000054102366a816 */ /* 0x000fe400000000ff */
[----:B------:R-:W-:Y:S01]  /*16db0*/  MOV R35, R48 ;  /* 0x0000003000237202 */ /* 0x000fe20000000f00 */
[----:B------:R-:W-:Y:S02]  /*16dc0*/  IMAD.MOV.U32 R48, RZ, RZ, R7 ;  /* 0x000000ffff307224 */ /* 0x000fe400078e0007 */
[----:B------:R-:W1:Y:S01]  /*16dd0*/  S2R R7, SR_TID.X ;  /* 0x0000000000077919 */ /* 0x000e620000002100 */
[----:B------:R-:W2:Y:S01]  /*16de0*/  S2R R4, SR_CTAID.X ;  /* 0x0000000000047919 */ /* 0x000ea20000002500 */
[----:B------:R-:W-:Y:S02]  /*16df0*/  IMAD.MOV.U32 R26, RZ, RZ, R18 ;  /* 0x000000ffff1a7224 */ /* 0x000fe400078e0012 */
[----:B------:R-:W-:Y:S01]  /*16e00*/  FADD.FTZ R18, R58, R5 ;  /* 0x000000053a127221 */ /* 0x000fe20000010000 */
[----:B------:R-:W-:Y:S01]  /*16e10*/  FADD.FTZ R15, R212, R3 ;  /* 0x00000003d40f7221 */ /* 0x000fe20000010000 */
[----:B------:R-:W-:-:S02]  /*16e20*/  IMAD.MOV.U32 R11, RZ, RZ, R26 ;  /* 0x000000ffff0b7224 */ /* 0x000fc400078e001a */
[----:B------:R-:W-:Y:S02]  /*16e30*/  IMAD.MOV.U32 R26, RZ, RZ, R21 ;  /* 0x000000ffff1a7224 */ /* 0x000fe400078e0015 */
[----:B------:R-:W-:Y:S01]  /*16e40*/  FADD.FTZ R21, R6, R2 ;  /* 0x0000000206157221 */ /* 0x000fe20000010000 */
[----:B------:R-:W-:Y:S01]  /*16e50*/  IMAD.WIDE.U32 R2, R0, -0x326172a9, RZ ;  /* 0xcd9e8d5700027825 */ /* 0x000fe200078e00ff */
[----:B-1----:R-:W-:-:S05]  /*16e60*/  SHF.R.U32.HI R7, RZ, 0x5, R7 ;  /* 0x00000005ff077819 */ /* 0x002fca0000011607 */
[----:B--2---:R-:W-:-:S04]  /*16e70*/  IMAD R4, R4, 0x8, R7 ;  /* 0x0000000804047824 */ /* 0x004fc800078e0207 */
[----:B------:R-:W-:-:S03]  /*16e80*/  IMAD.WIDE.U32 R4, R4, -0x326172a9, RZ ;  /* 0xcd9e8d5704047825 */ /* 0x000fc600078e00ff */
[----:B------:R-:W-:-:S05]  /*16e90*/  LOP3.LUT R0, R4, UR33, R3, 0x96, !PT ;  /* 0x0000002104007c12 */ /* 0x000fca000f8e9603 */
[----:B------:R-:W-:Y:S01]  /*16ea0*/  IMAD.WIDE.U32 R6, R0, -0x2daee0ad, RZ ;  /* 0xd2511f5300067825 */ /* 0x000fe200078e00ff */
[----:B----4-:R-:W-:-:S03]  /*16eb0*/  LOP3.LUT R4, R2, UR32, R195, 0x96, !PT ;  /* 0x0000002002047c12 */ /* 0x010fc6000f8e96c3 */
[----:B------:R-:W-:Y:S02]  /*16ec0*/  IMAD.MOV.U32 R59, RZ, RZ, R12 ;  /* 0x000000ffff3b7224 */ /* 0x000fe400078e000c */
[----:B------:R-:W-:-:S03]  /*16ed0*/  IMAD.WIDE.U32 R4, R4, -0x2daee0ad, RZ ;  /* 0xd2511f5304047825 */ /* 0x000fc600078e00ff */
[----:B------:R-:W-:Y:S01]  /*16ee0*/  MOV R58, R59 ;  /* 0x0000003b003a7202 */ /* 0x000fe20000000f00 */
[----:B------:R-:W-:Y:S01]  /*16ef0*/  IMAD.MOV.U32 R59, RZ, RZ, R11 ;  /* 0x000000ffff3b7224 */ /* 0x000fe200078e000b */
[----:B---3--:R-:W-:Y:S01]  /*16f00*/  LOP3.LUT R0, R8, UR31, R7, 0x96, !PT ;  /* 0x0000001f08007c12 */ /* 0x008fe2000f8e9607 */
[----:B------:R-:W-:-:S04]  /*16f10*/  IMAD.MOV.U32 R8, RZ, RZ, R13 ;  /* 0x000000ffff087224 */ /* 0x000fc800078e000d */
[----:B------:R-:W-:Y:S01]  /*16f20*/  IMAD.WIDE.U32 R12, R0, -0x326172a9, RZ ;  /* 0xcd9e8d57000c7825 */ /* 0x000fe200078e00ff */
[----:B------:R-:W-:-:S03]  /*16f30*/  LOP3.LUT R0, R6, UR25, R5, 0x96, !PT ;  /* 0x0000001906007c12 */ /* 0x000fc6000f8e9605 */
[----:B------:R-:W-:Y:S01]  /*16f40*/  IMAD.MOV.U32 R5, RZ, RZ, R8 ;  /* 0x000000ffff057224 */ /* 0x000fe200078e0008 */
[----:B------:R-:W-:Y:S01]  /*16f50*/  LOP3.LUT R7, R194, UR30, R13, 0x96, !PT ;  /* 0x0000001ec2077c12 */ /* 0x000fe2000f8e960d */
[----:B------:R-:W-:Y:S01]  /*16f60*/  IMAD.WIDE.U32 R8, R0, -0x326172a9, RZ ;  /* 0xcd9e8d5700087825 */ /* 0x000fe200078e00ff */
[----:B------:R-:W2:Y:S03]  /*16f70*/  LDL.LU.64 R194, [R1+0x218] ;  /* 0x0002180001c27983 */ /* 0x000ea60000300a00 */
[----:B------:R-:W-:Y:S02]  /*16f80*/  IMAD.MOV.U32 R6, RZ, RZ, R10 ;  /* 0x000000ffff067224 */ /* 0x000fe400078e000a */
[----:B------:R-:W-:Y:S01]  /*16f90*/  IMAD.WIDE.U32 R10, R7, -0x2daee0ad, RZ ;  /* 0xd2511f53070a7825 */ /* 0x000fe200078e00ff */
[----:B------:R-:W-:-:S03]  /*16fa0*/  LOP3.LUT R0, R12, UR23, R9, 0x96, !PT ;  /* 0x000000170c007c12 */ /* 0x000fc6000f8e9609 */
[----:B------:R-:W-:Y:S01]  /*16fb0*/  IMAD.MOV.U32 R13, RZ, RZ, R6 ;  /* 0x000000ffff0d7224 */ /* 0x000fe200078e0006 */
[----:B------:R-:W-:Y:S01]  /*16fc0*/  LOP3.LUT R4, R4, UR21, R11, 0x96, !PT ;  /* 0x0000001504047c12 */ /* 0x000fe2000f8e960b */
[----:B------:R-:W-:Y:S01]  /*16fd0*/  IMAD.WIDE.U32 R6, R0, -0x2daee0ad, RZ ;  /* 0xd2511f5300067825 */ /* 0x000fe200078e00ff */
[----:B------:R-:W-:-:S03]  /*16fe0*/  MOV R11, R5 ;  /* 0x00000005000b7202 */ /* 0x000fc60000000f00 */
[----:B------:R-:W-:Y:S01]  /*16ff0*/  IMAD.WIDE.U32 R4, R4, -0x326172a9, RZ ;  /* 0xcd9e8d5704047825 */ /* 0x000fe200078e00ff */
[----:B------:R-:W-:-:S03]  /*17000*/  LOP3.LUT R0, R10, UR16, R7, 0x96, !PT ;  /* 0x000000100a007c12 */ /* 0x000fc6000f8e9607 */
[----:B------:R-:W-:Y:S01]  /*17010*/  IMAD.MOV.U32 R12, RZ, RZ, R58 ;  /* 0x000000ffff0c7224 */ /* 0x000fe200078e003a */
[----:B------:R-:W-:Y:S01]  /*17020*/  LOP3.LUT R5, R8, UR17, R5, 0x96, !PT ;  /* 0x0000001108057c12 */ /* 0x000fe2000f8e9605 */
[----:B------:R-:W-:Y:S02]  /*17030*/  IMAD.MOV.U32 R58, RZ, RZ, R45 ;  /* 0x000000ffff3a7224 */ /* 0x000fe400078e002d */
[----:B------:R-:W-:Y:S02]  /*17040*/  IMAD.MOV.U32 R8, RZ, RZ, R44 ;  /* 0x000000ffff087224 */ /* 0x000fe400078e002c */
[----:B------:R-:W-:-:S04]  /*17050*/  IMAD.WIDE.U32 R44, R0, -0x326172a9, RZ ;  /* 0xcd9e8d57002c7825 */ /* 0x000fc800078e00ff */
[----:B------:R-:W-:Y:S01]  /*17060*/  IMAD.MOV.U32 R10, RZ, RZ, R35 ;  /* 0x000000ffff0a7224 */ /* 0x000fe200078e0023 */
[----:B------:R-:W-:-:S04]  /*17070*/  LOP3.LUT R35, R4, UR15, R45, 0x96, !PT ;  /* 0x0000000f04237c12 */ /* 0x000fc8000f8e962d */
[----:B------:R-:W-:-:S04]  /*17080*/  LOP3.LUT R0, R35, 0xffff, RZ, 0xc0, !PT ;  /* 0x0000ffff23007812 */ /* 0x000fc800078ec0ff */
[----:B------:R-:W-:-:S04]  /*17090*/  SHF.R.U32.HI R0, RZ, 0x8, R0 ;  /* 0x00000008ff007819 */ /* 0x000fc80000011600 */
[----:B------:R-:W-:-:S04]  /*170a0*/  LOP3.LUT R0, R0, 0xffff, RZ, 0xc0, !PT ;  /* 0x0000ffff00007812 */ /* 0x000fc800078ec0ff */
[----:B------:R-:W-:Y:S02]  /*170b0*/  ISETP.LE.U32.AND P2, PT, R0, UR12, PT ;  /* 0x0000000c00007c0c */ /* 0x000fe4000bf43070 */
[----:B------:R-:W-:-:S04]  /*170c0*/  PRMT R0, R35, 0x7632, R0 ;  /* 0x0000763223007816 */ /* 0x000fc80000000000 */
[----:B------:R-:W-:Y:S01]  /*170d0*/  LOP3.LUT R0, R0, 0xff, RZ, 0xc0, !PT ;  /* 0x000000ff00007812 */ /* 0x000fe200078ec0ff */
[----:B------:R-:W-:Y:S01]  /*170e0*/  IMAD.MOV.U32 R9, RZ, RZ, R49 ;  /* 0x000000ffff097224 */ /* 0x000fe200078e0031 */
[----:B------:R-:W-:Y:S02]  /*170f0*/  MOV R4, R48 ;  /* 0x0000003000047202 */ /* 0x000fe40000000f00 */
[----:B------:R-:W-:Y:S01]  /*17100*/  ISETP.LE.U32.AND P1, PT, R0, UR12, PT ;  /* 0x0000000c00007c0c */ /* 0x000fe2000bf23070 */
[----:B------:R-:W-:Y:S02]  /*17110*/  IMAD.MOV.U32 R0, RZ, RZ, R44 ;  /* 0x000000ffff007224 */ /* 0x000fe400078e002c */
[----:B------:R-:W-:-:S03]  /*17120*/  IMAD.WIDE.U32 R48, R5, -0x2daee0ad, RZ ;  /* 0xd2511f5305307825 */ /* 0x000fc600078e00ff */
[----:B------:R-:W-:Y:S02]  /*17130*/  LOP3.LUT R0, R0, 0xff, RZ, 0xc0, !PT ;  /* 0x000000ff00007812 */ /* 0x000fe400078ec0ff */
[----:B------:R-:W-:Y:S02]  /*17140*/  LOP3.LUT R49, R6, UR13, R49, 0x96, !PT ;  /* 0x0000000d06317c12 */ /* 0x000fe4000f8e9631 */
[----:B------:R-:W-:Y:S02]  /*17150*/  ISETP.LE.U32.AND P5, PT, R0, UR12, PT ;  /* 0x0000000c00007c0c */ /* 0x000fe4000bfa3070 */
[----:B------:R-:W-:-:S04]  /*17160*/  LOP3.LUT R0, R49, 0xffff, RZ, 0xc0, !PT ;  /* 0x0000ffff31007812 */ /* 0x000fc800078ec0ff */
[----:B------:R-:W-:-:S04]  /*17170*/  SHF.R.U32.HI R0, RZ, 0x8, R0 ;  /* 0x00000008ff007819 */ /* 0x000fc80000011600 */
[----:B------:R-:W-:-:S04]  /*17180*/  LOP3.LUT R0, R0, 0xffff, RZ, 0xc0, !PT ;  /* 0x0000ffff00007812 */ /* 0x000fc800078ec0ff */
[----:B------:R-:W-:Y:S02]  /*17190*/  ISETP.LE.U32.AND P3, PT, R0, UR12, PT ;  /* 0x0000000c00007c0c */ /* 0x000fe4000bf63070 */
[----:B------:R-:W-:Y:S01]  /*171a0*/  PRMT R0, R49, 0x7632, R0 ;  /* 0x0000763231007816 */ /* 0x000fe20000000000 */
[----:B------:R-:W-:-:S03]  /*171b0*/  IMAD.MOV.U32 R7, RZ, RZ, R34 ;  /* 0x000000ffff077224 */ /* 0x000fc600078e0022 */
[----:B------:R-:W-:Y:S01]  /*171c0*/  LOP3.LUT R0, R0, 0xff, RZ, 0xc0, !PT ;  /* 0x000000ff00007812 */ /* 0x000fe200078ec0ff */
[----:B------:R-:W-:Y:S01]  /*171d0*/  FADD.FTZ R6, R184, R18 ;  /* 0x00000012b8067221 */ /* 0x000fe20000010000 */
[----:B------:R-:W-:Y:S02]  /*171e0*/  IMAD.MOV.U32 R18, RZ, RZ, R152 ;  /* 0x000000ffff127224 */ /* 0x000fe400078e0098 */
[----:B------:R-:W-:Y:S02]  /*171f0*/  ISETP.LE.U32.AND P4, PT, R0, UR12, PT ;  /* 0x0000000c00007c0c */ /* 0x000fe4000bf83070 */
[----:B------:R-:W-:Y:S01]  /*17200*/  MOV R0, R7 ;  /* 0x0000000700007202 */ /* 0x000fe20000000f00 */
[----:B------:R-:W-:Y:S01]  /*17210*/  FADD.FTZ R7, R46, R17 ;  /* 0x000000112e077221 */ /* 0x000fe20000010000 */
[----:B------:R-:W-:Y:S02]  /*17220*/  IMAD.MOV.U32 R46, RZ, RZ, R193 ;  /* 0x000000ffff2e7224 */ /* 0x000fe400078e00c1 */
[----:B------:R-:W-:-:S02]  /*17230*/  IMAD.MOV.U32 R152, RZ, RZ, R192 ;  /* 0x000000ffff987224 */ /* 0x000fc400078e00c0 */
[----:B------:R-:W3:Y:S01]  /*17240*/  LDL.64 R192, [R1+0xc8] ;  /* 0x0000c80001c07983 */ /* 0x000ee20000100a00 */
[----:B------:R-:W-:Y:S01]  /*17250*/  IMAD.MOV.U32 R5, RZ, RZ, R12 ;  /* 0x000000ffff057224 */ /* 0x000fe200078e000c */
[----:B------:R-:W-:Y:S08]  /*17260*/  MUFU.EX2 R34, R191 ;  /* 0x000000bf00227308 */ /* 0x000ff00000000800 */
[----:B------:R-:W1:Y:S01]  /*17270*/  MUFU.EX2 R12, R190 ;  /* 0x000000be000c7308 */ /* 0x000e620000000800 */
[----:B------:R-:W-:Y:S01]  /*17280*/  IMAD.MOV.U32 R184, RZ, RZ, R0 ;  /* 0x000000ffffb87224 */ /* 0x000fe200078e0000 */
[----:B------:R-:W-:-:S04]  /*17290*/  LOP3.LUT R0, R35, 0xff, RZ, 0xc0, !PT ;  /* 0x000000ff23007812 */ /* 0x000fc800078ec0ff */
[----:B------:R-:W-:Y:S02]  /*172a0*/  ISETP.LE.U32.AND P0, PT, R0, UR12, PT ;  /* 0x0000000c00007c0c */ /* 0x000fe4000bf03070 */
[----:B-1----:R-:W-:-:S04]  /*172b0*/  F2FP.F16.F32.PACK_AB R0, R34, R12 ;  /* 0x0000000c2200723e */ /* 0x002fc800000000ff */
[C---:B------:R-:W-:Y:S02]  /*172c0*/  PRMT R213, R0.reuse, 0x7632, R213 ;  /* 0x0000763200d57816 */ /* 0x040fe400000000d5 */
[----:B------:R-:W-:Y:S01]  /*172d0*/  PRMT R212, R0, 0x7610, R212 ;  /* 0x0000761000d47816 */ /* 0x000fe200000000d4 */
[----:B------:R-:W-:Y:S01]  /*172e0*/  IMAD.MOV.U32 R0, RZ, RZ, R48 ;  /* 0x000000ffff007224 */ /* 0x000fe200078e0030 */
[----:B------:R-:W-:Y:S01]  /*172f0*/  MOV R17, R8 ;  /* 0x0000000800117202 */ /* 0x000fe20000000f00 */
[----:B------:R-:W-:Y:S02]  /*17300*/  @!P2 HADD2 R51, -R213.H0_H0, -RZ.H0_H0 ;  /* 0xa00000ffd533a230 */ /* 0x000fe40000000900 */
[----:B------:R-:W-:Y:S01]  /*17310*/  FADD.FTZ R8, R105, R15 ;  /* 0x0000000f69087221 */ /* 0x000fe20000010000 */
[----:B------:R-:W-:Y:S01]  /*17320*/  IMAD.MOV.U32 R15, RZ, RZ, R110 ;  /* 0x000000ffff0f7224 */ /* 0x000fe200078e006e */
[----:B------:R-:W-:Y:S02]  /*17330*/  LOP3.LUT R0, R0, 0xff, RZ, 0xc0, !PT ;  /* 0x000000ff00007812 */ /* 0x000fe400078ec0ff */
[----:B------:R-:W-:-:S02]  /*17340*/  PRMT R110, R212, 0x5410, R213 ;  /* 0x00005410d46e7816 */ /* 0x000fc400000000d5 */
[----:B------:R-:W-:Y:S02]  /*17350*/  @!P2 PRMT R213, R51, 0x5410, RZ ;  /* 0x0000541033d5a816 */ /* 0x000fe400000000ff */
[----:B------:R-:W-:Y:S02]  /*17360*/  ISETP.LE.U32.AND P2, PT, R0, UR12, PT ;  /* 0x0000000c00007c0c */ /* 0x000fe4000bf43070 */
[----:B---3--:R-:W-:Y:S02]  /*17370*/  LOP3.LUT R0, R192, UR33, R3, 0x96, !PT ;  /* 0x00000021c0007c12 */ /* 0x008fe4000f8e9603 */
[----:B------:R-:W3:Y:S01]  /*17380*/  LDL.LU.64 R192, [R1+0x210] ;  /* 0x0002100001c07983 */ /* 0x000ee20000300a00 */
[----:B------:R-:W-:Y:S02]  /*17390*/  @!P0 HADD2 R53, -R212.H0_H0, -RZ.H0_H0 ;  /* 0xa00000ffd4358230 */ /* 0x000fe40000000900 */
[----:B------:R-:W-:Y:S01]  /*173a0*/  IMAD.MOV.U32 R51, RZ, RZ, R15 ;  /* 0x000000ffff337224 */ /* 0x000fe200078e000f */
[----:B------:R-:W-:Y:S01]  /*173b0*/  LOP3.LUT R2, R2, UR32, R199, 0x96, !PT ;  /* 0x0000002002027c12 */ /* 0x000fe2000f8e96c7 */
[----:B------:R-:W-:Y:S01]  /*173c0*/  IMAD.MOV.U32 R15, RZ, RZ, R11 ;  /* 0x000000ffff0f7224 */ /* 0x000fe200078e000b */
[----:B------:R-:W-:-:S02]  /*173d0*/  MOV R11, R13 ;  /* 0x0000000d000b7202 */ /* 0x000fc40000000f00 */
[----:B------:R-:W-:Y:S01]  /*173e0*/  @!P0 PRMT R212, R53, 0x5410, RZ ;  /* 0x0000541035d48816 */ /* 0x000fe200000000ff */
[----:B------:R-:W-:Y:S02]  /*173f0*/  IMAD.MOV.U32 R53, RZ, RZ, R4 ;  /* 0x000000ffff357224 */ /* 0x000fe400078e0004 */
[----:B------:R-:W-:-:S04]  /*17400*/  IMAD.WIDE.U32 R2, R2, -0x2daee0ad, RZ ;  /* 0xd2511f5302027825 */ /* 0x000fc800078e00ff */
[----:B------:R-:W-:-:S04]  /*17410*/  FADD.FTZ R6, R210, R6 ;  /* 0x00000006d2067221 */ /* 0x000fc80000010000 */
[----:B------:R-:W-:Y:S01]  /*17420*/  FADD.FTZ R12, R12, R6 ;  /* 0x000000060c0c7221 */ /* 0x000fe20000010000 */
[----:B---3--:R1:W3:Y:S02]  /*17430*/  MUFU.EX2 R13, R192 ;  /* 0x000000c0000d7308 */ /* 0x0082e40000000800 */
[----:B-1----:R-:W-:Y:S02]  /*17440*/  IMAD.MOV.U32 R192, RZ, RZ, R5 ;  /* 0x000000ffffc07224 */ /* 0x002fe400078e0005 */
[----:B------:R-:W-:-:S04]  /*17450*/  IMAD.WIDE.U32 R4, R0, -0x2daee0ad, RZ ;  /* 0xd2511f5300047825 */ /* 0x000fc800078e00ff */
[----:B------:R-:W-:Y:S02]  /*17460*/  IMAD.MOV.U32 R0, RZ, RZ, R9 ;  /* 0x000000ffff007224 */ /* 0x000fe400078e0009 */
[----:B--2---:R1:W2:Y:S01]  /*17470*/  MUFU.EX2 R9, R195 ;  /* 0x000000c300097308 */ /* 0x0042a20000000800 */
[----:B------:R-:W-:Y:S02]  /*17480*/  LOP3.LUT R5, R202, UR31, R5, 0x96, !PT ;  /* 0x0000001fca057c12 */ /* 0x000fe4000f8e9605 */
[----:B------:R-:W4:Y:S01]  /*17490*/  LDL.LU.64 R202, [R1+0x208] ;  /* 0x0002080001ca7983 */ /* 0x000f220000300a00 */
[----:B-1----:R-:W-:Y:S01]  /*174a0*/  IMAD.MOV.U32 R195, RZ, RZ, R0 ;  /* 0x000000ffffc37224 */ /* 0x002fe200078e0000 */
[----:B------:R-:W-:Y:S01]  /*174b0*/  LOP3.LUT R0, R4, UR25, R3, 0x96, !PT ;  /* 0x0000001904007c12 */ /* 0x000fe2000f8e9603 */
[----:B------:R-:W-:Y:S02]  /*174c0*/  IMAD.MOV.U32 R3, RZ, RZ, R10 ;  /* 0x000000ffff037224 */ /* 0x000fe400078e000a */
[----:B------:R-:W-:Y:S01]  /*174d0*/  FADD.FTZ R10, R50, R21 ;  /* 0x00000015320a7221 */ /* 0x000fe20000010000 */
[----:B------:R-:W-:-:S02]  /*174e0*/  IMAD.MOV.U32 R50, RZ, RZ, R11 ;  /* 0x000000ffff327224 */ /* 0x000fc400078e000b */
[----:B------:R-:W-:Y:S01]  /*174f0*/  FADD.FTZ R11, R47, R7 ;  /* 0x000000072f0b7221 */ /* 0x000fe20000010000 */
[----:B------:R-:W-:Y:S01]  /*17500*/  IMAD.WIDE.U32 R6, R5, -0x326172a9, RZ ;  /* 0xcd9e8d5705067825 */ /* 0x000fe200078e00ff */
[----:B------:R-:W-:Y:S02]  /*17510*/  MOV R4, R215 ;  /* 0x000000d700047202 */ /* 0x000fe40000000f00 */
[----:B------:R-:W4:Y:S01]  /*17520*/  LDL.LU R215, [R1+0x200] ;  /* 0x0002000001d77983 */ /* 0x000f220000300800 */
[----:B------:R-:W-:Y:S01]  /*17530*/  IMAD.MOV.U32 R47, RZ, RZ, R3 ;  /* 0x000000ffff2f7224 */ /* 0x000fe200078e0003 */
[----:B------:R-:W-:Y:S02]  /*17540*/  LOP3.LUT R3, R198, UR30, R7, 0x96, !PT ;  /* 0x0000001ec6037c12 */ /* 0x000fe4000f8e9607 */
[----:B------:R-:W4:Y:S01]  /*17550*/  LDL.LU.64 R198, [R1+0x1f8] ;  /* 0x0001f80001c67983 */ /* 0x000f220000300a00 */
[----:B------:R-:W-:Y:S02]  /*17560*/  IMAD.MOV.U32 R21, RZ, RZ, R4 ;  /* 0x000000ffff157224 */ /* 0x000fe400078e0004 */
[----:B------:R-:W-:-:S05]  /*17570*/  IMAD.WIDE.U32 R4, R0, -0x326172a9, RZ ;  /* 0xcd9e8d5700047825 */ /* 0x000fca00078e00ff */
[----:B------:R-:W-:Y:S01]  /*17580*/  LOP3.LUT R0, R6, UR23, R5, 0x96, !PT ;  /* 0x0000001706007c12 */ /* 0x000fe2000f8e9605 */
[----:B---3--:R-:W-:Y:S01]  /*17590*/  FADD.FTZ R5, R13, R8 ;  /* 0x000000080d057221 */ /* 0x008fe20000010000 */
[----:B--2---:R-:W-:-:S03]  /*175a0*/  F2FP.F16.F32.PACK_AB R6, R9, R13 ;  /* 0x0000000d0906723e */ /* 0x004fc600000000ff */
[----:B------:R-:W-:Y:S01]  /*175b0*/  FADD.FTZ R13, R9, R5 ;  /* 0x00000005090d7221 */ /* 0x000fe20000010000 */
[----:B------:R-:W-:Y:S01]  /*175c0*/  IMAD.MOV.U32 R5, RZ, RZ, R27 ;  /* 0x000000ffff057224 */ /* 0x000fe200078e001b */
[----:B------:R-:W-:Y:S01]  /*175d0*/  MOV R7, R26 ;  /* 0x0000001a00077202 */ /* 0x000fe20000000f00 */
[----:B------:R-:W-:-:S04]  /*175e0*/  IMAD.WIDE.U32 R8, R3, -0x2daee0ad, RZ ;  /* 0xd2511f5303087825 */ /* 0x000fc800078e00ff */
[----:B------:R-:W-:Y:S01]  /*175f0*/  IMAD.WIDE.U32 R26, R0, -0x2daee0ad, RZ ;  /* 0xd2511f53001a7825 */ /* 0x000fe200078e00ff */
[----:B------:R-:W-:-:S03]  /*17600*/  LOP3.LUT R2, R2, UR21, R9, 0x96, !PT ;  /* 0x0000001502027c12 */ /* 0x000fc6000f8e9609 */
[----:B------:R-:W-:-:S04]  /*17610*/  IMAD.MOV.U32 R0, RZ, RZ, R5 ;  /* 0x000000ffff007224 */ /* 0x000fc800078e0005 */
[----:B------:R-:W-:Y:S01]  /*17620*/  IMAD.MOV.U32 R9, RZ, RZ, R0 ;  /* 0x000000ffff097224 */ /* 0x000fe200078e0000 */
[----:B------:R-:W-:-:S04]  /*17630*/  SHF.R.U32.HI R0, RZ, 0x18, R35 ;  /* 0x00000018ff007819 */ /* 0x000fc80000011623 */
[----:B------:R-:W-:Y:S02]  /*17640*/  ISETP.LE.U32.AND P0, PT, R0, UR12, PT ;  /* 0x0000000c00007c0c */ /* 0x000fe4000bf03070 */
[----:B------:R-:W-:Y:S01]  /*17650*/  LOP3.LUT R5, R8, UR16, R27, 0x96, !PT ;  /* 0x0000001008057c12 */ /* 0x000fe2000f8e961b */
[----:B------:R-:W-:Y:S01]  /*17660*/  IMAD.MOV.U32 R8, RZ, RZ, R109 ;  /* 0x000000ffff087224 */ /* 0x000fe200078e006d */
[----:B------:R-:W-:Y:S01]  /*17670*/  MOV R109, R153 ;  /* 0x00000099006d7202 */ /* 0x000fe20000000f00 */
[----:B------:R-:W-:Y:S01]  /*17680*/  IMAD.WIDE.U32 R2, R2, -0x326172a9, RZ ;  /* 0xcd9e8d5702027825 */ /* 0x000fe200078e00ff */
[----:B------:R-:W-:-:S03]  /*17690*/  PRMT R210, R6, 0x7632, R210 ;  /* 0x0000763206d27816 */ /* 0x000fc600000000d2 */
[----:B------:R-:W-:Y:S02]  /*176a0*/  IMAD.MOV.U32 R0, RZ, RZ, R152 ;  /* 0x000000ffff007224 */ /* 0x000fe400078e0098 */
[----:B------:R-:W-:Y:S01]  /*176b0*/  IMAD.WIDE.U32 R152, R5, -0x326172a9, RZ ;  /* 0xcd9e8d5705987825 */ /* 0x000fe200078e00ff */
[----:B------:R-:W-:-:S03]  /*176c0*/  PRMT R207, R6, 0x7610, R207 ;  /* 0x0000761006cf7816 */ /* 0x000fc600000000cf */
[----:B------:R-:W-:Y:S01]  /*176d0*/  @!P0 HADD2 R68, -R210.H0_H0, -RZ.H0_H0 ;  /* 0xa00000ffd2448230 */ /* 0x000fe20000000900 */
[----:B----4-:R1:W2:Y:S02]  /*176e0*/  MUFU.EX2 R5, R198 ;  /* 0x000000c600057308 */ /* 0x0102a40000000800 */
[----:B-1----:R-:W-:Y:S01]  /*176f0*/  IMAD.MOV.U32 R198, RZ, RZ, R15 ;  /* 0x000000ffffc67224 */ /* 0x002fe200078e000f */
[----:B------:R-:W-:-:S05]  /*17700*/  LOP3.LUT R15, R4, UR17, R3, 0x96, !PT ;  /* 0x00000011040f7c12 */ /* 0x000fca000f8e9603 */
[----:B------:R1:W3:Y:S01]  /*17710*/  MUFU.EX2 R3, R199 ;  /* 0x000000c700037308 */ /* 0x0002e20000000800 */
[----:B------:R-:W-:Y:S01]  /*17720*/  IMAD.MOV.U32 R4, RZ, RZ, R29 ;  /* 0x000000ffff047224 */ /* 0x000fe200078e001d */
[----:B------:R-:W-:Y:S01]  /*17730*/  LOP3.LUT R29, R2, UR15, R153, 0x96, !PT ;  /* 0x0000000f021d7c12 */ /* 0x000fe2000f8e9699 */
[----:B------:R-:W-:Y:S02]  /*17740*/  IMAD.MOV.U32 R2, RZ, RZ, R216 ;  /* 0x000000ffff027224 */ /* 0x000fe400078e00d8 */
[----:B------:R-:W4:Y:S01]  /*17750*/  LDL.LU R216, [R1+0x1f0] ;  /* 0x0001f00001d87983 */ /* 0x000f220000300800 */
[----:B-1----:R-:W-:Y:S02]  /*17760*/  IMAD.MOV.U32 R199, RZ, RZ, R9 ;  /* 0x000000ffffc77224 */ /* 0x002fe400078e0009 */
[----:B------:R-:W-:Y:S01]  /*17770*/  IMAD.MOV.U32 R9, RZ, RZ, R184 ;  /* 0x000000ffff097224 */ /* 0x000fe200078e00b8 */
[----:B------:R-:W-:Y:S02]  /*17780*/  MOV R184, R155 ;  /* 0x0000009b00b87202 */ /* 0x000fe40000000f00 */
[----:B------:R-:W-:-:S02]  /*17790*/  PRMT R155, R207, 0x5410, R210 ;  /* 0x00005410cf9b7816 */ /* 0x000fc400000000d2 */
[----:B------:R-:W-:Y:S01]  /*177a0*/  @!P0 PRMT R210, R68, 0x5410, RZ ;  /* 0x0000541044d28816 */ /* 0x000fe200000000ff */
[----:B------:R-:W-:Y:S02]  /*177b0*/  IMAD.MOV.U32 R68, RZ, RZ, R222 ;  /* 0x000000ffff447224 */ /* 0x000fe400078e00de */
[----:B------:R-:W4:Y:S01]  /*177c0*/  LDL.LU R222, [R1+0x1ec] ;  /* 0x0001ec0001de7983 */ /* 0x000f220000300800 */
[----:B------:R-:W-:Y:S01]  /*177d0*/  MOV R6, R4 ;  /* 0x0000000400067202 */ /* 0x000fe20000000f00 */
[----:B------:R-:W-:Y:S02]  /*177e0*/  IMAD.MOV.U32 R4, RZ, RZ, R198 ;  /* 0x000000ffff047224 */ /* 0x000fe400078e00c6 */
[----:B------:R-:W-:Y:S01]  /*177f0*/  IMAD.MOV.U32 R198, RZ, RZ, R0 ;  /* 0x000000ffffc67224 */ /* 0x000fe200078e0000 */
[----:B------:R-:W-:-:S04]  /*17800*/  LOP3.LUT R0, R29, 0xff, RZ, 0xc0, !PT ;  /* 0x000000ff1d007812 */ /* 0x000fc800078ec0ff */
[----:B------:R-:W-:Y:S01]  /*17810*/  ISETP.LE.U32.AND P0, PT, R0, UR12, PT ;  /* 0x0000000c00007c0c */ /* 0x000fe2000bf03070 */
[----:B------:R-:W-:Y:S02]  /*17820*/  IMAD.MOV.U32 R0, RZ, RZ, R2 ;  /* 0x000000ffff007224 */ /* 0x000fe400078e0002 */
[----:B--2---:R-:W-:Y:S01]  /*17830*/  FADD.FTZ R2, R5, R10 ;  /* 0x0000000a05027221 */ /* 0x004fe20000010000 */
[----:B---3--:R-:W-:Y:S01]  /*17840*/  F2FP.F16.F32.PACK_AB R124, R3, R5 ;  /* 0x00000005037c723e */ /* 0x008fe200000000ff */
[----:B------:R-:W-:Y:S01]  /*17850*/  IMAD.MOV.U32 R10, RZ, RZ, R0 ;  /* 0x000000ffff0a7224 */ /* 0x000fe200078e0000 */
[----:B------:R-:W-:-:S04]  /*17860*/  LOP3.LUT R0, R29, 0xffff, RZ, 0xc0, !PT ;  /* 0x0000ffff1d007812 */ /* 0x000fc800078ec0ff */
[----:B------:R-:W-:-:S03]  /*17870*/  SHF.R.U32.HI R0, RZ, 0x8, R0 ;  /* 0x00000008ff007819 */ /* 0x000fc60000011600 */
[----:B------:R-:W-:Y:S01]  /*17880*/  @!P0 HADD2 R69, -R124.H0_H0, -RZ.H0_H0 ;  /* 0xa00000ff7c458230 */ /* 0x000fe20000000900 */
[----:B------:R-:W-:Y:S02]  /*17890*/  LOP3.LUT R0, R0, 0xffff, RZ, 0xc0, !PT ;  /* 0x0000ffff00007812 */ /* 0x000fe400078ec0ff */
[----:B------:R-:W-:Y:S02]  /*178a0*/  PRMT R103, R124, 0x7610, R103 ;  /* 0x000076107c677816 */ /* 0x000fe40000000067 */
[----:B------:R-:W-:Y:S02]  /*178b0*/  @!P0 PRMT R103, R69, 0x5410, RZ ;  /* 0x0000541045678816 */ /* 0x000fe400000000ff */
[----:B------:R-:W-:Y:S01]  /*178c0*/  ISETP.LE.U32.AND P0, PT, R0, UR12, PT ;  /* 0x0000000c00007c0c */ /* 0x000fe2000bf03070 */
[----:B------:R1:W-:Y:S01]  /*178d0*/  MUFU.EX2 R5, R193 ;  /* 0x000000c100057308 */ /* 0x0003e20000000800 */
[----:B------:R-:W-:-:S04]  /*178e0*/  PRMT R0, R29, 0x7632, R0 ;  /* 0x000076321d007816 */ /* 0x000fc80000000000 */
[----:B------:R-:W-:-:S07]  /*178f0*/  LOP3.LUT R0, R0, 0xff, RZ, 0xc0, !PT ;  /* 0x000000ff00007812 */ /* 0x000fce00078ec0ff */
[----:B------:R-:W-:Y:S02]  /*17900*/  @!P0 HADD2 R70, -R124.H1_H1, -RZ.H0_H0 ;  /* 0xa00000ff7c468230 */ /* 0x000fe40000000d00 */
[----:B-1----:R-:W-:Y:S02]  /*17910*/  IMAD.MOV.U32 R193, RZ, RZ, R4 ;  /* 0x000000ffffc17224 */ /* 0x002fe400078e0004 */
[----:B------:R-:W-:Y:S02]  /*17920*/  FADD.FTZ R4, R3, R2 ;  /* 0x0000000203047221 */ /* 0x000fe40000010000 */
[----:B------:R-:W1:Y:S01]  /*17930*/  MUFU.EX2 R3, R194 ;  /* 0x000000c200037308 */ /* 0x000e620000000800 */
[----:B------:R-:W-:Y:S01]  /*17940*/  MOV R2, R226 ;  /* 0x000000e200027202 */ /* 0x000fe20000000f00 */
[----:B------:R-:W-:Y:S01]  /*17950*/  @!P1 HADD2 R75, -R207.H0_H0, -RZ.H0_H0 ;  /* 0xa00000ffcf4b9230 */ /* 0x000fe20000000900 */
[----:B------:R-:W2:Y:S01]  /*17960*/  LDL.LU R226, [R1+0x1e8] ;  /* 0x0001e80001e27983 */ /* 0x000ea20000300800 */
[----:B-1----:R-:W-:-:S04]  /*17970*/  F2FP.F16.F32.PACK_AB R127, R3, R5 ;  /* 0x00000005037f723e */ /* 0x002fc800000000ff */
[C---:B------:R-:W-:Y:S02]  /*17980*/  PRMT R105, R127.reuse, 0x7610, R105 ;  /* 0x000076107f697816 */ /* 0x040fe40000000069 */
[----:B------:R-:W-:Y:S02]  /*17990*/  PRMT R107, R127, 0x7632, R107 ;  /* 0x000076327f6b7816 */ /* 0x000fe4000000006b */
[----:B------:R-:W-:Y:S02]  /*179a0*/  @!P1 PRMT R207, R75, 0x5410, RZ ;  /* 0x000054104bcf9816 */ /* 0x000fe400000000ff */
[----:B----4-:R-:W-:Y:S02]  /*179b0*/  PRMT R222, R124, 0x7632, R222 ;  /* 0x000076327cde7816 */ /* 0x010fe400000000de */
[----:B------:R-:W-:Y:S02]  /*179c0*/  @!P0 PRMT R222, R70, 0x5410, RZ ;  /* 0x0000541046de8816 */ /* 0x000fe400000000ff */
[----:B------:R-:W-:-:S02]  /*179d0*/  ISETP.LE.U32.AND P0, PT, R0, UR12, PT ;  /* 0x0000000c00007c0c */ /* 0x000fc4000bf03070 */
[----:B------:R-:W-:-:S11]  /*179e0*/  SHF.R.U32.HI R0, RZ, 0x18, R29 ;  /* 0x00000018ff007819 */ /* 0x000fd6000001161d */
[----:B------:R-:W-:-:S05]  /*179f0*/  @!P0 HADD2 R71, -R127.H0_H0, -RZ.H0_H0 ;  /* 0xa00000ff7f478230 */ /* 0x000fca0000000900 */
[----:B------:R-:W-:Y:S02]  /*17a00*/  @!P0 PRMT R105, R71, 0x5410, RZ ;  /* 0x0000541047698816 */ /* 0x000fe400000000ff */
[----:B------:R-:W-:Y:S01]  /*17a10*/  ISETP.LE.U32.AND P0, PT, R0, UR12, PT ;  /* 0x0000000c00007c0c */ /* 0x000fe2000bf03070 */
[----:B------:R-:W-:Y:S02]  /*17a20*/  IMAD.MOV.U32 R71, RZ, RZ, R193 ;  /* 0x000000ffff477224 */ /* 0x000fe400078e00c1 */
[----:B------:R-:W-:Y:S01]  /*17a30*/  IMAD.MOV.U32 R193, RZ, RZ, R199 ;  /* 0x000000ffffc17224 */ /* 0x000fe200078e00c7 */
[----:B------:R-:W-:Y:S01]  /*17a40*/  MOV R199, R198 ;  /* 0x000000c600c77202 */ /* 0x000fe20000000f00 */
[----:B------:R-:W-:Y:S02]  /*17a50*/  IMAD.MOV.U32 R70, RZ, RZ, R2 ;  /* 0x000000ffff467224 */ /* 0x000fe400078e0002 */
[----:B------:R-:W-:Y:S01]  /*17a60*/  FADD.FTZ R2, R5, R11 ;  /* 0x0000000b05027221 */ /* 0x000fe20000010000 */
[----:B------:R-:W-:Y:S01]  /*17a70*/  IMAD.MOV.U32 R198, RZ, RZ, R7 ;  /* 0x000000ffffc67224 */ /* 0x000fe200078e0007 */
[----:B------:R-:W-:Y:S01]  /*17a80*/  MUFU.EX2 R11, R203 ;  /* 0x000000cb000b7308 */ /* 0x000fe20000000800 */
[----:B------:R-:W-:-:S03]  /*17a90*/  MOV R0, R152 ;  /* 0x0000009800007202 */ /* 0x000fc60000000f00 */
[----:B------:R-:W-:-:S04]  /*17aa0*/  @!P0 HADD2 R72, -R127.H1_H1, -RZ.H0_H0 ;  /* 0xa00000ff7f488230 */ /* 0x000fc80000000d00 */
[----:B------:R-:W1:Y:S01]  /*17ab0*/  MUFU.EX2 R7, R202 ;  /* 0x000000ca00077308 */ /* 0x000e620000000800 */
[----:B------:R-:W-:Y:S02]  /*17ac0*/  LOP3.LUT R0, R0, 0xff, RZ, 0xc0, !PT ;  /* 0x000000ff00007812 */ /* 0x000fe400078ec0ff */
[----:B------:R-:W-:Y:S02]  /*17ad0*/  @!P0 PRMT R107, R72, 0x5410, RZ ;  /* 0x00005410486b8816 */ /* 0x000fe400000000ff */
[----:B------:R-:W-:Y:S02]  /*17ae0*/  ISETP.LE.U32.AND P0, PT, R0, UR12, PT ;  /* 0x0000000c00007c0c */ /* 0x000fe4000bf03070 */
[----:B------:R-:W-:Y:S02]  /*17af0*/  PRMT R0, R152, 0x7771, RZ ;  /* 0x0000777198007816 */ /* 0x000fe400000000ff */
[----:B-1----:R-:W-:-:S09]  /*17b00*/  F2FP.F16.F32.PACK_AB R126, R11, R7 ;  /* 0x000000070b7e723e */ /* 0x002fd200000000ff */
[----:B------:R-:W-:Y:S01]  /*17b10*/  @!P0 HADD2 R73, -R126.H0_H0, -RZ.H0_H0 ;  /* 0xa00000ff7e498230 */ /* 0x000fe20000000900 */
[----:B------:R-:W-:-:S04]  /*17b20*/  PRMT R69, R126, 0x7610, R69 ;  /* 0x000076107e457816 */ /* 0x000fc80000000045 */
[----:B------:R-:W-:Y:S02]  /*17b30*/  @!P0 PRMT R69, R73, 0x5410, RZ ;  /* 0x0000541049458816 */ /* 0x000fe400000000ff */
[----:B------:R-:W-:Y:S01]  /*17b40*/  ISETP.GT.U32.AND P0, PT, R0, UR12, PT ;  /* 0x0000000c00007c0c */ /* 0x000fe2000bf04070 */
[----:B------:R-:W-:Y:S02]  /*17b50*/  IMAD.MOV.U32 R202, RZ, RZ, R6 ;  /* 0x000000ffffca7224 */ /* 0x000fe400078e0006 */
[----:B------:R-:W-:Y:S01]  /*17b60*/  FADD.FTZ R6, R3, R2 ;  /* 0x0000000203067221 */ /* 0x000fe20000010000 */
[----:B------:R-:W-:Y:S01]  /*17b70*/  IMAD.MOV.U32 R2, RZ, RZ, R8 ;  /* 0x000000ffff027224 */ /* 0x000fe200078e0008 */
[----:B------:R-:W-:-:S08]  /*17b80*/  PRMT R216, R126, 0x7632, R216 ;  /* 0x000076327ed87816 */ /* 0x000fd000000000d8 */
[----:B------:R-:W-:-:S05]  /*17b90*/  @P0 HADD2 R74, -R126.H1_H1, -RZ.H0_H0 ;  /* 0xa00000ff7e4a0230 */ /* 0x000fca0000000d00 */
[----:B------:R-:W-:Y:S01]  /*17ba0*/  @P0 PRMT R216, R74, 0x5410, RZ ;  /* 0x000054104ad80816 */ /* 0x000fe200000000ff */
[----:B------:R-:W-:-:S04]  /*17bb0*/  IMAD.MOV.U32 R74, RZ, RZ, R2 ;  /* 0x000000ffff4a7224 */ /* 0x000fc800078e0002 */
[----:B------:R-:W-:Y:S01]  /*17bc0*/  IMAD.MOV.U32 R75, RZ, RZ, R74 ;  /* 0x000000ffff4b7224 */ /* 0x000fe200078e004a */
[----:B------:R-:W-:Y:S01]  /*17bd0*/  MOV R74, R21 ;  /* 0x00000015004a7202 */ /* 0x000fe20000000f00 */
[----:B------:R-:W-:Y:S02]  /*17be0*/  IMAD.MOV.U32 R21, RZ, RZ, R51 ;  /* 0x000000ffff157224 */ /* 0x000fe400078e0033 */
[----:B------:R-:W-:Y:S02]  /*17bf0*/  IMAD.MOV.U32 R51, RZ, RZ, R214 ;  /* 0x000000ffff337224 */ /* 0x000fe400078e00d6 */
[----:B------:R-:W3:Y:S01]  /*17c00*/  LDL.LU R214, [R1+0x1e4] ;  /* 0x0001e40001d67983 */ /* 0x000ee20000300800 */
[----:B------:R-:W1:Y:S01]  /*17c10*/  MUFU.EX2 R5, R211 ;  /* 0x000000d300057308 */ /* 0x000e620000000800 */
[----:B------:R-:W-:Y:S02]  /*17c20*/  IMAD.MOV.U32 R194, RZ, RZ, R10 ;  /* 0x000000ffffc27224 */ /* 0x000fe400078e000a */
[----:B------:R-:W-:-:S05]  /*17c30*/  FADD.FTZ R3, R34, R12 ;  /* 0x0000000c22037221 */ /* 0x000fca0000010000 */
[----:B------:R-:W4:Y:S01]  /*17c40*/  MUFU.EX2 R8, R205 ;  /* 0x000000cd00087308 */ /* 0x000f220000000800 */
[----:B------:R-:W-:-:S07]  /*17c50*/  IMAD.MOV.U32 R203, RZ, RZ, R9 ;  /* 0x000000ffffcb7224 */ /* 0x000fce00078e0009 */
[----:B------:R-:W2:Y:S08]  /*17c60*/  MUFU.EX2 R10, R200 ;  /* 0x000000c8000a7308 */ /* 0x000eb00000000800 */
[----:B------:R-:W2:Y:S01]  /*17c70*/  MUFU.EX2 R12, R201 ;  /* 0x000000c9000c7308 */ /* 0x000ea20000000800 */
[----:B------:R-:W-:Y:S02]  /*17c80*/  IMAD.MOV.U32 R73, RZ, RZ, R193 ;  /* 0x000000ffff497224 */ /* 0x000fe400078e00c1 */
[----:B-1----:R-:W-:Y:S01]  /*17c90*/  FADD.FTZ R2, R5, R13 ;  /* 0x0000000d05027221 */ /* 0x002fe20000010000 */
[----:B------:R-:W-:-:S04]  /*17ca0*/  IMAD.MOV.U32 R193, RZ, RZ, R199 ;  /* 0x000000ffffc17224 */ /* 0x000fc800078e00c7 */
[----:B------:R1:W2:Y:S01]  /*17cb0*/  MUFU.EX2 R9, R196 ;  /* 0x000000c400097308 */ /* 0x0002a20000000800 */
[----:B------:R-:W-:Y:S01]  /*17cc0*/  IMAD.MOV.U32 R199, RZ, RZ, R53 ;  /* 0x000000ffffc77224 */ /* 0x000fe200078e0035 */
[----:B------:R-:W-:Y:S01]  /*17cd0*/  MOV R53, R192 ;  /* 0x000000c000357202 */ /* 0x000fe20000000f00 */
[----:B------:R-:W-:Y:S02]  /*17ce0*/  IMAD.MOV.U32 R192, RZ, RZ, R17 ;  /* 0x000000ffffc07224 */ /* 0x000fe400078e0011 */
[----:B------:R-:W-:Y:S01]  /*17cf0*/  FADD.FTZ R4, R7, R4 ;  /* 0x0000000407047221 */ /* 0x000fe20000010000 */
[C---:B----4-:R-:W-:Y:S01]  /*17d00*/  F2FP.F16.F32.PACK_AB R5, R8.reuse, R5 ;  /* 0x000000050805723e */ /* 0x050fe200000000ff */
[----:B------:R-:W-:Y:S01]  /*17d10*/  FADD.FTZ R7, R8, R2 ;  /* 0x0000000208077221 */ /* 0x000fe20000010000 */
[----:B------:R4:W4:Y:S01]  /*17d20*/  MUFU.EX2 R17, R197 ;  /* 0x000000c500117308 */ /* 0x0009220000000800 */
[----:B-1----:R-:W-:Y:S02]  /*17d30*/  IMAD.MOV.U32 R196, RZ, RZ, R203 ;  /* 0x000000ffffc47224 */ /* 0x002fe400078e00cb */
[----:B------:R-:W-:-:S02]  /*17d40*/  IMAD.MOV.U32 R203, RZ, RZ, R18 ;  /* 0x000000ffffcb7224 */ /* 0x000fc400078e0012 */
[----:B------:R-:W-:-:S03]  /*17d50*/  IMAD.MOV.U32 R18, RZ, RZ, R154 ;  /* 0x000000ffff127224 */ /* 0x000fc600078e009a */
[----:B------:R-:W-:Y:S01]  /*17d60*/  MUFU.EX2 R8, R251 ;  /* 0x000000fb00087308 */ /* 0x000fe20000000800 */
[----:B--2---:R-:W-:Y:S01]  /*17d70*/  FADD.FTZ R2, R10, R6 ;  /* 0x000000060a027221 */ /* 0x004fe20000010000 */
[----:B----4-:R-:W-:Y:S01]  /*17d80*/  IMAD.MOV.U32 R197, RZ, RZ, R71 ;  /* 0x000000ffffc57224 */ /* 0x010fe200078e0047 */
[----:B------:R-:W-:-:S05]  /*17d90*/  F2FP.F16.F32.PACK_AB R125, R12, R10 ;  /* 0x0000000a0c7d723e */ /* 0x000fca00000000ff */
[----:B------:R-:W1:Y:S08]  /*17da0*/  MUFU.EX2 R18, R18 ;  /* 0x0000001200127308 */ /* 0x000e700000000800 */
[----:B------:R2:W-:Y:S01]  /*17db0*/  MUFU.EX2 R10, R75 ;  /* 0x0000004b000a7308 */ /* 0x0005e20000000800 */
[----:B------:R-:W-:Y:S01]  /*17dc0*/  FADD.FTZ R3, R9, R3 ;  /* 0x0000000309037221 */ /* 0x000fe20000010000 */
[----:B------:R-:W-:-:S03]  /*17dd0*/  FADD.FTZ R4, R11, R4 ;  /* 0x000000040b047221 */ /* 0x000fc60000010000 */
[----:B------:R-:W-:Y:S01]  /*17de0*/  FADD.FTZ R6, R17, R3 ;  /* 0x0000000311067221 */ /* 0x000fe20000010000 */
[----:B--2---:R-:W-:Y:S01]  /*17df0*/  IMAD.MOV.U32 R75, RZ, RZ, R197 ;  /* 0x000000ffff4b7224 */ /* 0x004fe200078e00c5 */
[----:B-1----:R-:W-:Y:S01]  /*17e00*/  F2FP.F16.F32.PACK_AB R211, R18, R8 ;  /* 0x0000000812d3723e */ /* 0x002fe200000000ff */
[----:B------:R-:W-:Y:S02]  /*17e10*/  FADD.FTZ R3, R8, R4 ;  /* 0x0000000408037221 */ /* 0x000fe40000010000 */
[----:B------:R1:W-:Y:S02]  /*17e20*/  MUFU.EX2 R8, R75 ;  /* 0x0000004b00087308 */ /* 0x0003e40000000800 */
[----:B-1----:R-:W-:Y:S01]  /*17e30*/  MOV R75, R74 ;  /* 0x0000004a004b7202 */ /* 0x002fe20000000f00 */
[----:B------:R-:W-:Y:S02]  /*17e40*/  IMAD.MOV.U32 R74, RZ, RZ, R73 ;  /* 0x000000ffff4a7224 */ /* 0x000fe400078e0049 */
[----:B------:R-:W-:-:S02]  /*17e50*/  IMAD.MOV.U32 R73, RZ, RZ, R193 ;  /* 0x000000ffff497224 */ /* 0x000fc400078e00c1 */
[----:B------:R-:W-:Y:S02]  /*17e60*/  IMAD.MOV.U32 R193, RZ, RZ, R199 ;  /* 0x000000ffffc17224 */ /* 0x000fe400078e00c7 */
[----:B------:R-:W-:Y:S01]  /*17e70*/  IMAD.MOV.U32 R199, RZ, RZ, R198 ;  /* 0x000000ffffc77224 */ /* 0x000fe200078e00c6 */
[----:B------:R-:W-:Y:S01]  /*17e80*/  MOV R198, R195 ;  /* 0x000000c300c67202 */ /* 0x000fe20000000f00 */
[----:B------:R-:W-:Y:S01]  /*17e90*/  IMAD.MOV.U32 R195, RZ, RZ, R209 ;  /* 0x000000ffffc37224 */ /* 0x000fe200078e00d1 */
[----:B------:R1:W-:Y:S02]  /*17ea0*/  MUFU.EX2 R11, R75 ;  /* 0x0000004b000b7308 */ /* 0x0003e40000000800 */
[----:B-1----:R-:W-:Y:S02]  /*17eb0*/  IMAD.MOV.U32 R75, RZ, RZ, R74 ;  /* 0x000000ffff4b7224 */ /* 0x002fe400078e004a */
[----:B------:R-:W-:Y:S01]  /*17ec0*/  IMAD.MOV.U32 R71, RZ, RZ, R70 ;  /* 0x000000ffff477224 */ /* 0x000fe200078e0046 */
[----:B------:R-:W-:Y:S01]  /*17ed0*/  MOV R70, R47 ;  /* 0x0000002f00467202 */ /* 0x000fe20000000f00 */
[----:B------:R-:W-:-:S02]  /*17ee0*/  IMAD.MOV.U32 R72, RZ, RZ, R46 ;  /* 0x000000ffff487224 */ /* 0x000fc400078e002e */
[----:B------:R-:W-:Y:S02]  /*17ef0*/  IMAD.WIDE.U32 R46, R15, -0x2daee0ad, RZ ;  /* 0xd2511f530f2e7825 */ /* 0x000fe400078e00ff */
[----:B------:R1:W-:Y:S02]  /*17f00*/  MUFU.EX2 R15, R75 ;  /* 0x0000004b000f7308 */ /* 0x0003e40000000800 */
[----:B---3--:R-:W-:Y:S02]  /*17f10*/  IMAD.MOV.U32 R197, RZ, RZ, R214 ;  /* 0x000000ffffc57224 */ /* 0x008fe400078e00d6 */
[----:B------:R-:W2:Y:S04]  /*17f20*/  LDL.LU R214, [R1+0x1e0] ;  /* 0x0001e00001d67983 */ /* 0x000ea80000300800 */
[----:B------:R-:W3:Y:S01]  /*17f30*/  LDL.LU R209, [R1+0x1dc] ;  /* 0x0001dc0001d17983 */ /* 0x000ee20000300800 */
[----:B------:R-:W-:-:S02]  /*17f40*/  IMAD.MOV.U32 R74, RZ, RZ, R197 ;  /* 0x000000ffff4a7224 */ /* 0x000fc400078e00c5 */
[----:B------:R-:W-:Y:S01]  /*17f50*/  IMAD.MOV.U32 R197, RZ, RZ, R203 ;  /* 0x000000ffffc57224 */ /* 0x000fe200078e00cb */
[----:B------:R-:W-:Y:S01]  /*17f60*/  MOV R203, R111 ;  /* 0x0000006f00cb7202 */ /* 0x000fe20000000f00 */
[----:B------:R-:W-:Y:S02]  /*17f70*/  IMAD.MOV.U32 R111, RZ, RZ, R219 ;  /* 0x000000ffff6f7224 */ /* 0x000fe400078e00db */
[----:B------:R-:W4:Y:S01]  /*17f80*/  LDL.LU R219, [R1+0x1d8] ;  /* 0x0001d80001db7983 */ /* 0x000f220000300800 */
[----:B-1----:R-:W-:Y:S02]  /*17f90*/  IMAD.MOV.U32 R75, RZ, RZ, R74 ;  /* 0x000000ffff4b7224 */ /* 0x002fe400078e004a */
[----:B------:R-:W-:Y:S02]  /*17fa0*/  IMAD.MOV.U32 R74, RZ, RZ, R197 ;  /* 0x000000ffff4a7224 */ /* 0x000fe400078e00c5 */
[----:B------:R-:W-:Y:S01]  /*17fb0*/  IMAD.MOV.U32 R197, RZ, RZ, R196 ;  /* 0x000000ffffc57224 */ /* 0x000fe200078e00c4 */
[----:B------:R-:W-:-:S02]  /*17fc0*/  MOV R196, R208 ;  /* 0x000000d000c47202 */ /* 0x000fc40000000f00 */
[----:B------:R-:W4:Y:S01]  /*17fd0*/  LDL.LU R208, [R1+0x1d4] ;  /* 0x0001d40001d07983 */ /* 0x000f220000300800 */
[----:B------:R-:W-:-:S04]  /*17fe0*/  PRMT R0, R152, 0x7772, RZ ;  /* 0x0000777298007816 */ /* 0x000fc800000000ff */
[----:B------:R-:W-:Y:S02]  /*17ff0*/  ISETP.GT.U32.AND P0, PT, R0, UR12, PT ;  /* 0x0000000c00007c0c */ /* 0x000fe4000bf04070 */
[----:B------:R-:W-:-:S04]  /*18000*/  PRMT R0, R44, 0x7771, RZ ;  /* 0x000077712c007816 */ /* 0x000fc800000000ff */
[----:B------:R-:W-:Y:S02]  /*18010*/  ISETP.GT.U32.AND P1, PT, R0, UR12, PT ;  /* 0x0000000c00007c0c */ /* 0x000fe4000bf24070 */
[----:B------:R-:W-:-:S04]  /*18020*/  F2FP.F16.F32.PACK_AB R0, R17, R9 ;  /* 0x000000091100723e */ /* 0x000fc800000000ff */
[C---:B------:R-:W-:Y:S01]  /*18030*/  PRMT R205, R0.reuse, 0x7632, R205 ;  /* 0x0000763200cd7816 */ /* 0x040fe200000000cd */
[----:B------:R-:W-:Y:S01]  /*18040*/  @P0 HADD2 R76, -R125.H0_H0, -RZ.H0_H0 ;  /* 0xa00000ff7d4c0230 */ /* 0x000fe20000000900 */
[----:B------:R-:W-:Y:S02]  /*18050*/  PRMT R204, R0, 0x7610, R204 ;  /* 0x0000761000cc7816 */ /* 0x000fe400000000cc */
[----:B------:R-:W-:Y:S02]  /*18060*/  PRMT R0, R152, 0x7773, RZ ;  /* 0x0000777398007816 */ /* 0x000fe400000000ff */
[----:B------:R-:W-:Y:S02]  /*18070*/  PRMT R215, R125, 0x7610, R215 ;  /* 0x000076107dd77816 */ /* 0x000fe400000000d7 */
[----:B------:R-:W-:Y:S02]  /*18080*/  @P0 PRMT R215, R76, 0x5410, RZ ;  /* 0x000054104cd70816 */ /* 0x000fe400000000ff */
[----:B------:R-:W-:Y:S01]  /*18090*/  ISETP.GT.U32.AND P0, PT, R0, UR12, PT ;  /* 0x0000000c00007c0c */ /* 0x000fe2000bf04070 */
[----:B------:R-:W-:Y:S01]  /*180a0*/  @P1 HADD2 R77, -R205.H0_H0, -RZ.H0_H0 ;  /* 0xa00000ffcd4d1230 */ /* 0x000fe20000000900 */
[----:B------:R-:W-:-:S02]  /*180b0*/  PRMT R0, R44, 0x7773, RZ ;  /* 0x000077732c007816 */ /* 0x000fc400000000ff */
[----:B------:R-:W-:Y:S02]  /*180c0*/  PRMT R154, R204, 0x5410, R205 ;  /* 0x00005410cc9a7816 */ /* 0x000fe400000000cd */
[----:B------:R-:W-:Y:S02]  /*180d0*/  LOP3.LUT R34, R26, UR13, R47, 0x96, !PT ;  /* 0x0000000d1a227c12 */ /* 0x000fe4000f8e962f */
[----:B------:R-:W-:Y:S02]  /*180e0*/  @P1 PRMT R205, R77, 0x5410, RZ ;  /* 0x000054104dcd1816 */ /* 0x000fe400000000ff */
[----:B------:R-:W-:-:S03]  /*180f0*/  ISETP.GT.U32.AND P1, PT, R0, UR12, PT ;  /* 0x0000000c00007c0c */ /* 0x000fc6000bf24070 */
[----:B------:R-:W-:Y:S01]  /*18100*/  @P0 HADD2 R78, -R125.H1_H1, -RZ.H0_H0 ;  /* 0xa00000ff7d4e0230 */ /* 0x000fe20000000d00 */
[----:B------:R-:W-:Y:S02]  /*18110*/  LOP3.LUT R0, R34, 0xff, RZ, 0xc0, !PT ;  /* 0x000000ff22007812 */ /* 0x000fe400078ec0ff */
[----:B------:R-:W-:Y:S02]  /*18120*/  PRMT R226, R125, 0x7632, R226 ;  /* 0x000076327de27816 */ /* 0x000fe400000000e2 */
[----:B------:R-:W-:Y:S02]  /*18130*/  @P0 PRMT R226, R78, 0x5410, RZ ;  /* 0x000054104ee20816 */ /* 0x000fe400000000ff */
[----:B------:R-:W-:Y:S02]  /*18140*/  ISETP.LE.U32.AND P0, PT, R0, UR12, PT ;  /* 0x0000000c00007c0c */ /* 0x000fe4000bf03070 */
[----:B------:R-:W-:Y:S02]  /*18150*/  LOP3.LUT R0, R34, 0xffff, RZ, 0xc0, !PT ;  /* 0x0000ffff22007812 */ /* 0x000fe400078ec0ff */
[----:B------:R-:W-:-:S02]  /*18160*/  PRMT R191, R5, 0x7632, R191 ;  /* 0x0000763205bf7816 */ /* 0x000fc400000000bf */
[----:B------:R-:W-:Y:S02]  /*18170*/  SHF.R.U32.HI R0, RZ, 0x8, R0 ;  /* 0x00000008ff007819 */ /* 0x000fe40000011600 */
[----:B------:R-:W-:Y:S01]  /*18180*/  PRMT R190, R5, 0x7610, R190 ;  /* 0x0000761005be7816 */ /* 0x000fe200000000be */
[----:B------:R-:W-:Y:S01]  /*18190*/  @P1 HADD2 R80, -R191.H0_H0, -RZ.H0_H0 ;  /* 0xa00000ffbf501230 */ /* 0x000fe20000000900 */
[----:B------:R-:W-:Y:S02]  /*181a0*/  LOP3.LUT R0, R0, 0xffff, RZ, 0xc0, !PT ;  /* 0x0000ffff00007812 */ /* 0x000fe400078ec0ff */
[----:B------:R-:W-:Y:S01]  /*181b0*/  PRMT R153, R190, 0x5410, R191 ;  /* 0x00005410be997816 */ /* 0x000fe200000000bf */
[----:B------:R-:W-:Y:S01]  /*181c0*/  MUFU.EX2 R5, R221 ;  /* 0x000000dd00057308 */ /* 0x000fe20000000800 */
[----:B------:R-:W-:Y:S02]  /*181d0*/  @P1 PRMT R191, R80, 0x5410, RZ ;  /* 0x0000541050bf1816 */ /* 0x000fe400000000ff */
[----:B------:R-:W-:-:S02]  /*181e0*/  ISETP.LE.U32.AND P1, PT, R0, UR12, PT ;  /* 0x0000000c00007c0c */ /* 0x000fc4000bf23070 */
[----:B------:R-:W-:-:S03]  /*181f0*/  PRMT R0, R34, 0x7632, R0 ;  /* 0x0000763222007816 */ /* 0x000fc60000000000 */
[----:B------:R-:W1:Y:S01]  /*18200*/  MUFU.EX2 R13, R250 ;  /* 0x000000fa000d7308 */ /* 0x000e620000000800 */
[----:B------:R-:W-:Y:S01]  /*18210*/  @!P0 HADD2 R79, -R211.H0_H0, -RZ.H0_H0 ;  /* 0xa00000ffd34f8230 */ /* 0x000fe20000000900 */
[----:B------:R-:W-:Y:S02]  /*18220*/  LOP3.LUT R0, R0, 0xff, RZ, 0xc0, !PT ;  /* 0x000000ff00007812 */ /* 0x000fe400078ec0ff */
[----:B------:R-:W-:Y:S02]  /*18230*/  PRMT R27, R211, 0x7610, R27 ;  /* 0x00007610d31b7816 */ /* 0x000fe4000000001b */
[----:B------:R-:W-:Y:S02]  /*18240*/  @!P0 PRMT R27, R79, 0x5410, RZ ;  /* 0x000054104f1b8816 */ /* 0x000fe400000000ff */
[----:B------:R-:W-:Y:S01]  /*18250*/  ISETP.LE.U32.AND P0, PT, R0, UR12, PT ;  /* 0x0000000c00007c0c */ /* 0x000fe2000bf03070 */
[----:B------:R-:W-:Y:S01]  /*18260*/  FADD.FTZ R2, R12, R2 ;  /* 0x000000020c027221 */ /* 0x000fe20000010000 */
[----:B------:R1:W1:Y:S01]  /*18270*/  MUFU.EX2 R9, R206 ;  /* 0x000000ce00097308 */ /* 0x0002620000000800 */
[----:B------:R-:W-:Y:S01]  /*18280*/  @!P5 HADD2 R81, -R204.H0_H0, -RZ.H0_H0 ;  /* 0xa00000ffcc51d230 */ /* 0x000fe20000000900 */
[----:B------:R-:W-:-:S06]  /*18290*/  PRMT R0, R44, 0x7772, RZ ;  /* 0x000077722c007816 */ /* 0x000fcc00000000ff */
[----:B------:R-:W1:Y:S01]  /*182a0*/  MUFU.EX2 R12, R220 ;  /* 0x000000dc000c7308 */ /* 0x000e620000000800 */
[----:B------:R-:W-:Y:S02]  /*182b0*/  @!P5 PRMT R204, R81, 0x5410, RZ ;  /* 0x0000541051ccd816 */ /* 0x000fe400000000ff */
[----:B------:R-:W-:Y:S02]  /*182c0*/  ISETP.GT.U32.AND P5, PT, R0, UR12, PT ;  /* 0x0000000c00007c0c */ /* 0x000fe4000bfa4070 */
[----:B-1----:R-:W-:Y:S02]  /*182d0*/  F2FP.F16.F32.PACK_AB R206, R13, R5 ;  /* 0x000000050dce723e */ /* 0x002fe400000000ff */
[----:B------:R-:W-:-:S03]  /*182e0*/  SHF.R.U32.HI R0, RZ, 0x18, R34 ;  /* 0x00000018ff007819 */ /* 0x000fc60000011622 */
[----:B------:R-:W-:Y:S02]  /*182f0*/  @!P0 HADD2 R82, -R206.H0_H0, -RZ.H0_H0 ;  /* 0xa00000ffce528230 */ /* 0x000fe40000000900 */
[----:B------:R-:W-:Y:S01]  /*18300*/  FADD.FTZ R4, R5, R2 ;  /* 0x0000000205047221 */ /* 0x000fe20000010000 */
[----:B------:R-:W-:Y:S01]  /*18310*/  FADD.FTZ R2, R10, R7 ;  /* 0x000000070a027221 */ /* 0x000fe20000010000 */
[----:B------:R-:W-:Y:S01]  /*18320*/  FADD.FTZ R5, R9, R6 ;  /* 0x0000000609057221 */ /* 0x000fe20000010000 */
[C---:B------:R-:W-:Y:S02]  /*18330*/  F2FP.F16.F32.PACK_AB R6, R8.reuse, R10 ;  /* 0x0000000a0806723e */ /* 0x040fe400000000ff */
[----:B------:R-:W-:Y:S01]  /*18340*/  FADD.FTZ R7, R8, R2 ;  /* 0x0000000208077221 */ /* 0x000fe20000010000 */
[----:B------:R-:W-:Y:S01]  /*18350*/  FADD.FTZ R8, R13, R4 ;  /* 0x000000040d087221 */ /* 0x000fe20000010000 */
[----:B------:R-:W-:Y:S01]  /*18360*/  @P5 HADD2 R85, -R190.H0_H0, -RZ.H0_H0 ;  /* 0xa00000ffbe555230 */ /* 0x000fe20000000900 */
[----:B------:R1:W4:Y:S01]  /*18370*/  MUFU.EX2 R4, R75 ;  /* 0x0000004b00047308 */ /* 0x0003220000000800 */
[----:B------:R-:W-:-:S03]  /*18380*/  F2FP.F16.F32.PACK_AB R189, R15, R11 ;  /* 0x0000000b0fbd723e */ /* 0x000fc600000000ff */
[----:B------:R-:W-:Y:S01]  /*18390*/  @P5 PRMT R190, R85, 0x5410, RZ ;  /* 0x0000541055be5816 */ /* 0x000fe200000000ff */
[----:B-1----:R-:W-:Y:S02]  /*183a0*/  IMAD.MOV.U32 R75, RZ, RZ, R74 ;  /* 0x000000ffff4b7224 */ /* 0x002fe400078e004a */
[----:B------:R-:W-:Y:S02]  /*183b0*/  IMAD.MOV.U32 R74, RZ, RZ, R197 ;  /* 0x000000ffff4a7224 */ /* 0x000fe400078e00c5 */
[----:B------:R-:W-:Y:S01]  /*183c0*/  IMAD.MOV.U32 R197, RZ, RZ, R196 ;  /* 0x000000ffffc57224 */ /* 0x000fe200078e00c4 */
[----:B------:R-:W-:Y:S02]  /*183d0*/  PRMT R200, R189, 0x7610, R200 ;  /* 0x00007610bdc87816 */ /* 0x000fe400000000c8 */
[C---:B------:R-:W-:Y:S02]  /*183e0*/  PRMT R178, R6.reuse, 0x7632, R178 ;  /* 0x0000763206b27816 */ /* 0x040fe400000000b2 */
[----:B------:R-:W-:Y:S01]  /*183f0*/  PRMT R177, R6, 0x7610, R177 ;  /* 0x0000761006b17816 */ /* 0x000fe200000000b1 */
[----:B------:R-:W-:Y:S01]  /*18400*/  FADD.FTZ R3, R18, R3 ;  /* 0x0000000312037221 */ /* 0x000fe20000010000 */
[----:B------:R-:W-:-:S02]  /*18410*/  FADD.FTZ R2, R12, R5 ;  /* 0x000000050c027221 */ /* 0x000fc40000010000 */
[----:B------:R-:W-:Y:S01]  /*18420*/  PRMT R18, R177, 0x5410, R178 ;  /* 0x00005410b1127816 */ /* 0x000fe200000000b2 */
[----:B------:R-:W-:Y:S01]  /*18430*/  FADD.FTZ R5, R11, R3 ;  /* 0x000000030b057221 */ /* 0x000fe20000010000 */
[----:B------:R-:W-:-:S05]  /*18440*/  @!P4 HADD2 R90, -R177.H0_H0, -RZ.H0_H0 ;  /* 0xa00000ffb15ac230 */ /* 0x000fca0000000900 */
[----:B------:R-:W-:Y:S02]  /*18450*/  @!P4 PRMT R177, R90, 0x5410, RZ ;  /* 0x000054105ab1c816 */ /* 0x000fe400000000ff */
[----:B--2---:R-:W-:Y:S02]  /*18460*/  PRMT R214, R206, 0x7610, R214 ;  /* 0x00007610ced67816 */ /* 0x004fe400000000d6 */
[----:B------:R-:W-:Y:S02]  /*18470*/  @!P0 PRMT R214, R82, 0x5410, RZ ;  /* 0x0000541052d68816 */ /* 0x000fe400000000ff */
[----:B------:R-:W-:Y:S02]  /*18480*/  ISETP.LE.U32.AND P0, PT, R0, UR12, PT ;  /* 0x0000000c00007c0c */ /* 0x000fe4000bf03070 */
[----:B------:R-:W-:-:S04]  /*18490*/  F2FP.F16.F32.PACK_AB R0, R12, R9 ;  /* 0x000000090c00723e */ /* 0x000fc800000000ff */
[C---:B------:R-:W-:Y:S02]  /*184a0*/  PRMT R188, R0.reuse, 0x7632, R188 ;  /* 0x0000763200bc7816 */ /* 0x040fe400000000bc */
[----:B------:R-:W-:Y:S01]  /*184b0*/  PRMT R179, R0, 0x7610, R179 ;  /* 0x0000761000b37816 */ /* 0x000fe200000000b3 */
[----:B------:R-:W-:-:S04]  /*184c0*/  IMAD.MOV.U32 R0, RZ, RZ, R46 ;  /* 0x000000ffff007224 */ /* 0x000fc800078e002e */
[----:B------:R-:W-:Y:S01]  /*184d0*/  @!P0 HADD2 R83, -R206.H1_H1, -RZ.H0_H0 ;  /* 0xa00000ffce538230 */ /* 0x000fe20000000d00 */
[----:B------:R-:W-:Y:S02]  /*184e0*/  LOP3.LUT R0, R0, 0xff, RZ, 0xc0, !PT ;  /* 0x000000ff00007812 */ /* 0x000fe400078ec0ff */
[----:B---3--:R-:W-:Y:S02]  /*184f0*/  PRMT R209, R206, 0x7632, R209 ;  /* 0x00007632ced17816 */ /* 0x008fe400000000d1 */
[----:B------:R-:W-:Y:S02]  /*18500*/  @!P0 PRMT R209, R83, 0x5410, RZ ;  /* 0x0000541053d18816 */ /* 0x000fe400000000ff */
[----:B------:R-:W-:Y:S02]  /*18510*/  ISETP.LE.U32.AND P0, PT, R0, UR12, PT ;  /* 0x0000000c00007c0c */ /* 0x000fe4000bf03070 */
[----:B------:R-:W-:Y:S01]  /*18520*/  LOP3.LUT R0, R49, 0xff, RZ, 0xc0, !PT ;  /* 0x000000ff31007812 */ /* 0x000fe200078ec0ff */
[----:B------:R1:W2:Y:S01]  /*18530*/  MUFU.EX2 R9, R75 ;  /* 0x0000004b00097308 */ /* 0x0002a20000000800 */
[----:B------:R-:W-:-:S02]  /*18540*/  @!P3 HADD2 R84, -R188.H0_H0, -RZ.H0_H0 ;  /* 0xa00000ffbc54b230 */ /* 0x000fc40000000900 */
[----:B------:R-:W-:Y:S02]  /*18550*/  ISETP.LE.U32.AND P5, PT, R0, UR12, PT ;  /* 0x0000000c00007c0c */ /* 0x000fe4000bfa3070 */
[----:B------:R-:W-:Y:S02]  /*18560*/  SHF.R.U32.HI R0, RZ, 0x18, R49 ;  /* 0x00000018ff007819 */ /* 0x000fe40000011631 */
[----:B------:R-:W-:Y:S02]  /*18570*/  PRMT R26, R179, 0x5410, R188 ;  /* 0x00005410b31a7816 */ /* 0x000fe400000000bc */
[----:B------:R-:W-:Y:S01]  /*18580*/  @!P3 PRMT R188, R84, 0x5410, RZ ;  /* 0x0000541054bcb816 */ /* 0x000fe200000000ff */
[----:B------:R-:W-:Y:S01]  /*18590*/  @!P0 HADD2 R86, -R189.H0_H0, -RZ.H0_H0 ;  /* 0xa00000ffbd568230 */ /* 0x000fe20000000900 */
[----:B------:R-:W-:Y:S02]  /*185a0*/  ISETP.LE.U32.AND P3, PT, R0, UR12, PT ;  /* 0x0000000c00007c0c */ /* 0x000fe4000bf63070 */
[----:B------:R-:W-:Y:S01]  /*185b0*/  PRMT R0, R46, 0x7771, RZ ;  /* 0x000077712e007816 */ /* 0x000fe200000000ff */
[----:B-1----:R-:W-:-:S02]  /*185c0*/  IMAD.MOV.U32 R75, RZ, RZ, R74 ;  /* 0x000000ffff4b7224 */ /* 0x002fc400078e004a */
[----:B------:R-:W-:Y:S01]  /*185d0*/  IMAD.MOV.U32 R74, RZ, RZ, R197 ;  /* 0x000000ffff4a7224 */ /* 0x000fe200078e00c5 */
[----:B----4-:R-:W-:Y:S02]  /*185e0*/  MOV R196, R219 ;  /* 0x000000db00c47202 */ /* 0x010fe40000000f00 */
[----:B------:R-:W-:Y:S01]  /*185f0*/  @!P0 PRMT R200, R86, 0x5410, RZ ;  /* 0x0000541056c88816 */ /* 0x000fe200000000ff */
[----:B------:R1:W3:Y:S01]  /*18600*/  MUFU.EX2 R10, R75 ;  /* 0x0000004b000a7308 */ /* 0x0002e20000000800 */
[----:B------:R-:W-:Y:S01]  /*18610*/  MOV R201, R74 ;  /* 0x0000004a00c97202 */ /* 0x000fe20000000f00 */
[----:B------:R-:W4:Y:S01]  /*18620*/  LDL.LU R219, [R1+0x1d0] ;  /* 0x0001d00001db7983 */ /* 0x000f220000300800 */
[----:B------:R-:W-:Y:S01]  /*18630*/  ISETP.GT.U32.AND P0, PT, R0, UR12, PT ;  /* 0x0000000c00007c0c */ /* 0x000fe2000bf04070 */
[----:B------:R-:W-:Y:S01]  /*18640*/  FADD.FTZ R0, R4, R7 ;  /* 0x0000000704007221 */ /* 0x000fe20000010000 */
[----:B------:R-:W-:Y:S02]  /*18650*/  IMAD.MOV.U32 R197, RZ, RZ, R196 ;  /* 0x000000ffffc57224 */ /* 0x000fe400078e00c4 */
[----:B------:R-:W-:-:S02]  /*18660*/  @!P3 HADD2 R88, -R178.H0_H0, -RZ.H0_H0 ;  /* 0xa00000ffb258b230 */ /* 0x000fc40000000900 */
[----:B------:R-:W-:Y:S01]  /*18670*/  IMAD.MOV.U32 R74, RZ, RZ, R71 ;  /* 0x000000ffff4a7224 */ /* 0x000fe200078e0047 */
[----:B------:R-:W3:Y:S01]  /*18680*/  MUFU.EX2 R6, R201 ;  /* 0x000000c900067308 */ /* 0x000ee20000000800 */
[C---:B--2---:R-:W-:Y:S01]  /*18690*/  FADD.FTZ R0, R9.reuse, R0 ;  /* 0x0000000009007221 */ /* 0x044fe20000010000 */
[----:B------:R-:W-:Y:S01]  /*186a0*/  IMAD.MOV.U32 R196, RZ, RZ, R32 ;  /* 0x000000ffffc47224 */ /* 0x000fe200078e0020 */
[----:B------:R-:W-:Y:S01]  /*186b0*/  F2FP.F16.F32.PACK_AB R3, R9, R4 ;  /* 0x000000040903723e */ /* 0x000fe200000000ff */
[----:B------:R-:W2:Y:S01]  /*186c0*/  LDL.LU R32, [R1+0x1cc] ;  /* 0x0001cc0001207983 */ /* 0x000ea20000300800 */
[----:B------:R-:W-:Y:S01]  /*186d0*/  PRMT R208, R189, 0x7632, R208 ;  /* 0x00007632bdd07816 */ /* 0x000fe200000000d0 */
[----:B------:R-:W4:Y:S01]  /*186e0*/  LDC R7, c[0x0][0x448] ;  /* 0x00011200ff077b82 */ /* 0x000f220000000800 */
[----:B-1----:R-:W-:Y:S02]  /*186f0*/  IMAD.MOV.U32 R75, RZ, RZ, R197 ;  /* 0x000000ffff4b7224 */ /* 0x002fe400078e00c5 */
[----:B------:R-:W-:-:S02]  /*18700*/  IMAD.MOV.U32 R197, RZ, RZ, R203 ;  /* 0x000000ffffc57224 */ /* 0x000fc400078e00cb */
[----:B------:R-:W-:Y:S02]  /*18710*/  IMAD.MOV.U32 R203, RZ, RZ, R70 ;  /* 0x000000ffffcb7224 */ /* 0x000fe400078e0046 */
[----:B------:R-:W4:Y:S04]  /*18720*/  LDL.LU.64 R70, [R1+0xa8] ;  /* 0x0000a80001467983 */ /* 0x000f280000300a00 */
[----:B------:R1:W-:Y:S01]  /*18730*/  STL [R1+0x144], R0 ;  /* 0x0001440001007387 */ /* 0x0003e20000100800 */
[----:B------:R-:W-:Y:S01]  /*18740*/  @P0 HADD2 R87, -R189.H1_H1, -RZ.H0_H0 ;  /* 0xa00000ffbd570230 */ /* 0x000fe20000000d00 */
[----:B------:R-:W-:Y:S01]  /*18750*/  @!P3 PRMT R178, R88, 0x5410, RZ ;  /* 0x0000541058b2b816 */ /* 0x000fe200000000ff */
[----:B---3--:R-:W-:Y:S01]  /*18760*/  FADD.FTZ R4, R10, R2 ;  /* 0x000000020a047221 */ /* 0x008fe20000010000 */
[----:B------:R-:W-:-:S02]  /*18770*/  F2FP.F16.F32.PACK_AB R2, R6, R10 ;  /* 0x0000000a0602723e */ /* 0x000fc400000000ff */
[----:B------:R-:W-:Y:S02]  /*18780*/  @P0 PRMT R208, R87, 0x5410, RZ ;  /* 0x0000541057d00816 */ /* 0x000fe400000000ff */
[----:B------:R-:W-:Y:S01]  /*18790*/  MOV R201, R75 ;  /* 0x0000004b00c97202 */ /* 0x000fe20000000f00 */
[----:B------:R-:W-:Y:S01]  /*187a0*/  IMAD.MOV.U32 R75, RZ, RZ, R203 ;  /* 0x000000ffff4b7224 */ /* 0x000fe200078e00cb */
[C---:B------:R-:W-:Y:S02]  /*187b0*/  PRMT R175, R2.reuse, 0x7632, R175 ;  /* 0x0000763202af7816 */ /* 0x040fe400000000af */
[----:B------:R-:W-:Y:S02]  /*187c0*/  PRMT R173, R2, 0x7610, R173 ;  /* 0x0000761002ad7816 */ /* 0x000fe400000000ad */
[----:B-1----:R-:W-:-:S04]  /*187d0*/  PRMT R0, R48, 0x7771, RZ ;  /* 0x0000777130007816 */ /* 0x002fc800000000ff */
[----:B------:R-:W-:Y:S02]  /*187e0*/  ISETP.GT.U32.AND P3, PT, R0, UR12, PT ;  /* 0x0000000c00007c0c */ /* 0x000fe4000bf64070 */
[----:B------:R-:W-:-:S04]  /*187f0*/  PRMT R0, R48, 0x7773, RZ ;  /* 0x0000777330007816 */ /* 0x000fc800000000ff */
[----:B------:R-:W-:Y:S01]  /*18800*/  ISETP.GT.U32.AND P0, PT, R0, UR12, PT ;  /* 0x0000000c00007c0c */ /* 0x000fe2000bf04070 */
[----:B------:R1:W3:Y:S01]  /*18810*/  MUFU.EX2 R2, R201 ;  /* 0x000000c900027308 */ /* 0x0002e20000000800 */
[C---:B------:R-:W-:Y:S02]  /*18820*/  PRMT R174, R3.reuse, 0x7632, R174 ;  /* 0x0000763203ae7816 */ /* 0x040fe400000000ae */
[----:B------:R-:W-:Y:S02]  /*18830*/  PRMT R172, R3, 0x7610, R172 ;  /* 0x0000761003ac7816 */ /* 0x000fe400000000ac */
[----:B------:R-:W-:-:S04]  /*18840*/  PRMT R0, R48, 0x7772, RZ ;  /* 0x0000777230007816 */ /* 0x000fc800000000ff */
[----:B------:R-:W-:Y:S01]  /*18850*/  ISETP.GT.U32.AND P4, PT, R0, UR12, PT ;  /* 0x0000000c00007c0c */ /* 0x000fe2000bf84070 */
[----:B-1----:R-:W-:Y:S02]  /*18860*/  IMAD.MOV.U32 R201, RZ, RZ, R75 ;  /* 0x000000ffffc97224 */ /* 0x002fe400078e004b */
[----:B------:R-:W-:Y:S02]  /*18870*/  @P0 HADD2 R92, -R174.H0_H0, -RZ.H0_H0 ;  /* 0xa00000ffae5c0230 */ /* 0x000fe40000000900 */
[----:B------:R-:W1:Y:S01]  /*18880*/  MUFU.EX2 R3, R201 ;  /* 0x000000c900037308 */ /* 0x000e620000000800 */
[----:B------:R-:W-:Y:S02]  /*18890*/  PRMT R0, R46, 0x7772, RZ ;  /* 0x000077722e007816 */ /* 0x000fe400000000ff */
[----:B------:R-:W-:Y:S02]  /*188a0*/  PRMT R83, R172, 0x5410, R174 ;  /* 0x00005410ac537816 */ /* 0x000fe400000000ae */
[----:B------:R-:W-:-:S02]  /*188b0*/  @P0 PRMT R174, R92, 0x5410, RZ ;  /* 0x000054105cae0816 */ /* 0x000fc400000000ff */
[----:B------:R-:W-:Y:S01]  /*188c0*/  ISETP.GT.U32.AND P0, PT, R0, UR12, PT ;  /* 0x0000000c00007c0c */ /* 0x000fe2000bf04070 */
[----:B---3--:R-:W-:Y:S01]  /*188d0*/  FADD.FTZ R0, R2, R8 ;  /* 0x0000000802007221 */ /* 0x008fe20000010000 */
[----:B-1----:R-:W-:Y:S02]  /*188e0*/  F2FP.F16.F32.PACK_AB R176, R3, R2 ;  /* 0x0000000203b0723e */ /* 0x002fe400000000ff */
[----:B------:R-:W-:-:S09]  /*188f0*/  PRMT R2, R46, 0x7773, RZ ;  /* 0x000077732e027816 */ /* 0x000fd200000000ff */
[----:B------:R-:W-:Y:S01]  /*18900*/  @P0 HADD2 R94, -R176.H0_H0, -RZ.H0_H0 ;  /* 0xa00000ffb05e0230 */ /* 0x000fe20000000900 */
[----:B------:R-:W-:-:S04]  /*18910*/  PRMT R82, R176, 0x7610, R82 ;  /* 0x00007610b0527816 */ /* 0x000fc80000000052 */
[----:B------:R-:W-:Y:S02]  /*18920*/  @P0 PRMT R82, R94, 0x5410, RZ ;  /* 0x000054105e520816 */ /* 0x000fe400000000ff */
[----:B------:R-:W-:Y:S01]  /*18930*/  ISETP.GT.U32.AND P0, PT, R2, UR12, PT ;  /* 0x0000000c02007c0c */ /* 0x000fe2000bf04070 */
[----:B------:R-:W-:Y:S01]  /*18940*/  FADD.FTZ R2, R15, R5 ;  /* 0x000000050f027221 */ /* 0x000fe20000010000 */
[----:B------:R-:W-:Y:S02]  /*18950*/  IMAD.MOV.U32 R203, RZ, RZ, R33 ;  /* 0x000000ffffcb7224 */ /* 0x000fe400078e0021 */
[----:B------:R-:W2:Y:S04]  /*18960*/  LDL.LU R33, [R1+0x1c8] ;  /* 0x0001c80001217983 */ /* 0x000ea80000300800 */
[----:B------:R1:W-:Y:S04]  /*18970*/  STL [R1+0x14c], R2 ;  /* 0x00014c0201007387 */ /* 0x0003e80000100800 */
[----:B------:R-:W3:Y:S01]  /*18980*/  LDL.LU R201, [R1+0xd0] ;  /* 0x0000d00001c97983 */ /* 0x000ee20000300800 */
[----:B------:R-:W-:-:S05]  /*18990*/  IMAD.MOV.U32 R75, RZ, RZ, R68 ;  /* 0x000000ffff4b7224 */ /* 0x000fca00078e0044 */
[----:B------:R-:W-:Y:S01]  /*189a0*/  MOV R76, R75 ;  /* 0x0000004b004c7202 */ /* 0x000fe20000000f00 */
[----:B------:R-:W-:Y:S02]  /*189b0*/  IMAD.MOV.U32 R75, RZ, RZ, R197 ;  /* 0x000000ffff4b7224 */ /* 0x000fe400078e00c5 */
[----:B------:R-:W-:Y:S02]  /*189c0*/  IMAD.MOV.U32 R197, RZ, RZ, R196 ;  /* 0x000000ffffc57224 */ /* 0x000fe400078e00c4 */
[----:B------:R-:W-:Y:S01]  /*189d0*/  IMAD.MOV.U32 R196, RZ, RZ, R73 ;  /* 0x000000ffffc47224 */ /* 0x000fe200078e0049 */
[----:B------:R-:W-:Y:S01]  /*189e0*/  MOV R73, R203 ;  /* 0x000000cb00497202 */ /* 0x000fe20000000f00 */
[----:B------:R-:W-:Y:S02]  /*189f0*/  IMAD.MOV.U32 R203, RZ, RZ, R51 ;  /* 0x000000ffffcb7224 */ /* 0x000fe400078e0033 */
[----:B-1----:R-:W-:Y:S01]  /*18a00*/  FADD.FTZ R2, R3, R0 ;  /* 0x0000000003027221 */ /* 0x002fe20000010000 */
[----:B------:R-:W-:-:S04]  /*18a10*/  FADD.FTZ R0, R6, R4 ;  /* 0x0000000406007221 */ /* 0x000fc80000010000 */
[----:B------:R-:W-:Y:S04]  /*18a20*/  STL [R1+0x148], R2 ;  /* 0x0001480201007387 */ /* 0x000fe80000100800 */
[----:B------:R1:W-:Y:S01]  /*18a30*/  STL [R1+0x140], R0 ;  /* 0x0001400001007387 */ /* 0x0003e20000100800 */
[----:B------:R-:W-:Y:S01]  /*18a40*/  @P0 HADD2 R99, -R176.H1_H1, -RZ.H0_H0 ;  /* 0xa00000ffb0630230 */ /* 0x000fe20000000d00 */
[----:B------:R-:W-:Y:S02]  /*18a50*/  PRMT R4, R186, 0x7771, RZ ;  /* 0x00007771ba047816 */ /* 0x000fe400000000ff */
[----:B------:R-:W-:Y:S02]  /*18a60*/  MOV R6, R16 ;  /* 0x0000001000067202 */ /* 0x000fe40000000f00 */
[----:B------:R-:W-:-:S02]  /*18a70*/  SHF.R.U32.HI R5, RZ, 0x18, R20 ;  /* 0x00000018ff057819 */ /* 0x000fc40000011614 */
[----:B------:R-:W-:Y:S01]  /*18a80*/  PRMT R45, R14, 0x7771, RZ ;  /* 0x000077710e2d7816 */ /* 0x000fe200000000ff */
[----:B------:R-:W-:Y:S02]  /*18a90*/  @!P2 HADD2 R93, -R173.H0_H0, -RZ.H0_H0 ;  /* 0xa00000ffad5da230 */ /* 0x000fe40000000900 */
[----:B------:R-:W-:Y:S02]  /*18aa0*/  @P4 HADD2 R95, -R172.H0_H0, -RZ.H0_H0 ;  /* 0xa00000ffac5f4230 */ /* 0x000fe40000000900 */
[----:B------:R-:W-:Y:S02]  /*18ab0*/  @!P5 HADD2 R89, -R179.H0_H0, -RZ.H0_H0 ;  /* 0xa00000ffb359d230 */ /* 0x000fe40000000900 */
[----:B------:R-:W-:Y:S02]  /*18ac0*/  @P3 HADD2 R91, -R175.H0_H0, -RZ.H0_H0 ;  /* 0xa00000ffaf5b3230 */ /* 0x000fe40000000900 */
[----:B------:R-:W-:Y:S01]  /*18ad0*/  @!P1 HADD2 R108, -R211.H1_H1, -RZ.H0_H0 ;  /* 0xa00000ffd36c9230 */ /* 0x000fe20000000d00 */
[----:B------:R-:W-:Y:S01]  /*18ae0*/  PRMT R68, R173, 0x5410, R175 ;  /* 0x00005410ad447816 */ /* 0x000fe200000000af */
[----:B------:R-:W-:Y:S01]  /*18af0*/  IMAD.MOV.U32 R85, RZ, RZ, R109 ;  /* 0x000000ffff557224 */ /* 0x000fe200078e006d */
[----:B------:R-:W-:-:S02]  /*18b00*/  @!P2 PRMT R173, R93, 0x5410, RZ ;  /* 0x000054105dada816 */ /* 0x000fc400000000ff */
[----:B------:R-:W-:Y:S02]  /*18b10*/  @P4 PRMT R172, R95, 0x5410, RZ ;  /* 0x000054105fac4816 */ /* 0x000fe400000000ff */
[----:B------:R-:W-:Y:S02]  /*18b20*/  PRMT R252, R211, 0x7632, R252 ;  /* 0x00007632d3fc7816 */ /* 0x000fe400000000fc */
[----:B------:R-:W-:Y:S02]  /*18b30*/  @!P5 PRMT R179, R89, 0x5410, RZ ;  /* 0x0000541059b3d816 */ /* 0x000fe400000000ff */
[----:B------:R-:W-:Y:S02]  /*18b40*/  @P3 PRMT R175, R91, 0x5410, RZ ;  /* 0x000054105baf3816 */ /* 0x000fe400000000ff */
[----:B------:R-:W-:Y:S01]  /*18b50*/  @!P1 PRMT R252, R108, 0x5410, RZ ;  /* 0x000054106cfc9816 */ /* 0x000fe200000000ff */
[----:B----4-:R-:W-:-:S04]  /*18b60*/  IMAD.WIDE R250, R7, -0x70, R70 ;  /* 0xffffff9007fa7825 */ /* 0x010fc800078e0246 */
[----:B------:R-:W-:Y:S01]  /*18b70*/  IMAD.WIDE R220, R7, 0x70, R250 ;  /* 0x0000007007dc7825 */ /* 0x000fe200078e02fa */
[----:B------:R-:W-:Y:S02]  /*18b80*/  PRMT R219, R176, 0x7632, R219 ;  /* 0x00007632b0db7816 */ /* 0x000fe400000000db */
[----:B------:R-:W-:Y:S01]  /*18b90*/  @P0 PRMT R219, R99, 0x5410, RZ ;  /* 0x0000541063db0816 */ /* 0x000fe200000000ff */
[----:B--2---:R-:W-:Y:S01]  /*18ba0*/  STG.E.U16 desc[UR28][R32.64+-0x100], R42 ;  /* 0xffff002a20007986 */ /* 0x004fe2000c10151c */
[----:B---3--:R-:W-:Y:S01]  /*18bb0*/  LEA R47, R201, UR5, 0x1 ;  /* 0x00000005c92f7c11 */ /* 0x008fe2000f8e08ff */
[----:B------:R-:W-:Y:S02]  /*18bc0*/  IMAD.MOV.U32 R201, RZ, RZ, R74 ;  /* 0x000000ffffc97224 */ /* 0x000fe400078e004a */
[----:B------:R-:W-:Y:S02]  /*18bd0*/  IMAD.MOV.U32 R74, RZ, RZ, R194 ;  /* 0x000000ffff4a7224 */ /* 0x000fe400078e00c2 */
[----:B------:R-:W-:-:S02]  /*18be0*/  IMAD.MOV.U32 R194, RZ, RZ, R50 ;  /* 0x000000ffffc27224 */ /* 0x000fc400078e0032 */
[----:B------:R-:W-:Y:S01]  /*18bf0*/  IMAD.WIDE R50, R7, -0x70, R220 ;  /* 0xffffff9007327825 */ /* 0x000fe200078e02dc */
[----:B------:R-:W-:Y:S04]  /*18c00*/  STG.E.U16 desc[UR28][R32.64+-0xfe], R28 ;  /* 0xffff021c20007986 */ /* 0x000fe8000c10151c */
[----:B------:R2:W-:Y:S01]  /*18c10*/  STG.E.U16 desc[UR28][R50.64+-0xfe], R30 ;  /* 0xffff021e32007986 */ /* 0x0005e2000c10151c */
[----:B-1----:R-:W-:-:S03]  /*18c20*/  VIADD R0, R47, 0x9000 ;  /* 0x000090002f007836 */ /* 0x002fc60000000000 */
[----:B------:R1:W-:Y:S01]  /*18c30*/  STG.E.U16 desc[UR28][R50.64+-0x100], R31 ;  /* 0xffff001f32007986 */ /* 0x0003e2000c10151c */
[----:B--2---:R-:W-:-:S04]  /*18c40*/  IMAD.SHL.U32 R30, R7, 0x8, RZ ;  /* 0x00000008071e7824 */ /* 0x004fc800078e00ff */
[----:B------:R-:W-:Y:S01]  /*18c50*/  IMAD.WIDE R2, R30, 0x2, R32 ;  /* 0x000000021e027825 */ /* 0x000fe200078e0220 */
[----:B------:R-:W-:-:S03]  /*18c60*/  IADD3 R28, PT, PT, R47, 0x9020, RZ ;  /* 0x000090202f1c7810 */ /* 0x000fc60007ffe0ff */
[----:B------:R-:W-:-:S04]  /*18c70*/  IMAD.WIDE R2, R7, 0x70, R2 ;  /* 0x0000007007027825 */ /* 0x000fc800078e0202 */
[----:B------:R-:W-:Y:S01]  /*18c80*/  @P6 VIADD R28, R0, 0xffffffe0 ;  /* 0xffffffe0001c6836 */ /* 0x000fe20000000000 */
[----:B------:R-:W-:Y:S01]  /*18c90*/  PRMT R0, R186, 0x7772, RZ ;  /* 0x00007772ba007816 */ /* 0x000fe200000000ff */
[----:B-1----:R-:W-:Y:S01]  /*18ca0*/  IMAD.WIDE R30, R30, 0x2, R2 ;  /* 0x000000021e1e7825 */ /* 0x002fe200078e0202 */
[----:B------:R-:W-:-:S04]  /*18cb0*/  PRMT R2, R186, 0x7773, RZ ;  /* 0x00007773ba027816 */ /* 0x000fc800000000ff */
[----:B------:R-:W-:Y:S02]  /*18cc0*/  PRMT R11, R0, 0x5410, R2 ;  /* 0x00005410000b7816 */ /* 0x000fe40000000002 */
[C---:B------:R-:W-:Y:S02]  /*18cd0*/  PRMT R2, R14.reuse, 0x7773, RZ ;  /* 0x000077730e027816 */ /* 0x040fe400000000ff */
[----:B------:R-:W-:Y:S01]  /*18ce0*/  PRMT R0, R14, 0x7772, RZ ;  /* 0x000077720e007816 */ /* 0x000fe200000000ff */
[----:B------:R-:W-:-:S03]  /*18cf0*/  IMAD.MOV.U32 R3, RZ, RZ, R186 ;  /* 0x000000ffff037224 */ /* 0x000fc600078e00ba */
[----:B------:R-:W-:Y:S02]  /*18d00*/  PRMT R99, R0, 0x5410, R2 ;  /* 0x0000541000637816 */ /* 0x000fe40000000002 */
[----:B------:R-:W-:Y:S02]  /*18d10*/  LOP3.LUT R0, R19, 0xffff, RZ, 0xc0, !PT ;  /* 0x0000ffff13007812 */ /* 0x000fe400078ec0ff */
[----:B------:R-:W-:Y:S02]  /*18d20*/  LOP3.LUT R3, R3, 0xff, RZ, 0xc0, !PT ;  /* 0x000000ff03037812 */ /* 0x000fe400078ec0ff */
[----:B------:R-:W-:Y:S02]  /*18d30*/  SHF.R.U32.HI R0, RZ, 0x8, R0 ;  /* 0x00000008ff007819 */ /* 0x000fe40000011600 */
[----:B------:R-:W-:Y:S02]  /*18d40*/  LOP3.LUT R2, R19, 0xff, RZ, 0xc0, !PT ;  /* 0x000000ff13027812 */ /* 0x000fe400078ec0ff */
[----:B------:R-:W-:-:S02]  /*18d50*/  PRMT R10, R3, 0x5410, R4 ;  /* 0x00005410030a7816 */ /* 0x000fc40000000004 */
[--C-:B------:R-:W-:Y:S01]  /*18d60*/  PRMT R9, R2, 0x5410, R0.reuse ;  /* 0x0000541002097816 */ /* 0x100fe20000000000 */
[----:B------:R-:W1:Y:S01]  /*18d70*/  LDC R3, c[0x0][0x4f8] ;  /* 0x00013e00ff037b82 */ /* 0x000e620000000800 */
        /* <DEDUP_REMOVED lines=9> */
[----:B------:R-:W-:Y:S02]  /*18e10*/  SHF.R.U32.HI R0, RZ, 0x8, R0 ;  /* 0x00000008ff007819 */ /* 0x000fe40000011600 */
[----:B------:R-:W-:Y:S02]  /*18e20*/  PRMT R7, R16, 0x7771, RZ ;  /* 0x0000777110077816 */ /* 0x000fe400000000ff */
[----:B------:R-:W-:Y:S01]  /*18e30*/  PRMT R16, R2, 0x5410, R0 ;  /* 0x0000541002107816 */ /* 0x000fe20000000000 */
[----:B------:R-:W-:Y:S01]  /*18e40*/  STG.E.U16 desc[UR28][R220.64+-0x100], R25 ;  /* 0xffff0019dc007986 */ /* 0x000fe2000c10151c */
[----:B-1----:R-:W-:-:S02]  /*18e50*/  LOP3.LUT R0, R3, 0xff, RZ, 0xc0, !PT ;  /* 0x000000ff03007812 */ /* 0x002fc400078ec0ff */
[----:B------:R-:W-:Y:S01]  /*18e60*/  PRMT R2, R20, 0x7632, R2 ;  /* 0x0000763214027816 */ /* 0x000fe20000000002 */
[----:B------:R-:W-:Y:S01]  /*18e70*/  STG.E.U16 desc[UR28][R70.64+-0xfe], R24 ;  /* 0xffff021846007986 */ /* 0x000fe2000c10151c */
[----:B------:R-:W-:Y:S01]  /*18e80*/  LOP3.LUT R4, R4, 0xff00ff, RZ, 0xc0, !PT ;  /* 0x00ff00ff04047812 */ /* 0x000fe200078ec0ff */
[----:B------:R-:W-:Y:S01]  /*18e90*/  IMAD R0, R0, 0x10000, R0 ;  /* 0x0001000000007824 */ /* 0x000fe200078e0200 */
[----:B------:R-:W-:Y:S01]  /*18ea0*/  LOP3.LUT R3, R2, 0xff, RZ, 0xc0, !PT ;  /* 0x000000ff02037812 */ /* 0x000fe200078ec0ff */
[----:B------:R-:W-:Y:S01]  /*18eb0*/  STG.E.U16 desc[UR28][R30.64+-0x100], R23 ;  /* 0xffff00171e007986 */ /* 0x000fe2000c10151c */
[----:B------:R-:W-:-:S03]  /*18ec0*/  LOP3.LUT R2, R6, 0xff, RZ, 0xc0, !PT ;  /* 0x000000ff06027812 */ /* 0x000fc600078ec0ff */
[----:B------:R-:W-:Y:S04]  /*18ed0*/  STG.E.U16 desc[UR28][R30.64+-0xfe], R22 ;  /* 0xffff02161e007986 */ /* 0x000fe8000c10151c */
[----:B------:R-:W-:Y:S04]  /*18ee0*/  STG.E.U16 desc[UR28][R32.64+-0xf0], R41 ;  /* 0xffff102920007986 */ /* 0x000fe8000c10151c */
[----:B------:R-:W-:Y:S04]  /*18ef0*/  STG.E.U16 desc[UR28][R32.64+-0xee], R40 ;  /* 0xffff122820007986 */ /* 0x000fe8000c10151c */
[----:B------:R1:W-:Y:S01]  /*18f00*/  STG.E.U16 desc[UR28][R50.64+-0xf0], R39 ;  /* 0xffff102732007986 */ /* 0x0003e2000c10151c */
[----:B------:R-:W-:Y:S01]  /*18f10*/  PRMT R5, R3, 0x5410, R5 ;  /* 0x0000541003057816 */ /* 0x000fe20000000005 */
[----:B------:R-:W-:Y:S01]  /*18f20*/  IMAD.MOV.U32 R3, RZ, RZ, R52 ;  /* 0x000000ffff037224 */ /* 0x000fe200078e0034 */
[----:B------:R-:W-:-:S02]  /*18f30*/  PRMT R6, R2, 0x5410, R7 ;  /* 0x0000541002067816 */ /* 0x000fc40000000007 */
[----:B------:R-:W-:-:S05]  /*18f40*/  HSET2.LE.AND R2, R4, R0, PT ;  /* 0x0000000004027233 */ /* 0x000fca0003803000 */
[----:B------:R-:W-:Y:S02]  /*18f50*/  LOP3.LUT R7, R3, R2, RZ, 0xc0, !PT ;  /* 0x0000000203077212 */ /* 0x000fe400078ec0ff */
[--C-:B------:R-:W-:Y:S01]  /*18f60*/  HSET2.LE.AND R2, R9, R0.reuse, PT ;  /* 0x0000000009027233 */ /* 0x100fe20003803000 */
[----:B-1----:R-:W-:Y:S02]  /*18f70*/  IMAD.MOV.U32 R39, RZ, RZ, R14 ;  /* 0x000000ffff277224 */ /* 0x002fe400078e000e */
[----:B------:R-:W1:Y:S01]  /*18f80*/  LDSM.16.MT88.4 R12, [R47+0x9000] ;  /* 0x009000002f0c783b */ /* 0x000e620000004200 */
[----:B------:R-:W-:Y:S02]  /*18f90*/  HSET2.LE.AND R3, R8, R0, PT ;  /* 0x0000000008037233 */ /* 0x000fe40003803000 */
[----:B------:R-:W-:Y:S02]  /*18fa0*/  LOP3.LUT R8, R76, R2, RZ, 0xc0, !PT ;  /* 0x000000024c087212 */ /* 0x000fe400078ec0ff */
[----:B------:R-:W-:-:S05]  /*18fb0*/  LOP3.LUT R2, R11, 0xff00ff, RZ, 0xc0, !PT ;  /* 0x00ff00ff0b027812 */ /* 0x000fca00078ec0ff */
[--C-:B------:R-:W-:Y:S02]  /*18fc0*/  HSET2.LE.AND R2, R2, R0.reuse, PT ;  /* 0x0000000002027233 */ /* 0x100fe40003803000 */
[----:B------:R-:W-:-:S03]  /*18fd0*/  HSET2.LE.AND R4, R10, R0, PT ;  /* 0x000000000a047233 */ /* 0x000fc60003803000 */
[----:B------:R-:W-:Y:S01]  /*18fe0*/  LOP3.LUT R11, R74, R2, RZ, 0xc0, !PT ;  /* 0x000000024a0b7212 */ /* 0x000fe200078ec0ff */
[----:B------:R-:W-:Y:S01]  /*18ff0*/  IMAD.MOV.U32 R74, RZ, RZ, R196 ;  /* 0x000000ffff4a7224 */ /* 0x000fe200078e00c4 */
[----:B------:R-:W-:Y:S01]  /*19000*/  LOP3.LUT R9, R201, R3, RZ, 0xc0, !PT ;  /* 0x00000003c9097212 */ /* 0x000fe200078ec0ff */
[----:B------:R-:W-:Y:S01]  /*19010*/  IMAD.MOV.U32 R196, RZ, RZ, R203 ;  /* 0x000000ffffc47224 */ /* 0x000fe200078e00cb */
[--C-:B------:R-:W-:Y:S01]  /*19020*/  HSET2.LE.AND R2, R16, R0.reuse, PT ;  /* 0x0000000010027233 */ /* 0x100fe20003803000 */
[----:B------:R-:W-:Y:S01]  /*19030*/  IMAD.MOV.U32 R203, RZ, RZ, R194 ;  /* 0x000000ffffcb7224 */ /* 0x000fe200078e00c2 */
[--C-:B------:R-:W-:Y:S01]  /*19040*/  HSET2.LE.AND R3, R5, R0.reuse, PT ;  /* 0x0000000005037233 */ /* 0x100fe20003803000 */
[----:B------:R-:W-:Y:S01]  /*19050*/  IMAD.MOV.U32 R194, RZ, RZ, R193 ;  /* 0x000000ffffc27224 */ /* 0x000fe200078e00c1 */
[----:B------:R-:W-:Y:S02]  /*19060*/  HSET2.LE.AND R6, R6, R0, PT ;  /* 0x0000000006067233 */ /* 0x000fe40003803000 */
[----:B------:R-:W-:Y:S01]  /*19070*/  MOV R193, R199 ;  /* 0x000000c700c17202 */ /* 0x000fe20000000f00 */
[----:B------:R-:W-:Y:S01]  /*19080*/  IMAD.MOV.U32 R199, RZ, RZ, R198 ;  /* 0x000000ffffc77224 */ /* 0x000fe200078e00c6 */
[----:B------:R-:W-:Y:S01]  /*19090*/  LOP3.LUT R10, R75, R4, RZ, 0xc0, !PT ;  /* 0x000000044b0a7212 */ /* 0x000fe200078ec0ff */
[----:B------:R-:W-:Y:S01]  /*190a0*/  IMAD.MOV.U32 R198, RZ, RZ, R195 ;  /* 0x000000ffffc67224 */ /* 0x000fe200078e00c3 */
[----:B------:R-:W-:Y:S01]  /*190b0*/  LOP3.LUT R4, R55, R2, RZ, 0xc0, !PT ;  /* 0x0000000237047212 */ /* 0x000fe200078ec0ff */
[----:B------:R-:W-:Y:S01]  /*190c0*/  IMAD.MOV.U32 R195, RZ, RZ, R53 ;  /* 0x000000ffffc37224 */ /* 0x000fe200078e0035 */
[----:B------:R-:W-:Y:S01]  /*190d0*/  LOP3.LUT R5, R54, R3, RZ, 0xc0, !PT ;  /* 0x0000000336057212 */ /* 0x000fe200078ec0ff */
[----:B------:R-:W-:Y:S01]  /*190e0*/  IMAD.MOV.U32 R53, RZ, RZ, R192 ;  /* 0x000000ffff357224 */ /* 0x000fe200078e00c0 */
[----:B------:R-:W-:-:S02]  /*190f0*/  LOP3.LUT R6, R43, R6, RZ, 0xc0, !PT ;  /* 0x000000062b067212 */ /* 0x000fc400078ec0ff */
[----:B------:R-:W-:Y:S01]  /*19100*/  MOV R192, R58 ;  /* 0x0000003a00c07202 */ /* 0x000fe20000000f00 */
[----:B------:R-:W-:Y:S02]  /*19110*/  IMAD.MOV.U32 R58, RZ, RZ, R59 ;  /* 0x000000ffff3a7224 */ /* 0x000fe400078e003b */
[----:B------:R-:W-:Y:S01]  /*19120*/  IMAD.MOV.U32 R2, RZ, RZ, R197 ;  /* 0x000000ffff027224 */ /* 0x000fe200078e00c5 */
[----:B------:R-:W-:Y:S01]  /*19130*/  MOV R197, R73 ;  /* 0x0000004900c57202 */ /* 0x000fe20000000f00 */
[----:B------:R-:W-:Y:S02]  /*19140*/  IMAD.MOV.U32 R59, RZ, RZ, R183 ;  /* 0x000000ffff3b7224 */ /* 0x000fe400078e00b7 */
[----:B------:R-:W-:Y:S01]  /*19150*/  IMAD.MOV.U32 R183, RZ, RZ, R182 ;  /* 0x000000ffffb77224 */ /* 0x000fe200078e00b6 */
[----:B-1----:R-:W-:Y:S01]  /*19160*/  HMMA.16816.F32 R92, R4, R12, R136 ;  /* 0x0000000c045c723c */ /* 0x002fe20000001888 */
[----:B------:R-:W-:Y:S02]  /*19170*/  IMAD.MOV.U32 R73, RZ, RZ, R202 ;  /* 0x000000ffff497224 */ /* 0x000fe400078e00ca */
[----:B------:R-:W-:Y:S01]  /*19180*/  IMAD.MOV.U32 R182, RZ, RZ, R57 ;  /* 0x000000ffffb67224 */ /* 0x000fe200078e0039 */
[----:B------:R-:W-:Y:S01]  /*19190*/  MOV R57, R111 ;  /* 0x0000006f00397202 */ /* 0x000fe20000000f00 */
[----:B------:R-:W-:-:S03]  /*191a0*/  IMAD.MOV.U32 R202, RZ, RZ, R110 ;  /* 0x000000ffffca7224 */ /* 0x000fc600078e006e */
[----:B------:R-:W-:Y:S08]  /*191b0*/  HMMA.16816.F32 R108, R8, R12, R168 ;  /* 0x0000000c086c723c */ /* 0x000ff000000018a8 */
[-C--:B------:R-:W-:Y:S08]  /*191c0*/  HMMA.16816.F32 R88, R4, R14.reuse, R132 ;  /* 0x0000000e0458723c */ /* 0x080ff00000001884 */
[----:B------:R-:W-:Y:S01]  /*191d0*/  HMMA.16816.F32 R136, R8, R14, R228 ;  /* 0x0000000e0888723c */ /* 0x000fe200000018e4 */
[----:B------:R-:W1:Y:S01]  /*191e0*/  LDSM.16.MT88.4 R12, [R28] ;  /* 0x000000001c0c783b */ /* 0x000e620000004200 */
[----:B------:R-:W-:-:S02]  /*191f0*/  IMAD.MOV.U32 R3, RZ, RZ, R27 ;  /* 0x000000ffff037224 */ /* 0x000fc400078e001b */
[----:B------:R-:W-:Y:S02]  /*19200*/  IMAD.MOV.U32 R229, RZ, RZ, R26 ;  /* 0x000000ffffe57224 */ /* 0x000fe400078e001a */
[----:B------:R-:W2:Y:S01]  /*19210*/  LDSM.16.MT88.4 R24, [R47+0xa000] ;  /* 0x00a000002f18783b */ /* 0x000ea20000004200 */
[----:B------:R-:W-:Y:S01]  /*19220*/  IMAD.MOV.U32 R81, RZ, RZ, R197 ;  /* 0x000000ffff517224 */ /* 0x000fe200078e00c5 */
[----:B------:R-:W-:Y:S01]  /*19230*/  MOV R197, R203 ;  /* 0x000000cb00c57202 */ /* 0x000fe20000000f00 */
[----:B------:R-:W-:Y:S02]  /*19240*/  IMAD.MOV.U32 R201, RZ, RZ, R196 ;  /* 0x000000ffffc97224 */ /* 0x000fe400078e00c4 */
[----:B------:R-:W-:Y:S01]  /*19250*/  IMAD.MOV.U32 R196, RZ, RZ, R194 ;  /* 0x000000ffffc47224 */ /* 0x000fe200078e00c2 */
[----:B------:R-:W-:Y:S01]  /*19260*/  MOV R194, R195 ;  /* 0x000000c300c27202 */ /* 0x000fe20000000f00 */
[----:B------:R-:W-:Y:S01]  /*19270*/  IMAD.MOV.U32 R203, RZ, RZ, R198 ;  /* 0x000000ffffcb7224 */ /* 0x000fe200078e00c6 */
[----:B------:R-:W-:Y:S01]  /*19280*/  MOV R195, R183 ;  /* 0x000000b700c37202 */ /* 0x000fe20000000f00 */
[----:B------:R-:W-:Y:S01]  /*19290*/  IMAD.MOV.U32 R198, RZ, RZ, R53 ;  /* 0x000000ffffc67224 */ /* 0x000fe200078e0035 */
[----:B------:R-:W-:Y:S01]  /*192a0*/  MOV R80, R74 ;  /* 0x0000004a00507202 */ /* 0x000fe20000000f00 */
[----:B------:R-:W-:-:S02]  /*192b0*/  IMAD.MOV.U32 R53, RZ, RZ, R182 ;  /* 0x000000ffff357224 */ /* 0x000fc400078e00b6 */
[----:B------:R-:W-:Y:S01]  /*192c0*/  IMAD.MOV.U32 R22, RZ, RZ, R197 ;  /* 0x000000ffff167224 */ /* 0x000fe200078e00c5 */
[----:B------:R-:W-:Y:S01]  /*192d0*/  MOV R23, R196 ;  /* 0x000000c400177202 */ /* 0x000fe20000000f00 */
[----:B------:R-:W-:Y:S01]  /*192e0*/  IMAD.MOV.U32 R197, RZ, RZ, R194 ;  /* 0x000000ffffc57224 */ /* 0x000fe200078e00c2 */
[----:B------:R-:W-:Y:S01]  /*192f0*/  MOV R194, R195 ;  /* 0x000000c300c27202 */ /* 0x000fe20000000f00 */
[----:B------:R-:W-:Y:S01]  /*19300*/  IMAD.MOV.U32 R186, RZ, RZ, R81 ;  /* 0x000000ffffba7224 */ /* 0x000fe200078e0051 */
[----:B------:R-:W-:Y:S01]  /*19310*/  MOV R41, R80 ;  /* 0x0000005000297202 */ /* 0x000fe20000000f00 */
[----:B------:R-:W-:Y:S02]  /*19320*/  IMAD.MOV.U32 R196, RZ, RZ, R203 ;  /* 0x000000ffffc47224 */ /* 0x000fe400078e00cb */
[----:B------:R-:W-:Y:S02]  /*19330*/  IMAD.MOV.U32 R195, RZ, RZ, R53 ;  /* 0x000000ffffc37224 */ /* 0x000fe400078e0035 */
[----:B------:R-:W-:-:S02]  /*19340*/  IMAD.MOV.U32 R80, RZ, RZ, R148 ;  /* 0x000000ffff507224 */ /* 0x000fc400078e0094 */
[----:B------:R-:W-:Y:S02]  /*19350*/  IMAD.MOV.U32 R81, RZ, RZ, R149 ;  /* 0x000000ffff517224 */ /* 0x000fe400078e0095 */
[----:B------:R-:W-:Y:S02]  /*19360*/  IMAD.MOV.U32 R203, RZ, RZ, R150 ;  /* 0x000000ffffcb7224 */ /* 0x000fe400078e0096 */
[----:B------:R-:W-:Y:S02]  /*19370*/  IMAD.MOV.U32 R53, RZ, RZ, R151 ;  /* 0x000000ffff357224 */ /* 0x000fe400078e0097 */
[----:B-1----:R-:W-:Y:S01]  /*19380*/  HMMA.16816.F32 R148, R8, R14, R236 ;  /* 0x0000000e0894723c */ /* 0x002fe200000018ec */
[----:B------:R-:W-:Y:S02]  /*19390*/  IMAD.MOV.U32 R237, RZ, RZ, R247 ;  /* 0x000000ffffed7224 */ /* 0x000fe400078e00f7 */
[----:B------:R-:W3:Y:S01]  /*193a0*/  LDL.LU R247, [R1+0x1c4] ;  /* 0x0001c40001f77983 */ /* 0x000ee20000300800 */
[----:B------:R-:W-:-:S02]  /*193b0*/  IMAD.MOV.U32 R238, RZ, RZ, R248 ;  /* 0x000000ffffee7224 */ /* 0x000fc400078e00f8 */
[----:B------:R-:W-:Y:S01]  /*193c0*/  IMAD.MOV.U32 R239, RZ, RZ, R249 ;  /* 0x000000ffffef7224 */ /* 0x000fe200078e00f9 */
[----:B------:R-:W4:Y:S04]  /*193d0*/  LDL.LU R248, [R1+0x1c0] ;  /* 0x0001c00001f87983 */ /* 0x000f280000300800 */
[----:B------:R-:W3:Y:S01]  /*193e0*/  LDL.LU R249, [R1+0x1bc] ;  /* 0x0001bc0001f97983 */ /* 0x000ee20000300800 */
[----:B------:R-:W-:Y:S02]  /*193f0*/  IMAD.MOV.U32 R75, RZ, RZ, R73 ;  /* 0x000000ffff4b7224 */ /* 0x000fe400078e0049 */
[----:B------:R-:W-:Y:S02]  /*19400*/  IMAD.MOV.U32 R74, RZ, RZ, R72 ;  /* 0x000000ffff4a7224 */ /* 0x000fe400078e0048 */
[----:B------:R-:W-:-:S02]  /*19410*/  IMAD.MOV.U32 R73, RZ, RZ, R193 ;  /* 0x000000ffff497224 */ /* 0x000fc400078e00c1 */
[----:B------:R-:W-:Y:S02]  /*19420*/  IMAD.MOV.U32 R72, RZ, RZ, R199 ;  /* 0x000000ffff487224 */ /* 0x000fe400078e00c7 */
[----:B------:R-:W-:Y:S01]  /*19430*/  IMAD.MOV.U32 R193, RZ, RZ, R59 ;  /* 0x000000ffffc17224 */ /* 0x000fe200078e003b */
[----:B------:R-:W-:Y:S01]  /*19440*/  HMMA.16816.F32 R76, R4, R12, R128 ;  /* 0x0000000c044c723c */ /* 0x000fe20000001880 */
        /* <DEDUP_REMOVED lines=11> */
[----:B------:R-:W-:Y:S01]  /*19500*/  HMMA.16816.F32 R156, R8, R12, R232 ;  /* 0x0000000c089c723c */ /* 0x000fe200000018e8 */
[----:B------:R-:W-:Y:S01]  /*19510*/  IMAD.MOV.U32 R129, RZ, RZ, R71 ;  /* 0x000000ffff817224 */ /* 0x000fe200078e0047 */
[----:B------:R-:W-:Y:S01]  /*19520*/  MOV R233, R23 ;  /* 0x0000001700e97202 */ /* 0x000fe20000000f00 */
[----:B------:R-:W-:-:S05]  /*19530*/  IMAD.MOV.U32 R232, RZ, RZ, R22 ;  /* 0x000000ffffe87224 */ /* 0x000fca00078e0016 */
[----:B--2---:R-:W-:Y:S01]  /*19540*/  HMMA.16816.F32 R68, R4, R24, R120 ;  /* 0x000000180444723c */ /* 0x004fe20000001878 */
[----:B------:R-:W-:Y:S02]  /*19550*/  IMAD.MOV.U32 R123, RZ, RZ, R21 ;  /* 0x000000ffff7b7224 */ /* 0x000fe400078e0015 */
[----:B------:R-:W1:Y:S01]  /*19560*/  LDSM.16.MT88.4 R20, [R28+0x1000] ;  /* 0x001000001c14783b */ /* 0x000e620000004200 */
[----:B------:R-:W-:Y:S02]  /*19570*/  IMAD.MOV.U32 R131, RZ, RZ, R85 ;  /* 0x000000ffff837224 */ /* 0x000fe400078e0055 */
[----:B------:R-:W-:Y:S01]  /*19580*/  IMAD.MOV.U32 R130, RZ, RZ, R82 ;  /* 0x000000ffff827224 */ /* 0x000fe200078e0052 */
[----:B------:R-:W-:Y:S01]  /*19590*/  MOV R82, R181 ;  /* 0x000000b500527202 */ /* 0x000fe20000000f00 */
[----:B------:R-:W-:Y:S02]  /*195a0*/  IMAD.MOV.U32 R86, RZ, RZ, R183 ;  /* 0x000000ffff567224 */ /* 0x000fe400078e00b7 */
[----:B------:R-:W-:-:S02]  /*195b0*/  IMAD.MOV.U32 R84, RZ, RZ, R182 ;  /* 0x000000ffff547224 */ /* 0x000fc400078e00b6 */
[----:B------:R-:W-:Y:S02]  /*195c0*/  IMAD.MOV.U32 R85, RZ, RZ, R180 ;  /* 0x000000ffff557224 */ /* 0x000fe400078e00b4 */
[----:B------:R-:W-:Y:S01]  /*195d0*/  IMAD.MOV.U32 R187, RZ, RZ, R75 ;  /* 0x000000ffffbb7224 */ /* 0x000fe200078e004b */
[----:B------:R-:W-:Y:S01]  /*195e0*/  HMMA.16816.F32 R180, R8, R24, R240 ;  /* 0x0000001808b4723c */ /* 0x000fe200000018f0 */
[----:B------:R-:W-:Y:S02]  /*195f0*/  IMAD.MOV.U32 R40, RZ, RZ, R74 ;  /* 0x000000ffff287224 */ /* 0x000fe400078e004a */
[----:B------:R-:W-:Y:S02]  /*19600*/  IMAD.MOV.U32 R42, RZ, RZ, R73 ;  /* 0x000000ffff2a7224 */ /* 0x000fe400078e0049 */
[----:B------:R-:W-:Y:S02]  /*19610*/  IMAD.MOV.U32 R87, RZ, RZ, R72 ;  /* 0x000000ffff577224 */ /* 0x000fe400078e0048 */
[----:B------:R-:W-:Y:S01]  /*19620*/  IMAD.MOV.U32 R240, RZ, RZ, R18 ;  /* 0x000000fffff07224 */ /* 0x000fe200078e0012 */
[----:B------:R-:W-:Y:S01]  /*19630*/  HMMA.16816.F32 R72, R4, R14, R60 ;  /* 0x0000000e0448723c */ /* 0x000fe2000000183c */
[----:B------:R-:W2:Y:S04]  /*19640*/  LDSM.16.MT88.4 R16, [R47+0xb000] ;  /* 0x00b000002f10783b */ /* 0x000ea80000004200 */
[----:B------:R-:W2:Y:S01]  /*19650*/  LDSM.16.MT88.4 R12, [R28+0x2000] ;  /* 0x002000001c0c783b */ /* 0x000ea20000004200 */
[----:B------:R-:W-:-:S02]  /*19660*/  IMAD.MOV.U32 R171, RZ, RZ, R82 ;  /* 0x000000ffffab7224 */ /* 0x000fc400078e0052 */
[----:B------:R-:W-:Y:S02]  /*19670*/  IMAD.MOV.U32 R82, RZ, RZ, R80 ;  /* 0x000000ffff527224 */ /* 0x000fe400078e0050 */
[----:B------:R-:W-:Y:S02]  /*19680*/  IMAD.MOV.U32 R80, RZ, RZ, R81 ;  /* 0x000000ffff507224 */ /* 0x000fe400078e0051 */
[----:B------:R-:W-:Y:S01]  /*19690*/  IMAD.MOV.U32 R81, RZ, RZ, R203 ;  /* 0x000000ffff517224 */ /* 0x000fe200078e00cb */
[----:B------:R-:W-:Y:S01]  /*196a0*/  MOV R241, R186 ;  /* 0x000000ba00f17202 */ /* 0x000fe20000000f00 */
[----:B------:R-:W-:Y:S01]  /*196b0*/  IMAD.MOV.U32 R234, RZ, RZ, R42 ;  /* 0x000000ffffea7224 */ /* 0x000fe200078e002a */
[----:B------:R-:W-:Y:S01]  /*196c0*/  MOV R170, R85 ;  /* 0x0000005500aa7202 */ /* 0x000fe20000000f00 */
[----:B------:R-:W-:Y:S01]  /*196d0*/  IMAD.MOV.U32 R235, RZ, RZ, R87 ;  /* 0x000000ffffeb7224 */ /* 0x000fe200078e0057 */
[----:B------:R-:W-:Y:S01]  /*196e0*/  MOV R236, R184 ;  /* 0x000000b800ec7202 */ /* 0x000fe20000000f00 */
[----:B-1----:R-:W-:Y:S01]  /*196f0*/  HMMA.16816.F32 R60, R4, R20, R112 ;  /* 0x00000014043c723c */ /* 0x002fe20000001870 */
        /* <DEDUP_REMOVED lines=8> */
[----:B------:R-:W-:Y:S02]  /*19780*/  IMAD.MOV.U32 R116, RZ, RZ, R82 ;  /* 0x000000ffff747224 */ /* 0x000fe400078e0052 */
[----:B------:R-:W-:Y:S02]  /*19790*/  IMAD.MOV.U32 R117, RZ, RZ, R80 ;  /* 0x000000ffff757224 */ /* 0x000fe400078e0050 */
[----:B------:R-:W-:Y:S01]  /*197a0*/  IMAD.MOV.U32 R118, RZ, RZ, R81 ;  /* 0x000000ffff767224 */ /* 0x000fe200078e0051 */
[----:B------:R-:W-:Y:S01]  /*197b0*/  MOV R121, R2 ;  /* 0x0000000200797202 */ /* 0x000fe20000000f00 */
[----:B------:R-:W-:Y:S01]  /*197c0*/  IMAD.MOV.U32 R122, RZ, RZ, R241 ;  /* 0x000000ffff7a7224 */ /* 0x000fe200078e00f1 */
[----:B------:R-:W-:Y:S01]  /*197d0*/  LOP3.LUT R2, R39, 0xff, RZ, 0xc0, !PT ;  /* 0x000000ff27027812 */ /* 0x000fe200078ec0ff */
[----:B------:R-:W-:-:S02]  /*197e0*/  IMAD.MOV.U32 R243, RZ, RZ, R40 ;  /* 0x000000fffff37224 */ /* 0x000fc400078e0028 */
[----:B------:R-:W-:Y:S02]  /*197f0*/  IMAD.MOV.U32 R242, RZ, RZ, R41 ;  /* 0x000000fffff27224 */ /* 0x000fe400078e0029 */
[----:B------:R-:W-:Y:S01]  /*19800*/  IMAD.MOV.U32 R241, RZ, RZ, R130 ;  /* 0x000000fffff17224 */ /* 0x000fe200078e0082 */
[C---:B--2---:R-:W-:Y:S01]  /*19810*/  HMMA.16816.F32 R40, R4.reuse, R18, R144 ;  /* 0x000000120428723c */ /* 0x044fe20000001890 */
[----:B------:R-:W-:Y:S02]  /*19820*/  IMAD.MOV.U32 R186, RZ, RZ, R83 ;  /* 0x000000ffffba7224 */ /* 0x000fe400078e0053 */
[----:B------:R-:W-:Y:S02]  /*19830*/  IMAD.MOV.U32 R130, RZ, RZ, R229 ;  /* 0x000000ffff827224 */ /* 0x000fe400078e00e5 */
[----:B------:R-:W-:Y:S01]  /*19840*/  IMAD.MOV.U32 R229, RZ, RZ, R3 ;  /* 0x000000ffffe57224 */ /* 0x000fe200078e0003 */
[C---:B------:R-:W-:Y:S02]  /*19850*/  PRMT R3, R36.reuse, 0x7772, RZ ;  /* 0x0000777224037816 */ /* 0x040fe400000000ff */
[C---:B------:R-:W-:Y:S08]  /*19860*/  HMMA.16816.F32 R84, R4.reuse, R12, R160 ;  /* 0x0000000c0454723c */ /* 0x040ff000000018a0 */
[C---:B------:R-:W-:Y:S08]  /*19870*/  HMMA.16816.F32 R64, R4.reuse, R26, R64 ;  /* 0x0000001a0440723c */ /* 0x040ff00000001840 */
[C---:B------:R-:W-:Y:S08]  /*19880*/  HMMA.16816.F32 R52, R4.reuse, R16, R140 ;  /* 0x000000100434723c */ /* 0x040ff0000000188c */
[----:B------:R-:W-:Y:S01]  /*19890*/  HMMA.16816.F32 R80, R4, R14, R164 ;  /* 0x0000000e0450723c */ /* 0x000fe200000018a4 */
[----:B------:R-:W-:Y:S01]  /*198a0*/  PRMT R4, R36, 0x7773, RZ ;  /* 0x0000777324047816 */ /* 0x000fe200000000ff */
[----:B------:R-:W-:-:S06]  /*198b0*/  IMAD.MOV.U32 R6, RZ, RZ, R36 ;  /* 0x000000ffff067224 */ /* 0x000fcc00078e0024 */
[C---:B------:R-:W-:Y:S08]  /*198c0*/  HMMA.16816.F32 R144, R8.reuse, R26, R116 ;  /* 0x0000001a0890723c */ /* 0x040ff00000001874 */
[C---:B------:R-:W-:Y:S08]  /*198d0*/  HMMA.16816.F32 R160, R8.reuse, R20, R112 ;  /* 0x0000001408a0723c */ /* 0x040ff00000001870 */
[C---:B------:R-:W-:Y:S08]  /*198e0*/  HMMA.16816.F32 R168, R8.reuse, R22, R168 ;  /* 0x0000001608a8723c */ /* 0x040ff000000018a8 */
[C---:B------:R-:W-:Y:S08]  /*198f0*/  HMMA.16816.F32 R192, R8.reuse, R16, R192 ;  /* 0x0000001008c0723c */ /* 0x040ff000000018c0 */
[C---:B------:R-:W-:Y:S08]  /*19900*/  HMMA.16816.F32 R196, R8.reuse, R18, R196 ;  /* 0x0000001208c4723c */ /* 0x040ff000000018c4 */
[C---:B------:R-:W-:Y:S08]  /*19910*/  HMMA.16816.F32 R232, R8.reuse, R12, R232 ;  /* 0x0000000c08e8723c */ /* 0x040ff000000018e8 */
[----:B------:R-:W-:Y:S01]  /*19920*/  HMMA.16816.F32 R236, R8, R14, R236 ;  /* 0x0000000e08ec723c */ /* 0x000fe200000018ec */
[----:B------:R-:W-:Y:S01]  /*19930*/  PRMT R10, R2, 0x5410, R45 ;  /* 0x00005410020a7816 */ /* 0x000fe2000000002d */
[----:B------:R-:W1:Y:S01]  /*19940*/  LDSM.16.MT88.4 R24, [R47+0x9400] ;  /* 0x009400002f18783b */ /* 0x000e620000004200 */
[----:B------:R-:W-:-:S02]  /*19950*/  PRMT R2, R38, 0x7632, R2 ;  /* 0x0000763226027816 */ /* 0x000fc40000000002 */
[----:B------:R-:W-:Y:S01]  /*19960*/  PRMT R8, R3, 0x5410, R4 ;  /* 0x0000541003087816 */ /* 0x000fe20000000004 */
[----:B------:R-:W2:Y:S01]  /*19970*/  LDSM.16.MT88.4 R16, [R47+0xa400] ;  /* 0x00a400002f10783b */ /* 0x000ea20000004200 */
[----:B------:R-:W-:Y:S02]  /*19980*/  LOP3.LUT R3, R38, 0xffff, RZ, 0xc0, !PT ;  /* 0x0000ffff26037812 */ /* 0x000fe400078ec0ff */
[----:B------:R-:W-:Y:S02]  /*19990*/  SHF.R.U32.HI R4, RZ, 0x18, R38 ;  /* 0x00000018ff047819 */ /* 0x000fe40000011626 */
[----:B------:R-:W-:Y:S02]  /*199a0*/  PRMT R7, R36, 0x7771, RZ ;  /* 0x0000777124077816 */ /* 0x000fe400000000ff */
[----:B------:R-:W-:Y:S02]  /*199b0*/  LOP3.LUT R6, R6, 0xff, RZ, 0xc0, !PT ;  /* 0x000000ff06067812 */ /* 0x000fe400078ec0ff */
[----:B------:R-:W-:Y:S01]  /*199c0*/  LOP3.LUT R5, R38, 0xff, RZ, 0xc0, !PT ;  /* 0x000000ff26057812 */ /* 0x000fe200078ec0ff */
[----:B------:R-:W-:Y:S01]  /*199d0*/  IMAD.MOV.U32 R134, RZ, RZ, R226 ;  /* 0x000000ffff867224 */ /* 0x000fe200078e00e2 */
[----:B------:R-:W-:Y:S01]  /*199e0*/  LOP3.LUT R2, R2, 0xff, RZ, 0xc0, !PT ;  /* 0x000000ff02027812 */ /* 0x000fe200078ec0ff */
[----:B------:R-:W-:Y:S01]  /*199f0*/  IMAD.MOV.U32 R135, RZ, RZ, R100 ;  /* 0x000000ffff877224 */ /* 0x000fe200078e0064 */
[----:B------:R-:W-:Y:S01]  /*19a00*/  SHF.R.U32.HI R3, RZ, 0x8, R3 ;  /* 0x00000008ff037819 */ /* 0x000fe20000011603 */
[----:B------:R-:W-:Y:S01]  /*19a10*/  IMAD.MOV.U32 R228, RZ, RZ, R187 ;  /* 0x000000ffffe47224 */ /* 0x000fe200078e00bb */
[----:B------:R-:W-:Y:S01]  /*19a20*/  PRMT R9, R2, 0x5410, R4 ;  /* 0x0000541002097816 */ /* 0x000fe20000000004 */
[----:B------:R-:W-:Y:S01]  /*19a30*/  IMAD.MOV.U32 R231, RZ, RZ, R223 ;  /* 0x000000ffffe77224 */ /* 0x000fe200078e00df */
[----:B------:R-:W-:Y:S01]  /*19a40*/  LOP3.LUT R2, R37, 0xffff, RZ, 0xc0, !PT ;  /* 0x0000ffff25027812 */ /* 0x000fe200078ec0ff */
[----:B------:R-:W-:Y:S01]  /*19a50*/  IMAD.MOV.U32 R184, RZ, RZ, R101 ;  /* 0x000000ffffb87224 */ /* 0x000fe200078e0065 */
[----:B------:R-:W-:Y:S01]  /*19a60*/  PRMT R6, R6, 0x5410, R7 ;  /* 0x0000541006067816 */ /* 0x000fe20000000007 */
[----:B------:R-:W-:Y:S01]  /*19a70*/  IMAD.MOV.U32 R116, RZ, RZ, R122 ;  /* 0x000000ffff747224 */ /* 0x000fe200078e007a */
[----:B------:R-:W-:Y:S01]  /*19a80*/  PRMT R7, R5, 0x5410, R3 ;  /* 0x0000541005077816 */ /* 0x000fe20000000003 */
[----:B------:R-:W-:Y:S01]  /*19a90*/  IMAD.MOV.U32 R117, RZ, RZ, R123 ;  /* 0x000000ffff757224 */ /* 0x000fe200078e007b */
[----:B------:R-:W-:Y:S01]  /*19aa0*/  SHF.R.U32.HI R2, RZ, 0x8, R2 ;  /* 0x00000008ff027819 */ /* 0x000fe20000011602 */
[----:B------:R-:W-:Y:S01]  /*19ab0*/  IMAD.MOV.U32 R120, RZ, RZ, R133 ;  /* 0x000000ffff787224 */ /* 0x000fe200078e0085 */
[----:B------:R-:W-:Y:S01]  /*19ac0*/  LOP3.LUT R3, R37, 0xff, RZ, 0xc0, !PT ;  /* 0x000000ff25037812 */ /* 0x000fe200078ec0ff */
[----:B------:R-:W-:Y:S01]  /*19ad0*/  IMAD.MOV.U32 R118, RZ, RZ, R240 ;  /* 0x000000ffff767224 */ /* 0x000fe200078e00f0 */
[----:B------:R-:W-:Y:S01]  /*19ae0*/  SHF.R.U32.HI R5, RZ, 0x18, R37 ;  /* 0x00000018ff057819 */ /* 0x000fe20000011625 */
[----:B------:R-:W-:Y:S01]  /*19af0*/  IMAD.MOV.U32 R119, RZ, RZ, R230 ;  /* 0x000000ffff777224 */ /* 0x000fe200078e00e6 */
[--C-:B------:R-:W-:Y:S01]  /*19b00*/  PRMT R4, R3, 0x5410, R2.reuse ;  /* 0x0000541003047816 */ /* 0x100fe20000000002 */
[----:B------:R-:W2:Y:S01]  /*19b10*/  LDSM.16.MT88.4 R20, [R28+0x400] ;  /* 0x000400001c14783b */ /* 0x000ea20000004200 */
[----:B------:R-:W-:-:S03]  /*19b20*/  PRMT R2, R37, 0x7632, R2 ;  /* 0x0000763225027816 */ /* 0x000fc60000000002 */
[----:B------:R-:W2:Y:S01]  /*19b30*/  LDSM.16.MT88.4 R36, [R47+0xb400] ;  /* 0x00b400002f24783b */ /* 0x000ea20000004200 */
[----:B------:R-:W-:Y:S02]  /*19b40*/  LOP3.LUT R3, R2, 0xff, RZ, 0xc0, !PT ;  /* 0x000000ff02037812 */ /* 0x000fe400078ec0ff */
[--C-:B------:R-:W-:Y:S01]  /*19b50*/  HSET2.LE.AND R2, R4, R0.reuse, PT ;  /* 0x0000000004027233 */ /* 0x100fe20003803000 */
[----:B------:R-:W-:Y:S01]  /*19b60*/  IMAD.MOV.U32 R4, RZ, RZ, R104 ;  /* 0x000000ffff047224 */ /* 0x000fe200078e0068 */
[----:B------:R-:W-:Y:S01]  /*19b70*/  PRMT R3, R3, 0x5410, R5 ;  /* 0x0000541003037816 */ /* 0x000fe20000000005 */
[----:B------:R-:W-:Y:S01]  /*19b80*/  IMAD.MOV.U32 R5, RZ, RZ, R98 ;  /* 0x000000ffff057224 */ /* 0x000fe200078e0062 */
[----:B------:R-:W-:Y:S01]  /*19b90*/  MOV R187, R102 ;  /* 0x0000006600bb7202 */ /* 0x000fe20000000f00 */
[----:B------:R-:W-:Y:S01]  /*19ba0*/  IMAD.MOV.U32 R114, RZ, RZ, R231 ;  /* 0x000000ffff727224 */ /* 0x000fe200078e00e7 */
[----:B------:R-:W-:Y:S01]  /*19bb0*/  LOP3.LUT R4, R4, R2, RZ, 0xc0, !PT ;  /* 0x0000000204047212 */ /* 0x000fe200078ec0ff */
[----:B------:R-:W4:Y:S01]  /*19bc0*/  LDSM.16.MT88.4 R12, [R28+0x1400] ;  /* 0x001400001c0c783b */ /* 0x000f220000004200 */
[----:B------:R-:W-:-:S02]  /*19bd0*/  HSET2.LE.AND R2, R3, R0, PT ;  /* 0x0000000003027233 */ /* 0x000fc40003803000 */
[----:B------:R-:W-:Y:S01]  /*19be0*/  LOP3.LUT R3, R8, 0xff00ff, RZ, 0xc0, !PT ;  /* 0x00ff00ff08037812 */ /* 0x000fe200078ec0ff */
[----:B------:R-:W-:Y:S01]  /*19bf0*/  IMAD.MOV.U32 R132, RZ, RZ, R225 ;  /* 0x000000ffff847224 */ /* 0x000fe200078e00e1 */
[----:B------:R-:W-:Y:S01]  /*19c00*/  MOV R112, R128 ;  /* 0x0000008000707202 */ /* 0x000fe20000000f00 */
[----:B------:R-:W-:Y:S01]  /*19c10*/  IMAD.MOV.U32 R113, RZ, RZ, R129 ;  /* 0x000000ffff717224 */ /* 0x000fe200078e0081 */
[----:B------:R-:W-:Y:S01]  /*19c20*/  LOP3.LUT R5, R5, R2, RZ, 0xc0, !PT ;  /* 0x0000000205057212 */ /* 0x000fe200078ec0ff */
[----:B------:R-:W-:Y:S01]  /*19c30*/  IMAD.MOV.U32 R203, RZ, RZ, R103 ;  /* 0x000000ffffcb7224 */ /* 0x000fe200078e0067 */
[--C-:B------:R-:W-:Y:S01]  /*19c40*/  HSET2.LE.AND R2, R6, R0.reuse, PT ;  /* 0x0000000006027233 */ /* 0x100fe20003803000 */
[----:B------:R-:W-:Y:S01]  /*19c50*/  IMAD.MOV.U32 R6, RZ, RZ, R97 ;  /* 0x000000ffff067224 */ /* 0x000fe200078e0061 */
[--C-:B------:R-:W-:Y:S01]  /*19c60*/  HSET2.LE.AND R3, R3, R0.reuse, PT ;  /* 0x0000000003037233 */ /* 0x100fe20003803000 */
[----:B------:R2:W5:Y:S01]  /*19c70*/  LDL.LU R101, [R1+0x1b8] ;  /* 0x0001b80001657983 */ /* 0x0005620000300800 */
[----:B------:R-:W-:-:S02]  /*19c80*/  HSET2.LE.AND R8, R7, R0, PT ;  /* 0x0000000007087233 */ /* 0x000fc40003803000 */
        /* <DEDUP_REMOVED lines=8> */
[----:B------:R-:W-:Y:S02]  /*19d10*/  MOV R121, R134 ;  /* 0x0000008600797202 */ /* 0x000fe40000000f00 */
[----:B------:R-:W-:Y:S01]  /*19d20*/  MOV R231, R185 ;  /* 0x000000b900e77202 */ /* 0x000fe20000000f00 */
[----:B------:R-:W-:Y:S01]  /*19d30*/  IMAD.MOV.U32 R96, RZ, RZ, R123 ;  /* 0x000000ffff607224 */ /* 0x000fe200078e007b */
[C---:B-1----:R-:W-:Y:S01]  /*19d40*/  HMMA.16816.F32 R184, R4.reuse, R24, R92 ;  /* 0x0000001804b8723c */ /* 0x042fe2000000185c */
[----:B------:R-:W-:Y:S01]  /*19d50*/  IMAD.MOV.U32 R93, RZ, RZ, R120 ;  /* 0x000000ffff5d7224 */ /* 0x000fe200078e0078 */
[----:B------:R-:W-:Y:S01]  /*19d60*/  MOV R95, R122 ;  /* 0x0000007a005f7202 */ /* 0x000fe20000000f00 */
[----:B------:R-:W-:Y:S01]  /*19d70*/  IMAD.MOV.U32 R94, RZ, RZ, R121 ;  /* 0x000000ffff5e7224 */ /* 0x000fe200078e0079 */
[----:B------:R-:W-:Y:S01]  /*19d80*/  MOV R45, R200 ;  /* 0x000000c8002d7202 */ /* 0x000fe20000000f00 */
[----:B------:R-:W-:Y:S01]  /*19d90*/  IMAD.MOV.U32 R115, RZ, RZ, R132 ;  /* 0x000000ffff737224 */ /* 0x000fe200078e0084 */
[----:B------:R1:W5:Y:S02]  /*19da0*/  LDL.LU R102, [R1+0x1b4] ;  /* 0x0001b40001667983 */ /* 0x0003640000300800 */
[----:B--2---:R-:W-:Y:S01]  /*19db0*/  HMMA.16816.F32 R120, R4, R18, R64 ;  /* 0x000000120478723c */ /* 0x004fe20000001840 */
[----:B------:R-:W-:-:S02]  /*19dc0*/  IMAD.MOV.U32 R97, RZ, RZ, R240 ;  /* 0x000000ffff617224 */ /* 0x000fc400078e00f0 */
[----:B------:R-:W-:Y:S01]  /*19dd0*/  IMAD.MOV.U32 R98, RZ, RZ, R241 ;  /* 0x000000ffff627224 */ /* 0x000fe200078e00f1 */
[----:B------:R-:W-:Y:S01]  /*19de0*/  MOV R92, R114 ;  /* 0x00000072005c7202 */ /* 0x000fe20000000f00 */
[----:B------:R-:W-:Y:S01]  /*19df0*/  IMAD.MOV.U32 R200, RZ, RZ, R106 ;  /* 0x000000ffffc87224 */ /* 0x000fe200078e006a */
[--C-:B------:R-:W-:Y:S02]  /*19e00*/  HSET2.LE.AND R2, R9, R0.reuse, PT ;  /* 0x0000000009027233 */ /* 0x100fe40003803000 */
[C---:B------:R-:W-:Y:S01]  /*19e10*/  HMMA.16816.F32 R132, R4.reuse, R22, R72 ;  /* 0x000000160484723c */ /* 0x040fe20000001848 */
[----:B------:R-:W-:Y:S01]  /*19e20*/  IMAD.MOV.U32 R11, RZ, RZ, R115 ;  /* 0x000000ffff0b7224 */ /* 0x000fe200078e0073 */
[----:B------:R-:W-:Y:S01]  /*19e30*/  HSET2.LE.AND R3, R10, R0, PT ;  /* 0x000000000a037233 */ /* 0x000fe20003803000 */
[----:B------:R1:W5:Y:S05]  /*19e40*/  LDL.LU R103, [R1+0x1b0] ;  /* 0x0001b00001677983 */ /* 0x00036a0000300800 */
[----:B------:R-:W-:Y:S01]  /*19e50*/  HMMA.16816.F32 R64, R4, R38, R40 ;  /* 0x000000260440723c */ /* 0x000fe20000001828 */
[----:B------:R-:W2:Y:S01]  /*19e60*/  LDSM.16.MT88.4 R40, [R28+0x2400] ;  /* 0x002400001c28783b */ /* 0x000ea20000004200 */
[----:B------:R-:W-:-:S02]  /*19e70*/  IMAD.MOV.U32 R73, RZ, RZ, R130 ;  /* 0x000000ffff497224 */ /* 0x000fc400078e0082 */
[----:B------:R-:W-:Y:S02]  /*19e80*/  IMAD.MOV.U32 R72, RZ, RZ, R131 ;  /* 0x000000ffff487224 */ /* 0x000fe400078e0083 */
[----:B------:R-:W-:Y:S02]  /*19e90*/  IMAD.MOV.U32 R240, RZ, RZ, R107 ;  /* 0x000000fffff07224 */ /* 0x000fe400078e006b */
[----:B------:R-:W-:Y:S01]  /*19ea0*/  HMMA.16816.F32 R164, R4, R26, R88 ;  /* 0x0000001a04a4723c */ /* 0x000fe20000001858 */
[----:B------:R-:W-:Y:S01]  /*19eb0*/  MOV R88, R118 ;  /* 0x0000007600587202 */ /* 0x000fe20000000f00 */
[----:B------:R-:W-:Y:S02]  /*19ec0*/  IMAD.MOV.U32 R89, RZ, RZ, R119 ;  /* 0x000000ffff597224 */ /* 0x000fe400078e0077 */
[----:B------:R-:W-:-:S04]  /*19ed0*/  IMAD.MOV.U32 R241, RZ, RZ, R105 ;  /* 0x000000fffff17224 */ /* 0x000fc800078e0069 */
[C---:B------:R-:W-:Y:S01]  /*19ee0*/  HMMA.16816.F32 R140, R4.reuse, R20, R76 ;  /* 0x00000014048c723c */ /* 0x040fe2000000184c */
[----:B------:R-:W-:Y:S01]  /*19ef0*/  IMAD.MOV.U32 R79, RZ, RZ, R117 ;  /* 0x000000ffff4f7224 */ /* 0x000fe200078e0075 */
[----:B------:R-:W-:Y:S01]  /*19f00*/  LOP3.LUT R10, R92, R3, RZ, 0xc0, !PT ;  /* 0x000000035c0a7212 */ /* 0x000fe200078ec0ff */
[----:B------:R-:W-:Y:S01]  /*19f10*/  IMAD.MOV.U32 R90, RZ, RZ, R112 ;  /* 0x000000ffff5a7224 */ /* 0x000fe200078e0070 */
[----:B------:R-:W-:Y:S01]  /*19f20*/  MOV R74, R93 ;  /* 0x0000005d004a7202 */ /* 0x000fe20000000f00 */
[----:B------:R-:W-:Y:S01]  /*19f30*/  IMAD.MOV.U32 R91, RZ, RZ, R113 ;  /* 0x000000ffff5b7224 */ /* 0x000fe200078e0071 */
[----:B---3--:R-:W-:Y:S02]  /*19f40*/  STG.E.U16 desc[UR28][R50.64+-0xee], R249 ;  /* 0xffff12f932007986 */ /* 0x008fe4000c10151c */
[C---:B------:R-:W-:Y:S01]  /*19f50*/  HMMA.16816.F32 R128, R4.reuse, R16, R68 ;  /* 0x000000100480723c */ /* 0x040fe20000001844 */
[----:B------:R-:W-:Y:S01]  /*19f60*/  IMAD.MOV.U32 R71, RZ, RZ, R116 ;  /* 0x000000ffff477224 */ /* 0x000fe200078e0074 */
[----:B------:R1:W5:Y:S06]  /*19f70*/  LDL.LU R100, [R1+0x1ac] ;  /* 0x0001ac0001647983 */ /* 0x00036c0000300800 */
[----:B------:R-:W-:Y:S01]  /*19f80*/  HMMA.16816.F32 R104, R4, R36, R52 ;  /* 0x000000240468723c */ /* 0x000fe20000001834 */
[----:B------:R-:W-:Y:S01]  /*19f90*/  LOP3.LUT R9, R79, R2, RZ, 0xc0, !PT ;  /* 0x000000024f097212 */ /* 0x000fe200078ec0ff */
[----:B------:R-:W-:Y:S01]  /*19fa0*/  IMAD.MOV.U32 R77, RZ, RZ, R89 ;  /* 0x000000ffff4d7224 */ /* 0x000fe200078e0059 */
[----:B------:R-:W-:Y:S01]  /*19fb0*/  MOV R76, R88 ;  /* 0x00000058004c7202 */ /* 0x000fe20000000f00 */
[----:B------:R-:W-:-:S02]  /*19fc0*/  IMAD.MOV.U32 R78, RZ, RZ, R90 ;  /* 0x000000ffff4e7224 */ /* 0x000fc400078e005a */
[----:B------:R-:W-:Y:S02]  /*19fd0*/  IMAD.MOV.U32 R75, RZ, RZ, R94 ;  /* 0x000000ffff4b7224 */ /* 0x000fe400078e005e */
[----:B------:R-:W-:Y:S01]  /*19fe0*/  IMAD.MOV.U32 R92, RZ, RZ, R95 ;  /* 0x000000ffff5c7224 */ /* 0x000fe200078e005f */
[C---:B----4-:R-:W-:Y:S01]  /*19ff0*/  HMMA.16816.F32 R116, R4.reuse, R12, R60 ;  /* 0x0000000c0474723c */ /* 0x050fe2000000183c */
[----:B------:R-:W-:Y:S01]  /*1a000*/  IMAD.MOV.U32 R93, RZ, RZ, R96 ;  /* 0x000000ffff5d7224 */ /* 0x000fe200078e0060 */
[----:B------:R-:W-:Y:S01]  /*1a010*/  PRMT R3, R29, 0x7632, R3 ;  /* 0x000076321d037816 */ /* 0x000fe20000000003 */
[----:B------:R1:W5:Y:S05]  /*1a020*/  LDL.LU R226, [R1+0x1a8] ;  /* 0x0001a80001e27983 */ /* 0x00036a0000300800 */
[C---:B------:R-:W-:Y:S08]  /*1a030*/  HMMA.16816.F32 R112, R4.reuse, R14, R56 ;  /* 0x0000000e0470723c */ /* 0x040ff00000001838 */
[C---:B--2---:R-:W-:Y:S08]  /*1a040*/  HMMA.16816.F32 R60, R4.reuse, R40, R84 ;  /* 0x00000028043c723c */ /* 0x044ff00000001854 */
[----:B------:R-:W-:Y:S01]  /*1a050*/  HMMA.16816.F32 R52, R4, R42, R80 ;  /* 0x0000002a0434723c */ /* 0x000fe20000001850 */
[----:B------:R-:W-:Y:S01]  /*1a060*/  LOP3.LUT R4, R99, 0xff00ff, RZ, 0xc0, !PT ;  /* 0x00ff00ff63047812 */ /* 0x000fe200078ec0ff */
[----:B------:R-:W-:Y:S01]  /*1a070*/  IMAD.MOV.U32 R79, RZ, RZ, R91 ;  /* 0x000000ffff4f7224 */ /* 0x000fe200078e005b */
[----:B------:R-:W-:Y:S01]  /*1a080*/  LOP3.LUT R2, R29, 0xffff, RZ, 0xc0, !PT ;  /* 0x0000ffff1d027812 */ /* 0x000fe200078ec0ff */
[----:B------:R-:W-:Y:S01]  /*1a090*/  IMAD.MOV.U32 R95, RZ, RZ, R98 ;  /* 0x000000ffff5f7224 */ /* 0x000fe200078e0062 */
[----:B------:R-:W-:Y:S01]  /*1a0a0*/  MOV R94, R97 ;  /* 0x00000061005e7202 */ /* 0x000fe20000000f00 */
[----:B------:R1:W5:Y:S01]  /*1a0b0*/  LDL.LU R225, [R1+0x1a4] ;  /* 0x0001a40001e17983 */ /* 0x0003620000300800 */
[----:B------:R-:W-:Y:S01]  /*1a0c0*/  HSET2.LE.AND R4, R4, R0, PT ;  /* 0x0000000004047233 */ /* 0x000fe20003803000 */
[----:B------:R-:W-:Y:S01]  /*1a0d0*/  IMAD.MOV.U32 R7, RZ, RZ, R152 ;  /* 0x000000ffff077224 */ /* 0x000fe200078e0098 */
[----:B------:R-:W-:Y:S01]  /*1a0e0*/  PRMT R6, R152, 0x7773, RZ ;  /* 0x0000777398067816 */ /* 0x000fe200000000ff */
[----:B------:R1:W5:Y:S02]  /*1a0f0*/  LDL.LU R223, [R1+0x1a0] ;  /* 0x0001a00001df7983 */ /* 0x0003640000300800 */
[----:B------:R-:W-:-:S02]  /*1a100*/  LOP3.LUT R11, R11, R4, RZ, 0xc0, !PT ;  /* 0x000000040b0b7212 */ /* 0x000fc400078ec0ff */
[----:B------:R-:W-:-:S05]  /*1a110*/  PRMT R5, R152, 0x7772, RZ ;  /* 0x0000777298057816 */ /* 0x000fca00000000ff */
[----:B------:R-:W-:Y:S01]  /*1a120*/  HMMA.16816.F32 R84, R8, R22, R148 ;  /* 0x000000160854723c */ /* 0x000fe20000001894 */
[----:B------:R-:W-:Y:S01]  /*1a130*/  IMAD.MOV.U32 R151, RZ, RZ, R76 ;  /* 0x000000ffff977224 */ /* 0x000fe200078e004c */
[----:B------:R-:W-:Y:S01]  /*1a140*/  MOV R149, R79 ;  /* 0x0000004f00957202 */ /* 0x000fe20000000f00 */
[----:B------:R-:W-:Y:S02]  /*1a150*/  IMAD.MOV.U32 R150, RZ, RZ, R77 ;  /* 0x000000ffff967224 */ /* 0x000fe400078e004d */
[----:B------:R-:W-:-:S03]  /*1a160*/  IMAD.MOV.U32 R148, RZ, RZ, R78 ;  /* 0x000000ffff947224 */ /* 0x000fc600078e004e */
[----:B------:R-:W-:Y:S01]  /*1a170*/  HMMA.16816.F32 R88, R8, R20, R156 ;  /* 0x000000140858723c */ /* 0x000fe2000000189c */
[----:B------:R-:W-:Y:S01]  /*1a180*/  IMAD.MOV.U32 R157, RZ, RZ, R72 ;  /* 0x000000ffff9d7224 */ /* 0x000fe200078e0048 */
[----:B------:R-:W-:Y:S02]  /*1a190*/  MOV R156, R73 ;  /* 0x00000049009c7202 */ /* 0x000fe40000000f00 */
[----:B------:R-:W-:-:S04]  /*1a1a0*/  LOP3.LUT R4, R29, 0xff, RZ, 0xc0, !PT ;  /* 0x000000ff1d047812 */ /* 0x000fc800078ec0ff */
[C---:B------:R-:W-:Y:S01]  /*1a1b0*/  HMMA.16816.F32 R76, R8.reuse, R18, R144 ;  /* 0x00000012084c723c */ /* 0x040fe20000001890 */
[----:B------:R-:W-:Y:S01]  /*1a1c0*/  IMAD.MOV.U32 R147, RZ, RZ, R74 ;  /* 0x000000ffff937224 */ /* 0x000fe200078e004a */
[----:B------:R-:W-:Y:S01]  /*1a1d0*/  SHF.R.U32.HI R2, RZ, 0x8, R2 ;  /* 0x00000008ff027819 */ /* 0x000fe20000011602 */
[----:B------:R-:W-:Y:S01]  /*1a1e0*/  IMAD.MOV.U32 R146, RZ, RZ, R75 ;  /* 0x000000ffff927224 */ /* 0x000fe200078e004b */
[----:B------:R-:W-:Y:S01]  /*1a1f0*/  LOP3.LUT R3, R3, 0xff, RZ, 0xc0, !PT ;  /* 0x000000ff03037812 */ /* 0x000fe200078ec0ff */
[----:B------:R-:W-:Y:S03]  /*1a200*/  LDSM.16.MT88.4 R20, [R28+0x800] ;  /* 0x000800001c14783b */ /* 0x000fe60000004200 */
[----:B------:R-:W-:Y:S01]  /*1a210*/  HMMA.16816.F32 R72, R8, R12, R160 ;  /* 0x0000000c0848723c */ /* 0x000fe200000018a0 */
[----:B------:R-:W-:Y:S01]  /*1a220*/  IMAD.MOV.U32 R161, RZ, RZ, R45 ;  /* 0x000000ffffa17224 */ /* 0x000fe200078e002d */
[----:B------:R-:W-:-:S02]  /*1a230*/  PRMT R12, R152, 0x7771, RZ ;  /* 0x00007771980c7816 */ /* 0x000fc400000000ff */
[----:B------:R-:W-:Y:S02]  /*1a240*/  PRMT R45, R5, 0x5410, R6 ;  /* 0x00005410052d7816 */ /* 0x000fe40000000006 */
[----:B------:R-:W-:Y:S01]  /*1a250*/  LOP3.LUT R6, R7, 0xff, RZ, 0xc0, !PT ;  /* 0x000000ff07067812 */ /* 0x000fe200078ec0ff */
[----:B------:R-:W-:Y:S01]  /*1a260*/  IMAD.MOV.U32 R158, RZ, RZ, R71 ;  /* 0x000000ffff9e7224 */ /* 0x000fe200078e0047 */
[----:B------:R-:W-:Y:S01]  /*1a270*/  HMMA.16816.F32 R108, R8, R24, R108 ;  /* 0x00000018086c723c */ /* 0x000fe2000000186c */
[----:B------:R-:W-:Y:S01]  /*1a280*/  PRMT R2, R4, 0x5410, R2 ;  /* 0x0000541004027816 */ /* 0x000fe20000000002 */
[----:B------:R-:W-:Y:S01]  /*1a290*/  IMAD.MOV.U32 R145, RZ, RZ, R92 ;  /* 0x000000ffff917224 */ /* 0x000fe200078e005c */
[----:B------:R-:W-:Y:S01]  /*1a2a0*/  MOV R144, R93 ;  /* 0x0000005d00907202 */ /* 0x000fe20000000f00 */
[----:B------:R-:W-:Y:S01]  /*1a2b0*/  IMAD.MOV.U32 R163, RZ, RZ, R94 ;  /* 0x000000ffffa37224 */ /* 0x000fe200078e005e */
[----:B------:R-:W-:Y:S01]  /*1a2c0*/  SHF.R.U32.HI R5, RZ, 0x18, R29 ;  /* 0x00000018ff057819 */ /* 0x000fe2000001161d */
[----:B------:R-:W-:-:S02]  /*1a2d0*/  IMAD.MOV.U32 R162, RZ, RZ, R95 ;  /* 0x000000ffffa27224 */ /* 0x000fc400078e005f */
[----:B------:R-:W-:Y:S01]  /*1a2e0*/  HMMA.16816.F32 R96, R8, R26, R136 ;  /* 0x0000001a0860723c */ /* 0x000fe20000001888 */
[----:B------:R-:W2:Y:S01]  /*1a2f0*/  LDSM.16.MT88.4 R24, [R47+0x9800] ;  /* 0x009800002f18783b */ /* 0x000ea20000004200 */
[----:B------:R-:W-:Y:S01]  /*1a300*/  PRMT R6, R6, 0x5410, R12 ;  /* 0x0000541006067816 */ /* 0x000fe2000000000c */
[----:B------:R-:W-:Y:S01]  /*1a310*/  IMAD.MOV.U32 R4, RZ, RZ, R124 ;  /* 0x000000ffff047224 */ /* 0x000fe200078e007c */
[----:B------:R-:W-:-:S04]  /*1a320*/  HSET2.LE.AND R2, R2, R0, PT ;  /* 0x0000000002027233 */ /* 0x000fc80003803000 */
[----:B------:R-:W-:Y:S01]  /*1a330*/  HMMA.16816.F32 R80, R8, R16, R180 ;  /* 0x000000100850723c */ /* 0x000fe200000018b4 */
[----:B------:R-:W-:Y:S01]  /*1a340*/  LDSM.16.MT88.4 R16, [R47+0xb800] ;  /* 0x00b800002f10783b */ /* 0x000fe20000004200 */
[----:B------:R-:W-:-:S06]  /*1a350*/  PRMT R3, R3, 0x5410, R5 ;  /* 0x0000541003037816 */ /* 0x000fcc0000000005 */
[C---:B------:R-:W-:Y:S01]  /*1a360*/  HMMA.16816.F32 R56, R8.reuse, R14, R168 ;  /* 0x0000000e0838723c */ /* 0x040fe200000018a8 */
[----:B------:R-:W3:Y:S07]  /*1a370*/  LDSM.16.MT88.4 R12, [R47+0xa800] ;  /* 0x00a800002f0c783b */ /* 0x000eee0000004200 */
[C---:B------:R-:W-:Y:S08]  /*1a380*/  HMMA.16816.F32 R68, R8.reuse, R36, R192 ;  /* 0x000000240844723c */ /* 0x040ff000000018c0 */
[C---:B------:R-:W-:Y:S01]  /*1a390*/  HMMA.16816.F32 R92, R8.reuse, R38, R196 ;  /* 0x00000026085c723c */ /* 0x040fe200000018c4 */
[----:B------:R-:W-:Y:S07]  /*1a3a0*/  LDSM.16.MT88.4 R36, [R28+0x2800] ;  /* 0x002800001c24783b */ /* 0x000fee0000004200 */
[C---:B------:R-:W-:Y:S08]  /*1a3b0*/  HMMA.16816.F32 R232, R8.reuse, R40, R232 ;  /* 0x0000002808e8723c */ /* 0x040ff000000018e8 */
[----:B------:R-:W-:Y:S01]  /*1a3c0*/  HMMA.16816.F32 R236, R8, R42, R236 ;  /* 0x0000002a08ec723c */ /* 0x000fe200000018ec */
[----:B------:R-:W4:Y:S01]  /*1a3d0*/  LDSM.16.MT88.4 R8, [R28+0x1800] ;  /* 0x001800001c08783b */ /* 0x000f220000004200 */
[----:B------:R-:W-:-:S02]  /*1a3e0*/  LOP3.LUT R4, R4, R2, RZ, 0xc0, !PT ;  /* 0x0000000204047212 */ /* 0x000fc400078ec0ff */
[----:B------:R-:W-:Y:S01]  /*1a3f0*/  HSET2.LE.AND R2, R3, R0, PT ;  /* 0x0000000003027233 */ /* 0x000fe20003803000 */
[----:B------:R-:W-:-:S05]  /*1a400*/  IMAD.MOV.U32 R3, RZ, RZ, R127 ;  /* 0x000000ffff037224 */ /* 0x000fca00078e007f */
        /* <DEDUP_REMOVED lines=11> */
[C---:B------:R-:W-:Y:S01]  /*1a4c0*/  LOP3.LUT R2, R35.reuse, 0xffff, RZ, 0xc0, !PT ;  /* 0x0000ffff23027812 */ /* 0x040fe200078ec0ff */
[----:B------:R-:W-:Y:S01]  /*1a4d0*/  IMAD.MOV.U32 R152, RZ, RZ, R229 ;  /* 0x000000ffff987224 */ /* 0x000fe200078e00e5 */
[----:B------:R-:W-:Y:S01]  /*1a4e0*/  MOV R168, R228 ;  /* 0x000000e400a87202 */ /* 0x000fe20000000f00 */
[----:B------:R-:W-:Y:S01]  /*1a4f0*/  IMAD.MOV.U32 R41, RZ, RZ, R230 ;  /* 0x000000ffff297224 */ /* 0x000fe200078e00e6 */
[----:B------:R-:W-:Y:S02]  /*1a500*/  MOV R40, R231 ;  /* 0x000000e700287202 */ /* 0x000fe40000000f00 */
[----:B------:R-:W-:Y:S01]  /*1a510*/  SHF.R.U32.HI R2, RZ, 0x8, R2 ;  /* 0x00000008ff027819 */ /* 0x000fe20000011602 */
[C---:B--2---:R-:W-:Y:S01]  /*1a520*/  HMMA.16816.F32 R228, R4.reuse, R26, R164 ;  /* 0x0000001a04e4723c */ /* 0x044fe200000018a4 */
[----:B------:R-:W-:Y:S01]  /*1a530*/  LOP3.LUT R3, R35, 0xff, RZ, 0xc0, !PT ;  /* 0x000000ff23037812 */ /* 0x000fe200078ec0ff */
[----:B------:R-:W-:Y:S01]  /*1a540*/  IMAD.MOV.U32 R171, RZ, RZ, R241 ;  /* 0x000000ffffab7224 */ /* 0x000fe200078e00f1 */
[----:B------:R-:W-:Y:S01]  /*1a550*/  MOV R160, R240 ;  /* 0x000000f000a07202 */ /* 0x000fe20000000f00 */
[----:B------:R-:W-:Y:S01]  /*1a560*/  IMAD.MOV.U32 R170, RZ, RZ, R242 ;  /* 0x000000ffffaa7224 */ /* 0x000fe200078e00f2 */
[----:B------:R-:W-:Y:S01]  /*1a570*/  MOV R42, R203 ;  /* 0x000000cb002a7202 */ /* 0x000fe20000000f00 */
[----:B------:R-:W-:Y:S01]  /*1a580*/  IMAD.MOV.U32 R169, RZ, RZ, R243 ;  /* 0x000000ffffa97224 */ /* 0x000fe200078e00f3 */
[----:B------:R-:W-:Y:S01]  /*1a590*/  MOV R167, R202 ;  /* 0x000000ca00a77202 */ /* 0x000fe20000000f00 */
[----:B------:R-:W-:Y:S01]  /*1a5a0*/  IMAD.MOV.U32 R43, RZ, RZ, R201 ;  /* 0x000000ffff2b7224 */ /* 0x000fe200078e00c9 */
[----:B------:R-:W-:Y:S01]  /*1a5b0*/  HMMA.16816.F32 R136, R4, R24, R184 ;  /* 0x000000180488723c */ /* 0x000fe200000018b8 */
[----:B------:R-:W-:-:S07]  /*1a5c0*/  IMAD.MOV.U32 R159, RZ, RZ, R200 ;  /* 0x000000ffff9f7224 */ /* 0x000fce00078e00c8 */
[C---:B------:R-:W-:Y:S08]  /*1a5d0*/  HMMA.16816.F32 R200, R4.reuse, R20, R140 ;  /* 0x0000001404c8723c */ /* 0x040ff0000000188c */
        /* <DEDUP_REMOVED lines=8> */
[----:B------:R-:W-:Y:S01]  /*1a660*/  HMMA.16816.F32 R240, R4, R38, R52 ;  /* 0x0000002604f0723c */ /* 0x000fe20000001834 */
[----:B------:R-:W-:Y:S01]  /*1a670*/  IMAD.MOV.U32 R5, RZ, RZ, R44 ;  /* 0x000000ffff057224 */ /* 0x000fe200078e002c */
[----:B------:R-:W-:Y:S01]  /*1a680*/  PRMT R4, R3, 0x5410, R2 ;  /* 0x0000541003047816 */ /* 0x000fe20000000002 */
[----:B------:R-:W-:Y:S01]  /*1a690*/  IMAD.MOV.U32 R45, RZ, RZ, R152 ;  /* 0x000000ffff2d7224 */ /* 0x000fe200078e0098 */
[----:B------:R-:W-:Y:S01]  /*1a6a0*/  PRMT R2, R35, 0x7632, R2 ;  /* 0x0000763223027816 */ /* 0x000fe20000000002 */
[----:B------:R-:W-:Y:S01]  /*1a6b0*/  LDSM.16.MT88.4 R140, [R28+0x1c00] ;  /* 0x001c00001c8c783b */ /* 0x000fe20000004200 */
[----:B------:R-:W-:-:S02]  /*1a6c0*/  PRMT R7, R44, 0x7771, RZ ;  /* 0x000077712c077816 */ /* 0x000fc400000000ff */
[----:B------:R-:W-:Y:S02]  /*1a6d0*/  LOP3.LUT R5, R5, 0xff, RZ, 0xc0, !PT ;  /* 0x000000ff05057812 */ /* 0x000fe400078ec0ff */
[----:B------:R-:W-:Y:S02]  /*1a6e0*/  SHF.R.U32.HI R6, RZ, 0x18, R35 ;  /* 0x00000018ff067819 */ /* 0x000fe40000011623 */
[----:B------:R-:W-:Y:S02]  /*1a6f0*/  LOP3.LUT R3, R2, 0xff, RZ, 0xc0, !PT ;  /* 0x000000ff02037812 */ /* 0x000fe400078ec0ff */
[----:B------:R-:W-:Y:S02]  /*1a700*/  HSET2.LE.AND R2, R4, R0, PT ;  /* 0x0000000004027233 */ /* 0x000fe40003803000 */
[----:B------:R-:W-:Y:S02]  /*1a710*/  PRMT R5, R5, 0x5410, R7 ;  /* 0x0000541005057816 */ /* 0x000fe40000000007 */
[----:B------:R-:W-:-:S02]  /*1a720*/  PRMT R3, R3, 0x5410, R6 ;  /* 0x0000541003037816 */ /* 0x000fc40000000006 */
[----:B------:R-:W-:Y:S02]  /*1a730*/  LOP3.LUT R7, R29, 0xff00ff, RZ, 0xc0, !PT ;  /* 0x00ff00ff1d077812 */ /* 0x000fe400078ec0ff */
[----:B------:R-:W-:Y:S02]  /*1a740*/  LOP3.LUT R4, R167, R2, RZ, 0xc0, !PT ;  /* 0x00000002a7047212 */ /* 0x000fe400078ec0ff */
[--C-:B------:R-:W-:Y:S01]  /*1a750*/  HSET2.LE.AND R2, R3, R0.reuse, PT ;  /* 0x0000000003027233 */ /* 0x100fe20003803000 */
[----:B------:R-:W-:Y:S01]  /*1a760*/  IMAD.MOV.U32 R121, RZ, RZ, R144 ;  /* 0x000000ffff797224 */ /* 0x000fe200078e0090 */
[--C-:B------:R-:W-:Y:S01]  /*1a770*/  HSET2.LE.AND R3, R5, R0.reuse, PT ;  /* 0x0000000005037233 */ /* 0x100fe20003803000 */
[----:B------:R-:W-:Y:S01]  /*1a780*/  IMAD.MOV.U32 R119, RZ, RZ, R146 ;  /* 0x000000ffff777224 */ /* 0x000fe200078e0092 */
[----:B------:R-:W-:Y:S01]  /*1a790*/  HSET2.LE.AND R7, R7, R0, PT ;  /* 0x0000000007077233 */ /* 0x000fe20003803000 */
[----:B------:R-:W-:Y:S01]  /*1a7a0*/  IMAD.MOV.U32 R118, RZ, RZ, R147 ;  /* 0x000000ffff767224 */ /* 0x000fe200078e0093 */
[----:B------:R-:W-:-:S02]  /*1a7b0*/  LOP3.LUT R5, R155, R2, RZ, 0xc0, !PT ;  /* 0x000000029b057212 */ /* 0x000fc400078ec0ff */
[----:B------:R-:W-:Y:S01]  /*1a7c0*/  MOV R120, R145 ;  /* 0x0000009100787202 */ /* 0x000fe20000000f00 */
[----:B------:R-:W-:Y:S01]  /*1a7d0*/  IMAD.MOV.U32 R44, RZ, RZ, R168 ;  /* 0x000000ffff2c7224 */ /* 0x000fe200078e00a8 */
[----:B------:R-:W-:Y:S01]  /*1a7e0*/  LOP3.LUT R6, R154, R3, RZ, 0xc0, !PT ;  /* 0x000000039a067212 */ /* 0x000fe200078ec0ff */
[----:B------:R-:W-:Y:S01]  /*1a7f0*/  IMAD.MOV.U32 R131, RZ, RZ, R170 ;  /* 0x000000ffff837224 */ /* 0x000fe200078e00aa */
[----:B------:R-:W-:Y:S01]  /*1a800*/  LOP3.LUT R7, R153, R7, RZ, 0xc0, !PT ;  /* 0x0000000799077212 */ /* 0x000fe200078ec0ff */
[----:B------:R-:W-:Y:S01]  /*1a810*/  IMAD.MOV.U32 R2, RZ, RZ, R46 ;  /* 0x000000ffff027224 */ /* 0x000fe200078e002e */
[C---:B------:R-:W-:Y:S01]  /*1a820*/  PRMT R3, R46.reuse, 0x7772, RZ ;  /* 0x000077722e037816 */ /* 0x040fe200000000ff */
[----:B------:R-:W-:Y:S01]  /*1a830*/  IMAD.MOV.U32 R130, RZ, RZ, R171 ;  /* 0x000000ffff827224 */ /* 0x000fe200078e00ab */
[----:B------:R-:W-:Y:S01]  /*1a840*/  MOV R132, R169 ;  /* 0x000000a900847202 */ /* 0x000fe20000000f00 */
[----:B------:R-:W-:Y:S01]  /*1a850*/  IMAD.MOV.U32 R129, RZ, RZ, R160 ;  /* 0x000000ffff817224 */ /* 0x000fe200078e00a0 */
[----:B------:R-:W-:Y:S01]  /*1a860*/  MOV R128, R161 ;  /* 0x000000a100807202 */ /* 0x000fe20000000f00 */
[C---:B------:R-:W-:Y:S01]  /*1a870*/  HMMA.16816.F32 R144, R4.reuse, R8, R72 ;  /* 0x000000080490723c */ /* 0x040fe20000001848 */
[C---:B------:R-:W-:Y:S01]  /*1a880*/  PRMT R8, R46.reuse, 0x7773, RZ ;  /* 0x000077732e087816 */ /* 0x040fe200000000ff */
[----:B------:R-:W-:Y:S01]  /*1a890*/  IMAD.MOV.U32 R123, RZ, RZ, R162 ;  /* 0x000000ffff7b7224 */ /* 0x000fe200078e00a2 */
[----:B------:R-:W-:Y:S01]  /*1a8a0*/  PRMT R9, R46, 0x7771, RZ ;  /* 0x000077712e097816 */ /* 0x000fe200000000ff */
[----:B------:R-:W-:Y:S01]  /*1a8b0*/  IMAD.MOV.U32 R122, RZ, RZ, R163 ;  /* 0x000000ffff7a7224 */ /* 0x000fe200078e00a3 */
[----:B------:R-:W-:Y:S01]  /*1a8c0*/  LOP3.LUT R2, R2, 0xff, RZ, 0xc0, !PT ;  /* 0x000000ff02027812 */ /* 0x000fe200078ec0ff */
[----:B------:R-:W-:Y:S01]  /*1a8d0*/  IMAD.MOV.U32 R116, RZ, RZ, R148 ;  /* 0x000000ffff747224 */ /* 0x000fe200078e0094 */
[----:B------:R-:W-:Y:S01]  /*1a8e0*/  MOV R117, R149 ;  /* 0x0000009500757202 */ /* 0x000fe20000000f00 */
[C---:B------:R-:W-:Y:S01]  /*1a8f0*/  HMMA.16816.F32 R56, R4.reuse, R10, R56 ;  /* 0x0000000a0438723c */ /* 0x040fe20000001838 */
[----:B------:R-:W-:Y:S01]  /*1a900*/  PRMT R11, R3, 0x5410, R8 ;  /* 0x00005410030b7816 */ /* 0x000fe20000000008 */
[----:B------:R-:W-:Y:S01]  /*1a910*/  IMAD.MOV.U32 R115, RZ, RZ, R158 ;  /* 0x000000ffff737224 */ /* 0x000fe200078e009e */
[----:B------:R-:W-:Y:S01]  /*1a920*/  PRMT R10, R2, 0x5410, R9 ;  /* 0x00005410020a7816 */ /* 0x000fe20000000009 */
[----:B------:R-:W-:Y:S01]  /*1a930*/  IMAD.MOV.U32 R35, RZ, RZ, R42 ;  /* 0x000000ffff237224 */ /* 0x000fe200078e002a */
[C---:B------:R-:W-:Y:S01]  /*1a940*/  LOP3.LUT R3, R34.reuse, 0xffff, RZ, 0xc0, !PT ;  /* 0x0000ffff22037812 */ /* 0x040fe200078ec0ff */
[----:B------:R-:W-:Y:S01]  /*1a950*/  IMAD.MOV.U32 R114, RZ, RZ, R43 ;  /* 0x000000ffff727224 */ /* 0x000fe200078e002b */
[C---:B------:R-:W-:Y:S01]  /*1a960*/  PRMT R2, R34.reuse, 0x7632, R2 ;  /* 0x0000763222027816 */ /* 0x040fe20000000002 */
[----:B------:R-:W-:Y:S01]  /*1a970*/  IMAD.MOV.U32 R112, RZ, RZ, R41 ;  /* 0x000000ffff707224 */ /* 0x000fe200078e0029 */
[----:B------:R-:W-:Y:S01]  /*1a980*/  LOP3.LUT R8, R34, 0xff, RZ, 0xc0, !PT ;  /* 0x000000ff22087812 */ /* 0x000fe200078ec0ff */
[----:B------:R-:W-:Y:S01]  /*1a990*/  IMAD.MOV.U32 R135, RZ, RZ, R156 ;  /* 0x000000ffff877224 */ /* 0x000fe200078e009c */
[----:B------:R-:W-:Y:S01]  /*1a9a0*/  SHF.R.U32.HI R3, RZ, 0x8, R3 ;  /* 0x00000008ff037819 */ /* 0x000fe20000011603 */
[----:B------:R-:W-:Y:S01]  /*1a9b0*/  IMAD.MOV.U32 R134, RZ, RZ, R151 ;  /* 0x000000ffff867224 */ /* 0x000fe200078e0097 */
[----:B------:R-:W-:Y:S01]  /*1a9c0*/  SHF.R.U32.HI R9, RZ, 0x18, R34 ;  /* 0x00000018ff097819 */ /* 0x000fe20000011622 */
[----:B------:R-:W-:Y:S01]  /*1a9d0*/  IMAD.MOV.U32 R133, RZ, RZ, R150 ;  /* 0x000000ffff857224 */ /* 0x000fe200078e0096 */
[----:B------:R-:W-:Y:S01]  /*1a9e0*/  LOP3.LUT R2, R2, 0xff, RZ, 0xc0, !PT ;  /* 0x000000ff02027812 */ /* 0x000fe200078ec0ff */
[C---:B------:R-:W-:Y:S01]  /*1a9f0*/  HMMA.16816.F32 R168, R4.reuse, R24, R108 ;  /* 0x0000001804a8723c */ /* 0x040fe2000000186c */
[----:B------:R-:W-:Y:S01]  /*1aa00*/  PRMT R8, R8, 0x5410, R3 ;  /* 0x0000541008087816 */ /* 0x000fe20000000003 */
[----:B------:R-:W2:Y:S01]  /*1aa10*/  LDSM.16.MT88.4 R164, [R47+0x9c00] ;  /* 0x009c00002fa4783b */ /* 0x000ea20000004200 */
[----:B------:R-:W-:Y:S01]  /*1aa20*/  PRMT R3, R2, 0x5410, R9 ;  /* 0x0000541002037816 */ /* 0x000fe20000000009 */
[----:B------:R-:W-:Y:S01]  /*1aa30*/  IMAD.MOV.U32 R111, RZ, RZ, R159 ;  /* 0x000000ffff6f7224 */ /* 0x000fe200078e009f */
[----:B------:R-:W-:Y:S01]  /*1aa40*/  MOV R29, R157 ;  /* 0x0000009d001d7202 */ /* 0x000fe20000000f00 */
[----:B------:R-:W-:Y:S02]  /*1aa50*/  LDSM.16.MT88.4 R148, [R47+0xac00] ;  /* 0x00ac00002f94783b */ /* 0x000fe40000004200 */
[----:B------:R-:W-:Y:S01]  /*1aa60*/  HMMA.16816.F32 R52, R4, R26, R96 ;  /* 0x0000001a0434723c */ /* 0x000fe20000001860 */
[----:B------:R-:W-:Y:S01]  /*1aa70*/  MOV R113, R40 ;  /* 0x0000002800717202 */ /* 0x000fe20000000f00 */
[----:B------:R-:W3:Y:S01]  /*1aa80*/  LDSM.16.MT88.4 R156, [R28+0xc00] ;  /* 0x000c00001c9c783b */ /* 0x000ee20000004200 */
[----:B------:R-:W-:-:S02]  /*1aa90*/  HSET2.LE.AND R2, R8, R0, PT ;  /* 0x0000000008027233 */ /* 0x000fc40003803000 */
[----:B------:R-:W-:-:S03]  /*1aaa0*/  HSET2.LE.AND R3, R3, R0, PT ;  /* 0x0000000003037233 */ /* 0x000fc60003803000 */
[----:B------:R-:W-:Y:S01]  /*1aab0*/  HMMA.16816.F32 R160, R4, R20, R88 ;  /* 0x0000001404a0723c */ /* 0x000fe20000001858 */
[----:B------:R-:W-:-:S07]  /*1aac0*/  LOP3.LUT R9, R11, 0xff00ff, RZ, 0xc0, !PT ;  /* 0x00ff00ff0b097812 */ /* 0x000fce00078ec0ff */
[C---:B------:R-:W-:Y:S08]  /*1aad0*/  HMMA.16816.F32 R24, R4.reuse, R22, R84 ;  /* 0x000000160418723c */ /* 0x040ff00000001854 */
[----:B------:R-:W-:Y:S01]  /*1aae0*/  HMMA.16816.F32 R152, R4, R12, R80 ;  /* 0x0000000c0498723c */ /* 0x000fe20000001850 */
[----:B------:R-:W-:-:S07]  /*1aaf0*/  IMAD.MOV.U32 R12, RZ, RZ, R211 ;  /* 0x000000ffff0c7224 */ /* 0x000fce00078e00d3 */
[----:B------:R-:W-:Y:S01]  /*1ab00*/  HMMA.16816.F32 R20, R4, R14, R76 ;  /* 0x0000000e0414723c */ /* 0x000fe2000000184c */
[----:B------:R-:W-:-:S07]  /*1ab10*/  IMAD.MOV.U32 R14, RZ, RZ, R206 ;  /* 0x000000ffff0e7224 */ /* 0x000fce00078e00ce */
[----:B------:R-:W-:Y:S01]  /*1ab20*/  HMMA.16816.F32 R84, R4, R36, R232 ;  /* 0x000000240454723c */ /* 0x000fe200000018e8 */
[----:B------:R-:W-:Y:S01]  /*1ab30*/  IMAD.MOV.U32 R234, RZ, RZ, R29 ;  /* 0x000000ffffea7224 */ /* 0x000fe200078e001d */
[----:B------:R-:W-:-:S06]  /*1ab40*/  MOV R235, R111 ;  /* 0x0000006f00eb7202 */ /* 0x000fcc0000000f00 */
[C---:B------:R-:W-:Y:S08]  /*1ab50*/  HMMA.16816.F32 R68, R4.reuse, R16, R68 ;  /* 0x000000100444723c */ /* 0x040ff00000001844 */
[----:B------:R-:W-:Y:S01]  /*1ab60*/  HMMA.16816.F32 R40, R4, R18, R92 ;  /* 0x000000120428723c */ /* 0x000fe2000000185c */
[----:B------:R4:W-:Y:S01]  /*1ab70*/  LDSM.16.MT88.4 R16, [R28+0x2c00] ;  /* 0x002c00001c10783b */ /* 0x0009e20000004200 */
[----:B------:R-:W-:-:S02]  /*1ab80*/  LOP3.LUT R92, R12, R2, RZ, 0xc0, !PT ;  /* 0x000000020c5c7212 */ /* 0x000fc400078ec0ff */
[----:B------:R-:W-:Y:S02]  /*1ab90*/  LOP3.LUT R93, R14, R3, RZ, 0xc0, !PT ;  /* 0x000000030e5d7212 */ /* 0x000fe400078ec0ff */
[--C-:B------:R-:W-:Y:S01]  /*1aba0*/  HSET2.LE.AND R8, R10, R0.reuse, PT ;  /* 0x000000000a087233 */ /* 0x100fe20003803000 */
[----:B------:R-:W-:Y:S01]  /*1abb0*/  IMAD.MOV.U32 R97, RZ, RZ, R134 ;  /* 0x000000ffff617224 */ /* 0x000fe200078e0086 */
[----:B------:R-:W-:Y:S01]  /*1abc0*/  HMMA.16816.F32 R36, R4, R38, R236 ;  /* 0x000000260424723c */ /* 0x000fe200000018ec */
[----:B------:R-:W-:Y:S01]  /*1abd0*/  IMAD.MOV.U32 R238, RZ, RZ, R116 ;  /* 0x000000ffffee7224 */ /* 0x000fe200078e0074 */
[----:B------:R-:W-:Y:S01]  /*1abe0*/  MOV R239, R117 ;  /* 0x0000007500ef7202 */ /* 0x000fe20000000f00 */
[----:B------:R-:W-:Y:S01]  /*1abf0*/  IMAD.MOV.U32 R3, RZ, RZ, R176 ;  /* 0x000000ffff037224 */ /* 0x000fe200078e00b0 */
[----:B------:R-:W-:Y:S01]  /*1ac00*/  HSET2.LE.AND R2, R9, R0, PT ;  /* 0x0000000009027233 */ /* 0x000fe20003803000 */
[----:B------:R-:W-:Y:S01]  /*1ac10*/  IMAD.MOV.U32 R96, RZ, RZ, R135 ;  /* 0x000000ffff607224 */ /* 0x000fe200078e0087 */
[----:B------:R-:W-:Y:S01]  /*1ac20*/  MOV R13, R189 ;  /* 0x000000bd000d7202 */ /* 0x000fe20000000f00 */
[----:B------:R-:W-:Y:S01]  /*1ac30*/  STG.E.U16 desc[UR28][R238.64+-0xf0], R217 ;  /* 0xffff10d9ee007986 */ /* 0x000fe2000c10151c */
[----:B------:R-:W-:Y:S01]  /*1ac40*/  MOV R98, R133 ;  /* 0x0000008500627202 */ /* 0x000fe20000000f00 */
[----:B------:R-:W-:Y:S01]  /*1ac50*/  IMAD.MOV.U32 R11, RZ, RZ, R122 ;  /* 0x000000ffff0b7224 */ /* 0x000fe200078e007a */
[----:B------:R-:W-:Y:S01]  /*1ac60*/  MOV R34, R129 ;  /* 0x0000008100227202 */ /* 0x000fe20000000f00 */
[----:B------:R-:W1:Y:S01]  /*1ac70*/  LDSM.16.MT88.4 R80, [R47+0xbc00] ;  /* 0x00bc00002f50783b */ /* 0x000e620000004200 */
[----:B----4-:R-:W-:Y:S01]  /*1ac80*/  IMAD.MOV.U32 R28, RZ, RZ, R115 ;  /* 0x000000ffff1c7224 */ /* 0x010fe200078e0073 */
[----:B------:R-:W-:-:S04]  /*1ac90*/  LOP3.LUT R95, R3, R2, RZ, 0xc0, !PT ;  /* 0x00000002035f7212 */ /* 0x000fc800078ec0ff */
[----:B------:R-:W-:Y:S01]  /*1aca0*/  STG.E.U16 desc[UR28][R238.64+-0xee], R28 ;  /* 0xffff121cee007986 */ /* 0x000fe2000c10151c */
[----:B------:R-:W-:-:S03]  /*1acb0*/  MOV R2, R48 ;  /* 0x0000003000027202 */ /* 0x000fc60000000f00 */
[----:B------:R4:W-:Y:S01]  /*1acc0*/  STG.E.U16 desc[UR28][R30.64+-0xee], R234 ;  /* 0xffff12ea1e007986 */ /* 0x0009e2000c10151c */
[----:B------:R-:W-:Y:S02]  /*1acd0*/  LOP3.LUT R6, R2, 0xff, RZ, 0xc0, !PT ;  /* 0x000000ff02067812 */ /* 0x000fe400078ec0ff */
[C---:B------:R-:W-:Y:S02]  /*1ace0*/  LOP3.LUT R3, R49.reuse, 0xffff, RZ, 0xc0, !PT ;  /* 0x0000ffff31037812 */ /* 0x040fe400078ec0ff */
[C---:B------:R-:W-:Y:S02]  /*1acf0*/  PRMT R2, R49.reuse, 0x7632, R2 ;  /* 0x0000763231027816 */ /* 0x040fe40000000002 */
[C---:B------:R-:W-:Y:S02]  /*1ad00*/  PRMT R5, R48.reuse, 0x7773, RZ ;  /* 0x0000777330057816 */ /* 0x040fe400000000ff */
[----:B------:R-:W-:Y:S02]  /*1ad10*/  PRMT R4, R48, 0x7772, RZ ;  /* 0x0000777230047816 */ /* 0x000fe400000000ff */
[----:B------:R-:W-:-:S02]  /*1ad20*/  LOP3.LUT R7, R49, 0xff, RZ, 0xc0, !PT ;  /* 0x000000ff31077812 */ /* 0x000fc400078ec0ff */
[----:B------:R-:W-:Y:S02]  /*1ad30*/  SHF.R.U32.HI R3, RZ, 0x8, R3 ;  /* 0x00000008ff037819 */ /* 0x000fe40000011603 */
[----:B------:R-:W-:Y:S01]  /*1ad40*/  SHF.R.U32.HI R9, RZ, 0x18, R49 ;  /* 0x00000018ff097819 */ /* 0x000fe20000011631 */
[----:B----4-:R-:W-:Y:S02]  /*1ad50*/  IMAD.MOV.U32 R234, RZ, RZ, R235 ;  /* 0x000000ffffea7224 */ /* 0x010fe400078e00eb */
[----:B------:R-:W-:Y:S02]  /*1ad60*/  IMAD.MOV.U32 R235, RZ, RZ, R35 ;  /* 0x000000ffffeb7224 */ /* 0x000fe400078e0023 */
[----:B------:R-:W4:Y:S01]  /*1ad70*/  LDC R35, c[0x0][0x448] ;  /* 0x00011200ff237b82 */ /* 0x000f220000000800 */
[----:B------:R-:W-:Y:S02]  /*1ad80*/  LOP3.LUT R2, R2, 0xff, RZ, 0xc0, !PT ;  /* 0x000000ff02027812 */ /* 0x000fe400078ec0ff */
[----:B------:R-:W-:-:S02]  /*1ad90*/  PRMT R4, R4, 0x5410, R5 ;  /* 0x0000541004047816 */ /* 0x000fc40000000005 */
[----:B------:R-:W-:Y:S02]  /*1ada0*/  PRMT R3, R7, 0x5410, R3 ;  /* 0x0000541007037816 */ /* 0x000fe40000000003 */
[----:B------:R-:W-:Y:S02]  /*1adb0*/  PRMT R5, R2, 0x5410, R9 ;  /* 0x0000541002057816 */ /* 0x000fe40000000009 */
[----:B------:R-:W-:Y:S02]  /*1adc0*/  LOP3.LUT R94, R13, R8, RZ, 0xc0, !PT ;  /* 0x000000080d5e7212 */ /* 0x000fe400078ec0ff */
[----:B------:R-:W-:Y:S02]  /*1add0*/  PRMT R8, R48, 0x7771, RZ ;  /* 0x0000777130087816 */ /* 0x000fe400000000ff */
[--C-:B------:R-:W-:Y:S02]  /*1ade0*/  HSET2.LE.AND R2, R3, R0.reuse, PT ;  /* 0x0000000003027233 */ /* 0x100fe40003803000 */
[----:B------:R-:W-:-:S02]  /*1adf0*/  HSET2.LE.AND R3, R5, R0, PT ;  /* 0x0000000005037233 */ /* 0x000fc40003803000 */
[----:B------:R-:W-:Y:S01]  /*1ae00*/  PRMT R8, R6, 0x5410, R8 ;  /* 0x0000541006087816 */ /* 0x000fe20000000008 */
[----:B------:R-:W-:Y:S01]  /*1ae10*/  IMAD.MOV.U32 R12, RZ, RZ, R44 ;  /* 0x000000ffff0c7224 */ /* 0x000fe200078e002c */
[----:B------:R-:W-:Y:S02]  /*1ae20*/  LOP3.LUT R6, R4, 0xff00ff, RZ, 0xc0, !PT ;  /* 0x00ff00ff04067812 */ /* 0x000fe400078ec0ff */
[----:B------:R-:W-:Y:S02]  /*1ae30*/  LOP3.LUT R96, R96, R2, RZ, 0xc0, !PT ;  /* 0x0000000260607212 */ /* 0x000fe400078ec0ff */
[----:B------:R-:W-:Y:S01]  /*1ae40*/  LOP3.LUT R97, R97, R3, RZ, 0xc0, !PT ;  /* 0x0000000361617212 */ /* 0x000fe200078ec0ff */
[----:B----4-:R-:W-:Y:S01]  /*1ae50*/  IMAD.WIDE R2, R35, 0x70, R50 ;  /* 0x0000007023027825 */ /* 0x010fe200078e0232 */
[----:B------:R-:W-:Y:S01]  /*1ae60*/  HSET2.LE.AND R4, R8, R0, PT ;  /* 0x0000000008047233 */ /* 0x000fe20003803000 */
[----:B------:R-:W-:Y:S02]  /*1ae70*/  STG.E.U16 desc[UR28][R30.64+-0xf0], R12 ;  /* 0xffff100c1e007986 */ /* 0x000fe4000c10151c */
[----:B------:R-:W-:-:S02]  /*1ae80*/  IMAD.MOV.U32 R10, RZ, RZ, R131 ;  /* 0x000000ffff0a7224 */ /* 0x000fc400078e0083 */
[----:B------:R-:W-:Y:S02]  /*1ae90*/  IMAD.MOV.U32 R206, RZ, RZ, R120 ;  /* 0x000000ffffce7224 */ /* 0x000fe400078e0078 */
[----:B------:R-:W-:Y:S01]  /*1aea0*/  IMAD.MOV.U32 R189, RZ, RZ, R132 ;  /* 0x000000ffffbd7224 */ /* 0x000fe200078e0084 */
[----:B------:R-:W-:Y:S01]  /*1aeb0*/  LOP3.LUT R98, R98, R4, RZ, 0xc0, !PT ;  /* 0x0000000462627212 */ /* 0x000fe200078ec0ff */
[----:B------:R-:W-:Y:S01]  /*1aec0*/  STG.E.U16 desc[UR28][R32.64+-0xe0], R248 ;  /* 0xffff20f820007986 */ /* 0x000fe2000c10151c */
[----:B------:R-:W-:Y:S01]  /*1aed0*/  MOV R232, R113 ;  /* 0x0000007100e87202 */ /* 0x000fe20000000f00 */
[----:B------:R-:W-:Y:S02]  /*1aee0*/  IMAD.MOV.U32 R211, RZ, RZ, R114 ;  /* 0x000000ffffd37224 */ /* 0x000fe400078e0072 */
[----:B------:R-:W-:Y:S01]  /*1aef0*/  STG.E.U16 desc[UR28][R32.64+-0xde], R247 ;  /* 0xffff22f720007986 */ /* 0x000fe2000c10151c */
[----:B------:R-:W-:-:S03]  /*1af00*/  IMAD.WIDE R4, R35, -0x70, R2 ;  /* 0xffffff9023047825 */ /* 0x000fc600078e0202 */
[----:B------:R-:W-:Y:S04]  /*1af10*/  STG.E.U16 desc[UR28][R250.64+-0xe0], R246 ;  /* 0xffff20f6fa007986 */ /* 0x000fe8000c10151c */
[----:B------:R-:W-:Y:S01]  /*1af20*/  STG.E.U16 desc[UR28][R250.64+-0xde], R245 ;  /* 0xffff22f5fa007986 */ /* 0x000fe2000c10151c */
[----:B------:R-:W-:-:S03]  /*1af30*/  IMAD.MOV.U32 R233, RZ, RZ, R112 ;  /* 0x000000ffffe97224 */ /* 0x000fc600078e0070 */
[----:B------:R-:W-:Y:S04]  /*1af40*/  STG.E.U16 desc[UR28][R220.64+-0xe0], R10 ;  /* 0xffff200adc007986 */ /* 0x000fe8000c10151c */
        /* <DEDUP_REMOVED lines=14> */
[----:B----4-:R-:W-:-:S03]  /*1b030*/  IMAD.WIDE R2, R35, 0x70, R4 ;  /* 0x0000007023027825 */ /* 0x010fc600078e0204 */
[----:B------:R4:W-:Y:S01]  /*1b040*/  STG.E.U16 desc[UR28][R4.64+-0xbe], R210 ;  /* 0xffff42d204007986 */ /* 0x0009e2000c10151c */
[----:B------:R-:W-:-:S03]  /*1b050*/  IMAD.MOV.U32 R47, RZ, RZ, R130 ;  /* 0x000000ffff2f7224 */ /* 0x000fc600078e0082 */
[----:B------:R-:W-:Y:S04]  /*1b060*/  STG.E.U16 desc[UR28][R2.64+-0xc0], R235 ;  /* 0xffff40eb02007986 */ /* 0x000fe8000c10151c */
[----:B------:R2:W-:Y:S01]  /*1b070*/  STG.E.U16 desc[UR28][R2.64+-0xbe], R222 ;  /* 0xffff42de02007986 */ /* 0x0005e2000c10151c */
[----:B------:R-:W-:-:S03]  /*1b080*/  IMAD.MOV.U32 R46, RZ, RZ, R118 ;  /* 0x000000ffff2e7224 */ /* 0x000fc600078e0076 */
[----:B------:R-:W-:Y:S04]  /*1b090*/  STG.E.U16 desc[UR28][R30.64+-0xc0], R47 ;  /* 0xffff402f1e007986 */ /* 0x000fe8000c10151c */
[----:B------:R-:W-:Y:S01]  /*1b0a0*/  STG.E.U16 desc[UR28][R30.64+-0xbe], R34 ;  /* 0xffff42221e007986 */ /* 0x000fe2000c10151c */
[----:B----4-:R-:W-:-:S03]  /*1b0b0*/  IMAD.WIDE R4, R35, -0x70, R2 ;  /* 0xffffff9023047825 */ /* 0x010fc600078e0202 */
[----:B------:R-:W-:Y:S01]  /*1b0c0*/  STG.E.U16 desc[UR28][R32.64+-0xb0], R204 ;  /* 0xffff50cc20007986 */ /* 0x000fe2000c10151c */
[----:B--2---:R-:W-:-:S03]  /*1b0d0*/  IMAD.WIDE R2, R35, 0x70, R4 ;  /* 0x0000007023027825 */ /* 0x004fc600078e0204 */
[----:B------:R-:W-:Y:S04]  /*1b0e0*/  STG.E.U16 desc[UR28][R32.64+-0xae], R205 ;  /* 0xffff52cd20007986 */ /* 0x000fe8000c10151c */
[----:B------:R-:W-:Y:S04]  /*1b0f0*/  STG.E.U16 desc[UR28][R4.64+-0xb0], R190 ;  /* 0xffff50be04007986 */ /* 0x000fe8000c10151c */
[----:B------:R2:W-:Y:S01]  /*1b100*/  STG.E.U16 desc[UR28][R4.64+-0xae], R191 ;  /* 0xffff52bf04007986 */ /* 0x0005e2000c10151c */
[----:B------:R-:W-:-:S03]  /*1b110*/  IMAD.MOV.U32 R15, RZ, RZ, R119 ;  /* 0x000000ffff0f7224 */ /* 0x000fc600078e0077 */
[----:B------:R-:W-:Y:S04]  /*1b120*/  STG.E.U16 desc[UR28][R2.64+-0xb0], R46 ;  /* 0xffff502e02007986 */ /* 0x000fe8000c10151c */
[----:B------:R4:W-:Y:S01]  /*1b130*/  STG.E.U16 desc[UR28][R2.64+-0xae], R216 ;  /* 0xffff52d802007986 */ /* 0x0009e2000c10151c */
[----:B------:R-:W-:-:S03]  /*1b140*/  IMAD.MOV.U32 R29, RZ, RZ, R45 ;  /* 0x000000ffff1d7224 */ /* 0x000fc600078e002d */
[----:B------:R-:W-:Y:S04]  /*1b150*/  STG.E.U16 desc[UR28][R30.64+-0xb0], R215 ;  /* 0xffff50d71e007986 */ /* 0x000fe8000c10151c */
[----:B------:R-:W-:Y:S01]  /*1b160*/  STG.E.U16 desc[UR28][R30.64+-0xae], R15 ;  /* 0xffff520f1e007986 */ /* 0x000fe2000c10151c */
[----:B------:R-:W-:Y:S01]  /*1b170*/  IMAD.MOV.U32 R44, RZ, RZ, R128 ;  /* 0x000000ffff2c7224 */ /* 0x000fe200078e0080 */
[----:B------:R-:W-:Y:S02]  /*1b180*/  HSET2.LE.AND R0, R6, R0, PT ;  /* 0x0000000006007233 */ /* 0x000fe40003803000 */
[----:B------:R-:W-:Y:S01]  /*1b190*/  MOV R99, R121 ;  /* 0x0000007900637202 */ /* 0x000fe20000000f00 */
[----:B------:R1:W5:Y:S01]  /*1b1a0*/  LDL.LU R222, [R1+0x19c] ;  /* 0x00019c0001de7983 */ /* 0x0003620000300800 */
[----:B--2---:R-:W-:-:S03]  /*1b1b0*/  IMAD.WIDE R4, R35, -0x70, R2 ;  /* 0xffffff9023047825 */ /* 0x004fc600078e0202 */
[----:B------:R-:W-:Y:S01]  /*1b1c0*/  STG.E.U16 desc[UR28][R32.64+-0xa0], R179 ;  /* 0xffff60b320007986 */ /* 0x000fe2000c10151c */
[----:B----4-:R-:W-:-:S03]  /*1b1d0*/  IMAD.WIDE R2, R35, 0x70, R4 ;  /* 0x0000007023027825 */ /* 0x010fc600078e0204 */
[----:B------:R-:W-:Y:S04]  /*1b1e0*/  STG.E.U16 desc[UR28][R32.64+-0x9e], R188 ;  /* 0xffff62bc20007986 */ /* 0x000fe8000c10151c */
[----:B------:R-:W-:Y:S04]  /*1b1f0*/  STG.E.U16 desc[UR28][R4.64+-0xa0], R177 ;  /* 0xffff60b104007986 */ /* 0x000fe8000c10151c */
[----:B------:R2:W-:Y:S04]  /*1b200*/  STG.E.U16 desc[UR28][R4.64+-0x9e], R178 ;  /* 0xffff62b204007986 */ /* 0x0005e8000c10151c */
[----:B------:R-:W-:Y:S04]  /*1b210*/  STG.E.U16 desc[UR28][R2.64+-0xa0], R29 ;  /* 0xffff601d02007986 */ /* 0x000fe8000c10151c */
[----:B------:R4:W-:Y:S04]  /*1b220*/  STG.E.U16 desc[UR28][R2.64+-0x9e], R252 ;  /* 0xffff62fc02007986 */ /* 0x0009e8000c10151c */
[----:B------:R3:W-:Y:S04]  /*1b230*/  STG.E.U16 desc[UR28][R30.64+-0xa0], R214 ;  /* 0xffff60d61e007986 */ /* 0x0007e8000c10151c */
[----:B------:R1:W-:Y:S01]  /*1b240*/  STG.E.U16 desc[UR28][R30.64+-0x9e], R209 ;  /* 0xffff62d11e007986 */ /* 0x0003e2000c10151c */
[----:B------:R-:W-:Y:S01]  /*1b250*/  LOP3.LUT R99, R99, R0, RZ, 0xc0, !PT ;  /* 0x0000000063637212 */ /* 0x000fe200078ec0ff */
[----:B------:R-:W-:-:S02]  /*1b260*/  IMAD.MOV.U32 R45, RZ, RZ, R123 ;  /* 0x000000ffff2d7224 */ /* 0x000fc400078e007b */
[----:B------:R1:W5:Y:S01]  /*1b270*/  LDL.LU R216, [R1+0x198] ;  /* 0x0001980001d87983 */ /* 0x0003620000300800 */
[----:B--2---:R-:W-:-:S03]  /*1b280*/  IMAD.WIDE R4, R35, -0x70, R2 ;  /* 0xffffff9023047825 */ /* 0x004fc600078e0202 */
[----:B------:R-:W-:Y:S04]  /*1b290*/  STG.E.U16 desc[UR28][R32.64+-0x90], R173 ;  /* 0xffff70ad20007986 */ /* 0x000fe8000c10151c */
[----:B------:R-:W-:Y:S01]  /*1b2a0*/  STG.E.U16 desc[UR28][R32.64+-0x8e], R175 ;  /* 0xffff72af20007986 */ /* 0x000fe2000c10151c */
[----:B----4-:R-:W-:-:S03]  /*1b2b0*/  IMAD.WIDE R2, R35, 0x70, R4 ;  /* 0x0000007023027825 */ /* 0x010fc600078e0204 */
[----:B------:R-:W-:Y:S04]  /*1b2c0*/  STG.E.U16 desc[UR28][R4.64+-0x90], R172 ;  /* 0xffff70ac04007986 */ /* 0x000fe8000c10151c */
[----:B------:R-:W-:Y:S04]  /*1b2d0*/  STG.E.U16 desc[UR28][R4.64+-0x8e], R174 ;  /* 0xffff72ae04007986 */ /* 0x000fe8000c10151c */
[----:B------:R-:W-:Y:S04]  /*1b2e0*/  STG.E.U16 desc[UR28][R2.64+-0x90], R44 ;  /* 0xffff702c02007986 */ /* 0x000fe8000c10151c */
[----:B------:R2:W-:Y:S04]  /*1b2f0*/  STG.E.U16 desc[UR28][R2.64+-0x8e], R208 ;  /* 0xffff72d002007986 */ /* 0x0005e8000c10151c */
[----:B------:R4:W5:Y:S04]  /*1b300*/  LDL.LU R215, [R1+0x194] ;  /* 0x0001940001d77983 */ /* 0x0009680000300800 */
[----:B---3--:R4:W5:Y:S01]  /*1b310*/  LDL.LU R214, [R1+0x190] ;  /* 0x0001900001d67983 */ /* 0x0089620000300800 */
[C---:B------:R-:W-:Y:S03]  /*1b320*/  HMMA.16816.F32 R136, R92.reuse, R164, R136 ;  /* 0x000000a45c88723c */ /* 0x040fe60000001888 */
[----:B-1----:R4:W5:Y:S04]  /*1b330*/  LDL.LU R209, [R1+0x18c] ;  /* 0x00018c0001d17983 */ /* 0x0029680000300800 */
[----:B------:R1:W-:Y:S01]  /*1b340*/  STG.E.U16 desc[UR28][R30.64+-0x8e], R219 ;  /* 0xffff72db1e007986 */ /* 0x0003e2000c10151c */
[----:B------:R-:W-:Y:S01]  /*1b350*/  HMMA.16816.F32 R132, R92, R166, R228 ;  /* 0x000000a65c84723c */ /* 0x000fe200000018e4 */
[----:B--2---:R-:W-:-:S02]  /*1b360*/  IADD3 R2, P0, PT, R32, -0x180, RZ ;  /* 0xfffffe8020027810 */ /* 0x004fc40007f1e0ff */
[----:B------:R4:W5:Y:S02]  /*1b370*/  LDL.LU R208, [R1+0x188] ;  /* 0x0001880001d07983 */ /* 0x0009640000300800 */
[----:B------:R-:W-:Y:S02]  /*1b380*/  IADD3.X R0, PT, PT, R33, -0x1, RZ, P0, !PT ;  /* 0xffffffff21007810 */ /* 0x000fe400007fe4ff */
[----:B------:R4:W-:Y:S01]  /*1b390*/  STL [R1+0xc], R2 ;  /* 0x00000c0201007387 */ /* 0x0009e20000100800 */
[C---:B------:R-:W-:Y:S03]  /*1b3a0*/  HMMA.16816.F32 R128, R92.reuse, R156, R200 ;  /* 0x0000009c5c80723c */ /* 0x040fe600000018c8 */
[----:B------:R4:W-:Y:S04]  /*1b3b0*/  STG.E.U16 desc[UR28][R30.64+-0x90], R45 ;  /* 0xffff702d1e007986 */ /* 0x0009e8000c10151c */
[----:B------:R4:W-:Y:S01]  /*1b3c0*/  STL [R1+0x8], R0 ;  /* 0x0000080001007387 */ /* 0x0009e20000100800 */
[C---:B------:R-:W-:Y:S01]  /*1b3d0*/  HMMA.16816.F32 R124, R92.reuse, R158, R124 ;  /* 0x0000009e5c7c723c */ /* 0x040fe2000000187c */
[----:B-1----:R-:W1:Y:S07]  /*1b3e0*/  S2R R219, SR_TID.X ;  /* 0x0000000000db7919 */ /* 0x002e6e0000002100 */
        /* <DEDUP_REMOVED lines=21> */
[----:B------:R-:W-:Y:S01]  /*1b540*/  @UP0 UIADD3 UR22, UPT, UPT, UR22, -0x4, URZ ;  /* 0xfffffffc16160890 */ /* 0x000fe2000fffe0ff */
[----:B------:R-:W-:-:S03]  /*1b550*/  NOP ;  /* 0x0000000000007918 */ /* 0x000fc60000000000 */
[----:B-1--4-:R-:W-:-:S15]  /*1b560*/  BRA.U UP0, `(.L_x_1110) ;  /* 0x0000000100047547 */ /* 0x012fde000b800000 */
.L_x_1101:
[----:B------:R-:W-:-:S12]  /*1b570*/  UIADD3 UR22, UPT, UPT, UR27, -0x1, URZ ;  /* 0xffffffff1b167890 */ /* 0x000fd8000fffe0ff */
.L_x_1110:
[----:B------:R-:W-:-:S09]  /*1b580*/  UISETP.GE.AND UP0, UPT, UR22, UR18, UPT ;  /* 0x000000121600728c */ /* 0x000fd2000bf06270 */
[----:B------:R-:W-:Y:S05]  /*1b590*/  BRA.U !UP0, `(.L_x_1111) ;  /* 0x0000008108f47547 */ /* 0x000fea000b800000 */
[C---:B------:R-:W-:Y:S01]  /*1b5a0*/  IMAD.SHL.U32 R0, R219.reuse, 0x20, RZ ;  /* 0x00000020db007824 */ /* 0x040fe200078e00ff */
[C---:B------:R-:W-:Y:S01]  /*1b5b0*/  LOP3.LUT P1, RZ, R219.reuse, 0x4, RZ, 0xc0, !PT ;  /* 0x00000004dbff7812 */ /* 0x040fe2000782c0ff */
[C---:B------:R-:W-:Y:S01]  /*1b5c0*/  IMAD.SHL.U32 R220, R219.reuse, 0x20, RZ ;  /* 0x00000020dbdc7824 */ /* 0x040fe200078e00ff */
[----:B------:R-:W-:Y:S01]  /*1b5d0*/  SHF.R.U32.HI R213, RZ, 0x1, R219 ;  /* 0x00000001ffd57819 */ /* 0x000fe200000116db */
[----:B------:R-:W1:Y:S01]  /*1b5e0*/  S2R R4, SR_CTAID.X ;  /* 0x0000000000047919 */ /* 0x000e620000002500 */
[----:B------:R-:W-:Y:S01]  /*1b5f0*/  LOP3.LUT R2, R0, 0xc0, RZ, 0xc0, !PT ;  /* 0x000000c000027812 */ /* 0x000fe200078ec0ff */
[----:B------:R-:W-:Y:S01]  /*1b600*/  IMAD.SHL.U32 R0, R219, 0x10, RZ ;  /* 0x00000010db007824 */ /* 0x000fe200078e00ff */
[----:B------:R-:W2:Y:S01]  /*1b610*/  LDC R221, c[0x0][0x4f8] ;  /* 0x00013e00ffdd7b82 */ /* 0x000ea20000000800 */
[----:B------:R-:W3:Y:S01]  /*1b620*/  S2R R219, SR_TID.X ;  /* 0x0000000000db7919 */ /* 0x000ee20000002100 */
[----:B-----5:R-:W-:Y:S01]  /*1b630*/  LOP3.LUT R215, R2, 0x18, R215, 0xf8, !PT ;  /* 0x0000001802d77812 */ /* 0x020fe200078ef8d7 */
[----:B------:R-:W4:Y:S01]  /*1b640*/  LDCU UR6, c[0x0][0x440] ;  /* 0x00008800ff0677ac */ /* 0x000f220008000800 */
[----:B------:R-:W-:Y:S01]  /*1b650*/  LOP3.LUT R217, R0, 0x100, RZ, 0xc0, !PT ;  /* 0x0000010000d97812 */ /* 0x000fe200078ec0ff */
[----:B------:R-:W4:Y:S01]  /*1b660*/  S2R R6, SR_CTAID.X ;  /* 0x0000000000067919 */ /* 0x000f220000002500 */
[----:B------:R-:W-:Y:S01]  /*1b670*/  LOP3.LUT R213, R215, 0x8, R213, 0x78, !PT ;  /* 0x00000008d7d57812 */ /* 0x000fe200078e78d5 */
[----:B------:R-:W1:Y:S01]  /*1b680*/  LDCU UR20, c[0x0][0x448] ;  /* 0x00008900ff1477ac */ /* 0x000e620008000800 */
[----:B------:R-:W-:Y:S01]  /*1b690*/  MOV R218, 0x20 ;  /* 0x0000002000da7802 */ /* 0x000fe20000000f00 */
[----:B------:R-:W-:Y:S01]  /*1b6a0*/  IMAD.MOV.U32 R104, RZ, RZ, R101 ;  /* 0x000000ffff687224 */ /* 0x000fe200078e0065 */
[----:B------:R-:W-:Y:S01]  /*1b6b0*/  IADD3 R211, PT, PT, R223, 0x48, RZ ;  /* 0x00000048dfd37810 */ /* 0x000fe20007ffe0ff */
[----:B------:R-:W-:Y:S01]  /*1b6c0*/  IMAD.MOV.U32 R106, RZ, RZ, R100 ;  /* 0x000000ffff6a7224 */ /* 0x000fe200078e0064 */
[----:B------:R-:W-:Y:S01]  /*1b6d0*/  SEL R218, R218, 0xffffffe0, !P1 ;  /* 0xffffffe0dada7807 */ /* 0x000fe20004800000 */
[----:B------:R-:W-:Y:S01]  /*1b6e0*/  IMAD.MOV.U32 R105, RZ, RZ, R103 ;  /* 0x000000ffff697224 */ /* 0x000fe200078e0067 */
[----:B------:R-:W-:Y:S01]  /*1b6f0*/  LOP3.LUT R217, R217, 0x20, R220, 0xf8, !PT ;  /* 0x00000020d9d97812 */ /* 0x000fe200078ef8dc */
[C---:B------:R-:W-:Y:S01]  /*1b700*/  VIADD R224, R223.reuse, 0x8 ;  /* 0x00000008dfe07836 */ /* 0x040fe20000000000 */
[----:B------:R-:W1:Y:S01]  /*1b710*/  LDCU UR17, c[0x0][0x440] ;  /* 0x00008800ff1177ac */ /* 0x000e620008000800 */
[----:B------:R-:W-:Y:S01]  /*1b720*/  VIADD R212, R223, 0x40 ;  /* 0x00000040dfd47836 */ /* 0x000fe20000000000 */
[----:B------:R-:W1:Y:S01]  /*1b730*/  LDCU UR4, c[0x0][0x45c] ;  /* 0x00008b80ff0477ac */ /* 0x000e620008000800 */
[----:B--2---:R-:W-:Y:S01]  /*1b740*/  LOP3.LUT R221, R221, 0xff, RZ, 0xc0, !PT ;  /* 0x000000ffdddd7812 */ /* 0x004fe200078ec0ff */
[----:B------:R-:W2:Y:S04]  /*1b750*/  LDCU.U8 UR10, c[0x0][0x4f8] ;  /* 0x00009f00ff0a77ac */ /* 0x000ea80008000000 */
[----:B------:R-:W-:Y:S01]  /*1b760*/  IMAD R221, R221, 0x10000, R221 ;  /* 0x00010000dddd7824 */ /* 0x000fe200078e02dd */
[----:B-1----:R-:W-:Y:S01]  /*1b770*/  USHF.L.U32 UR20, UR20, 0x3, URZ ;  /* 0x0000000314147899 */ /* 0x002fe200080006ff */
[----:B---3--:R-:W-:-:S02]  /*1b780*/  SHF.R.U32.HI R3, RZ, 0x5, R219 ;  /* 0x00000005ff037819 */ /* 0x008fc400000116db */
[----:B------:R-:W-:Y:S02]  /*1b790*/  SHF.R.U32.HI R8, RZ, 0x5, R219 ;  /* 0x00000005ff087819 */ /* 0x000fe400000116db */
[----:B------:R-:W-:Y:S01]  /*1b7a0*/  SHF.L.U32 R2, R219, 0x5, RZ ;  /* 0x00000005db027819 */ /* 0x000fe200000006ff */
[----:B------:R-:W-:Y:S02]  /*1b7b0*/  IMAD R4, R4, 0x8, R3 ;  /* 0x0000000804047824 */ /* 0x000fe400078e0203 */
[----:B----4-:R-:W-:Y:S01]  /*1b7c0*/  IMAD R6, R6, 0x8, R8 ;  /* 0x0000000806067824 */ /* 0x010fe200078e0208 */
[----:B------:R-:W-:Y:S01]  /*1b7d0*/  LOP3.LUT R213, R213, 0x120, R2, 0xf8, !PT ;  /* 0x00000120d5d57812 */ /* 0x000fe200078ef802 */
[----:B------:R-:W-:Y:S02]  /*1b7e0*/  VIADD R4, R4, 0x4 ;  /* 0x0000000404047836 */ /* 0x000fe40000000000 */
[----:B------:R-:W-:Y:S01]  /*1b7f0*/  IMAD.WIDE.U32 R6, R6, -0x326172a9, RZ ;  /* 0xcd9e8d5706067825 */ /* 0x000fe200078e00ff */
[----:B------:R-:W-:-:S03]  /*1b800*/  LEA R213, R213, UR5, 0x1 ;  /* 0x00000005d5d57c11 */ /* 0x000fc6000f8e08ff */
[----:B------:R-:W-:Y:S01]  /*1b810*/  IMAD.WIDE.U32 R4, R4, -0x326172a9, RZ ;  /* 0xcd9e8d5704047825 */ /* 0x000fe200078e00ff */
[----:B------:R-:W-:-:S03]  /*1b820*/  LOP3.LUT R6, R6, UR33, RZ, 0x3c, !PT ;  /* 0x0000002106067c12 */ /* 0x000fc6000f8e3cff */
[----:B------:R-:W-:Y:S01]  /*1b830*/  VIADD R0, R213, 0x9000 ;  /* 0x00009000d5007836 */ /* 0x000fe20000000000 */
[----:B------:R-:W-:Y:S01]  /*1b840*/  LOP3.LUT R3, R4, UR33, RZ, 0x3c, !PT ;  /* 0x0000002104037c12 */ /* 0x000fe2000f8e3cff */
[----:B------:R-:W-:Y:S01]  /*1b850*/  STL [R1+0x12c], R6 ;  /* 0x00012c0601007387 */ /* 0x000fe20000100800 */
[----:B------:R-:W1:Y:S01]  /*1b860*/  LDC.64 R4, c[0x0][0x3c0] ;  /* 0x0000f000ff047b82 */ /* 0x000e620000000a00 */
[----:B------:R-:W-:Y:S02]  /*1b870*/  IMAD.MOV.U32 R2, RZ, RZ, R102 ;  /* 0x000000ffff027224 */ /* 0x000fe400078e0066 */
[----:B------:R3:W-:Y:S04]  /*1b880*/  STL [R1+0x128], R3 ;  /* 0x0001280301007387 */ /* 0x0007e80000100800 */
[----:B-1----:R1:W-:Y:S04]  /*1b890*/  STL.64 [R1+0x98], R4 ;  /* 0x0000980401007387 */ /* 0x0023e80000100a00 */
[----:B------:R1:W-:Y:S01]  /*1b8a0*/  STL [R1+0x150], R0 ;  /* 0x0001500001007387 */ /* 0x0003e20000100800 */
[----:B---3--:R-:W-:-:S05]  /*1b8b0*/  IMAD.SHL.U32 R3, R219, 0x8, RZ ;  /* 0x00000008db037824 */ /* 0x008fca00078e00ff */
[----:B------:R-:W-:-:S04]  /*1b8c0*/  LOP3.LUT R3, R3, 0x18, RZ, 0xc0, !PT ;  /* 0x0000001803037812 */ /* 0x000fc800078ec0ff */
[----:B------:R-:W-:Y:S01]  /*1b8d0*/  ISETP.GE.AND P4, PT, R3, UR6, PT ;  /* 0x0000000603007c0c */ /* 0x000fe2000bf86270 */
[----:B--2---:R-:W-:-:S12]  /*1b8e0*/  BRA `(.L_x_1112) ;  /* 0x0000000000b87947 */ /* 0x004fd80003800000 */
.L_x_1114:
        /* <DEDUP_REMOVED lines=46> */
.L_x_1112:
[----:B------:R-:W1:Y:S01]  /*1bbd0*/  LDL R10, [R1+0x98] ;  /* 0x00009800010a7983 */ /* 0x000e620000100800 */
[----:B------:R-:W-:Y:S04]  /*1bbe0*/  DEPBAR.LE SB0, 0x0 ;  /* 0x000080000000791a */ /* 0x000fe80000000000 */
[----:B--2---:R-:W2:Y:S01]  /*1bbf0*/  LDL R13, [R1+0x9c] ;  /* 0x00009c00010d7983 */ /* 0x004ea20000100800 */
[C---:B------:R-:W-:Y:S01]  /*1bc00*/  IMAD.SHL.U32 R12, R219.reuse, 0x8, RZ ;  /* 0x00000008db0c7824 */ /* 0x040fe200078e00ff */
[----:B-----5:R-:W-:Y:S01]  /*1bc10*/  SHF.R.U32.HI R214, RZ, 0x1, R219 ;  /* 0x00000001ffd67819 */ /* 0x020fe200000116db */
[C---:B------:R-:W-:Y:S01]  /*1bc20*/  IMAD.SHL.U32 R215, R219.reuse, 0x4, RZ ;  /* 0x00000004dbd77824 */ /* 0x040fe200078e00ff */
[----:B------:R-:W3:Y:S01]  /*1bc30*/  LDL R8, [R1+0x184] ;  /* 0x0001840001087983 */ /* 0x000ee20000100800 */
[C---:B------:R-:W-:Y:S01]  /*1bc40*/  IMAD.SHL.U32 R15, R219.reuse, 0x10, RZ ;  /* 0x00000010db0f7824 */ /* 0x040fe200078e00ff */
[----:B------:R-:W-:Y:S01]  /*1bc50*/  LOP3.LUT R12, R12, 0x18, RZ, 0xc0, !PT ;  /* 0x000000180c0c7812 */ /* 0x000fe200078ec0ff */
[----:B------:R-:W-:Y:S01]  /*1bc60*/  IMAD.SHL.U32 R227, R219, 0x2, RZ ;  /* 0x00000002dbe37824 */ /* 0x000fe200078e00ff */
[----:B------:R-:W4:Y:S01]  /*1bc70*/  LDL R11, [R1+0x180] ;  /* 0x00018000010b7983 */ /* 0x000f220000100800 */
[----:B------:R-:W-:Y:S01]  /*1bc80*/  P2R R229, PR, RZ, 0x2 ;  /* 0x00000002ffe57803 */ /* 0x000fe20000000000 */
[----:B------:R-:W-:Y:S01]  /*1bc90*/  USHF.L.U32 UR6, UR22, 0x1, URZ ;  /* 0x0000000116067899 */ /* 0x000fe200080006ff */
[C---:B------:R-:W-:Y:S01]  /*1bca0*/  LOP3.LUT R14, R12.reuse, 0x20, RZ, 0xfc, !PT ;  /* 0x000000200c0e7812 */ /* 0x040fe200078efcff */
[----:B------:R-:W-:Y:S01]  /*1bcb0*/  BAR.SYNC.DEFER_BLOCKING 0x0 ;  /* 0x0000000000007b1d */ /* 0x000fe20000010000 */
[----:B------:R-:W-:Y:S01]  /*1bcc0*/  LOP3.LUT R3, R12, 0x40, RZ, 0xfc, !PT ;  /* 0x000000400c037812 */ /* 0x000fe200078efcff */
[----:B------:R-:W-:Y:S01]  /*1bcd0*/  UIADD3 UR7, UPT, UPT, UR34, 0x3c6ef372, URZ ;  /* 0x3c6ef37222077890 */ /* 0x000fe2000fffe0ff */
[----:B------:R-:W-:Y:S01]  /*1bce0*/  ISETP.GE.AND P6, PT, R14, UR17, PT ;  /* 0x000000110e007c0c */ /* 0x000fe2000bfc6270 */
[----:B------:R-:W-:Y:S01]  /*1bcf0*/  UIADD3 UR16, UPT, UPT, UR35, 0x76cf5d0a, URZ ;  /* 0x76cf5d0a23107890 */ /* 0x000fe2000fffe0ff */
[----:B------:R-:W-:Y:S01]  /*1bd00*/  ISETP.GE.AND P5, PT, R3, UR17, PT ;  /* 0x0000001103007c0c */ /* 0x000fe2000bfa6270 */
[----:B------:R-:W-:Y:S01]  /*1bd10*/  UIADD3 UR15, UPT, UPT, UR35, 0x32370b8f, URZ ;  /* 0x32370b8f230f7890 */ /* 0x000fe2000fffe0ff */
[----:B------:R-:W-:Y:S01]  /*1bd20*/  LOP3.LUT R216, R15, 0x3e00, RZ, 0xc0, !PT ;  /* 0x00003e000fd87812 */ /* 0x000fe200078ec0ff */
[----:B------:R-:W-:Y:S01]  /*1bd30*/  STL [R1+0x154], R14 ;  /* 0x0001540e01007387 */ /* 0x000fe20000100800 */
[----:B------:R-:W-:Y:S01]  /*1bd40*/  LOP3.LUT R227, R227, 0x6, RZ, 0xc0, !PT ;  /* 0x00000006e3e37812 */ /* 0x000fe200078ec0ff */
[----:B------:R-:W-:Y:S02]  /*1bd50*/  UIADD3 UR9, UPT, UPT, UR34, -0x255992d5, URZ ;  /* 0xdaa66d2b22097890 */ /* 0x000fe4000fffe0ff */
[----:B------:R5:W-:Y:S01]  /*1bd60*/  STL [R1+0x158], R3 ;  /* 0x0001580301007387 */ /* 0x000be20000100800 */
[----:B------:R-:W-:Y:S02]  /*1bd70*/  UIADD3 UR8, UPT, UPT, UR34, 0x78dde6e4, URZ ;  /* 0x78dde6e422087890 */ /* 0x000fe4000fffe0ff */
[----:B------:R-:W-:Y:S01]  /*1bd80*/  UIADD3 UR13, UPT, UPT, UR35, -0x126145ec, URZ ;  /* 0xed9eba14230d7890 */ /* 0x000fe2000fffe0ff */
[----:B------:R-:W-:Y:S01]  /*1bd90*/  STL [R1+0x15c], R227 ;  /* 0x00015ce301007387 */ /* 0x000fe20000100800 */
[----:B------:R-:W-:Y:S02]  /*1bda0*/  UIADD3 UR12, UPT, UPT, UR35, -0x56f99767, URZ ;  /* 0xa9066899230c7890 */ /* 0x000fe4000fffe0ff */
[----:B------:R-:W-:Y:S01]  /*1bdb0*/  UISETP.GT.AND UP0, UPT, UR22, UR18, UPT ;  /* 0x000000121600728c */ /* 0x000fe2000bf04270 */
[----:B------:R-:W4:Y:S06]  /*1bdc0*/  LDL.64 R240, [R1+0x160] ;  /* 0x0001600001f07983 */ /* 0x000f2c0000100a00 */
[----:B------:R-:W4:Y:S06]  /*1bdd0*/  LDL.64 R248, [R1+0x138] ;  /* 0x0001380001f87983 */ /* 0x000f2c0000100a00 */
[----:B------:R-:W4:Y:S01]  /*1bde0*/  LDL.64 R250, [R1+0x170] ;  /* 0x0001700001fa7983 */ /* 0x000f220000100a00 */
[----:B-----5:R-:W-:Y:S01]  /*1bdf0*/  LOP3.LUT R3, R214, 0x8, RZ, 0xc0, !PT ;  /* 0x00000008d6037812 */ /* 0x020fe200078ec0ff */
[----:B-1----:R-:W-:Y:S04]  /*1be00*/  IMAD.WIDE.U32 R4, R10, UR22, RZ ;  /* 0x000000160a047c25 */ /* 0x002fe8000f8e00ff */
[C---:B------:R-:W-:Y:S02]  /*1be10*/  IMAD.SHL.U32 R9, R4.reuse, 0x40, RZ ;  /* 0x0000004004097824 */ /* 0x040fe400078e00ff */
[----:B--2---:R-:W-:Y:S01]  /*1be20*/  IMAD R0, R13, UR22, R5 ;  /* 0x000000160d007c24 */ /* 0x004fe2000f8e0205 */
[CC--:B---3--:R-:W-:Y:S04]  /*1be30*/  LEA R6, P0, R4.reuse, R8.reuse, 0x7 ;  /* 0x0000000804067211 */ /* 0x0c8fe800078038ff */
[C-C-:B------:R-:W-:Y:S02]  /*1be40*/  SHF.L.U64.HI R5, R4.reuse, 0x6, R0.reuse ;  /* 0x0000000604057819 */ /* 0x140fe40000010200 */
[----:B----4-:R-:W-:Y:S02]  /*1be50*/  LEA.HI.X R7, R4, R11, R0, 0x7, P0 ;  /* 0x0000000b04077211 */ /* 0x010fe400000f3c00 */
[C---:B------:R-:W-:Y:S02]  /*1be60*/  LEA R9, P0, R10.reuse, R9, 0x5 ;  /* 0x000000090a097211 */ /* 0x040fe400078028ff */
[----:B------:R-:W-:Y:S01]  /*1be70*/  LOP3.LUT R0, R215, 0x18, RZ, 0xc0, !PT ;  /* 0x00000018d7007812 */ /* 0x000fe200078ec0ff */
[----:B------:R-:W-:Y:S01]  /*1be80*/  @!PT LDS RZ, [RZ] ;  /* 0x00000000fffff984 */ /* 0x000fe20000000800 */
[----:B------:R-:W-:Y:S01]  /*1be90*/  @!PT LDS RZ, [RZ] ;  /* 0x00000000fffff984 */ /* 0x000fe20000000800 */
[----:B------:R-:W-:Y:S01]  /*1bea0*/  @!PT LDS RZ, [RZ] ;  /* 0x00000000fffff984 */ /* 0x000fe20000000800 */
[----:B------:R-:W-:Y:S01]  /*1beb0*/  @!P4 LDGSTS.E.BYPASS.LTC128B.128 [R222+0x9000], desc[UR28][R6.64] ;  /* 0x0900000006decfae */ /* 0x000fe2000b981a1c */
[----:B------:R-:W-:Y:S02]  /*1bec0*/  LEA.HI.X R10, R10, R5, R13, 0x5, P0 ;  /* 0x000000050a0a7211 */ /* 0x000fe400000f2c0d */
[C---:B------:R-:W-:Y:S02]  /*1bed0*/  LEA R8, P0, R9.reuse, R8, 0x1 ;  /* 0x0000000809087211 */ /* 0x040fe400078008ff */
[----:B------:R-:W-:Y:S02]  /*1bee0*/  LOP3.LUT R0, R0, 0xc0, R220, 0xf8, !PT ;  /* 0x000000c000007812 */ /* 0x000fe400078ef8dc */
[----:B------:R-:W-:Y:S01]  /*1bef0*/  LEA.HI.X R9, R9, R11, R10, 0x1, P0 ;  /* 0x0000000b09097211 */ /* 0x000fe200000f0c0a */
[----:B------:R-:W-:Y:S01]  /*1bf00*/  @P4 STS.128 [R222+0x9000], RZ ;  /* 0x009000ffde004388 */ /* 0x000fe20000000c00 */
[----:B------:R-:W-:Y:S02]  /*1bf10*/  ISETP.GE.AND P4, PT, R12, UR17, PT ;  /* 0x000000110c007c0c */ /* 0x000fe4000bf86270 */
[----:B------:R-:W-:Y:S02]  /*1bf20*/  LOP3.LUT R4, R216, 0x120, R220, 0xf8, !PT ;  /* 0x00000120d8047812 */ /* 0x000fe400078ef8dc */
[----:B------:R-:W-:Y:S02]  /*1bf30*/  LOP3.LUT R5, R0, 0x8, R219, 0x78, !PT ;  /* 0x0000000800057812 */ /* 0x000fe400078e78db */
[----:B------:R-:W-:Y:S01]  /*1bf40*/  LOP3.LUT R0, R4, R0, R3, 0xf6, !PT ;  /* 0x0000000004007212 */ /* 0x000fe200078ef603 */
[----:B------:R-:W-:Y:S01]  /*1bf50*/  @!PT LDS RZ, [RZ] ;  /* 0x00000000fffff984 */ /* 0x000fe20000000800 */
[----:B------:R-:W-:Y:S01]  /*1bf60*/  @!PT LDS RZ, [RZ] ;  /* 0x00000000fffff984 */ /* 0x000fe20000000800 */
[----:B------:R-:W-:Y:S01]  /*1bf70*/  @!PT LDS RZ, [RZ] ;  /* 0x00000000fffff984 */ /* 0x000fe20000000800 */
[----:B------:R-:W-:Y:S01]  /*1bf80*/  @!P6 LDGSTS.E.BYPASS.LTC128B.128 [R222+0xa000], desc[UR28][R6.64+0x40] ;  /* 0x0a00004006deefae */ /* 0x000fe2000b981a1c */
[----:B------:R-:W-:Y:S02]  /*1bf90*/  LOP3.LUT R3, R217, R5, RZ, 0xfc, !PT ;  /* 0x00000005d9037212 */ /* 0x000fe400078efcff */
[----:B------:R-:W-:Y:S02]  /*1bfa0*/  LEA R107, R0, UR5, 0x1 ;  /* 0x00000005006b7c11 */ /* 0x000fe4000f8e08ff */
[----:B------:R-:W-:Y:S03]  /*1bfb0*/  LEA R0, R3, UR5, 0x1 ;  /* 0x0000000503007c11 */ /* 0x000fe6000f8e08ff */
[----:B------:R-:W-:Y:S01]  /*1bfc0*/  @P6 STS.128 [R222+0xa000], RZ ;  /* 0x00a000ffde006388 */ /* 0x000fe20000000c00 */
[C---:B------:R-:W-:Y:S02]  /*1bfd0*/  IMAD.IADD R210, R218.reuse, 0x1, R107 ;  /* 0x00000001dad27824 */ /* 0x040fe400078e026b */
[----:B------:R-:W-:Y:S05]  /*1bfe0*/  IMAD.IADD R3, R218, 0x1, R0 ;  /* 0x00000001da037824 */ /* 0x000fea00078e0200 */
        /* <DEDUP_REMOVED lines=73> */
[----:B------:R-:W-:Y:S07]  /*1c480*/  LDSM.16.M88.4 R172, [R210+0x2000] ;  /* 0x00200000d2ac783b */ /* 0x000fee0000000200 */
[-C--:B------:R-:W-:Y:S01]  /*1c490*/  HMMA.16816.F32 R4, R188, R192.reuse, R4 ;  /* 0x000000c0bc04723c */ /* 0x080fe20000001804 */
[----:B------:R-:W1:Y:S07]  /*1c4a0*/  LDSM.16.M88.4 R176, [R3+0x7000] ;  /* 0x0070000003b0783b */ /* 0x000e6e0000000200 */
[C---:B------:R-:W-:Y:S08]  /*1c4b0*/  HMMA.16816.F32 R8, R196.reuse, R192, R8 ;  /* 0x000000c0c408723c */ /* 0x040ff00000001808 */
[-C--:B------:R-:W-:Y:S08]  /*1c4c0*/  HMMA.16816.F32 R12, R196, R194.reuse, R12 ;  /* 0x000000c2c40c723c */ /* 0x080ff0000000180c */
[C---:B------:R-:W-:Y:S01]  /*1c4d0*/  HMMA.16816.F32 R16, R188.reuse, R194, R16 ;  /* 0x000000c2bc10723c */ /* 0x040fe20000001810 */
[----:B------:R-:W4:Y:S07]  /*1c4e0*/  LDSM.16.M88.4 R192, [R3+0x7400] ;  /* 0x0074000003c0783b */ /* 0x000f2e0000000200 */
[-C--:B------:R-:W-:Y:S08]  /*1c4f0*/  HMMA.16816.F32 R20, R188, R200.reuse, R20 ;  /* 0x000000c8bc14723c */ /* 0x080ff00000001814 */
        /* <DEDUP_REMOVED lines=11> */
[-C--:B------:R-:W-:Y:S01]  /*1c5b0*/  HMMA.16816.F32 R60, R196, R102.reuse, R60 ;  /* 0x00000066c43c723c */ /* 0x080fe2000000183c */
[----:B------:R-:W-:Y:S07]  /*1c5c0*/  LDSM.16.M88.4 R196, [R0+0x8800] ;  /* 0x0088000000c4783b */ /* 0x000fee0000000200 */
        /* <DEDUP_REMOVED lines=8> */
[-C--:B----4-:R-:W-:Y:S08]  /*1c650*/  HMMA.16816.F32 R20, R172, R192.reuse, R20 ;  /* 0x000000c0ac14723c */ /* 0x090ff00000001814 */
        /* <DEDUP_REMOVED lines=8> */
[----:B------:R4:W5:Y:S07]  /*1c6e0*/  LDSM.16.M88.4 R200, [R0+0x8c00] ;  /* 0x008c000000c8783b */ /* 0x00096e0000000200 */
[-C--:B--2---:R-:W-:Y:S08]  /*1c6f0*/  HMMA.16816.F32 R52, R172, R184.reuse, R52 ;  /* 0x000000b8ac34723c */ /* 0x084ff00000001834 */
[C---:B------:R-:W-:Y:S08]  /*1c700*/  HMMA.16816.F32 R56, R180.reuse, R184, R56 ;  /* 0x000000b8b438723c */ /* 0x040ff00000001838 */
[-C--:B------:R-:W-:Y:S01]  /*1c710*/  HMMA.16816.F32 R60, R180, R186.reuse, R60 ;  /* 0x000000bab43c723c */ /* 0x080fe2000000183c */
[----:B------:R-:W2:Y:S01]  /*1c720*/  LDSM.16.M88.4 R180, [R210+0x4000] ;  /* 0x00400000d2b4783b */ /* 0x000ea20000000200 */
[----:B----4-:R-:W-:Y:S04]  /*1c730*/  IMAD.U32 R0, RZ, RZ, UR22 ;  /* 0x00000016ff007e24 */ /* 0x010fe8000f8e00ff */
[----:B------:R-:W-:Y:S02]  /*1c740*/  IMAD R0, R0, 0x40, R227 ;  /* 0x0000004000007824 */ /* 0x000fe400078e02e3 */
[----:B------:R-:W-:Y:S01]  /*1c750*/  HMMA.16816.F32 R64, R172, R186, R64 ;  /* 0x000000baac40723c */ /* 0x000fe20000001840 */
[----:B------:R-:W4:Y:S03]  /*1c760*/  LDSM.16.M88.4 R172, [R210+0x5000] ;  /* 0x00500000d2ac783b */ /* 0x000f260000000200 */
[CC--:B------:R-:W-:Y:S01]  /*1c770*/  ISETP.GT.AND P0, PT, R223.reuse, R0.reuse, PT ;  /* 0x00000000df00720c */ /* 0x0c0fe20003f04270 */
[----:B------:R-:W-:Y:S01]  /*1c780*/  VIADD R107, R0, 0x9 ;  /* 0x00000009006b7836 */ /* 0x000fe20000000000 */
[----:B------:R-:W-:Y:S02]  /*1c790*/  ISETP.GT.AND P2, PT, R224, R0, PT ;  /* 0x00000000e000720c */ /* 0x000fe40003f44270 */
[C---:B------:R-:W-:Y:S01]  /*1c7a0*/  ISETP.GE.AND P1, PT, R0.reuse, R226, PT ;  /* 0x000000e20000720c */ /* 0x040fe20003f26270 */
[-C--:B-1----:R-:W-:Y:S08]  /*1c7b0*/  HMMA.16816.F32 R4, R100, R176.reuse, R4 ;  /* 0x000000b06404723c */ /* 0x082ff00000001804 */
[C---:B------:R-:W-:Y:S04]  /*1c7c0*/  HMMA.16816.F32 R8, R188.reuse, R176, R8 ;  /* 0x000000b0bc08723c */ /* 0x040fe80000001808 */
[C---:B------:R-:W-:Y:S02]  /*1c7d0*/  VIADD R177, R0.reuse, 0x1 ;  /* 0x0000000100b17836 */ /* 0x040fe40000000000 */
[----:B------:R-:W-:Y:S02]  /*1c7e0*/  VIADD R176, R0, 0x8 ;  /* 0x0000000800b07836 */ /* 0x000fe40000000000 */
[-C--:B------:R-:W-:Y:S03]  /*1c7f0*/  HMMA.16816.F32 R12, R188, R178.reuse, R12 ;  /* 0x000000b2bc0c723c */ /* 0x080fe6000000180c */
[-C--:B------:R-:W-:Y:S05]  /*1c800*/  ISETP.GT.AND P3, PT, R223, R177.reuse, PT ;  /* 0x000000b1df00720c */ /* 0x080fea0003f64270 */
[C---:B------:R-:W-:Y:S08]  /*1c810*/  HMMA.16816.F32 R16, R100.reuse, R178, R16 ;  /* 0x000000b26410723c */ /* 0x040ff00000001810 */
[-C--:B---3--:R-:W-:Y:S08]  /*1c820*/  HMMA.16816.F32 R20, R100, R192.reuse, R20 ;  /* 0x000000c06414723c */ /* 0x088ff00000001814 */
[C---:B------:R-:W-:Y:S01]  /*1c830*/  HMMA.16816.F32 R24, R188.reuse, R192, R24 ;  /* 0x000000c0bc18723c */ /* 0x040fe20000001818 */
[----:B------:R-:W3:Y:S07]  /*1c840*/  LDL.64 R192, [R1+0x130] ;  /* 0x0001300001c07983 */ /* 0x000eee0000100a00 */
[-C--:B------:R-:W-:Y:S08]  /*1c850*/  HMMA.16816.F32 R28, R188, R194.reuse, R28 ;  /* 0x000000c2bc1c723c */ /* 0x080ff0000000181c */
[C---:B------:R-:W-:Y:S01]  /*1c860*/  HMMA.16816.F32 R32, R100.reuse, R194, R32 ;  /* 0x000000c26420723c */ /* 0x040fe20000001820 */
[----:B------:R-:W3:Y:S04]  /*1c870*/  LDL R195, [R1+0x12c] ;  /* 0x00012c0001c37983 */ /* 0x000ee80000100800 */
[----:B------:R-:W3:Y:S03]  /*1c880*/  LDL R194, [R1+0x128] ;  /* 0x0001280001c27983 */ /* 0x000ee60000100800 */
[-C--:B------:R-:W-:Y:S08]  /*1c890*/  HMMA.16816.F32 R36, R100, R196.reuse, R36 ;  /* 0x000000c46424723c */ /* 0x080ff00000001824 */
[C---:B------:R-:W-:Y:S08]  /*1c8a0*/  HMMA.16816.F32 R40, R188.reuse, R196, R40 ;  /* 0x000000c4bc28723c */ /* 0x040ff00000001828 */
[-C--:B------:R-:W-:Y:S08]  /*1c8b0*/  HMMA.16816.F32 R44, R188, R198.reuse, R44 ;  /* 0x000000c6bc2c723c */ /* 0x080ff0000000182c */
[C---:B------:R-:W-:Y:S08]  /*1c8c0*/  HMMA.16816.F32 R48, R100.reuse, R198, R48 ;  /* 0x000000c66430723c */ /* 0x040ff00000001830 */
[-C--:B-----5:R-:W-:Y:S08]  /*1c8d0*/  HMMA.16816.F32 R52, R100, R200.reuse, R52 ;  /* 0x000000c86434723c */ /* 0x0a0ff00000001834 */
[C---:B------:R-:W-:Y:S08]  /*1c8e0*/  HMMA.16816.F32 R56, R188.reuse, R200, R56 ;  /* 0x000000c8bc38723c */ /* 0x040ff00000001838 */
[-C--:B------:R-:W-:Y:S08]  /*1c8f0*/  HMMA.16816.F32 R60, R188, R202.reuse, R60 ;  /* 0x000000cabc3c723c */ /* 0x080ff0000000183c */
[----:B------:R-:W-:Y:S01]  /*1c900*/  HMMA.16816.F32 R64, R100, R202, R64 ;  /* 0x000000ca6440723c */ /* 0x000fe20000001840 */
[----:B------:R-:W1:Y:S07]  /*1c910*/  LDSM.16.M88.4 R100, [R3+0x8400] ;  /* 0x008400000364783b */ /* 0x000e6e0000000200 */
[-C--:B--2---:R-:W-:Y:S01]  /*1c920*/  HMMA.16816.F32 R4, R180, R204.reuse, R4 ;  /* 0x000000ccb404723c */ /* 0x084fe20000001804 */
[----:B------:R-:W2:Y:S07]  /*1c930*/  LDL.64 R202, [R1+0x168] ;  /* 0x0001680001ca7983 */ /* 0x000eae0000100a00 */
[C---:B----4-:R-:W-:Y:S08]  /*1c940*/  HMMA.16816.F32 R8, R172.reuse, R204, R8 ;  /* 0x000000ccac08723c */ /* 0x050ff00000001808 */
[-C--:B------:R-:W-:Y:S03]  /*1c950*/  HMMA.16816.F32 R12, R172, R206.reuse, R12 ;  /* 0x000000ceac0c723c */ /* 0x080fe6000000180c */
[----:B------:R-:W-:Y:S02]  /*1c960*/  FSEL R227, R4, -INF , !P0 ;  /* 0xff80000004e37808 */ /* 0x000fe40004000000 */
[-C--:B------:R-:W-:Y:S02]  /*1c970*/  ISETP.GT.AND P0, PT, R224, R177.reuse, PT ;  /* 0x000000b1e000720c */ /* 0x080fe40003f04270 */
[----:B------:R-:W-:Y:S01]  /*1c980*/  FSEL R228, R5, -INF , !P3 ;  /* 0xff80000005e47808 */ /* 0x000fe20005800000 */
[C---:B------:R-:W-:Y:S04]  /*1c990*/  HMMA.16816.F32 R16, R180.reuse, R206, R16 ;  /* 0x000000ceb410723c */ /* 0x040fe80000001810 */
[----:B------:R-:W-:Y:S02]  /*1c9a0*/  FSEL R231, R7, -INF , !P0 ;  /* 0xff80000007e77808 */ /* 0x000fe40004000000 */
[-C--:B------:R-:W-:Y:S02]  /*1c9b0*/  ISETP.GT.AND P0, PT, R212, R0.reuse, PT ;  /* 0x00000000d400720c */ /* 0x080fe40003f04270 */
[----:B------:R-:W-:Y:S01]  /*1c9c0*/  FSEL R230, R6, -INF , !P2 ;  /* 0xff80000006e67808 */ /* 0x000fe20005000000 */
[-C--:B-1----:R-:W-:Y:S01]  /*1c9d0*/  HMMA.16816.F32 R20, R180, R100.reuse, R20 ;  /* 0x00000064b414723c */ /* 0x082fe20000001814 */
[----:B------:R-:W1:Y:S02]  /*1c9e0*/  LDSM.16.M88.4 R4, [R3+0x8800] ;  /* 0x008800000304783b */ /* 0x000e640000000200 */
[----:B------:R-:W-:Y:S02]  /*1c9f0*/  FSEL R191, R8, -INF , !P0 ;  /* 0xff80000008bf7808 */ /* 0x000fe40004000000 */
[-C--:B------:R-:W-:Y:S02]  /*1ca00*/  ISETP.GT.AND P0, PT, R211, R177.reuse, PT ;  /* 0x000000b1d300720c */ /* 0x080fe40003f04270 */
[----:B------:R-:W-:Y:S01]  /*1ca10*/  ISETP.GT.AND P3, PT, R212, R177, PT ;  /* 0x000000b1d400720c */ /* 0x000fe20003f64270 */
[C---:B------:R-:W-:Y:S04]  /*1ca20*/  HMMA.16816.F32 R24, R172.reuse, R100, R24 ;  /* 0x00000064ac18723c */ /* 0x040fe80000001818 */
[----:B------:R-:W-:Y:S01]  /*1ca30*/  FSEL R188, R11, -INF , !P0 ;  /* 0xff8000000bbc7808 */ /* 0x000fe20004000000 */
[C---:B------:R-:W-:Y:S01]  /*1ca40*/  VIADD R101, R0.reuse, 0x10 ;  /* 0x0000001000657836 */ /* 0x040fe20000000000 */
[----:B------:R-:W-:Y:S01]  /*1ca50*/  FSEL R190, R9, -INF , !P3 ;  /* 0xff80000009be7808 */ /* 0x000fe20005800000 */
[----:B------:R-:W-:Y:S01]  /*1ca60*/  VIADD R100, R0, 0x11 ;  /* 0x0000001100647836 */ /* 0x000fe20000000000 */
[C---:B------:R-:W-:Y:S01]  /*1ca70*/  ISETP.GT.AND P2, PT, R211.reuse, R0, PT ;  /* 0x00000000d300720c */ /* 0x040fe20003f44270 */
[-C--:B------:R-:W-:Y:S03]  /*1ca80*/  HMMA.16816.F32 R28, R172, R102.reuse, R28 ;  /* 0x00000066ac1c723c */ /* 0x080fe6000000181c */
[----:B------:R-:W-:Y:S02]  /*1ca90*/  FSEL R189, R10, -INF , !P2 ;  /* 0xff8000000abd7808 */ /* 0x000fe40005000000 */
[CC--:B------:R-:W-:Y:S01]  /*1caa0*/  ISETP.GT.AND P0, PT, R212.reuse, R176.reuse, PT ;  /* 0x000000b0d400720c */ /* 0x0c0fe20003f04270 */
[----:B------:R4:W5:Y:S01]  /*1cab0*/  LDSM.16.M88.4 R8, [R3+0x8c00] ;  /* 0x008c00000308783b */ /* 0x0009620000000200 */
        /* <DEDUP_REMOVED lines=15> */
[-C--:B------:R-:W-:Y:S01]  /*1cbb0*/  ISETP.GT.AND P0, PT, R224, R107.reuse, PT ;  /* 0x0000006be000720c */ /* 0x080fe20003f04270 */
[C---:B----4-:R-:W-:Y:S01]  /*1cbc0*/  VIADD R3, R0.reuse, 0x39 ;  /* 0x0000003900037836 */ /* 0x050fe20000000000 */
[----:B------:R-:W-:Y:S01]  /*1cbd0*/  ISETP.GT.AND P3, PT, R223, R107, PT ;  /* 0x0000006bdf00720c */ /* 0x000fe20003f64270 */
[C---:B------:R-:W-:Y:S04]  /*1cbe0*/  HMMA.16816.F32 R40, R172.reuse, R4, R40 ;  /* 0x00000004ac28723c */ /* 0x040fe80000001828 */
[----:B------:R-:W-:Y:S01]  /*1cbf0*/  FSEL R238, R19, -INF , !P0 ;  /* 0xff80000013ee7808 */ /* 0x000fe20004000000 */
[C---:B------:R-:W-:Y:S01]  /*1cc00*/  VIADD R5, R0.reuse, 0x31 ;  /* 0x0000003100057836 */ /* 0x040fe20000000000 */
[-C--:B------:R-:W-:Y:S01]  /*1cc10*/  ISETP.GT.AND P0, PT, R223, R101.reuse, PT ;  /* 0x00000065df00720c */ /* 0x080fe20003f04270 */
[----:B------:R-:W-:Y:S01]  /*1cc20*/  VIADD R4, R0, 0x38 ;  /* 0x0000003800047836 */ /* 0x000fe20000000000 */
[----:B------:R-:W-:Y:S01]  /*1cc30*/  FSEL R233, R17, -INF , !P3 ;  /* 0xff80000011e97808 */ /* 0x000fe20005800000 */
[-C--:B------:R-:W-:Y:S03]  /*1cc40*/  HMMA.16816.F32 R44, R172, R6.reuse, R44 ;  /* 0x00000006ac2c723c */ /* 0x080fe6000000182c */
[----:B------:R-:W-:Y:S02]  /*1cc50*/  FSEL R235, R20, -INF , !P0 ;  /* 0xff80000014eb7808 */ /* 0x000fe40004000000 */
[-C--:B------:R-:W-:Y:S02]  /*1cc60*/  ISETP.GT.AND P0, PT, R224, R100.reuse, PT ;  /* 0x00000064e000720c */ /* 0x080fe40003f04270 */
[-C--:B------:R-:W-:Y:S01]  /*1cc70*/  ISETP.GT.AND P3, PT, R223, R100.reuse, PT ;  /* 0x00000064df00720c */ /* 0x080fe20003f64270 */
[C---:B------:R-:W-:Y:S04]  /*1cc80*/  HMMA.16816.F32 R48, R180.reuse, R6, R48 ;  /* 0x00000006b430723c */ /* 0x040fe80000001830 */
[----:B------:R-:W-:Y:S01]  /*1cc90*/  FSEL R178, R23, -INF , !P0 ;  /* 0xff80000017b27808 */ /* 0x000fe20004000000 */
[----:B------:R-:W-:Y:S01]  /*1cca0*/  VIADD R7, R0, 0x29 ;  /* 0x0000002900077836 */ /* 0x000fe20000000000 */
[----:B------:R-:W-:Y:S01]  /*1ccb0*/  ISETP.GT.AND P0, PT, R212, R101, PT ;  /* 0x00000065d400720c */ /* 0x000fe20003f04270 */
[----:B------:R-:W-:Y:S01]  /*1ccc0*/  VIADD R6, R0, 0x30 ;  /* 0x0000003000067836 */ /* 0x000fe20000000000 */
[----:B------:R-:W-:Y:S01]  /*1ccd0*/  FSEL R234, R21, -INF , !P3 ;  /* 0xff80000015ea7808 */ /* 0x000fe20005800000 */
[-C--:B-----5:R-:W-:Y:S03]  /*1cce0*/  HMMA.16816.F32 R52, R180, R8.reuse, R52 ;  /* 0x00000008b434723c */ /* 0x0a0fe60000001834 */
[----:B------:R-:W-:Y:S02]  /*1ccf0*/  FSEL R103, R24, -INF , !P0 ;  /* 0xff80000018677808 */ /* 0x000fe40004000000 */
[-C--:B------:R-:W-:Y:S02]  /*1cd00*/  ISETP.GT.AND P0, PT, R211, R100.reuse, PT ;  /* 0x00000064d300720c */ /* 0x080fe40003f04270 */
[C---:B------:R-:W-:Y:S01]  /*1cd10*/  ISETP.GT.AND P3, PT, R212.reuse, R100, PT ;  /* 0x00000064d400720c */ /* 0x040fe20003f64270 */
[C---:B------:R-:W-:Y:S04]  /*1cd20*/  HMMA.16816.F32 R56, R172.reuse, R8, R56 ;  /* 0x00000008ac38723c */ /* 0x040fe80000001838 */
[----:B------:R-:W-:Y:S02]  /*1cd30*/  FSEL R27, R27, -INF , !P0 ;  /* 0xff8000001b1b7808 */ /* 0x000fe40004000000 */
[----:B------:R-:W-:Y:S02]  /*1cd40*/  ISETP.GT.AND P0, PT, R212, R16, PT ;  /* 0x00000010d400720c */ /* 0x000fe40003f04270 */
[----:B------:R-:W-:Y:S01]  /*1cd50*/  FSEL R24, R25, -INF , !P3 ;  /* 0xff80000019187808 */ /* 0x000fe20005800000 */
[-C--:B------:R-:W-:Y:S03]  /*1cd60*/  HMMA.16816.F32 R60, R172, R10.reuse, R60 ;  /* 0x0000000aac3c723c */ /* 0x080fe6000000183c */
[----:B------:R-:W-:Y:S02]  /*1cd70*/  FSEL R23, R28, -INF , !P0 ;  /* 0xff8000001c177808 */ /* 0x000fe40004000000 */
[CC--:B------:R-:W-:Y:S02]  /*1cd80*/  ISETP.GT.AND P0, PT, R211.reuse, R15.reuse, PT ;  /* 0x0000000fd300720c */ /* 0x0c0fe40003f04270 */
[----:B------:R-:W-:Y:S01]  /*1cd90*/  ISETP.GT.AND P2, PT, R211, R176, PT ;  /* 0x000000b0d300720c */ /* 0x000fe20003f44270 */
[----:B------:R-:W-:Y:S04]  /*1cda0*/  HMMA.16816.F32 R64, R180, R10, R64 ;  /* 0x0000000ab440723c */ /* 0x000fe80000001840 */
[----:B------:R-:W-:Y:S02]  /*1cdb0*/  FSEL R25, R31, -INF , !P0 ;  /* 0xff8000001f197808 */ /* 0x000fe40004000000 */
[----:B------:R-:W-:Y:S02]  /*1cdc0*/  ISETP.GT.AND P0, PT, R223, R16, PT ;  /* 0x00000010df00720c */ /* 0x000fe40003f04270 */
[----:B------:R-:W-:Y:S01]  /*1cdd0*/  FSEL R185, R14, -INF , !P2 ;  /* 0xff8000000eb97808 */ /* 0x000fe20005000000 */
[----:B------:R-:W-:Y:S01]  /*1cde0*/  VIADD R14, R0, 0x20 ;  /* 0x00000020000e7836 */ /* 0x000fe20000000000 */
[----:B------:R-:W-:Y:S02]  /*1cdf0*/  FSEL R32, R32, -INF , !P0 ;  /* 0xff80000020207808 */ /* 0x000fe40004000000 */
[C---:B------:R-:W-:Y:S02]  /*1ce00*/  ISETP.GT.AND P0, PT, R224.reuse, R15, PT ;  /* 0x0000000fe000720c */ /* 0x040fe40003f04270 */
[----:B------:R-:W-:Y:S02]  /*1ce10*/  ISETP.GT.AND P2, PT, R224, R176, PT ;  /* 0x000000b0e000720c */ /* 0x000fe40003f44270 */
[----:B------:R-:W-:Y:S02]  /*1ce20*/  FSEL R35, R35, -INF , !P0 ;  /* 0xff80000023237808 */ /* 0x000fe40004000000 */
[-C--:B------:R-:W-:Y:S02]  /*1ce30*/  ISETP.GT.AND P0, PT, R223, R14.reuse, PT ;  /* 0x0000000edf00720c */ /* 0x080fe40003f04270 */
[----:B------:R-:W-:Y:S02]  /*1ce40*/  FSEL R239, R18, -INF , !P2 ;  /* 0xff80000012ef7808 */ /* 0x000fe40005000000 */
[----:B------:R-:W-:Y:S02]  /*1ce50*/  FSEL R36, R36, -INF , !P0 ;  /* 0xff80000024247808 */ /* 0x000fe40004000000 */
[C---:B------:R-:W-:Y:S02]  /*1ce60*/  ISETP.GT.AND P0, PT, R224.reuse, R13, PT ;  /* 0x0000000de000720c */ /* 0x040fe40003f04270 */
[----:B------:R-:W-:Y:S02]  /*1ce70*/  ISETP.GT.AND P2, PT, R224, R101, PT ;  /* 0x00000065e000720c */ /* 0x000fe40003f44270 */
[----:B------:R-:W-:Y:S02]  /*1ce80*/  FSEL R39, R39, -INF , !P0 ;  /* 0xff80000027277808 */ /* 0x000fe40004000000 */
[C---:B------:R-:W-:Y:S02]  /*1ce90*/  ISETP.GT.AND P0, PT, R212.reuse, R14, PT ;  /* 0x0000000ed400720c */ /* 0x040fe40003f04270 */
[----:B------:R-:W-:Y:S02]  /*1cea0*/  ISETP.GT.AND P3, PT, R212, R15, PT ;  /* 0x0000000fd400720c */ /* 0x000fe40003f64270 */
[----:B------:R-:W-:Y:S02]  /*1ceb0*/  FSEL R21, R40, -INF , !P0 ;  /* 0xff80000028157808 */ /* 0x000fe40004000000 */
[C---:B------:R-:W-:Y:S02]  /*1cec0*/  ISETP.GT.AND P0, PT, R211.reuse, R13, PT ;  /* 0x0000000dd300720c */ /* 0x040fe40003f04270 */
        /* <DEDUP_REMOVED lines=59> */
[----:B------:R-:W-:Y:S02]  /*1d280*/  ISETP.GT.AND P3, PT, R224, R3, PT ;  /* 0x00000003e000720c */ /* 0x000fe40003f64270 */
[----:B------:R-:W-:Y:S02]  /*1d290*/  FSEL R11, R59, -INF , !P2 ;  /* 0xff8000003b0b7808 */ /* 0x000fe40005000000 */
[----:B------:R-:W-:Y:S02]  /*1d2a0*/  ISETP.GT.AND P2, PT, R211, R4, PT ;  /* 0x00000004d300720c */ /* 0x000fe40003f44270 */
[----:B------:R-:W-:Y:S02]  /*1d2b0*/  FSEL R46, R66, -INF , !P0 ;  /* 0xff800000422e7808 */ /* 0x000fe40004000000 */
[----:B------:R-:W-:Y:S02]  /*1d2c0*/  FSEL R172, R67, -INF , !P3 ;  /* 0xff80000043ac7808 */ /* 0x000fe40005800000 */
[C---:B------:R-:W-:Y:S02]  /*1d2d0*/  ISETP.GE.AND P3, PT, R177.reuse, R226, PT ;  /* 0x000000e2b100720c */ /* 0x040fe40003f66270 */
[----:B------:R-:W-:Y:S02]  /*1d2e0*/  ISETP.GE.AND P0, PT, R177, R225, PT ;  /* 0x000000e1b100720c */ /* 0x000fe40003f06270 */
[----:B------:R-:W-:Y:S02]  /*1d2f0*/  FSEL R10, R62, -INF , !P2 ;  /* 0xff8000003e0a7808 */ /* 0x000fe40005000000 */
[----:B------:R-:W-:Y:S02]  /*1d300*/  ISETP.GT.AND P2, PT, R223, R3, PT ;  /* 0x00000003df00720c */ /* 0x000fe40003f44270 */
[----:B------:R-:W-:Y:S02]  /*1d310*/  FSEL R228, R228, -INF , !P3 ;  /* 0xff800000e4e47808 */ /* 0x000fe40005800000 */
[----:B------:R-:W-:Y:S02]  /*1d320*/  FSEL R231, R231, -INF , !P0 ;  /* 0xff800000e7e77808 */ /* 0x000fe40004000000 */
[C---:B------:R-:W-:Y:S02]  /*1d330*/  ISETP.GE.AND P3, PT, R0.reuse, R209, PT ;  /* 0x000000d10000720c */ /* 0x040fe40003f66270 */
[CC--:B------:R-:W-:Y:S02]  /*1d340*/  ISETP.GE.AND P0, PT, R0.reuse, R208.reuse, PT ;  /* 0x000000d00000720c */ /* 0x0c0fe40003f06270 */
[----:B------:R-:W-:Y:S02]  /*1d350*/  FSEL R173, R65, -INF , !P2 ;  /* 0xff80000041ad7808 */ /* 0x000fe40005000000 */
[----:B------:R-:W-:Y:S01]  /*1d360*/  ISETP.GE.AND P2, PT, R0, R225, PT ;  /* 0x000000e10000720c */ /* 0x000fe20003f46270 */
[----:B------:R-:W-:Y:S01]  /*1d370*/  IMAD.U32 R0, RZ, RZ, UR35 ;  /* 0x00000023ff007e24 */ /* 0x000fe2000f8e00ff */
        /* <DEDUP_REMOVED lines=8> */
[C---:B------:R-:W-:Y:S02]  /*1d400*/  ISETP.GE.AND P3, PT, R176.reuse, R208, PT ;  /* 0x000000d0b000720c */ /* 0x040fe40003f66270 */
[-C--:B------:R-:W-:Y:S02]  /*1d410*/  ISETP.GE.AND P0, PT, R176, R226.reuse, PT ;  /* 0x000000e2b000720c */ /* 0x080fe40003f06270 */
[----:B------:R-:W-:Y:S02]  /*1d420*/  FSEL R57, R190, -INF , !P2 ;  /* 0xff800000be397808 */ /* 0x000fe40005000000 */
[----:B------:R-:W-:Y:S02]  /*1d430*/  ISETP.GE.AND P2, PT, R176, R209, PT ;  /* 0x000000d1b000720c */ /* 0x000fe40003f46270 */
        /* <DEDUP_REMOVED lines=8> */
[CC--:B------:R-:W-:Y:S02]  /*1d4c0*/  ISETP.GE.AND P3, PT, R101.reuse, R226.reuse, PT ;  /* 0x000000e26500720c */ /* 0x0c0fe40003f66270 */
[-C--:B------:R-:W-:Y:S02]  /*1d4d0*/  ISETP.GE.AND P0, PT, R101, R225.reuse, PT ;  /* 0x000000e16500720c */ /* 0x080fe40003f06270 */
[----:B------:R-:W-:Y:S02]  /*1d4e0*/  FSEL R66, R184, -INF , !P2 ;  /* 0xff800000b8427808 */ /* 0x000fe40005000000 */
[-C--:B------:R-:W-:Y:S02]  /*1d4f0*/  ISETP.GE.AND P2, PT, R176, R225.reuse, PT ;  /* 0x000000e1b000720c */ /* 0x080fe40003f46270 */
[----:B------:R-:W-:Y:S02]  /*1d500*/  FSEL R235, R235, -INF , !P3 ;  /* 0xff800000ebeb7808 */ /* 0x000fe40005800000 */
[----:B------:R-:W-:Y:S02]  /*1d510*/  FSEL R237, R179, -INF , !P0 ;  /* 0xff800000b3ed7808 */ /* 0x000fe40004000000 */
[C---:B------:R-:W-:Y:S02]  /*1d520*/  ISETP.GE.AND P3, PT, R100.reuse, R225, PT ;  /* 0x000000e16400720c */ /* 0x040fe40003f66270 */
[CC--:B------:R-:W-:Y:S02]  /*1d530*/  ISETP.GE.AND P0, PT, R100.reuse, R209.reuse, PT ;  /* 0x000000d16400720c */ /* 0x0c0fe40003f06270 */
        /* <DEDUP_REMOVED lines=60> */
[-C--:B------:R-:W-:Y:S02]  /*1d900*/  ISETP.GE.AND P3, PT, R6, R225.reuse, PT ;  /* 0x000000e10600720c */ /* 0x080fe40003f66270 */
[C---:B------:R-:W-:Y:S02]  /*1d910*/  ISETP.GE.AND P0, PT, R5.reuse, R225, PT ;  /* 0x000000e10500720c */ /* 0x040fe40003f06270 */
[----:B------:R-:W-:Y:S02]  /*1d920*/  FSEL R196, R50, -INF , !P2 ;  /* 0xff80000032c47808 */ /* 0x000fe40005000000 */
[----:B------:R-:W-:Y:S02]  /*1d930*/  ISETP.GE.AND P2, PT, R5, R226, PT ;  /* 0x000000e20500720c */ /* 0x000fe40003f46270 */
[----:B------:R-:W-:Y:S01]  /*1d940*/  LOP3.LUT R0, R241, UR6, R0, 0x96, !PT ;  /* 0x00000006f1007c12 */ /* 0x000fe2000f8e9600 */
[----:B------:R-:W-:Y:S01]  /*1d950*/  UIADD3 UR6, UPT, UPT, UR6, 0x1, URZ ;  /* 0x0000000106067890 */ /* 0x000fe2000fffe0ff */
[----:B------:R-:W-:Y:S02]  /*1d960*/  FSEL R54, R54, -INF , !P3 ;  /* 0xff80000036367808 */ /* 0x000fe40005800000 */
[----:B------:R-:W-:Y:S02]  /*1d970*/  FSEL R55, R55, -INF , !P0 ;  /* 0xff80000037377808 */ /* 0x000fe40004000000 */
[CC--:B------:R-:W-:Y:S02]  /*1d980*/  ISETP.GE.AND P3, PT, R6.reuse, R208.reuse, PT ;  /* 0x000000d00600720c */ /* 0x0c0fe40003f66270 */
[-C--:B------:R-:W-:Y:S02]  /*1d990*/  ISETP.GE.AND P0, PT, R5, R209.reuse, PT ;  /* 0x000000d10500720c */ /* 0x080fe40003f06270 */
[----:B------:R-:W-:Y:S02]  /*1d9a0*/  FSEL R53, R53, -INF , !P2 ;  /* 0xff80000035357808 */ /* 0x000fe40005000000 */
[-C--:B------:R-:W-:Y:S01]  /*1d9b0*/  ISETP.GE.AND P2, PT, R6, R209.reuse, PT ;  /* 0x000000d10600720c */ /* 0x080fe20003f46270 */
[----:B------:R-:W-:Y:S01]  /*1d9c0*/  IMAD.WIDE.U32 R6, R0, -0x326172a9, RZ ;  /* 0xcd9e8d5700067825 */ /* 0x000fe200078e00ff */
[----:B------:R-:W-:Y:S02]  /*1d9d0*/  FSEL R9, R9, -INF , !P0 ;  /* 0xff80000009097808 */ /* 0x000fe40004000000 */
[----:B------:R-:W-:Y:S02]  /*1d9e0*/  FSEL R12, R58, -INF , !P3 ;  /* 0xff8000003a0c7808 */ /* 0x000fe40005800000 */
[-C--:B------:R-:W-:Y:S02]  /*1d9f0*/  ISETP.GE.AND P0, PT, R4, R209.reuse, PT ;  /* 0x000000d10400720c */ /* 0x080fe40003f06270 */
[----:B------:R-:W-:Y:S02]  /*1da00*/  ISETP.GE.AND P3, PT, R3, R209, PT ;  /* 0x000000d10300720c */ /* 0x000fe40003f66270 */
[----:B------:R-:W-:Y:S02]  /*1da10*/  FSEL R13, R56, -INF , !P2 ;  /* 0xff800000380d7808 */ /* 0x000fe40005000000 */
[----:B------:R-:W-:Y:S02]  /*1da20*/  ISETP.GE.AND P2, PT, R5, R208, PT ;  /* 0x000000d00500720c */ /* 0x000fe40003f46270 */
[C---:B---3--:R-:W-:Y:S02]  /*1da30*/  LOP3.LUT R5, R7.reuse, R195, RZ, 0x3c, !PT ;  /* 0x000000c307057212 */ /* 0x048fe400078e3cff */
[----:B------:R-:W-:Y:S02]  /*1da40*/  LOP3.LUT R30, R7, R194, RZ, 0x3c, !PT ;  /* 0x000000c2071e7212 */ /* 0x000fe400078e3cff */
[----:B------:R-:W-:Y:S01]  /*1da50*/  LOP3.LUT R34, R193, UR7, RZ, 0x3c, !PT ;  /* 0x00000007c1227c12 */ /* 0x000fe2000f8e3cff */
[----:B------:R-:W-:Y:S01]  /*1da60*/  IMAD.WIDE.U32 R40, R5, -0x2daee0ad, RZ ;  /* 0xd2511f5305287825 */ /* 0x000fe200078e00ff */
[----:B------:R-:W-:Y:S01]  /*1da70*/  LOP3.LUT R0, R249, UR7, RZ, 0x3c, !PT ;  /* 0x00000007f9007c12 */ /* 0x000fe2000f8e3cff */
[----:B------:R-:W-:Y:S01]  /*1da80*/  UIADD3 UR7, UPT, UPT, UR34, 0x1715609d, URZ ;  /* 0x1715609d22077890 */ /* 0x000fe2000fffe0ff */
[----:B------:R-:W-:Y:S01]  /*1da90*/  FSEL R8, R8, -INF , !P0 ;  /* 0xff80000008087808 */ /* 0x000fe20004000000 */
[----:B------:R-:W-:Y:S01]  /*1daa0*/  IMAD.WIDE.U32 R36, R30, -0x2daee0ad, RZ ;  /* 0xd2511f531e247825 */ /* 0x000fe200078e00ff */
[----:B------:R-:W-:Y:S02]  /*1dab0*/  FSEL R7, R61, -INF , !P3 ;  /* 0xff8000003d077808 */ /* 0x000fe40005800000 */
[----:B------:R-:W-:Y:S02]  /*1dac0*/  ISETP.GE.AND P0, PT, R3, R208, PT ;  /* 0x000000d00300720c */ /* 0x000fe40003f06270 */
[----:B------:R-:W-:Y:S02]  /*1dad0*/  ISETP.GE.AND P3, PT, R4, R226, PT ;  /* 0x000000e20400720c */ /* 0x000fe40003f66270 */
[----:B------:R-:W-:Y:S02]  /*1dae0*/  FSEL R207, R32, -INF , !P1 ;  /* 0xff80000020cf7808 */ /* 0x000fe40004800000 */
[C---:B------:R-:W-:Y:S02]  /*1daf0*/  LOP3.LUT R32, R6.reuse, R34, RZ, 0x3c, !PT ;  /* 0x0000002206207212 */ /* 0x040fe400078e3cff */
[----:B------:R-:W-:Y:S02]  /*1db00*/  LOP3.LUT R31, R6, R0, RZ, 0x3c, !PT ;  /* 0x00000000061f7212 */ /* 0x000fe400078e3cff */
[----:B------:R-:W-:Y:S01]  /*1db10*/  FSEL R11, R11, -INF , !P2 ;  /* 0xff8000000b0b7808 */ /* 0x000fe20005000000 */
[----:B------:R-:W-:Y:S01]  /*1db20*/  IMAD.WIDE.U32 R32, R32, -0x2daee0ad, RZ ;  /* 0xd2511f5320207825 */ /* 0x000fe200078e00ff */
[----:B------:R-:W-:Y:S02]  /*1db30*/  FSEL R6, R63, -INF , !P0 ;  /* 0xff8000003f067808 */ /* 0x000fe40004000000 */
[----:B------:R-:W-:Y:S01]  /*1db40*/  FSEL R64, R64, -INF , !P3 ;  /* 0xff80000040407808 */ /* 0x000fe20005800000 */
[----:B------:R-:W-:Y:S01]  /*1db50*/  IMAD.WIDE.U32 R30, R31, -0x2daee0ad, RZ ;  /* 0xd2511f531f1e7825 */ /* 0x000fe200078e00ff */
[----:B------:R-:W-:Y:S02]  /*1db60*/  ISETP.GE.AND P2, PT, R4, R208, PT ;  /* 0x000000d00400720c */ /* 0x000fe40003f46270 */
[C---:B------:R-:W-:Y:S02]  /*1db70*/  ISETP.GE.AND P0, PT, R3.reuse, R226, PT ;  /* 0x000000e20300720c */ /* 0x040fe40003f06270 */
[-C--:B------:R-:W-:Y:S01]  /*1db80*/  ISETP.GE.AND P3, PT, R3, R225.reuse, PT ;  /* 0x000000e10300720c */ /* 0x080fe20003f66270 */
[----:B------:R-:W-:Y:S01]  /*1db90*/  IMAD.U32 R3, RZ, RZ, UR6 ;  /* 0x00000006ff037e24 */ /* 0x000fe2000f8e00ff */
[----:B------:R-:W-:Y:S01]  /*1dba0*/  FSEL R10, R10, -INF , !P2 ;  /* 0xff8000000a0a7808 */ /* 0x000fe20005000000 */
[----:B------:R-:W-:Y:S01]  /*1dbb0*/  UIADD3 UR6, UPT, UPT, UR34, -0x4ab325aa, URZ ;  /* 0xb54cda5622067890 */ /* 0x000fe2000fffe0ff */
[----:B------:R-:W-:Y:S02]  /*1dbc0*/  ISETP.GE.AND P2, PT, R4, R225, PT ;  /* 0x000000e10400720c */ /* 0x000fe40003f46270 */
[----:B------:R-:W-:Y:S02]  /*1dbd0*/  LOP3.LUT R4, R241, UR35, R3, 0x96, !PT ;  /* 0x00000023f1047c12 */ /* 0x000fe4000f8e9603 */
[----:B--2---:R-:W-:Y:S02]  /*1dbe0*/  LOP3.LUT R3, R202, UR16, R37, 0x96, !PT ;  /* 0x00000010ca037c12 */ /* 0x004fe4000f8e9625 */
[----:B------:R-:W-:Y:S01]  /*1dbf0*/  LOP3.LUT R31, R36, UR15, R31, 0x96, !PT ;  /* 0x0000000f241f7c12 */ /* 0x000fe2000f8e961f */
[----:B------:R-:W-:Y:S01]  /*1dc00*/  IMAD.WIDE.U32 R38, R4, -0x326172a9, RZ ;  /* 0xcd9e8d5704267825 */ /* 0x000fe200078e00ff */
[----:B------:R-:W-:Y:S02]  /*1dc10*/  LOP3.LUT R5, R250, UR16, R41, 0x96, !PT ;  /* 0x00000010fa057c12 */ /* 0x000fe4000f8e9629 */
[----:B------:R-:W-:Y:S01]  /*1dc20*/  LOP3.LUT R40, R40, UR15, R33, 0x96, !PT ;  /* 0x0000000f28287c12 */ /* 0x000fe2000f8e9621 */
[----:B------:R-:W-:Y:S01]  /*1dc30*/  IMAD.WIDE.U32 R36, R3, -0x326172a9, RZ ;  /* 0xcd9e8d5703247825 */ /* 0x000fe200078e00ff */
[C---:B------:R-:W-:Y:S02]  /*1dc40*/  LOP3.LUT R58, R38.reuse, R34, RZ, 0x3c, !PT ;  /* 0x00000022263a7212 */ /* 0x040fe400078e3cff */
[----:B------:R-:W-:Y:S01]  /*1dc50*/  LOP3.LUT R246, R38, R0, RZ, 0x3c, !PT ;  /* 0x0000000026f67212 */ /* 0x000fe200078e3cff */
        /* <DEDUP_REMOVED lines=35> */
[C---:B------:R-:W-:Y:S02]  /*1de90*/  LOP3.LUT R56, R39.reuse, R195, RZ, 0x3c, !PT ;  /* 0x000000c327387212 */ /* 0x040fe400078e3cff */
[----:B------:R-:W-:Y:S01]  /*1dea0*/  LOP3.LUT R244, R39, R194, RZ, 0x3c, !PT ;  /* 0x000000c227f47212 */ /* 0x000fe200078e3cff */
[----:B------:R-:W-:Y:S01]  /*1deb0*/  IMAD.WIDE.U32 R38, R38, -0x2daee0ad, RZ ;  /* 0xd2511f5326267825 */ /* 0x000fe200078e00ff */
[----:B------:R-:W-:Y:S02]  /*1dec0*/  LOP3.LUT R32, R32, UR13, R31, 0x96, !PT ;  /* 0x0000000d20207c12 */ /* 0x000fe4000f8e961f */
[----:B------:R-:W-:Y:S02]  /*1ded0*/  FMNMX3.FTZ R4, R4, R197, R67, !PT ;  /* 0x000000c504047276 */ /* 0x000fe40007810043 */
[----:B------:R-:W-:Y:S01]  /*1dee0*/  FMNMX3.FTZ R3, R3, R196, R107, !PT ;  /* 0x000000c403037276 */ /* 0x000fe2000781006b */
[----:B------:R-:W-:Y:S01]  /*1def0*/  IMAD.WIDE.U32 R32, R32, -0x326172a9, RZ ;  /* 0xcd9e8d5720207825 */ /* 0x000fe200078e00ff */
[----:B------:R-:W-:Y:S02]  /*1df00*/  FMNMX3.FTZ R102, R102, R13, R9, !PT ;  /* 0x0000000d66667276 */ /* 0x000fe40007810009 */
[----:B------:R-:W-:Y:S02]  /*1df10*/  FMNMX3.FTZ R0, R0, R12, R11, !PT ;  /* 0x0000000c00007276 */ /* 0x000fe4000781000b */
[----:B------:R-:W-:Y:S02]  /*1df20*/  LOP3.LUT R50, R42, UR7, R35, 0x96, !PT ;  /* 0x000000072a327c12 */ /* 0x000fe4000f8e9623 */
[----:B------:R-:W-:Y:S02]  /*1df30*/  ISETP.NE.AND P1, PT, R229, RZ, PT ;  /* 0x000000ffe500720c */ /* 0x000fe40003f25270 */
[----:B------:R-:W-:Y:S02]  /*1df40*/  LOP3.LUT R48, R30, UR12, R39, 0x96, !PT ;  /* 0x0000000c1e307c12 */ /* 0x000fe4000f8e9627 */
[----:B------:R-:W-:Y:S02]  /*1df50*/  FMNMX3.FTZ R43, R4, R52, R53, !PT ;  /* 0x00000034042b7276 */ /* 0x000fe40007810035 */
[----:B------:R-:W-:Y:S02]  /*1df60*/  FMNMX3.FTZ R42, R3, R54, R55, !PT ;  /* 0x00000036032a7276 */ /* 0x000fe40007810037 */
[----:B------:R-:W-:Y:S02]  /*1df70*/  FMNMX3.FTZ R102, R102, R8, R7, !PT ;  /* 0x0000000866667276 */ /* 0x000fe40007810007 */
[----:B------:R-:W-:Y:S02]  /*1df80*/  FSEL R44, R173, -INF , !P0 ;  /* 0xff800000ad2c7808 */ /* 0x000fe40004000000 */
[----:B------:R-:W-:Y:S02]  /*1df90*/  FSEL R46, R46, -INF , !P2 ;  /* 0xff8000002e2e7808 */ /* 0x000fe40005000000 */
[----:B------:R-:W-:Y:S02]  /*1dfa0*/  FSEL R45, R172, -INF , !P3 ;  /* 0xff800000ac2d7808 */ /* 0x000fe40005800000 */
[----:B------:R-:W-:Y:S01]  /*1dfb0*/  FMNMX3.FTZ R101, R0, R10, R6, !PT ;  /* 0x0000000a00657276 */ /* 0x000fe20007810006 */
[----:B------:R-:W-:Y:S06]  /*1dfc0*/  BRA.U.ANY UP0, `(.L_x_1114) ;  /* 0xffffffd900487547 */ /* 0x000fec000b93ffff */
.L_x_1113:
[----:B------:R-:W2:Y:S01]  /*1dfd0*/  SHFL.BFLY PT, R35, R102, 0x2, 0x1f ;  /* 0x0c401f0066237f89 */ /* 0x000ea200000e0000 */
[----:B-1----:R-:W-:Y:S01]  /*1dfe0*/  IMAD.WIDE.U32 R4, R48, -0x326172a9, RZ ;  /* 0xcd9e8d5730047825 */ /* 0x002fe200078e00ff */
[----:B------:R-:W-:Y:S01]  /*1dff0*/  FMNMX3.FTZ R3, R43, R64, R44, !PT ;  /* 0x000000402b037276 */ /* 0x000fe2000781002c */
[----:B------:R-:W-:Y:S05]  /*1e000*/  UIADD3 UR11, UPT, UPT, UR35, 0x646e171e, URZ ;  /* 0x646e171e230b7890 */ /* 0x000fea000fffe0ff */
[----:B------:R-:W-:Y:S01]  /*1e010*/  SHFL.BFLY PT, R37, R101, 0x2, 0x1f ;  /* 0x0c401f0065257f89 */ /* 0x000fe200000e0000 */
[----:B------:R-:W-:Y:S01]  /*1e020*/  IMAD.WIDE.U32 R30, R47, -0x326172a9, RZ ;  /* 0xcd9e8d572f1e7825 */ /* 0x000fe200078e00ff */
[----:B------:R-:W-:Y:S01]  /*1e030*/  FMNMX3.FTZ R0, R42, R46, R45, !PT ;  /* 0x0000002e2a007276 */ /* 0x000fe2000781002d */
[----:B------:R-:W-:Y:S05]  /*1e040*/  UISETP.GT.AND UP0, UPT, UR22, UR18, UPT ;  /* 0x000000121600728c */ /* 0x000fea000bf04270 */
[----:B------:R-:W-:Y:S01]  /*1e050*/  STL [R1+0x198], R211 ;  /* 0x000198d301007387 */ /* 0x000fe20000100800 */
[----:B------:R-:W-:Y:S01]  /*1e060*/  LOP3.LUT R195, R32, UR6, R5, 0x96, !PT ;  /* 0x0000000620c37c12 */ /* 0x000fe2000f8e9605 */
[----:B------:R-:W-:Y:S01]  /*1e070*/  IMAD.MOV.U32 R180, RZ, RZ, R30 ;  /* 0x000000ffffb47224 */ /* 0x000fe200078e001e */
[----:B------:R-:W-:Y:S01]  /*1e080*/  LOP3.LUT R40, R40, UR7, R33, 0x96, !PT ;  /* 0x0000000728287c12 */ /* 0x000fe2000f8e9621 */
[----:B------:R-:W-:Y:S01]  /*1e090*/  SHFL.BFLY PT, R32, R0, 0x2, 0x1f ;  /* 0x0c401f0000207f89 */ /* 0x000fe200000e0000 */
[----:B------:R-:W-:Y:S01]  /*1e0a0*/  LOP3.LUT R200, R34, UR6, R31, 0x96, !PT ;  /* 0x0000000622c87c12 */ /* 0x000fe2000f8e961f */
[----:B------:R-:W-:Y:S01]  /*1e0b0*/  IMAD.MOV.U32 R176, RZ, RZ, R4 ;  /* 0x000000ffffb07224 */ /* 0x000fe200078e0004 */
[C---:B------:R-:W-:Y:S05]  /*1e0c0*/  PRMT R182, R4.reuse, 0x7773, RZ ;  /* 0x0000777304b67816 */ /* 0x040fea00000000ff */
[----:B------:R-:W1:Y:S01]  /*1e0d0*/  SHFL.BFLY PT, R33, R3, 0x2, 0x1f ;  /* 0x0c401f0003217f89 */ /* 0x000e6200000e0000 */
[----:B------:R-:W-:Y:S01]  /*1e0e0*/  PRMT R181, R4, 0x7771, RZ ;  /* 0x0000777104b57816 */ /* 0x000fe200000000ff */
[----:B------:R-:W-:Y:S01]  /*1e0f0*/  IMAD.WIDE.U32 R40, R40, -0x2daee0ad, RZ ;  /* 0xd2511f5328287825 */ /* 0x000fe200078e00ff */
[----:B------:R-:W-:Y:S05]  /*1e100*/  PRMT R61, R4, 0x7772, RZ ;  /* 0x00007772043d7816 */ /* 0x000fea00000000ff */
[----:B------:R-:W-:Y:S01]  /*1e110*/  STL.64 [R1+0x190], R214 ;  /* 0x000190d601007387 */ /* 0x000fe20000100a00 */
[----:B------:R-:W-:Y:S01]  /*1e120*/  PRMT R179, R30, 0x7772, RZ ;  /* 0x000077721eb37816 */ /* 0x000fe200000000ff */
[----:B------:R-:W-:Y:S01]  /*1e130*/  IMAD.WIDE.U32 R4, R50, -0x2daee0ad, RZ ;  /* 0xd2511f5332047825 */ /* 0x000fe200078e00ff */
[C---:B------:R-:W-:Y:S01]  /*1e140*/  PRMT R177, R30.reuse, 0x7773, RZ ;  /* 0x000077731eb17816 */ /* 0x040fe200000000ff */
[----:B------:R-:W-:Y:S01]  /*1e150*/  UIADD3 UR22, UPT, UPT, UR22, -0x1, URZ ;  /* 0xffffffff16167890 */ /* 0x000fe2000fffe0ff */
[----:B------:R-:W-:Y:S01]  /*1e160*/  PRMT R178, R30, 0x7771, RZ ;  /* 0x000077711eb27816 */ /* 0x000fe200000000ff */
[----:B------:R-:W-:Y:S01]  /*1e170*/  STL [R1+0x18c], R209 ;  /* 0x00018cd101007387 */ /* 0x000fe20000100800 */
[----:B------:R-:W-:Y:S01]  /*1e180*/  LOP3.LUT R242, R36, UR11, R5, 0x96, !PT ;  /* 0x0000000b24f27c12 */ /* 0x000fe2000f8e9605 */
[----:B------:R-:W-:Y:S01]  /*1e190*/  IMAD.MOV.U32 R173, RZ, RZ, R4 ;  /* 0x000000ffffad7224 */ /* 0x000fe200078e0004 */
[----:B------:R-:W-:Y:S01]  /*1e1a0*/  LOP3.LUT R5, R200, 0xffff, RZ, 0xc0, !PT ;  /* 0x0000ffffc8057812 */ /* 0x000fe200078ec0ff */
[----:B------:R-:W-:Y:S01]  /*1e1b0*/  STL [R1+0x188], R208 ;  /* 0x000188d001007387 */ /* 0x000fe20000100800 */
[C---:B------:R-:W-:Y:S01]  /*1e1c0*/  PRMT R63, R4.reuse, 0x7771, RZ ;  /* 0x00007771043f7816 */ /* 0x040fe200000000ff */
[----:B------:R-:W-:Y:S01]  /*1e1d0*/  IMAD.MOV.U32 R172, RZ, RZ, R40 ;  /* 0x000000ffffac7224 */ /* 0x000fe200078e0028 */
[----:B------:R-:W-:Y:S02]  /*1e1e0*/  SHF.R.U32.HI R241, RZ, 0x8, R5 ;  /* 0x00000008fff17819 */ /* 0x000fe40000011605 */
[C---:B------:R-:W-:Y:S02]  /*1e1f0*/  PRMT R42, R4.reuse, 0x7772, RZ ;  /* 0x00007772042a7816 */ /* 0x040fe400000000ff */
[----:B------:R-:W-:Y:S01]  /*1e200*/  PRMT R43, R4, 0x7773, RZ ;  /* 0x00007773042b7816 */ /* 0x000fe200000000ff */
[----:B------:R-:W-:Y:S01]  /*1e210*/  IMAD.WIDE.U32 R4, R56, -0x2daee0ad, RZ ;  /* 0xd2511f5338047825 */ /* 0x000fe200078e00ff */
[----:B------:R-:W-:Y:S02]  /*1e220*/  LOP3.LUT R30, R195, 0xffff, RZ, 0xc0, !PT ;  /* 0x0000ffffc31e7812 */ /* 0x000fe400078ec0ff */
[----:B--2---:R-:W-:Y:S01]  /*1e230*/  FMNMX.FTZ R102, R102, R35, !PT ;  /* 0x0000002366667209 */ /* 0x004fe20007810000 */
[----:B------:R-:W-:Y:S01]  /*1e240*/  IMAD.MOV.U32 R56, RZ, RZ, R179 ;  /* 0x000000ffff387224 */ /* 0x000fe200078e00b3 */
[----:B-1----:R-:W-:Y:S02]  /*1e250*/  FMNMX.FTZ R36, R3, R33, !PT ;  /* 0x0000002103247209 */ /* 0x002fe40007810000 */
[----:B------:R-:W-:Y:S01]  /*1e260*/  FMNMX.FTZ R35, R0, R32, !PT ;  /* 0x0000002000237209 */ /* 0x000fe20007810000 */
[----:B------:R-:W1:Y:S01]  /*1e270*/  SHFL.BFLY PT, R31, R102, 0x1, 0x1f ;  /* 0x0c201f00661f7f89 */ /* 0x000e6200000e0000 */
[----:B------:R-:W-:Y:S01]  /*1e280*/  IMAD.WIDE.U32 R32, R58, -0x2daee0ad, RZ ;  /* 0xd2511f533a207825 */ /* 0x000fe200078e00ff */
[----:B------:R-:W-:Y:S06]  /*1e290*/  FMNMX.FTZ R101, R101, R37, !PT ;  /* 0x0000002565657209 */ /* 0x000fec0007810000 */
[----:B------:R-:W-:Y:S01]  /*1e2a0*/  SHFL.BFLY PT, R100, R35, 0x1, 0x1f ;  /* 0x0c201f0023647f89 */ /* 0x000fe200000e0000 */
[----:B------:R-:W-:Y:S01]  /*1e2b0*/  SHF.R.U32.HI R229, RZ, 0x8, R30 ;  /* 0x00000008ffe57819 */ /* 0x000fe2000001161e */
[----:B------:R-:W-:Y:S01]  /*1e2c0*/  IMAD.MOV.U32 R58, RZ, RZ, R172 ;  /* 0x000000ffff3a7224 */ /* 0x000fe200078e00ac */
[----:B------:R-:W-:Y:S05]  /*1e2d0*/  LOP3.LUT R33, R4, UR15, R33, 0x96, !PT ;  /* 0x0000000f04217c12 */ /* 0x000fea000f8e9621 */
[----:B------:R-:W2:Y:S01]  /*1e2e0*/  SHFL.BFLY PT, R34, R101, 0x1, 0x1f ;  /* 0x0c201f0065227f89 */ /* 0x000ea200000e0000 */
[----:B------:R-:W-:Y:S02]  /*1e2f0*/  LOP3.LUT R3, R229, 0xffff, RZ, 0xc0, !PT ;  /* 0x0000ffffe5037812 */ /* 0x000fe400078ec0ff */
[----:B------:R-:W-:Y:S05]  /*1e300*/  LOP3.LUT R240, R38, UR11, R41, 0x96, !PT ;  /* 0x0000000b26f07c12 */ /* 0x000fea000f8e9629 */
[----:B------:R-:W3:Y:S01]  /*1e310*/  SHFL.BFLY PT, R103, R36, 0x1, 0x1f ;  /* 0x0c201f0024677f89 */ /* 0x000ee200000e0000 */
[----:B------:R-:W-:Y:S01]  /*1e320*/  ISETP.LE.U32.AND P6, PT, R3, UR10, PT ;  /* 0x0000000a03007c0c */ /* 0x000fe2000bfc3070 */
[----:B------:R-:W-:Y:S01]  /*1e330*/  IMAD.MOV.U32 R41, RZ, RZ, R182 ;  /* 0x000000ffff297224 */ /* 0x000fe200078e00b6 */
[----:B------:R-:W-:Y:S02]  /*1e340*/  LOP3.LUT R3, R240, 0xffff, RZ, 0xc0, !PT ;  /* 0x0000fffff0037812 */ /* 0x000fe400078ec0ff */
[----:B------:R-:W-:Y:S02]  /*1e350*/  LOP3.LUT R5, R250, UR16, R5, 0x96, !PT ;  /* 0x00000010fa057c12 */ /* 0x000fe4000f8e9605 */
[----:B------:R-:W-:Y:S02]  /*1e360*/  SHF.R.U32.HI R243, RZ, 0x8, R3 ;  /* 0x00000008fff37819 */ /* 0x000fe40000011603 */
[----:B------:R-:W-:Y:S01]  /*1e370*/  LOP3.LUT R30, R242, 0xffff, RZ, 0xc0, !PT ;  /* 0x0000fffff21e7812 */ /* 0x000fe200078ec0ff */
[----:B------:R-:W-:Y:S01]  /*1e380*/  IMAD.WIDE.U32 R38, R5, -0x326172a9, RZ ;  /* 0xcd9e8d5705267825 */ /* 0x000fe200078e00ff */
[----:B------:R-:W-:Y:S02]  /*1e390*/  LOP3.LUT R3, R243, 0xffff, RZ, 0xc0, !PT ;  /* 0x0000fffff3037812 */ /* 0x000fe400078ec0ff */
[----:B-1----:R-:W-:Y:S02]  /*1e3a0*/  FMNMX.FTZ R102, R102, R31, !PT ;  /* 0x0000001f66667209 */ /* 0x002fe40007810000 */
[----:B------:R-:W-:Y:S02]  /*1e3b0*/  ISETP.LE.U32.AND P5, PT, R3, UR10, PT ;  /* 0x0000000a03007c0c */ /* 0x000fe4000bfa3070 */
[C---:B------:R-:W-:Y:S01]  /*1e3c0*/  FSETP.NEU.FTZ.AND P0, PT, R102.reuse, -INF , PT ;  /* 0xff8000006600780b */ /* 0x040fe20003f1d000 */
[----:B------:R-:W-:Y:S01]  /*1e3d0*/  FMUL.FTZ R4, R102, UR4 ;  /* 0x0000000466047c20 */ /* 0x000fe20008410000 */
[----:B------:R-:W-:Y:S02]  /*1e3e0*/  LOP3.LUT R0, R241, 0xffff, RZ, 0xc0, !PT ;  /* 0x0000fffff1007812 */ /* 0x000fe400078ec0ff */
[----:B------:R-:W-:Y:S02]  /*1e3f0*/  SHF.R.U32.HI R245, RZ, 0x8, R30 ;  /* 0x00000008fff57819 */ /* 0x000fe4000001161e */
[----:B------:R-:W-:Y:S02]  /*1e400*/  FSEL R4, R4, RZ, P0 ;  /* 0x000000ff04047208 */ /* 0x000fe40000000000 */
[----:B------:R-:W-:Y:S02]  /*1e410*/  LOP3.LUT R30, R192, UR9, R39, 0x96, !PT ;  /* 0x00000009c01e7c12 */ /* 0x000fe4000f8e9627 */
[----:B------:R-:W-:Y:S01]  /*1e420*/  ISETP.LE.U32.AND P3, PT, R0, UR10, PT ;  /* 0x0000000a00007c0c */ /* 0x000fe2000bf63070 */
[--C-:B------:R-:W-:Y:S01]  /*1e430*/  FFMA.FTZ R183, R15, UR4, -R4.reuse ;  /* 0x000000040fb77c23 */ /* 0x100fe20008010804 */
[--C-:B------:R-:W-:Y:S01]  /*1e440*/  FFMA.FTZ R188, R13, UR4, -R4.reuse ;  /* 0x000000040dbc7c23 */ /* 0x100fe20008010804 */
[----:B------:R-:W4:Y:S01]  /*1e450*/  LDL.LU R15, [R1+0x8] ;  /* 0x00000800010f7983 */ /* 0x000f220000300800 */
[--C-:B------:R-:W-:Y:S01]  /*1e460*/  FFMA.FTZ R187, R9, UR4, -R4.reuse ;  /* 0x0000000409bb7c23 */ /* 0x100fe20008010804 */
[--C-:B------:R-:W-:Y:S01]  /*1e470*/  FFMA.FTZ R179, R17, UR4, -R4.reuse ;  /* 0x0000000411b37c23 */ /* 0x100fe20008010804 */
[--C-:B------:R-:W-:Y:S01]  /*1e480*/  FFMA.FTZ R3, R49, UR4, -R4.reuse ;  /* 0x0000000431037c23 */ /* 0x100fe20008010804 */
[----:B------:R-:W4:Y:S01]  /*1e490*/  LDL.LU R13, [R1+0xc] ;  /* 0x00000c00010d7983 */ /* 0x000f220000300800 */
[----:B------:R-:W-:Y:S01]  /*1e4a0*/  LOP3.LUT R0, R245, 0xffff, RZ, 0xc0, !PT ;  /* 0x0000fffff5007812 */ /* 0x000fe200078ec0ff */
[----:B------:R-:W-:Y:S01]  /*1e4b0*/  IMAD.WIDE.U32 R30, R30, -0x2daee0ad, RZ ;  /* 0xd2511f531e1e7825 */ /* 0x000fe200078e00ff */
[----:B------:R1:W-:Y:S01]  /*1e4c0*/  MUFU.EX2 R39, R3 ;  /* 0x0000000300277308 */ /* 0x0003e20000000800 */
[----:B------:R-:W4:Y:S01]  /*1e4d0*/  LDL.LU R9, [R1+0x14c] ;  /* 0x00014c0001097983 */ /* 0x000f220000300800 */
[----:B--2---:R-:W-:Y:S01]  /*1e4e0*/  FMNMX.FTZ R101, R101, R34, !PT ;  /* 0x0000002265657209 */ /* 0x004fe20007810000 */
[--C-:B------:R-:W-:Y:S01]  /*1e4f0*/  FFMA.FTZ R192, R7, UR4, -R4.reuse ;  /* 0x0000000407c07c23 */ /* 0x100fe20008010804 */
[----:B------:R-:W-:Y:S01]  /*1e500*/  ISETP.LE.U32.AND P2, PT, R0, UR10, PT ;  /* 0x0000000a00007c0c */ /* 0x000fe2000bf43070 */
[--C-:B------:R-:W-:Y:S01]  /*1e510*/  FFMA.FTZ R189, R8, UR4, -R4.reuse ;  /* 0x0000000408bd7c23 */ /* 0x100fe20008010804 */
[----:B------:R-:W-:Y:S01]  /*1e520*/  FSEL R0, R102, RZ, P0 ;  /* 0x000000ff66007208 */ /* 0x000fe20000000000 */
[C---:B------:R-:W-:Y:S01]  /*1e530*/  FMUL.FTZ R5, R101.reuse, UR4 ;  /* 0x0000000465057c20 */ /* 0x040fe20008410000 */
[----:B------:R-:W-:Y:S01]  /*1e540*/  FSETP.NEU.FTZ.AND P0, PT, R101, -INF , PT ;  /* 0xff8000006500780b */ /* 0x000fe20003f1d000 */
[--C-:B------:R-:W-:Y:S01]  /*1e550*/  FFMA.FTZ R29, R29, UR4, -R4.reuse ;  /* 0x000000041d1d7c23 */ /* 0x100fe20008010804 */
[----:B------:R-:W-:Y:S01]  /*1e560*/  FMNMX.FTZ R100, R35, R100, !PT ;  /* 0x0000006423647209 */ /* 0x000fe20007810000 */
[----:B------:R-:W-:Y:S01]  /*1e570*/  IMAD.WIDE.U32 R34, R33, -0x326172a9, RZ ;  /* 0xcd9e8d5721227825 */ /* 0x000fe200078e00ff */
[----:B------:R-:W-:Y:S01]  /*1e580*/  FSEL R5, R5, RZ, P0 ;  /* 0x000000ff05057208 */ /* 0x000fe20000000000 */
[----:B------:R-:W-:Y:S01]  /*1e590*/  MUFU.EX2 R191, R29 ;  /* 0x0000001d00bf7308 */ /* 0x000fe20000000800 */
[----:B------:R-:W-:Y:S01]  /*1e5a0*/  LOP3.LUT R32, R32, UR13, R31, 0x96, !PT ;  /* 0x0000000d20207c12 */ /* 0x000fe2000f8e961f */
[--C-:B------:R-:W-:Y:S01]  /*1e5b0*/  FFMA.FTZ R31, R57, UR4, -R4.reuse ;  /* 0x00000004391f7c23 */ /* 0x100fe20008010804 */
[----:B---3--:R-:W-:Y:S01]  /*1e5c0*/  FMNMX.FTZ R103, R36, R103, !PT ;  /* 0x0000006724677209 */ /* 0x008fe20007810000 */
[----:B-1----:R-:W-:Y:S01]  /*1e5d0*/  FFMA.FTZ R3, R51, UR4, -R5 ;  /* 0x0000000433037c23 */ /* 0x002fe20008010805 */
[C---:B------:R-:W-:Y:S01]  /*1e5e0*/  PRMT R175, R40.reuse, 0x7772, RZ ;  /* 0x0000777228af7816 */ /* 0x040fe200000000ff */
[----:B------:R-:W-:Y:S01]  /*1e5f0*/  IMAD.MOV.U32 R57, RZ, RZ, R177 ;  /* 0x000000ffff397224 */ /* 0x000fe200078e00b1 */
[----:B------:R-:W-:Y:S03]  /*1e600*/  PRMT R174, R40, 0x7773, RZ ;  /* 0x0000777328ae7816 */ /* 0x000fe600000000ff */
[----:B------:R1:W-:Y:S01]  /*1e610*/  MUFU.EX2 R48, R3 ;  /* 0x0000000300307308 */ /* 0x0003e20000000800 */
[--C-:B------:R-:W-:Y:S01]  /*1e620*/  FFMA.FTZ R177, R21, UR4, -R4.reuse ;  /* 0x0000000415b17c23 */ /* 0x100fe20008010804 */
[--C-:B------:R-:W-:Y:S01]  /*1e630*/  FFMA.FTZ R24, R24, UR4, -R4.reuse ;  /* 0x0000000418187c23 */ /* 0x100fe20008010804 */
[----:B------:R-:W-:Y:S01]  /*1e640*/  FFMA.FTZ R184, R16, UR4, -R4 ;  /* 0x0000000410b87c23 */ /* 0x000fe20008010804 */
[----:B------:R-:W-:Y:S01]  /*1e650*/  IMAD.WIDE.U32 R36, R32, -0x326172a9, RZ ;  /* 0xcd9e8d5720247825 */ /* 0x000fe200078e00ff */
[----:B------:R-:W-:Y:S03]  /*1e660*/  PRMT R47, R40, 0x7771, RZ ;  /* 0x00007771282f7816 */ /* 0x000fe600000000ff */
[----:B------:R-:W-:Y:S01]  /*1e670*/  FFMA.FTZ R182, R14, UR4, -R5 ;  /* 0x000000040eb67c23 */ /* 0x000fe20008010805 */
[----:B------:R-:W-:Y:S02]  /*1e680*/  IMAD.MOV.U32 R40, RZ, RZ, R181 ;  /* 0x000000ffff287224 */ /* 0x000fe400078e00b5 */
[----:B------:R-:W-:Y:S01]  /*1e690*/  FFMA.FTZ R181, R18, UR4, -R5 ;  /* 0x0000000412b57c23 */ /* 0x000fe20008010805 */
[----:B------:R-:W-:Y:S02]  /*1e6a0*/  IMAD.MOV.U32 R51, RZ, RZ, R173 ;  /* 0x000000ffff337224 */ /* 0x000fe400078e00ad */
[--C-:B------:R-:W-:Y:S01]  /*1e6b0*/  FFMA.FTZ R193, R10, UR4, -R5.reuse ;  /* 0x000000040ac17c23 */ /* 0x100fe20008010805 */
[----:B------:R-:W-:Y:S01]  /*1e6c0*/  IMAD.MOV.U32 R32, RZ, RZ, R178 ;  /* 0x000000ffff207224 */ /* 0x000fe200078e00b2 */
[----:B------:R-:W2:Y:S01]  /*1e6d0*/  LDL.LU R10, [R1+0x148] ;  /* 0x00014800010a7983 */ /* 0x000ea20000300800 */
[--C-:B------:R-:W-:Y:S01]  /*1e6e0*/  FFMA.FTZ R28, R28, UR4, -R5.reuse ;  /* 0x000000041c1c7c23 */ /* 0x100fe20008010805 */
[--C-:B------:R-:W-:Y:S01]  /*1e6f0*/  FFMA.FTZ R27, R27, UR4, -R5.reuse ;  /* 0x000000041b1b7c23 */ /* 0x100fe20008010805 */
[----:B------:R-:W-:Y:S01]  /*1e700*/  FFMA.FTZ R172, R26, UR4, -R5 ;  /* 0x000000041aac7c23 */ /* 0x000fe20008010805 */
[----:B-1----:R-:W-:Y:S01]  /*1e710*/  LOP3.LUT R3, R38, UR8, R35, 0x96, !PT ;  /* 0x0000000826037c12 */ /* 0x002fe2000f8e9623 */
[--C-:B------:R-:W-:Y:S01]  /*1e720*/  FFMA.FTZ R173, R25, UR4, -R5.reuse ;  /* 0x0000000419ad7c23 */ /* 0x100fe20008010805 */
[----:B------:R1:W-:Y:S01]  /*1e730*/  MUFU.EX2 R35, R31 ;  /* 0x0000001f00237308 */ /* 0x0003e20000000800 */
[--C-:B------:R-:W-:Y:S01]  /*1e740*/  FFMA.FTZ R178, R19, UR4, -R5.reuse ;  /* 0x0000000413b27c23 */ /* 0x100fe20008010805 */
[--C-:B------:R-:W-:Y:S01]  /*1e750*/  FFMA.FTZ R185, R12, UR4, -R5.reuse ;  /* 0x000000040cb97c23 */ /* 0x100fe20008010805 */
[----:B------:R-:W-:Y:S04]  /*1e760*/  IMAD.WIDE.U32 R214, R3, -0x2daee0ad, RZ ;  /* 0xd2511f5303d67825 */ /* 0x000fe800078e00ff */
[--C-:B------:R-:W-:Y:S01]  /*1e770*/  FFMA.FTZ R3, R59, UR4, -R5.reuse ;  /* 0x000000043b037c23 */ /* 0x100fe20008010805 */
[----:B------:R-:W-:Y:S01]  /*1e780*/  FFMA.FTZ R186, R11, UR4, -R5 ;  /* 0x000000040bba7c23 */ /* 0x000fe20008010805 */
[----:B------:R-:W-:Y:S02]  /*1e790*/  IMAD.MOV.U32 R59, RZ, RZ, R176 ;  /* 0x000000ffff3b7224 */ /* 0x000fe400078e00b0 */
[----:B------:R3:W-:Y:S01]  /*1e7a0*/  MUFU.EX2 R38, R3 ;  /* 0x0000000300267308 */ /* 0x0007e20000000800 */
[----:B------:R-:W-:Y:S01]  /*1e7b0*/  LOP3.LUT R33, R30, UR12, R215, 0x96, !PT ;  /* 0x0000000c1e217c12 */ /* 0x000fe2000f8e96d7 */
[--C-:B------:R-:W-:Y:S01]  /*1e7c0*/  FFMA.FTZ R30, R60, UR4, -R4.reuse ;  /* 0x000000043c1e7c23 */ /* 0x100fe20008010804 */
[----:B------:R-:W-:Y:S02]  /*1e7d0*/  IMAD.MOV.U32 R60, RZ, RZ, R175 ;  /* 0x000000ffff3c7224 */ /* 0x000fe400078e00af */
[----:B------:R-:W-:Y:S01]  /*1e7e0*/  FFMA.FTZ R175, R22, UR4, -R4 ;  /* 0x0000000416af7c23 */ /* 0x000fe20008010804 */
[--C-:B------:R-:W-:Y:S01]  /*1e7f0*/  FFMA.FTZ R176, R20, UR4, -R5.reuse ;  /* 0x0000000414b07c23 */ /* 0x100fe20008010805 */
[----:B------:R-:W-:Y:S01]  /*1e800*/  FFMA.FTZ R194, R6, UR4, -R5 ;  /* 0x0000000406c27c23 */ /* 0x000fe20008010805 */
[----:B------:R-:W-:Y:S02]  /*1e810*/  FMUL.FTZ R6, R100, UR4 ;  /* 0x0000000464067c20 */ /* 0x000fe40008410000 */
[----:B------:R3:W-:Y:S01]  /*1e820*/  MUFU.EX2 R49, R30 ;  /* 0x0000001e00317308 */ /* 0x0007e20000000800 */
[----:B-1----:R-:W-:Y:S01]  /*1e830*/  FMUL.FTZ R31, R103, UR4 ;  /* 0x00000004671f7c20 */ /* 0x002fe20008410000 */
[----:B------:R-:W-:Y:S01]  /*1e840*/  IMAD.MOV.U32 R21, RZ, RZ, R60 ;  /* 0x000000ffff157224 */ /* 0x000fe200078e003c */
[----:B------:R-:W-:Y:S01]  /*1e850*/  LOP3.LUT R211, R34, UR7, R37, 0x96, !PT ;  /* 0x0000000722d37c12 */ /* 0x000fe2000f8e9625 */
[----:B------:R-:W-:Y:S02]  /*1e860*/  IMAD.MOV.U32 R34, RZ, RZ, R180 ;  /* 0x000000ffff227224 */ /* 0x000fe400078e00b4 */
[----:B------:R-:W-:Y:S04]  /*1e870*/  IMAD.MOV.U32 R26, RZ, RZ, R56 ;  /* 0x000000ffff1a7224 */ /* 0x000fe800078e0038 */
[----:B------:R-:W-:Y:S01]  /*1e880*/  MUFU.EX2 R180, R28 ;  /* 0x0000001c00b47308 */ /* 0x000fe20000000800 */
[----:B---3--:R-:W-:Y:S01]  /*1e890*/  FADD.FTZ R3, -R0, R2 ;  /* 0x0000000200037221 */ /* 0x008fe20000010100 */
[----:B------:R-:W-:Y:S01]  /*1e8a0*/  FSEL R0, R101, RZ, P0 ;  /* 0x000000ff65007208 */ /* 0x000fe20000000000 */
[----:B------:R-:W-:Y:S01]  /*1e8b0*/  IMAD.MOV.U32 R14, RZ, RZ, R40 ;  /* 0x000000ffff0e7224 */ /* 0x000fe200078e0028 */
[----:B------:R-:W-:Y:S01]  /*1e8c0*/  FSETP.NEU.FTZ.AND P0, PT, R103, -INF , PT ;  /* 0xff8000006700780b */ /* 0x000fe20003f1d000 */
[----:B------:R-:W-:Y:S02]  /*1e8d0*/  IMAD.MOV.U32 R19, RZ, RZ, R41 ;  /* 0x000000ffff137224 */ /* 0x000fe400078e0029 */
[----:B------:R-:W-:Y:S01]  /*1e8e0*/  FADD.FTZ R2, -R0, R104 ;  /* 0x0000006800027221 */ /* 0x000fe20000010100 */
[----:B------:R-:W-:Y:S01]  /*1e8f0*/  FFMA.FTZ R0, R65, UR4, -R5 ;  /* 0x0000000441007c23 */ /* 0x000fe20008010805 */
[----:B------:R-:W-:Y:S01]  /*1e900*/  FFMA.FTZ R30, R62, UR4, -R4 ;  /* 0x000000043e1e7c23 */ /* 0x000fe20008010804 */
[----:B------:R-:W-:Y:S01]  /*1e910*/  FSEL R7, R31, RZ, P0 ;  /* 0x000000ff1f077208 */ /* 0x000fe20000000000 */
[----:B------:R-:W-:Y:S01]  /*1e920*/  IMAD.MOV.U32 R65, RZ, RZ, R174 ;  /* 0x000000ffff417224 */ /* 0x000fe200078e00ae */
[----:B------:R1:W-:Y:S01]  /*1e930*/  MUFU.EX2 R62, R0 ;  /* 0x00000000003e7308 */ /* 0x0003e20000000800 */
[----:B------:R-:W-:Y:S01]  /*1e940*/  FFMA.FTZ R174, R23, UR4, -R4 ;  /* 0x0000000417ae7c23 */ /* 0x000fe20008010804 */
[----:B------:R-:W-:Y:S01]  /*1e950*/  FMUL.FTZ R2, R2, UR4 ;  /* 0x0000000402027c20 */ /* 0x000fe20008410000 */
[--C-:B------:R-:W-:Y:S01]  /*1e960*/  FFMA.FTZ R8, R227, UR4, -R7.reuse ;  /* 0x00000004e3087c23 */ /* 0x100fe20008010807 */
[--C-:B------:R-:W-:Y:S01]  /*1e970*/  FFMA.FTZ R247, R197, UR4, -R7.reuse ;  /* 0x00000004c5f77c23 */ /* 0x100fe20008010807 */
[--C-:B------:R-:W-:Y:S01]  /*1e980*/  FFMA.FTZ R18, R233, UR4, -R7.reuse ;  /* 0x00000004e9127c23 */ /* 0x100fe20008010807 */
[----:B------:R-:W-:Y:S01]  /*1e990*/  FFMA.FTZ R220, R44, UR4, -R7 ;  /* 0x000000042cdc7c23 */ /* 0x000fe20008010807 */
[----:B------:R-:W-:Y:S03]  /*1e9a0*/  IMAD.MOV.U32 R20, RZ, RZ, R61 ;  /* 0x000000ffff147224 */ /* 0x000fe600078e003d */
[----:B------:R3:W-:Y:S01]  /*1e9b0*/  MUFU.EX2 R50, R30 ;  /* 0x0000001e00327308 */ /* 0x0007e20000000800 */
[--C-:B------:R-:W-:Y:S01]  /*1e9c0*/  FFMA.FTZ R17, R232, UR4, -R7.reuse ;  /* 0x00000004e8117c23 */ /* 0x100fe20008010807 */
[--C-:B------:R-:W-:Y:S01]  /*1e9d0*/  FFMA.FTZ R232, R198, UR4, -R7.reuse ;  /* 0x00000004c6e87c23 */ /* 0x100fe20008010807 */
[----:B------:R-:W-:Y:S02]  /*1e9e0*/  IMAD.U32 R198, RZ, RZ, UR20 ;  /* 0x00000014ffc67e24 */ /* 0x000fe4000f8e00ff */
[--C-:B------:R-:W-:Y:S01]  /*1e9f0*/  FFMA.FTZ R209, R64, UR4, -R7.reuse ;  /* 0x0000000440d17c23 */ /* 0x100fe20008010807 */
[--C-:B------:R-:W-:Y:S01]  /*1ea00*/  FFMA.FTZ R235, R235, UR4, -R7.reuse ;  /* 0x00000004ebeb7c23 */ /* 0x100fe20008010807 */
[--C-:B------:R-:W-:Y:S01]  /*1ea10*/  FFMA.FTZ R234, R234, UR4, -R7.reuse ;  /* 0x00000004eaea7c23 */ /* 0x100fe20008010807 */
[--C-:B------:R-:W-:Y:S02]  /*1ea20*/  FFMA.FTZ R227, R199, UR4, -R7.reuse ;  /* 0x00000004c7e37c23 */ /* 0x100fe40008010807 */
[----:B------:R-:W-:Y:S01]  /*1ea30*/  MUFU.EX2 R104, R8 ;  /* 0x0000000800687308 */ /* 0x000fe20000000800 */
[----:B-1----:R-:W-:Y:S01]  /*1ea40*/  FSEL R0, R103, RZ, P0 ;  /* 0x000000ff67007208 */ /* 0x002fe20000000000 */
[--C-:B------:R-:W-:Y:S01]  /*1ea50*/  FFMA.FTZ R205, R205, UR4, -R7.reuse ;  /* 0x00000004cdcd7c23 */ /* 0x100fe20008010807 */
[----:B------:R-:W-:Y:S01]  /*1ea60*/  FSETP.NEU.FTZ.AND P0, PT, R100, -INF , PT ;  /* 0xff8000006400780b */ /* 0x000fe20003f1d000 */
[--C-:B------:R-:W-:Y:S01]  /*1ea70*/  FFMA.FTZ R251, R52, UR4, -R7.reuse ;  /* 0x0000000434fb7c23 */ /* 0x100fe20008010807 */
[----:B------:R-:W-:Y:S01]  /*1ea80*/  FFMA.FTZ R207, R207, UR4, -R7 ;  /* 0x00000004cfcf7c23 */ /* 0x000fe20008010807 */
[----:B------:R-:W-:Y:S01]  /*1ea90*/  FADD.FTZ R4, -R0, R105 ;  /* 0x0000006900047221 */ /* 0x000fe20000010100 */
[----:B------:R-:W-:Y:S03]  /*1eaa0*/  FSEL R0, R100, RZ, P0 ;  /* 0x000000ff64007208 */ /* 0x000fe60000000000 */
[----:B------:R-:W1:Y:S01]  /*1eab0*/  MUFU.EX2 R2, R2 ;  /* 0x0000000200027308 */ /* 0x000e620000000800 */
[----:B---3--:R-:W-:Y:S01]  /*1eac0*/  FFMA.FTZ R30, R66, UR4, -R5 ;  /* 0x00000004421e7c23 */ /* 0x008fe20008010805 */
[----:B------:R-:W-:Y:S01]  /*1ead0*/  FSEL R6, R6, RZ, P0 ;  /* 0x000000ff06067208 */ /* 0x000fe20000000000 */
[--C-:B------:R-:W-:Y:S01]  /*1eae0*/  FFMA.FTZ R252, R53, UR4, -R7.reuse ;  /* 0x0000000435fc7c23 */ /* 0x100fe20008010807 */
[----:B------:R-:W-:Y:S01]  /*1eaf0*/  FADD.FTZ R5, -R0, R106 ;  /* 0x0000006a00057221 */ /* 0x000fe20000010100 */
[----:B------:R-:W-:Y:S01]  /*1eb00*/  FMUL.FTZ R0, R3, UR4 ;  /* 0x0000000403007c20 */ /* 0x000fe20008410000 */
[----:B------:R-:W-:Y:S01]  /*1eb10*/  FFMA.FTZ R3, R228, UR4, -R7 ;  /* 0x00000004e4037c23 */ /* 0x000fe20008010807 */
[--C-:B------:R-:W-:Y:S03]  /*1eb20*/  FFMA.FTZ R16, R231, UR4, -R6.reuse ;  /* 0x00000004e7107c23 */ /* 0x100fe60008010806 */
[----:B------:R-:W-:Y:S01]  /*1eb30*/  MUFU.EX2 R190, R24 ;  /* 0x0000001800be7308 */ /* 0x000fe20000000800 */
[--C-:B------:R-:W-:Y:S01]  /*1eb40*/  FFMA.FTZ R233, R196, UR4, -R6.reuse ;  /* 0x00000004c4e97c23 */ /* 0x100fe20008010806 */
[--C-:B------:R-:W-:Y:S01]  /*1eb50*/  FFMA.FTZ R219, R45, UR4, -R6.reuse ;  /* 0x000000042ddb7c23 */ /* 0x100fe20008010806 */
[----:B------:R-:W-:Y:S02]  /*1eb60*/  IMAD.MOV.U32 R31, RZ, RZ, R249 ;  /* 0x000000ffff1f7224 */ /* 0x000fe400078e00f9 */
[--C-:B------:R-:W-:Y:S01]  /*1eb70*/  FFMA.FTZ R208, R46, UR4, -R6.reuse ;  /* 0x000000042ed07c23 */ /* 0x100fe20008010806 */
[--C-:B------:R-:W-:Y:S01]  /*1eb80*/  FFMA.FTZ R239, R239, UR4, -R6.reuse ;  /* 0x00000004efef7c23 */ /* 0x100fe20008010806 */
[--C-:B------:R-:W-:Y:S01]  /*1eb90*/  FFMA.FTZ R238, R238, UR4, -R6.reuse ;  /* 0x00000004eeee7c23 */ /* 0x100fe20008010806 */
[--C-:B------:R-:W-:Y:S02]  /*1eba0*/  FFMA.FTZ R237, R237, UR4, -R6.reuse ;  /* 0x00000004eded7c23 */ /* 0x100fe40008010806 */
[----:B------:R-:W3:Y:S01]  /*1ebb0*/  MUFU.EX2 R0, R0 ;  /* 0x0000000000007308 */ /* 0x000ee20000000800 */
[--C-:B------:R-:W-:Y:S01]  /*1ebc0*/  FFMA.FTZ R236, R236, UR4, -R6.reuse ;  /* 0x00000004ecec7c23 */ /* 0x100fe20008010806 */
[--C-:B------:R-:W-:Y:S01]  /*1ebd0*/  FFMA.FTZ R210, R210, UR4, -R6.reuse ;  /* 0x00000004d2d27c23 */ /* 0x100fe20008010806 */
[--C-:B------:R-:W-:Y:S01]  /*1ebe0*/  FFMA.FTZ R206, R206, UR4, -R6.reuse ;  /* 0x00000004cece7c23 */ /* 0x100fe20008010806 */
[--C-:B------:R-:W-:Y:S01]  /*1ebf0*/  FFMA.FTZ R204, R204, UR4, -R6.reuse ;  /* 0x00000004cccc7c23 */ /* 0x100fe20008010806 */
[--C-:B------:R-:W-:Y:S01]  /*1ec00*/  FFMA.FTZ R249, R107, UR4, -R6.reuse ;  /* 0x000000046bf97c23 */ /* 0x100fe20008010806 */
[----:B------:R-:W-:Y:S01]  /*1ec10*/  FFMA.FTZ R250, R54, UR4, -R6 ;  /* 0x0000000436fa7c23 */ /* 0x000fe20008010806 */
[----:B------:R-:W-:Y:S03]  /*1ec20*/  LOP3.LUT R106, R195, 0xff, RZ, 0xc0, !PT ;  /* 0x000000ffc36a7812 */ /* 0x000fe600078ec0ff */
[----:B------:R3:W-:Y:S01]  /*1ec30*/  MUFU.EX2 R231, R3 ;  /* 0x0000000300e77308 */ /* 0x0007e20000000800 */
[----:B------:R-:W-:Y:S02]  /*1ec40*/  IMAD.MOV.U32 R22, RZ, RZ, R202 ;  /* 0x000000ffff167224 */ /* 0x000fe400078e00ca */
[C---:B-1----:R-:W-:Y:S01]  /*1ec50*/  FMUL.FTZ R11, R2.reuse, R139 ;  /* 0x0000008b020b7220 */ /* 0x042fe20000410000 */
[----:B------:R-:W-:Y:S02]  /*1ec60*/  IMAD.MOV.U32 R23, RZ, RZ, R203 ;  /* 0x000000ffff177224 */ /* 0x000fe400078e00cb */
[C---:B------:R-:W-:Y:S01]  /*1ec70*/  FMUL.FTZ R46, R2.reuse, R118 ;  /* 0x00000076022e7220 */ /* 0x040fe20000410000 */
[----:B------:R-:W-:Y:S04]  /*1ec80*/  IMAD.WIDE.U32 R202, R33, -0x326172a9, RZ ;  /* 0xcd9e8d5721ca7825 */ /* 0x000fe800078e00ff */
[----:B------:R-:W-:Y:S01]  /*1ec90*/  FMUL.FTZ R90, R2, R90 ;  /* 0x0000005a025a7220 */ /* 0x000fe20000410000 */
[----:B------:R1:W-:Y:S01]  /*1eca0*/  MUFU.EX2 R66, R30 ;  /* 0x0000001e00427308 */ /* 0x0003e20000000800 */
[C---:B---3--:R-:W-:Y:S01]  /*1ecb0*/  FMUL.FTZ R60, R0.reuse, R108 ;  /* 0x0000006c003c7220 */ /* 0x048fe20000410000 */
[C---:B------:R-:W-:Y:S01]  /*1ecc0*/  FMUL.FTZ R8, R0.reuse, R136 ;  /* 0x0000008800087220 */ /* 0x040fe20000410000 */
[----:B------:R-:W3:Y:S01]  /*1ecd0*/  LDL.LU R108, [R1+0x140] ;  /* 0x00014000016c7983 */ /* 0x000ee20000300800 */
[----:B------:R-:W-:Y:S02]  /*1ece0*/  IMAD.MOV.U32 R136, RZ, RZ, R65 ;  /* 0x000000ffff887224 */ /* 0x000fe400078e0041 */
[----:B------:R-:W-:Y:S01]  /*1ecf0*/  FMUL.FTZ R12, R0, R132 ;  /* 0x00000084000c7220 */ /* 0x000fe20000410000 */
[----:B------:R-:W-:Y:S02]  /*1ed00*/  IMAD.MOV.U32 R65, RZ, RZ, R42 ;  /* 0x000000ffff417224 */ /* 0x000fe400078e002a */
[----:B------:R-:W-:Y:S01]  /*1ed10*/  FMUL.FTZ R42, R2, R122 ;  /* 0x0000007a022a7220 */ /* 0x000fe20000410000 */
[----:B------:R-:W-:Y:S01]  /*1ed20*/  F2FP.F16.F32.PACK_AB R122, R35, R39 ;  /* 0x00000027237a723e */ /* 0x000fe200000000ff */
        /* <DEDUP_REMOVED lines=19> */
[----:B-1----:R-:W-:Y:S02]  /*1ee60*/  IMAD.MOV.U32 R30, RZ, RZ, R248 ;  /* 0x000000ffff1e7224 */ /* 0x002fe400078e00f8 */
[----:B------:R-:W-:Y:S01]  /*1ee70*/  FFMA.FTZ R248, R67, UR4, -R7 ;  /* 0x0000000443f87c23 */ /* 0x000fe20008010807 */
[--C-:B------:R-:W-:Y:S01]  /*1ee80*/  FFMA.FTZ R7, R230, UR4, -R6.reuse ;  /* 0x00000004e6077c23 */ /* 0x100fe20008010806 */
[--C-:B------:R-:W-:Y:S01]  /*1ee90*/  FFMA.FTZ R230, R201, UR4, -R6.reuse ;  /* 0x00000004c9e67c23 */ /* 0x100fe20008010806 */
[----:B------:R-:W-:Y:S01]  /*1eea0*/  FFMA.FTZ R67, R55, UR4, -R6 ;  /* 0x0000000437437c23 */ /* 0x000fe20008010806 */
[----:B------:R-:W-:Y:S01]  /*1eeb0*/  IMAD.U32 R6, RZ, RZ, UR20 ;  /* 0x00000014ff067e24 */ /* 0x000fe2000f8e00ff */
[----:B------:R1:W1:Y:S01]  /*1eec0*/  MUFU.EX2 R105, R27 ;  /* 0x0000001b00697308 */ /* 0x0002620000000800 */
[----:B------:R-:W-:Y:S02]  /*1eed0*/  IMAD.MOV.U32 R33, RZ, RZ, R63 ;  /* 0x000000ffff217224 */ /* 0x000fe400078e003f */
[----:B------:R-:W-:Y:S01]  /*1eee0*/  FMUL.FTZ R63, R2, R111 ;  /* 0x0000006f023f7220 */ /* 0x000fe20000410000 */
[----:B------:R-:W-:Y:S01]  /*1eef0*/  LOP3.LUT R203, R36, UR6, R203, 0x96, !PT ;  /* 0x0000000624cb7c12 */ /* 0x000fe2000f8e96cb */
        /* <DEDUP_REMOVED lines=13> */
[C---:B-1----:R-:W-:Y:S01]  /*1efd0*/  FMUL.FTZ R27, R2.reuse, R131 ;  /* 0x00000083021b7220 */ /* 0x042fe20000410000 */
        /* <DEDUP_REMOVED lines=16> */
[----:B------:R-:W-:Y:S01]  /*1f0e0*/  PRMT R110, R195, 0x7632, R110 ;  /* 0x00007632c36e7816 */ /* 0x000fe2000000006e */
[----:B------:R-:W-:Y:S01]  /*1f0f0*/  IMAD.MOV.U32 R109, RZ, RZ, R36 ;  /* 0x000000ffff6d7224 */ /* 0x000fe200078e0024 */
[----:B------:R-:W-:Y:S01]  /*1f100*/  F2FP.F16.F32.PACK_AB R120, R38, R48 ;  /* 0x000000302678723e */ /* 0x000fe200000000ff */
[----:B------:R-:W-:Y:S01]  /*1f110*/  IMAD.MOV.U32 R128, RZ, RZ, R37 ;  /* 0x000000ffff807224 */ /* 0x000fe200078e0025 */
[----:B------:R-:W-:Y:S01]  /*1f120*/  LOP3.LUT R110, R110, 0xff, RZ, 0xc0, !PT ;  /* 0x000000ff6e6e7812 */ /* 0x000fe200078ec0ff */
[----:B------:R-:W-:Y:S03]  /*1f130*/  IMAD.MOV.U32 R134, RZ, RZ, R65 ;  /* 0x000000ffff867224 */ /* 0x000fe600078e0041 */
[----:B------:R-:W-:Y:S01]  /*1f140*/  MUFU.EX2 R127, R17 ;  /* 0x00000011007f7308 */ /* 0x000fe20000000800 */
[----:B------:R-:W-:Y:S02]  /*1f150*/  PRMT R121, R122, 0x7632, R121 ;  /* 0x000076327a797816 */ /* 0x000fe40000000079 */
[----:B------:R-:W-:Y:S02]  /*1f160*/  PRMT R124, R120, 0x7632, R124 ;  /* 0x00007632787c7816 */ /* 0x000fe4000000007c */
[----:B------:R-:W-:Y:S05]  /*1f170*/  F2FP.F16.F32.PACK_AB R123, R105, R180 ;  /* 0x000000b4697b723e */ /* 0x000fea00000000ff */
[----:B------:R-:W-:Y:S01]  /*1f180*/  MUFU.EX2 R119, R18 ;  /* 0x0000001200777308 */ /* 0x000fe20000000800 */
[----:B----4-:R-:W-:Y:S02]  /*1f190*/  IMAD.MOV.U32 R197, RZ, RZ, R15 ;  /* 0x000000ffffc57224 */ /* 0x010fe400078e000f */
[----:B------:R-:W-:Y:S02]  /*1f1a0*/  IMAD.MOV.U32 R15, RZ, RZ, R57 ;  /* 0x000000ffff0f7224 */ /* 0x000fe400078e0039 */
[C---:B------:R-:W-:Y:S01]  /*1f1b0*/  FMUL.FTZ R57, R0.reuse, R113 ;  /* 0x0000007100397220 */ /* 0x040fe20000410000 */
[----:B------:R-:W-:Y:S02]  /*1f1c0*/  IMAD.MOV.U32 R196, RZ, RZ, R13 ;  /* 0x000000ffffc47224 */ /* 0x000fe400078e000d */
[----:B------:R-:W-:Y:S01]  /*1f1d0*/  FMUL.FTZ R13, R0, R133 ;  /* 0x00000085000d7220 */ /* 0x000fe20000410000 */
[----:B------:R-:W-:Y:S02]  /*1f1e0*/  IMAD.MOV.U32 R64, RZ, RZ, R15 ;  /* 0x000000ffff407224 */ /* 0x000fe400078e000f */
[----:B------:R-:W-:Y:S01]  /*1f1f0*/  FMUL.FTZ R15, R2, R135 ;  /* 0x00000087020f7220 */ /* 0x000fe20000410000 */
[----:B------:R-:W-:Y:S01]  /*1f200*/  FFMA.FTZ R4, R0, R9, R39 ;  /* 0x0000000900047223 */ /* 0x000fe20000010027 */
[----:B------:R-:W-:Y:S01]  /*1f210*/  LEA R198, P0, R198, R196, 0x1 ;  /* 0x000000c4c6c67211 */ /* 0x000fe200078008ff */
[----:B------:R4:W4:Y:S01]  /*1f220*/  LDL.S16 R39, [R1+0xf0] ;  /* 0x0000f00001277983 */ /* 0x0009220000100600 */
[----:B------:R-:W-:Y:S01]  /*1f230*/  FMUL.FTZ R9, R0, R137 ;  /* 0x0000008900097220 */ /* 0x000fe20000410000 */
[----:B------:R-:W-:Y:S01]  /*1f240*/  IMAD.MOV.U32 R137, RZ, RZ, R66 ;  /* 0x000000ffff897224 */ /* 0x000fe200078e0042 */
[----:B------:R-:W1:Y:S01]  /*1f250*/  MUFU.EX2 R0, R3 ;  /* 0x0000000300007308 */ /* 0x000e620000000800 */
[----:B------:R-:W-:Y:S01]  /*1f260*/  LEA.HI.X.SX32 R199, R6, R197, 0x1, P0 ;  /* 0x000000c506c77211 */ /* 0x000fe200000f0eff */
[----:B------:R-:W-:Y:S01]  /*1f270*/  IMAD.MOV.U32 R66, RZ, RZ, R34 ;  /* 0x000000ffff427224 */ /* 0x000fe200078e0022 */
[----:B------:R-:W-:Y:S01]  /*1f280*/  ISETP.LE.U32.AND P0, PT, R106, UR10, PT ;  /* 0x0000000a6a007c0c */ /* 0x000fe2000bf03070 */
[----:B------:R-:W-:Y:S02]  /*1f290*/  IMAD.MOV.U32 R34, RZ, RZ, R32 ;  /* 0x000000ffff227224 */ /* 0x000fe400078e0020 */
[----:B------:R-:W-:Y:S01]  /*1f2a0*/  FADD.FTZ R113, R35, R4 ;  /* 0x0000000423717221 */ /* 0x000fe20000010000 */
[----:B------:R-:W-:Y:S02]  /*1f2b0*/  IMAD.MOV.U32 R32, RZ, RZ, R58 ;  /* 0x000000ffff207224 */ /* 0x000fe400078e003a */
[----:B------:R-:W-:Y:S01]  /*1f2c0*/  FMUL.FTZ R58, R2, R114 ;  /* 0x00000072023a7220 */ /* 0x000fe20000410000 */
[----:B------:R-:W-:Y:S01]  /*1f2d0*/  IMAD.MOV.U32 R132, RZ, RZ, R64 ;  /* 0x000000ffff847224 */ /* 0x000fe200078e0040 */
[----:B------:R2:W-:Y:S01]  /*1f2e0*/  MUFU.EX2 R114, R16 ;  /* 0x0000001000727308 */ /* 0x0005e20000000800 */
[----:B------:R-:W-:Y:S02]  /*1f2f0*/  IMAD.MOV.U32 R64, RZ, RZ, R53 ;  /* 0x000000ffff407224 */ /* 0x000fe400078e0035 */
[----:B------:R-:W-:Y:S02]  /*1f300*/  IMAD.MOV.U32 R53, RZ, RZ, R52 ;  /* 0x000000ffff357224 */ /* 0x000fe400078e0034 */
[----:B------:R-:W-:Y:S02]  /*1f310*/  IMAD.MOV.U32 R52, RZ, RZ, R228 ;  /* 0x000000ffff347224 */ /* 0x000fe400078e00e4 */
        /* <DEDUP_REMOVED lines=11> */
[----:B--2---:R-:W-:Y:S01]  /*1f3d0*/  FMUL.FTZ R16, R0, R164 ;  /* 0x000000a400107220 */ /* 0x004fe20000410000 */
[C---:B------:R-:W-:Y:S01]  /*1f3e0*/  FFMA.FTZ R3, R2.reuse, R10, R48 ;  /* 0x0000000a02037223 */ /* 0x040fe20000010030 */
[----:B------:R-:W-:Y:S01]  /*1f3f0*/  FMUL.FTZ R10, R2, R138 ;  /* 0x0000008a020a7220 */ /* 0x000fe20000410000 */
[----:B------:R-:W-:Y:S01]  /*1f400*/  LOP3.LUT R2, R203, 0xffff, RZ, 0xc0, !PT ;  /* 0x0000ffffcb027812 */ /* 0x000fe200078ec0ff */
[----:B------:R-:W-:Y:S02]  /*1f410*/  IMAD.MOV.U32 R138, RZ, RZ, R33 ;  /* 0x000000ffff8a7224 */ /* 0x000fe400078e0021 */
[----:B------:R-:W-:Y:S01]  /*1f420*/  FADD.FTZ R115, R38, R3 ;  /* 0x0000000326737221 */ /* 0x000fe20000010000 */
[----:B------:R-:W-:Y:S01]  /*1f430*/  IMAD.MOV.U32 R135, RZ, RZ, R21 ;  /* 0x000000ffff877224 */ /* 0x000fe200078e0015 */
[----:B------:R-:W-:Y:S01]  /*1f440*/  SHF.R.U32.HI R228, RZ, 0x8, R2 ;  /* 0x00000008ffe47819 */ /* 0x000fe20000011602 */
[----:B------:R-:W-:Y:S01]  /*1f450*/  FMUL.FTZ R2, R5, UR4 ;  /* 0x0000000405027c20 */ /* 0x000fe20008410000 */
[----:B------:R-:W-:Y:S02]  /*1f460*/  IMAD.MOV.U32 R125, RZ, RZ, R32 ;  /* 0x000000ffff7d7224 */ /* 0x000fe400078e0020 */
[----:B------:R-:W-:Y:S01]  /*1f470*/  FMUL.FTZ R20, R0, R160 ;  /* 0x000000a000147220 */ /* 0x000fe20000410000 */
[----:B------:R-:W-:Y:S01]  /*1f480*/  LOP3.LUT R4, R228, 0xffff, RZ, 0xc0, !PT ;  /* 0x0000ffffe4047812 */ /* 0x000fe200078ec0ff */
[C---:B------:R-:W-:Y:S01]  /*1f490*/  FMUL.FTZ R21, R0.reuse, R161 ;  /* 0x000000a100157220 */ /* 0x040fe20000410000 */
[C---:B------:R-:W-:Y:S01]  /*1f4a0*/  FMUL.FTZ R32, R0.reuse, R156 ;  /* 0x0000009c00207220 */ /* 0x040fe20000410000 */
[----:B------:R-:W1:Y:S01]  /*1f4b0*/  MUFU.EX2 R2, R2 ;  /* 0x0000000200027308 */ /* 0x000e620000000800 */
        /* <DEDUP_REMOVED lines=13> */
[----:B------:R-:W2:Y:S01]  /*1f590*/  MUFU.EX2 R141, R239 ;  /* 0x000000ef008d7308 */ /* 0x000ea20000000800 */
[----:B------:R-:W-:Y:S01]  /*1f5a0*/  IMAD.MOV.U32 R164, RZ, RZ, R137 ;  /* 0x000000ffffa47224 */ /* 0x000fe200078e0089 */
[----:B------:R-:W-:Y:S01]  /*1f5b0*/  PRMT R160, R123, 0x7610, R160 ;  /* 0x000076107ba07816 */ /* 0x000fe200000000a0 */
[C---:B-1----:R-:W-:Y:S01]  /*1f5c0*/  FMUL.FTZ R18, R2.reuse, R166 ;  /* 0x000000a602127220 */ /* 0x042fe20000410000 */
[----:B------:R-:W-:Y:S02]  /*1f5d0*/  IMAD.MOV.U32 R166, RZ, RZ, R130 ;  /* 0x000000ffffa67224 */ /* 0x000fe400078e0082 */
[C---:B------:R-:W-:Y:S01]  /*1f5e0*/  FMUL.FTZ R19, R2.reuse, R167 ;  /* 0x000000a702137220 */ /* 0x040fe20000410000 */
[----:B------:R-:W-:Y:S02]  /*1f5f0*/  IMAD.MOV.U32 R130, RZ, RZ, R109 ;  /* 0x000000ffff827224 */ /* 0x000fe400078e006d */
[C---:B------:R-:W-:Y:S01]  /*1f600*/  FMUL.FTZ R35, R2.reuse, R159 ;  /* 0x0000009f02237220 */ /* 0x040fe20000410000 */
[----:B------:R-:W-:Y:S02]  /*1f610*/  IMAD.MOV.U32 R118, RZ, RZ, R117 ;  /* 0x000000ffff767224 */ /* 0x000fe400078e0075 */
[----:B------:R-:W-:Y:S01]  /*1f620*/  FMUL.FTZ R38, R2, R154 ;  /* 0x0000009a02267220 */ /* 0x000fe20000410000 */
[----:B------:R-:W-:Y:S04]  /*1f630*/  IMAD.WIDE.U32 R156, R246, -0x2daee0ad, RZ ;  /* 0xd2511f53f69c7825 */ /* 0x000fe800078e00ff */
[C---:B------:R-:W-:Y:S01]  /*1f640*/  FMUL.FTZ R50, R2.reuse, R150 ;  /* 0x0000009602327220 */ /* 0x040fe20000410000 */
        /* <DEDUP_REMOVED lines=18> */
[----:B------:R-:W-:Y:S01]  /*1f770*/  MUFU.EX2 R147, R172 ;  /* 0x000000ac00937308 */ /* 0x000fe20000000800 */
[----:B------:R-:W-:Y:S09]  /*1f780*/  LOP3.LUT R154, R128, 0xff, RZ, 0xc0, !PT ;  /* 0x000000ff809a7812 */ /* 0x000ff200078ec0ff */
[----:B------:R-:W-:Y:S10]  /*1f790*/  MUFU.EX2 R128, R236 ;  /* 0x000000ec00807308 */ /* 0x000ff40000000800 */
[----:B------:R-:W-:Y:S01]  /*1f7a0*/  MUFU.EX2 R150, R176 ;  /* 0x000000b000967308 */ /* 0x000fe20000000800 */
[C---:B---3--:R-:W-:Y:S01]  /*1f7b0*/  FFMA.FTZ R111, R0.reuse, R108, R104 ;  /* 0x0000006c006f7223 */ /* 0x048fe20000010068 */
[C---:B------:R-:W-:Y:S01]  /*1f7c0*/  F2FP.F16.F32.PACK_AB R104, R231.reuse, R104 ;  /* 0x00000068e768723e */ /* 0x040fe200000000ff */
[----:B------:R-:W-:Y:S02]  /*1f7d0*/  IMAD.MOV.U32 R108, RZ, RZ, R52 ;  /* 0x000000ffff6c7224 */ /* 0x000fe400078e0034 */
[----:B------:R-:W-:Y:S01]  /*1f7e0*/  FMUL.FTZ R52, R0, R144 ;  /* 0x0000009000347220 */ /* 0x000fe20000410000 */
[----:B------:R-:W-:Y:S01]  /*1f7f0*/  FADD.FTZ R111, R231, R111 ;  /* 0x0000006fe76f7221 */ /* 0x000fe20000010000 */
[----:B------:R-:W-:Y:S01]  /*1f800*/  PRMT R3, R104, 0x7632, R3 ;  /* 0x0000763268037816 */ /* 0x000fe20000000003 */
[----:B------:R-:W-:Y:S02]  /*1f810*/  IMAD.MOV.U32 R131, RZ, RZ, R108 ;  /* 0x000000ffff837224 */ /* 0x000fe400078e006c */
[----:B------:R-:W-:Y:S01]  /*1f820*/  IMAD.WIDE.U32 R108, R244, -0x2daee0ad, RZ ;  /* 0xd2511f53f46c7825 */ /* 0x000fe200078e00ff */
[----:B------:R-:W-:Y:S03]  /*1f830*/  PRMT R107, R104, 0x5410, R3 ;  /* 0x00005410686b7816 */ /* 0x000fe60000000003 */
[----:B----4-:R-:W-:Y:S05]  /*1f840*/  @!P0 HADD2 R39, -R104.H0_H0, -RZ.H0_H0 ;  /* 0xa00000ff68278230 */ /* 0x010fea0000000900 */
[----:B------:R1:W-:Y:S01]  /*1f850*/  @!P0 STL.S16 [R1+0xf0], R39 ;  /* 0x0000f02701008387 */ /* 0x0003e20000100600 */
[----:B------:R-:W-:Y:S03]  /*1f860*/  PRMT R6, R39, 0x7610, R6 ;  /* 0x0000761027067816 */ /* 0x000fe60000000006 */
[----:B------:R3:W4:Y:S01]  /*1f870*/  LDL.S16 R5, [R1+0xf8] ;  /* 0x0000f80001057983 */ /* 0x0007220000100600 */
[----:B------:R-:W-:Y:S02]  /*1f880*/  @!P0 PRMT R104, R6, 0x5410, RZ ;  /* 0x0000541006688816 */ /* 0x000fe400000000ff */
[----:B------:R-:W-:Y:S01]  /*1f890*/  ISETP.LE.U32.AND P0, PT, R4, UR10, PT ;  /* 0x0000000a04007c0c */ /* 0x000fe2000bf03070 */
[----:B------:R-:W2:Y:S01]  /*1f8a0*/  LDL.LU R6, [R1+0x144] ;  /* 0x0001440001067983 */ /* 0x000ea20000300800 */
[----:B------:R-:W-:Y:S01]  /*1f8b0*/  FMUL.FTZ R4, R0, R168 ;  /* 0x000000a800047220 */ /* 0x000fe20000410000 */
[----:B------:R-:W-:Y:S02]  /*1f8c0*/  IMAD.MOV.U32 R168, RZ, RZ, R116 ;  /* 0x000000ffffa87224 */ /* 0x000fe400078e0074 */
[----:B------:R3:W-:Y:S01]  /*1f8d0*/  STG.E.U16 desc[UR28][R196.64], R104 ;  /* 0x00000068c4007986 */ /* 0x0007e2000c10151c */
[----:B------:R-:W-:Y:S02]  /*1f8e0*/  IMAD.MOV.U32 R116, RZ, RZ, R66 ;  /* 0x000000ffff747224 */ /* 0x000fe400078e0042 */
[C---:B------:R-:W-:Y:S01]  /*1f8f0*/  FMUL.FTZ R66, R2.reuse, R142 ;  /* 0x0000008e02427220 */ /* 0x040fe20000410000 */
[C---:B-1----:R-:W-:Y:S01]  /*1f900*/  FMUL.FTZ R39, R2.reuse, R155 ;  /* 0x0000009b02277220 */ /* 0x042fe20000410000 */
[----:B----4-:R-:W-:Y:S02]  /*1f910*/  @!P6 HADD2 R5, -R3.H0_H0, -RZ.H0_H0 ;  /* 0xa00000ff0305e230 */ /* 0x010fe40000000900 */
[C---:B--2---:R-:W-:Y:S03]  /*1f920*/  FFMA.FTZ R112, R2.reuse, R6, R201 ;  /* 0x0000000602707223 */ /* 0x044fe600000100c9 */
[----:B------:R1:W-:Y:S01]  /*1f930*/  @!P6 STL.S16 [R1+0xf8], R5 ;  /* 0x0000f8050100e387 */ /* 0x0003e20000100600 */
[----:B------:R-:W-:Y:S01]  /*1f940*/  PRMT R7, R5, 0x7610, R7 ;  /* 0x0000761005077816 */ /* 0x000fe20000000007 */
[C---:B------:R-:W-:Y:S01]  /*1f950*/  FMUL.FTZ R6, R2.reuse, R170 ;  /* 0x000000aa02067220 */ /* 0x040fe20000410000 */
[----:B------:R-:W-:Y:S01]  /*1f960*/  IMAD.MOV.U32 R170, RZ, RZ, R22 ;  /* 0x000000ffffaa7224 */ /* 0x000fe200078e0016 */
[----:B------:R2:W4:Y:S01]  /*1f970*/  LDL.S16 R126, [R1+0xf4] ;  /* 0x0000f400017e7983 */ /* 0x0005220000100600 */
[----:B------:R-:W-:Y:S01]  /*1f980*/  @!P6 PRMT R3, R7, 0x5410, RZ ;  /* 0x000054100703e816 */ /* 0x000fe200000000ff */
[----:B------:R-:W-:Y:S01]  /*1f990*/  FMUL.FTZ R7, R2, R171 ;  /* 0x000000ab02077220 */ /* 0x000fe20000410000 */
[----:B------:R-:W-:Y:S01]  /*1f9a0*/  ISETP.LE.U32.AND P6, PT, R110, UR10, PT ;  /* 0x0000000a6e007c0c */ /* 0x000fe2000bfc3070 */
[----:B------:R-:W-:Y:S01]  /*1f9b0*/  IMAD.MOV.U32 R171, RZ, RZ, R23 ;  /* 0x000000ffffab7224 */ /* 0x000fe200078e0017 */
[----:B------:R-:W-:Y:S01]  /*1f9c0*/  LOP3.LUT R155, R170, UR16, R109, 0x96, !PT ;  /* 0x00000010aa9b7c12 */ /* 0x000fe2000f8e966d */
[----:B------:R2:W-:Y:S01]  /*1f9d0*/  STG.E.U16 desc[UR28][R196.64+0x2], R3 ;  /* 0x00000203c4007986 */ /* 0x0005e2000c10151c */
[----:B------:R-:W-:Y:S01]  /*1f9e0*/  FADD.FTZ R109, R166, R113 ;  /* 0x00000071a66d7221 */ /* 0x000fe20000010000 */
[----:B------:R-:W-:Y:S02]  /*1f9f0*/  IMAD.MOV.U32 R171, RZ, RZ, R148 ;  /* 0x000000ffffab7224 */ /* 0x000fe400078e0094 */
[C---:B------:R-:W-:Y:S01]  /*1fa00*/  FMUL.FTZ R22, R2.reuse, R162 ;  /* 0x000000a202167220 */ /* 0x040fe20000410000 */
[----:B------:R-:W-:Y:S02]  /*1fa10*/  IMAD.MOV.U32 R148, RZ, RZ, R164 ;  /* 0x000000ffff947224 */ /* 0x000fe400078e00a4 */
[----:B------:R-:W-:Y:S01]  /*1fa20*/  FMUL.FTZ R23, R2, R163 ;  /* 0x000000a302177220 */ /* 0x000fe20000410000 */
[----:B------:R-:W-:Y:S01]  /*1fa30*/  LOP3.LUT R170, R108, UR15, R157, 0x96, !PT ;  /* 0x0000000f6caa7c12 */ /* 0x000fe2000f8e969d */
[----:B------:R-:W-:Y:S01]  /*1fa40*/  FADD.FTZ R112, R114, R112 ;  /* 0x0000007072707221 */ /* 0x000fe20000010000 */
[----:B------:R-:W-:Y:S01]  /*1fa50*/  SHF.R.U32.HI R108, RZ, 0x18, R195 ;  /* 0x00000018ff6c7819 */ /* 0x000fe200000116c3 */
[C---:B------:R-:W-:Y:S01]  /*1fa60*/  FADD.FTZ R109, R171.reuse, R109 ;  /* 0x0000006dab6d7221 */ /* 0x040fe20000010000 */
[----:B------:R-:W-:Y:S01]  /*1fa70*/  F2FP.F16.F32.PACK_AB R142, R171, R166 ;  /* 0x000000a6ab8e723e */ /* 0x000fe200000000ff */
[----:B------:R-:W4:Y:S01]  /*1fa80*/  LDC R195, c[0x0][0x448] ;  /* 0x00011200ffc37b82 */ /* 0x000f220000000800 */
[----:B------:R-:W-:Y:S01]  /*1fa90*/  F2FP.F16.F32.PACK_AB R145, R148, R149 ;  /* 0x000000959491723e */ /* 0x000fe200000000ff */
[----:B---3--:R-:W-:Y:S01]  /*1faa0*/  FADD.FTZ R104, R191, R109 ;  /* 0x0000006dbf687221 */ /* 0x008fe20000010000 */
[----:B------:R-:W-:Y:S01]  /*1fab0*/  PRMT R143, R142, 0x7632, R143 ;  /* 0x000076328e8f7816 */ /* 0x000fe2000000008f */
[----:B-1----:R-:W-:Y:S01]  /*1fac0*/  FMUL.FTZ R5, R0, R169 ;  /* 0x000000a900057220 */ /* 0x002fe20000410000 */
[----:B------:R-:W-:Y:S01]  /*1fad0*/  F2FP.F16.F32.PACK_AB R0, R114, R201 ;  /* 0x000000c97200723e */ /* 0x000fe200000000ff */
[----:B------:R-:W-:Y:S01]  /*1fae0*/  IMAD.MOV.U32 R169, RZ, RZ, R129 ;  /* 0x000000ffffa97224 */ /* 0x000fe200078e0081 */
[----:B------:R-:W-:Y:S01]  /*1faf0*/  PRMT R114, R110, 0x5410, R108 ;  /* 0x000054106e727816 */ /* 0x000fe2000000006c */
[----:B------:R-:W-:Y:S02]  /*1fb00*/  IMAD.MOV.U32 R129, RZ, RZ, R34 ;  /* 0x000000ffff817224 */ /* 0x000fe400078e0022 */
[----:B------:R-:W-:Y:S01]  /*1fb10*/  FMUL.FTZ R34, R2, R158 ;  /* 0x0000009e02227220 */ /* 0x000fe20000410000 */
[----:B------:R-:W-:Y:S01]  /*1fb20*/  IMAD.MOV.U32 R164, RZ, RZ, R169 ;  /* 0x000000ffffa47224 */ /* 0x000fe200078e00a9 */
[----:B------:R-:W-:Y:S01]  /*1fb30*/  PRMT R2, R0, 0x7632, R2 ;  /* 0x0000763200027816 */ /* 0x000fe20000000002 */
[----:B------:R-:W-:Y:S01]  /*1fb40*/  IMAD.MOV.U32 R169, RZ, RZ, R168 ;  /* 0x000000ffffa97224 */ /* 0x000fe200078e00a8 */
[----:B------:R-:W-:Y:S01]  /*1fb50*/  PRMT R144, R145, 0x7632, R144 ;  /* 0x0000763291907816 */ /* 0x000fe20000000090 */
[----:B------:R-:W-:Y:S02]  /*1fb60*/  IMAD.MOV.U32 R168, RZ, RZ, R118 ;  /* 0x000000ffffa87224 */ /* 0x000fe400078e0076 */
[----:B------:R-:W-:Y:S01]  /*1fb70*/  IMAD.MOV.U32 R118, RZ, RZ, R131 ;  /* 0x000000ffff767224 */ /* 0x000fe200078e0083 */
[C---:B--2---:R-:W-:Y:S01]  /*1fb80*/  F2FP.F16.F32.PACK_AB R3, R190.reuse, R191 ;  /* 0x000000bfbe03723e */ /* 0x044fe200000000ff */
[----:B------:R-:W-:Y:S02]  /*1fb90*/  IMAD.MOV.U32 R131, RZ, RZ, R130 ;  /* 0x000000ffff837224 */ /* 0x000fe400078e0082 */
[----:B------:R-:W-:Y:S01]  /*1fba0*/  FADD.FTZ R190, R190, R104 ;  /* 0x00000068bebe7221 */ /* 0x000fe20000010000 */
[----:B------:R-:W-:Y:S01]  /*1fbb0*/  IMAD.MOV.U32 R130, RZ, RZ, R134 ;  /* 0x000000ffff827224 */ /* 0x000fe200078e0086 */
[----:B------:R-:W-:Y:S01]  /*1fbc0*/  PRMT R161, R3, 0x7632, R161 ;  /* 0x0000763203a17816 */ /* 0x000fe200000000a1 */
[----:B------:R-:W-:Y:S01]  /*1fbd0*/  IMAD.MOV.U32 R134, RZ, RZ, R125 ;  /* 0x000000ffff867224 */ /* 0x000fe200078e007d */
[----:B------:R-:W-:Y:S01]  /*1fbe0*/  PRMT R125, R106, 0x5410, R229 ;  /* 0x000054106a7d7816 */ /* 0x000fe200000000e5 */
[----:B------:R-:W-:Y:S01]  /*1fbf0*/  IMAD.MOV.U32 R229, RZ, RZ, R164 ;  /* 0x000000ffffe57224 */ /* 0x000fe200078e00a4 */
[----:B------:R-:W-:Y:S01]  /*1fc00*/  PRMT R106, R0, 0x5410, R2 ;  /* 0x00005410006a7816 */ /* 0x000fe20000000002 */
[----:B------:R-:W-:Y:S02]  /*1fc10*/  IMAD.MOV.U32 R164, RZ, RZ, R116 ;  /* 0x000000ffffa47224 */ /* 0x000fe400078e0074 */
[----:B------:R-:W-:Y:S01]  /*1fc20*/  MUFU.EX2 R116, R173 ;  /* 0x000000ad00747308 */ /* 0x000fe20000000800 */
[----:B------:R-:W-:Y:S02]  /*1fc30*/  IMAD.MOV.U32 R246, RZ, RZ, R131 ;  /* 0x000000fffff67224 */ /* 0x000fe400078e0083 */
[----:B------:R-:W-:Y:S02]  /*1fc40*/  IMAD.MOV.U32 R131, RZ, RZ, R138 ;  /* 0x000000ffff837224 */ /* 0x000fe400078e008a */
[----:B------:R-:W-:Y:S02]  /*1fc50*/  IMAD.MOV.U32 R138, RZ, RZ, R117 ;  /* 0x000000ffff8a7224 */ /* 0x000fe400078e0075 */
[----:B------:R-:W-:Y:S02]  /*1fc60*/  IMAD.MOV.U32 R166, RZ, RZ, R168 ;  /* 0x000000ffffa67224 */ /* 0x000fe400078e00a8 */
[----:B------:R-:W-:Y:S02]  /*1fc70*/  IMAD.MOV.U32 R168, RZ, RZ, R134 ;  /* 0x000000ffffa87224 */ /* 0x000fe400078e0086 */
[----:B------:R1:W-:Y:S01]  /*1fc80*/  MUFU.EX2 R134, R235 ;  /* 0x000000eb00867308 */ /* 0x0003e20000000800 */
[----:B------:R-:W-:Y:S01]  /*1fc90*/  IMAD.MOV.U32 R167, RZ, RZ, R118 ;  /* 0x000000ffffa77224 */ /* 0x000fe200078e0076 */
[----:B------:R-:W-:Y:S01]  /*1fca0*/  LOP3.LUT R118, R200, 0xff, RZ, 0xc0, !PT ;  /* 0x000000ffc8767812 */ /* 0x000fe200078ec0ff */
[----:B------:R-:W-:Y:S02]  /*1fcb0*/  IMAD.MOV.U32 R171, RZ, RZ, R136 ;  /* 0x000000ffffab7224 */ /* 0x000fe400078e0088 */
[----:B------:R-:W-:Y:S02]  /*1fcc0*/  IMAD.MOV.U32 R201, RZ, RZ, R131 ;  /* 0x000000ffffc97224 */ /* 0x000fe400078e0083 */
[----:B------:R-:W-:Y:S03]  /*1fcd0*/  IMAD.MOV.U32 R163, RZ, RZ, R171 ;  /* 0x000000ffffa37224 */ /* 0x000fe600078e00ab */
[----:B------:R-:W-:Y:S01]  /*1fce0*/  MUFU.EX2 R136, R210 ;  /* 0x000000d200887308 */ /* 0x000fe20000000800 */
[----:B------:R-:W-:Y:S02]  /*1fcf0*/  IMAD.MOV.U32 R162, RZ, RZ, R138 ;  /* 0x000000ffffa27224 */ /* 0x000fe400078e008a */
[----:B------:R-:W-:Y:S07]  /*1fd00*/  IMAD.MOV.U32 R231, RZ, RZ, R201 ;  /* 0x000000ffffe77224 */ /* 0x000fee00078e00c9 */
[----:B------:R-:W-:Y:S01]  /*1fd10*/  MUFU.EX2 R138, R232 ;  /* 0x000000e8008a7308 */ /* 0x000fe20000000800 */
[----:B-1----:R-:W-:Y:S02]  /*1fd20*/  IMAD.MOV.U32 R235, RZ, RZ, R153 ;  /* 0x000000ffffeb7224 */ /* 0x002fe400078e0099 */
[----:B------:R-:W-:Y:S02]  /*1fd30*/  IMAD.MOV.U32 R235, RZ, RZ, R231 ;  /* 0x000000ffffeb7224 */ /* 0x000fe400078e00e7 */
[----:B----4-:R-:W-:Y:S05]  /*1fd40*/  @!P6 HADD2 R126, -R0.H0_H0, -RZ.H0_H0 ;  /* 0xa00000ff007ee230 */ /* 0x010fea0000000900 */
[----:B------:R1:W-:Y:S01]  /*1fd50*/  @!P6 STL.S16 [R1+0xf4], R126 ;  /* 0x0000f47e0100e387 */ /* 0x0003e20000100600 */
[----:B------:R-:W-:Y:S03]  /*1fd60*/  PRMT R146, R126, 0x7610, R146 ;  /* 0x000076107e927816 */ /* 0x000fe60000000092 */
[----:B------:R2:W3:Y:S01]  /*1fd70*/  LDL.S16 R113, [R1+0xec] ;  /* 0x0000ec0001717983 */ /* 0x0004e20000100600 */
[----:B------:R-:W-:Y:S02]  /*1fd80*/  @!P6 PRMT R0, R146, 0x5410, RZ ;  /* 0x000054109200e816 */ /* 0x000fe400000000ff */
[----:B------:R-:W-:Y:S01]  /*1fd90*/  ISETP.LE.U32.AND P6, PT, R108, UR10, PT ;  /* 0x0000000a6c007c0c */ /* 0x000fe2000bfc3070 */
[----:B------:R-:W-:Y:S01]  /*1fda0*/  FADD.FTZ R108, R149, R115 ;  /* 0x00000073956c7221 */ /* 0x000fe20000010000 */
[----:B------:R4:W-:Y:S01]  /*1fdb0*/  MUFU.EX2 R146, R174 ;  /* 0x000000ae00927308 */ /* 0x0009e20000000800 */
[----:B------:R2:W-:Y:S01]  /*1fdc0*/  STG.E.U16 desc[UR28][R198.64], R0 ;  /* 0x00000000c6007986 */ /* 0x0005e2000c10151c */
[----:B------:R-:W-:Y:S02]  /*1fdd0*/  IMAD.MOV.U32 R149, RZ, RZ, R164 ;  /* 0x000000ffff957224 */ /* 0x000fe400078e00a4 */
[----:B------:R-:W-:Y:S01]  /*1fde0*/  FADD.FTZ R110, R148, R108 ;  /* 0x0000006c946e7221 */ /* 0x000fe20000010000 */
[----:B------:R-:W-:Y:S01]  /*1fdf0*/  FADD.FTZ R108, R127, R111 ;  /* 0x0000006f7f6c7221 */ /* 0x000fe20000010000 */
[----:B------:R-:W-:Y:S01]  /*1fe00*/  IMAD.MOV.U32 R148, RZ, RZ, R129 ;  /* 0x000000ffff947224 */ /* 0x000fe200078e0081 */
[C---:B------:R-:W-:Y:S01]  /*1fe10*/  F2FP.F16.F32.PACK_AB R127, R119.reuse, R127 ;  /* 0x0000007f777f723e */ /* 0x040fe200000000ff */
[----:B------:R-:W-:Y:S02]  /*1fe20*/  FADD.FTZ R104, R180, R110 ;  /* 0x0000006eb4687221 */ /* 0x000fe40000010000 */
[----:B------:R2:W-:Y:S01]  /*1fe30*/  MUFU.EX2 R129, R234 ;  /* 0x000000ea00817308 */ /* 0x0005e20000000800 */
[----:B------:R-:W-:Y:S01]  /*1fe40*/  FADD.FTZ R119, R119, R108 ;  /* 0x0000006c77777221 */ /* 0x000fe20000010000 */
[----:B------:R-:W-:Y:S01]  /*1fe50*/  FADD.FTZ R108, R141, R112 ;  /* 0x000000708d6c7221 */ /* 0x000fe20000010000 */
[----:B------:R-:W-:Y:S01]  /*1fe60*/  FADD.FTZ R117, R105, R104 ;  /* 0x0000006869757221 */ /* 0x000fe20000010000 */
[----:B------:R-:W-:Y:S01]  /*1fe70*/  PRMT R112, R118, 0x5410, R241 ;  /* 0x0000541076707816 */ /* 0x000fe200000000f1 */
[----:B------:R-:W-:Y:S01]  /*1fe80*/  IMAD.MOV.U32 R164, RZ, RZ, R135 ;  /* 0x000000ffffa47224 */ /* 0x000fe200078e0087 */
[--C-:B------:R-:W-:Y:S01]  /*1fe90*/  HSET2.LE.AND R105, R114, R221.reuse, PT ;  /* 0x000000dd72697233 */ /* 0x100fe20003803000 */
[----:B------:R-:W-:Y:S03]  /*1fea0*/  IMAD.MOV.U32 R135, RZ, RZ, R132 ;  /* 0x000000ffff877224 */ /* 0x000fe600078e0084 */
[----:B-1----:R1:W1:Y:S01]  /*1feb0*/  MUFU.EX2 R126, R238 ;  /* 0x000000ee007e7308 */ /* 0x0022620000000800 */
[--C-:B------:R-:W-:Y:S01]  /*1fec0*/  HSET2.LE.AND R112, R112, R221.reuse, PT ;  /* 0x000000dd70707233 */ /* 0x100fe20003803000 */
[----:B----4-:R-:W-:Y:S01]  /*1fed0*/  IMAD.MOV.U32 R174, RZ, RZ, R148 ;  /* 0x000000ffffae7224 */ /* 0x010fe200078e0094 */
[----:B------:R-:W-:Y:S01]  /*1fee0*/  PRMT R104, R122, 0x5410, R121 ;  /* 0x000054107a687816 */ /* 0x000fe20000000079 */
[----:B------:R-:W-:Y:S01]  /*1fef0*/  VIADD R180, R213, 0x9020 ;  /* 0x00009020d5b47836 */ /* 0x000fe20000000000 */
[----:B------:R-:W-:Y:S01]  /*1ff00*/  LOP3.LUT R105, R106, R105, RZ, 0xc0, !PT ;  /* 0x000000696a697212 */ /* 0x000fe200078ec0ff */
[----:B------:R-:W-:Y:S01]  /*1ff10*/  IMAD.MOV.U32 R244, RZ, RZ, R164 ;  /* 0x000000fffff47224 */ /* 0x000fe200078e00a4 */
[----:B------:R-:W-:Y:S03]  /*1ff20*/  LOP3.LUT R112, R104, R112, RZ, 0xc0, !PT ;  /* 0x0000007068707212 */ /* 0x000fe600078ec0ff */
[----:B------:R-:W-:Y:S01]  /*1ff30*/  MUFU.EX2 R132, R237 ;  /* 0x000000ed00847308 */ /* 0x000fe20000000800 */
[----:B--2---:R-:W-:Y:S01]  /*1ff40*/  IMAD.MOV.U32 R234, RZ, RZ, R152 ;  /* 0x000000ffffea7224 */ /* 0x004fe200078e0098 */
[--C-:B------:R-:W-:Y:S01]  /*1ff50*/  HSET2.LE.AND R104, R125, R221.reuse, PT ;  /* 0x000000dd7d687233 */ /* 0x100fe20003803000 */
[----:B------:R-:W-:Y:S01]  /*1ff60*/  IMAD.MOV.U32 R164, RZ, RZ, R168 ;  /* 0x000000ffffa47224 */ /* 0x000fe200078e00a8 */
[----:B------:R-:W-:Y:S01]  /*1ff70*/  PRMT R0, R120, 0x5410, R124 ;  /* 0x0000541078007816 */ /* 0x000fe2000000007c */
[----:B------:R-:W-:Y:S01]  /*1ff80*/  IMAD.MOV.U32 R168, RZ, RZ, R137 ;  /* 0x000000ffffa87224 */ /* 0x000fe200078e0089 */
[----:B------:R-:W-:Y:S02]  /*1ff90*/  PRMT R106, R154, 0x5410, R246 ;  /* 0x000054109a6a7816 */ /* 0x000fe400000000f6 */
[----:B------:R-:W-:Y:S01]  /*1ffa0*/  PRMT R139, R127, 0x7632, R139 ;  /* 0x000076327f8b7816 */ /* 0x000fe2000000008b */
[----:B-1----:R-:W-:Y:S01]  /*1ffb0*/  IMAD.MOV.U32 R238, RZ, RZ, R169 ;  /* 0x000000ffffee7224 */ /* 0x002fe200078e00a9 */
[C---:B------:R-:W-:Y:S01]  /*1ffc0*/  F2FP.F16.F32.PACK_AB R141, R126.reuse, R141 ;  /* 0x0000008d7e8d723e */ /* 0x040fe200000000ff */
[--C-:B------:R-:W-:Y:S01]  /*1ffd0*/  FADD.FTZ R126, R126, R108.reuse ;  /* 0x0000006c7e7e7221 */ /* 0x100fe20000010000 */
[----:B------:R-:W-:Y:S01]  /*1ffe0*/  PRMT R108, R200, 0x7632, R108 ;  /* 0x00007632c86c7816 */ /* 0x000fe2000000006c */
[----:B------:R-:W-:Y:S01]  /*1fff0*/  IMAD.MOV.U32 R169, RZ, RZ, R130 ;  /* 0x000000ffffa97224 */ /* 0x000fe200078e0082 */
[----:B------:R-:W-:Y:S01]  /*20000*/  SHF.R.U32.HI R200, RZ, 0x18, R200 ;  /* 0x00000018ffc87819 */ /* 0x000fe200000116c8 */
[----:B------:R-:W-:Y:S01]  /*20010*/  MUFU.EX2 R115, R175 ;  /* 0x000000af00737308 */ /* 0x000fe20000000800 */
[----:B------:R-:W-:Y:S01]  /*20020*/  LOP3.LUT R130, R108, 0xff, RZ, 0xc0, !PT ;  /* 0x000000ff6c827812 */ /* 0x000fe200078ec0ff */
[----:B------:R-:W-:Y:S01]  /*20030*/  IMAD.MOV.U32 R171, RZ, RZ, R169 ;  /* 0x000000ffffab7224 */ /* 0x000fe200078e00a9 */
[----:B------:R-:W-:Y:S01]  /*20040*/  LOP3.LUT R104, R107, R104, RZ, 0xc0, !PT ;  /* 0x000000686b687212 */ /* 0x000fe200078ec0ff */
[----:B------:R-:W-:Y:S01]  /*20050*/  IMAD.MOV.U32 R169, RZ, RZ, R133 ;  /* 0x000000ffffa97224 */ /* 0x000fe200078e0085 */
[--C-:B------:R-:W-:Y:S01]  /*20060*/  HSET2.LE.AND R106, R106, R221.reuse, PT ;  /* 0x000000dd6a6a7233 */ /* 0x100fe20003803000 */
[----:B------:R-:W-:Y:S01]  /*20070*/  IMAD.MOV.U32 R239, RZ, RZ, R168 ;  /* 0x000000ffffef7224 */ /* 0x000fe200078e00a8 */
[----:B------:R-:W-:Y:S03]  /*20080*/  PRMT R107, R166, 0x5410, R167 ;  /* 0x00005410a66b7816 */ /* 0x000fe600000000a7 */
[----:B------:R-:W-:Y:S01]  /*20090*/  MUFU.EX2 R148, R177 ;  /* 0x000000b100947308 */ /* 0x000fe20000000800 */
[----:B------:R-:W-:Y:S02]  /*200a0*/  PRMT R140, R141, 0x7632, R140 ;  /* 0x000076328d8c7816 */ /* 0x000fe4000000008c */
[----:B------:R-:W-:Y:S02]  /*200b0*/  LOP3.LUT R107, R107, 0xff00ff, RZ, 0xc0, !PT ;  /* 0x00ff00ff6b6b7812 */ /* 0x000fe400078ec0ff */
[----:B------:R-:W-:Y:S01]  /*200c0*/  LOP3.LUT R158, R149, 0xff, RZ, 0xc0, !PT ;  /* 0x000000ff959e7812 */ /* 0x000fe200078ec0ff */
[----:B------:R-:W-:Y:S01]  /*200d0*/  IMAD.MOV.U32 R149, RZ, RZ, R135 ;  /* 0x000000ffff957224 */ /* 0x000fe200078e0087 */
[----:B------:R-:W-:Y:S03]  /*200e0*/  PRMT R125, R238, 0x5410, R229 ;  /* 0x00005410ee7d7816 */ /* 0x000fe600000000e5 */
[----:B------:R-:W-:Y:S01]  /*200f0*/  MUFU.EX2 R135, R207 ;  /* 0x000000cf00877308 */ /* 0x000fe20000000800 */
[--C-:B------:R-:W-:Y:S01]  /*20100*/  HSET2.LE.AND R107, R107, R221.reuse, PT ;  /* 0x000000dd6b6b7233 */ /* 0x100fe20003803000 */
[----:B------:R-:W-:Y:S01]  /*20110*/  IMAD.MOV.U32 R159, RZ, RZ, R149 ;  /* 0x000000ffff9f7224 */ /* 0x000fe200078e0095 */
[----:B------:R-:W-:Y:S02]  /*20120*/  PRMT R114, R158, 0x5410, R174 ;  /* 0x000054109e727816 */ /* 0x000fe400000000ae */
[----:B------:R-:W-:Y:S01]  /*20130*/  LOP3.LUT R125, R125, 0xff00ff, RZ, 0xc0, !PT ;  /* 0x00ff00ff7d7d7812 */ /* 0x000fe200078ec0ff */
[----:B------:R-:W-:Y:S02]  /*20140*/  IMAD.MOV.U32 R201, RZ, RZ, R159 ;  /* 0x000000ffffc97224 */ /* 0x000fe400078e009f */
[--C-:B------:R-:W-:Y:S02]  /*20150*/  HSET2.LE.AND R114, R114, R221.reuse, PT ;  /* 0x000000dd72727233 */ /* 0x100fe40003803000 */
[----:B------:R-:W1:Y:S10]  /*20160*/  MUFU.EX2 R137, R227 ;  /* 0x000000e300897308 */ /* 0x000e740000000800 */
[----:B------:R-:W-:Y:S01]  /*20170*/  MUFU.EX2 R149, R184 ;  /* 0x000000b800957308 */ /* 0x000fe20000000800 */
[----:B-1----:R-:W-:Y:S01]  /*20180*/  F2FP.F16.F32.PACK_AB R165, R138, R137 ;  /* 0x000000898aa5723e */ /* 0x002fe200000000ff */
[----:B---3--:R-:W-:Y:S05]  /*20190*/  @!P6 HADD2 R113, -R2.H0_H0, -RZ.H0_H0 ;  /* 0xa00000ff0271e230 */ /* 0x008fea0000000900 */
[----:B------:R1:W-:Y:S01]  /*201a0*/  @!P6 STL.S16 [R1+0xec], R113 ;  /* 0x0000ec710100e387 */ /* 0x0003e20000100600 */
[----:B------:R-:W-:Y:S03]  /*201b0*/  PRMT R111, R113, 0x7610, R111 ;  /* 0x00007610716f7816 */ /* 0x000fe6000000006f */
[----:B------:R-:W2:Y:S01]  /*201c0*/  LDL R151, [R1+0x150] ;  /* 0x0001500001977983 */ /* 0x000ea20000100800 */
[----:B------:R-:W-:Y:S03]  /*201d0*/  @!P6 PRMT R2, R111, 0x5410, RZ ;  /* 0x000054106f02e816 */ /* 0x000fe600000000ff */
[----:B------:R3:W4:Y:S04]  /*201e0*/  LDL.S16 R153, [R1+0x108] ;  /* 0x0001080001997983 */ /* 0x0007280000100600 */
[----:B------:R3:W3:Y:S04]  /*201f0*/  LDL.S16 R157, [R1+0x120] ;  /* 0x00012000019d7983 */ /* 0x0006e80000100600 */
[----:B------:R2:W3:Y:S04]  /*20200*/  LDL.S16 R152, [R1+0x11c] ;  /* 0x00011c0001987983 */ /* 0x0004e80000100600 */
[----:B------:R-:W1:Y:S02]  /*20210*/  LDSM.16.MT88.4 R108, [R213+0x9000] ;  /* 0x00900000d56c783b */ /* 0x000e640000004200 */
[----:B-1----:R-:W-:Y:S06]  /*20220*/  PRMT R113, R130, 0x5410, R200 ;  /* 0x0000541082717816 */ /* 0x002fec00000000c8 */
[----:B------:R1:W-:Y:S01]  /*20230*/  STG.E.U16 desc[UR28][R198.64+0x2], R2 ;  /* 0x00000202c6007986 */ /* 0x0003e2000c10151c */
[--C-:B------:R-:W-:Y:S05]  /*20240*/  HSET2.LE.AND R113, R113, R221.reuse, PT ;  /* 0x000000dd71717233 */ /* 0x100fea0003803000 */
[----:B------:R-:W-:Y:S01]  /*20250*/  LOP3.LUT R113, R0, R113, RZ, 0xc0, !PT ;  /* 0x0000007100717212 */ /* 0x000fe200078ec0ff */
[----:B------:R-:W-:Y:S01]  /*20260*/  FADD.FTZ R0, R134, R119 ;  /* 0x0000007786007221 */ /* 0x000fe20000010000 */
[C---:B------:R-:W-:Y:S03]  /*20270*/  F2FP.F16.F32.PACK_AB R134, R129.reuse, R134 ;  /* 0x000000868186723e */ /* 0x040fe600000000ff */
[----:B------:R-:W-:Y:S01]  /*20280*/  FADD.FTZ R119, R129, R0 ;  /* 0x0000000081777221 */ /* 0x000fe20000010000 */
[----:B------:R-:W-:Y:S01]  /*20290*/  PRMT R0, R127, 0x5410, R139 ;  /* 0x000054107f007816 */ /* 0x000fe2000000008b */
[----:B------:R-:W-:Y:S03]  /*202a0*/  MUFU.EX2 R129, R206 ;  /* 0x000000ce00817308 */ /* 0x000fe60000000800 */
[----:B------:R-:W-:Y:S01]  /*202b0*/  LOP3.LUT R106, R0, R106, RZ, 0xc0, !PT ;  /* 0x0000006a006a7212 */ /* 0x000fe200078ec0ff */
[----:B------:R-:W-:Y:S01]  /*202c0*/  FADD.FTZ R0, R132, R126 ;  /* 0x0000007e84007221 */ /* 0x000fe20000010000 */
[C---:B------:R-:W-:Y:S03]  /*202d0*/  F2FP.F16.F32.PACK_AB R132, R128.reuse, R132 ;  /* 0x000000848084723e */ /* 0x040fe600000000ff */
[----:B------:R-:W-:Y:S01]  /*202e0*/  FADD.FTZ R128, R128, R0 ;  /* 0x0000000080807221 */ /* 0x000fe20000010000 */
[----:B------:R-:W-:Y:S01]  /*202f0*/  PRMT R0, R141, 0x5410, R140 ;  /* 0x000054108d007816 */ /* 0x000fe2000000008c */
[----:B-1----:R-:W-:Y:S03]  /*20300*/  FADD.FTZ R2, R147, R117 ;  /* 0x0000007593027221 */ /* 0x002fe60000010000 */
[----:B------:R-:W-:Y:S01]  /*20310*/  LOP3.LUT R107, R0, R107, RZ, 0xc0, !PT ;  /* 0x0000006b006b7212 */ /* 0x000fe200078ec0ff */
[----:B------:R-:W-:Y:S01]  /*20320*/  FADD.FTZ R0, R146, R190 ;  /* 0x000000be92007221 */ /* 0x000fe20000010000 */
[C---:B------:R-:W-:Y:S01]  /*20330*/  F2FP.F16.F32.PACK_AB R147, R116.reuse, R147 ;  /* 0x000000937493723e */ /* 0x040fe200000000ff */
[----:B------:R-:W-:Y:S01]  /*20340*/  FADD.FTZ R117, R116, R2 ;  /* 0x0000000274757221 */ /* 0x000fe20000010000 */
[----:B------:R-:W-:Y:S01]  /*20350*/  F2FP.F16.F32.PACK_AB R146, R115, R146 ;  /* 0x000000927392723e */ /* 0x000fe200000000ff */
[----:B------:R1:W-:Y:S01]  /*20360*/  MUFU.EX2 R2, R179 ;  /* 0x000000b300027308 */ /* 0x0003e20000000800 */
[----:B------:R-:W-:Y:S04]  /*20370*/  IMAD.WIDE R198, R195, 0x70, R198 ;  /* 0x00000070c3c67825 */ /* 0x000fe800078e02c6 */
[----:B------:R-:W-:Y:S01]  /*20380*/  FADD.FTZ R117, R150, R117 ;  /* 0x0000007596757221 */ /* 0x000fe20000010000 */
[-C--:B------:R-:W-:Y:S01]  /*20390*/  HMMA.16816.F32 R4, R104, R108.reuse, R4 ;  /* 0x0000006c6804723c */ /* 0x080fe20000001804 */
[----:B------:R-:W-:Y:S03]  /*203a0*/  IMAD.U32 R190, RZ, RZ, UR20 ;  /* 0x00000014ffbe7e24 */ /* 0x000fe6000f8e00ff */
[----:B------:R-:W1:Y:S01]  /*203b0*/  MUFU.EX2 R116, R205 ;  /* 0x000000cd00747308 */ /* 0x000e620000000800 */
[----:B------:R-:W-:Y:S01]  /*203c0*/  FADD.FTZ R126, R115, R0 ;  /* 0x00000000737e7221 */ /* 0x000fe20000010000 */
[----:B------:R-:W-:Y:S02]  /*203d0*/  LEA R190, P6, R190, R198, 0x1 ;  /* 0x000000c6bebe7211 */ /* 0x000fe400078c08ff */
[----:B------:R-:W-:Y:S02]  /*203e0*/  PRMT R0, R142, 0x5410, R143 ;  /* 0x000054108e007816 */ /* 0x000fe4000000008f */
[--C-:B------:R-:W-:Y:S04]  /*203f0*/  HSET2.LE.AND R115, R125, R221.reuse, PT ;  /* 0x000000dd7d737233 */ /* 0x100fe80003803000 */
[----:B------:R-:W-:Y:S01]  /*20400*/  MUFU.EX2 R125, R183 ;  /* 0x000000b7007d7308 */ /* 0x000fe20000000800 */
[----:B-1----:R1:W3:Y:S01]  /*20410*/  LDL.S16 R179, [R1+0x10c] ;  /* 0x00010c0001b37983 */ /* 0x0022e20000100600 */
[----:B------:R-:W-:Y:S02]  /*20420*/  LOP3.LUT R114, R0, R114, RZ, 0xc0, !PT ;  /* 0x0000007200727212 */ /* 0x000fe400078ec0ff */
[----:B------:R-:W-:Y:S04]  /*20430*/  PRMT R0, R145, 0x5410, R144 ;  /* 0x0000541091007816 */ /* 0x000fe80000000090 */
[----:B------:R-:W-:Y:S01]  /*20440*/  LOP3.LUT R115, R0, R115, RZ, 0xc0, !PT ;  /* 0x0000007300737212 */ /* 0x000fe200078ec0ff */
[----:B------:R-:W-:Y:S01]  /*20450*/  FADD.FTZ R0, R135, R119 ;  /* 0x0000007787007221 */ /* 0x000fe20000010000 */
[C---:B------:R-:W-:Y:S03]  /*20460*/  F2FP.F16.F32.PACK_AB R135, R116.reuse, R135 ;  /* 0x000000877487723e */ /* 0x040fe600000000ff */
[----:B------:R-:W-:Y:S01]  /*20470*/  FADD.FTZ R119, R116, R0 ;  /* 0x0000000074777221 */ /* 0x000fe20000010000 */
[----:B------:R-:W-:Y:S01]  /*20480*/  FADD.FTZ R116, R136, R128 ;  /* 0x0000008088747221 */ /* 0x000fe20000010000 */
[----:B------:R-:W1:Y:S01]  /*20490*/  MUFU.EX2 R0, R178 ;  /* 0x000000b200007308 */ /* 0x000e620000000800 */
[C---:B------:R-:W-:Y:S04]  /*204a0*/  HMMA.16816.F32 R8, R112.reuse, R108, R8 ;  /* 0x0000006c7008723c */ /* 0x040fe80000001808 */
[C---:B------:R-:W-:Y:S01]  /*204b0*/  FADD.FTZ R128, R129.reuse, R116 ;  /* 0x0000007481807221 */ /* 0x040fe20000010000 */
[--C-:B------:R-:W-:Y:S01]  /*204c0*/  FADD.FTZ R116, R148, R126.reuse ;  /* 0x0000007e94747221 */ /* 0x100fe20000010000 */
[----:B------:R-:W-:Y:S02]  /*204d0*/  PRMT R126, R242, 0x7632, R126 ;  /* 0x00007632f27e7816 */ /* 0x000fe4000000007e */
[-C--:B------:R-:W-:Y:S03]  /*204e0*/  HMMA.16816.F32 R12, R112, R110.reuse, R12 ;  /* 0x0000006e700c723c */ /* 0x080fe6000000180c */
[----:B------:R-:W-:Y:S01]  /*204f0*/  LOP3.LUT R126, R126, 0xff, RZ, 0xc0, !PT ;  /* 0x000000ff7e7e7812 */ /* 0x000fe200078ec0ff */
[C---:B------:R-:W-:Y:S01]  /*20500*/  FADD.FTZ R131, R2.reuse, R116 ;  /* 0x0000007402837221 */ /* 0x040fe20000010000 */
[----:B------:R-:W-:Y:S02]  /*20510*/  F2FP.F16.F32.PACK_AB R148, R2, R148 ;  /* 0x000000940294723e */ /* 0x000fe400000000ff */
[----:B------:R-:W-:Y:S01]  /*20520*/  F2FP.F16.F32.PACK_AB R136, R129, R136 ;  /* 0x000000888188723e */ /* 0x000fe200000000ff */
[C---:B-1----:R-:W-:Y:S01]  /*20530*/  FADD.FTZ R133, R0.reuse, R117 ;  /* 0x0000007500857221 */ /* 0x042fe20000010000 */
[----:B------:R-:W-:Y:S01]  /*20540*/  F2FP.F16.F32.PACK_AB R150, R0, R150 ;  /* 0x000000960096723e */ /* 0x000fe200000000ff */
[----:B------:R-:W-:Y:S01]  /*20550*/  IMAD.U32 R0, RZ, RZ, UR20 ;  /* 0x00000014ff007e24 */ /* 0x000fe2000f8e00ff */
[C---:B------:R-:W-:Y:S01]  /*20560*/  HMMA.16816.F32 R16, R104.reuse, R110, R16 ;  /* 0x0000006e6810723c */ /* 0x040fe20000001810 */
[----:B------:R-:W1:Y:S03]  /*20570*/  MUFU.EX2 R129, R204 ;  /* 0x000000cc00817308 */ /* 0x000e660000000800 */
[----:B------:R-:W-:Y:S01]  /*20580*/  LEA.HI.X.SX32 R191, R0, R199, 0x1, P6 ;  /* 0x000000c700bf7211 */ /* 0x000fe200030f0eff */
[----:B------:R-:W-:Y:S01]  /*20590*/  FADD.FTZ R0, R137, R119 ;  /* 0x0000007789007221 */ /* 0x000fe20000010000 */
[----:B------:R-:W-:Y:S05]  /*205a0*/  ISETP.LE.U32.AND P6, PT, R126, UR10, PT ;  /* 0x0000000a7e007c0c */ /* 0x000fea000bfc3070 */
[----:B------:R-:W1:Y:S01]  /*205b0*/  MUFU.EX2 R137, R230 ;  /* 0x000000e600897308 */ /* 0x000e620000000800 */
[----:B------:R-:W-:Y:S09]  /*205c0*/  FADD.FTZ R138, R138, R0 ;  /* 0x000000008a8a7221 */ /* 0x000ff20000010000 */
[----:B------:R-:W-:Y:S01]  /*205d0*/  MUFU.EX2 R0, R182 ;  /* 0x000000b600007308 */ /* 0x000fe20000000800 */
[----:B--2---:R-:W-:Y:S09]  /*205e0*/  @P1 VIADD R180, R151, 0xffffffe0 ;  /* 0xffffffe097b41836 */ /* 0x004ff20000000000 */
[----:B------:R2:W1:Y:S01]  /*205f0*/  MUFU.EX2 R151, R181 ;  /* 0x000000b500977308 */ /* 0x0004620000000800 */
[----:B----4-:R-:W-:Y:S01]  /*20600*/  @!P6 HADD2 R153, -R123.H0_H0, -RZ.H0_H0 ;  /* 0xa00000ff7b99e230 */ /* 0x010fe20000000900 */
[----:B------:R-:W4:Y:S04]  /*20610*/  LDSM.16.MT88.4 R108, [R180] ;  /* 0x00000000b46c783b */ /* 0x000f280000004200 */
[----:B------:R-:W-:Y:S01]  /*20620*/  PRMT R178, R153, 0x7610, R178 ;  /* 0x0000761099b27816 */ /* 0x000fe200000000b2 */
[----:B---3--:R-:W-:Y:S03]  /*20630*/  @!P3 HADD2 R152, -R121.H0_H0, -RZ.H0_H0 ;  /* 0xa00000ff7998b230 */ /* 0x008fe60000000900 */
[----:B------:R-:W-:Y:S01]  /*20640*/  @!P6 PRMT R160, R178, 0x5410, RZ ;  /* 0x00005410b2a0e816 */ /* 0x000fe200000000ff */
[-C--:B----4-:R-:W-:Y:S08]  /*20650*/  HMMA.16816.F32 R20, R104, R108.reuse, R20 ;  /* 0x0000006c6814723c */ /* 0x090ff00000001814 */
[C---:B------:R-:W-:Y:S08]  /*20660*/  HMMA.16816.F32 R24, R112.reuse, R108, R24 ;  /* 0x0000006c7018723c */ /* 0x040ff00000001818 */
[-C--:B------:R-:W-:Y:S08]  /*20670*/  HMMA.16816.F32 R28, R112, R110.reuse, R28 ;  /* 0x0000006e701c723c */ /* 0x080ff0000000181c */
[C---:B------:R-:W-:Y:S04]  /*20680*/  HMMA.16816.F32 R32, R104.reuse, R110, R32 ;  /* 0x0000006e6820723c */ /* 0x040fe80000001820 */
[----:B------:R-:W-:Y:S05]  /*20690*/  @!P2 HADD2 R179, -R3.H1_H1, -RZ.H0_H0 ;  /* 0xa00000ff03b3a230 */ /* 0x000fea0000000d00 */
[----:B------:R3:W-:Y:S01]  /*206a0*/  @!P2 STL.S16 [R1+0x10c], R179 ;  /* 0x00010cb30100a387 */ /* 0x0007e20000100600 */
[----:B------:R-:W-:Y:S03]  /*206b0*/  PRMT R2, R179, 0x7610, R2 ;  /* 0x00007610b3027816 */ /* 0x000fe60000000002 */
[----:B--2---:R2:W4:Y:S01]  /*206c0*/  LDL.S16 R181, [R1+0x110] ;  /* 0x0001100001b57983 */ /* 0x0045220000100600 */
[----:B------:R-:W-:Y:S01]  /*206d0*/  @!P2 PRMT R161, R2, 0x5410, RZ ;  /* 0x0000541002a1a816 */ /* 0x000fe200000000ff */
[----:B-1----:R-:W-:Y:S01]  /*206e0*/  FADD.FTZ R2, R129, R128 ;  /* 0x0000008081027221 */ /* 0x002fe20000010000 */
[----:B------:R-:W-:Y:S01]  /*206f0*/  ISETP.LE.U32.AND P2, PT, R118, UR10, PT ;  /* 0x0000000a76007c0c */ /* 0x000fe2000bf43070 */
[----:B------:R1:W-:Y:S01]  /*20700*/  @!P6 STL.S16 [R1+0x108], R153 ;  /* 0x000108990100e387 */ /* 0x0003e20000100600 */
[----:B------:R-:W-:Y:S02]  /*20710*/  ISETP.LE.U32.AND P6, PT, R130, UR10, PT ;  /* 0x0000000a82007c0c */ /* 0x000fe4000bfc3070 */
[C---:B------:R-:W-:Y:S01]  /*20720*/  F2FP.F16.F32.PACK_AB R128, R137.reuse, R129 ;  /* 0x000000818980723e */ /* 0x040fe200000000ff */
[----:B------:R2:W2:Y:S01]  /*20730*/  LDL.S16 R178, [R1+0x118] ;  /* 0x0001180001b27983 */ /* 0x0004a20000100600 */
[--C-:B------:R-:W-:Y:S01]  /*20740*/  FADD.FTZ R137, R137, R2.reuse ;  /* 0x0000000289897221 */ /* 0x100fe20000010000 */
[----:B------:R-:W-:Y:S01]  /*20750*/  PRMT R2, R152, 0x7610, R2 ;  /* 0x0000761098027816 */ /* 0x000fe20000000002 */
[----:B------:R-:W-:Y:S01]  /*20760*/  MUFU.EX2 R129, R187 ;  /* 0x000000bb00817308 */ /* 0x000fe20000000800 */
[----:B------:R-:W1:Y:S02]  /*20770*/  LDSM.16.MT88.4 R116, [R213+0xa000] ;  /* 0x00a00000d574783b */ /* 0x000e640000004200 */
[----:B------:R-:W-:Y:S02]  /*20780*/  @!P3 PRMT R121, R2, 0x5410, RZ ;  /* 0x000054100279b816 */ /* 0x000fe400000000ff */
[----:B------:R-:W-:Y:S05]  /*20790*/  @!P2 HADD2 R157, -R122.H0_H0, -RZ.H0_H0 ;  /* 0xa00000ff7a9da230 */ /* 0x000fea0000000900 */
[----:B------:R-:W-:Y:S01]  /*207a0*/  MUFU.EX2 R2, R186 ;  /* 0x000000ba00027308 */ /* 0x000fe20000000800 */
[----:B------:R-:W-:Y:S01]  /*207b0*/  STG.E.U16 desc[UR28][R198.64+0x2], R121 ;  /* 0x00000279c6007986 */ /* 0x000fe2000c10151c */
[----:B------:R-:W-:Y:S03]  /*207c0*/  PRMT R108, R157, 0x7610, R108 ;  /* 0x000076109d6c7816 */ /* 0x000fe6000000006c */
[----:B---3--:R3:W3:Y:S01]  /*207d0*/  LDL.S16 R179, [R1+0x114] ;  /* 0x0001140001b37983 */ /* 0x0086e20000100600 */
[----:B------:R-:W-:Y:S04]  /*207e0*/  @!P2 PRMT R122, R108, 0x5410, RZ ;  /* 0x000054106c7aa816 */ /* 0x000fe800000000ff */
[----:B------:R-:W-:Y:S01]  /*207f0*/  MUFU.EX2 R186, R189 ;  /* 0x000000bd00ba7308 */ /* 0x000fe20000000800 */
[----:B------:R-:W1:Y:S09]  /*20800*/  LDSM.16.MT88.4 R108, [R180+0x1000] ;  /* 0x00100000b46c783b */ /* 0x000e720000004200 */
[----:B-1----:R-:W-:Y:S01]  /*20810*/  MUFU.EX2 R153, R188 ;  /* 0x000000bc00997308 */ /* 0x002fe20000000800 */
[----:B------:R1:W-:Y:S01]  /*20820*/  @!P2 STL.S16 [R1+0x120], R157 ;  /* 0x0001209d0100a387 */ /* 0x0003e20000100600 */
[----:B------:R-:W-:Y:S03]  /*20830*/  ISETP.LE.U32.AND P2, PT, R200, UR10, PT ;  /* 0x0000000ac8007c0c */ /* 0x000fe6000bf43070 */
[----:B------:R1:W-:Y:S01]  /*20840*/  @!P3 STL.S16 [R1+0x11c], R152 ;  /* 0x00011c980100b387 */ /* 0x0003e20000100600 */
[----:B------:R-:W-:Y:S03]  /*20850*/  ISETP.LE.U32.AND P3, PT, R154, UR10, PT ;  /* 0x0000000a9a007c0c */ /* 0x000fe6000bf63070 */
[----:B------:R-:W-:Y:S01]  /*20860*/  STG.E.U16 desc[UR28][R198.64], R122 ;  /* 0x0000007ac6007986 */ /* 0x000fe2000c10151c */
[-C--:B------:R-:W-:Y:S08]  /*20870*/  HMMA.16816.F32 R36, R104, R116.reuse, R36 ;  /* 0x000000746824723c */ /* 0x080ff00000001824 */
[C---:B------:R-:W-:Y:S01]  /*20880*/  HMMA.16816.F32 R40, R112.reuse, R116, R40 ;  /* 0x000000747028723c */ /* 0x040fe20000001828 */
[----:B-1----:R1:W3:Y:S03]  /*20890*/  LDL.S16 R157, [R1+0xfc] ;  /* 0x0000fc00019d7983 */ /* 0x0022e60000100600 */
[----:B------:R-:W-:Y:S01]  /*208a0*/  FADD.FTZ R117, R149, R131 ;  /* 0x0000008395757221 */ /* 0x000fe20000010000 */
[----:B------:R-:W-:Y:S01]  /*208b0*/  FADD.FTZ R116, R151, R133 ;  /* 0x0000008597747221 */ /* 0x000fe20000010000 */
[----:B------:R-:W-:Y:S01]  /*208c0*/  F2FP.F16.F32.PACK_AB R151, R0, R151 ;  /* 0x000000970097723e */ /* 0x000fe200000000ff */
[----:B------:R-:W-:Y:S01]  /*208d0*/  MUFU.EX2 R152, R185 ;  /* 0x000000b900987308 */ /* 0x000fe20000000800 */
[-C--:B------:R-:W-:Y:S03]  /*208e0*/  HMMA.16816.F32 R44, R112, R118.reuse, R44 ;  /* 0x00000076702c723c */ /* 0x080fe6000000182c */
[C---:B------:R-:W-:Y:S01]  /*208f0*/  FADD.FTZ R133, R125.reuse, R117 ;  /* 0x000000757d857221 */ /* 0x040fe20000010000 */
[----:B------:R-:W-:Y:S05]  /*20900*/  F2FP.F16.F32.PACK_AB R149, R125, R149 ;  /* 0x000000957d95723e */ /* 0x000fea00000000ff */
[----:B------:R-:W-:Y:S01]  /*20910*/  MUFU.EX2 R185, R193 ;  /* 0x000000c100b97308 */ /* 0x000fe20000000800 */
[C---:B------:R-:W-:Y:S08]  /*20920*/  HMMA.16816.F32 R48, R104.reuse, R118, R48 ;  /* 0x000000766830723c */ /* 0x040ff00000001830 */
[-C--:B------:R-:W-:Y:S08]  /*20930*/  HMMA.16816.F32 R52, R104, R108.reuse, R52 ;  /* 0x0000006c6834723c */ /* 0x080ff00000001834 */
[C---:B------:R-:W-:Y:S08]  /*20940*/  HMMA.16816.F32 R56, R112.reuse, R108, R56 ;  /* 0x0000006c7038723c */ /* 0x040ff00000001838 */
[-C--:B------:R-:W-:Y:S08]  /*20950*/  HMMA.16816.F32 R60, R112, R110.reuse, R60 ;  /* 0x0000006e703c723c */ /* 0x080ff0000000183c */
[C---:B------:R-:W-:Y:S04]  /*20960*/  HMMA.16816.F32 R64, R104.reuse, R110, R64 ;  /* 0x0000006e6840723c */ /* 0x040fe80000001840 */
[----:B----4-:R-:W-:Y:S05]  /*20970*/  @!P6 HADD2 R181, -R120.H0_H0, -RZ.H0_H0 ;  /* 0xa00000ff78b5e230 */ /* 0x010fea0000000900 */
[----:B------:R-:W-:Y:S01]  /*20980*/  @!P6 STL.S16 [R1+0x110], R181 ;  /* 0x000110b50100e387 */ /* 0x000fe20000100600 */
[----:B------:R-:W-:Y:S01]  /*20990*/  PRMT R130, R181, 0x7610, R130 ;  /* 0x00007610b5827816 */ /* 0x000fe20000000082 */
[----:B--2---:R-:W-:Y:S03]  /*209a0*/  @!P3 HADD2 R178, -R127.H0_H0, -RZ.H0_H0 ;  /* 0xa00000ff7fb2b230 */ /* 0x004fe60000000900 */
[----:B------:R-:W-:Y:S02]  /*209b0*/  @!P6 PRMT R120, R130, 0x5410, RZ ;  /* 0x000054108278e816 */ /* 0x000fe400000000ff */
[----:B------:R-:W-:Y:S01]  /*209c0*/  ISETP.GT.U32.AND P6, PT, R246, UR10, PT ;  /* 0x0000000af6007c0c */ /* 0x000fe2000bfc4070 */
[----:B------:R-:W-:Y:S01]  /*209d0*/  IMAD.MOV.U32 R246, RZ, RZ, R244 ;  /* 0x000000fffff67224 */ /* 0x000fe200078e00f4 */
[----:B------:R-:W-:Y:S01]  /*209e0*/  PRMT R154, R178, 0x7610, R154 ;  /* 0x00007610b29a7816 */ /* 0x000fe2000000009a */
[----:B------:R-:W-:Y:S01]  /*209f0*/  STG.E.U16 desc[UR28][R190.64], R120 ;  /* 0x00000078be007986 */ /* 0x000fe2000c10151c */
[----:B------:R-:W-:Y:S01]  /*20a00*/  IMAD.MOV.U32 R244, RZ, RZ, R163 ;  /* 0x000000fffff47224 */ /* 0x000fe200078e00a3 */
[----:B------:R-:W2:Y:S01]  /*20a10*/  MUFU.EX2 R130, R247 ;  /* 0x000000f700827308 */ /* 0x000ea20000000800 */
[----:B------:R-:W-:Y:S01]  /*20a20*/  IMAD.MOV.U32 R163, RZ, RZ, R162 ;  /* 0x000000ffffa37224 */ /* 0x000fe200078e00a2 */
[----:B------:R-:W-:Y:S01]  /*20a30*/  @!P3 PRMT R127, R154, 0x5410, RZ ;  /* 0x000054109a7fb816 */ /* 0x000fe200000000ff */
[----:B------:R-:W-:Y:S02]  /*20a40*/  IMAD.MOV.U32 R231, RZ, RZ, R246 ;  /* 0x000000ffffe77224 */ /* 0x000fe400078e00f6 */
[----:B------:R-:W-:Y:S02]  /*20a50*/  IMAD.MOV.U32 R246, RZ, RZ, R201 ;  /* 0x000000fffff67224 */ /* 0x000fe400078e00c9 */
[----:B---3--:R-:W-:Y:S02]  /*20a60*/  @!P2 HADD2 R179, -R124.H0_H0, -RZ.H0_H0 ;  /* 0xa00000ff7cb3a230 */ /* 0x008fe40000000900 */
[----:B------:R-:W-:Y:S01]  /*20a70*/  IMAD.MOV.U32 R201, RZ, RZ, R163 ;  /* 0x000000ffffc97224 */ /* 0x000fe200078e00a3 */
[----:B------:R-:W3:Y:S02]  /*20a80*/  MUFU.EX2 R154, R248 ;  /* 0x000000f8009a7308 */ /* 0x000ee40000000800 */
[----:B------:R-:W-:Y:S01]  /*20a90*/  @!P2 STL.S16 [R1+0x114], R179 ;  /* 0x000114b30100a387 */ /* 0x000fe20000100600 */
[----:B------:R-:W-:Y:S03]  /*20aa0*/  PRMT R172, R179, 0x7610, R172 ;  /* 0x00007610b3ac7816 */ /* 0x000fe600000000ac */
[----:B------:R-:W-:Y:S01]  /*20ab0*/  @!P3 STL.S16 [R1+0x118], R178 ;  /* 0x000118b20100b387 */ /* 0x000fe20000100600 */
[----:B------:R-:W-:Y:S03]  /*20ac0*/  @!P2 PRMT R124, R172, 0x5410, RZ ;  /* 0x00005410ac7ca816 */ /* 0x000fe600000000ff */
[----:B------:R-:W-:Y:S01]  /*20ad0*/  MUFU.EX2 R163, R251 ;  /* 0x000000fb00a37308 */ /* 0x000fe20000000800 */
[----:B------:R-:W-:Y:S01]  /*20ae0*/  ISETP.GT.U32.AND P2, PT, R167, UR10, PT ;  /* 0x0000000aa7007c0c */ /* 0x000fe2000bf44070 */
[----:B------:R1:W4:Y:S01]  /*20af0*/  LDL.S16 R162, [R1+0x124] ;  /* 0x0001240001a27983 */ /* 0x0003220000100600 */
[----:B------:R-:W-:Y:S01]  /*20b00*/  ISETP.GT.U32.AND P3, PT, R166, UR10, PT ;  /* 0x0000000aa6007c0c */ /* 0x000fe2000bf64070 */
[----:B------:R-:W-:Y:S04]  /*20b10*/  IMAD.WIDE.U32 R166, R155, -0x326172a9, RZ ;  /* 0xcd9e8d579ba67825 */ /* 0x000fe800078e00ff */
[----:B------:R-:W-:Y:S01]  /*20b20*/  FADD.FTZ R155, R0, R116 ;  /* 0x00000074009b7221 */ /* 0x000fe20000010000 */
[----:B------:R1:W4:Y:S01]  /*20b30*/  LDL.S16 R159, [R1+0x100] ;  /* 0x00010000019f7983 */ /* 0x0003220000100600 */
[----:B------:R-:W-:Y:S01]  /*20b40*/  SHF.R.U32.HI R0, RZ, 0x18, R242 ;  /* 0x00000018ff007819 */ /* 0x000fe200000116f2 */
[----:B--2---:R-:W-:Y:S01]  /*20b50*/  FADD.FTZ R131, R130, R138 ;  /* 0x0000008a82837221 */ /* 0x004fe20000010000 */
[----:B------:R-:W-:Y:S01]  /*20b60*/  LOP3.LUT R125, R234, UR9, R167, 0x96, !PT ;  /* 0x00000009ea7d7c12 */ /* 0x000fe2000f8e96a7 */
[----:B------:R-:W2:Y:S01]  /*20b70*/  LDSM.16.MT88.4 R116, [R213+0xb000] ;  /* 0x00b00000d574783b */ /* 0x000ea20000004200 */
[----:B------:R-:W-:Y:S01]  /*20b80*/  MUFU.EX2 R138, R249 ;  /* 0x000000f9008a7308 */ /* 0x000fe20000000800 */
[C---:B---3--:R-:W-:Y:S01]  /*20b90*/  F2FP.F16.F32.PACK_AB R130, R154.reuse, R130 ;  /* 0x000000829a82723e */ /* 0x048fe200000000ff */
[----:B------:R-:W-:Y:S05]  /*20ba0*/  FADD.FTZ R154, R154, R131 ;  /* 0x000000839a9a7221 */ /* 0x000fea0000010000 */
[----:B------:R-:W-:Y:S04]  /*20bb0*/  STG.E.U16 desc[UR28][R190.64+0x2], R124 ;  /* 0x0000027cbe007986 */ /* 0x000fe8000c10151c */
[----:B------:R-:W-:Y:S01]  /*20bc0*/  STG.E.U16 desc[UR28][R196.64+0x10], R127 ;  /* 0x0000107fc4007986 */ /* 0x000fe2000c10151c */
[----:B------:R-:W-:Y:S05]  /*20bd0*/  @P6 HADD2 R157, -R139.H0_H0, -RZ.H0_H0 ;  /* 0xa00000ff8b9d6230 */ /* 0x000fea0000000900 */
[----:B------:R3:W-:Y:S01]  /*20be0*/  @P6 STL.S16 [R1+0xfc], R157 ;  /* 0x0000fc9d01006387 */ /* 0x0007e20000100600 */
[----:B------:R-:W-:Y:S03]  /*20bf0*/  PRMT R175, R157, 0x7610, R175 ;  /* 0x000076109daf7816 */ /* 0x000fe600000000af */
[----:B------:R1:W4:Y:S01]  /*20c00*/  LDL.S16 R172, [R1+0x104] ;  /* 0x0001040001ac7983 */ /* 0x0003220000100600 */
[----:B------:R-:W-:Y:S01]  /*20c10*/  @P6 PRMT R139, R175, 0x5410, RZ ;  /* 0x00005410af8b6816 */ /* 0x000fe200000000ff */
[----:B------:R-:W-:Y:S01]  /*20c20*/  IMAD.MOV.U32 R175, RZ, RZ, R244 ;  /* 0x000000ffffaf7224 */ /* 0x000fe200078e00f4 */
[----:B------:R-:W-:Y:S01]  /*20c30*/  ISETP.LE.U32.AND P6, PT, R0, UR10, PT ;  /* 0x0000000a00007c0c */ /* 0x000fe2000bfc3070 */
[----:B------:R-:W-:Y:S02]  /*20c40*/  IMAD.MOV.U32 R244, RZ, RZ, R169 ;  /* 0x000000fffff47224 */ /* 0x000fe400078e00a9 */
[----:B------:R1:W-:Y:S01]  /*20c50*/  STG.E.U16 desc[UR28][R196.64+0x12], R139 ;  /* 0x0000128bc4007986 */ /* 0x0003e2000c10151c */
[----:B------:R-:W-:Y:S01]  /*20c60*/  IMAD.WIDE.U32 R168, R125, -0x2daee0ad, RZ ;  /* 0xd2511f537da87825 */ /* 0x000fe200078e00ff */
[-C--:B--2---:R-:W-:Y:S01]  /*20c70*/  HMMA.16816.F32 R68, R104, R116.reuse, R68 ;  /* 0x000000746844723c */ /* 0x084fe20000001844 */
[----:B---3--:R-:W2:Y:S07]  /*20c80*/  MUFU.EX2 R157, R233 ;  /* 0x000000e9009d7308 */ /* 0x008eae0000000800 */
[C---:B------:R-:W-:Y:S08]  /*20c90*/  HMMA.16816.F32 R72, R112.reuse, R116, R72 ;  /* 0x000000747048723c */ /* 0x040ff00000001848 */
[-C--:B------:R-:W-:Y:S03]  /*20ca0*/  HMMA.16816.F32 R76, R112, R118.reuse, R76 ;  /* 0x00000076704c723c */ /* 0x080fe6000000184c */
[----:B-1----:R-:W-:Y:S02]  /*20cb0*/  PRMT R139, R147, 0x7610, R139 ;  /* 0x00007610938b7816 */ /* 0x002fe4000000008b */
[----:B--2---:R-:W-:Y:S03]  /*20cc0*/  F2FP.F16.F32.PACK_AB R131, R138, R157 ;  /* 0x0000009d8a83723e */ /* 0x004fe600000000ff */
[C---:B------:R-:W-:Y:S04]  /*20cd0*/  HMMA.16816.F32 R80, R104.reuse, R118, R80 ;  /* 0x000000766850723c */ /* 0x040fe80000001850 */
[----:B------:R-:W-:Y:S04]  /*20ce0*/  PRMT R119, R201, 0x5410, R244 ;  /* 0x00005410c9777816 */ /* 0x000fe800000000f4 */
[----:B------:R-:W-:Y:S05]  /*20cf0*/  LOP3.LUT R119, R119, 0xff00ff, RZ, 0xc0, !PT ;  /* 0x00ff00ff77777812 */ /* 0x000fea00078ec0ff */
[--C-:B------:R-:W-:Y:S01]  /*20d00*/  HSET2.LE.AND R119, R119, R221.reuse, PT ;  /* 0x000000dd77777233 */ /* 0x100fe20003803000 */
[----:B----4-:R-:W-:Y:S02]  /*20d10*/  @P2 HADD2 R162, -R140.H0_H0, -RZ.H0_H0 ;  /* 0xa00000ff8ca22230 */ /* 0x010fe40000000900 */
[----:B------:R-:W-:Y:S03]  /*20d20*/  @!P6 HADD2 R159, -R123.H1_H1, -RZ.H0_H0 ;  /* 0xa00000ff7b9fe230 */ /* 0x000fe60000000d00 */
[----:B------:R1:W-:Y:S01]  /*20d30*/  @P2 STL.S16 [R1+0x124], R162 ;  /* 0x000124a201002387 */ /* 0x0003e20000100600 */
[----:B------:R-:W-:Y:S03]  /*20d40*/  PRMT R125, R162, 0x7610, R125 ;  /* 0x00007610a27d7816 */ /* 0x000fe6000000007d */
[----:B------:R2:W-:Y:S01]  /*20d50*/  @!P6 STL.S16 [R1+0x100], R159 ;  /* 0x0001009f0100e387 */ /* 0x0005e20000100600 */
[----:B------:R-:W-:Y:S02]  /*20d60*/  @P2 PRMT R140, R125, 0x5410, RZ ;  /* 0x000054107d8c2816 */ /* 0x000fe400000000ff */
[----:B------:R-:W-:Y:S01]  /*20d70*/  PRMT R125, R126, 0x5410, R0 ;  /* 0x000054107e7d7816 */ /* 0x000fe20000000000 */
[----:B------:R-:W-:Y:S01]  /*20d80*/  FADD.FTZ R0, R157, R137 ;  /* 0x000000899d007221 */ /* 0x000fe20000010000 */
[----:B------:R-:W-:Y:S02]  /*20d90*/  ISETP.LE.U32.AND P2, PT, R158, UR10, PT ;  /* 0x0000000a9e007c0c */ /* 0x000fe4000bf43070 */
[----:B------:R-:W3:Y:S01]  /*20da0*/  MUFU.EX2 R158, R250 ;  /* 0x000000fa009e7308 */ /* 0x000ee20000000800 */
[--C-:B------:R-:W-:Y:S01]  /*20db0*/  HSET2.LE.AND R125, R125, R221.reuse, PT ;  /* 0x000000dd7d7d7233 */ /* 0x100fe20003803000 */
[----:B------:R-:W-:Y:S01]  /*20dc0*/  FADD.FTZ R138, R138, R0 ;  /* 0x000000008a8a7221 */ /* 0x000fe20000010000 */
[----:B------:R-:W-:Y:S01]  /*20dd0*/  PRMT R157, R123, 0x7632, R157 ;  /* 0x000076327b9d7816 */ /* 0x000fe2000000009d */
[----:B------:R-:W-:Y:S01]  /*20de0*/  FADD.FTZ R0, R153, R133 ;  /* 0x0000008599007221 */ /* 0x000fe20000010000 */
[----:B------:R-:W-:Y:S02]  /*20df0*/  PRMT R177, R159, 0x7610, R177 ;  /* 0x000076109fb17816 */ /* 0x000fe400000000b1 */
[----:B------:R-:W-:Y:S01]  /*20e00*/  LOP3.LUT R125, R123, R125, RZ, 0xc0, !PT ;  /* 0x0000007d7b7d7212 */ /* 0x000fe200078ec0ff */
[----:B------:R-:W-:Y:S02]  /*20e10*/  FADD.FTZ R137, R129, R0 ;  /* 0x0000000081897221 */ /* 0x000fe40000010000 */
[----:B------:R-:W-:Y:S01]  /*20e20*/  MUFU.EX2 R123, R192 ;  /* 0x000000c0007b7308 */ /* 0x000fe20000000800 */
[----:B------:R-:W-:Y:S01]  /*20e30*/  LOP3.LUT R126, R175, 0xff, RZ, 0xc0, !PT ;  /* 0x000000ffaf7e7812 */ /* 0x000fe200078ec0ff */
[----:B------:R-:W-:Y:S01]  /*20e40*/  FADD.FTZ R0, R152, R155 ;  /* 0x0000009b98007221 */ /* 0x000fe20000010000 */
[----:B------:R-:W-:Y:S01]  /*20e50*/  IMAD.MOV.U32 R175, RZ, RZ, R164 ;  /* 0x000000ffffaf7224 */ /* 0x000fe200078e00a4 */
[----:B------:R-:W-:Y:S02]  /*20e60*/  F2FP.F16.F32.PACK_AB R152, R2, R152 ;  /* 0x000000980298723e */ /* 0x000fe400000000ff */
[----:B-1----:R-:W-:Y:S01]  /*20e70*/  LOP3.LUT R162, R156, UR13, R169, 0x96, !PT ;  /* 0x0000000d9ca27c12 */ /* 0x002fe2000f8e96a9 */
[----:B------:R-:W-:Y:S03]  /*20e80*/  FADD.FTZ R164, R2, R0 ;  /* 0x0000000002a47221 */ /* 0x000fe60000010000 */
[----:B------:R-:W1:Y:S01]  /*20e90*/  MUFU.EX2 R156, R239 ;  /* 0x000000ef009c7308 */ /* 0x000e620000000800 */
[----:B---3--:R-:W-:Y:S01]  /*20ea0*/  FADD.FTZ R116, R158, R138 ;  /* 0x0000008a9e747221 */ /* 0x008fe20000010000 */
[----:B------:R-:W-:Y:S01]  /*20eb0*/  @P3 HADD2 R172, -R141.H0_H0, -RZ.H0_H0 ;  /* 0xa00000ff8dac3230 */ /* 0x000fe20000000900 */
[----:B------:R-:W-:Y:S01]  /*20ec0*/  @!P6 PRMT R157, R177, 0x5410, RZ ;  /* 0x00005410b19de816 */ /* 0x000fe200000000ff */
[----:B------:R-:W-:Y:S01]  /*20ed0*/  FADD.FTZ R2, R163, R154 ;  /* 0x0000009aa3027221 */ /* 0x000fe20000010000 */
[----:B------:R-:W-:Y:S02]  /*20ee0*/  ISETP.GT.U32.AND P6, PT, R235, UR10, PT ;  /* 0x0000000aeb007c0c */ /* 0x000fe4000bfc4070 */
[----:B------:R3:W-:Y:S03]  /*20ef0*/  @P3 STL.S16 [R1+0x104], R172 ;  /* 0x000104ac01003387 */ /* 0x0007e60000100600 */
[----:B--2---:R-:W2:Y:S01]  /*20f00*/  MUFU.EX2 R159, R252 ;  /* 0x000000fc009f7308 */ /* 0x004ea20000000800 */
[----:B------:R-:W-:Y:S02]  /*20f10*/  PRMT R108, R172, 0x7610, R108 ;  /* 0x00007610ac6c7816 */ /* 0x000fe4000000006c */
[----:B------:R-:W-:Y:S02]  /*20f20*/  PRMT R133, R134, 0x7632, R133 ;  /* 0x0000763286857816 */ /* 0x000fe40000000085 */
[----:B------:R-:W-:Y:S02]  /*20f30*/  @P3 PRMT R141, R108, 0x5410, RZ ;  /* 0x000054106c8d3816 */ /* 0x000fe400000000ff */
[----:B------:R-:W4:Y:S01]  /*20f40*/  LDSM.16.MT88.4 R108, [R180+0x2000] ;  /* 0x00200000b46c783b */ /* 0x000f220000004200 */
[----:B------:R-:W-:Y:S01]  /*20f50*/  ISETP.LE.U32.AND P3, PT, R126, UR10, PT ;  /* 0x0000000a7e007c0c */ /* 0x000fe2000bf63070 */
[----:B-1----:R-:W-:Y:S01]  /*20f60*/  FADD.FTZ R169, R156, R116 ;  /* 0x000000749ca97221 */ /* 0x002fe20000010000 */
[----:B------:R-:W-:Y:S01]  /*20f70*/  FADD.FTZ R116, R186, R137 ;  /* 0x00000089ba747221 */ /* 0x000fe20000010000 */
[----:B------:R-:W-:Y:S01]  /*20f80*/  IMAD.MOV.U32 R239, RZ, RZ, R171 ;  /* 0x000000ffffef7224 */ /* 0x000fe200078e00ab */
[----:B------:R-:W-:Y:S02]  /*20f90*/  PRMT R155, R240, 0x7632, R155 ;  /* 0x00007632f09b7816 */ /* 0x000fe4000000009b */
[C---:B------:R-:W-:Y:S01]  /*20fa0*/  FADD.FTZ R116, R123.reuse, R116 ;  /* 0x000000747b747221 */ /* 0x040fe20000010000 */
[----:B------:R-:W-:Y:S02]  /*20fb0*/  F2FP.F16.F32.PACK_AB R186, R123, R186 ;  /* 0x000000ba7bba723e */ /* 0x000fe400000000ff */
[----:B------:R-:W1:Y:S01]  /*20fc0*/  LDSM.16.MT88.4 R120, [R213+0x9400] ;  /* 0x00940000d578783b */ /* 0x000e620000004200 */
[C---:B--2---:R-:W-:Y:S01]  /*20fd0*/  F2FP.F16.F32.PACK_AB R0, R159.reuse, R163 ;  /* 0x000000a39f00723e */ /* 0x044fe200000000ff */
[----:B------:R-:W-:Y:S01]  /*20fe0*/  FADD.FTZ R171, R159, R2 ;  /* 0x000000029fab7221 */ /* 0x000fe20000010000 */
[----:B------:R-:W-:Y:S02]  /*20ff0*/  LOP3.LUT R163, R175, 0xff, RZ, 0xc0, !PT ;  /* 0x000000ffafa37812 */ /* 0x000fe400078ec0ff */
[----:B------:R-:W-:Y:S01]  /*21000*/  F2FP.F16.F32.PACK_AB R2, R156, R158 ;  /* 0x0000009e9c02723e */ /* 0x000fe200000000ff */
[----:B------:R-:W-:Y:S01]  /*21010*/  IMAD.WIDE.U32 R158, R170, -0x326172a9, RZ ;  /* 0xcd9e8d57aa9e7825 */ /* 0x000fe200078e00ff */
[----:B------:R-:W-:Y:S01]  /*21020*/  LOP3.LUT R156, R240, 0xff, RZ, 0xc0, !PT ;  /* 0x000000fff09c7812 */ /* 0x000fe200078ec0ff */
[----:B------:R2:W-:Y:S01]  /*21030*/  STL [R1+0x14c], R116 ;  /* 0x00014c7401007387 */ /* 0x0005e20000100800 */
[----:B------:R-:W-:Y:S02]  /*21040*/  PRMT R117, R134, 0x5410, R133 ;  /* 0x0000541086757816 */ /* 0x000fe40000000085 */
[----:B------:R-:W-:Y:S01]  /*21050*/  SHF.R.U32.HI R154, RZ, 0x18, R240 ;  /* 0x00000018ff9a7819 */ /* 0x000fe200000116f0 */
[----:B------:R1:W2:Y:S01]  /*21060*/  LDL.S16 R175, [R1+0xe8] ;  /* 0x0000e80001af7983 */ /* 0x0002a20000100600 */
[----:B------:R-:W-:Y:S02]  /*21070*/  LOP3.LUT R155, R155, 0xff, RZ, 0xc0, !PT ;  /* 0x000000ff9b9b7812 */ /* 0x000fe400078ec0ff */
[----:B------:R-:W-:Y:S01]  /*21080*/  F2FP.F16.F32.PACK_AB R153, R129, R153 ;  /* 0x000000998199723e */ /* 0x000fe200000000ff */
[----:B------:R1:W2:Y:S01]  /*21090*/  LDL.S16 R179, [R1+0xe4] ;  /* 0x0000e40001b37983 */ /* 0x0002a20000100600 */
[----:B------:R-:W-:Y:S02]  /*210a0*/  PRMT R129, R132, 0x7632, R129 ;  /* 0x0000763284817816 */ /* 0x000fe40000000081 */
[----:B------:R-:W-:Y:S01]  /*210b0*/  PRMT R137, R135, 0x7632, R137 ;  /* 0x0000763287897816 */ /* 0x000fe20000000089 */
[----:B---3--:R3:W3:Y:S01]  /*210c0*/  LDL.S16 R172, [R1+0xe0] ;  /* 0x0000e00001ac7983 */ /* 0x0086e20000100600 */
[----:B------:R-:W-:Y:S02]  /*210d0*/  PRMT R138, R136, 0x7632, R138 ;  /* 0x00007632888a7816 */ /* 0x000fe4000000008a */
[----:B------:R-:W-:Y:S01]  /*210e0*/  PRMT R118, R163, 0x5410, R246 ;  /* 0x00005410a3767816 */ /* 0x000fe200000000f6 */
[----:B------:R1:W3:Y:S01]  /*210f0*/  LDL.S16 R178, [R1+0xdc] ;  /* 0x0000dc0001b27983 */ /* 0x0002e20000100600 */
[----:B------:R-:W-:Y:S02]  /*21100*/  PRMT R126, R126, 0x5410, R235 ;  /* 0x000054107e7e7816 */ /* 0x000fe400000000eb */
[----:B------:R-:W-:Y:S01]  /*21110*/  PRMT R127, R239, 0x5410, R231 ;  /* 0x00005410ef7f7816 */ /* 0x000fe200000000e7 */
[----:B------:R1:W3:Y:S01]  /*21120*/  LDL.S16 R177, [R1+0xd8] ;  /* 0x0000d80001b17983 */ /* 0x0002e20000100600 */
[--C-:B------:R-:W-:Y:S01]  /*21130*/  HSET2.LE.AND R118, R118, R221.reuse, PT ;  /* 0x000000dd76767233 */ /* 0x100fe20003803000 */
[-C--:B----4-:R-:W-:Y:S03]  /*21140*/  HMMA.16816.F32 R84, R104, R108.reuse, R84 ;  /* 0x0000006c6854723c */ /* 0x090fe60000001854 */
[----:B--2---:R-:W-:Y:S02]  /*21150*/  PRMT R116, R156, 0x5410, R243 ;  /* 0x000054109c747816 */ /* 0x004fe400000000f3 */
[--C-:B------:R-:W-:Y:S02]  /*21160*/  HSET2.LE.AND R126, R126, R221.reuse, PT ;  /* 0x000000dd7e7e7233 */ /* 0x100fe40003803000 */
[----:B------:R-:W-:Y:S01]  /*21170*/  LOP3.LUT R127, R127, 0xff00ff, RZ, 0xc0, !PT ;  /* 0x00ff00ff7f7f7812 */ /* 0x000fe200078ec0ff */
[C---:B------:R-:W-:Y:S01]  /*21180*/  HMMA.16816.F32 R88, R112.reuse, R108, R88 ;  /* 0x0000006c7058723c */ /* 0x040fe20000001858 */
[----:B------:R2:W4:Y:S03]  /*21190*/  LDL.S16 R109, [R1+0xd4] ;  /* 0x0000d400016d7983 */ /* 0x0005260000100600 */
[--C-:B------:R-:W-:Y:S02]  /*211a0*/  HSET2.LE.AND R116, R116, R221.reuse, PT ;  /* 0x000000dd74747233 */ /* 0x100fe40003803000 */
[----:B------:R-:W-:Y:S02]  /*211b0*/  PRMT R108, R132, 0x5410, R129 ;  /* 0x00005410846c7816 */ /* 0x000fe40000000081 */
[-C--:B------:R-:W-:Y:S03]  /*211c0*/  HMMA.16816.F32 R92, R112, R110.reuse, R92 ;  /* 0x0000006e705c723c */ /* 0x080fe6000000185c */
[----:B------:R-:W-:Y:S01]  /*211d0*/  LOP3.LUT R116, R117, R116, RZ, 0xc0, !PT ;  /* 0x0000007475747212 */ /* 0x000fe200078ec0ff */
[----:B------:R-:W-:Y:S01]  /*211e0*/  IMAD.WIDE R112, R195, -0x70, R198 ;  /* 0xffffff90c3707825 */ /* 0x000fe200078e02c6 */
[----:B------:R-:W-:Y:S02]  /*211f0*/  PRMT R117, R155, 0x5410, R154 ;  /* 0x000054109b757816 */ /* 0x000fe4000000009a */
[----:B------:R-:W-:Y:S01]  /*21200*/  LOP3.LUT R115, R242, 0xff, RZ, 0xc0, !PT ;  /* 0x000000fff2737812 */ /* 0x000fe200078ec0ff */
[----:B------:R-:W-:Y:S01]  /*21210*/  HMMA.16816.F32 R96, R104, R110, R96 ;  /* 0x0000006e6860723c */ /* 0x000fe20000001860 */
[----:B------:R-:W1:Y:S03]  /*21220*/  LDSM.16.MT88.4 R104, [R180+0x400] ;  /* 0x00040000b468783b */ /* 0x000e660000004200 */
[--C-:B------:R-:W-:Y:S02]  /*21230*/  HSET2.LE.AND R117, R117, R221.reuse, PT ;  /* 0x000000dd75757233 */ /* 0x100fe40003803000 */
[----:B------:R-:W-:Y:S02]  /*21240*/  LOP3.LUT R126, R146, R126, RZ, 0xc0, !PT ;  /* 0x0000007e927e7212 */ /* 0x000fe400078ec0ff */
[----:B------:R-:W-:Y:S01]  /*21250*/  PRMT R124, R115, 0x5410, R245 ;  /* 0x00005410737c7816 */ /* 0x000fe200000000f5 */
[----:B------:R1:W-:Y:S01]  /*21260*/  STG.E.U16 desc[UR28][R112.64+0x12], R140 ;  /* 0x0000128c70007986 */ /* 0x0003e2000c10151c */
[----:B------:R-:W-:Y:S02]  /*21270*/  LOP3.LUT R117, R108, R117, RZ, 0xc0, !PT ;  /* 0x000000756c757212 */ /* 0x000fe400078ec0ff */
[----:B------:R-:W-:Y:S01]  /*21280*/  PRMT R108, R135, 0x5410, R137 ;  /* 0x00005410876c7816 */ /* 0x000fe20000000089 */
[----:B------:R1:W-:Y:S01]  /*21290*/  STG.E.U16 desc[UR28][R112.64+0x10], R141 ;  /* 0x0000108d70007986 */ /* 0x0003e2000c10151c */
[--C-:B------:R-:W-:Y:S02]  /*212a0*/  HSET2.LE.AND R124, R124, R221.reuse, PT ;  /* 0x000000dd7c7c7233 */ /* 0x100fe40003803000 */
[----:B------:R-:W-:Y:S02]  /*212b0*/  LOP3.LUT R118, R108, R118, RZ, 0xc0, !PT ;  /* 0x000000766c767212 */ /* 0x000fe400078ec0ff */
[----:B------:R-:W-:Y:S02]  /*212c0*/  PRMT R108, R136, 0x5410, R138 ;  /* 0x00005410886c7816 */ /* 0x000fe4000000008a */
[--C-:B------:R-:W-:Y:S02]  /*212d0*/  HSET2.LE.AND R127, R127, R221.reuse, PT ;  /* 0x000000dd7f7f7233 */ /* 0x100fe40003803000 */
[----:B------:R-:W-:Y:S01]  /*212e0*/  LOP3.LUT R119, R108, R119, RZ, 0xc0, !PT ;  /* 0x000000776c777212 */ /* 0x000fe200078ec0ff */
[----:B------:R-:W-:Y:S02]  /*212f0*/  IMAD.MOV.U32 R108, RZ, RZ, R3 ;  /* 0x000000ffff6c7224 */ /* 0x000fe400078e0003 */
[----:B------:R-:W-:Y:S03]  /*21300*/  LOP3.LUT R127, R147, R127, RZ, 0xc0, !PT ;  /* 0x0000007f937f7212 */ /* 0x000fe600078ec0ff */
[----:B------:R-:W-:Y:S01]  /*21310*/  LOP3.LUT R124, R108, R124, RZ, 0xc0, !PT ;  /* 0x0000007c6c7c7212 */ /* 0x000fe200078ec0ff */
[-C--:B-1----:R-:W-:Y:S05]  /*21320*/  HMMA.16816.F32 R4, R116, R120.reuse, R4 ;  /* 0x000000787404723c */ /* 0x082fea0000001804 */
[----:B------:R-:W-:Y:S02]  /*21330*/  LOP3.LUT R108, R166, UR8, R159, 0x96, !PT ;  /* 0x00000008a66c7c12 */ /* 0x000fe4000f8e969f */
[----:B------:R-:W-:Y:S01]  /*21340*/  PRMT R140, R146, 0x7632, R140 ;  /* 0x00007632928c7816 */ /* 0x000fe2000000008c */
[C---:B------:R-:W-:Y:S04]  /*21350*/  HMMA.16816.F32 R8, R124.reuse, R120, R8 ;  /* 0x000000787c08723c */ /* 0x040fe80000001808 */
[----:B------:R-:W-:Y:S01]  /*21360*/  IMAD.WIDE.U32 R166, R108, -0x2daee0ad, RZ ;  /* 0xd2511f536ca67825 */ /* 0x000fe200078e00ff */
[----:B------:R-:W-:Y:S03]  /*21370*/  PRMT R141, R148, 0x7610, R141 ;  /* 0x00007610948d7816 */ /* 0x000fe6000000008d */
[----:B------:R-:W-:Y:S01]  /*21380*/  IMAD.WIDE R112, R195, 0x70, R112 ;  /* 0x00000070c3707825 */ /* 0x000fe200078e0270 */
[-C--:B------:R-:W-:Y:S03]  /*21390*/  HMMA.16816.F32 R12, R124, R122.reuse, R12 ;  /* 0x0000007a7c0c723c */ /* 0x080fe6000000180c */
[----:B------:R-:W-:Y:S01]  /*213a0*/  IMAD.WIDE.U32 R120, R162, -0x326172a9, RZ ;  /* 0xcd9e8d57a2787825 */ /* 0x000fe200078e00ff */
[----:B------:R-:W-:Y:S04]  /*213b0*/  LOP3.LUT R114, R168, UR12, R167, 0x96, !PT ;  /* 0x0000000ca8727c12 */ /* 0x000fe8000f8e96a7 */
[C---:B------:R-:W-:Y:S04]  /*213c0*/  HMMA.16816.F32 R16, R116.reuse, R122, R16 ;  /* 0x0000007a7410723c */ /* 0x040fe80000001810 */
[----:B------:R-:W-:Y:S01]  /*213d0*/  IMAD.WIDE.U32 R122, R114, -0x326172a9, RZ ;  /* 0xcd9e8d57727a7825 */ /* 0x000fe200078e00ff */
[----:B------:R-:W-:Y:S03]  /*213e0*/  LOP3.LUT R158, R158, UR7, R121, 0x96, !PT ;  /* 0x000000079e9e7c12 */ /* 0x000fe6000f8e9679 */
[-C--:B------:R-:W-:Y:S03]  /*213f0*/  HMMA.16816.F32 R20, R116, R104.reuse, R20 ;  /* 0x000000687414723c */ /* 0x080fe60000001814 */
[--C-:B------:R-:W-:Y:S02]  /*21400*/  LOP3.LUT R114, R120, UR6, R123.reuse, 0x96, !PT ;  /* 0x0000000678727c12 */ /* 0x100fe4000f8e967b */
[----:B------:R-:W-:Y:S02]  /*21410*/  PRMT R123, R165, 0x7632, R123 ;  /* 0x00007632a57b7816 */ /* 0x000fe4000000007b */
[----:B------:R-:W-:Y:S01]  /*21420*/  LOP3.LUT R120, R114, 0xffff, RZ, 0xc0, !PT ;  /* 0x0000ffff72787812 */ /* 0x000fe200078ec0ff */
[C---:B------:R-:W-:Y:S04]  /*21430*/  HMMA.16816.F32 R24, R124.reuse, R104, R24 ;  /* 0x000000687c18723c */ /* 0x040fe80000001818 */
[----:B------:R-:W-:Y:S04]  /*21440*/  SHF.R.U32.HI R120, RZ, 0x8, R120 ;  /* 0x00000008ff787819 */ /* 0x000fe80000011678 */
[-C--:B------:R-:W-:Y:S03]  /*21450*/  HMMA.16816.F32 R28, R124, R106.reuse, R28 ;  /* 0x0000006a7c1c723c */ /* 0x080fe6000000181c */
[----:B------:R-:W-:Y:S05]  /*21460*/  LOP3.LUT R104, R120, 0xffff, RZ, 0xc0, !PT ;  /* 0x0000ffff78687812 */ /* 0x000fea00078ec0ff */
[C---:B------:R-:W-:Y:S04]  /*21470*/  HMMA.16816.F32 R32, R116.reuse, R106, R32 ;  /* 0x0000006a7420723c */ /* 0x040fe80000001820 */
[----:B------:R-:W-:Y:S02]  /*21480*/  @!P2 HADD2 R175, -R142.H0_H0, -RZ.H0_H0 ;  /* 0xa00000ff8eafa230 */ /* 0x000fe40000000900 */
[C---:B------:R-:W-:Y:S03]  /*21490*/  @!P3 HADD2 R179, -R146.reuse.H0_H0, -RZ.H0_H0 ;  /* 0xa00000ff92b3b230 */ /* 0x040fe60000000900 */
[----:B------:R1:W-:Y:S01]  /*214a0*/  @!P2 STL.S16 [R1+0xe8], R175 ;  /* 0x0000e8af0100a387 */ /* 0x0003e20000100600 */
[----:B------:R-:W-:Y:S01]  /*214b0*/  PRMT R111, R175, 0x7610, R111 ;  /* 0x00007610af6f7816 */ /* 0x000fe2000000006f */
[----:B---3--:R-:W-:Y:S01]  /*214c0*/  @P6 HADD2 R172, -R146.H1_H1, -RZ.H0_H0 ;  /* 0xa00000ff92ac6230 */ /* 0x008fe20000000d00 */
[----:B------:R-:W-:Y:S02]  /*214d0*/  PRMT R110, R179, 0x7610, R110 ;  /* 0x00007610b36e7816 */ /* 0x000fe4000000006e */
[----:B------:R-:W-:Y:S02]  /*214e0*/  @!P2 PRMT R142, R111, 0x5410, RZ ;  /* 0x000054106f8ea816 */ /* 0x000fe400000000ff */
[----:B------:R-:W-:Y:S02]  /*214f0*/  ISETP.GT.U32.AND P2, PT, R174, UR10, PT ;  /* 0x0000000aae007c0c */ /* 0x000fe4000bf44070 */
[----:B------:R2:W3:Y:S01]  /*21500*/  LDL.S16 R174, [R1+0xcc] ;  /* 0x0000cc0001ae7983 */ /* 0x0004e20000100600 */
[----:B------:R-:W-:Y:S02]  /*21510*/  PRMT R108, R172, 0x7610, R108 ;  /* 0x00007610ac6c7816 */ /* 0x000fe4000000006c */
[----:B------:R-:W-:Y:S01]  /*21520*/  @!P3 PRMT R146, R110, 0x5410, RZ ;  /* 0x000054106e92b816 */ /* 0x000fe200000000ff */
[----:B------:R2:W-:Y:S01]  /*21530*/  STG.E.U16 desc[UR28][R112.64+0x10], R142 ;  /* 0x0000108e70007986 */ /* 0x0005e2000c10151c */
[----:B------:R-:W-:Y:S06]  /*21540*/  @P6 PRMT R140, R108, 0x5410, RZ ;  /* 0x000054106c8c6816 */ /* 0x000fec00000000ff */
[----:B----4-:R-:W-:Y:S01]  /*21550*/  @P2 HADD2 R109, -R143.H0_H0, -RZ.H0_H0 ;  /* 0xa00000ff8f6d2230 */ /* 0x010fe20000000900 */
[----:B-1----:R4:W4:Y:S04]  /*21560*/  LDL.S16 R175, [R1+0xd0] ;  /* 0x0000d00001af7983 */ /* 0x0029280000100600 */
[----:B------:R-:W-:Y:S01]  /*21570*/  PRMT R170, R109, 0x7610, R170 ;  /* 0x000076106daa7816 */ /* 0x000fe200000000aa */
[----:B------:R-:W-:Y:S01]  /*21580*/  @!P3 STL.S16 [R1+0xe4], R179 ;  /* 0x0000e4b30100b387 */ /* 0x000fe20000100600 */
[----:B------:R-:W-:Y:S02]  /*21590*/  ISETP.GT.U32.AND P3, PT, R238, UR10, PT ;  /* 0x0000000aee007c0c */ /* 0x000fe4000bf64070 */
[----:B------:R-:W-:Y:S01]  /*215a0*/  @P2 PRMT R143, R170, 0x5410, RZ ;  /* 0x00005410aa8f2816 */ /* 0x000fe200000000ff */
[----:B------:R1:W-:Y:S01]  /*215b0*/  @P6 STL.S16 [R1+0xe0], R172 ;  /* 0x0000e0ac01006387 */ /* 0x0003e20000100600 */
[----:B------:R-:W-:Y:S03]  /*215c0*/  ISETP.GT.U32.AND P6, PT, R229, UR10, PT ;  /* 0x0000000ae5007c0c */ /* 0x000fe6000bfc4070 */
[----:B------:R1:W-:Y:S01]  /*215d0*/  STG.E.U16 desc[UR28][R112.64+0x12], R143 ;  /* 0x0000128f70007986 */ /* 0x0003e2000c10151c */
[----:B--2---:R-:W-:Y:S05]  /*215e0*/  PRMT R142, R148, 0x7632, R142 ;  /* 0x00007632948e7816 */ /* 0x004fea000000008e */
[----:B------:R-:W-:Y:S04]  /*215f0*/  @P3 HADD2 R178, -R145.H0_H0, -RZ.H0_H0 ;  /* 0xa00000ff91b23230 */ /* 0x000fe80000000900 */
[----:B------:R-:W-:Y:S01]  /*21600*/  @P6 HADD2 R177, -R144.H0_H0, -RZ.H0_H0 ;  /* 0xa00000ff90b16230 */ /* 0x000fe20000000900 */
[----:B------:R-:W-:Y:S04]  /*21610*/  PRMT R176, R178, 0x7610, R176 ;  /* 0x00007610b2b07816 */ /* 0x000fe800000000b0 */
[----:B------:R-:W-:Y:S05]  /*21620*/  @P3 PRMT R145, R176, 0x5410, RZ ;  /* 0x00005410b0913816 */ /* 0x000fea00000000ff */
[----:B------:R2:W-:Y:S04]  /*21630*/  STG.E.U16 desc[UR28][R190.64+0x10], R145 ;  /* 0x00001091be007986 */ /* 0x0005e8000c10151c */
[----:B-1----:R1:W4:Y:S01]  /*21640*/  LDL.S16 R172, [R1+0xc0] ;  /* 0x0000c00001ac7983 */ /* 0x0023220000100600 */
[----:B------:R-:W-:Y:S03]  /*21650*/  IMAD.WIDE R112, R195, -0x70, R112 ;  /* 0xffffff90c3707825 */ /* 0x000fe600078e0270 */
[----:B------:R-:W-:Y:S01]  /*21660*/  @P2 STL.S16 [R1+0xd4], R109 ;  /* 0x0000d46d01002387 */ /* 0x000fe20000100600 */
[----:B------:R-:W-:Y:S02]  /*21670*/  ISETP.LE.U32.AND P2, PT, R156, UR10, PT ;  /* 0x0000000a9c007c0c */ /* 0x000fe4000bf43070 */
[----:B------:R-:W-:Y:S01]  /*21680*/  PRMT R156, R177, 0x7610, R156 ;  /* 0x00007610b19c7816 */ /* 0x000fe2000000009c */
[----:B------:R1:W4:Y:S01]  /*21690*/  LDL.S16 R170, [R1+0xc8] ;  /* 0x0000c80001aa7983 */ /* 0x0003220000100600 */
[----:B------:R-:W-:Y:S02]  /*216a0*/  PRMT R143, R202, 0x7771, RZ ;  /* 0x00007771ca8f7816 */ /* 0x000fe400000000ff */
[----:B------:R-:W-:Y:S01]  /*216b0*/  @P6 PRMT R144, R156, 0x5410, RZ ;  /* 0x000054109c906816 */ /* 0x000fe200000000ff */
[----:B------:R-:W1:Y:S08]  /*216c0*/  LDSM.16.MT88.4 R108, [R213+0xa400] ;  /* 0x00a40000d56c783b */ /* 0x000e700000004200 */
[----:B------:R-:W-:Y:S01]  /*216d0*/  @P3 STL.S16 [R1+0xdc], R178 ;  /* 0x0000dcb201003387 */ /* 0x000fe20000100600 */
[----:B------:R-:W-:Y:S02]  /*216e0*/  ISETP.LE.U32.AND P3, PT, R155, UR10, PT ;  /* 0x0000000a9b007c0c */ /* 0x000fe4000bf63070 */
[----:B--2---:R-:W-:Y:S01]  /*216f0*/  PRMT R145, R202, 0x7773, RZ ;  /* 0x00007773ca917816 */ /* 0x004fe200000000ff */
[----:B------:R-:W-:Y:S01]  /*21700*/  @P6 STL.S16 [R1+0xd8], R177 ;  /* 0x0000d8b101006387 */ /* 0x000fe20000100600 */
[----:B------:R-:W-:Y:S03]  /*21710*/  ISETP.LE.U32.AND P6, PT, R154, UR10, PT ;  /* 0x0000000a9a007c0c */ /* 0x000fe6000bfc3070 */
[----:B------:R2:W2:Y:S04]  /*21720*/  LDL.S16 R156, [R1+0xc4] ;  /* 0x0000c400019c7983 */ /* 0x0004a80000100600 */
[----:B------:R1:W-:Y:S02]  /*21730*/  STG.E.U16 desc[UR28][R190.64+0x12], R144 ;  /* 0x00001290be007986 */ /* 0x0003e4000c10151c */
[-C--:B-1----:R-:W-:Y:S03]  /*21740*/  HMMA.16816.F32 R36, R116, R108.reuse, R36 ;  /* 0x0000006c7424723c */ /* 0x082fe60000001824 */
[----:B------:R-:W-:Y:S05]  /*21750*/  PRMT R144, R202, 0x7772, RZ ;  /* 0x00007772ca907816 */ /* 0x000fea00000000ff */
[C---:B------:R-:W-:Y:S08]  /*21760*/  HMMA.16816.F32 R40, R124.reuse, R108, R40 ;  /* 0x0000006c7c28723c */ /* 0x040ff00000001828 */
[-C--:B------:R-:W-:Y:S08]  /*21770*/  HMMA.16816.F32 R44, R124, R110.reuse, R44 ;  /* 0x0000006e7c2c723c */ /* 0x080ff0000000182c */
[C---:B------:R-:W-:Y:S01]  /*21780*/  HMMA.16816.F32 R48, R116.reuse, R110, R48 ;  /* 0x0000006e7430723c */ /* 0x040fe20000001830 */
[----:B------:R-:W-:Y:S03]  /*21790*/  LDSM.16.MT88.4 R108, [R213+0xb400] ;  /* 0x00b40000d56c783b */ /* 0x000fe60000004200 */
[----:B---3--:R-:W-:Y:S05]  /*217a0*/  @!P5 HADD2 R174, -R133.H0_H0, -RZ.H0_H0 ;  /* 0xa00000ff85aed230 */ /* 0x008fea0000000900 */
[----:B------:R-:W-:Y:S04]  /*217b0*/  PRMT R105, R174, 0x7610, R105 ;  /* 0x00007610ae697816 */ /* 0x000fe80000000069 */
[----:B------:R-:W-:Y:S05]  /*217c0*/  @!P5 PRMT R133, R105, 0x5410, RZ ;  /* 0x000054106985d816 */ /* 0x000fea00000000ff */
[----:B------:R-:W-:Y:S01]  /*217d0*/  STG.E.U16 desc[UR28][R196.64+0x22], R133 ;  /* 0x00002285c4007986 */ /* 0x000fe2000c10151c */
[----:B----4-:R-:W-:Y:S05]  /*217e0*/  @!P2 HADD2 R175, -R134.H0_H0, -RZ.H0_H0 ;  /* 0xa00000ff86afa230 */ /* 0x010fea0000000900 */
[----:B------:R1:W-:Y:S01]  /*217f0*/  @!P2 STL.S16 [R1+0xd0], R175 ;  /* 0x0000d0af0100a387 */ /* 0x0003e20000100600 */
[----:B------:R-:W-:Y:S03]  /*21800*/  PRMT R154, R175, 0x7610, R154 ;  /* 0x00007610af9a7816 */ /* 0x000fe6000000009a */
[----:B------:R3:W-:Y:S01]  /*21810*/  @!P5 STL.S16 [R1+0xcc], R174 ;  /* 0x0000ccae0100d387 */ /* 0x0007e20000100600 */
[----:B------:R-:W-:Y:S01]  /*21820*/  @!P2 PRMT R134, R154, 0x5410, RZ ;  /* 0x000054109a86a816 */ /* 0x000fe200000000ff */
[----:B------:R-:W-:Y:S01]  /*21830*/  IMAD.MOV.U32 R154, RZ, RZ, R202 ;  /* 0x000000ffff9a7224 */ /* 0x000fe200078e00ca */
[----:B------:R-:W-:Y:S01]  /*21840*/  ISETP.GT.U32.AND P2, PT, R239, UR10, PT ;  /* 0x0000000aef007c0c */ /* 0x000fe2000bf44070 */
[----:B------:R4:W4:Y:S01]  /*21850*/  LDL.S16 R176, [R1+0xb4] ;  /* 0x0000b40001b07983 */ /* 0x0009220000100600 */
[----:B------:R-:W-:Y:S03]  /*21860*/  ISETP.LE.U32.AND P5, PT, R104, UR10, PT ;  /* 0x0000000a68007c0c */ /* 0x000fe6000bfa3070 */
[----:B------:R-:W2:Y:S08]  /*21870*/  LDSM.16.MT88.4 R104, [R180+0x1400] ;  /* 0x00140000b468783b */ /* 0x000eb00000004200 */
[----:B------:R-:W-:Y:S04]  /*21880*/  STG.E.U16 desc[UR28][R196.64+0x20], R134 ;  /* 0x00002086c4007986 */ /* 0x000fe8000c10151c */
[----:B-1----:R1:W4:Y:S01]  /*21890*/  LDL.S16 R175, [R1+0xb8] ;  /* 0x0000b80001af7983 */ /* 0x0023220000100600 */
[----:B------:R-:W-:Y:S05]  /*218a0*/  @!P3 HADD2 R172, -R132.H0_H0, -RZ.H0_H0 ;  /* 0xa00000ff84acb230 */ /* 0x000fea0000000900 */
[----:B------:R1:W-:Y:S01]  /*218b0*/  @!P3 STL.S16 [R1+0xc0], R172 ;  /* 0x0000c0ac0100b387 */ /* 0x0003e20000100600 */
[----:B------:R-:W-:Y:S01]  /*218c0*/  PRMT R162, R172, 0x7610, R162 ;  /* 0x00007610aca27816 */ /* 0x000fe200000000a2 */
[----:B------:R-:W-:Y:S03]  /*218d0*/  @!P6 HADD2 R170, -R129.H0_H0, -RZ.H0_H0 ;  /* 0xa00000ff81aae230 */ /* 0x000fe60000000900 */
[----:B------:R-:W-:Y:S01]  /*218e0*/  @!P3 PRMT R132, R162, 0x5410, RZ ;  /* 0x00005410a284b816 */ /* 0x000fe200000000ff */
[----:B------:R-:W-:Y:S01]  /*218f0*/  IMAD.MOV.U32 R162, RZ, RZ, R122 ;  /* 0x000000ffffa27224 */ /* 0x000fe200078e007a */
[----:B------:R-:W-:Y:S01]  /*21900*/  ISETP.GT.U32.AND P3, PT, R231, UR10, PT ;  /* 0x0000000ae7007c0c */ /* 0x000fe2000bf64070 */
[----:B------:R1:W-:Y:S01]  /*21910*/  @!P6 STL.S16 [R1+0xc8], R170 ;  /* 0x0000c8aa0100e387 */ /* 0x0003e20000100600 */
[----:B------:R-:W-:Y:S03]  /*21920*/  PRMT R159, R170, 0x7610, R159 ;  /* 0x00007610aa9f7816 */ /* 0x000fe6000000009f */
[----:B---3--:R3:W3:Y:S01]  /*21930*/  LDL.S16 R174, [R1+0xbc] ;  /* 0x0000bc0001ae7983 */ /* 0x0086e20000100600 */
[----:B------:R-:W-:Y:S02]  /*21940*/  @!P6 PRMT R129, R159, 0x5410, RZ ;  /* 0x000054109f81e816 */ /* 0x000fe400000000ff */
[----:B------:R-:W-:Y:S01]  /*21950*/  ISETP.LE.U32.AND P6, PT, R115, UR10, PT ;  /* 0x0000000a73007c0c */ /* 0x000fe2000bfc3070 */
[----:B------:R-:W-:Y:S01]  /*21960*/  STG.E.U16 desc[UR28][R112.64+0x20], R132 ;  /* 0x0000208470007986 */ /* 0x000fe2000c10151c */
[----:B------:R-:W-:Y:S01]  /*21970*/  PRMT R159, R122, 0x7773, RZ ;  /* 0x000077737a9f7816 */ /* 0x000fe200000000ff */
[-C--:B--2---:R-:W-:Y:S02]  /*21980*/  HMMA.16816.F32 R52, R116, R104.reuse, R52 ;  /* 0x000000687434723c */ /* 0x084fe40000001834 */
[----:B------:R2:W-:Y:S01]  /*21990*/  STG.E.U16 desc[UR28][R112.64+0x22], R129 ;  /* 0x0000228170007986 */ /* 0x0005e2000c10151c */
[----:B------:R-:W-:Y:S01]  /*219a0*/  LOP3.LUT R115, R114, 0xff, RZ, 0xc0, !PT ;  /* 0x000000ff72737812 */ /* 0x000fe200078ec0ff */
[C---:B------:R-:W-:Y:S02]  /*219b0*/  @P2 HADD2 R156, -R147.reuse.H0_H0, -RZ.H0_H0 ;  /* 0xa00000ff939c2230 */ /* 0x040fe40000000900 */
[----:B-1----:R1:W3:Y:S02]  /*219c0*/  LDL.S16 R172, [R1+0xb0] ;  /* 0x0000b00001ac7983 */ /* 0x0022e40000100600 */
[C---:B------:R-:W-:Y:S02]  /*219d0*/  HMMA.16816.F32 R56, R124.reuse, R104, R56 ;  /* 0x000000687c38723c */ /* 0x040fe40000001838 */
[----:B------:R1:W-:Y:S02]  /*219e0*/  @P2 STL.S16 [R1+0xc4], R156 ;  /* 0x0000c49c01002387 */ /* 0x0003e40000100600 */
[----:B------:R-:W-:Y:S02]  /*219f0*/  PRMT R155, R156, 0x7610, R155 ;  /* 0x000076109c9b7816 */ /* 0x000fe4000000009b */
[----:B------:R-:W-:Y:S01]  /*21a00*/  PRMT R120, R115, 0x5410, R120 ;  /* 0x0000541073787816 */ /* 0x000fe20000000078 */
[----:B------:R1:W3:Y:S01]  /*21a10*/  LDL.S16 R134, [R1+0xac] ;  /* 0x0000ac0001867983 */ /* 0x0002e20000100600 */
[----:B------:R-:W-:Y:S01]  /*21a20*/  @P2 PRMT R139, R155, 0x5410, RZ ;  /* 0x000054109b8b2816 */ /* 0x000fe200000000ff */
[-C--:B------:R-:W-:Y:S02]  /*21a30*/  HMMA.16816.F32 R60, R124, R106.reuse, R60 ;  /* 0x0000006a7c3c723c */ /* 0x080fe4000000183c */
[----:B------:R3:W3:Y:S01]  /*21a40*/  LDL.S16 R170, [R1+0xa8] ;  /* 0x0000a80001aa7983 */ /* 0x0006e20000100600 */
[----:B------:R-:W-:Y:S02]  /*21a50*/  ISETP.LE.U32.AND P2, PT, R115, UR10, PT ;  /* 0x0000000a73007c0c */ /* 0x000fe4000bf43070 */
[----:B------:R-:W-:Y:S02]  /*21a60*/  PRMT R155, R122, 0x7771, RZ ;  /* 0x000077717a9b7816 */ /* 0x000fe400000000ff */
[--C-:B------:R-:W-:Y:S01]  /*21a70*/  HSET2.LE.AND R120, R120, R221.reuse, PT ;  /* 0x000000dd78787233 */ /* 0x100fe20003803000 */
[C---:B------:R-:W-:Y:S04]  /*21a80*/  HMMA.16816.F32 R64, R116.reuse, R106, R64 ;  /* 0x0000006a7440723c */ /* 0x040fe80000001840 */
[----:B--2---:R-:W-:Y:S01]  /*21a90*/  IMAD.WIDE R112, R195, 0x70, R112 ;  /* 0x00000070c3707825 */ /* 0x004fe200078e0270 */
[----:B------:R-:W-:Y:S02]  /*21aa0*/  LOP3.LUT R120, R148, R120, RZ, 0xc0, !PT ;  /* 0x0000007894787212 */ /* 0x000fe400078ec0ff */
[----:B------:R-:W-:Y:S01]  /*21ab0*/  PRMT R129, R130, 0x7632, R129 ;  /* 0x0000763282817816 */ /* 0x000fe20000000081 */
[-C--:B------:R-:W-:Y:S01]  /*21ac0*/  HMMA.16816.F32 R68, R116, R108.reuse, R68 ;  /* 0x0000006c7444723c */ /* 0x080fe20000001844 */
[----:B------:R-:W-:Y:S02]  /*21ad0*/  STG.E.U16 desc[UR28][R112.64+0x22], R161 ;  /* 0x000022a170007986 */ /* 0x000fe4000c10151c */
[----:B-1----:R-:W-:Y:S02]  /*21ae0*/  PRMT R156, R122, 0x7772, RZ ;  /* 0x000077727a9c7816 */ /* 0x002fe400000000ff */
[----:B------:R-:W-:Y:S03]  /*21af0*/  PRMT R122, R165, 0x7610, R122 ;  /* 0x00007610a57a7816 */ /* 0x000fe6000000007a */
[C---:B------:R-:W-:Y:S01]  /*21b00*/  HMMA.16816.F32 R72, R124.reuse, R108, R72 ;  /* 0x0000006c7c48723c */ /* 0x040fe20000001848 */
[----:B------:R-:W1:Y:S03]  /*21b10*/  MUFU.EX2 R108, R194 ;  /* 0x000000c2006c7308 */ /* 0x000e660000000800 */
[----:B------:R-:W-:Y:S04]  /*21b20*/  PRMT R109, R122, 0x5410, R123 ;  /* 0x000054107a6d7816 */ /* 0x000fe8000000007b */
[-C--:B------:R-:W-:Y:S08]  /*21b30*/  HMMA.16816.F32 R76, R124, R110.reuse, R76 ;  /* 0x0000006e7c4c723c */ /* 0x080ff0000000184c */
[C---:B------:R-:W-:Y:S04]  /*21b40*/  HMMA.16816.F32 R80, R116.reuse, R110, R80 ;  /* 0x0000006e7450723c */ /* 0x040fe80000001850 */
[----:B----4-:R-:W-:Y:S01]  /*21b50*/  @P3 HADD2 R176, -R147.H1_H1, -RZ.H0_H0 ;  /* 0xa00000ff93b03230 */ /* 0x010fe20000000d00 */
[----:B------:R-:W-:Y:S04]  /*21b60*/  PRMT R147, R147, 0x7632, R147 ;  /* 0x0000763293937816 */ /* 0x000fe80000000093 */
[----:B------:R-:W-:Y:S01]  /*21b70*/  @P3 STL.S16 [R1+0xb4], R176 ;  /* 0x0000b4b001003387 */ /* 0x000fe20000100600 */
[----:B------:R-:W-:Y:S04]  /*21b80*/  PRMT R168, R176, 0x7610, R168 ;  /* 0x00007610b0a87816 */ /* 0x000fe800000000a8 */
[----:B------:R-:W-:Y:S02]  /*21b90*/  @P3 PRMT R147, R168, 0x5410, RZ ;  /* 0x00005410a8933816 */ /* 0x000fe400000000ff */
[----:B------:R-:W-:Y:S01]  /*21ba0*/  ISETP.LE.U32.AND P3, PT, R163, UR10, PT ;  /* 0x0000000aa3007c0c */ /* 0x000fe2000bf63070 */
[----:B------:R-:W-:Y:S05]  /*21bb0*/  @!P6 HADD2 R175, -R3.H0_H0, -RZ.H0_H0 ;  /* 0xa00000ff03afe230 */ /* 0x000fea0000000900 */
[----:B------:R-:W-:Y:S01]  /*21bc0*/  @!P6 STL.S16 [R1+0xb8], R175 ;  /* 0x0000b8af0100e387 */ /* 0x000fe20000100600 */
[----:B------:R-:W-:Y:S03]  /*21bd0*/  PRMT R173, R175, 0x7610, R173 ;  /* 0x00007610afad7816 */ /* 0x000fe600000000ad */
[----:B------:R2:W4:Y:S01]  /*21be0*/  LDL.S16 R168, [R1+0xa4] ;  /* 0x0000a40001a87983 */ /* 0x0005220000100600 */
[----:B------:R-:W-:Y:S02]  /*21bf0*/  @!P6 PRMT R3, R173, 0x5410, RZ ;  /* 0x00005410ad03e816 */ /* 0x000fe400000000ff */
[----:B------:R-:W-:Y:S03]  /*21c00*/  ISETP.GT.U32.AND P6, PT, R246, UR10, PT ;  /* 0x0000000af6007c0c */ /* 0x000fe6000bfc4070 */
[----:B------:R1:W-:Y:S04]  /*21c10*/  STG.E.U16 desc[UR28][R112.64+0x20], R3 ;  /* 0x0000200370007986 */ /* 0x0003e8000c10151c */
[----:B------:R-:W-:Y:S04]  /*21c20*/  STG.E.U16 desc[UR28][R190.64+0x20], R160 ;  /* 0x000020a0be007986 */ /* 0x000fe8000c10151c */
[----:B------:R-:W-:Y:S01]  /*21c30*/  STG.E.U16 desc[UR28][R190.64+0x22], R157 ;  /* 0x0000229dbe007986 */ /* 0x000fe2000c10151c */
[C---:B---3--:R-:W-:Y:S05]  /*21c40*/  @!P2 HADD2 R174, -R148.reuse.H0_H0, -RZ.H0_H0 ;  /* 0xa00000ff94aea230 */ /* 0x048fea0000000900 */
[----:B------:R-:W-:Y:S01]  /*21c50*/  @!P2 STL.S16 [R1+0xbc], R174 ;  /* 0x0000bcae0100a387 */ /* 0x000fe20000100600 */
[----:B------:R-:W-:Y:S04]  /*21c60*/  PRMT R163, R174, 0x7610, R163 ;  /* 0x00007610aea37816 */ /* 0x000fe800000000a3 */
[----:B------:R-:W-:Y:S01]  /*21c70*/  @!P2 PRMT R141, R163, 0x5410, RZ ;  /* 0x00005410a38da816 */ /* 0x000fe200000000ff */
[----:B------:R-:W-:Y:S01]  /*21c80*/  @!P5 HADD2 R172, -R148.H1_H1, -RZ.H0_H0 ;  /* 0xa00000ff94acd230 */ /* 0x000fe20000000d00 */
[----:B------:R-:W-:Y:S04]  /*21c90*/  ISETP.GT.U32.AND P2, PT, R201, UR10, PT ;  /* 0x0000000ac9007c0c */ /* 0x000fe8000bf44070 */
[----:B------:R-:W-:Y:S01]  /*21ca0*/  @!P5 STL.S16 [R1+0xb0], R172 ;  /* 0x0000b0ac0100d387 */ /* 0x000fe20000100600 */
[----:B-1----:R-:W-:Y:S01]  /*21cb0*/  IMAD.WIDE R112, R195, -0x70, R112 ;  /* 0xffffff90c3707825 */ /* 0x002fe200078e0270 */
[----:B------:R-:W-:Y:S02]  /*21cc0*/  PRMT R132, R172, 0x7610, R132 ;  /* 0x00007610ac847816 */ /* 0x000fe40000000084 */
[----:B------:R2:W3:Y:S01]  /*21cd0*/  LDL.S16 R161, [R1+0xa0] ;  /* 0x0000a00001a17983 */ /* 0x0004e20000100600 */
[----:B------:R-:W-:Y:S01]  /*21ce0*/  @!P3 HADD2 R134, -R135.H0_H0, -RZ.H0_H0 ;  /* 0xa00000ff8786b230 */ /* 0x000fe20000000900 */
[----:B------:R-:W-:Y:S01]  /*21cf0*/  @!P5 PRMT R142, R132, 0x5410, RZ ;  /* 0x00005410848ed816 */ /* 0x000fe200000000ff */
[----:B------:R-:W-:Y:S01]  /*21d00*/  @P6 HADD2 R170, -R137.H0_H0, -RZ.H0_H0 ;  /* 0xa00000ff89aa6230 */ /* 0x000fe20000000900 */
[----:B------:R-:W-:Y:S02]  /*21d10*/  ISETP.GT.U32.AND P5, PT, R244, UR10, PT ;  /* 0x0000000af4007c0c */ /* 0x000fe4000bfa4070 */
[----:B------:R1:W-:Y:S01]  /*21d20*/  @!P3 STL.S16 [R1+0xac], R134 ;  /* 0x0000ac860100b387 */ /* 0x0003e20000100600 */
[----:B------:R-:W-:Y:S02]  /*21d30*/  PRMT R104, R134, 0x7610, R104 ;  /* 0x0000761086687816 */ /* 0x000fe40000000068 */
[----:B------:R-:W-:Y:S02]  /*21d40*/  LOP3.LUT R3, R203, 0xff, RZ, 0xc0, !PT ;  /* 0x000000ffcb037812 */ /* 0x000fe400078ec0ff */
[----:B------:R-:W-:Y:S02]  /*21d50*/  @!P3 PRMT R135, R104, 0x5410, RZ ;  /* 0x000054106887b816 */ /* 0x000fe400000000ff */
[C---:B------:R-:W-:Y:S02]  /*21d60*/  ISETP.LE.U32.AND P3, PT, R3.reuse, UR10, PT ;  /* 0x0000000a03007c0c */ /* 0x040fe4000bf63070 */
[----:B------:R-:W-:Y:S01]  /*21d70*/  SHF.R.U32.HI R104, RZ, 0x18, R203 ;  /* 0x00000018ff687819 */ /* 0x000fe200000116cb */
[----:B------:R-:W-:Y:S01]  /*21d80*/  STG.E.U16 desc[UR28][R196.64+0x30], R135 ;  /* 0x00003087c4007986 */ /* 0x000fe2000c10151c */
[----:B------:R-:W-:Y:S02]  /*21d90*/  PRMT R133, R170, 0x7610, R133 ;  /* 0x00007610aa857816 */ /* 0x000fe40000000085 */
[----:B------:R-:W-:Y:S02]  /*21da0*/  PRMT R132, R3, 0x5410, R228 ;  /* 0x0000541003847816 */ /* 0x000fe400000000e4 */
[----:B------:R-:W-:Y:S02]  /*21db0*/  @P6 PRMT R137, R133, 0x5410, RZ ;  /* 0x0000541085896816 */ /* 0x000fe400000000ff */
[----:B------:R-:W-:Y:S03]  /*21dc0*/  PRMT R3, R203, 0x7632, R3 ;  /* 0x00007632cb037816 */ /* 0x000fe60000000003 */
[----:B------:R-:W-:Y:S01]  /*21dd0*/  STG.E.U16 desc[UR28][R196.64+0x32], R137 ;  /* 0x00003289c4007986 */ /* 0x000fe2000c10151c */
[----:B------:R-:W-:Y:S03]  /*21de0*/  LOP3.LUT R3, R3, 0xff, RZ, 0xc0, !PT ;  /* 0x000000ff03037812 */ /* 0x000fe600078ec0ff */
[----:B-1----:R2:W2:Y:S01]  /*21df0*/  LDL.S16 R134, [R1+0x90] ;  /* 0x0000900001867983 */ /* 0x0024a20000100600 */
[----:B------:R-:W-:Y:S03]  /*21e00*/  PRMT R133, R3, 0x5410, R104 ;  /* 0x0000541003857816 */ /* 0x000fe60000000068 */
[----:B------:R-:W-:Y:S01]  /*21e10*/  @P6 STL.S16 [R1+0xa8], R170 ;  /* 0x0000a8aa01006387 */ /* 0x000fe20000100600 */
[----:B------:R-:W-:Y:S01]  /*21e20*/  ISETP.LE.U32.AND P6, PT, R104, UR10, PT ;  /* 0x0000000a68007c0c */ /* 0x000fe2000bfc3070 */
[----:B----4-:R-:W-:Y:S05]  /*21e30*/  @P2 HADD2 R168, -R136.H0_H0, -RZ.H0_H0 ;  /* 0xa00000ff88a82230 */ /* 0x010fea0000000900 */
[----:B------:R-:W-:Y:S01]  /*21e40*/  @P2 STL.S16 [R1+0xa4], R168 ;  /* 0x0000a4a801002387 */ /* 0x000fe20000100600 */
[----:B------:R-:W-:Y:S04]  /*21e50*/  PRMT R105, R168, 0x7610, R105 ;  /* 0x00007610a8697816 */ /* 0x000fe80000000069 */
[----:B------:R-:W-:Y:S02]  /*21e60*/  @P2 PRMT R136, R105, 0x5410, RZ ;  /* 0x0000541069882816 */ /* 0x000fe400000000ff */
[----:B------:R-:W1:Y:S01]  /*21e70*/  LDSM.16.MT88.4 R104, [R180+0x2400] ;  /* 0x00240000b468783b */ /* 0x000e620000004200 */
[----:B------:R-:W-:Y:S02]  /*21e80*/  ISETP.LE.U32.AND P2, PT, R3, UR10, PT ;  /* 0x0000000a03007c0c */ /* 0x000fe4000bf43070 */
[----:B------:R-:W-:Y:S02]  /*21e90*/  PRMT R3, R114, 0x7632, R3 ;  /* 0x0000763272037816 */ /* 0x000fe40000000003 */
[----:B------:R-:W-:Y:S02]  /*21ea0*/  SHF.R.U32.HI R114, RZ, 0x18, R114 ;  /* 0x00000018ff727819 */ /* 0x000fe40000011672 */
[----:B------:R-:W-:Y:S01]  /*21eb0*/  LOP3.LUT R3, R3, 0xff, RZ, 0xc0, !PT ;  /* 0x000000ff03037812 */ /* 0x000fe200078ec0ff */
[----:B------:R-:W-:Y:S01]  /*21ec0*/  STG.E.U16 desc[UR28][R112.64+0x30], R136 ;  /* 0x0000308870007986 */ /* 0x000fe2000c10151c */
[----:B---3--:R-:W-:Y:S05]  /*21ed0*/  @P5 HADD2 R161, -R138.H0_H0, -RZ.H0_H0 ;  /* 0xa00000ff8aa15230 */ /* 0x008fea0000000900 */
[----:B------:R-:W-:Y:S01]  /*21ee0*/  @P5 STL.S16 [R1+0xa0], R161 ;  /* 0x0000a0a101005387 */ /* 0x000fe20000100600 */
[----:B------:R-:W-:Y:S04]  /*21ef0*/  PRMT R121, R161, 0x7610, R121 ;  /* 0x00007610a1797816 */ /* 0x000fe80000000079 */
[----:B------:R-:W-:Y:S02]  /*21f00*/  @P5 PRMT R138, R121, 0x5410, RZ ;  /* 0x00005410798a5816 */ /* 0x000fe400000000ff */
[----:B------:R-:W-:Y:S02]  /*21f10*/  PRMT R121, R3, 0x5410, R114 ;  /* 0x0000541003797816 */ /* 0x000fe40000000072 */
[----:B------:R-:W-:Y:S01]  /*21f20*/  ISETP.LE.U32.AND P5, PT, R114, UR10, PT ;  /* 0x0000000a72007c0c */ /* 0x000fe2000bfa3070 */
[----:B------:R-:W-:Y:S01]  /*21f30*/  STG.E.U16 desc[UR28][R112.64+0x32], R138 ;  /* 0x0000328a70007986 */ /* 0x000fe2000c10151c */
[-C--:B-1----:R-:W-:Y:S03]  /*21f40*/  HMMA.16816.F32 R84, R116, R104.reuse, R84 ;  /* 0x000000687454723c */ /* 0x082fe60000001854 */
[--C-:B------:R-:W-:Y:S05]  /*21f50*/  HSET2.LE.AND R121, R121, R221.reuse, PT ;  /* 0x000000dd79797233 */ /* 0x100fea0003803000 */
[C---:B------:R-:W-:Y:S04]  /*21f60*/  HMMA.16816.F32 R88, R124.reuse, R104, R88 ;  /* 0x000000687c58723c */ /* 0x040fe80000001858 */
[----:B------:R-:W-:Y:S01]  /*21f70*/  PRMT R105, R144, 0x5410, R145 ;  /* 0x0000541090697816 */ /* 0x000fe20000000091 */
[----:B--2---:R-:W-:Y:S03]  /*21f80*/  @!P3 HADD2 R134, -R122.H0_H0, -RZ.H0_H0 ;  /* 0xa00000ff7a86b230 */ /* 0x004fe60000000900 */
[-C--:B------:R-:W-:Y:S03]  /*21f90*/  HMMA.16816.F32 R92, R124, R106.reuse, R92 ;  /* 0x0000006a7c5c723c */ /* 0x080fe6000000185c */
[----:B------:R-:W-:Y:S01]  /*21fa0*/  LOP3.LUT R105, R105, 0xff00ff, RZ, 0xc0, !PT ;  /* 0x00ff00ff69697812 */ /* 0x000fe200078ec0ff */
[----:B------:R1:W-:Y:S01]  /*21fb0*/  @!P3 STL.S16 [R1+0x90], R134 ;  /* 0x000090860100b387 */ /* 0x0003e20000100600 */
[----:B------:R-:W-:Y:S02]  /*21fc0*/  PRMT R115, R134, 0x7610, R115 ;  /* 0x0000761086737816 */ /* 0x000fe40000000073 */
[----:B------:R-:W-:Y:S01]  /*21fd0*/  LOP3.LUT R124, R162, 0xff, RZ, 0xc0, !PT ;  /* 0x000000ffa27c7812 */ /* 0x000fe200078ec0ff */
[----:B------:R2:W3:Y:S01]  /*21fe0*/  LDL.S16 R160, [R1+0x8c] ;  /* 0x00008c0001a07983 */ /* 0x0004e20000100600 */
[----:B------:R-:W-:Y:S01]  /*21ff0*/  @!P3 PRMT R122, R115, 0x5410, RZ ;  /* 0x00005410737ab816 */ /* 0x000fe200000000ff */
[----:B------:R-:W-:Y:S02]  /*22000*/  HMMA.16816.F32 R96, R116, R106, R96 ;  /* 0x0000006a7460723c */ /* 0x000fe40000001860 */
[----:B------:R2:W4:Y:S02]  /*22010*/  LDL.S16 R157, [R1+0x88] ;  /* 0x00008800019d7983 */ /* 0x0005240000100600 */
[----:B------:R-:W-:Y:S01]  /*22020*/  ISETP.LE.U32.AND P3, PT, R3, UR10, PT ;  /* 0x0000000a03007c0c */ /* 0x000fe2000bf63070 */
[----:B------:R-:W-:Y:S01]  /*22030*/  IMAD.MOV.U32 R3, RZ, RZ, R150 ;  /* 0x000000ffff037224 */ /* 0x000fe200078e0096 */
[----:B------:R2:W2:Y:S01]  /*22040*/  LDL.S16 R148, [R1+0x80] ;  /* 0x0000800001947983 */ /* 0x0004a20000100600 */
[--C-:B------:R-:W-:Y:S02]  /*22050*/  HSET2.LE.AND R111, R105, R221.reuse, PT ;  /* 0x000000dd696f7233 */ /* 0x100fe40003803000 */
[----:B------:R-:W-:Y:S01]  /*22060*/  PRMT R105, R156, 0x5410, R159 ;  /* 0x000054109c697816 */ /* 0x000fe2000000009f */
[----:B------:R2:W2:Y:S01]  /*22070*/  LDL.S16 R137, [R1+0x7c] ;  /* 0x00007c0001897983 */ /* 0x0004a20000100600 */
[----:B------:R-:W-:Y:S01]  /*22080*/  LOP3.LUT R121, R3, R121, RZ, 0xc0, !PT ;  /* 0x0000007903797212 */ /* 0x000fe200078ec0ff */
[----:B------:R-:W-:Y:S01]  /*22090*/  FADD.FTZ R3, R185, R164 ;  /* 0x000000a4b9037221 */ /* 0x000fe20000010000 */
[C---:B------:R-:W-:Y:S03]  /*220a0*/  F2FP.F16.F32.PACK_AB R185, R108.reuse, R185 ;  /* 0x000000b96cb9723e */ /* 0x040fe600000000ff */
[--C-:B------:R-:W-:Y:S01]  /*220b0*/  FADD.FTZ R108, R108, R3.reuse ;  /* 0x000000036c6c7221 */ /* 0x100fe20000010000 */
[C---:B------:R-:W-:Y:S01]  /*220c0*/  PRMT R3, R128.reuse, 0x7632, R3 ;  /* 0x0000763280037816 */ /* 0x040fe20000000003 */
[C---:B-1----:R-:W-:Y:S02]  /*220d0*/  IMAD.WIDE R134, R195.reuse, 0x70, R112 ;  /* 0x00000070c3867825 */ /* 0x042fe400078e0270 */
[----:B------:R-:W1:Y:S01]  /*220e0*/  LDSM.16.MT88.4 R112, [R213+0x9800] ;  /* 0x00980000d570783b */ /* 0x000e620000004200 */
[----:B------:R-:W-:Y:S01]  /*220f0*/  PRMT R104, R128, 0x5410, R3 ;  /* 0x0000541080687816 */ /* 0x000fe20000000003 */
[----:B------:R-:W-:Y:S06]  /*22100*/  IMAD.WIDE R116, R195, -0x70, R134 ;  /* 0xffffff90c3747825 */ /* 0x000fec00078e0286 */
[----:B------:R1:W-:Y:S04]  /*22110*/  STL [R1+0x148], R108 ;  /* 0x0001486c01007387 */ /* 0x0003e80000100800 */
[----:B------:R-:W-:Y:S04]  /*22120*/  STG.E.U16 desc[UR28][R134.64+0x32], R140 ;  /* 0x0000328c86007986 */ /* 0x000fe8000c10151c */
[----:B------:R1:W-:Y:S04]  /*22130*/  STG.E.U16 desc[UR28][R134.64+0x30], R146 ;  /* 0x0000309286007986 */ /* 0x0003e8000c10151c */
[----:B------:R-:W-:Y:S04]  /*22140*/  STG.E.U16 desc[UR28][R190.64+0x30], R139 ;  /* 0x0000308bbe007986 */ /* 0x000fe8000c10151c */
[----:B------:R-:W-:Y:S04]  /*22150*/  STG.E.U16 desc[UR28][R190.64+0x32], R147 ;  /* 0x00003293be007986 */ /* 0x000fe8000c10151c */
[----:B------:R1:W-:Y:S02]  /*22160*/  STG.E.U16 desc[UR28][R196.64+0x40], R122 ;  /* 0x0000407ac4007986 */ /* 0x0003e4000c10151c */
[--C-:B-1----:R-:W-:Y:S02]  /*22170*/  HSET2.LE.AND R108, R132, R221.reuse, PT ;  /* 0x000000dd846c7233 */ /* 0x102fe40003803000 */
[----:B------:R-:W-:Y:S03]  /*22180*/  PRMT R132, R131, 0x7632, R132 ;  /* 0x0000763283847816 */ /* 0x000fe60000000084 */
[----:B------:R-:W-:Y:S02]  /*22190*/  LOP3.LUT R108, R109, R108, RZ, 0xc0, !PT ;  /* 0x0000006c6d6c7212 */ /* 0x000fe400078ec0ff */
[--C-:B------:R-:W-:Y:S02]  /*221a0*/  HSET2.LE.AND R109, R133, R221.reuse, PT ;  /* 0x000000dd856d7233 */ /* 0x100fe40003803000 */
[----:B------:R-:W-:Y:S01]  /*221b0*/  LOP3.LUT R133, R154, 0xff, RZ, 0xc0, !PT ;  /* 0x000000ff9a857812 */ /* 0x000fe200078ec0ff */
[----:B------:R-:W-:Y:S03]  /*221c0*/  IMAD.WIDE.U32 R134, R211, -0x2daee0ad, RZ ;  /* 0xd2511f53d3867825 */ /* 0x000fe600078e00ff */
[----:B------:R-:W-:Y:S02]  /*221d0*/  PRMT R110, R133, 0x5410, R143 ;  /* 0x00005410856e7816 */ /* 0x000fe4000000008f */
[----:B------:R-:W-:Y:S02]  /*221e0*/  LOP3.LUT R109, R104, R109, RZ, 0xc0, !PT ;  /* 0x0000006d686d7212 */ /* 0x000fe400078ec0ff */
[----:B------:R-:W-:Y:S02]  /*221f0*/  PRMT R104, R130, 0x5410, R129 ;  /* 0x0000541082687816 */ /* 0x000fe40000000081 */
[--C-:B------:R-:W-:Y:S02]  /*22200*/  HSET2.LE.AND R110, R110, R221.reuse, PT ;  /* 0x000000dd6e6e7233 */ /* 0x100fe40003803000 */
[----:B------:R-:W-:Y:S02]  /*22210*/  PRMT R174, R134, 0x7771, RZ ;  /* 0x0000777186ae7816 */ /* 0x000fe400000000ff */
[----:B------:R-:W-:Y:S02]  /*22220*/  PRMT R122, R124, 0x5410, R155 ;  /* 0x000054107c7a7816 */ /* 0x000fe4000000009b */
[----:B------:R-:W-:Y:S02]  /*22230*/  LOP3.LUT R110, R104, R110, RZ, 0xc0, !PT ;  /* 0x0000006e686e7212 */ /* 0x000fe400078ec0ff */
[----:B------:R-:W-:Y:S02]  /*22240*/  PRMT R104, R131, 0x5410, R132 ;  /* 0x0000541083687816 */ /* 0x000fe40000000084 */
[--C-:B------:R-:W-:Y:S02]  /*22250*/  HSET2.LE.AND R122, R122, R221.reuse, PT ;  /* 0x000000dd7a7a7233 */ /* 0x100fe40003803000 */
[----:B------:R-:W-:Y:S02]  /*22260*/  LOP3.LUT R111, R104, R111, RZ, 0xc0, !PT ;  /* 0x0000006f686f7212 */ /* 0x000fe400078ec0ff */
[----:B------:R-:W-:Y:S02]  /*22270*/  LOP3.LUT R104, R105, 0xff00ff, RZ, 0xc0, !PT ;  /* 0x00ff00ff69687812 */ /* 0x000fe400078ec0ff */
[----:B------:R-:W-:Y:S02]  /*22280*/  LOP3.LUT R122, R149, R122, RZ, 0xc0, !PT ;  /* 0x0000007a957a7212 */ /* 0x000fe400078ec0ff */
[C---:B------:R-:W-:Y:S01]  /*22290*/  PRMT R175, R134.reuse, 0x7772, RZ ;  /* 0x0000777286af7816 */ /* 0x040fe200000000ff */
[-C--:B------:R-:W-:Y:S05]  /*222a0*/  HMMA.16816.F32 R4, R108, R112.reuse, R4 ;  /* 0x000000706c04723c */ /* 0x080fea0000001804 */
[----:B------:R-:W-:Y:S01]  /*222b0*/  PRMT R187, R134, 0x7773, RZ ;  /* 0x0000777386bb7816 */ /* 0x000fe200000000ff */
[----:B---3--:R-:W-:Y:S02]  /*222c0*/  @!P0 HADD2 R160, -R123.H0_H0, -RZ.H0_H0 ;  /* 0xa00000ff7ba08230 */ /* 0x008fe40000000900 */
[----:B----4-:R-:W-:Y:S03]  /*222d0*/  @!P2 HADD2 R157, -R128.H0_H0, -RZ.H0_H0 ;  /* 0xa00000ff809da230 */ /* 0x010fe60000000900 */
[----:B------:R-:W-:Y:S01]  /*222e0*/  @!P0 STL.S16 [R1+0x8c], R160 ;  /* 0x00008ca001008387 */ /* 0x000fe20000100600 */
[----:B------:R-:W-:Y:S01]  /*222f0*/  PRMT R140, R160, 0x7610, R140 ;  /* 0x00007610a08c7816 */ /* 0x000fe2000000008c */
[C---:B--2---:R-:W-:Y:S02]  /*22300*/  @!P3 HADD2 R148, -R150.reuse.H0_H0, -RZ.H0_H0 ;  /* 0xa00000ff9694b230 */ /* 0x044fe40000000900 */
[----:B------:R1:W-:Y:S01]  /*22310*/  @!P2 STL.S16 [R1+0x88], R157 ;  /* 0x0000889d0100a387 */ /* 0x0003e20000100600 */
[----:B------:R-:W-:Y:S02]  /*22320*/  PRMT R138, R157, 0x7610, R138 ;  /* 0x000076109d8a7816 */ /* 0x000fe4000000008a */
[----:B------:R-:W-:Y:S01]  /*22330*/  @!P0 PRMT R123, R140, 0x5410, RZ ;  /* 0x000054108c7b8816 */ /* 0x000fe200000000ff */
[----:B------:R2:W3:Y:S01]  /*22340*/  LDL.S16 R139, [R1+0x6c] ;  /* 0x00006c00018b7983 */ /* 0x0004e20000100600 */
[----:B------:R-:W-:Y:S01]  /*22350*/  @!P2 PRMT R128, R138, 0x5410, RZ ;  /* 0x000054108a80a816 */ /* 0x000fe200000000ff */
[----:B------:R-:W-:Y:S01]  /*22360*/  @!P5 HADD2 R137, -R150.H1_H1, -RZ.H0_H0 ;  /* 0xa00000ff9689d230 */ /* 0x000fe20000000d00 */
[----:B------:R-:W-:Y:S01]  /*22370*/  PRMT R118, R148, 0x7610, R118 ;  /* 0x0000761094767816 */ /* 0x000fe20000000076 */
[----:B------:R2:W4:Y:S01]  /*22380*/  LDL.S16 R140, [R1+0x70] ;  /* 0x00007000018c7983 */ /* 0x0005220000100600 */
[----:B------:R-:W-:Y:S02]  /*22390*/  ISETP.GT.U32.AND P0, PT, R155, UR10, PT ;  /* 0x0000000a9b007c0c */ /* 0x000fe4000bf04070 */
[----:B------:R-:W-:Y:S01]  /*223a0*/  ISETP.GT.U32.AND P2, PT, R143, UR10, PT ;  /* 0x0000000a8f007c0c */ /* 0x000fe2000bf44070 */
[----:B------:R2:W-:Y:S04]  /*223b0*/  STG.E.U16 desc[UR28][R196.64+0x42], R123 ;  /* 0x0000427bc4007986 */ /* 0x0005e8000c10151c */
[----:B------:R2:W-:Y:S04]  /*223c0*/  STG.E.U16 desc[UR28][R116.64+0x40], R128 ;  /* 0x0000408074007986 */ /* 0x0005e8000c10151c */
[----:B-1----:R1:W4:Y:S01]  /*223d0*/  LDL.S16 R157, [R1+0x84] ;  /* 0x00008400019d7983 */ /* 0x0023220000100600 */
[--C-:B--2---:R-:W-:Y:S03]  /*223e0*/  HSET2.LE.AND R123, R104, R221.reuse, PT ;  /* 0x000000dd687b7233 */ /* 0x104fe60003803000 */
[----:B------:R-:W2:Y:S01]  /*223f0*/  LDSM.16.MT88.4 R104, [R180+0x800] ;  /* 0x00080000b468783b */ /* 0x000ea20000004200 */
[----:B------:R-:W-:Y:S02]  /*22400*/  PRMT R128, R149, 0x7632, R128 ;  /* 0x0000763295807816 */ /* 0x000fe40000000080 */
[----:B------:R-:W-:Y:S07]  /*22410*/  LOP3.LUT R123, R151, R123, RZ, 0xc0, !PT ;  /* 0x0000007b977b7212 */ /* 0x000fee00078ec0ff */
[C---:B------:R-:W-:Y:S04]  /*22420*/  HMMA.16816.F32 R8, R120.reuse, R112, R8 ;  /* 0x000000707808723c */ /* 0x040fe80000001808 */
[----:B------:R-:W-:Y:S04]  /*22430*/  PRMT R112, R137, 0x7610, R112 ;  /* 0x0000761089707816 */ /* 0x000fe80000000070 */
[-C--:B------:R-:W-:Y:S08]  /*22440*/  HMMA.16816.F32 R12, R120, R114.reuse, R12 ;  /* 0x00000072780c723c */ /* 0x080ff0000000180c */
[C---:B------:R-:W-:Y:S08]  /*22450*/  HMMA.16816.F32 R16, R108.reuse, R114, R16 ;  /* 0x000000726c10723c */ /* 0x040ff00000001810 */
[-C--:B--2---:R-:W-:Y:S08]  /*22460*/  HMMA.16816.F32 R20, R108, R104.reuse, R20 ;  /* 0x000000686c14723c */ /* 0x084ff00000001814 */
[C---:B------:R-:W-:Y:S08]  /*22470*/  HMMA.16816.F32 R24, R120.reuse, R104, R24 ;  /* 0x000000687818723c */ /* 0x040ff00000001818 */
[-C--:B------:R-:W-:Y:S08]  /*22480*/  HMMA.16816.F32 R28, R120, R106.reuse, R28 ;  /* 0x0000006a781c723c */ /* 0x080ff0000000181c */
[C---:B------:R-:W-:Y:S04]  /*22490*/  HMMA.16816.F32 R32, R108.reuse, R106, R32 ;  /* 0x0000006a6c20723c */ /* 0x040fe80000001820 */
[----:B---3--:R-:W-:Y:S05]  /*224a0*/  @P0 HADD2 R139, -R149.H1_H1, -RZ.H0_H0 ;  /* 0xa00000ff958b0230 */ /* 0x008fea0000000d00 */
[----:B------:R-:W-:Y:S04]  /*224b0*/  PRMT R126, R139, 0x7610, R126 ;  /* 0x000076108b7e7816 */ /* 0x000fe8000000007e */
[----:B------:R-:W-:Y:S01]  /*224c0*/  @P0 PRMT R128, R126, 0x5410, RZ ;  /* 0x000054107e800816 */ /* 0x000fe200000000ff */
[----:B----4-:R-:W-:Y:S05]  /*224d0*/  @!P6 HADD2 R157, -R3.H0_H0, -RZ.H0_H0 ;  /* 0xa00000ff039de230 */ /* 0x010fea0000000900 */
[----:B------:R-:W-:Y:S01]  /*224e0*/  @!P6 STL.S16 [R1+0x84], R157 ;  /* 0x0000849d0100e387 */ /* 0x000fe20000100600 */
[----:B------:R-:W-:Y:S03]  /*224f0*/  PRMT R127, R157, 0x7610, R127 ;  /* 0x000076109d7f7816 */ /* 0x000fe6000000007f */
[----:B------:R1:W2:Y:S01]  /*22500*/  LDL.S16 R138, [R1+0x78] ;  /* 0x00007800018a7983 */ /* 0x0002a20000100600 */
[----:B------:R-:W-:Y:S02]  /*22510*/  @!P6 PRMT R3, R127, 0x5410, RZ ;  /* 0x000054107f03e816 */ /* 0x000fe400000000ff */
[----:B------:R-:W-:Y:S01]  /*22520*/  ISETP.LE.U32.AND P6, PT, R124, UR10, PT ;  /* 0x0000000a7c007c0c */ /* 0x000fe2000bfc3070 */
[----:B------:R1:W3:Y:S01]  /*22530*/  LDL.S16 R127, [R1+0x74] ;  /* 0x00007400017f7983 */ /* 0x0002e20000100600 */
[----:B------:R-:W-:Y:S02]  /*22540*/  PRMT R124, R150, 0x7632, R124 ;  /* 0x00007632967c7816 */ /* 0x000fe4000000007c */
[----:B------:R-:W-:Y:S01]  /*22550*/  @!P3 PRMT R150, R118, 0x5410, RZ ;  /* 0x000054107696b816 */ /* 0x000fe200000000ff */
[----:B------:R-:W-:Y:S01]  /*22560*/  @!P3 STL.S16 [R1+0x80], R148 ;  /* 0x000080940100b387 */ /* 0x000fe20000100600 */
[----:B------:R-:W-:Y:S02]  /*22570*/  LOP3.LUT R118, R214, UR11, R135, 0x96, !PT ;  /* 0x0000000bd6767c12 */ /* 0x000fe4000f8e9687 */
[----:B------:R-:W-:Y:S01]  /*22580*/  ISETP.LE.U32.AND P3, PT, R133, UR10, PT ;  /* 0x0000000a85007c0c */ /* 0x000fe2000bf63070 */
[----:B------:R4:W-:Y:S01]  /*22590*/  @!P5 STL.S16 [R1+0x7c], R137 ;  /* 0x00007c890100d387 */ /* 0x0009e20000100600 */
[----:B------:R-:W-:Y:S02]  /*225a0*/  @!P5 PRMT R124, R112, 0x5410, RZ ;  /* 0x00005410707cd816 */ /* 0x000fe400000000ff */
[----:B------:R-:W-:Y:S01]  /*225b0*/  ISETP.GT.U32.AND P5, PT, R144, UR10, PT ;  /* 0x0000000a90007c0c */ /* 0x000fe2000bfa4070 */
[----:B------:R-:W1:Y:S01]  /*225c0*/  LDSM.16.MT88.4 R112, [R213+0xa800] ;  /* 0x00a80000d570783b */ /* 0x000e620000004200 */
[----:B------:R-:W-:Y:S05]  /*225d0*/  @!P6 HADD2 R140, -R149.H0_H0, -RZ.H0_H0 ;  /* 0xa00000ff958ce230 */ /* 0x000fea0000000900 */
[----:B------:R-:W-:Y:S02]  /*225e0*/  PRMT R136, R140, 0x7610, R136 ;  /* 0x000076108c887816 */ /* 0x000fe40000000088 */
[----:B------:R1:W5:Y:S02]  /*225f0*/  LDL.LU R211, [R1+0x198] ;  /* 0x0001980001d37983 */ /* 0x0003640000300800 */
[----:B------:R-:W-:Y:S02]  /*22600*/  @!P6 PRMT R149, R136, 0x5410, RZ ;  /* 0x000054108895e816 */ /* 0x000fe400000000ff */
[----:B------:R1:W5:Y:S06]  /*22610*/  LDL.LU.64 R214, [R1+0x190] ;  /* 0x0001900001d67983 */ /* 0x00036c0000300a00 */
[----:B------:R2:W3:Y:S04]  /*22620*/  LDL.S16 R133, [R1+0x68] ;  /* 0x0000680001857983 */ /* 0x0004e80000100600 */
[----:B----4-:R4:W4:Y:S04]  /*22630*/  LDL.S16 R137, [R1+0x64] ;  /* 0x0000640001897983 */ /* 0x0109280000100600 */
[----:B------:R1:W-:Y:S04]  /*22640*/  STG.E.U16 desc[UR28][R116.64+0x42], R3 ;  /* 0x0000420374007986 */ /* 0x0003e8000c10151c */
[----:B------:R-:W-:Y:S01]  /*22650*/  @!P6 STL.S16 [R1+0x70], R140 ;  /* 0x0000708c0100e387 */ /* 0x000fe20000100600 */
[----:B------:R-:W-:Y:S03]  /*22660*/  ISETP.GT.U32.AND P6, PT, R145, UR10, PT ;  /* 0x0000000a91007c0c */ /* 0x000fe6000bfc4070 */
[----:B------:R1:W-:Y:S02]  /*22670*/  @P0 STL.S16 [R1+0x6c], R139 ;  /* 0x00006c8b01000387 */ /* 0x0003e40000100600 */
[-C--:B-1----:R-:W-:Y:S08]  /*22680*/  HMMA.16816.F32 R36, R108, R112.reuse, R36 ;  /* 0x000000706c24723c */ /* 0x082ff00000001824 */
[C---:B------:R-:W-:Y:S04]  /*22690*/  HMMA.16816.F32 R40, R120.reuse, R112, R40 ;  /* 0x000000707828723c */ /* 0x040fe80000001828 */
[----:B------:R-:W-:Y:S01]  /*226a0*/  PRMT R112, R151, 0x7632, R112 ;  /* 0x0000763297707816 */ /* 0x000fe20000000070 */
[----:B------:R-:W-:Y:S01]  /*226b0*/  IMAD.WIDE R116, R195, 0x70, R116 ;  /* 0x00000070c3747825 */ /* 0x000fe200078e0274 */
[----:B------:R-:W-:Y:S02]  /*226c0*/  LOP3.LUT R3, R118, 0xffff, RZ, 0xc0, !PT ;  /* 0x0000ffff76037812 */ /* 0x000fe400078ec0ff */
[-C--:B------:R-:W-:Y:S02]  /*226d0*/  HMMA.16816.F32 R44, R120, R114.reuse, R44 ;  /* 0x00000072782c723c */ /* 0x080fe4000000182c */
[----:B------:R-:W-:Y:S01]  /*226e0*/  STG.E.U16 desc[UR28][R116.64+0x40], R141 ;  /* 0x0000408d74007986 */ /* 0x000fe2000c10151c */
[----:B------:R1:W-:Y:S01]  /*226f0*/  MUFU.EX2 R139, R209 ;  /* 0x000000d1008b7308 */ /* 0x0003e20000000800 */
[----:B------:R-:W-:Y:S02]  /*22700*/  SHF.R.U32.HI R135, RZ, 0x8, R3 ;  /* 0x00000008ff877819 */ /* 0x000fe40000011603 */
[----:B------:R1:W-:Y:S02]  /*22710*/  STG.E.U16 desc[UR28][R116.64+0x42], R142 ;  /* 0x0000428e74007986 */ /* 0x0003e4000c10151c */
[C---:B------:R-:W-:Y:S02]  /*22720*/  HMMA.16816.F32 R48, R108.reuse, R114, R48 ;  /* 0x000000726c30723c */ /* 0x040fe40000001830 */
[----:B------:R-:W-:Y:S02]  /*22730*/  STG.E.U16 desc[UR28][R190.64+0x42], R124 ;  /* 0x0000427cbe007986 */ /* 0x000fe4000c10151c */
[----:B------:R-:W-:Y:S02]  /*22740*/  LOP3.LUT R3, R135, 0xffff, RZ, 0xc0, !PT ;  /* 0x0000ffff87037812 */ /* 0x000fe400078ec0ff */
[----:B------:R-:W-:Y:S02]  /*22750*/  STG.E.U16 desc[UR28][R190.64+0x40], R150 ;  /* 0x00004096be007986 */ /* 0x000fe4000c10151c */
[----:B------:R-:W-:Y:S01]  /*22760*/  ISETP.LE.U32.AND P0, PT, R3, UR10, PT ;  /* 0x0000000a03007c0c */ /* 0x000fe2000bf03070 */
[----:B-1----:R-:W-:Y:S04]  /*22770*/  IMAD.WIDE R116, R195, -0x70, R116 ;  /* 0xffffff90c3747825 */ /* 0x002fe800078e0274 */
[----:B--2---:R-:W-:Y:S02]  /*22780*/  @!P3 HADD2 R138, -R130.H0_H0, -RZ.H0_H0 ;  /* 0xa00000ff828ab230 */ /* 0x004fe40000000900 */
[----:B---3--:R-:W-:Y:S03]  /*22790*/  @P2 HADD2 R127, -R129.H0_H0, -RZ.H0_H0 ;  /* 0xa00000ff817f2230 */ /* 0x008fe60000000900 */
[----:B------:R1:W-:Y:S01]  /*227a0*/  @!P3 STL.S16 [R1+0x78], R138 ;  /* 0x0000788a0100b387 */ /* 0x0003e20000100600 */
[----:B------:R-:W-:Y:S03]  /*227b0*/  PRMT R125, R138, 0x7610, R125 ;  /* 0x000076108a7d7816 */ /* 0x000fe6000000007d */
[----:B------:R2:W-:Y:S01]  /*227c0*/  @P2 STL.S16 [R1+0x74], R127 ;  /* 0x0000747f01002387 */ /* 0x0005e20000100600 */
[----:B------:R-:W-:Y:S02]  /*227d0*/  @!P3 PRMT R130, R125, 0x5410, RZ ;  /* 0x000054107d82b816 */ /* 0x000fe400000000ff */
[----:B------:R-:W-:Y:S01]  /*227e0*/  ISETP.GT.U32.AND P3, PT, R156, UR10, PT ;  /* 0x0000000a9c007c0c */ /* 0x000fe2000bf64070 */
[----:B------:R3:W3:Y:S01]  /*227f0*/  LDL.S16 R105, [R1+0x50] ;  /* 0x0000500001697983 */ /* 0x0006e20000100600 */
[----:B------:R-:W-:Y:S03]  /*22800*/  PRMT R119, R127, 0x7610, R119 ;  /* 0x000076107f777816 */ /* 0x000fe60000000077 */
[----:B------:R3:W3:Y:S01]  /*22810*/  LDL.S16 R104, [R1+0x4c] ;  /* 0x00004c0001687983 */ /* 0x0006e20000100600 */
[----:B------:R-:W-:Y:S02]  /*22820*/  @P2 PRMT R129, R119, 0x5410, RZ ;  /* 0x0000541077812816 */ /* 0x000fe400000000ff */
[----:B------:R-:W-:Y:S01]  /*22830*/  ISETP.GT.U32.AND P2, PT, R159, UR10, PT ;  /* 0x0000000a9f007c0c */ /* 0x000fe2000bf44070 */
[----:B------:R3:W5:Y:S04]  /*22840*/  LDL.LU R209, [R1+0x18c] ;  /* 0x00018c0001d17983 */ /* 0x0007680000300800 */
[----:B------:R3:W3:Y:S04]  /*22850*/  LDL.S16 R125, [R1+0x58] ;  /* 0x00005800017d7983 */ /* 0x0006e80000100600 */
[----:B------:R4:W-:Y:S01]  /*22860*/  STG.E.U16 desc[UR28][R196.64+0x52], R129 ;  /* 0x00005281c4007986 */ /* 0x0009e2000c10151c */
[----:B-1----:R-:W1:Y:S03]  /*22870*/  MUFU.EX2 R138, R208 ;  /* 0x000000d0008a7308 */ /* 0x002e660000000800 */
[----:B------:R-:W-:Y:S01]  /*22880*/  STG.E.U16 desc[UR28][R196.64+0x50], R130 ;  /* 0x00005082c4007986 */ /* 0x000fe2000c10151c */
[----:B------:R-:W-:Y:S02]  /*22890*/  @P6 HADD2 R133, -R132.H0_H0, -RZ.H0_H0 ;  /* 0xa00000ff84856230 */ /* 0x000fe40000000900 */
[----:B--2---:R-:W-:Y:S02]  /*228a0*/  IMAD.WIDE.U32 R126, R158, -0x2daee0ad, RZ ;  /* 0xd2511f539e7e7825 */ /* 0x004fe400078e00ff */
[----:B------:R-:W-:Y:S02]  /*228b0*/  LDSM.16.MT88.4 R156, [R180+0xc00] ;  /* 0x000c0000b49c783b */ /* 0x000fe40000004200 */
[----:B----4-:R-:W-:Y:S02]  /*228c0*/  @P5 HADD2 R137, -R131.H0_H0, -RZ.H0_H0 ;  /* 0xa00000ff83895230 */ /* 0x010fe40000000900 */
[--C-:B------:R-:W-:Y:S01]  /*228d0*/  IMAD.MOV.U32 R140, RZ, RZ, R126.reuse ;  /* 0x000000ffff8c7224 */ /* 0x100fe200078e007e */
[----:B------:R-:W-:Y:S02]  /*228e0*/  LOP3.LUT R119, R166, UR11, R127, 0x96, !PT ;  /* 0x0000000ba6777c12 */ /* 0x000fe4000f8e967f */
[C---:B------:R-:W-:Y:S02]  /*228f0*/  PRMT R136, R126.reuse, 0x7772, RZ ;  /* 0x000077727e887816 */ /* 0x040fe400000000ff */
[C---:B------:R-:W-:Y:S01]  /*22900*/  PRMT R179, R126.reuse, 0x7773, RZ ;  /* 0x000077737eb37816 */ /* 0x040fe200000000ff */
[----:B------:R-:W-:Y:S01]  /*22910*/  LDSM.16.MT88.4 R164, [R213+0x9c00] ;  /* 0x009c0000d5a4783b */ /* 0x000fe20000004200 */
[----:B------:R-:W-:Y:S01]  /*22920*/  PRMT R178, R126, 0x7771, RZ ;  /* 0x000077717eb27816 */ /* 0x000fe200000000ff */
[----:B-1----:R-:W-:Y:S01]  /*22930*/  FADD.FTZ R113, R138, R169 ;  /* 0x000000a98a717221 */ /* 0x002fe20000010000 */
[----:B------:R-:W-:Y:S02]  /*22940*/  PRMT R126, R133, 0x7610, R126 ;  /* 0x00007610857e7816 */ /* 0x000fe4000000007e */
[----:B------:R-:W-:Y:S02]  /*22950*/  PRMT R127, R137, 0x7610, R127 ;  /* 0x00007610897f7816 */ /* 0x000fe4000000007f */
[----:B------:R-:W-:Y:S01]  /*22960*/  @P6 PRMT R132, R126, 0x5410, RZ ;  /* 0x000054107e846816 */ /* 0x000fe200000000ff */
[----:B------:R1:W-:Y:S01]  /*22970*/  @P5 STL.S16 [R1+0x64], R137 ;  /* 0x0000648901005387 */ /* 0x0003e20000100600 */
[----:B------:R-:W-:Y:S01]  /*22980*/  @P5 PRMT R131, R127, 0x5410, RZ ;  /* 0x000054107f835816 */ /* 0x000fe200000000ff */
[----:B------:R-:W-:Y:S01]  /*22990*/  FADD.FTZ R126, R139, R171 ;  /* 0x000000ab8b7e7221 */ /* 0x000fe20000010000 */
[----:B------:R-:W-:Y:S01]  /*229a0*/  LOP3.LUT R129, R118, 0xff, RZ, 0xc0, !PT ;  /* 0x000000ff76817812 */ /* 0x000fe200078ec0ff */
[----:B------:R2:W5:Y:S01]  /*229b0*/  LDL.LU R208, [R1+0x188] ;  /* 0x0001880001d07983 */ /* 0x0005620000300800 */
[----:B------:R-:W4:Y:S01]  /*229c0*/  MUFU.EX2 R127, R219 ;  /* 0x000000db007f7308 */ /* 0x000f220000000800 */
[----:B------:R-:W-:Y:S02]  /*229d0*/  LOP3.LUT R3, R119, 0xffff, RZ, 0xc0, !PT ;  /* 0x0000ffff77037812 */ /* 0x000fe400078ec0ff */
[----:B------:R2:W2:Y:S01]  /*229e0*/  LDL.S16 R124, [R1+0x54] ;  /* 0x00005400017c7983 */ /* 0x0004a20000100600 */
[C---:B------:R-:W-:Y:S03]  /*229f0*/  PRMT R172, R129.reuse, 0x5410, R135 ;  /* 0x0000541081ac7816 */ /* 0x040fe60000000087 */
[----:B------:R1:W-:Y:S01]  /*22a00*/  @P6 STL.S16 [R1+0x68], R133 ;  /* 0x0000688501006387 */ /* 0x0003e20000100600 */
[----:B------:R-:W-:Y:S02]  /*22a10*/  ISETP.LE.U32.AND P6, PT, R129, UR10, PT ;  /* 0x0000000a81007c0c */ /* 0x000fe4000bfc3070 */
[--C-:B------:R-:W-:Y:S01]  /*22a20*/  HSET2.LE.AND R172, R172, R221.reuse, PT ;  /* 0x000000ddacac7233 */ /* 0x100fe20003803000 */
[----:B------:R1:W-:Y:S04]  /*22a30*/  STG.E.U16 desc[UR28][R116.64+0x50], R131 ;  /* 0x0000508374007986 */ /* 0x0003e8000c10151c */
[----:B------:R1:W-:Y:S01]  /*22a40*/  STG.E.U16 desc[UR28][R116.64+0x52], R132 ;  /* 0x0000528474007986 */ /* 0x0003e2000c10151c */
[----:B----4-:R-:W-:Y:S01]  /*22a50*/  FADD.FTZ R113, R127, R113 ;  /* 0x000000717f717221 */ /* 0x010fe20000010000 */
[----:B------:R-:W4:Y:S01]  /*22a60*/  S2R R219, SR_TID.X ;  /* 0x0000000000db7919 */ /* 0x000f220000002100 */
[----:B-1----:R1:W1:Y:S01]  /*22a70*/  MUFU.EX2 R137, R220 ;  /* 0x000000dc00897308 */ /* 0x0022620000000800 */
[----:B------:R-:W-:Y:S04]  /*22a80*/  SHF.R.U32.HI R133, RZ, 0x8, R3 ;  /* 0x00000008ff857819 */ /* 0x000fe80000011603 */
[----:B------:R-:W-:Y:S01]  /*22a90*/  LOP3.LUT R3, R133, 0xffff, RZ, 0xc0, !PT ;  /* 0x0000ffff85037812 */ /* 0x000fe200078ec0ff */
[----:B-1----:R-:W1:Y:S01]  /*22aa0*/  S2R R220, SR_TID.X ;  /* 0x0000000000dc7919 */ /* 0x002e620000002100 */
[----:B------:R-:W-:Y:S02]  /*22ab0*/  F2FP.F16.F32.PACK_AB R131, R127, R138 ;  /* 0x0000008a7f83723e */ /* 0x000fe400000000ff */
[----:B------:R-:W-:Y:S02]  /*22ac0*/  ISETP.LE.U32.AND P5, PT, R3, UR10, PT ;  /* 0x0000000a03007c0c */ /* 0x000fe4000bfa3070 */
[----:B------:R-:W-:Y:S01]  /*22ad0*/  PRMT R3, R0, 0x7632, R3 ;  /* 0x0000763200037816 */ /* 0x000fe20000000003 */
[----:B------:R-:W-:Y:S01]  /*22ae0*/  IMAD.MOV.U32 R132, RZ, RZ, R134 ;  /* 0x000000ffff847224 */ /* 0x000fe200078e0086 */
[----:B------:R-:W-:Y:S02]  /*22af0*/  SHF.R.U32.HI R127, RZ, 0x18, R118 ;  /* 0x00000018ff7f7819 */ /* 0x000fe40000011676 */
[----:B------:R-:W-:Y:S02]  /*22b00*/  F2FP.F16.F32.PACK_AB R130, R137, R139 ;  /* 0x0000008b8982723e */ /* 0x000fe400000000ff */
[----:B------:R-:W-:Y:S01]  /*22b10*/  PRMT R184, R131, 0x7632, R184 ;  /* 0x0000763283b87816 */ /* 0x000fe200000000b8 */
[----:B-1----:R-:W-:Y:S02]  /*22b20*/  IMAD.SHL.U32 R220, R220, 0x20, RZ ;  /* 0x00000020dcdc7824 */ /* 0x002fe400078e00ff */
[C---:B---3--:R-:W-:Y:S02]  /*22b30*/  @P3 HADD2 R105, -R151.reuse.H0_H0, -RZ.H0_H0 ;  /* 0xa00000ff97693230 */ /* 0x048fe40000000900 */
[----:B------:R-:W-:Y:S03]  /*22b40*/  @P2 HADD2 R104, -R151.H1_H1, -RZ.H0_H0 ;  /* 0xa00000ff97682230 */ /* 0x000fe60000000d00 */
[----:B------:R-:W-:Y:S01]  /*22b50*/  @P3 STL.S16 [R1+0x50], R105 ;  /* 0x0000506901003387 */ /* 0x000fe20000100600 */
[----:B------:R-:W-:Y:S03]  /*22b60*/  PRMT R143, R105, 0x7610, R143 ;  /* 0x00007610698f7816 */ /* 0x000fe6000000008f */
[----:B------:R-:W-:Y:S01]  /*22b70*/  @P2 STL.S16 [R1+0x4c], R104 ;  /* 0x00004c6801002387 */ /* 0x000fe20000100600 */
[----:B------:R-:W-:Y:S01]  /*22b80*/  @P3 PRMT R151, R143, 0x5410, RZ ;  /* 0x000054108f973816 */ /* 0x000fe200000000ff */
[----:B------:R-:W-:Y:S01]  /*22b90*/  @!P6 HADD2 R125, -R0.H0_H0, -RZ.H0_H0 ;  /* 0xa00000ff007de230 */ /* 0x000fe20000000900 */
[----:B------:R-:W-:Y:S02]  /*22ba0*/  PRMT R141, R104, 0x7610, R141 ;  /* 0x00007610688d7816 */ /* 0x000fe4000000008d */
[----:B------:R-:W1:Y:S01]  /*22bb0*/  LDSM.16.MT88.4 R104, [R180+0x1800] ;  /* 0x00180000b468783b */ /* 0x000e620000004200 */
[----:B------:R-:W-:Y:S02]  /*22bc0*/  ISETP.LE.U32.AND P3, PT, R127, UR10, PT ;  /* 0x0000000a7f007c0c */ /* 0x000fe4000bf63070 */
[----:B------:R-:W-:Y:S02]  /*22bd0*/  PRMT R147, R125, 0x7610, R147 ;  /* 0x000076107d937816 */ /* 0x000fe40000000093 */
[----:B------:R-:W-:Y:S03]  /*22be0*/  @P2 PRMT R112, R141, 0x5410, RZ ;  /* 0x000054108d702816 */ /* 0x000fe600000000ff */
[----:B------:R-:W-:Y:S01]  /*22bf0*/  @!P6 STL.S16 [R1+0x58], R125 ;  /* 0x0000587d0100e387 */ /* 0x000fe20000100600 */
[----:B--2---:R-:W-:Y:S05]  /*22c00*/  @!P0 HADD2 R124, -R3.H0_H0, -RZ.H0_H0 ;  /* 0xa00000ff037c8230 */ /* 0x004fea0000000900 */
[----:B------:R2:W-:Y:S01]  /*22c10*/  @!P0 STL.S16 [R1+0x54], R124 ;  /* 0x0000547c01008387 */ /* 0x0005e20000100600 */
[----:B------:R-:W-:Y:S01]  /*22c20*/  PRMT R146, R124, 0x7610, R146 ;  /* 0x000076107c927816 */ /* 0x000fe20000000092 */
[-C--:B-1----:R-:W-:Y:S08]  /*22c30*/  HMMA.16816.F32 R52, R108, R104.reuse, R52 ;  /* 0x000000686c34723c */ /* 0x082ff00000001834 */
[C---:B------:R-:W-:Y:S08]  /*22c40*/  HMMA.16816.F32 R56, R120.reuse, R104, R56 ;  /* 0x000000687838723c */ /* 0x040ff00000001838 */
[-C--:B------:R-:W-:Y:S03]  /*22c50*/  HMMA.16816.F32 R60, R120, R106.reuse, R60 ;  /* 0x0000006a783c723c */ /* 0x080fe6000000183c */
[----:B--2---:R-:W-:Y:S05]  /*22c60*/  IMAD.WIDE R124, R195, 0x70, R116 ;  /* 0x00000070c37c7825 */ /* 0x004fea00078e0274 */
[C---:B------:R-:W-:Y:S04]  /*22c70*/  HMMA.16816.F32 R64, R108.reuse, R106, R64 ;  /* 0x0000006a6c40723c */ /* 0x040fe80000001840 */
[----:B------:R-:W-:Y:S01]  /*22c80*/  FADD.FTZ R116, R137, R126 ;  /* 0x0000007e89747221 */ /* 0x000fe20000010000 */
[----:B------:R1:W-:Y:S01]  /*22c90*/  STG.E.U16 desc[UR28][R124.64+0x52], R128 ;  /* 0x000052807c007986 */ /* 0x0003e2000c10151c */
[----:B------:R-:W-:Y:S01]  /*22ca0*/  LOP3.LUT R126, R119, 0xff, RZ, 0xc0, !PT ;  /* 0x000000ff777e7812 */ /* 0x000fe200078ec0ff */
[----:B------:R-:W-:Y:S01]  /*22cb0*/  IMAD.WIDE R104, R195, -0x70, R124 ;  /* 0xffffff90c3687825 */ /* 0x000fe200078e027c */
[----:B------:R-:W-:Y:S01]  /*22cc0*/  PRMT R117, R0, 0x5410, R3 ;  /* 0x0000541000757816 */ /* 0x000fe20000000003 */
[----:B------:R2:W-:Y:S01]  /*22cd0*/  STL [R1+0x140], R116 ;  /* 0x0001407401007387 */ /* 0x0005e20000100800 */
[----:B------:R-:W-:Y:S02]  /*22ce0*/  ISETP.LE.U32.AND P2, PT, R126, UR10, PT ;  /* 0x0000000a7e007c0c */ /* 0x000fe4000bf43070 */
[----:B------:R-:W-:Y:S01]  /*22cf0*/  @!P6 PRMT R0, R147, 0x5410, RZ ;  /* 0x000054109300e816 */ /* 0x000fe200000000ff */
[----:B------:R3:W4:Y:S01]  /*22d00*/  LDL.S16 R145, [R1+0x60] ;  /* 0x0000600001917983 */ /* 0x0007220000100600 */
[----:B------:R-:W-:Y:S01]  /*22d10*/  @!P0 PRMT R3, R146, 0x5410, RZ ;  /* 0x0000541092038816 */ /* 0x000fe200000000ff */
[----:B------:R-:W-:Y:S01]  /*22d20*/  IMAD.WIDE R188, R195, 0x70, R104 ;  /* 0x00000070c3bc7825 */ /* 0x000fe200078e0268 */
[----:B------:R-:W-:Y:S01]  /*22d30*/  LOP3.LUT R172, R117, R172, RZ, 0xc0, !PT ;  /* 0x000000ac75ac7212 */ /* 0x000fe200078ec0ff */
[----:B------:R-:W-:Y:S01]  /*22d40*/  STL [R1+0x144], R113 ;  /* 0x0001447101007387 */ /* 0x000fe20000100800 */
[----:B------:R-:W-:Y:S03]  /*22d50*/  PRMT R176, R126, 0x5410, R133 ;  /* 0x000054107eb07816 */ /* 0x000fe60000000085 */
[----:B------:R3:W3:Y:S02]  /*22d60*/  LDL.S16 R144, [R1+0x5c] ;  /* 0x00005c0001907983 */ /* 0x0006e40000100600 */
[--C-:B------:R-:W-:Y:S02]  /*22d70*/  HSET2.LE.AND R176, R176, R221.reuse, PT ;  /* 0x000000ddb0b07233 */ /* 0x100fe40003803000 */
[----:B------:R3:W3:Y:S04]  /*22d80*/  LDL.S16 R143, [R1+0x44] ;  /* 0x00004400018f7983 */ /* 0x0006e80000100600 */
[----:B------:R3:W3:Y:S01]  /*22d90*/  LDL.S16 R141, [R1+0x38] ;  /* 0x00003800018d7983 */ /* 0x0006e20000100600 */
[----:B-1----:R-:W-:Y:S03]  /*22da0*/  PRMT R128, R118, 0x7632, R128 ;  /* 0x0000763276807816 */ /* 0x002fe60000000080 */
[----:B------:R1:W-:Y:S01]  /*22db0*/  STG.E.U16 desc[UR28][R124.64+0x50], R149 ;  /* 0x000050957c007986 */ /* 0x0003e2000c10151c */
[----:B------:R-:W-:Y:S03]  /*22dc0*/  LOP3.LUT R128, R128, 0xff, RZ, 0xc0, !PT ;  /* 0x000000ff80807812 */ /* 0x000fe600078ec0ff */
[----:B--2---:R2:W2:Y:S01]  /*22dd0*/  LDL.S16 R116, [R1+0x40] ;  /* 0x0000400001747983 */ /* 0x0044a20000100600 */
[C---:B------:R-:W-:Y:S03]  /*22de0*/  ISETP.LE.U32.AND P6, PT, R128.reuse, UR10, PT ;  /* 0x0000000a80007c0c */ /* 0x040fe6000bfc3070 */
[----:B------:R1:W-:Y:S01]  /*22df0*/  STG.E.U16 desc[UR28][R190.64+0x52], R112 ;  /* 0x00005270be007986 */ /* 0x0003e2000c10151c */
[----:B------:R-:W-:Y:S03]  /*22e00*/  PRMT R173, R128, 0x5410, R127 ;  /* 0x0000541080ad7816 */ /* 0x000fe6000000007f */
[----:B------:R-:W-:Y:S02]  /*22e10*/  STG.E.U16 desc[UR28][R190.64+0x50], R151 ;  /* 0x00005097be007986 */ /* 0x000fe4000c10151c */
[--C-:B------:R-:W-:Y:S02]  /*22e20*/  HSET2.LE.AND R173, R173, R221.reuse, PT ;  /* 0x000000ddadad7233 */ /* 0x100fe40003803000 */
[----:B------:R1:W-:Y:S04]  /*22e30*/  STG.E.U16 desc[UR28][R196.64+0x60], R0 ;  /* 0x00006000c4007986 */ /* 0x0003e8000c10151c */
[----:B------:R1:W-:Y:S04]  /*22e40*/  STG.E.U16 desc[UR28][R196.64+0x62], R3 ;  /* 0x00006203c4007986 */ /* 0x0003e8000c10151c */
[----:B------:R-:W-:Y:S01]  /*22e50*/  LDSM.16.MT88.4 R148, [R213+0xac00] ;  /* 0x00ac0000d594783b */ /* 0x000fe20000004200 */
[----:B-1----:R-:W-:Y:S02]  /*22e60*/  LOP3.LUT R125, R132, 0xff, RZ, 0xc0, !PT ;  /* 0x000000ff847d7812 */ /* 0x002fe400078ec0ff */
[----:B------:R-:W-:Y:S02]  /*22e70*/  LOP3.LUT R124, R140, 0xff, RZ, 0xc0, !PT ;  /* 0x000000ff8c7c7812 */ /* 0x000fe400078ec0ff */
[----:B------:R-:W-:Y:S02]  /*22e80*/  PRMT R112, R119, 0x7632, R112 ;  /* 0x0000763277707816 */ /* 0x000fe40000000070 */
[----:B------:R-:W-:Y:S02]  /*22e90*/  SHF.R.U32.HI R119, RZ, 0x18, R119 ;  /* 0x00000018ff777819 */ /* 0x000fe40000011677 */
[----:B------:R-:W-:Y:S02]  /*22ea0*/  LOP3.LUT R118, R112, 0xff, RZ, 0xc0, !PT ;  /* 0x000000ff70767812 */ /* 0x000fe400078ec0ff */
[----:B------:R-:W1:Y:S02]  /*22eb0*/  LDSM.16.MT88.4 R112, [R213+0xb800] ;  /* 0x00b80000d570783b */ /* 0x000e640000004200 */
[----:B------:R-:W-:Y:S02]  /*22ec0*/  ISETP.LE.U32.AND P0, PT, R118, UR10, PT ;  /* 0x0000000a76007c0c */ /* 0x000fe4000bf03070 */
[----:B------:R-:W-:Y:S02]  /*22ed0*/  PRMT R0, R2, 0x7632, R0 ;  /* 0x0000763202007816 */ /* 0x000fe40000000000 */
[----:B------:R-:W-:Y:S02]  /*22ee0*/  PRMT R3, R152, 0x7632, R3 ;  /* 0x0000763298037816 */ /* 0x000fe40000000003 */
[----:B------:R-:W-:Y:S05]  /*22ef0*/  PRMT R177, R118, 0x5410, R119 ;  /* 0x0000541076b17816 */ /* 0x000fea0000000077 */
[--C-:B------:R-:W-:Y:S01]  /*22f00*/  HSET2.LE.AND R177, R177, R221.reuse, PT ;  /* 0x000000ddb1b17233 */ /* 0x100fe20003803000 */
[-C--:B-1----:R-:W-:Y:S08]  /*22f10*/  HMMA.16816.F32 R68, R108, R112.reuse, R68 ;  /* 0x000000706c44723c */ /* 0x082ff00000001844 */
[C---:B------:R-:W-:Y:S04]  /*22f20*/  HMMA.16816.F32 R72, R120.reuse, R112, R72 ;  /* 0x000000707848723c */ /* 0x040fe80000001848 */
[----:B------:R-:W-:Y:S04]  /*22f30*/  IMAD.MOV.U32 R113, RZ, RZ, R152 ;  /* 0x000000ffff717224 */ /* 0x000fe800078e0098 */
[-C--:B------:R-:W-:Y:S03]  /*22f40*/  HMMA.16816.F32 R76, R120, R114.reuse, R76 ;  /* 0x00000072784c723c */ /* 0x080fe6000000184c */
[----:B------:R-:W-:Y:S05]  /*22f50*/  LOP3.LUT R177, R113, R177, RZ, 0xc0, !PT ;  /* 0x000000b171b17212 */ /* 0x000fea00078ec0ff */
[C---:B------:R-:W-:Y:S04]  /*22f60*/  HMMA.16816.F32 R80, R108.reuse, R114, R80 ;  /* 0x000000726c50723c */ /* 0x040fe80000001850 */
[C---:B----4-:R-:W-:Y:S05]  /*22f70*/  @!P2 HADD2 R145, -R153.reuse.H0_H0, -RZ.H0_H0 ;  /* 0xa00000ff9991a230 */ /* 0x050fea0000000900 */
[----:B------:R-:W-:Y:S01]  /*22f80*/  @!P2 STL.S16 [R1+0x60], R145 ;  /* 0x000060910100a387 */ /* 0x000fe20000100600 */
[----:B------:R-:W-:Y:S01]  /*22f90*/  PRMT R137, R145, 0x7610, R137 ;  /* 0x0000761091897816 */ /* 0x000fe20000000089 */
[----:B---3--:R-:W-:Y:S02]  /*22fa0*/  @!P5 HADD2 R144, -R153.H1_H1, -RZ.H0_H0 ;  /* 0xa00000ff9990d230 */ /* 0x008fe40000000d00 */
[----:B------:R-:W-:Y:S03]  /*22fb0*/  @!P6 HADD2 R143, -R2.H0_H0, -RZ.H0_H0 ;  /* 0xa00000ff028fe230 */ /* 0x000fe60000000900 */
[----:B------:R-:W-:Y:S01]  /*22fc0*/  @!P5 STL.S16 [R1+0x5c], R144 ;  /* 0x00005c900100d387 */ /* 0x000fe20000100600 */
[----:B------:R-:W-:Y:S01]  /*22fd0*/  PRMT R134, R144, 0x7610, R134 ;  /* 0x0000761090867816 */ /* 0x000fe20000000086 */
[----:B------:R-:W-:Y:S02]  /*22fe0*/  @!P0 HADD2 R141, -R152.H0_H0, -RZ.H0_H0 ;  /* 0xa00000ff988d8230 */ /* 0x000fe40000000900 */
[----:B------:R1:W-:Y:S01]  /*22ff0*/  @!P6 STL.S16 [R1+0x44], R143 ;  /* 0x0000448f0100e387 */ /* 0x0003e20000100600 */
[----:B------:R-:W-:Y:S03]  /*23000*/  PRMT R139, R143, 0x7610, R139 ;  /* 0x000076108f8b7816 */ /* 0x000fe6000000008b */
[----:B------:R3:W-:Y:S01]  /*23010*/  @!P0 STL.S16 [R1+0x38], R141 ;  /* 0x0000388d01008387 */ /* 0x0007e20000100600 */
[----:B------:R-:W-:Y:S01]  /*23020*/  PRMT R142, R141, 0x7610, R142 ;  /* 0x000076108d8e7816 */ /* 0x000fe2000000008e */
[----:B--2---:R-:W-:Y:S05]  /*23030*/  @!P3 HADD2 R116, -R0.H0_H0, -RZ.H0_H0 ;  /* 0xa00000ff0074b230 */ /* 0x004fea0000000900 */
[----:B------:R-:W-:Y:S01]  /*23040*/  PRMT R138, R116, 0x7610, R138 ;  /* 0x00007610748a7816 */ /* 0x000fe2000000008a */
[----:B-1----:R2:W4:Y:S04]  /*23050*/  LDL.S16 R143, [R1+0x48] ;  /* 0x00004800018f7983 */ /* 0x0025280000100600 */
[----:B------:R1:W-:Y:S04]  /*23060*/  @!P3 STL.S16 [R1+0x40], R116 ;  /* 0x000040740100b387 */ /* 0x0003e80000100600 */
[----:B---3--:R2:W3:Y:S01]  /*23070*/  LDL.S16 R141, [R1+0x3c] ;  /* 0x00003c00018d7983 */ /* 0x0084e20000100600 */
[----:B-1----:R-:W-:Y:S02]  /*23080*/  PRMT R116, R2, 0x5410, R0 ;  /* 0x0000541002747816 */ /* 0x002fe40000000000 */
[----:B------:R-:W-:Y:S02]  /*23090*/  @!P6 PRMT R2, R139, 0x5410, RZ ;  /* 0x000054108b02e816 */ /* 0x000fe400000000ff */
[----:B------:R-:W-:Y:S01]  /*230a0*/  @!P3 PRMT R0, R138, 0x5410, RZ ;  /* 0x000054108a00b816 */ /* 0x000fe200000000ff */
[----:B------:R2:W2:Y:S01]  /*230b0*/  LDL.S16 R139, [R1+0x34] ;  /* 0x00003400018b7983 */ /* 0x0004a20000100600 */
[----:B------:R-:W-:Y:S02]  /*230c0*/  ISETP.LE.U32.AND P3, PT, R119, UR10, PT ;  /* 0x0000000a77007c0c */ /* 0x000fe4000bf63070 */
[----:B------:R-:W-:Y:S01]  /*230d0*/  ISETP.GT.U32.AND P6, PT, R136, UR10, PT ;  /* 0x0000000a88007c0c */ /* 0x000fe2000bfc4070 */
[----:B------:R1:W-:Y:S01]  /*230e0*/  STG.E.U16 desc[UR28][R104.64+0x60], R2 ;  /* 0x0000600268007986 */ /* 0x0003e2000c10151c */
[----:B------:R-:W-:Y:S03]  /*230f0*/  LOP3.LUT R173, R116, R173, RZ, 0xc0, !PT ;  /* 0x000000ad74ad7212 */ /* 0x000fe600078ec0ff */
[----:B------:R1:W-:Y:S04]  /*23100*/  STG.E.U16 desc[UR28][R104.64+0x62], R0 ;  /* 0x0000620068007986 */ /* 0x0003e8000c10151c */
[----:B------:R2:W2:Y:S04]  /*23110*/  LDL.S16 R138, [R1+0x30] ;  /* 0x00003000018a7983 */ /* 0x0004a80000100600 */
[----:B------:R-:W1:Y:S02]  /*23120*/  LDSM.16.MT88.4 R104, [R180+0x2800] ;  /* 0x00280000b468783b */ /* 0x000e640000004200 */
[----:B-1----:R-:W-:Y:S02]  /*23130*/  PRMT R2, R153, 0x7610, R2 ;  /* 0x0000761099027816 */ /* 0x002fe40000000002 */
[----:B------:R-:W-:Y:S04]  /*23140*/  @!P2 PRMT R2, R137, 0x5410, RZ ;  /* 0x000054108902a816 */ /* 0x000fe800000000ff */
[----:B------:R1:W2:Y:S01]  /*23150*/  LDL.S16 R137, [R1+0x2c] ;  /* 0x00002c0001897983 */ /* 0x0002a20000100600 */
[----:B------:R-:W-:Y:S02]  /*23160*/  PRMT R0, R153, 0x7632, R0 ;  /* 0x0000763299007816 */ /* 0x000fe40000000000 */
[----:B------:R-:W-:Y:S01]  /*23170*/  @!P5 PRMT R0, R134, 0x5410, RZ ;  /* 0x000054108600d816 */ /* 0x000fe200000000ff */
[----:B------:R1:W-:Y:S01]  /*23180*/  STG.E.U16 desc[UR28][R188.64+0x60], R2 ;  /* 0x00006002bc007986 */ /* 0x0003e2000c10151c */
[----:B------:R-:W-:Y:S02]  /*23190*/  ISETP.LE.U32.AND P5, PT, R125, UR10, PT ;  /* 0x0000000a7d007c0c */ /* 0x000fe4000bfa3070 */
[----:B------:R-:W-:Y:S01]  /*231a0*/  ISETP.GT.U32.AND P2, PT, R179, UR10, PT ;  /* 0x0000000ab3007c0c */ /* 0x000fe2000bf44070 */
[----:B------:R1:W2:Y:S01]  /*231b0*/  LDL.S16 R134, [R1+0x28] ;  /* 0x0000280001867983 */ /* 0x0002a20000100600 */
[----:B------:R-:W-:Y:S03]  /*231c0*/  PRMT R179, R136, 0x5410, R179 ;  /* 0x0000541088b37816 */ /* 0x000fe600000000b3 */
[----:B------:R1:W-:Y:S01]  /*231d0*/  STG.E.U16 desc[UR28][R188.64+0x62], R0 ;  /* 0x00006200bc007986 */ /* 0x0003e2000c10151c */
[----:B------:R-:W-:Y:S05]  /*231e0*/  LOP3.LUT R179, R179, 0xff00ff, RZ, 0xc0, !PT ;  /* 0x00ff00ffb3b37812 */ /* 0x000fea00078ec0ff */
[--C-:B------:R-:W-:Y:S01]  /*231f0*/  HSET2.LE.AND R179, R179, R221.reuse, PT ;  /* 0x000000ddb3b37233 */ /* 0x100fe20003803000 */
[-C--:B------:R-:W-:Y:S04]  /*23200*/  HMMA.16816.F32 R84, R108, R104.reuse, R84 ;  /* 0x000000686c54723c */ /* 0x080fe80000001854 */
[----:B------:R-:W-:Y:S04]  /*23210*/  LOP3.LUT R179, R185, R179, RZ, 0xc0, !PT ;  /* 0x000000b3b9b37212 */ /* 0x000fe800078ec0ff */
[C---:B------:R-:W-:Y:S04]  /*23220*/  HMMA.16816.F32 R88, R120.reuse, R104, R88 ;  /* 0x000000687858723c */ /* 0x040fe80000001858 */
[----:B-1----:R-:W-:Y:S02]  /*23230*/  PRMT R2, R152, 0x7610, R2 ;  /* 0x0000761098027816 */ /* 0x002fe40000000002 */
[----:B------:R-:W-:Y:S02]  /*23240*/  @!P0 PRMT R2, R142, 0x5410, RZ ;  /* 0x000054108e028816 */ /* 0x000fe400000000ff */
[-C--:B------:R-:W-:Y:S03]  /*23250*/  HMMA.16816.F32 R92, R120, R106.reuse, R92 ;  /* 0x0000006a785c723c */ /* 0x080fe6000000185c */
[----:B------:R-:W-:Y:S01]  /*23260*/  ISETP.LE.U32.AND P0, PT, R124, UR10, PT ;  /* 0x0000000a7c007c0c */ /* 0x000fe2000bf03070 */
[----:B------:R1:W-:Y:S01]  /*23270*/  STG.E.U16 desc[UR28][R190.64+0x60], R2 ;  /* 0x00006002be007986 */ /* 0x0003e2000c10151c */
[C---:B------:R-:W-:Y:S03]  /*23280*/  PRMT R0, R130.reuse, 0x7610, R0 ;  /* 0x0000761082007816 */ /* 0x040fe60000000000 */
[----:B------:R-:W-:Y:S01]  /*23290*/  HMMA.16816.F32 R96, R108, R106, R96 ;  /* 0x0000006a6c60723c */ /* 0x000fe20000001860 */
[----:B------:R-:W-:Y:S03]  /*232a0*/  LDSM.16.MT88.4 R104, [R213+0xbc00] ;  /* 0x00bc0000d568783b */ /* 0x000fe60000004200 */
[----:B-1----:R-:W-:Y:S04]  /*232b0*/  PRMT R2, R130, 0x7632, R2 ;  /* 0x0000763282027816 */ /* 0x002fe80000000002 */
[----:B------:R-:W-:Y:S01]  /*232c0*/  PRMT R112, R0, 0x5410, R2 ;  /* 0x0000541000707816 */ /* 0x000fe20000000002 */
[----:B----4-:R-:W-:Y:S05]  /*232d0*/  @!P3 HADD2 R143, -R152.H1_H1, -RZ.H0_H0 ;  /* 0xa00000ff988fb230 */ /* 0x010fea0000000d00 */
[----:B------:R-:W-:Y:S01]  /*232e0*/  @!P3 STL.S16 [R1+0x48], R143 ;  /* 0x0000488f0100b387 */ /* 0x000fe20000100600 */
[----:B------:R-:W-:Y:S01]  /*232f0*/  PRMT R136, R143, 0x7610, R136 ;  /* 0x000076108f887816 */ /* 0x000fe20000000088 */
[----:B---3--:R-:W-:Y:S02]  /*23300*/  @!P5 HADD2 R141, -R0.H0_H0, -RZ.H0_H0 ;  /* 0xa00000ff008dd230 */ /* 0x008fe40000000900 */
[----:B------:R3:W4:Y:S01]  /*23310*/  LDL.S16 R132, [R1+0x24] ;  /* 0x0000240001847983 */ /* 0x0007220000100600 */
[----:B------:R-:W-:Y:S02]  /*23320*/  @!P3 PRMT R3, R136, 0x5410, RZ ;  /* 0x000054108803b816 */ /* 0x000fe400000000ff */
[----:B------:R-:W-:Y:S01]  /*23330*/  ISETP.GT.U32.AND P3, PT, R178, UR10, PT ;  /* 0x0000000ab2007c0c */ /* 0x000fe2000bf64070 */
[----:B------:R-:W-:Y:S01]  /*23340*/  @!P5 STL.S16 [R1+0x3c], R141 ;  /* 0x00003c8d0100d387 */ /* 0x000fe20000100600 */
[----:B------:R-:W-:Y:S02]  /*23350*/  PRMT R130, R141, 0x7610, R130 ;  /* 0x000076108d827816 */ /* 0x000fe40000000082 */
[----:B------:R-:W-:Y:S01]  /*23360*/  PRMT R178, R124, 0x5410, R178 ;  /* 0x000054107cb27816 */ /* 0x000fe200000000b2 */
[----:B------:R1:W-:Y:S01]  /*23370*/  STG.E.U16 desc[UR28][R190.64+0x62], R3 ;  /* 0x00006203be007986 */ /* 0x0003e2000c10151c */
[----:B------:R-:W-:Y:S02]  /*23380*/  @!P5 PRMT R0, R130, 0x5410, RZ ;  /* 0x000054108200d816 */ /* 0x000fe400000000ff */
[----:B------:R-:W-:Y:S01]  /*23390*/  ISETP.GT.U32.AND P5, PT, R174, UR10, PT ;  /* 0x0000000aae007c0c */ /* 0x000fe2000bfa4070 */
[----:B------:R-:W3:Y:S01]  /*233a0*/  LDSM.16.MT88.4 R140, [R180+0x1c00] ;  /* 0x001c0000b48c783b */ /* 0x000ee20000004200 */
[----:B------:R-:W-:Y:S02]  /*233b0*/  PRMT R174, R125, 0x5410, R174 ;  /* 0x000054107dae7816 */ /* 0x000fe400000000ae */
[--C-:B------:R-:W-:Y:S03]  /*233c0*/  HSET2.LE.AND R178, R178, R221.reuse, PT ;  /* 0x000000ddb2b27233 */ /* 0x100fe60003803000 */
[--C-:B------:R-:W-:Y:S02]  /*233d0*/  HSET2.LE.AND R174, R174, R221.reuse, PT ;  /* 0x000000ddaeae7233 */ /* 0x100fe40003803000 */
[----:B------:R3:W-:Y:S03]  /*233e0*/  STG.E.U16 desc[UR28][R196.64+0x70], R0 ;  /* 0x00007000c4007986 */ /* 0x0007e6000c10151c */
[----:B------:R-:W-:Y:S01]  /*233f0*/  LOP3.LUT R174, R112, R174, RZ, 0xc0, !PT ;  /* 0x000000ae70ae7212 */ /* 0x000fe200078ec0ff */
[----:B------:R-:W4:Y:S01]  /*23400*/  LDSM.16.MT88.4 R180, [R180+0x2c00] ;  /* 0x002c0000b4b4783b */ /* 0x000f220000004200 */
[C---:B--2---:R-:W-:Y:S05]  /*23410*/  @!P0 HADD2 R139, -R186.reuse.H0_H0, -RZ.H0_H0 ;  /* 0xa00000ffba8b8230 */ /* 0x044fea0000000900 */
[----:B------:R-:W-:Y:S02]  /*23420*/  PRMT R198, R139, 0x7610, R198 ;  /* 0x000076108bc67816 */ /* 0x000fe400000000c6 */
[----:B------:R-:W-:Y:S01]  /*23430*/  @!P0 STL.S16 [R1+0x34], R139 ;  /* 0x0000348b01008387 */ /* 0x000fe20000100600 */
[----:B-1----:R-:W-:Y:S02]  /*23440*/  IMAD.MOV.U32 R3, RZ, RZ, R153 ;  /* 0x000000ffff037224 */ /* 0x002fe400078e0099 */
[----:B------:R-:W-:Y:S03]  /*23450*/  @P3 HADD2 R138, -R186.H1_H1, -RZ.H0_H0 ;  /* 0xa00000ffba8a3230 */ /* 0x000fe60000000d00 */
[----:B------:R-:W-:Y:S02]  /*23460*/  LOP3.LUT R176, R3, R176, RZ, 0xc0, !PT ;  /* 0x000000b003b07212 */ /* 0x000fe400078ec0ff */
[----:B------:R-:W-:Y:S01]  /*23470*/  @P3 STL.S16 [R1+0x30], R138 ;  /* 0x0000308a01003387 */ /* 0x000fe20000100600 */
[----:B------:R-:W-:Y:S02]  /*23480*/  PRMT R3, R131, 0x7610, R3 ;  /* 0x0000761083037816 */ /* 0x000fe40000000003 */
[----:B------:R-:W-:Y:S02]  /*23490*/  PRMT R194, R138, 0x7610, R194 ;  /* 0x000076108ac27816 */ /* 0x000fe400000000c2 */
[----:B---3--:R-:W-:Y:S01]  /*234a0*/  PRMT R0, R3, 0x5410, R184 ;  /* 0x0000541003007816 */ /* 0x008fe200000000b8 */
[C---:B------:R-:W-:Y:S05]  /*234b0*/  @P6 HADD2 R137, -R185.reuse.H0_H0, -RZ.H0_H0 ;  /* 0xa00000ffb9896230 */ /* 0x040fea0000000900 */
[----:B------:R1:W-:Y:S01]  /*234c0*/  @P6 STL.S16 [R1+0x2c], R137 ;  /* 0x00002c8901006387 */ /* 0x0003e20000100600 */
[----:B------:R-:W-:Y:S01]  /*234d0*/  PRMT R193, R137, 0x7610, R193 ;  /* 0x0000761089c17816 */ /* 0x000fe200000000c1 */
[----:B------:R-:W-:Y:S05]  /*234e0*/  @P2 HADD2 R134, -R185.H1_H1, -RZ.H0_H0 ;  /* 0xa00000ffb9862230 */ /* 0x000fea0000000d00 */
[----:B------:R-:W-:Y:S01]  /*234f0*/  @P2 STL.S16 [R1+0x28], R134 ;  /* 0x0000288601002387 */ /* 0x000fe20000100600 */
[----:B------:R-:W-:Y:S03]  /*23500*/  PRMT R192, R134, 0x7610, R192 ;  /* 0x0000761086c07816 */ /* 0x000fe600000000c0 */
[----:B------:R2:W3:Y:S01]  /*23510*/  LDL.S16 R118, [R1+0x20] ;  /* 0x0000200001767983 */ /* 0x0004e20000100600 */
[----:B----4-:R-:W-:Y:S05]  /*23520*/  @P5 HADD2 R132, -R2.H0_H0, -RZ.H0_H0 ;  /* 0xa00000ff02845230 */ /* 0x010fea0000000900 */
[----:B------:R4:W-:Y:S01]  /*23530*/  @P5 STL.S16 [R1+0x24], R132 ;  /* 0x0000248401005387 */ /* 0x0009e20000100600 */
[----:B------:R-:W-:Y:S03]  /*23540*/  PRMT R114, R132, 0x7610, R114 ;  /* 0x0000761084727816 */ /* 0x000fe60000000072 */
[----:B------:R2:W2:Y:S01]  /*23550*/  LDL.S16 R199, [R1+0x1c] ;  /* 0x00001c0001c77983 */ /* 0x0004a20000100600 */
[----:B------:R-:W-:Y:S02]  /*23560*/  @P5 PRMT R2, R114, 0x5410, RZ ;  /* 0x0000541072025816 */ /* 0x000fe400000000ff */
[C---:B------:R-:W-:Y:S02]  /*23570*/  ISETP.GT.U32.AND P5, PT, R175.reuse, UR10, PT ;  /* 0x0000000aaf007c0c */ /* 0x040fe4000bfa4070 */
[----:B------:R-:W-:Y:S01]  /*23580*/  PRMT R175, R175, 0x5410, R187 ;  /* 0x00005410afaf7816 */ /* 0x000fe200000000bb */
[----:B------:R4:W-:Y:S03]  /*23590*/  STG.E.U16 desc[UR28][R196.64+0x72], R2 ;  /* 0x00007202c4007986 */ /* 0x0009e6000c10151c */
[----:B------:R-:W-:Y:S05]  /*235a0*/  LOP3.LUT R175, R175, 0xff00ff, RZ, 0xc0, !PT ;  /* 0x00ff00ffafaf7812 */ /* 0x000fea00078ec0ff */
[----:B------:R-:W-:Y:S05]  /*235b0*/  HSET2.LE.AND R175, R175, R221, PT ;  /* 0x000000ddafaf7233 */ /* 0x000fea0003803000 */
[----:B------:R-:W-:Y:S01]  /*235c0*/  LOP3.LUT R175, R0, R175, RZ, 0xc0, !PT ;  /* 0x000000af00af7212 */ /* 0x000fe200078ec0ff */
[----:B------:R-:W-:Y:S05]  /*235d0*/  IMAD.MOV.U32 R0, RZ, RZ, R186 ;  /* 0x000000ffff007224 */ /* 0x000fea00078e00ba */
[----:B------:R-:W-:Y:S01]  /*235e0*/  LOP3.LUT R178, R0, R178, RZ, 0xc0, !PT ;  /* 0x000000b200b27212 */ /* 0x000fe200078ec0ff */
[-C--:B------:R-:W-:Y:S05]  /*235f0*/  HMMA.16816.F32 R168, R172, R164.reuse, R4 ;  /* 0x000000a4aca8723c */ /* 0x080fea0000001804 */
[----:B------:R-:W-:Y:S01]  /*23600*/  IMAD.WIDE R4, R195, -0x70, R188 ;  /* 0xffffff90c3047825 */ /* 0x000fe200078e02bc */
[----:B------:R-:W-:Y:S02]  /*23610*/  PRMT R0, R185, 0x7632, R0 ;  /* 0x00007632b9007816 */ /* 0x000fe40000000000 */
[C---:B-1----:R-:W-:Y:S04]  /*23620*/  HMMA.16816.F32 R136, R176.reuse, R164, R8 ;  /* 0x000000a4b088723c */ /* 0x042fe80000001808 */
[----:B------:R-:W-:Y:S02]  /*23630*/  @P2 PRMT R0, R192, 0x5410, RZ ;  /* 0x00005410c0002816 */ /* 0x000fe400000000ff */
[----:B------:R-:W-:Y:S02]  /*23640*/  @P6 PRMT R185, R193, 0x5410, RZ ;  /* 0x00005410c1b96816 */ /* 0x000fe400000000ff */
[-C--:B----4-:R-:W-:Y:S03]  /*23650*/  HMMA.16816.F32 R132, R176, R166.reuse, R12 ;  /* 0x000000a6b084723c */ /* 0x090fe6000000180c */
[----:B------:R-:W-:Y:S02]  /*23660*/  PRMT R2, R186, 0x7632, R2 ;  /* 0x00007632ba027816 */ /* 0x000fe40000000002 */
[----:B------:R-:W-:Y:S02]  /*23670*/  @!P0 PRMT R186, R198, 0x5410, RZ ;  /* 0x00005410c6ba8816 */ /* 0x000fe400000000ff */
[----:B------:R-:W-:Y:S01]  /*23680*/  @P3 PRMT R2, R194, 0x5410, RZ ;  /* 0x00005410c2023816 */ /* 0x000fe200000000ff */
[C---:B------:R-:W-:Y:S08]  /*23690*/  HMMA.16816.F32 R164, R172.reuse, R166, R16 ;  /* 0x000000a6aca4723c */ /* 0x040ff00000001810 */
[-C--:B------:R-:W-:Y:S08]  /*236a0*/  HMMA.16816.F32 R160, R172, R156.reuse, R20 ;  /* 0x0000009caca0723c */ /* 0x080ff00000001814 */
[C---:B------:R-:W-:Y:S04]  /*236b0*/  HMMA.16816.F32 R128, R176.reuse, R156, R24 ;  /* 0x0000009cb080723c */ /* 0x040fe80000001818 */
[----:B---3--:R-:W-:Y:S04]  /*236c0*/  @P5 HADD2 R118, -R3.H0_H0, -RZ.H0_H0 ;  /* 0xa00000ff03765230 */ /* 0x008fe80000000900 */
[-C--:B------:R-:W-:Y:S01]  /*236d0*/  HMMA.16816.F32 R124, R176, R158.reuse, R28 ;  /* 0x0000009eb07c723c */ /* 0x080fe2000000181c */
[----:B------:R1:W-:Y:S02]  /*236e0*/  @P5 STL.S16 [R1+0x20], R118 ;  /* 0x0000207601005387 */ /* 0x0003e40000100600 */
[----:B------:R-:W-:Y:S04]  /*236f0*/  PRMT R108, R118, 0x7610, R108 ;  /* 0x00007610766c7816 */ /* 0x000fe8000000006c */
[----:B------:R-:W-:Y:S01]  /*23700*/  @P5 PRMT R3, R108, 0x5410, RZ ;  /* 0x000054106c035816 */ /* 0x000fe200000000ff */
[C---:B------:R-:W-:Y:S04]  /*23710*/  HMMA.16816.F32 R156, R172.reuse, R158, R32 ;  /* 0x0000009eac9c723c */ /* 0x040fe80000001820 */
[----:B------:R3:W-:Y:S01]  /*23720*/  STG.E.U16 desc[UR28][R4.64+0x70], R3 ;  /* 0x0000700304007986 */ /* 0x0007e2000c10151c */
[----:B------:R-:W-:Y:S03]  /*23730*/  ISETP.GT.U32.AND P5, PT, R187, UR10, PT ;  /* 0x0000000abb007c0c */ /* 0x000fe6000bfa4070 */
        /* <DEDUP_REMOVED lines=9> */
[C---:B------:R-:W-:Y:S04]  /*237d0*/  HMMA.16816.F32 R72, R176.reuse, R104, R72 ;  /* 0x00000068b048723c */ /* 0x040fe80000001848 */
[----:B------:R-:W-:Y:S02]  /*237e0*/  IMAD.MOV.U32 R104, RZ, RZ, R101 ;  /* 0x000000ffff687224 */ /* 0x000fe400078e0065 */
[----:B------:R-:W-:Y:S02]  /*237f0*/  IMAD.MOV.U32 R105, RZ, RZ, R103 ;  /* 0x000000ffff697224 */ /* 0x000fe400078e0067 */
[-C--:B------:R-:W-:Y:S08]  /*23800*/  HMMA.16816.F32 R76, R176, R106.reuse, R76 ;  /* 0x0000006ab04c723c */ /* 0x080ff0000000184c */
[C---:B------:R-:W-:Y:S04]  /*23810*/  HMMA.16816.F32 R80, R172.reuse, R106, R80 ;  /* 0x0000006aac50723c */ /* 0x040fe80000001850 */
[----:B------:R-:W-:Y:S04]  /*23820*/  IMAD.MOV.U32 R106, RZ, RZ, R100 ;  /* 0x000000ffff6a7224 */ /* 0x000fe800078e0064 */
[-C--:B------:R-:W-:Y:S08]  /*23830*/  HMMA.16816.F32 R84, R172, R180.reuse, R84 ;  /* 0x000000b4ac54723c */ /* 0x080ff00000001854 */
[C---:B------:R-:W-:Y:S08]  /*23840*/  HMMA.16816.F32 R88, R176.reuse, R180, R88 ;  /* 0x000000b4b058723c */ /* 0x040ff00000001858 */
[-C--:B------:R-:W-:Y:S08]  /*23850*/  HMMA.16816.F32 R92, R176, R182.reuse, R92 ;  /* 0x000000b6b05c723c */ /* 0x080ff0000000185c */
[----:B------:R-:W-:Y:S04]  /*23860*/  HMMA.16816.F32 R96, R172, R182, R96 ;  /* 0x000000b6ac60723c */ /* 0x000fe80000001860 */
[----:B--2---:R-:W-:Y:S05]  /*23870*/  @P5 HADD2 R199, -R184.H0_H0, -RZ.H0_H0 ;  /* 0xa00000ffb8c75230 */ /* 0x004fea0000000900 */
[----:B------:R-:W-:Y:S01]  /*23880*/  @P5 STL.S16 [R1+0x1c], R199 ;  /* 0x00001cc701005387 */ /* 0x000fe20000100600 */
[----:B---3--:R-:W-:Y:S04]  /*23890*/  PRMT R3, R199, 0x7610, R3 ;  /* 0x00007610c7037816 */ /* 0x008fe80000000003 */
[----:B------:R-:W-:Y:S05]  /*238a0*/  @P5 PRMT R184, R3, 0x5410, RZ ;  /* 0x0000541003b85816 */ /* 0x000fea00000000ff */
[----:B------:R1:W-:Y:S02]  /*238b0*/  STG.E.U16 desc[UR28][R4.64+0x72], R184 ;  /* 0x000072b804007986 */ /* 0x0003e4000c10151c */
[----:B-1----:R-:W-:Y:S05]  /*238c0*/  IMAD.WIDE R4, R195, 0x70, R4 ;  /* 0x00000070c3047825 */ /* 0x002fea00078e0204 */
[----:B------:R-:W-:Y:S04]  /*238d0*/  STG.E.U16 desc[UR28][R4.64+0x70], R186 ;  /* 0x000070ba04007986 */ /* 0x000fe8000c10151c */
[----:B------:R1:W-:Y:S04]  /*238e0*/  STG.E.U16 desc[UR28][R4.64+0x72], R2 ;  /* 0x0000720204007986 */ /* 0x0003e8000c10151c */
[----:B------:R2:W-:Y:S04]  /*238f0*/  STG.E.U16 desc[UR28][R190.64+0x72], R0 ;  /* 0x00007200be007986 */ /* 0x0005e8000c10151c */
[----:B------:R-:W-:Y:S01]  /*23900*/  STG.E.U16 desc[UR28][R190.64+0x70], R185 ;  /* 0x000070b9be007986 */ /* 0x000fe2000c10151c */
[----:B-1----:R-:W-:Y:S01]  /*23910*/  IMAD.MOV.U32 R2, RZ, RZ, R102 ;  /* 0x000000ffff027224 */ /* 0x002fe200078e0066 */
[----:B--2---:R-:W-:Y:S05]  /*23920*/  IADD3 R0, P0, PT, R196, -0x80, RZ ;  /* 0xffffff80c4007810 */ /* 0x004fea0007f1e0ff */
[----:B------:R1:W-:Y:S02]  /*23930*/  STL [R1+0xc], R0 ;  /* 0x00000c0001007387 */ /* 0x0003e40000100800 */
[----:B-1----:R-:W-:Y:S05]  /*23940*/  IADD3.X R0, PT, PT, R197, -0x1, RZ, P0, !PT ;  /* 0xffffffffc5007810 */ /* 0x002fea00007fe4ff */
[----:B------:R2:W-:Y:S01]  /*23950*/  STL [R1+0x8], R0 ;  /* 0x0000080001007387 */ /* 0x0005e20000100800 */
[----:B------:R-:W-:Y:S05]  /*23960*/  BRA.U UP0, `(.L_x_1112) ;  /* 0xffffff8100987547 */ /* 0x000fea000b83ffff */
.L_x_1111:
[----:B------:R-:W3:Y:S01]  /*23970*/  LDL.LU R3, [R1+0x148] ;  /* 0x0001480001037983 */ /* 0x000ee20000300800 */
[----:B------:R-:W-:Y:S01]  /*23980*/  SHF.L.U32 R52, R219, 0x3, RZ ;  /* 0x00000003db347819 */ /* 0x000fe200000006ff */
[----:B------:R-:W1:Y:S02]  /*23990*/  LDCU UR4, c[0x0][0x4fc] ;  /* 0x00009f80ff0477ac */ /* 0x000e640008000800 */
[----:B--2---:R-:W2:Y:S01]  /*239a0*/  LDL.LU R0, [R1+0x140] ;  /* 0x0001400001007983 */ /* 0x004ea20000300800 */
[----:B------:R-:W4:Y:S01]  /*239b0*/  S2UR UR6, SR_CgaCtaId ;  /* 0x00000000000679c3 */ /* 0x000f220000008800 */
[----:B------:R-:W-:Y:S02]  /*239c0*/  UISETP.NE.AND UP3, UPT, UR19, -0x1, UPT ;  /* 0xffffffff1300788c */ /* 0x000fe4000bf65270 */
[----:B------:R-:W4:Y:S05]  /*239d0*/  LDL.LU R8, [R1+0x144] ;  /* 0x0001440001087983 */ /* 0x000f2a0000300800 */
[----:B------:R-:W1:Y:S01]  /*239e0*/  S2UR UR7, SR_CTAID.Y ;  /* 0x00000000000779c3 */ /* 0x000e620000002600 */
[----:B------:R-:W4:Y:S01]  /*239f0*/  LDL.LU R7, [R1+0x14c] ;  /* 0x00014c0001077983 */ /* 0x000f220000300800 */
[----:B------:R-:W1:Y:S03]  /*23a00*/  LDCU.U8 UR8, c[0x0][0x549] ;  /* 0x0000a920ff0877ac */ /* 0x000e660008000000 */
[----:B------:R-:W4:Y:S01]  /*23a10*/  LDL.LU R6, [R1+0x15c] ;  /* 0x00015c0001067983 */ /* 0x000f220000300800 */
[----:B------:R-:W1:Y:S02]  /*23a20*/  LDCU UR9, c[0x0][0x434] ;  /* 0x00008680ff0977ac */ /* 0x000e640008000800 */
[----:B------:R-:W2:Y:S01]  /*23a30*/  S2UR UR13, SR_CTAID.Z ;  /* 0x00000000000d79c3 */ /* 0x000ea20000002700 */
[----:B------:R-:W1:Y:S02]  /*23a40*/  LDCU.U8 UR10, c[0x0][0x548] ;  /* 0x0000a900ff0a77ac */ /* 0x000e640008000000 */
[----:B-1----:R-:W-:-:S02]  /*23a50*/  UISETP.NE.AND UP1, UPT, UR8, URZ, UPT ;  /* 0x000000ff0800728c */ /* 0x002fc4000bf25270 */
[----:B------:R-:W-:-:S09]  /*23a60*/  UISETP.NE.AND UP2, UPT, UR19, -0x1, UPT ;  /* 0xffffffff1300788c */ /* 0x000fd2000bf45270 */
[----:B------:R-:W1:Y:S01]  /*23a70*/  @UP1 LDCU UR8, c[0x0][0x430] ;  /* 0x00008600ff0817ac */ /* 0x000e620008000800 */
[----:B------:R-:W1:Y:S01]  /*23a80*/  LDCU UR12, c[0x0][0x434] ;  /* 0x00008680ff0c77ac */ /* 0x000e620008000800 */
[----:B------:R-:W-:Y:S02]  /*23a90*/  UISETP.NE.AND UP0, UPT, UR10, URZ, !UP1 ;  /* 0x000000ff0a00728c */ /* 0x000fe4000cf05270 */
[----:B-1----:R-:W-:Y:S01]  /*23aa0*/  @UP1 UIMAD UR12, UR8, UR9, URZ ;  /* 0x00000009080c12a4 */ /* 0x002fe2000f8e02ff */
[----:B---3--:R-:W-:Y:S01]  /*23ab0*/  MOV R5, R3 ;  /* 0x0000000300057202 */ /* 0x008fe20000000f00 */
[----:B--2---:R-:W1:Y:S04]  /*23ac0*/  SHFL.BFLY PT, R4, R0, 0x2, 0x1f ;  /* 0x0c401f0000047f89 */ /* 0x004e6800000e0000 */
[----:B----4-:R-:W2:Y:S04]  /*23ad0*/  SHFL.BFLY PT, R3, R8, 0x2, 0x1f ;  /* 0x0c401f0008037f89 */ /* 0x010ea800000e0000 */
[----:B------:R-:W3:Y:S01]  /*23ae0*/  SHFL.BFLY PT, R2, R7, 0x2, 0x1f ;  /* 0x0c401f0007027f89 */ /* 0x000ee200000e0000 */
[----:B-1----:R-:W-:-:S03]  /*23af0*/  FADD.FTZ R4, R4, R0 ;  /* 0x0000000004047221 */ /* 0x002fc60000010000 */
[----:B------:R-:W1:Y:S01]  /*23b00*/  SHFL.BFLY PT, R0, R5, 0x2, 0x1f ;  /* 0x0c401f0005007f89 */ /* 0x000e6200000e0000 */
[----:B--2---:R-:W-:-:S03]  /*23b10*/  FADD.FTZ R3, R3, R8 ;  /* 0x0000000803037221 */ /* 0x004fc60000010000 */
[----:B------:R-:W2:Y:S04]  /*23b20*/  SHFL.BFLY PT, R50, R4, 0x1, 0x1f ;  /* 0x0c201f0004327f89 */ /* 0x000ea800000e0000 */
[----:B------:R-:W4:Y:S01]  /*23b30*/  SHFL.BFLY PT, R49, R3, 0x1, 0x1f ;  /* 0x0c201f0003317f89 */ /* 0x000f2200000e0000 */
[----:B---3--:R-:W-:-:S05]  /*23b40*/  FADD.FTZ R2, R2, R7 ;  /* 0x0000000702027221 */ /* 0x008fca0000010000 */
[----:B------:R-:W3:Y:S01]  /*23b50*/  SHFL.BFLY PT, R48, R2, 0x1, 0x1f ;  /* 0x0c201f0002307f89 */ /* 0x000ee200000e0000 */
[----:B-1----:R-:W-:-:S05]  /*23b60*/  FADD.FTZ R0, R0, R5 ;  /* 0x0000000500007221 */ /* 0x002fca0000010000 */
[----:B------:R-:W1:Y:S01]  /*23b70*/  SHFL.BFLY PT, R51, R0, 0x1, 0x1f ;  /* 0x0c201f0000337f89 */ /* 0x000e6200000e0000 */
[----:B--2---:R-:W-:Y:S01]  /*23b80*/  FADD.FTZ R50, R4, R50 ;  /* 0x0000003204327221 */ /* 0x004fe20000010000 */
[----:B----4-:R-:W-:Y:S01]  /*23b90*/  FADD.FTZ R49, R3, R49 ;  /* 0x0000003103317221 */ /* 0x010fe20000010000 */
[----:B------:R-:W-:Y:S02]  /*23ba0*/  LOP3.LUT R3, R52, 0xc0, RZ, 0xc0, !PT ;  /* 0x000000c034037812 */ /* 0x000fe400078ec0ff */
[----:B------:R-:W2:Y:S01]  /*23bb0*/  MUFU.RCP R4, R50 ;  /* 0x0000003200047308 */ /* 0x000ea20000001000 */
[----:B-----5:R-:W-:Y:S02]  /*23bc0*/  LOP3.LUT R216, R6, R216, RZ, 0xfc, !PT ;  /* 0x000000d806d87212 */ /* 0x020fe400078efcff */
[----:B------:R-:W-:Y:S01]  /*23bd0*/  LOP3.LUT R3, R3, 0x18, R219, 0xf8, !PT ;  /* 0x0000001803037812 */ /* 0x000fe200078ef8db */
[----:B---3--:R-:W-:Y:S01]  /*23be0*/  FADD.FTZ R48, R2, R48 ;  /* 0x0000003002307221 */ /* 0x008fe20000010000 */
[----:B------:R-:W-:-:S03]  /*23bf0*/  LOP3.LUT R216, R216, 0x20, R52, 0xf8, !PT ;  /* 0x00000020d8d87812 */ /* 0x000fc600078ef834 */
[----:B------:R-:W3:Y:S01]  /*23c00*/  MUFU.RCP R5, R49 ;  /* 0x0000003100057308 */ /* 0x000ee20000001000 */
[----:B------:R-:W-:Y:S02]  /*23c10*/  LOP3.LUT R216, R216, R3, RZ, 0xfc, !PT ;  /* 0x00000003d8d87212 */ /* 0x000fe400078efcff */
[----:B------:R-:W-:Y:S01]  /*23c20*/  FSETP.NE.FTZ.AND P3, PT, R50, RZ, PT ;  /* 0x000000ff3200720b */ /* 0x000fe20003f75000 */
[----:B-1----:R-:W-:-:S04]  /*23c30*/  FADD.FTZ R51, R0, R51 ;  /* 0x0000003300337221 */ /* 0x002fc80000010000 */
[----:B------:R-:W1:Y:S01]  /*23c40*/  MUFU.RCP R3, R48 ;  /* 0x0000003000037308 */ /* 0x000e620000001000 */
[----:B--2---:R-:W-:-:S07]  /*23c50*/  FSEL R2, R4, 1, P3 ;  /* 0x3f80000004027808 */ /* 0x004fce0001800000 */
[----:B------:R-:W2:Y:S01]  /*23c60*/  MUFU.RCP R42, R51 ;  /* 0x00000033002a7308 */ /* 0x000ea20000001000 */
[----:B------:R-:W-:Y:S01]  /*23c70*/  FMUL.FTZ R0, R2, UR4 ;  /* 0x0000000402007c20 */ /* 0x000fe20008410000 */
[----:B------:R-:W-:Y:S02]  /*23c80*/  FSETP.NE.FTZ.AND P2, PT, R49, RZ, PT ;  /* 0x000000ff3100720b */ /* 0x000fe40003f55000 */
[----:B------:R-:W-:Y:S02]  /*23c90*/  FSETP.NE.FTZ.AND P1, PT, R48, RZ, PT ;  /* 0x000000ff3000720b */ /* 0x000fe40003f35000 */
        /* <DEDUP_REMOVED lines=25> */
[----:B---3--:R-:W-:-:S02]  /*23e30*/  FSEL R4, R5, 1, P2 ;  /* 0x3f80000005047808 */ /* 0x008fc40001000000 */
[----:B-1----:R-:W-:Y:S02]  /*23e40*/  FSEL R0, R3, 1, P1 ;  /* 0x3f80000003007808 */ /* 0x002fe40000800000 */
[----:B--2---:R-:W-:Y:S01]  /*23e50*/  FSEL R42, R42, 1, P0 ;  /* 0x3f8000002a2a7808 */ /* 0x004fe20000000000 */
[----:B------:R-:W-:Y:S02]  /*23e60*/  FMUL.FTZ R2, R4, UR4 ;  /* 0x0000000404027c20 */ /* 0x000fe40008410000 */
[----:B------:R-:W-:Y:S02]  /*23e70*/  FMUL.FTZ R0, R0, UR4 ;  /* 0x0000000400007c20 */ /* 0x000fe40008410000 */
[----:B------:R-:W-:Y:S01]  /*23e80*/  FMUL.FTZ R42, R42, UR4 ;  /* 0x000000042a2a7c20 */ /* 0x000fe20008410000 */
[----:B------:R-:W-:Y:S02]  /*23e90*/  UMOV UR4, 0x400 ;  /* 0x0000040000047882 */ /* 0x000fe40000000000 */
[----:B------:R-:W-:Y:S01]  /*23ea0*/  ULEA UR6, UR6, UR4, 0x18 ;  /* 0x0000000406067291 */ /* 0x000fe2000f8ec0ff */
        /* <DEDUP_REMOVED lines=64> */
[----:B------:R-:W-:-:S03]  /*242b0*/  FMUL.FTZ R126, R42, R126 ;  /* 0x0000007e2a7e7220 */ /* 0x000fc60000410000 */
[----:B------:R2:W-:Y:S01]  /*242c0*/  STS [R4+0x210], R0 ;  /* 0x0002100004007388 */ /* 0x0005e20000000800 */
[----:B------:R-:W-:Y:S01]  /*242d0*/  FMUL.FTZ R36, R42, R127 ;  /* 0x0000007f2a247220 */ /* 0x000fe20000410000 */
[----:B------:R-:W-:Y:S02]  /*242e0*/  F2FP.F16.F32.PACK_AB R47, R47, R136 ;  /* 0x000000882f2f723e */ /* 0x000fe400000000ff */
[----:B------:R-:W-:Y:S01]  /*242f0*/  F2FP.F16.F32.PACK_AB R138, R139, R138 ;  /* 0x0000008a8b8a723e */ /* 0x000fe200000000ff */
[----:B------:R3:W-:Y:S01]  /*24300*/  STS [R4+0x10], R2 ;  /* 0x0000100204007388 */ /* 0x0007e20000000800 */
[----:B------:R-:W-:Y:S02]  /*24310*/  F2FP.F16.F32.PACK_AB R46, R46, R132 ;  /* 0x000000842e2e723e */ /* 0x000fe400000000ff */
[----:B------:R-:W-:Y:S01]  /*24320*/  F2FP.F16.F32.PACK_AB R134, R135, R134 ;  /* 0x000000868786723e */ /* 0x000fe200000000ff */
[C---:B------:R-:W-:Y:S01]  /*24330*/  FMUL.FTZ R122, R42.reuse, R122 ;  /* 0x0000007a2a7a7220 */ /* 0x040fe20000410000 */
        /* <DEDUP_REMOVED lines=8> */
[----:B------:R-:W-:-:S02]  /*243c0*/  F2FP.F16.F32.PACK_AB R40, R40, R128 ;  /* 0x000000802828723e */ /* 0x000fc400000000ff */
[----:B--2---:R-:W-:Y:S01]  /*243d0*/  LOP3.LUT R0, R215, 0x40, RZ, 0xc0, !PT ;  /* 0x00000040d7007812 */ /* 0x004fe200078ec0ff */
[----:B------:R-:W-:Y:S01]  /*243e0*/  STS [R3+0x1200], R138 ;  /* 0x0012008a03007388 */ /* 0x000fe20000000800 */
[----:B------:R-:W-:Y:S02]  /*243f0*/  F2FP.F16.F32.PACK_AB R131, R131, R130 ;  /* 0x000000828383723e */ /* 0x000fe400000000ff */
[-C--:B---3--:R-:W-:Y:S02]  /*24400*/  IADD3 R2, PT, PT, R3, -R0.reuse, RZ ;  /* 0x8000000003027210 */ /* 0x088fe40007ffe0ff */
[----:B------:R-:W-:Y:S01]  /*24410*/  IADD3 R0, PT, PT, R4, -R0, RZ ;  /* 0x8000000004007210 */ /* 0x000fe20007ffe0ff */
[----:B------:R-:W-:Y:S01]  /*24420*/  STS [R4+0x1010], R46 ;  /* 0x0010102e04007388 */ /* 0x000fe20000000800 */
[----:B------:R-:W-:Y:S02]  /*24430*/  F2FP.F16.F32.PACK_AB R37, R37, R124 ;  /* 0x0000007c2525723e */ /* 0x000fe400000000ff */
[----:B------:R-:W-:Y:S01]  /*24440*/  F2FP.F16.F32.PACK_AB R36, R36, R126 ;  /* 0x0000007e2424723e */ /* 0x000fe200000000ff */
[----:B------:R-:W-:Y:S01]  /*24450*/  STS [R4+0x1210], R134 ;  /* 0x0012108604007388 */ /* 0x000fe20000000800 */
[----:B------:R-:W-:Y:S01]  /*24460*/  F2FP.F16.F32.PACK_AB R35, R35, R152 ;  /* 0x000000982323723e */ /* 0x000fe200000000ff */
[----:B------:R-:W-:Y:S01]  /*24470*/  FMUL.FTZ R114, R42, R114 ;  /* 0x000000722a727220 */ /* 0x000fe20000410000 */
        /* <DEDUP_REMOVED lines=15> */
[----:B------:R-:W-:Y:S01]  /*24570*/  FMUL.FTZ R74, R42, R74 ;  /* 0x0000004a2a4a7220 */ /* 0x000fe20000410000 */
[----:B------:R-:W-:Y:S01]  /*24580*/  F2FP.F16.F32.PACK_AB R26, R26, R146 ;  /* 0x000000921a1a723e */ /* 0x000fe200000000ff */
[----:B------:R-:W-:Y:S01]  /*24590*/  STS [R2+0x1020], R40 ;  /* 0x0010202802007388 */ /* 0x000fe20000000800 */
[----:B------:R-:W-:Y:S01]  /*245a0*/  FMUL.FTZ R16, R42, R75 ;  /* 0x0000004b2a107220 */ /* 0x000fe20000410000 */
[----:B------:R-:W-:-:S02]  /*245b0*/  F2FP.F16.F32.PACK_AB R23, R23, R140 ;  /* 0x0000008c1717723e */ /* 0x000fc400000000ff */
[----:B------:R-:W-:Y:S01]  /*245c0*/  STS [R2+0x1220], R131 ;  /* 0x0012208302007388 */ /* 0x000fe20000000800 */
[----:B------:R-:W-:Y:S01]  /*245d0*/  F2FP.F16.F32.PACK_AB R22, R22, R142 ;  /* 0x0000008e1616723e */ /* 0x000fe200000000ff */
[C---:B------:R-:W-:Y:S02]  /*245e0*/  FMUL.FTZ R78, R42.reuse, R78 ;  /* 0x0000004e2a4e7220 */ /* 0x040fe40000410000 */
[----:B------:R-:W-:Y:S01]  /*245f0*/  STS [R0+0x1030], R37 ;  /* 0x0010302500007388 */ /* 0x000fe20000000800 */
[----:B------:R-:W-:Y:S01]  /*24600*/  FMUL.FTZ R12, R42, R79 ;  /* 0x0000004f2a0c7220 */ /* 0x000fe20000410000 */
[----:B------:R-:W-:Y:S02]  /*24610*/  F2FP.F16.F32.PACK_AB R25, R25, R112 ;  /* 0x000000701919723e */ /* 0x000fe400000000ff */
        /* <DEDUP_REMOVED lines=19> */
[----:B------:R-:W-:Y:S01]  /*24750*/  F2FP.F16.F32.PACK_AB R16, R16, R74 ;  /* 0x0000004a1010723e */ /* 0x000fe200000000ff */
[----:B-1----:R-:W-:Y:S02]  /*24760*/  @!UP3 UIMAD.WIDE.U32 UR16, UR7, UR4, URZ ;  /* 0x000000040710b2a5 */ /* 0x002fe4000f8e00ff */
        /* <DEDUP_REMOVED lines=16> */
[----:B------:R-:W-:Y:S02]  /*24870*/  @!UP3 UIMAD UR11, UR7, UR5, UR17 ;  /* 0x00000005070bb2a4 */ /* 0x000fe4000f8e0211 */
[----:B------:R-:W-:Y:S01]  /*24880*/  STS [R3+0x4000], R19 ;  /* 0x0040001303007388 */ /* 0x000fe20000000800 */
[----:B------:R-:W-:Y:S01]  /*24890*/  F2FP.F16.F32.PACK_AB R5, R5, R92 ;  /* 0x0000005c0505723e */ /* 0x000fe200000000ff */
[----:B------:R-:W1:Y:S02]  /*248a0*/  @UP3 LDCU.64 UR4, c[0x0][0x408] ;  /* 0x00008100ff0437ac */ /* 0x000e640008000a00 */
        /* <DEDUP_REMOVED lines=12> */
[----:B------:R3:W-:Y:S04]  /*24970*/  STS [R2+0x5220], R8 ;  /* 0x0052200802007388 */ /* 0x0007e80000000800 */
[----:B------:R4:W-:Y:S01]  /*24980*/  STS [R0+0x5030], R5 ;  /* 0x0050300500007388 */ /* 0x0009e20000000800 */
[----:B--2---:R4:W2:Y:S01]  /*24990*/  @P3 MUFU.LG2 R4, R50 ;  /* 0x0000003200043308 */ /* 0x0048a20000000c00 */
[----:B------:R-:W-:Y:S01]  /*249a0*/  LOP3.LUT R3, R219, 0x18, RZ, 0xc0, !PT ;  /* 0x00000018db037812 */ /* 0x000fe200078ec0ff */
[----:B-1----:R-:W-:Y:S01]  /*249b0*/  @UP3 UIMAD.WIDE.U32 UR20, UR19, UR4, URZ ;  /* 0x00000004131432a5 */ /* 0x002fe2000f8e00ff */
[C---:B------:R-:W-:Y:S01]  /*249c0*/  FMUL.FTZ R94, R42.reuse, R94 ;  /* 0x0000005e2a5e7220 */ /* 0x040fe20000410000 */
[----:B---3--:R-:W1:Y:S01]  /*249d0*/  @P3 LDC R8, c[0x0][0x458] ;  /* 0x00011600ff083b82 */ /* 0x008e620000000800 */
[----:B------:R-:W-:Y:S01]  /*249e0*/  FMUL.FTZ R2, R42, R95 ;  /* 0x0000005f2a027220 */ /* 0x000fe20000410000 */
[----:B------:R-:W-:Y:S01]  /*249f0*/  LOP3.LUT R3, R3, 0xd8, R52, 0x78, !PT ;  /* 0x000000d803037812 */ /* 0x000fe200078e7834 */
[----:B------:R-:W-:-:S02]  /*24a00*/  @UP3 UIMAD UR11, UR19, UR5, UR21 ;  /* 0x00000005130b32a4 */ /* 0x000fc4000f8e0215 */
[----:B------:R-:W-:Y:S01]  /*24a10*/  @!UP2 UIMAD UR19, UR7, UR9, URZ ;  /* 0x000000090713a2a4 */ /* 0x000fe2000f8e02ff */
[----:B------:R-:W-:Y:S02]  /*24a20*/  F2FP.F16.F32.PACK_AB R2, R2, R94 ;  /* 0x0000005e0202723e */ /* 0x000fe400000000ff */
[----:B------:R-:W-:Y:S01]  /*24a30*/  LOP3.LUT R3, R3, 0x1f20, R52, 0xf8, !PT ;  /* 0x00001f2003037812 */ /* 0x000fe200078ef834 */
[----:B------:R-:W3:Y:S01]  /*24a40*/  @UP1 LDCU UR5, c[0x0][0x430] ;  /* 0x00008600ff0517ac */ /* 0x000ee20008000800 */
[----:B------:R-:W-:Y:S01]  /*24a50*/  @UP1 UMOV UR4, 0x1 ;  /* 0x0000000100041882 */ /* 0x000fe20000000000 */
[----:B------:R-:W-:Y:S01]  /*24a60*/  @UP3 UMOV UR16, UR20 ;  /* 0x0000001400103c82 */ /* 0x000fe20008000000 */
[----:B------:R-:W-:Y:S01]  /*24a70*/  USHF.R.S32.HI UR8, URZ, 0x1f, UR19 ;  /* 0x0000001fff087899 */ /* 0x000fe20008011413 */
[----:B--2-4-:R-:W-:Y:S11]  /*24a80*/  BRA.U UP1, `(.L_x_1115) ;  /* 0x0000000101207547 */ /* 0x014ff6000b800000 */
[----:B------:R-:W-:Y:S01]  /*24a90*/  UISETP.NE.AND UP1, UPT, UR10, URZ, UPT ;  /* 0x000000ff0a00728c */ /* 0x000fe2000bf25270 */
[----:B---3--:R-:W2:Y:S10]  /*24aa0*/  LDCU UR5, c[0x0][0x3e0] ;  /* 0x00007c00ff0577ac */ /* 0x008eb40008000800 */
[----:B------:R-:W2:Y:S01]  /*24ab0*/  @UP1 LDCU UR4, c[0x0][0x454] ;  /* 0x00008a80ff0417ac */ /* 0x000ea20008000800 */
[----:B------:R-:W4:Y:S01]  /*24ac0*/  @UP1 LDCU UR12, c[0x0][0x454] ;  /* 0x00008a80ff0c17ac */ /* 0x000f220008000800 */
[----:B--2---:R-:W-:-:S02]  /*24ad0*/  @UP1 UIMAD UR4, UR5, UR4, URZ ;  /* 0x00000004050412a4 */ /* 0x004fc4000f8e02ff */
[----:B------:R-:W-:-:S03]  /*24ae0*/  @!UP1 UIMAD UR4, UR5, UR9, URZ ;  /* 0x00000009050492a4 */ /* 0x000fc6000f8e02ff */
[----:B------:R-:W-:Y:S01]  /*24af0*/  @UP1 UMOV UR5, 0x1 ;  /* 0x0000000100051882 */ /* 0x000fe20000000000 */
[----:B----4-:R-:W-:-:S08]  /*24b00*/  @!UP1 UMOV UR5, 0x1 ;  /* 0x0000000100059882 */ /* 0x010fd00000000000 */
.L_x_1115:
        /* <DEDUP_REMOVED lines=19> */
[----:B--2---:R-:W-:-:S06]  /*24c40*/  @P3 FMUL.FTZ R0, R4, 0.69314718246459960938 ;  /* 0x3f31721804003820 */ /* 0x004fcc0000410000 */
[----:B------:R-:W2:Y:S01]  /*24c50*/  @P0 LDC R5, c[0x0][0x458] ;  /* 0x00011600ff050b82 */ /* 0x000ea20000000800 */
[----:B------:R-:W4:Y:S01]  /*24c60*/  @P1 MUFU.LG2 R2, R48 ;  /* 0x0000003000021308 */ /* 0x000f220000000c00 */
[----:B------:R2:W2:Y:S01]  /*24c70*/  LDS.128 R28, [R24+0x1800] ;  /* 0x00180000181c7984 */ /* 0x0004a20000000c00 */
[----:B-1----:R-:W-:Y:S01]  /*24c80*/  @P3 FFMA.FTZ R17, R103, R8, R0 ;  /* 0x0000000867113223 */ /* 0x002fe20000010000 */
[----:B------:R-:W-:Y:S01]  /*24c90*/  LOP3.LUT P3, RZ, R219, 0x3, RZ, 0xc0, !PT ;  /* 0x00000003dbff7812 */ /* 0x000fe2000786c0ff */
[----:B---3--:R-:W-:Y:S01]  /*24ca0*/  UIMAD UR9, UR6, UR5, URZ ;  /* 0x00000005060972a4 */ /* 0x008fe2000f8e02ff */
[----:B-----5:R-:W-:-:S03]  /*24cb0*/  @P2 FFMA.FTZ R16, R100, R7, R3 ;  /* 0x0000000764102223 */ /* 0x020fc60000010003 */
[----:B------:R-:W1:Y:S01]  /*24cc0*/  @P0 MUFU.LG2 R4, R51 ;  /* 0x0000003300040308 */ /* 0x000e620000000c00 */
[----:B------:R-:W-:-:S04]  /*24cd0*/  USHF.L.U32 UR9, UR9, 0x7, URZ ;  /* 0x0000000709097899 */ /* 0x000fc800080006ff */
[----:B------:R-:W-:Y:S02]  /*24ce0*/  USHF.R.S32.HI UR4, URZ, 0x1f, UR9 ;  /* 0x0000001fff047899 */ /* 0x000fe40008011409 */
[----:B------:R-:W-:Y:S01]  /*24cf0*/  UIADD3 UR19, UP1, UP0, UR9, UR19, UR12 ;  /* 0x0000001309137290 */ /* 0x000fe2000f83e00c */
[----:B----4-:R-:W-:-:S03]  /*24d00*/  @P1 FMUL.FTZ R2, R2, 0.69314718246459960938 ;  /* 0x3f31721802021820 */ /* 0x010fc60000410000 */
[----:B------:R-:W-:Y:S01]  /*24d10*/  UIADD3.X UR4, UPT, UPT, UR4, UR8, UR7, UP1, UP0 ;  /* 0x0000000804047290 */ /* 0x000fe20008fe0407 */
[----:B------:R-:W-:Y:S01]  /*24d20*/  @P1 FFMA.FTZ R15, R102, R6, R2 ;  /* 0x00000006660f1223 */ /* 0x000fe20000010002 */
[----:B-1----:R-:W-:-:S04]  /*24d30*/  @P0 FMUL.FTZ R0, R4, 0.69314718246459960938 ;  /* 0x3f31721804000820 */ /* 0x002fc80000410000 */
[----:B--2---:R-:W-:Y:S01]  /*24d40*/  @P0 FFMA.FTZ R14, R101, R5, R0 ;  /* 0x00000005650e0223 */ /* 0x004fe20000010000 */
        /* <DEDUP_REMOVED lines=39> */
.L_x_1117:
[----:B------:R-:W-:Y:S05]  /*24fc0*/  BSYNC.RECONVERGENT B0 ;  /* 0x0000000000007941 */ /* 0x000fea0003800200 */
.L_x_1116:
        /* <DEDUP_REMOVED lines=41> */
.L_x_1119:
[----:B------:R-:W-:Y:S05]  /*25260*/  BSYNC.RECONVERGENT B0 ;  /* 0x0000000000007941 */ /* 0x000fea0003800200 */
.L_x_1118:
        /* <DEDUP_REMOVED lines=24> */
.L_x_1121:
[----:B------:R-:W-:Y:S05]  /*253f0*/  BSYNC.RECONVERGENT B0 ;  /* 0x0000000000007941 */ /* 0x000fea0003800200 */
.L_x_1120:
        /* <DEDUP_REMOVED lines=24> */
.L_x_1123:
[----:B------:R-:W-:Y:S05]  /*25580*/  BSYNC.RECONVERGENT B0 ;  /* 0x0000000000007941 */ /* 0x000fea0003800200 */
.L_x_1122:
        /* <DEDUP_REMOVED lines=24> */
.L_x_1124:
        /* <DEDUP_REMOVED lines=15> */
.L_x_1368:


//--------------------- .text._ZN5flash16flash_fwd_kernelI23Flash_fwd_kernel_traitsILi96ELi128ELi64ELi4ELb0ELb0EN7cutlass6half_tE19Flash_kernel_traitsILi96ELi128ELi64ELi4ES3_EELb0ELb0ELb1ELb0ELb0ELb0ELb1ELb0EEEvNS_16Flash_fwd_paramsE --------------------------
	.section	.text._ZN5flash16flash_fwd_kernelI23Flash_fwd_kernel_traitsILi96ELi128ELi64ELi4ELb0ELb0EN7cutlass6half_tE19Flash_kernel_traitsILi96ELi128ELi64ELi4ES3_EELb0ELb0ELb1ELb0ELb0ELb0ELb1ELb0EEEvNS_16Flash_fwd_paramsE,"ax",@progbits
	.align	128
        .global         _ZN5flash16flash_fwd_kernelI23Flash_fwd_kernel_traitsILi96ELi128ELi64ELi4ELb0ELb0EN7cutlass6half_tE19Flash_kernel_traitsILi96ELi128ELi64ELi4ES3_EELb0ELb0ELb1ELb0ELb0ELb0ELb1ELb0EEEvNS_16Flash_fwd_paramsE
        .type           _ZN5flash16flash_fwd_kernelI23Flash_fwd_kernel_traitsILi96ELi128ELi64ELi4ELb0ELb0EN7cutlass6half_tE19Flash_kernel_traitsILi96ELi128ELi64ELi4ES3_EELb0ELb0ELb1ELb0ELb0ELb0ELb1ELb0EEEvNS_16Flash_fwd_paramsE,@function
        .size           _ZN5flash16flash_fwd_kernelI23Flash_fwd_kernel_traitsILi96ELi128ELi64ELi4ELb0ELb0EN7cutlass6half_tE19Flash_kernel_traitsILi96ELi128ELi64ELi4ES3_EELb0ELb0ELb1ELb0ELb0ELb0ELb1ELb0EEEvNS_16Flash_fwd_paramsE,(.L_x_1369 - _ZN5flash16flash_fwd_kernelI23Flash_fwd_kernel_traitsILi96ELi128ELi64ELi4ELb0ELb0EN7cutlass6half_tE19Flash_kernel_traitsILi96ELi128ELi64ELi4ES3_EELb0ELb0ELb1ELb0ELb0ELb0ELb1ELb0EEEvNS_16Flash_fwd_paramsE)
        .other          _ZN5flash16flash_fwd_kernelI23Flash_fwd_kernel_traitsILi96ELi128ELi64ELi4ELb0ELb0EN7cutlass6half_tE19Flash_kernel_traitsILi96ELi128ELi64ELi4ES3_EELb0ELb0ELb1ELb0ELb0ELb0ELb1ELb0EEEvNS_16Flash_fwd_paramsE,@"STO_CUDA_ENTRY STV_DEFAULT"
_ZN5flash16flash_fwd_kernelI23Flash_fwd_kernel_traitsILi96ELi128ELi64ELi4ELb0ELb0EN7cutlass6half_tE19Flash_kernel_traitsILi96ELi128ELi64ELi4ES3_EELb0ELb0ELb1ELb0ELb0ELb0ELb1ELb0EEEvNS_16Flash_fwd_paramsE:
.text._ZN5flash16flash_fwd_kernelI23Flash_fwd_kernel_traitsILi96ELi128ELi64ELi4ELb0ELb0EN7cutlass6half_tE19Flash_kernel_traitsILi96ELi128ELi64ELi4ES3_EELb0ELb0ELb1ELb0ELb0ELb0ELb1ELb0EEEvNS_16Flash_fwd_paramsE:
        /* <DEDUP_REMOVED lines=72> */
.L_x_1125:
        /* <DEDUP_REMOVED lines=58> */
.L_x_1127:
        /* <DEDUP_REMOVED lines=55> */
.L_x_1129:
[----:B------:R-:W-:Y:S05]  /*0b90*/  BSYNC.RECONVERGENT B0 ;  /* 0x0000000000007941 */ /* 0x000fea0003800200 */
.L_x_1128:
        /* <DEDUP_REMOVED lines=22> */
.L_x_1131:
[----:B------:R-:W-:Y:S05]  /*0d00*/  BSYNC.RECONVERGENT B0 ;  /* 0x0000000000007941 */ /* 0x000fea0003800200 */
.L_x_1130:
        /* <DEDUP_REMOVED lines=22> */
.L_x_1133:
[----:B------:R-:W-:Y:S05]  /*0e70*/  BSYNC.RECONVERGENT B0 ;  /* 0x0000000000007941 */ /* 0x000fea0003800200 */
.L_x_1132:
        /* <DEDUP_REMOVED lines=24> */
.L_x_1135:
[----:B------:R-:W-:Y:S05]  /*1000*/  BSYNC.RECONVERGENT B0 ;  /* 0x0000000000007941 */ /* 0x000fea0003800200 */
.L_x_1134:
        /* <DEDUP_REMOVED lines=10> */
.L_x_1137:
[----:B------:R-:W-:Y:S05]  /*10b0*/  BSYNC.RECONVERGENT B0 ;  /* 0x0000000000007941 */ /* 0x000fea0003800200 */
.L_x_1136:
        /* <DEDUP_REMOVED lines=10> */
.L_x_1139:
[----:B------:R-:W-:Y:S05]  /*1160*/  BSYNC.RECONVERGENT B0 ;  /* 0x0000000000007941 */ /* 0x000fea0003800200 */
.L_x_1138:
        /* <DEDUP_REMOVED lines=10> */
.L_x_1141:
[----:B------:R-:W-:Y:S05]  /*1210*/  BSYNC.RECONVERGENT B0 ;  /* 0x0000000000007941 */ /* 0x000fea0003800200 */
.L_x_1140:
        /* <DEDUP_REMOVED lines=10> */
.L_x_1126:
        /* <DEDUP_REMOVED lines=21> */
.L_x_1142:
[----:B------:R-:W1:Y:S01]  /*1410*/  LDCU.64 UR10, c[0x0][0x3b8] ;  /* 0x00007700ff0a77ac */ /* 0x000e620008000a00 */
[----:B------:R-:W-:-:S04]  /*1420*/  UIADD3 UR6, UPT, UPT, UR12, UR13, URZ ;  /* 0x0000000d0c067290 */ /* 0x000fc8000fffe0ff */
[----:B-1----:R-:W-:Y:S02]  /*1430*/  UIMAD.WIDE.U32 UR14, UR6, UR10, URZ ;  /* 0x0000000a060e72a5 */ /* 0x002fe4000f8e00ff */
[----:B------:R-:W-:-:S04]  /*1440*/  UIMAD UR6, UR6, UR11, URZ ;  /* 0x0000000b060672a4 */ /* 0x000fc8000f8e02ff */
[----:B------:R-:W-:Y:S02]  /*1450*/  UIADD3 UR6, UPT, UPT, UR15, UR6, URZ ;  /* 0x000000060f067290 */ /* 0x000fe4000fffe0ff */
.L_x_1143:
        /* <DEDUP_REMOVED lines=38> */
.L_x_1144:
[----:B------:R-:W1:Y:S01]  /*16c0*/  LDCU.64 UR8, c[0x0][0x3c0] ;  /* 0x00007800ff0877ac */ /* 0x000e620008000a00 */
[----:B------:R-:W-:-:S04]  /*16d0*/  UIADD3 UR12, UPT, UPT, UR12, UR13, URZ ;  /* 0x0000000d0c0c7290 */ /* 0x000fc8000fffe0ff */
[----:B-1----:R-:W-:Y:S02]  /*16e0*/  UIMAD.WIDE.U32 UR4, UR12, UR8, URZ ;  /* 0x000000080c0472a5 */ /* 0x002fe4000f8e00ff */
[----:B------:R-:W-:-:S04]  /*16f0*/  UIMAD UR12, UR12, UR9, URZ ;  /* 0x000000090c0c72a4 */ /* 0x000fc8000f8e02ff */
[----:B------:R-:W-:-:S12]  /*1700*/  UIADD3 UR5, UPT, UPT, UR5, UR12, URZ ;  /* 0x0000000c05057290 */ /* 0x000fd8000fffe0ff */
.L_x_1145:
        /* <DEDUP_REMOVED lines=35> */
[C---:B------:R-:W-:Y:S01]  /*1940*/  IMAD R10, R0.reuse, UR5, R8 ;  /* 0x00000005000a7c24 */ /* 0x040fe2000f8e0208 */
        /* <DEDUP_REMOVED lines=61> */
.L_x_1148:
[----:B------:R3:W-:Y:S02]  /*1d20*/  STS.128 [R226+0x4000], RZ ;  /* 0x004000ffe2007388 */ /* 0x0007e40000000c00 */
.L_x_1147:
[----:B------:R-:W-:Y:S05]  /*1d30*/  BSYNC.RECONVERGENT B0 ;  /* 0x0000000000007941 */ /* 0x000fea0003800200 */
.L_x_1146:
        /* <DEDUP_REMOVED lines=36> */
.L_x_1151:
[----:B------:R2:W-:Y:S02]  /*1f80*/  STS.128 [R226+0x4800], RZ ;  /* 0x004800ffe2007388 */ /* 0x0005e40000000c00 */
.L_x_1150:
[----:B------:R-:W-:Y:S05]  /*1f90*/  BSYNC.RECONVERGENT B0 ;  /* 0x0000000000007941 */ /* 0x000fea0003800200 */
.L_x_1149:
        /* <DEDUP_REMOVED lines=36> */
.L_x_1154:
[----:B------:R2:W-:Y:S02]  /*21e0*/  STS.128 [R226+0x5000], RZ ;  /* 0x005000ffe2007388 */ /* 0x0005e40000000c00 */
.L_x_1153:
[----:B------:R-:W-:Y:S05]  /*21f0*/  BSYNC.RECONVERGENT B0 ;  /* 0x0000000000007941 */ /* 0x000fea0003800200 */
.L_x_1152:
        /* <DEDUP_REMOVED lines=37> */
.L_x_1157:
[----:B------:R2:W-:Y:S02]  /*2450*/  STS.128 [R226+0x5800], RZ ;  /* 0x005800ffe2007388 */ /* 0x0005e40000000c00 */
.L_x_1156:
[----:B------:R-:W-:Y:S05]  /*2460*/  BSYNC.RECONVERGENT B0 ;  /* 0x0000000000007941 */ /* 0x000fea0003800200 */
.L_x_1155:
        /* <DEDUP_REMOVED lines=33> */
.L_x_1160:
[----:B------:R2:W-:Y:S02]  /*2680*/  STS.128 [R226+0x8000], RZ ;  /* 0x008000ffe2007388 */ /* 0x0005e40000000c00 */
.L_x_1159:
[----:B------:R-:W-:Y:S05]  /*2690*/  BSYNC.RECONVERGENT B0 ;  /* 0x0000000000007941 */ /* 0x000fea0003800200 */
.L_x_1158:
        /* <DEDUP_REMOVED lines=33> */
.L_x_1163:
[----:B------:R2:W-:Y:S02]  /*28b0*/  STS.128 [R226+0x8800], RZ ;  /* 0x008800ffe2007388 */ /* 0x0005e40000000c00 */
.L_x_1162:
[----:B------:R-:W-:Y:S05]  /*28c0*/  BSYNC.RECONVERGENT B0 ;  /* 0x0000000000007941 */ /* 0x000fea0003800200 */
.L_x_1161:
        /* <DEDUP_REMOVED lines=35> */
.L_x_1166:
[----:B------:R4:W-:Y:S01]  /*2b00*/  STS.128 [R226+0xb000], RZ ;  /* 0x00b000ffe2007388 */ /* 0x0009e20000000c00 */
[----:B------:R-:W-:Y:S05]  /*2b10*/  BRA `(.L_x_1167) ;  /* 0x00000000000c7947 */ /* 0x000fea0003800000 */
.L_x_1165:
[----:B------:R1:W-:Y:S04]  /*2b20*/  STS.128 [R226+0x9000], RZ ;  /* 0x009000ffe2007388 */ /* 0x0003e80000000c00 */
[----:B------:R1:W-:Y:S04]  /*2b30*/  STS.128 [R226+0xa000], RZ ;  /* 0x00a000ffe2007388 */ /* 0x0003e80000000c00 */
[----:B------:R1:W-:Y:S02]  /*2b40*/  STS.128 [R226+0xb000], RZ ;  /* 0x00b000ffe2007388 */ /* 0x0003e40000000c00 */
.L_x_1167:
[----:B------:R-:W-:Y:S05]  /*2b50*/  BSYNC.RECONVERGENT B0 ;  /* 0x0000000000007941 */ /* 0x000fea0003800200 */
.L_x_1164:
        /* <DEDUP_REMOVED lines=37> */
.L_x_1170:
[----:B------:R4:W-:Y:S02]  /*2db0*/  STS.128 [R226+0xb800], RZ ;  /* 0x00b800ffe2007388 */ /* 0x0009e40000000c00 */
.L_x_1169:
[----:B------:R-:W-:Y:S05]  /*2dc0*/  BSYNC.RECONVERGENT B0 ;  /* 0x0000000000007941 */ /* 0x000fea0003800200 */
.L_x_1168:
[----:B------:R-:W-:Y:S01]  /*2dd0*/  LOP3.LUT R0, R15, 0x100, RZ, 0xc0, !PT ;  /* 0x000001000f007812 */ /* 0x000fe200078ec0ff */
[----:B------:R-:W5:Y:S01]  /*2de0*/  LDCU UR6, c[0x0][0x50c] ;  /* 0x0000a180ff0677ac */ /* 0x000f620008000800 */
[----:B--2-4-:R-:W-:Y:S01]  /*2df0*/  LOP3.LUT R2, R14, R4, RZ, 0x3c, !PT ;  /* 0x000000040e027212 */ /* 0x014fe200078e3cff */
[----:B------:R-:W0:Y:S01]  /*2e00*/  LDGDEPBAR ;  /* 0x00000000000079af */ /* 0x000e220000000000 */
[----:B------:R-:W-:Y:S01]  /*2e10*/  LOP3.LUT R6, R0, 0x20, R158, 0xf8, !PT ;  /* 0x0000002000067812 */ /* 0x000fe200078ef89e */
[----:B------:R-:W-:Y:S01]  /*2e20*/  UISETP.GT.U32.AND UP0, UPT, UR13, UR18, UPT ;  /* 0x000000120d00728c */ /* 0x000fe2000bf04070 */
[----:B------:R-:W-:Y:S02]  /*2e30*/  IADD3 R3, PT, PT, R156, R5, R223 ;  /* 0x000000059c037210 */ /* 0x000fe40007ffe0df */
[----:B------:R-:W-:Y:S01]  /*2e40*/  IADD3 R0, PT, PT, R2, R6, RZ ;  /* 0x0000000602007210 */ /* 0x000fe20007ffe0ff */
[----:B------:R-:W-:Y:S01]  /*2e50*/  STL [R1+0x4], R6 ;  /* 0x0000040601007387 */ /* 0x000fe20000100800 */
[----:B------:R-:W-:-:S02]  /*2e60*/  LEA R3, R3, UR5, 0x1 ;  /* 0x0000000503037c11 */ /* 0x000fc4000f8e08ff */
[----:B------:R-:W-:Y:S02]  /*2e70*/  LEA R132, R0, UR5, 0x1 ;  /* 0x0000000500847c11 */ /* 0x000fe4000f8e08ff */
[----:B------:R-:W-:Y:S01]  /*2e80*/  LOP3.LUT P6, RZ, R221, 0x4, RZ, 0xc0, !PT ;  /* 0x00000004ddff7812 */ /* 0x000fe200078cc0ff */
[----:B------:R-:W-:Y:S01]  /*2e90*/  LDSM.16.M88.4 R12, [R3] ;  /* 0x00000000030c783b */ /* 0x000fe20000000200 */
[----:B------:R-:W-:-:S03]  /*2ea0*/  MOV R0, 0x20 ;  /* 0x0000002000007802 */ /* 0x000fc60000000f00 */
[----:B------:R-:W2:Y:S01]  /*2eb0*/  LDSM.16.M88.4 R4, [R132+0x6000] ;  /* 0x006000008404783b */ /* 0x000ea20000000200 */
[----:B------:R-:W-:-:S03]  /*2ec0*/  SEL R157, R0, 0xffffffe0, !P6 ;  /* 0xffffffe0009d7807 */ /* 0x000fc60007000000 */
[----:B------:R-:W4:Y:S01]  /*2ed0*/  LDSM.16.M88.4 R8, [R3+0x1000] ;  /* 0x001000000308783b */ /* 0x000f220000000200 */
[-C--:B------:R-:W-:Y:S02]  /*2ee0*/  IADD3 R0, PT, PT, R3, R157.reuse, RZ ;  /* 0x0000009d03007210 */ /* 0x080fe40007ffe0ff */
[----:B------:R-:W-:Y:S01]  /*2ef0*/  IADD3 R2, PT, PT, R132, R157, RZ ;  /* 0x0000009d84027210 */ /* 0x000fe20007ffe0ff */
[----:B------:R-:W3:Y:S04]  /*2f00*/  LDSM.16.M88.4 R40, [R132+0x6400] ;  /* 0x006400008428783b */ /* 0x000ee80000000200 */
[----:B------:R-:W-:Y:S04]  /*2f10*/  LDSM.16.M88.4 R24, [R0] ;  /* 0x000000000018783b */ /* 0x000fe80000000200 */
[----:B------:R-:W1:Y:S04]  /*2f20*/  LDSM.16.M88.4 R44, [R2+0x6000] ;  /* 0x00600000022c783b */ /* 0x000e680000000200 */
[----:B------:R-:W5:Y:S04]  /*2f30*/  LDSM.16.M88.4 R20, [R132+0x6800] ;  /* 0x006800008414783b */ /* 0x000f680000000200 */
[----:B------:R-:W5:Y:S04]  /*2f40*/  LDSM.16.M88.4 R16, [R132+0x6c00] ;  /* 0x006c00008410783b */ /* 0x000f680000000200 */
[----:B------:R-:W-:Y:S04]  /*2f50*/  LDSM.16.M88.4 R36, [R3+0x2000] ;  /* 0x002000000324783b */ /* 0x000fe80000000200 */
[----:B------:R-:W-:Y:S04]  /*2f60*/  LDSM.16.M88.4 R52, [R2+0x6400] ;  /* 0x006400000234783b */ /* 0x000fe80000000200 */
[----:B------:R-:W-:Y:S01]  /*2f70*/  LDSM.16.M88.4 R60, [R132+0x7000] ;  /* 0x00700000843c783b */ /* 0x000fe20000000200 */
[-C--:B--2---:R-:W-:Y:S03]  /*2f80*/  HMMA.16816.F32 R56, R12, R4.reuse, RZ ;  /* 0x000000040c38723c */ /* 0x084fe600000018ff */
[----:B------:R-:W-:Y:S04]  /*2f90*/  LDSM.16.M88.4 R48, [R2+0x6800] ;  /* 0x006800000230783b */ /* 0x000fe80000000200 */
[----:B------:R-:W-:Y:S01]  /*2fa0*/  LDSM.16.M88.4 R64, [R2+0x6c00] ;  /* 0x006c00000240783b */ /* 0x000fe20000000200 */
[C---:B----4-:R-:W-:Y:S03]  /*2fb0*/  HMMA.16816.F32 R68, R8.reuse, R4, RZ ;  /* 0x000000040844723c */ /* 0x050fe600000018ff */
[----:B------:R-:W-:Y:S04]  /*2fc0*/  LDSM.16.M88.4 R28, [R0+0x2000] ;  /* 0x00200000001c783b */ /* 0x000fe80000000200 */
[----:B------:R-:W-:Y:S01]  /*2fd0*/  LDSM.16.M88.4 R84, [R2+0x7000] ;  /* 0x007000000254783b */ /* 0x000fe20000000200 */
[-C--:B------:R-:W-:Y:S03]  /*2fe0*/  HMMA.16816.F32 R104, R8, R6.reuse, RZ ;  /* 0x000000060868723c */ /* 0x080fe600000018ff */
[----:B------:R-:W-:Y:S04]  /*2ff0*/  LDSM.16.M88.4 R32, [R3+0x3000] ;  /* 0x003000000320783b */ /* 0x000fe80000000200 */
[----:B------:R-:W-:Y:S01]  /*3000*/  STL [R1], R157 ;  /* 0x0000009d01007387 */ /* 0x000fe20000100800 */
[----:B------:R-:W-:Y:S03]  /*3010*/  HMMA.16816.F32 R128, R12, R6, RZ ;  /* 0x000000060c80723c */ /* 0x000fe600000018ff */
[----:B------:R-:W2:Y:S05]  /*3020*/  LDSM.16.M88.4 R4, [R0+0x1000] ;  /* 0x001000000004783b */ /* 0x000eaa0000000200 */
[----:B---3--:R-:W-:Y:S08]  /*3030*/  HMMA.16816.F32 R72, R8, R40, RZ ;  /* 0x000000280848723c */ /* 0x008ff000000018ff */
[----:B-1----:R-:W-:Y:S08]  /*3040*/  HMMA.16816.F32 R56, R24, R44, R56 ;  /* 0x0000002c1838723c */ /* 0x002ff00000001838 */
[C---:B-----5:R-:W-:Y:S08]  /*3050*/  HMMA.16816.F32 R96, R8.reuse, R20, RZ ;  /* 0x000000140860723c */ /* 0x060ff000000018ff */
[C---:B------:R-:W-:Y:S08]  /*3060*/  HMMA.16816.F32 R88, R8.reuse, R16, RZ ;  /* 0x000000100858723c */ /* 0x040ff000000018ff */
[----:B------:R-:W-:Y:S08]  /*3070*/  HMMA.16816.F32 R100, R8, R42, RZ ;  /* 0x0000002a0864723c */ /* 0x000ff000000018ff */
[C---:B------:R-:W-:Y:S08]  /*3080*/  HMMA.16816.F32 R76, R12.reuse, R40, RZ ;  /* 0x000000280c4c723c */ /* 0x040ff000000018ff */
[----:B------:R-:W-:Y:S08]  /*3090*/  HMMA.16816.F32 R120, R12, R42, RZ ;  /* 0x0000002a0c78723c */ /* 0x000ff000000018ff */
[C---:B------:R-:W-:Y:S08]  /*30a0*/  HMMA.16816.F32 R92, R8.reuse, R22, RZ ;  /* 0x00000016085c723c */ /* 0x040ff000000018ff */
[----:B------:R-:W-:Y:S08]  /*30b0*/  HMMA.16816.F32 R80, R8, R18, RZ ;  /* 0x000000120850723c */ /* 0x000ff000000018ff */
[C---:B------:R-:W-:Y:S08]  /*30c0*/  HMMA.16816.F32 R40, R12.reuse, R20, RZ ;  /* 0x000000140c28723c */ /* 0x040ff000000018ff */
[C---:B------:R-:W-:Y:S01]  /*30d0*/  HMMA.16816.F32 R116, R12.reuse, R22, RZ ;  /* 0x000000160c74723c */ /* 0x040fe200000018ff */
[----:B------:R-:W-:Y:S07]  /*30e0*/  LDSM.16.M88.4 R20, [R0+0x3000] ;  /* 0x003000000014783b */ /* 0x000fee0000000200 */
[C---:B------:R-:W-:Y:S08]  /*30f0*/  HMMA.16816.F32 R108, R12.reuse, R16, RZ ;  /* 0x000000100c6c723c */ /* 0x040ff000000018ff */
[----:B------:R-:W-:Y:S01]  /*3100*/  HMMA.16816.F32 R112, R12, R18, RZ ;  /* 0x000000120c70723c */ /* 0x000fe200000018ff */
[----:B------:R-:W-:Y:S07]  /*3110*/  LDSM.16.M88.4 R16, [R3+0x4000] ;  /* 0x004000000310783b */ /* 0x000fee0000000200 */
[----:B--2---:R-:W-:Y:S01]  /*3120*/  HMMA.16816.F32 R124, R4, R52, R72 ;  /* 0x00000034047c723c */ /* 0x004fe20000001848 */
[----:B------:R-:W1:Y:S07]  /*3130*/  LDSM.16.M88.4 R72, [R132+0x8000] ;  /* 0x008000008448783b */ /* 0x000e6e0000000200 */
        /* <DEDUP_REMOVED lines=8> */
[C---:B------:R-:W-:Y:S01]  /*31c0*/  HMMA.16816.F32 R96, R24.reuse, R48, R40 ;  /* 0x000000301860723c */ /* 0x040fe20000001828 */
[----:B------:R-:W2:Y:S07]  /*31d0*/  LDSM.16.M88.4 R40, [R132+0x7400] ;  /* 0x007400008428783b */ /* 0x000eae0000000200 */
[----:B------:R-:W-:Y:S01]  /*31e0*/  HMMA.16816.F32 R80, R24, R52, R76 ;  /* 0x000000341850723c */ /* 0x000fe2000000184c */
[----:B------:R-:W-:Y:S07]  /*31f0*/  LDSM.16.M88.4 R76, [R2+0x8000] ;  /* 0x00800000024c783b */ /* 0x000fee0000000200 */
[----:B------:R-:W-:Y:S01]  /*3200*/  HMMA.16816.F32 R4, R28, R84, R8 ;  /* 0x000000541c04723c */ /* 0x000fe20000001808 */
[----:B------:R-:W3:Y:S07]  /*3210*/  LDSM.16.M88.4 R8, [R0+0x4000] ;  /* 0x004000000008783b */ /* 0x000eee0000000200 */
[----:B------:R-:W-:Y:S01]  /*3220*/  HMMA.16816.F32 R56, R32, R60, R12 ;  /* 0x0000003c2038723c */ /* 0x000fe2000000180c */
[----:B------:R4:W5:Y:S07]  /*3230*/  LDSM.16.M88.4 R12, [R3+0x5000] ;  /* 0x00500000030c783b */ /* 0x00096e0000000200 */
[C---:B------:R-:W-:Y:S08]  /*3240*/  HMMA.16816.F32 R68, R24.reuse, R46, R128 ;  /* 0x0000002e1844723c */ /* 0x040ff00000001880 */
[C---:B------:R-:W-:Y:S08]  /*3250*/  HMMA.16816.F32 R108, R24.reuse, R64, R108 ;  /* 0x00000040186c723c */ /* 0x040ff0000000186c */
[----:B------:R-:W-:Y:S01]  /*3260*/  HMMA.16816.F32 R52, R24, R54, R120 ;  /* 0x000000361834723c */ /* 0x000fe20000001878 */
[----:B----4-:R-:W-:-:S07]  /*3270*/  MOV R3, UR23 ;  /* 0x0000001700037c02 */ /* 0x010fce0008000f00 */
[C---:B------:R-:W-:Y:S08]  /*3280*/  HMMA.16816.F32 R116, R24.reuse, R50, R116 ;  /* 0x000000321874723c */ /* 0x040ff00000001874 */
[----:B------:R-:W-:Y:S08]  /*3290*/  HMMA.16816.F32 R112, R24, R66, R112 ;  /* 0x000000421870723c */ /* 0x000ff00000001870 */
[----:B-1----:R-:W-:Y:S01]  /*32a0*/  HMMA.16816.F32 R24, R16, R72, R4 ;  /* 0x000000481018723c */ /* 0x002fe20000001804 */
[----:B------:R1:W4:Y:S07]  /*32b0*/  LDSM.16.M88.4 R4, [R0+0x5000] ;  /* 0x005000000004783b */ /* 0x00032e0000000200 */
[----:B------:R-:W-:Y:S08]  /*32c0*/  HMMA.16816.F32 R44, R20, R84, R56 ;  /* 0x00000054142c723c */ /* 0x000ff00000001838 */
[C---:B------:R-:W-:Y:S08]  /*32d0*/  HMMA.16816.F32 R48, R36.reuse, R62, R68 ;  /* 0x0000003e2430723c */ /* 0x040ff00000001844 */
[----:B--2---:R-:W-:Y:S08]  /*32e0*/  HMMA.16816.F32 R92, R36, R42, R52 ;  /* 0x0000002a245c723c */ /* 0x004ff00000001834 */
[----:B---3--:R-:W-:Y:S08]  /*32f0*/  HMMA.16816.F32 R52, R8, R76, R24 ;  /* 0x0000004c0834723c */ /* 0x008ff00000001818 */
[----:B------:R-:W-:Y:S08]  /*3300*/  HMMA.16816.F32 R56, R32, R62, R88 ;  /* 0x0000003e2038723c */ /* 0x000ff00000001858 */
[----:B-----5:R-:W-:Y:S03]  /*3310*/  HMMA.16816.F32 R24, R12, R72, R44 ;  /* 0x000000480c18723c */ /* 0x020fe6000000182c */
[----:B-1----:R-:W-:-:S04]  /*3320*/  FMUL.FTZ R0, R52, UR6 ;  /* 0x0000000634007c20 */ /* 0x002fc80008410000 */
[----:B------:R1:W2:Y:S01]  /*3330*/  MUFU.TANH R153, R0 ;  /* 0x0000000000997308 */ /* 0x0002a20000002400 */
[-C--:B------:R-:W-:Y:S01]  /*3340*/  HMMA.16816.F32 R68, R36, R40.reuse, R80 ;  /* 0x000000282444723c */ /* 0x080fe20000001850 */
[----:B------:R-:W-:Y:S07]  /*3350*/  LDSM.16.M88.4 R80, [R132+0x7800] ;  /* 0x007800008450783b */ /* 0x000fee0000000200 */
[C---:B------:R-:W-:Y:S08]  /*3360*/  HMMA.16816.F32 R88, R32.reuse, R40, R124 ;  /* 0x000000282058723c */ /* 0x040ff0000000187c */
[----:B------:R-:W-:Y:S01]  /*3370*/  HMMA.16816.F32 R100, R32, R42, R100 ;  /* 0x0000002a2064723c */ /* 0x000fe20000001864 */
[----:B------:R-:W3:Y:S01]  /*3380*/  LDSM.16.M88.4 R40, [R2+0x7400] ;  /* 0x007400000228783b */ /* 0x000ee20000000200 */
[----:B-1----:R-:W-:-:S04]  /*3390*/  FMUL.FTZ R0, R53, UR6 ;  /* 0x0000000635007c20 */ /* 0x002fc80008410000 */
[----:B------:R1:W1:Y:S02]  /*33a0*/  MUFU.TANH R152, R0 ;  /* 0x0000000000987308 */ /* 0x0002640000002400 */
[----:B------:R-:W-:Y:S08]  /*33b0*/  HMMA.16816.F32 R44, R28, R86, R48 ;  /* 0x000000561c2c723c */ /* 0x000ff00000001830 */
[----:B----4-:R-:W-:Y:S01]  /*33c0*/  HMMA.16816.F32 R64, R4, R76, R24 ;  /* 0x0000004c0440723c */ /* 0x010fe20000001818 */
[----:B-1----:R-:W-:-:S07]  /*33d0*/  FMUL.FTZ R0, R54, UR6 ;  /* 0x0000000636007c20 */ /* 0x002fce0008410000 */
[----:B------:R-:W-:Y:S01]  /*33e0*/  HMMA.16816.F32 R48, R20, R86, R56 ;  /* 0x000000561430723c */ /* 0x000fe20000001838 */
[----:B------:R-:W-:Y:S01]  /*33f0*/  LDSM.16.M88.4 R84, [R132+0x7c00] ;  /* 0x007c00008454783b */ /* 0x000fe20000000200 */
[----:B------:R1:W4:Y:S06]  /*3400*/  MUFU.TANH R130, R0 ;  /* 0x0000000000827308 */ /* 0x00032c0000002400 */
[----:B------:R-:W-:Y:S01]  /*3410*/  HMMA.16816.F32 R24, R16, R74, R44 ;  /* 0x0000004a1018723c */ /* 0x000fe2000000182c */
[----:B------:R-:W5:Y:S07]  /*3420*/  LDSM.16.M88.4 R44, [R132+0x8400] ;  /* 0x00840000842c783b */ /* 0x000f6e0000000200 */
[----:B---3--:R-:W-:Y:S01]  /*3430*/  HMMA.16816.F32 R56, R20, R40, R88 ;  /* 0x000000281438723c */ /* 0x008fe20000001858 */
[----:B-1----:R-:W-:-:S04]  /*3440*/  FMUL.FTZ R0, R55, UR6 ;  /* 0x0000000637007c20 */ /* 0x002fc80008410000 */
[----:B------:R1:W3:Y:S03]  /*3450*/  MUFU.TANH R127, R0 ;  /* 0x00000000007f7308 */ /* 0x0002e60000002400 */
[----:B------:R-:W-:Y:S08]  /*3460*/  HMMA.16816.F32 R60, R12, R74, R48 ;  /* 0x0000004a0c3c723c */ /* 0x000ff00000001830 */
[----:B------:R-:W-:Y:S01]  /*3470*/  HMMA.16816.F32 R52, R8, R78, R24 ;  /* 0x0000004e0834723c */ /* 0x000fe20000001818 */
[----:B------:R-:W2:Y:S07]  /*3480*/  LDSM.16.M88.4 R24, [R2+0x8400] ;  /* 0x008400000218783b */ /* 0x000eae0000000200 */
[----:B------:R-:W-:Y:S01]  /*3490*/  HMMA.16816.F32 R48, R28, R40, R68 ;  /* 0x000000281c30723c */ /* 0x000fe20000001844 */
[----:B-1----:R-:W-:-:S04]  /*34a0*/  FMUL.FTZ R0, R64, UR6 ;  /* 0x0000000640007c20 */ /* 0x002fc80008410000 */
[----:B------:R1:W1:Y:S03]  /*34b0*/  MUFU.TANH R129, R0 ;  /* 0x0000000000817308 */ /* 0x0002660000002400 */
[----:B-----5:R-:W-:Y:S08]  /*34c0*/  HMMA.16816.F32 R56, R12, R44, R56 ;  /* 0x0000002c0c38723c */ /* 0x020ff00000001838 */
[----:B------:R-:W-:Y:S01]  /*34d0*/  HMMA.16816.F32 R68, R36, R80, R96 ;  /* 0x000000502444723c */ /* 0x000fe20000001860 */
[----:B-1----:R-:W-:-:S07]  /*34e0*/  FMUL.FTZ R0, R65, UR6 ;  /* 0x0000000641007c20 */ /* 0x002fce0008410000 */
[----:B------:R-:W-:Y:S01]  /*34f0*/  HMMA.16816.F32 R48, R16, R44, R48 ;  /* 0x0000002c1030723c */ /* 0x000fe20000001830 */
[----:B------:R1:W1:Y:S07]  /*3500*/  MUFU.TANH R128, R0 ;  /* 0x0000000000807308 */ /* 0x00026e0000002400 */
[----:B------:R-:W-:Y:S08]  /*3510*/  HMMA.16816.F32 R72, R32, R80, R136 ;  /* 0x000000502048723c */ /* 0x000ff00000001888 */
[----:B------:R-:W-:Y:S01]  /*3520*/  HMMA.16816.F32 R88, R36, R86, R112 ;  /* 0x000000562458723c */ /* 0x000fe20000001870 */
[----:B-1----:R-:W-:-:S04]  /*3530*/  FMUL.FTZ R0, R66, UR6 ;  /* 0x0000000642007c20 */ /* 0x002fc80008410000 */
[----:B------:R1:W1:Y:S02]  /*3540*/  MUFU.TANH R134, R0 ;  /* 0x0000000000867308 */ /* 0x0002640000002400 */
[----:B-1----:R-:W-:Y:S02]  /*3550*/  FMUL.FTZ R0, R67, UR6 ;  /* 0x0000000643007c20 */ /* 0x002fe40008410000 */
[----:B------:R-:W-:Y:S04]  /*3560*/  HMMA.16816.F32 R64, R4, R78, R60 ;  /* 0x0000004e0440723c */ /* 0x000fe8000000183c */
[----:B------:R1:W1:Y:S04]  /*3570*/  MUFU.TANH R135, R0 ;  /* 0x0000000000877308 */ /* 0x0002680000002400 */
[-C--:B--2---:R-:W-:Y:S01]  /*3580*/  HMMA.16816.F32 R60, R8, R24.reuse, R48 ;  /* 0x00000018083c723c */ /* 0x084fe20000001830 */
[----:B------:R-:W2:Y:S07]  /*3590*/  LDSM.16.M88.4 R48, [R2+0x7800] ;  /* 0x007800000230783b */ /* 0x000eae0000000200 */
[----:B------:R-:W-:Y:S01]  /*35a0*/  HMMA.16816.F32 R76, R4, R24, R56 ;  /* 0x00000018044c723c */ /* 0x000fe20000001838 */
[----:B-1----:R-:W-:-:S04]  /*35b0*/  FMUL.FTZ R0, R52, UR6 ;  /* 0x0000000634007c20 */ /* 0x002fc80008410000 */
[----:B------:R1:W1:Y:S02]  /*35c0*/  MUFU.TANH R133, R0 ;  /* 0x0000000000857308 */ /* 0x0002640000002400 */
[----:B-1----:R-:W-:-:S06]  /*35d0*/  FMUL.FTZ R0, R53, UR6 ;  /* 0x0000000635007c20 */ /* 0x002fcc0008410000 */
[----:B------:R1:W1:Y:S01]  /*35e0*/  MUFU.TANH R131, R0 ;  /* 0x0000000000837308 */ /* 0x0002620000002400 */
[----:B--2---:R-:W-:Y:S01]  /*35f0*/  HMMA.16816.F32 R72, R20, R48, R72 ;  /* 0x000000301448723c */ /* 0x004fe20000001848 */
[----:B-1----:R-:W-:-:S06]  /*3600*/  FMUL.FTZ R0, R54, UR6 ;  /* 0x0000000636007c20 */ /* 0x002fcc0008410000 */
[----:B------:R1:W2:Y:S02]  /*3610*/  MUFU.TANH R122, R0 ;  /* 0x00000000007a7308 */ /* 0x0002a40000002400 */
[----:B-1----:R-:W-:Y:S02]  /*3620*/  FMUL.FTZ R0, R55, UR6 ;  /* 0x0000000637007c20 */ /* 0x002fe40008410000 */
[-C--:B------:R-:W-:Y:S04]  /*3630*/  HMMA.16816.F32 R52, R20, R42.reuse, R100 ;  /* 0x0000002a1434723c */ /* 0x080fe80000001864 */
[----:B------:R1:W1:Y:S04]  /*3640*/  MUFU.TANH R107, R0 ;  /* 0x00000000006b7308 */ /* 0x0002680000002400 */
[----:B------:R-:W-:Y:S01]  /*3650*/  HMMA.16816.F32 R40, R28, R42, R92 ;  /* 0x0000002a1c28723c */ /* 0x000fe2000000185c */
[----:B-1----:R-:W-:-:S11]  /*3660*/  FMUL.FTZ R0, R64, UR6 ;  /* 0x0000000640007c20 */ /* 0x002fd60008410000 */
[-C--:B------:R-:W-:Y:S01]  /*3670*/  HMMA.16816.F32 R56, R12, R46.reuse, R52 ;  /* 0x0000002e0c38723c */ /* 0x080fe20000001834 */
[----:B------:R1:W1:Y:S07]  /*3680*/  MUFU.TANH R121, R0 ;  /* 0x0000000000797308 */ /* 0x00026e0000002400 */
[----:B------:R-:W-:Y:S01]  /*3690*/  HMMA.16816.F32 R40, R16, R46, R40 ;  /* 0x0000002e1028723c */ /* 0x000fe20000001828 */
[----:B------:R-:W5:Y:S01]  /*36a0*/  LDSM.16.M88.4 R44, [R132+0x8800] ;  /* 0x00880000842c783b */ /* 0x000f620000000200 */
[----:B-1----:R-:W-:-:S04]  /*36b0*/  FMUL.FTZ R0, R65, UR6 ;  /* 0x0000000641007c20 */ /* 0x002fc80008410000 */
[----:B------:R1:W1:-:S14]  /*36c0*/  MUFU.TANH R120, R0 ;  /* 0x0000000000787308 */ /* 0x00025c0000002400 */
[----:B------:R-:W-:Y:S01]  /*36d0*/  HMMA.16816.F32 R52, R8, R26, R40 ;  /* 0x0000001a0834723c */ /* 0x000fe20000001828 */
[----:B------:R-:W4:Y:S01]  /*36e0*/  LDSM.16.M88.4 R40, [R2+0x8800] ;  /* 0x008800000228783b */ /* 0x000f220000000200 */
[----:B-1----:R-:W-:-:S04]  /*36f0*/  FMUL.FTZ R0, R66, UR6 ;  /* 0x0000000642007c20 */ /* 0x002fc80008410000 */
[----:B------:R1:W1:Y:S02]  /*3700*/  MUFU.TANH R126, R0 ;  /* 0x00000000007e7308 */ /* 0x0002640000002400 */
[----:B-1----:R-:W-:Y:S02]  /*3710*/  FMUL.FTZ R0, R67, UR6 ;  /* 0x0000000643007c20 */ /* 0x002fe40008410000 */
[----:B------:R-:W-:Y:S04]  /*3720*/  HMMA.16816.F32 R64, R28, R48, R68 ;  /* 0x000000301c40723c */ /* 0x000fe80000001844 */
[----:B------:R1:W1:Y:S04]  /*3730*/  MUFU.TANH R125, R0 ;  /* 0x00000000007d7308 */ /* 0x0002680000002400 */
[----:B------:R-:W-:Y:S08]  /*3740*/  HMMA.16816.F32 R68, R4, R26, R56 ;  /* 0x0000001a0444723c */ /* 0x000ff00000001838 */
[----:B-----5:R-:W-:Y:S01]  /*3750*/  HMMA.16816.F32 R24, R12, R44, R72 ;  /* 0x0000002c0c18723c */ /* 0x020fe20000001848 */
[----:B-1----:R-:W-:-:S04]  /*3760*/  FMUL.FTZ R0, R60, UR6 ;  /* 0x000000063c007c20 */ /* 0x002fc80008410000 */
[----:B------:R1:W1:Y:S03]  /*3770*/  MUFU.TANH R124, R0 ;  /* 0x00000000007c7308 */ /* 0x0002660000002400 */
[----:B------:R-:W-:-:S12]  /*3780*/  HMMA.16816.F32 R56, R16, R44, R64 ;  /* 0x0000002c1038723c */ /* 0x000fd80000001840 */
[----:B----4-:R-:W-:Y:S01]  /*3790*/  HMMA.16816.F32 R64, R4, R40, R24 ;  /* 0x000000280440723c */ /* 0x010fe20000001818 */
[----:B------:R-:W4:Y:S01]  /*37a0*/  LDSM.16.M88.4 R24, [R2+0x7c00] ;  /* 0x007c00000218783b */ /* 0x000f220000000200 */
[----:B-1----:R-:W-:-:S04]  /*37b0*/  FMUL.FTZ R0, R61, UR6 ;  /* 0x000000063d007c20 */ /* 0x002fc80008410000 */
[----:B------:R1:W1:Y:S02]  /*37c0*/  MUFU.TANH R123, R0 ;  /* 0x00000000007b7308 */ /* 0x0002640000002400 */
[----:B------:R-:W-:Y:S01]  /*37d0*/  HMMA.16816.F32 R56, R8, R40, R56 ;  /* 0x000000280838723c */ /* 0x000fe20000001838 */
[----:B-1----:R-:W-:-:S05]  /*37e0*/  FMUL.FTZ R0, R62, UR6 ;  /* 0x000000063e007c20 */ /* 0x002fca0008410000 */
[----:B------:R1:W1:Y:S02]  /*37f0*/  MUFU.TANH R101, R0 ;  /* 0x0000000000657308 */ /* 0x0002640000002400 */
[----:B-1----:R-:W-:Y:S02]  /*3800*/  FMUL.FTZ R0, R63, UR6 ;  /* 0x000000063f007c20 */ /* 0x002fe40008410000 */
[----:B------:R-:W-:Y:S04]  /*3810*/  HMMA.16816.F32 R60, R36, R82, R116 ;  /* 0x00000052243c723c */ /* 0x000fe80000001874 */
[----:B------:R1:W1:Y:S02]  /*3820*/  MUFU.TANH R99, R0 ;  /* 0x0000000000637308 */ /* 0x0002640000002400 */
[----:B-1----:R-:W-:-:S06]  /*3830*/  FMUL.FTZ R0, R76, UR6 ;  /* 0x000000064c007c20 */ /* 0x002fcc0008410000 */
[----:B------:R1:W1:Y:S02]  /*3840*/  MUFU.TANH R102, R0 ;  /* 0x0000000000667308 */ /* 0x0002640000002400 */
[----:B-1----:R-:W-:-:S06]  /*3850*/  FMUL.FTZ R0, R77, UR6 ;  /* 0x000000064d007c20 */ /* 0x002fcc0008410000 */
[----:B------:R1:W1:Y:S02]  /*3860*/  MUFU.TANH R100, R0 ;  /* 0x0000000000647308 */ /* 0x0002640000002400 */
[----:B-1----:R-:W-:-:S06]  /*3870*/  FMUL.FTZ R0, R78, UR6 ;  /* 0x000000064e007c20 */ /* 0x002fcc0008410000 */
[----:B------:R1:W1:Y:S02]  /*3880*/  MUFU.TANH R105, R0 ;  /* 0x0000000000697308 */ /* 0x0002640000002400 */
[----:B-1----:R-:W-:Y:S02]  /*3890*/  FMUL.FTZ R0, R79, UR6 ;  /* 0x000000064f007c20 */ /* 0x002fe40008410000 */
[----:B------:R-:W-:Y:S04]  /*38a0*/  HMMA.16816.F32 R76, R36, R84, R108 ;  /* 0x00000054244c723c */ /* 0x000fe8000000186c */
[----:B------:R1:W1:Y:S04]  /*38b0*/  MUFU.TANH R106, R0 ;  /* 0x00000000006a7308 */ /* 0x0002680000002400 */
[----:B------:R-:W-:Y:S01]  /*38c0*/  HMMA.16816.F32 R36, R28, R50, R60 ;  /* 0x000000321c24723c */ /* 0x000fe2000000183c */
[----:B-1----:R-:W-:-:S04]  /*38d0*/  FMUL.FTZ R0, R52, UR6 ;  /* 0x0000000634007c20 */ /* 0x002fc80008410000 */
[----:B------:R1:W1:-:S15]  /*38e0*/  MUFU.TANH R104, R0 ;  /* 0x0000000000687308 */ /* 0x00025e0000002400 */
[----:B------:R-:W-:Y:S01]  /*38f0*/  HMMA.16816.F32 R36, R16, R46, R36 ;  /* 0x0000002e1024723c */ /* 0x000fe20000001824 */
[----:B-1----:R-:W-:-:S04]  /*3900*/  FMUL.FTZ R0, R53, UR6 ;  /* 0x0000000635007c20 */ /* 0x002fc80008410000 */
[----:B------:R1:W1:-:S15]  /*3910*/  MUFU.TANH R103, R0 ;  /* 0x0000000000677308 */ /* 0x00025e0000002400 */
[----:B------:R-:W-:Y:S08]  /*3920*/  HMMA.16816.F32 R60, R8, R42, R36 ;  /* 0x0000002a083c723c */ /* 0x000ff00000001824 */
[----:B----4-:R-:W-:Y:S01]  /*3930*/  HMMA.16816.F32 R36, R28, R24, R76 ;  /* 0x000000181c24723c */ /* 0x010fe2000000184c */
[----:B-1----:R-:W-:-:S07]  /*3940*/  FMUL.FTZ R0, R54, UR6 ;  /* 0x0000000636007c20 */ /* 0x002fce0008410000 */
[----:B------:R-:W-:Y:S01]  /*3950*/  HMMA.16816.F32 R28, R28, R26, R88 ;  /* 0x0000001a1c1c723c */ /* 0x000fe20000001858 */
[----:B------:R1:W4:Y:S02]  /*3960*/  MUFU.TANH R94, R0 ;  /* 0x00000000005e7308 */ /* 0x0003240000002400 */
[----:B-1----:R-:W-:-:S05]  /*3970*/  FMUL.FTZ R0, R55, UR6 ;  /* 0x0000000637007c20 */ /* 0x002fca0008410000 */
[----:B------:R-:W-:Y:S01]  /*3980*/  HMMA.16816.F32 R52, R32, R82, R140 ;  /* 0x000000522034723c */ /* 0x000fe2000000188c */
[----:B------:R1:W1:Y:S02]  /*3990*/  MUFU.TANH R92, R0 ;  /* 0x00000000005c7308 */ /* 0x0002640000002400 */
[----:B-1----:R-:W-:-:S15]  /*39a0*/  FMUL.FTZ R0, R68, UR6 ;  /* 0x0000000644007c20 */ /* 0x002fde0008410000 */
[----:B------:R-:W-:-:S02]  /*39b0*/  NOP ;  /* 0x0000000000007918 */ /* 0x000fc40000000000 */
[----:B------:R-:W-:Y:S01]  /*39c0*/  HMMA.16816.F32 R48, R20, R50, R52 ;  /* 0x000000321430723c */ /* 0x000fe20000001834 */
[----:B------:R-:W1:Y:S01]  /*39d0*/  LDSM.16.M88.4 R52, [R132+0x8c00] ;  /* 0x008c00008434783b */ /* 0x000e620000000200 */
[----:B------:R5:W1:Y:S02]  /*39e0*/  MUFU.TANH R95, R0 ;  /* 0x00000000005f7308 */ /* 0x000a640000002400 */
[----:B-----5:R-:W-:-:S15]  /*39f0*/  FMUL.FTZ R0, R69, UR6 ;  /* 0x0000000645007c20 */ /* 0x020fde0008410000 */
[----:B------:R-:W-:-:S01]  /*3a00*/  NOP ;  /* 0x0000000000007918 */ /* 0x000fc20000000000 */
[----:B------:R-:W-:Y:S01]  /*3a10*/  HMMA.16816.F32 R44, R12, R46, R48 ;  /* 0x0000002e0c2c723c */ /* 0x000fe20000001830 */
[----:B------:R5:W3:Y:S01]  /*3a20*/  LDSM.16.M88.4 R48, [R2+0x8c00] ;  /* 0x008c00000230783b */ /* 0x000ae20000000200 */
[----:B------:R-:W-:-:S04]  /*3a30*/  DEPBAR.LE SB0, 0x0 ;  /* 0x000080000000791a */ /* 0x000fc80000000000 */
[----:B------:R2:W2:Y:S02]  /*3a40*/  MUFU.TANH R93, R0 ;  /* 0x00000000005d7308 */ /* 0x0004a40000002400 */
[----:B-1----:R-:W-:Y:S01]  /*3a50*/  HMMA.16816.F32 R36, R16, R52, R36 ;  /* 0x000000341024723c */ /* 0x002fe20000001824 */
[----:B--2---:R-:W-:Y:S01]  /*3a60*/  FMUL.FTZ R0, R70, UR6 ;  /* 0x0000000646007c20 */ /* 0x004fe20008410000 */
[----:B-----5:R-:W-:-:S04]  /*3a70*/  MOV R2, UR25 ;  /* 0x0000001900027c02 */ /* 0x020fc80008000f00 */
[----:B------:R1:W2:Y:S06]  /*3a80*/  MUFU.TANH R97, R0 ;  /* 0x0000000000617308 */ /* 0x0002ac0000002400 */
[----:B------:R-:W-:Y:S08]  /*3a90*/  HMMA.16816.F32 R44, R4, R42, R44 ;  /* 0x0000002a042c723c */ /* 0x000ff0000000182c */
[----:B------:R-:W-:Y:S01]  /*3aa0*/  HMMA.16816.F32 R16, R16, R54, R28 ;  /* 0x000000361010723c */ /* 0x000fe2000000181c */
[----:B-1----:R-:W-:-:S07]  /*3ab0*/  FMUL.FTZ R0, R71, UR6 ;  /* 0x0000000647007c20 */ /* 0x002fce0008410000 */
[----:B---3--:R-:W-:Y:S03]  /*3ac0*/  HMMA.16816.F32 R36, R8, R48, R36 ;  /* 0x000000300824723c */ /* 0x008fe60000001824 */
[----:B------:R-:W-:Y:S01]  /*3ad0*/  FMUL.FTZ R46, R46, UR6 ;  /* 0x000000062e2e7c20 */ /* 0x000fe20008410000 */
[----:B------:R1:W3:Y:S01]  /*3ae0*/  MUFU.TANH R98, R0 ;  /* 0x0000000000627308 */ /* 0x0002e20000002400 */
[----:B------:R-:W-:-:S07]  /*3af0*/  FMUL.FTZ R47, R47, UR6 ;  /* 0x000000062f2f7c20 */ /* 0x000fce0008410000 */
[----:B------:R-:W-:Y:S01]  /*3b00*/  HMMA.16816.F32 R16, R8, R50, R16 ;  /* 0x000000320810723c */ /* 0x000fe20000001810 */
[----:B------:R-:W2:Y:S06]  /*3b10*/  MUFU.TANH R73, R46 ;  /* 0x0000002e00497308 */ /* 0x000eac0000002400 */
[----:B------:R-:W-:Y:S01]  /*3b20*/  FMUL.FTZ R36, R36, UR6 ;  /* 0x0000000624247c20 */ /* 0x000fe20008410000 */
[----:B-1----:R-:W-:Y:S01]  /*3b30*/  FMUL.FTZ R0, R56, UR6 ;  /* 0x0000000638007c20 */ /* 0x002fe20008410000 */
[----:B------:R-:W-:Y:S01]  /*3b40*/  FMUL.FTZ R37, R37, UR6 ;  /* 0x0000000625257c20 */ /* 0x000fe20008410000 */
[----:B------:R-:W1:Y:S08]  /*3b50*/  MUFU.TANH R72, R47 ;  /* 0x0000002f00487308 */ /* 0x000e700000002400 */
[----:B------:R5:W1:Y:S08]  /*3b60*/  MUFU.TANH R96, R0 ;  /* 0x0000000000607308 */ /* 0x000a700000002400 */
[----:B------:R-:W1:Y:S08]  /*3b70*/  MUFU.TANH R71, R36 ;  /* 0x0000002400477308 */ /* 0x000e700000002400 */
[----:B------:R-:W1:Y:S01]  /*3b80*/  MUFU.TANH R70, R37 ;  /* 0x0000002500467308 */ /* 0x000e620000002400 */
[----:B-----5:R-:W-:-:S07]  /*3b90*/  FMUL.FTZ R0, R57, UR6 ;  /* 0x0000000639007c20 */ /* 0x020fce0008410000 */
[----:B------:R5:W1:Y:S02]  /*3ba0*/  MUFU.TANH R83, R0 ;  /* 0x0000000000537308 */ /* 0x000a640000002400 */
[----:B-----5:R-:W-:-:S06]  /*3bb0*/  FMUL.FTZ R0, R58, UR6 ;  /* 0x000000063a007c20 */ /* 0x020fcc0008410000 */
[----:B------:R5:W1:Y:S02]  /*3bc0*/  MUFU.TANH R75, R0 ;  /* 0x00000000004b7308 */ /* 0x000a640000002400 */
[----:B-----5:R-:W-:Y:S02]  /*3bd0*/  FMUL.FTZ R0, R59, UR6 ;  /* 0x000000063b007c20 */ /* 0x020fe40008410000 */
[C---:B------:R-:W-:Y:S04]  /*3be0*/  HMMA.16816.F32 R56, R32.reuse, R84, R144 ;  /* 0x000000542038723c */ /* 0x040fe80000001890 */
[----:B------:R5:W1:Y:S04]  /*3bf0*/  MUFU.TANH R74, R0 ;  /* 0x00000000004a7308 */ /* 0x000a680000002400 */
[----:B------:R-:W-:Y:S01]  /*3c00*/  HMMA.16816.F32 R32, R32, R86, R148 ;  /* 0x000000562020723c */ /* 0x000fe20000001894 */
[----:B-----5:R-:W-:-:S11]  /*3c10*/  FMUL.FTZ R0, R64, UR6 ;  /* 0x0000000640007c20 */ /* 0x020fd60008410000 */
[C---:B------:R-:W-:Y:S01]  /*3c20*/  HMMA.16816.F32 R56, R20.reuse, R24, R56 ;  /* 0x000000181438723c */ /* 0x040fe20000001838 */
[----:B------:R5:W1:Y:S07]  /*3c30*/  MUFU.TANH R81, R0 ;  /* 0x0000000000517308 */ /* 0x000a6e0000002400 */
        /* <DEDUP_REMOVED lines=9> */
[----:B-----5:R-:W-:-:S04]  /*3cd0*/  FMUL.FTZ R0, R67, UR6 ;  /* 0x0000000643007c20 */ /* 0x020fc80008410000 */
[----:B------:R5:W1:-:S14]  /*3ce0*/  MUFU.TANH R78, R0 ;  /* 0x00000000004e7308 */ /* 0x000a5c0000002400 */
[----:B------:R-:W-:Y:S01]  /*3cf0*/  FMUL.FTZ R5, R5, UR6 ;  /* 0x0000000605057c20 */ /* 0x000fe20008410000 */
[----:B------:R-:W-:Y:S01]  /*3d00*/  FMUL.FTZ R6, R6, UR6 ;  /* 0x0000000606067c20 */ /* 0x000fe20008410000 */
[----:B------:R-:W-:Y:S01]  /*3d10*/  FMUL.FTZ R7, R7, UR6 ;  /* 0x0000000607077c20 */ /* 0x000fe20008410000 */
[----:B------:R-:W-:Y:S02]  /*3d20*/  FMUL.FTZ R4, R4, UR6 ;  /* 0x0000000604047c20 */ /* 0x000fe40008410000 */
[----:B------:R-:W1:Y:S08]  /*3d30*/  MUFU.TANH R51, R6 ;  /* 0x0000000600337308 */ /* 0x000e700000002400 */
[----:B------:R-:W1:Y:S01]  /*3d40*/  MUFU.TANH R50, R7 ;  /* 0x0000000700327308 */ /* 0x000e620000002400 */
[----:B-----5:R-:W-:-:S07]  /*3d50*/  FMUL.FTZ R0, R60, UR6 ;  /* 0x000000063c007c20 */ /* 0x020fce0008410000 */
[----:B------:R5:W1:Y:S08]  /*3d60*/  MUFU.TANH R77, R0 ;  /* 0x00000000004d7308 */ /* 0x000a700000002400 */
[----:B------:R4:W1:Y:S01]  /*3d70*/  MUFU.TANH R33, R4 ;  /* 0x0000000400217308 */ /* 0x0008620000002400 */
[----:B-----5:R-:W-:-:S07]  /*3d80*/  FMUL.FTZ R0, R61, UR6 ;  /* 0x000000063d007c20 */ /* 0x020fce0008410000 */
[----:B------:R5:W1:Y:S01]  /*3d90*/  MUFU.TANH R76, R0 ;  /* 0x00000000004c7308 */ /* 0x000a620000002400 */
[----:B----4-:R-:W-:Y:S01]  /*3da0*/  MOV R4, UR22 ;  /* 0x0000001600047c02 */ /* 0x010fe20008000f00 */
[----:B-----5:R-:W-:-:S06]  /*3db0*/  FMUL.FTZ R0, R62, UR6 ;  /* 0x000000063e007c20 */ /* 0x020fcc0008410000 */
[----:B------:R4:W1:Y:S02]  /*3dc0*/  MUFU.TANH R69, R0 ;  /* 0x0000000000457308 */ /* 0x0008640000002400 */
[----:B----4-:R-:W-:-:S06]  /*3dd0*/  FMUL.FTZ R0, R63, UR6 ;  /* 0x000000063f007c20 */ /* 0x010fcc0008410000 */
        /* <DEDUP_REMOVED lines=16> */
[----:B------:R-:W4:Y:S08]  /*3ee0*/  MUFU.TANH R31, R5 ;  /* 0x00000005001f7308 */ /* 0x000f300000002400 */
[----:B------:R5:W1:Y:S02]  /*3ef0*/  MUFU.TANH R63, R0 ;  /* 0x00000000003f7308 */ /* 0x000a640000002400 */
[----:B-----5:R-:W-:-:S06]  /*3f00*/  FMUL.FTZ R0, R16, UR6 ;  /* 0x0000000610007c20 */ /* 0x020fcc0008410000 */
[----:B------:R5:W1:Y:S02]  /*3f10*/  MUFU.TANH R52, R0 ;  /* 0x0000000000347308 */ /* 0x000a640000002400 */
[----:B-----5:R-:W-:-:S06]  /*3f20*/  FMUL.FTZ R0, R17, UR6 ;  /* 0x0000000611007c20 */ /* 0x020fcc0008410000 */
[----:B------:R5:W1:Y:S02]  /*3f30*/  MUFU.TANH R46, R0 ;  /* 0x00000000002e7308 */ /* 0x000a640000002400 */
[----:B-----5:R-:W-:-:S06]  /*3f40*/  FMUL.FTZ R0, R18, UR6 ;  /* 0x0000000612007c20 */ /* 0x020fcc0008410000 */
[----:B------:R5:W1:Y:S02]  /*3f50*/  MUFU.TANH R20, R0 ;  /* 0x0000000000147308 */ /* 0x000a640000002400 */
[----:B-----5:R-:W-:-:S06]  /*3f60*/  FMUL.FTZ R0, R19, UR6 ;  /* 0x0000000613007c20 */ /* 0x020fcc0008410000 */
[----:B------:R5:W1:Y:S02]  /*3f70*/  MUFU.TANH R60, R0 ;  /* 0x00000000003c7308 */ /* 0x000a640000002400 */
[----:B-----5:R-:W-:-:S04]  /*3f80*/  IADD3 R0, PT, PT, R154, UR24, R155 ;  /* 0x000000189a007c10 */ /* 0x020fc8000fffe09b */
[C---:B------:R-:W-:Y:S02]  /*3f90*/  IADD3 R3, PT, PT, R0.reuse, 0x1, R3 ;  /* 0x0000000100037810 */ /* 0x040fe40007ffe003 */
[----:B------:R-:W-:Y:S02]  /*3fa0*/  IADD3 R227, PT, PT, R0, UR25, -R4 ;  /* 0x0000001900e37c10 */ /* 0x000fe4000fffe804 */
[C-C-:B------:R-:W-:Y:S02]  /*3fb0*/  VIADDMNMX R231, R3.reuse, 0x8, R2.reuse, PT ;  /* 0x0000000803e77846 */ /* 0x140fe40003800102 */
[C-C-:B------:R-:W-:Y:S02]  /*3fc0*/  VIADDMNMX R228, R3.reuse, 0x40, R2.reuse, PT ;  /* 0x0000004003e47846 */ /* 0x140fe40003800102 */
[C---:B------:R-:W-:Y:S02]  /*3fd0*/  VIADDMNMX R229, R3.reuse, 0x48, R2, PT ;  /* 0x0000004803e57846 */ /* 0x040fe40003800102 */
[----:B------:R-:W-:Y:S01]  /*3fe0*/  VIMNMX R230, PT, PT, R3, UR25, PT ;  /* 0x0000001903e67c48 */ /* 0x000fe2000bfe0100 */
[----:B------:R-:W-:Y:S06]  /*3ff0*/  BAR.SYNC.DEFER_BLOCKING 0x0 ;  /* 0x0000000000007b1d */ /* 0x000fec0000010000 */
[----:B-1234-:R-:W-:Y:S05]  /*4000*/  BRA.U !UP0, `(.L_x_1171) ;  /* 0x0000000108d87547 */ /* 0x01efea000b800000 */
        /* <DEDUP_REMOVED lines=51> */
.L_x_1173:
[----:B------:R3:W-:Y:S02]  /*4340*/  STS.128 [R226+0x8800], RZ ;  /* 0x008800ffe2007388 */ /* 0x0007e40000000c00 */
.L_x_1174:
[----:B------:R-:W-:Y:S05]  /*4350*/  BSYNC.RECONVERGENT B0 ;  /* 0x0000000000007941 */ /* 0x000fea0003800200 */
.L_x_1172:
[----:B------:R-:W0:Y:S02]  /*4360*/  LDGDEPBAR ;  /* 0x00000000000079af */ /* 0x000e240000000000 */
.L_x_1171:
        /* <DEDUP_REMOVED lines=10> */
[----:B------:R-:W-:Y:S01]  /*4410*/  VIADD R16, R0, 0x1 ;  /* 0x0000000100107836 */ /* 0x000fe20000000000 */
[-C--:B------:R-:W-:Y:S01]  /*4420*/  ISETP.GT.AND P0, PT, R18, R0.reuse, PT ;  /* 0x000000001200720c */ /* 0x080fe20003f04270 */
[C---:B------:R-:W-:Y:S01]  /*4430*/  VIADD R15, R0.reuse, 0x8 ;  /* 0x00000008000f7836 */ /* 0x040fe20000000000 */
[----:B------:R-:W-:Y:S01]  /*4440*/  ISETP.GT.AND P2, PT, R17, R0, PT ;  /* 0x000000001100720c */ /* 0x000fe20003f44270 */
[----:B------:R-:W-:Y:S01]  /*4450*/  VIADD R14, R0, 0x9 ;  /* 0x00000009000e7836 */ /* 0x000fe20000000000 */
[----:B------:R-:W-:Y:S01]  /*4460*/  ISETP.GT.AND P1, PT, R18, R16, PT ;  /* 0x000000101200720c */ /* 0x000fe20003f24270 */
[----:B------:R-:W-:Y:S01]  /*4470*/  VIADD R11, R0, 0x18 ;  /* 0x00000018000b7836 */ /* 0x000fe20000000000 */
[----:B------:R-:W-:Y:S01]  /*4480*/  FSEL R40, R130, -INF , !P0 ;  /* 0xff80000082287808 */ /* 0x000fe20004000000 */
[----:B------:R-:W-:Y:S01]  /*4490*/  VIADD R13, R0, 0x10 ;  /* 0x00000010000d7836 */ /* 0x000fe20000000000 */
[----:B------:R-:W-:Y:S01]  /*44a0*/  ISETP.GT.AND P0, PT, R18, R15, PT ;  /* 0x0000000f1200720c */ /* 0x000fe20003f04270 */
[C---:B------:R-:W-:Y:S01]  /*44b0*/  VIADD R10, R0.reuse, 0x19 ;  /* 0x00000019000a7836 */ /* 0x040fe20000000000 */
[----:B------:R-:W-:Y:S01]  /*44c0*/  FSEL R47, R127, -INF , !P1 ;  /* 0xff8000007f2f7808 */ /* 0x000fe20004800000 */
        /* <DEDUP_REMOVED lines=12> */
[----:B--2---:R-:W-:Y:S01]  /*4590*/  VIADD R3, R0, 0x38 ;  /* 0x0000003800037836 */ /* 0x004fe20000000000 */
[----:B------:R-:W-:Y:S01]  /*45a0*/  FSEL R65, R94, -INF , !P1 ;  /* 0xff8000005e417808 */ /* 0x000fe20004800000 */
[----:B------:R-:W-:Y:S01]  /*45b0*/  VIADD R7, R0, 0x28 ;  /* 0x0000002800077836 */ /* 0x000fe20000000000 */
[----:B------:R-:W-:Y:S01]  /*45c0*/  ISETP.GT.AND P3, PT, R18, R9, PT ;  /* 0x000000091200720c */ /* 0x000fe20003f64270 */
[----:B------:R-:W-:Y:S01]  /*45d0*/  VIADD R2, R0, 0x39 ;  /* 0x0000003900027836 */ /* 0x000fe20000000000 */
        /* <DEDUP_REMOVED lines=19> */
[----:B------:R-:W-:Y:S02]  /*4710*/  FSEL R21, R121, -INF , !P1 ;  /* 0xff80000079157808 */ /* 0x000fe40004800000 */
[C---:B------:R-:W-:Y:S02]  /*4720*/  ISETP.GT.AND P3, PT, R17.reuse, R13, PT ;  /* 0x0000000d1100720c */ /* 0x040fe40003f64270 */
[----:B------:R-:W-:Y:S02]  /*4730*/  ISETP.GT.AND P1, PT, R17, R9, PT ;  /* 0x000000091100720c */ /* 0x000fe40003f24270 */
[----:B------:R-:W-:Y:S02]  /*4740*/  FSEL R55, R20, -INF , !P4 ;  /* 0xff80000014377808 */ /* 0x000fe40006000000 */
[----:B------:R-:W-:Y:S02]  /*4750*/  FSEL R59, R69, -INF , !P5 ;  /* 0xff800000453b7808 */ /* 0x000fe40006800000 */
[----:B------:R-:W-:-:S02]  /*4760*/  FSEL R20, R128, -INF , !P2 ;  /* 0xff80000080147808 */ /* 0x000fc40005000000 */
[----:B------:R-:W-:Y:S02]  /*4770*/  FSEL R22, R120, -INF , !P0 ;  /* 0xff80000078167808 */ /* 0x000fe40004000000 */
[C---:B------:R-:W-:Y:S02]  /*4780*/  ISETP.GT.AND P4, PT, R17.reuse, R12, PT ;  /* 0x0000000c1100720c */ /* 0x040fe40003f84270 */
[C---:B------:R-:W-:Y:S02]  /*4790*/  ISETP.GT.AND P5, PT, R17.reuse, R11, PT ;  /* 0x0000000b1100720c */ /* 0x040fe40003fa4270 */
        /* <DEDUP_REMOVED lines=16> */
[-C--:B------:R-:W-:Y:S02]  /*48a0*/  ISETP.GT.AND P3, PT, R227, R0.reuse, PT ;  /* 0x00000000e300720c */ /* 0x080fe40003f64270 */
[----:B------:R-:W-:Y:S02]  /*48b0*/  ISETP.GT.AND P1, PT, R28, R0, PT ;  /* 0x000000001c00720c */ /* 0x000fe40003f24270 */
        /* <DEDUP_REMOVED lines=8> */
[----:B------:R-:W-:-:S02]  /*4940*/  FSEL R17, R153, -INF , !P3 ;  /* 0xff80000099117808 */ /* 0x000fc40005800000 */
[----:B------:R-:W-:Y:S02]  /*4950*/  FSEL R0, R134, -INF , !P1 ;  /* 0xff80000086007808 */ /* 0x000fe40004800000 */
[----:B------:R-:W-:Y:S02]  /*4960*/  ISETP.GT.AND P1, PT, R227, R16, PT ;  /* 0x00000010e300720c */ /* 0x000fe40003f24270 */
[----:B------:R-:W-:Y:S02]  /*4970*/  FSEL R31, R17, -INF , !P4 ;  /* 0xff800000111f7808 */ /* 0x000fe40006000000 */
[----:B------:R-:W-:Y:S02]  /*4980*/  FSEL R36, R19, -INF , !P2 ;  /* 0xff80000013247808 */ /* 0x000fe40005000000 */
[----:B------:R-:W-:Y:S02]  /*4990*/  ISETP.GE.AND P2, PT, R16, R230, PT ;  /* 0x000000e61000720c */ /* 0x000fe40003f46270 */
[----:B------:R-:W-:-:S02]  /*49a0*/  FSEL R17, R152, -INF , !P1 ;  /* 0xff80000098117808 */ /* 0x000fc40004800000 */
[----:B------:R-:W-:Y:S02]  /*49b0*/  ISETP.GT.AND P1, PT, R28, R16, PT ;  /* 0x000000101c00720c */ /* 0x000fe40003f24270 */
[----:B------:R-:W-:Y:S02]  /*49c0*/  FSEL R43, R17, -INF , !P2 ;  /* 0xff800000112b7808 */ /* 0x000fe40005000000 */
[----:B------:R-:W-:Y:S02]  /*49d0*/  ISETP.GT.AND P2, PT, R227, R15, PT ;  /* 0x0000000fe300720c */ /* 0x000fe40003f44270 */
[----:B------:R-:W-:Y:S02]  /*49e0*/  FSEL R39, R0, -INF , !P0 ;  /* 0xff80000000277808 */ /* 0x000fe40004000000 */
[----:B------:R-:W-:Y:S02]  /*49f0*/  FSEL R0, R135, -INF , !P1 ;  /* 0xff80000087007808 */ /* 0x000fe40004800000 */
[----:B------:R-:W-:-:S02]  /*4a00*/  ISETP.GE.AND P1, PT, R15, R230, PT ;  /* 0x000000e60f00720c */ /* 0x000fc40003f26270 */
[----:B------:R-:W-:Y:S02]  /*4a10*/  FSEL R17, R133, -INF , !P2 ;  /* 0xff80000085117808 */ /* 0x000fe40005000000 */
[----:B------:R-:W-:Y:S02]  /*4a20*/  ISETP.GE.AND P0, PT, R16, R229, PT ;  /* 0x000000e51000720c */ /* 0x000fe40003f06270 */
[----:B------:R-:W-:Y:S02]  /*4a30*/  ISETP.GT.AND P2, PT, R28, R15, PT ;  /* 0x0000000f1c00720c */ /* 0x000fe40003f44270 */
[----:B------:R-:W-:Y:S02]  /*4a40*/  FSEL R44, R17, -INF , !P1 ;  /* 0xff800000112c7808 */ /* 0x000fe40004800000 */
[----:B------:R-:W-:Y:S02]  /*4a50*/  ISETP.GT.AND P1, PT, R227, R14, PT ;  /* 0x0000000ee300720c */ /* 0x000fe40003f24270 */
[----:B------:R-:W-:-:S02]  /*4a60*/  FSEL R38, R0, -INF , !P0 ;  /* 0xff80000000267808 */ /* 0x000fc40004000000 */
[----:B------:R-:W-:Y:S02]  /*4a70*/  FSEL R0, R126, -INF , !P2 ;  /* 0xff8000007e007808 */ /* 0x000fe40005000000 */
[----:B------:R-:W-:Y:S02]  /*4a80*/  ISETP.GE.AND P2, PT, R14, R230, PT ;  /* 0x000000e60e00720c */ /* 0x000fe40003f46270 */
        /* <DEDUP_REMOVED lines=34> */
[----:B------:R-:W-:Y:S02]  /*4cb0*/  ISETP.GE.AND P0, PT, R11, R229, PT ;  /* 0x000000e50b00720c */ /* 0x000fe40003f06270 */
[----:B------:R-:W-:Y:S02]  /*4cc0*/  ISETP.GT.AND P1, PT, R28, R10, PT ;  /* 0x0000000a1c00720c */ /* 0x000fe40003f24270 */
[----:B------:R-:W-:Y:S02]  /*4cd0*/  FSEL R131, R17, -INF , !P2 ;  /* 0xff80000011837808 */ /* 0x000fe40005000000 */
[----:B------:R-:W-:Y:S02]  /*4ce0*/  FSEL R20, R20, -INF , !P4 ;  /* 0xff80000014147808 */ /* 0x000fe40006000000 */
[----:B------:R-:W-:Y:S02]  /*4cf0*/  ISETP.GT.AND P2, PT, R227, R9, PT ;  /* 0x00000009e300720c */ /* 0x000fe40003f44270 */
[----:B------:R-:W-:-:S02]  /*4d00*/  ISETP.GE.AND P4, PT, R15, R228, PT ;  /* 0x000000e40f00720c */ /* 0x000fc40003f86270 */
[----:B------:R-:W-:Y:S02]  /*4d10*/  FSEL R119, R0, -INF , !P0 ;  /* 0xff80000000777808 */ /* 0x000fe40004000000 */
[----:B------:R-:W-:Y:S02]  /*4d20*/  FSEL R0, R98, -INF , !P1 ;  /* 0xff80000062007808 */ /* 0x000fe40004800000 */
[----:B------:R-:W-:Y:S02]  /*4d30*/  ISETP.GE.AND P1, PT, R9, R230, PT ;  /* 0x000000e60900720c */ /* 0x000fe40003f26270 */
[----:B------:R-:W-:Y:S02]  /*4d40*/  FSEL R17, R96, -INF , !P2 ;  /* 0xff80000060117808 */ /* 0x000fe40005000000 */
[----:B------:R-:W-:Y:S02]  /*4d50*/  FSEL R21, R21, -INF , !P4 ;  /* 0xff80000015157808 */ /* 0x000fe40006000000 */
[----:B------:R-:W-:-:S02]  /*4d60*/  ISETP.GE.AND P4, PT, R14, R228, PT ;  /* 0x000000e40e00720c */ /* 0x000fc40003f86270 */
[----:B------:R-:W-:Y:S02]  /*4d70*/  ISETP.GE.AND P0, PT, R10, R229, PT ;  /* 0x000000e50a00720c */ /* 0x000fe40003f06270 */
[----:B------:R-:W-:Y:S02]  /*4d80*/  ISETP.GT.AND P2, PT, R28, R9, PT ;  /* 0x000000091c00720c */ /* 0x000fe40003f44270 */
[----:B------:R-:W-:Y:S02]  /*4d90*/  FSEL R153, R17, -INF , !P1 ;  /* 0xff80000011997808 */ /* 0x000fe40004800000 */
[----:B------:R-:W-:Y:S02]  /*4da0*/  ISETP.GT.AND P1, PT, R227, R8, PT ;  /* 0x00000008e300720c */ /* 0x000fe40003f24270 */
[----:B------:R-:W-:Y:S02]  /*4db0*/  FSEL R22, R22, -INF , !P4 ;  /* 0xff80000016167808 */ /* 0x000fe40006000000 */
        /* <DEDUP_REMOVED lines=25> */
[----:B------:R-:W-:Y:S02]  /*4f50*/  FSEL R0, R73, -INF , !P2 ;  /* 0xff80000049007808 */ /* 0x000fe40005000000 */
[----:B------:R-:W-:Y:S02]  /*4f60*/  ISETP.GE.AND P4, PT, R9, R228, PT ;  /* 0x000000e40900720c */ /* 0x000fe40003f86270 */
[----:B------:R-:W-:Y:S02]  /*4f70*/  ISETP.GE.AND P2, PT, R6, R230, PT ;  /* 0x000000e60600720c */ /* 0x000fe40003f46270 */
[----:B------:R-:W-:Y:S02]  /*4f80*/  FSEL R17, R76, -INF , !P1 ;  /* 0xff8000004c117808 */ /* 0x000fe40004800000 */
[----:B------:R-:W-:Y:S02]  /*4f90*/  FSEL R155, R27, -INF , !P4 ;  /* 0xff8000001b9b7808 */ /* 0x000fe40006000000 */
[----:B------:R-:W-:-:S02]  /*4fa0*/  ISETP.GE.AND P0, PT, R7, R229, PT ;  /* 0x000000e50700720c */ /* 0x000fc40003f06270 */
[----:B------:R-:W-:Y:S02]  /*4fb0*/  ISETP.GT.AND P1, PT, R28, R6, PT ;  /* 0x000000061c00720c */ /* 0x000fe40003f24270 */
[----:B------:R-:W-:Y:S02]  /*4fc0*/  FSEL R175, R17, -INF , !P2 ;  /* 0xff80000011af7808 */ /* 0x000fe40005000000 */
[----:B------:R-:W-:Y:S02]  /*4fd0*/  ISETP.GE.AND P4, PT, R8, R228, PT ;  /* 0x000000e40800720c */ /* 0x000fe40003f86270 */
[----:B------:R-:W-:Y:S02]  /*4fe0*/  ISETP.GT.AND P2, PT, R227, R5, PT ;  /* 0x00000005e300720c */ /* 0x000fe40003f44270 */
[----:B------:R-:W-:Y:S02]  /*4ff0*/  FSEL R163, R0, -INF , !P0 ;  /* 0xff80000000a37808 */ /* 0x000fe40004000000 */
        /* <DEDUP_REMOVED lines=14> */
[----:B------:R-:W-:Y:S02]  /*50e0*/  FSEL R152, R32, -INF , !P4 ;  /* 0xff80000020987808 */ /* 0x000fe40006000000 */
[----:B------:R-:W-:Y:S02]  /*50f0*/  ISETP.GE.AND P0, PT, R5, R228, PT ;  /* 0x000000e40500720c */ /* 0x000fe40003f06270 */
[----:B------:R-:W-:Y:S02]  /*5100*/  FMNMX3.FTZ R0, R36, R20, R21, !PT ;  /* 0x0000001424007276 */ /* 0x000fe40007810015 */
[----:B------:R-:W-:Y:S02]  /*5110*/  ISETP.GE.AND P4, PT, R16, R231, PT ;  /* 0x000000e71000720c */ /* 0x000fe40003f86270 */
[----:B------:R-:W-:-:S02]  /*5120*/  FMNMX3.FTZ R16, R31, R43, R44, !PT ;  /* 0x0000002b1f107276 */ /* 0x000fc4000781002c */
[----:B------:R-:W-:Y:S02]  /*5130*/  FSEL R212, R35, -INF , !P0 ;  /* 0xff80000023d47808 */ /* 0x000fe40004000000 */
[----:B------:R-:W-:Y:S02]  /*5140*/  FMNMX3.FTZ R0, R0, R22, R116, !PT ;  /* 0x0000001600007276 */ /* 0x000fe40007810074 */
[----:B------:R-:W-:Y:S02]  /*5150*/  ISETP.GE.AND P0, PT, R4, R228, PT ;  /* 0x000000e40400720c */ /* 0x000fe40003f06270 */
[----:B------:R-:W-:Y:S02]  /*5160*/  ISETP.GT.AND P1, PT, R227, R3, PT ;  /* 0x00000003e300720c */ /* 0x000fe40003f24270 */
[----:B------:R-:W-:Y:S02]  /*5170*/  FMNMX3.FTZ R16, R16, R45, R100, !PT ;  /* 0x0000002d10107276 */ /* 0x000fe40007810064 */
[----:B------:R-:W-:-:S02]  /*5180*/  FMNMX3.FTZ R0, R0, R106, R107, !PT ;  /* 0x0000006a00007276 */ /* 0x000fc4000781006b */
[----:B------:R-:W-:Y:S02]  /*5190*/  FSEL R214, R34, -INF , !P0 ;  /* 0xff80000022d67808 */ /* 0x000fe40004000000 */
[----:B------:R-:W-:Y:S02]  /*51a0*/  ISETP.GE.AND P0, PT, R3, R230, PT ;  /* 0x000000e60300720c */ /* 0x000fe40003f06270 */
[----:B------:R-:W-:Y:S02]  /*51b0*/  FSEL R17, R52, -INF , !P1 ;  /* 0xff80000034117808 */ /* 0x000fe40004800000 */
[----:B------:R-:W-:Y:S02]  /*51c0*/  FMNMX3.FTZ R103, R16, R130, R129, !PT ;  /* 0x0000008210677276 */ /* 0x000fe40007810081 */
[----:B------:R-:W-:Y:S02]  /*51d0*/  FMNMX3.FTZ R0, R0, R105, R155, !PT ;  /* 0x0000006900007276 */ /* 0x000fe4000781009b */
[----:B------:R-:W-:-:S02]  /*51e0*/  FSEL R246, R17, -INF , !P0 ;  /* 0xff80000011f67808 */ /* 0x000fc40004000000 */
[----:B------:R-:W-:Y:S02]  /*51f0*/  FMNMX3.FTZ R103, R103, R131, R153, !PT ;  /* 0x0000008367677276 */ /* 0x000fe40007810099 */
[----:B------:R-:W-:Y:S02]  /*5200*/  ISETP.GE.AND P1, PT, R3, R228, PT ;  /* 0x000000e40300720c */ /* 0x000fe40003f26270 */
[----:B------:R-:W-:Y:S02]  /*5210*/  ISETP.GT.AND P0, PT, R227, R2, PT ;  /* 0x00000002e300720c */ /* 0x000fe40003f04270 */
[----:B------:R-:W-:Y:S02]  /*5220*/  FMNMX3.FTZ R0, R0, R160, R154, !PT ;  /* 0x000000a000007276 */ /* 0x000fe4000781009a */
[----:B------:R-:W-:Y:S02]  /*5230*/  FMNMX3.FTZ R103, R103, R174, R173, !PT ;  /* 0x000000ae67677276 */ /* 0x000fe400078100ad */
[----:B------:R-:W-:-:S02]  /*5240*/  FSEL R213, R33, -INF , !P1 ;  /* 0xff80000021d57808 */ /* 0x000fc40004800000 */
[----:B------:R-:W-:Y:S02]  /*5250*/  FSEL R16, R46, -INF , !P0 ;  /* 0xff8000002e107808 */ /* 0x000fe40004000000 */
[C---:B------:R-:W-:Y:S02]  /*5260*/  ISETP.GE.AND P1, PT, R2.reuse, R230, PT ;  /* 0x000000e60200720c */ /* 0x040fe40003f26270 */
[----:B------:R-:W-:Y:S02]  /*5270*/  ISETP.GE.AND P0, PT, R2, R228, PT ;  /* 0x000000e40200720c */ /* 0x000fe40003f06270 */
[----:B------:R-:W-:Y:S02]  /*5280*/  FMNMX3.FTZ R0, R0, R152, R212, !PT ;  /* 0x0000009800007276 */ /* 0x000fe400078100d4 */
[----:B------:R-:W-:Y:S02]  /*5290*/  FMNMX3.FTZ R103, R103, R175, R208, !PT ;  /* 0x000000af67677276 */ /* 0x000fe400078100d0 */
[----:B------:R-:W-:-:S02]  /*52a0*/  FSEL R180, R16, -INF , !P1 ;  /* 0xff80000010b47808 */ /* 0x000fc40004800000 */
[----:B------:R-:W-:Y:S02]  /*52b0*/  FSEL R211, R37, -INF , !P0 ;  /* 0xff80000025d37808 */ /* 0x000fe40004000000 */
[----:B------:R-:W-:Y:S02]  /*52c0*/  FMNMX3.FTZ R0, R0, R214, R213, !PT ;  /* 0x000000d600007276 */ /* 0x000fe400078100d5 */
[----:B------:R-:W-:Y:S02]  /*52d0*/  FMNMX3.FTZ R16, R39, R38, R41, !PT ;  /* 0x0000002627107276 */ /* 0x000fe40007810029 */
[----:B------:R-:W-:Y:S02]  /*52e0*/  FMNMX3.FTZ R103, R103, R243, R246, !PT ;  /* 0x000000f367677276 */ /* 0x000fe400078100f6 */
[----:B------:R-:W-:Y:S02]  /*52f0*/  FMNMX.FTZ R104, R211, R0, !PT ;  /* 0x00000000d3687209 */ /* 0x000fe40007810000 */
[----:B------:R-:W-:-:S02]  /*5300*/  FMNMX3.FTZ R0, R16, R42, R118, !PT ;  /* 0x0000002a10007276 */ /* 0x000fc40007810076 */
[----:B------:R-:W-:Y:S01]  /*5310*/  FMNMX.FTZ R103, R180, R103, !PT ;  /* 0x00000067b4677209 */ /* 0x000fe20007810000 */
[----:B------:R-:W-:Y:S01]  /*5320*/  SHFL.BFLY PT, R19, R104, 0x2, 0x1f ;  /* 0x0c401f0068137f89 */ /* 0x000fe200000e0000 */
[C---:B------:R-:W-:Y:S02]  /*5330*/  ISETP.GT.AND P2, PT, R28.reuse, R5, PT ;  /* 0x000000051c00720c */ /* 0x040fe40003f44270 */
[----:B------:R-:W-:Y:S02]  /*5340*/  ISETP.GT.AND P0, PT, R28, R4, PT ;  /* 0x000000041c00720c */ /* 0x000fe40003f04270 */
[----:B------:R-:W-:Y:S02]  /*5350*/  FMNMX3.FTZ R0, R0, R117, R119, !PT ;  /* 0x0000007500007276 */ /* 0x000fe40007810077 */
[----:B------:R-:W-:Y:S02]  /*5360*/  ISETP.GT.AND P3, PT, R18, R2, PT ;  /* 0x000000021200720c */ /* 0x000fe40003f64270 */
[----:B------:R-:W-:Y:S01]  /*5370*/  FSEL R17, R62, -INF , !P2 ;  /* 0xff8000003e117808 */ /* 0x000fe20005000000 */
[----:B------:R-:W2:Y:S01]  /*5380*/  SHFL.BFLY PT, R18, R103, 0x2, 0x1f ;  /* 0x0c401f0067127f89 */ /* 0x000ea200000e0000 */
[----:B------:R-:W-:-:S02]  /*5390*/  ISETP.GE.AND P1, PT, R5, R229, PT ;  /* 0x000000e50500720c */ /* 0x000fc40003f26270 */
[----:B------:R-:W-:Y:S02]  /*53a0*/  ISETP.GE.AND P2, PT, R4, R229, PT ;  /* 0x000000e50400720c */ /* 0x000fe40003f46270 */
[----:B------:R-:W-:Y:S02]  /*53b0*/  FSEL R16, R63, -INF , !P0 ;  /* 0xff8000003f107808 */ /* 0x000fe40004000000 */
[----:B------:R-:W-:Y:S02]  /*53c0*/  ISETP.GT.AND P0, PT, R28, R3, PT ;  /* 0x000000031c00720c */ /* 0x000fe40003f04270 */
[----:B------:R-:W-:Y:S02]  /*53d0*/  FMNMX3.FTZ R0, R0, R128, R161, !PT ;  /* 0x0000008000007276 */ /* 0x000fe400078100a1 */
[----:B------:R-:W-:Y:S02]  /*53e0*/  FSEL R209, R17, -INF , !P1 ;  /* 0xff80000011d17808 */ /* 0x000fe40004800000 */
[----:B------:R-:W-:-:S02]  /*53f0*/  FSEL R210, R16, -INF , !P2 ;  /* 0xff80000010d27808 */ /* 0x000fc40005000000 */
[----:B------:R-:W-:Y:S02]  /*5400*/  ISETP.GT.AND P1, PT, R28, R2, PT ;  /* 0x000000021c00720c */ /* 0x000fe40003f24270 */
[-C--:B------:R-:W-:Y:S02]  /*5410*/  ISETP.GE.AND P2, PT, R3, R229.reuse, PT ;  /* 0x000000e50300720c */ /* 0x080fe40003f46270 */
[----:B------:R-:W-:Y:S02]  /*5420*/  FSEL R17, R51, -INF , !P0 ;  /* 0xff80000033117808 */ /* 0x000fe40004000000 */
[----:B------:R-:W-:Y:S02]  /*5430*/  FMNMX3.FTZ R0, R0, R162, R163, !PT ;  /* 0x000000a200007276 */ /* 0x000fe400078100a3 */
[----:B------:R-:W-:Y:S02]  /*5440*/  ISETP.GE.AND P0, PT, R2, R229, PT ;  /* 0x000000e50200720c */ /* 0x000fe40003f06270 */
[----:B------:R-:W-:-:S02]  /*5450*/  FSEL R16, R50, -INF , !P1 ;  /* 0xff80000032107808 */ /* 0x000fc40004800000 */
[----:B------:R-:W-:Y:S02]  /*5460*/  FSEL R216, R17, -INF , !P2 ;  /* 0xff80000011d87808 */ /* 0x000fe40005000000 */
[----:B------:R-:W-:Y:S02]  /*5470*/  FMNMX3.FTZ R0, R0, R172, R209, !PT ;  /* 0x000000ac00007276 */ /* 0x000fe400078100d1 */
[----:B------:R-:W-:Y:S02]  /*5480*/  FSEL R232, R16, -INF , !P0 ;  /* 0xff80000010e87808 */ /* 0x000fe40004000000 */
[----:B------:R-:W-:Y:S02]  /*5490*/  FMNMX3.FTZ R0, R0, R210, R216, !PT ;  /* 0x000000d200007276 */ /* 0x000fe400078100d8 */
[----:B------:R-:W-:Y:S02]  /*54a0*/  ISETP.GE.AND P0, PT, R12, R231, PT ;  /* 0x000000e70c00720c */ /* 0x000fe40003f06270 */
[----:B------:R-:W-:-:S02]  /*54b0*/  FMNMX.FTZ R12, R232, R0, !PT ;  /* 0x00000000e80c7209 */ /* 0x000fc40007810000 */
[----:B--2---:R-:W-:Y:S02]  /*54c0*/  FMNMX.FTZ R103, R103, R18, !PT ;  /* 0x0000001267677209 */ /* 0x004fe40007810000 */
[-C--:B------:R-:W-:Y:S01]  /*54d0*/  ISETP.GE.AND P2, PT, R15, R231.reuse, PT ;  /* 0x000000e70f00720c */ /* 0x080fe20003f46270 */
[----:B------:R-:W2:Y:S01]  /*54e0*/  SHFL.BFLY PT, R101, R12, 0x2, 0x1f ;  /* 0x0c401f000c657f89 */ /* 0x000ea200000e0000 */
[----:B------:R-:W-:Y:S02]  /*54f0*/  ISETP.GE.AND P1, PT, R14, R231, PT ;  /* 0x000000e70e00720c */ /* 0x000fe40003f26270 */
[----:B------:R-:W-:Y:S02]  /*5500*/  FSEL R40, R40, -INF , !P5 ;  /* 0xff80000028287808 */ /* 0x000fe40006800000 */
[----:B------:R-:W-:Y:S02]  /*5510*/  FSEL R15, R47, -INF , !P4 ;  /* 0xff8000002f0f7808 */ /* 0x000fe40006000000 */
[----:B------:R-:W-:-:S02]  /*5520*/  FSEL R14, R60, -INF , !P3 ;  /* 0xff8000003c0e7808 */ /* 0x000fc40005800000 */
[-C--:B------:R-:W-:Y:S02]  /*5530*/  ISETP.GE.AND P5, PT, R11, R231.reuse, PT ;  /* 0x000000e70b00720c */ /* 0x080fe40003fa6270 */
[-C--:B------:R-:W-:Y:S01]  /*5540*/  ISETP.GE.AND P4, PT, R10, R231.reuse, PT ;  /* 0x000000e70a00720c */ /* 0x080fe20003f86270 */
[----:B------:R-:W4:Y:S01]  /*5550*/  SHFL.BFLY PT, R11, R103, 0x1, 0x1f ;  /* 0x0c201f00670b7f89 */ /* 0x000f2200000e0000 */
[----:B------:R-:W-:Y:S02]  /*5560*/  ISETP.GE.AND P3, PT, R13, R231, PT ;  /* 0x000000e70d00720c */ /* 0x000fe40003f66270 */
[----:B------:R-:W-:Y:S02]  /*5570*/  FMNMX.FTZ R104, R104, R19, !PT ;  /* 0x0000001368687209 */ /* 0x000fe40007810000 */
[----:B------:R-:W-:Y:S02]  /*5580*/  FSEL R10, R48, -INF , !P2 ;  /* 0xff800000300a7808 */ /* 0x000fe40005000000 */
[----:B------:R-:W-:Y:S01]  /*5590*/  ISETP.GE.AND P2, PT, R9, R231, PT ;  /* 0x000000e70900720c */ /* 0x000fe20003f46270 */
[----:B------:R-:W5:Y:S01]  /*55a0*/  SHFL.BFLY PT, R13, R104, 0x1, 0x1f ;  /* 0x0c201f00680d7f89 */ /* 0x000f6200000e0000 */
[----:B------:R-:W-:-:S02]  /*55b0*/  FSEL R9, R49, -INF , !P1 ;  /* 0xff80000031097808 */ /* 0x000fc40004800000 */
[----:B------:R-:W-:Y:S02]  /*55c0*/  FSEL R67, R67, -INF , !P3 ;  /* 0xff80000043437808 */ /* 0x000fe40005800000 */
[----:B------:R-:W-:Y:S02]  /*55d0*/  FMNMX3.FTZ R0, R40, R15, R10, !PT ;  /* 0x0000000f28007276 */ /* 0x000fe4000781000a */
[----:B------:R-:W-:Y:S02]  /*55e0*/  FSEL R66, R66, -INF , !P0 ;  /* 0xff80000042427808 */ /* 0x000fe40004000000 */
[----:B------:R-:W-:Y:S02]  /*55f0*/  FSEL R65, R65, -INF , !P5 ;  /* 0xff80000041417808 */ /* 0x000fe40006800000 */
[----:B------:R-:W-:Y:S02]  /*5600*/  FMNMX3.FTZ R0, R0, R9, R67, !PT ;  /* 0x0000000900007276 */ /* 0x000fe40007810043 */
[----:B------:R-:W-:-:S02]  /*5610*/  ISETP.GE.AND P1, PT, R8, R231, PT ;  /* 0x000000e70800720c */ /* 0x000fc40003f26270 */
[-C--:B------:R-:W-:Y:S02]  /*5620*/  ISETP.GE.AND P3, PT, R7, R231.reuse, PT ;  /* 0x000000e70700720c */ /* 0x080fe40003f66270 */
[----:B------:R-:W-:Y:S02]  /*5630*/  FSEL R64, R64, -INF , !P4 ;  /* 0xff80000040407808 */ /* 0x000fe40006000000 */
[----:B------:R-:W-:Y:S02]  /*5640*/  FSEL R143, R54, -INF , !P2 ;  /* 0xff800000368f7808 */ /* 0x000fe40005000000 */
[----:B------:R-:W-:Y:S02]  /*5650*/  FMNMX3.FTZ R0, R0, R66, R65, !PT ;  /* 0x0000004200007276 */ /* 0x000fe40007810041 */
[-C--:B------:R-:W-:Y:S02]  /*5660*/  ISETP.GE.AND P0, PT, R6, R231.reuse, PT ;  /* 0x000000e70600720c */ /* 0x080fe40003f06270 */
[----:B------:R-:W-:-:S02]  /*5670*/  ISETP.GE.AND P5, PT, R5, R231, PT ;  /* 0x000000e70500720c */ /* 0x000fc40003fa6270 */
[----:B------:R-:W-:Y:S02]  /*5680*/  FSEL R142, R53, -INF , !P1 ;  /* 0xff800000358e7808 */ /* 0x000fe40004800000 */
[----:B------:R-:W-:Y:S02]  /*5690*/  FSEL R141, R59, -INF , !P3 ;  /* 0xff8000003b8d7808 */ /* 0x000fe40005800000 */
[----:B------:R-:W-:Y:S02]  /*56a0*/  FMNMX3.FTZ R0, R0, R64, R143, !PT ;  /* 0x0000004000007276 */ /* 0x000fe4000781008f */
[----:B--2---:R-:W-:Y:S02]  /*56b0*/  FMNMX.FTZ R101, R12, R101, !PT ;  /* 0x000000650c657209 */ /* 0x004fe40007810000 */
[-C--:B------:R-:W-:Y:S02]  /*56c0*/  ISETP.GE.AND P4, PT, R4, R231.reuse, PT ;  /* 0x000000e70400720c */ /* 0x080fe40003f86270 */
[----:B------:R-:W-:-:S02]  /*56d0*/  ISETP.GE.AND P2, PT, R3, R231, PT ;  /* 0x000000e70300720c */ /* 0x000fc40003f46270 */
[----:B------:R-:W-:Y:S02]  /*56e0*/  FSEL R140, R58, -INF , !P0 ;  /* 0xff8000003a8c7808 */ /* 0x000fe40004000000 */
[----:B------:R-:W-:Y:S02]  /*56f0*/  FSEL R225, R57, -INF , !P5 ;  /* 0xff80000039e17808 */ /* 0x000fe40006800000 */
[----:B------:R-:W-:Y:S02]  /*5700*/  FMNMX3.FTZ R0, R0, R142, R141, !PT ;  /* 0x0000008e00007276 */ /* 0x000fe4000781008d */
[----:B------:R-:W-:Y:S02]  /*5710*/  ISETP.GE.AND P1, PT, R2, R231, PT ;  /* 0x000000e70200720c */ /* 0x000fe40003f26270 */
[----:B------:R-:W2:Y:S01]  /*5720*/  SHFL.BFLY PT, R2, R101, 0x1, 0x1f ;  /* 0x0c201f0065027f89 */ /* 0x000ea200000e0000 */
[----:B----4-:R-:W-:Y:S02]  /*5730*/  FMNMX.FTZ R103, R103, R11, !PT ;  /* 0x0000000b67677209 */ /* 0x010fe40007810000 */
[----:B------:R-:W-:-:S02]  /*5740*/  FSEL R233, R56, -INF , !P4 ;  /* 0xff80000038e97808 */ /* 0x000fc40006000000 */
[----:B------:R-:W-:Y:S01]  /*5750*/  FSEL R234, R55, -INF , !P2 ;  /* 0xff80000037ea7808 */ /* 0x000fe20005000000 */
[C---:B-1----:R-:W-:Y:S01]  /*5760*/  FMUL.FTZ R12, R103.reuse, UR4 ;  /* 0x00000004670c7c20 */ /* 0x042fe20008410000 */
[----:B------:R-:W-:Y:S02]  /*5770*/  FMNMX3.FTZ R0, R0, R140, R225, !PT ;  /* 0x0000008c00007276 */ /* 0x000fe400078100e1 */
[----:B------:R-:W-:Y:S02]  /*5780*/  FSEL R235, R14, -INF , !P1 ;  /* 0xff8000000eeb7808 */ /* 0x000fe40004800000 */
[----:B------:R-:W-:Y:S02]  /*5790*/  FMNMX3.FTZ R4, R0, R233, R234, !PT ;  /* 0x000000e900047276 */ /* 0x000fe400078100ea */
[----:B-----5:R-:W-:Y:S02]  /*57a0*/  FMNMX.FTZ R104, R104, R13, !PT ;  /* 0x0000000d68687209 */ /* 0x020fe40007810000 */
[----:B------:R-:W-:-:S02]  /*57b0*/  FSETP.NEU.FTZ.AND P2, PT, R103, -INF , PT ;  /* 0xff8000006700780b */ /* 0x000fc40003f5d000 */
[----:B------:R-:W-:Y:S01]  /*57c0*/  FMNMX.FTZ R4, R235, R4, !PT ;  /* 0x00000004eb047209 */ /* 0x000fe20007810000 */
[----:B------:R-:W-:Y:S01]  /*57d0*/  FMUL.FTZ R3, R104, UR4 ;  /* 0x0000000468037c20 */ /* 0x000fe20008410000 */
[----:B------:R-:W-:Y:S02]  /*57e0*/  FSEL R12, R12, RZ, P2 ;  /* 0x000000ff0c0c7208 */ /* 0x000fe40001000000 */
[----:B------:R-:W-:Y:S01]  /*57f0*/  FSETP.NEU.FTZ.AND P0, PT, R104, -INF , PT ;  /* 0xff8000006800780b */ /* 0x000fe20003f1d000 */
[----:B------:R-:W1:Y:S02]  /*5800*/  SHFL.BFLY PT, R5, R4, 0x2, 0x1f ;  /* 0x0c401f0004057f89 */ /* 0x000e6400000e0000 */
[----:B------:R-:W-:Y:S01]  /*5810*/  FFMA.FTZ R0, R31, UR4, -R12 ;  /* 0x000000041f007c23 */ /* 0x000fe2000801080c */
[----:B------:R-:W-:Y:S02]  /*5820*/  FSEL R3, R3, RZ, P0 ;  /* 0x000000ff03037208 */ /* 0x000fe40000000000 */
[----:B--2---:R-:W-:Y:S01]  /*5830*/  FMNMX.FTZ R101, R101, R2, !PT ;  /* 0x0000000265657209 */ /* 0x004fe20007810000 */
[----:B------:R2:W-:Y:S03]  /*5840*/  MUFU.EX2 R184, R0 ;  /* 0x0000000000b87308 */ /* 0x0005e60000000800 */
[C---:B------:R-:W-:Y:S01]  /*5850*/  FSETP.NEU.FTZ.AND P0, PT, R101.reuse, -INF , PT ;  /* 0xff8000006500780b */ /* 0x040fe20003f1d000 */
[----:B------:R-:W-:-:S05]  /*5860*/  FMUL.FTZ R2, R101, UR4 ;  /* 0x0000000465027c20 */ /* 0x000fca0008410000 */
[----:B------:R-:W-:Y:S01]  /*5870*/  FSEL R2, R2, RZ, P0 ;  /* 0x000000ff02027208 */ /* 0x000fe20000000000 */
[----:B--2---:R-:W-:Y:S01]  /*5880*/  FFMA.FTZ R0, R36, UR4, -R3 ;  /* 0x0000000424007c23 */ /* 0x004fe20008010803 */
[----:B-1----:R-:W-:-:S03]  /*5890*/  FMNMX.FTZ R4, R4, R5, !PT ;  /* 0x0000000504047209 */ /* 0x002fc60007810000 */
[----:B------:R-:W-:Y:S01]  /*58a0*/  FFMA.FTZ R5, R39, UR4, -R2 ;  /* 0x0000000427057c23 */ /* 0x000fe20008010802 */
[----:B------:R1:W-:Y:S08]  /*58b0*/  MUFU.EX2 R189, R0 ;  /* 0x0000000000bd7308 */ /* 0x0003f00000000800 */
        /* <DEDUP_REMOVED lines=15> */
[----:B------:R-:W-:-:S04]  /*59b0*/  FFMA.FTZ R0, R38, UR4, -R2 ;  /* 0x0000000426007c23 */ /* 0x000fc80008010802 */
[----:B------:R-:W-:Y:S01]  /*59c0*/  IMAD.IADD R14, R157, 0x1, R220 ;  /* 0x000000019d0e7824 */ /* 0x000fe200078e02dc */
[----:B------:R-:W1:Y:S01]  /*59d0*/  LDSM.16.MT88.4 R28, [R220+0x9000] ;  /* 0x00900000dc1c783b */ /* 0x000e620000004200 */
[----:B------:R2:W4:Y:S03]  /*59e0*/  MUFU.EX2 R188, R0 ;  /* 0x0000000000bc7308 */ /* 0x0005260000000800 */
[----:B------:R-:W5:Y:S04]  /*59f0*/  LDSM.16.MT88.4 R24, [R14+0x9000] ;  /* 0x009000000e18783b */ /* 0x000f680000004200 */
[----:B------:R-:W3:Y:S04]  /*5a00*/  LDSM.16.MT88.4 R20, [R220+0xa000] ;  /* 0x00a00000dc14783b */ /* 0x000ee80000004200 */
[----:B------:R-:W3:Y:S04]  /*5a10*/  LDSM.16.MT88.4 R16, [R14+0xa000] ;  /* 0x00a000000e10783b */ /* 0x000ee80000004200 */
[----:B------:R-:W3:Y:S01]  /*5a20*/  LDSM.16.MT88.4 R32, [R220+0xb000] ;  /* 0x00b00000dc20783b */ /* 0x000ee20000004200 */
[----:B--2---:R-:W-:Y:S01]  /*5a30*/  FFMA.FTZ R0, R41, UR4, -R2 ;  /* 0x0000000429007c23 */ /* 0x004fe20008010802 */
[----:B----4-:R-:W-:-:S02]  /*5a40*/  F2FP.F16.F32.PACK_AB R5, R188, R183 ;  /* 0x000000b7bc05723e */ /* 0x010fc400000000ff */
[----:B------:R-:W2:Y:S01]  /*5a50*/  LDSM.16.MT88.4 R36, [R14+0xb000] ;  /* 0x00b000000e24783b */ /* 0x000ea20000004200 */
[----:B------:R4:W-:Y:S02]  /*5a60*/  MUFU.EX2 R13, R0 ;  /* 0x00000000000d7308 */ /* 0x0009e40000000800 */
[----:B----4-:R-:W-:-:S06]  /*5a70*/  FFMA.FTZ R0, R42, UR4, -R2 ;  /* 0x000000042a007c23 */ /* 0x010fcc0008010802 */
[----:B------:R4:W1:Y:S02]  /*5a80*/  MUFU.EX2 R179, R0 ;  /* 0x0000000000b37308 */ /* 0x0008640000000800 */
[----:B----4-:R-:W-:Y:S01]  /*5a90*/  FFMA.FTZ R0, R43, UR4, -R12 ;  /* 0x000000042b007c23 */ /* 0x010fe2000801080c */
[----:B-1----:R-:W-:-:S05]  /*5aa0*/  F2FP.F16.F32.PACK_AB R7, R179, R13 ;  /* 0x0000000db307723e */ /* 0x002fca00000000ff */
[----:B------:R1:W-:Y:S02]  /*5ab0*/  MUFU.EX2 R185, R0 ;  /* 0x0000000000b97308 */ /* 0x0003e40000000800 */
[C---:B------:R-:W-:Y:S08]  /*5ac0*/  HMMA.16816.F32 R120, R4.reuse, R28, RZ ;  /* 0x0000001c0478723c */ /* 0x040ff000000018ff */
[----:B-----5:R-:W-:Y:S01]  /*5ad0*/  HMMA.16816.F32 R112, R4, R24, RZ ;  /* 0x000000180470723c */ /* 0x020fe200000018ff */
[----:B-1----:R-:W-:-:S07]  /*5ae0*/  FFMA.FTZ R0, R44, UR4, -R12 ;  /* 0x000000042c007c23 */ /* 0x002fce000801080c */
[C---:B---3--:R-:W-:Y:S01]  /*5af0*/  HMMA.16816.F32 R108, R4.reuse, R20, RZ ;  /* 0x00000014046c723c */ /* 0x048fe200000018ff */
[----:B------:R1:W-:Y:S07]  /*5b00*/  MUFU.EX2 R182, R0 ;  /* 0x0000000000b67308 */ /* 0x0003ee0000000800 */
[C---:B------:R-:W-:Y:S08]  /*5b10*/  HMMA.16816.F32 R96, R4.reuse, R16, RZ ;  /* 0x000000100460723c */ /* 0x040ff000000018ff */
[----:B------:R-:W-:Y:S01]  /*5b20*/  HMMA.16816.F32 R92, R4, R32, RZ ;  /* 0x00000020045c723c */ /* 0x000fe200000018ff */
[----:B-1----:R-:W-:Y:S01]  /*5b30*/  FSEL R0, R8, RZ, P0 ;  /* 0x000000ff08007208 */ /* 0x002fe20000000000 */
        /* <DEDUP_REMOVED lines=74> */
[----:B------:R-:W-:Y:S01]  /*5fe0*/  HMMA.16816.F32 R168, R4, R20, R120 ;  /* 0x0000001404a8723c */ /* 0x000fe20000001878 */
[----:B-1----:R-:W-:-:S04]  /*5ff0*/  FFMA.FTZ R8, R64, UR4, -R0 ;  /* 0x0000000440087c23 */ /* 0x002fc80008010800 */
[----:B------:R1:W3:Y:S03]  /*6000*/  MUFU.EX2 R215, R8 ;  /* 0x0000000800d77308 */ /* 0x0002e60000000800 */
[C---:B------:R-:W-:Y:S08]  /*6010*/  HMMA.16816.F32 R128, R4.reuse, R24, R108 ;  /* 0x000000180480723c */ /* 0x040ff0000000186c */
[----:B------:R-:W-:Y:S01]  /*6020*/  HMMA.16816.F32 R120, R4, R22, R88 ;  /* 0x000000160478723c */ /* 0x000fe20000001858 */
[----:B-1----:R-:W-:Y:S01]  /*6030*/  FFMA.FTZ R8, R153, UR4, -R12 ;  /* 0x0000000499087c23 */ /* 0x002fe2000801080c */
[----:B------:R-:W-:-:S06]  /*6040*/  IMAD.MOV.U32 R153, RZ, RZ, R185 ;  /* 0x000000ffff997224 */ /* 0x000fcc00078e00b9 */
[C---:B------:R-:W-:Y:S01]  /*6050*/  HMMA.16816.F32 R164, R4.reuse, R16, R112 ;  /* 0x0000001004a4723c */ /* 0x040fe20000001870 */
[----:B------:R1:W-:Y:S07]  /*6060*/  MUFU.EX2 R207, R8 ;  /* 0x0000000800cf7308 */ /* 0x0003ee0000000800 */
[C---:B----4-:R-:W-:Y:S08]  /*6070*/  HMMA.16816.F32 R108, R4.reuse, R32, R92 ;  /* 0x00000020046c723c */ /* 0x050ff0000000185c */
[----:B------:R-:W-:Y:S01]  /*6080*/  HMMA.16816.F32 R88, R4, R26, R80 ;  /* 0x0000001a0458723c */ /* 0x000fe20000001850 */
[----:B-1----:R-:W-:Y:S01]  /*6090*/  FFMA.FTZ R8, R155, UR4, -R3 ;  /* 0x000000049b087c23 */ /* 0x002fe20008010803 */
[----:B------:R-:W-:-:S03]  /*60a0*/  IMAD.MOV.U32 R155, RZ, RZ, R184 ;  /* 0x000000ffff9b7224 */ /* 0x000fc600078e00b8 */
[----:B------:R1:W-:Y:S03]  /*60b0*/  MUFU.EX2 R206, R8 ;  /* 0x0000000800ce7308 */ /* 0x0003e60000000800 */
[C---:B------:R-:W-:Y:S08]  /*60c0*/  HMMA.16816.F32 R112, R4.reuse, R28, R96 ;  /* 0x0000001c0470723c */ /* 0x040ff00000001860 */
[C---:B------:R-:W-:Y:S08]  /*60d0*/  HMMA.16816.F32 R92, R4.reuse, R18, R84 ;  /* 0x00000012045c723c */ /* 0x040ff00000001854 */
[----:B------:R-:W-:Y:S01]  /*60e0*/  HMMA.16816.F32 R80, R4, R34, R72 ;  /* 0x000000220450723c */ /* 0x000fe20000001848 */
[----:B-1----:R-:W-:Y:S01]  /*60f0*/  FFMA.FTZ R8, R160, UR4, -R3 ;  /* 0x00000004a0087c23 */ /* 0x002fe20008010803 */
[----:B------:R-:W-:-:S02]  /*6100*/  IMAD.MOV.U32 R160, RZ, RZ, R13 ;  /* 0x000000ffffa07224 */ /* 0x000fc400078e000d */
[----:B------:R-:W-:Y:S01]  /*6110*/  FFMA.FTZ R13, R163, UR4, -R2 ;  /* 0x00000004a30d7c23 */ /* 0x000fe20008010802 */
[----:B------:R1:W4:Y:S03]  /*6120*/  MUFU.EX2 R205, R8 ;  /* 0x0000000800cd7308 */ /* 0x0003260000000800 */
[C---:B--2---:R-:W-:Y:S08]  /*6130*/  HMMA.16816.F32 R96, R4.reuse, R36, R68 ;  /* 0x000000240460723c */ /* 0x044ff00000001844 */
[----:B------:R-:W-:Y:S01]  /*6140*/  HMMA.16816.F32 R84, R4, R30, R76 ;  /* 0x0000001e0454723c */ /* 0x000fe2000000184c */
[----:B-1----:R-:W-:Y:S01]  /*6150*/  FFMA.FTZ R8, R154, UR4, -R3 ;  /* 0x000000049a087c23 */ /* 0x002fe20008010803 */
[----:B------:R-:W-:-:S06]  /*6160*/  IMAD.MOV.U32 R154, RZ, RZ, R190 ;  /* 0x000000ffff9a7224 */ /* 0x000fcc00078e00be */
[----:B------:R-:W-:Y:S01]  /*6170*/  HMMA.16816.F32 R72, R4, R38, R60 ;  /* 0x000000260448723c */ /* 0x000fe2000000183c */
[----:B-----5:R-:W-:Y:S01]  /*6180*/  F2FP.F16.F32.PACK_AB R4, R238, R248 ;  /* 0x000000f8ee04723e */ /* 0x020fe200000000ff */
        /* <DEDUP_REMOVED lines=8> */
[----:B------:R-:W-:Y:S01]  /*6210*/  IMAD.MOV.U32 R135, RZ, RZ, R188 ;  /* 0x000000ffff877224 */ /* 0x000fe200078e00bc */
[----:B------:R1:W2:Y:S01]  /*6220*/  MUFU.EX2 R191, R8 ;  /* 0x0000000800bf7308 */ /* 0x0002a20000000800 */
[----:B------:R-:W-:Y:S02]  /*6230*/  IMAD.MOV.U32 R134, RZ, RZ, R183 ;  /* 0x000000ffff867224 */ /* 0x000fe400078e00b7 */
[----:B------:R-:W-:Y:S02]  /*6240*/  IMAD.MOV.U32 R133, RZ, RZ, R182 ;  /* 0x000000ffff857224 */ /* 0x000fe400078e00b6 */
[----:B------:R-:W-:Y:S01]  /*6250*/  IMAD.MOV.U32 R132, RZ, RZ, R181 ;  /* 0x000000ffff847224 */ /* 0x000fe200078e00b5 */
[----:B------:R-:W-:Y:S01]  /*6260*/  HMMA.16816.F32 R76, R4, R20, R124 ;  /* 0x00000014044c723c */ /* 0x000fe2000000187c */
[----:B------:R-:W-:Y:S01]  /*6270*/  IMAD.MOV.U32 R127, RZ, RZ, R179 ;  /* 0x000000ffff7f7224 */ /* 0x000fe200078e00b3 */
[----:B------:R3:W-:Y:S01]  /*6280*/  MUFU.EX2 R188, R13 ;  /* 0x0000000d00bc7308 */ /* 0x0007e20000000800 */
[----:B------:R-:W-:-:S02]  /*6290*/  IMAD.MOV.U32 R126, RZ, RZ, R178 ;  /* 0x000000ffff7e7224 */ /* 0x000fc400078e00b2 */
[----:B------:R-:W-:Y:S02]  /*62a0*/  IMAD.MOV.U32 R124, RZ, RZ, R176 ;  /* 0x000000ffff7c7224 */ /* 0x000fe400078e00b0 */
[----:B------:R-:W-:Y:S01]  /*62b0*/  IMAD.MOV.U32 R125, RZ, RZ, R177 ;  /* 0x000000ffff7d7224 */ /* 0x000fe200078e00b1 */
[----:B------:R-:W-:Y:S01]  /*62c0*/  HMMA.16816.F32 R184, R4, R32, R44 ;  /* 0x0000002004b8723c */ /* 0x000fe2000000182c */
[----:B-1----:R-:W-:-:S04]  /*62d0*/  FFMA.FTZ R8, R161, UR4, -R2 ;  /* 0x00000004a1087c23 */ /* 0x002fc80008010802 */
[----:B------:R1:W-:Y:S03]  /*62e0*/  MUFU.EX2 R190, R8 ;  /* 0x0000000800be7308 */ /* 0x0003e60000000800 */
[----:B------:R-:W-:Y:S01]  /*62f0*/  HMMA.16816.F32 R200, R4, R36, R40 ;  /* 0x0000002404c8723c */ /* 0x000fe20000001828 */
[----:B---3--:R-:W-:-:S04]  /*6300*/  FFMA.FTZ R13, R172, UR4, -R2 ;  /* 0x00000004ac0d7c23 */ /* 0x008fc80008010802 */
[----:B------:R3:W-:Y:S03]  /*6310*/  MUFU.EX2 R179, R13 ;  /* 0x0000000d00b37308 */ /* 0x0007e60000000800 */
[----:B------:R-:W-:Y:S01]  /*6320*/  HMMA.16816.F32 R68, R4, R16, R56 ;  /* 0x000000100444723c */ /* 0x000fe20000001838 */
[----:B------:R-:W5:Y:S01]  /*6330*/  LDSM.16.MT88.4 R16, [R220+0x9800] ;  /* 0x00980000dc10783b */ /* 0x000f620000004200 */
[----:B-1----:R-:W-:-:S06]  /*6340*/  FFMA.FTZ R8, R162, UR4, -R2 ;  /* 0x00000004a2087c23 */ /* 0x002fcc0008010802 */
[----:B------:R-:W-:Y:S01]  /*6350*/  HMMA.16816.F32 R64, R4, R24, R52 ;  /* 0x000000180440723c */ /* 0x000fe20000001834 */
[----:B------:R1:W2:Y:S01]  /*6360*/  MUFU.EX2 R189, R8 ;  /* 0x0000000800bd7308 */ /* 0x0002a20000000800 */
[----:B---3--:R-:W-:-:S06]  /*6370*/  FFMA.FTZ R13, R174, UR4, -R12 ;  /* 0x00000004ae0d7c23 */ /* 0x008fcc000801080c */
[C---:B------:R-:W-:Y:S01]  /*6380*/  HMMA.16816.F32 R44, R4.reuse, R26, R136 ;  /* 0x0000001a042c723c */ /* 0x040fe20000001888 */
[----:B------:R-:W-:Y:S01]  /*6390*/  LDSM.16.MT88.4 R24, [R14+0xb800] ;  /* 0x00b800000e18783b */ /* 0x000fe20000004200 */
[----:B------:R3:W5:Y:S06]  /*63a0*/  MUFU.EX2 R178, R13 ;  /* 0x0000000d00b27308 */ /* 0x00076c0000000800 */
[C---:B------:R-:W-:Y:S01]  /*63b0*/  HMMA.16816.F32 R40, R4.reuse, R30, R144 ;  /* 0x0000001e0428723c */ /* 0x040fe20000001890 */
[----:B------:R-:W5:Y:S04]  /*63c0*/  LDSM.16.MT88.4 R28, [R14+0xa800] ;  /* 0x00a800000e1c783b */ /* 0x000f680000004200 */
[----:B-1----:R-:W1:Y:S03]  /*63d0*/  LDSM.16.MT88.4 R8, [R14+0x9800] ;  /* 0x009800000e08783b */ /* 0x002e660000004200 */
[----:B------:R-:W-:Y:S01]  /*63e0*/  HMMA.16816.F32 R56, R4, R22, R148 ;  /* 0x000000160438723c */ /* 0x000fe20000001894 */
[----:B------:R-:W1:Y:S01]  /*63f0*/  LDSM.16.MT88.4 R20, [R220+0xa800] ;  /* 0x00a80000dc14783b */ /* 0x000e620000004200 */
[----:B---3--:R-:W-:-:S06]  /*6400*/  FFMA.FTZ R13, R173, UR4, -R12 ;  /* 0x00000004ad0d7c23 */ /* 0x008fcc000801080c */
[C---:B------:R-:W-:Y:S01]  /*6410*/  HMMA.16816.F32 R52, R4.reuse, R34, R156 ;  /* 0x000000220434723c */ /* 0x040fe2000000189c */
[----:B------:R3:W-:Y:S01]  /*6420*/  MUFU.EX2 R176, R13 ;  /* 0x0000000d00b07308 */ /* 0x0007e20000000800 */
[----:B------:R-:W1:Y:S04]  /*6430*/  LDSM.16.MT88.4 R32, [R220+0xb800] ;  /* 0x00b80000dc20783b */ /* 0x000e680000004200 */
[----:B------:R-:W-:Y:S02]  /*6440*/  LDSM.16.MT88.4 R156, [R220+0xac00] ;  /* 0x00ac0000dc9c783b */ /* 0x000fe40000004200 */
[----:B------:R-:W-:Y:S01]  /*6450*/  HMMA.16816.F32 R36, R4, R38, R116 ;  /* 0x000000260424723c */ /* 0x000fe20000001874 */
[----:B----4-:R-:W-:Y:S02]  /*6460*/  F2FP.F16.F32.PACK_AB R4, R205, R206 ;  /* 0x000000cecd04723e */ /* 0x010fe400000000ff */
[----:B--2---:R-:W-:-:S02]  /*6470*/  F2FP.F16.F32.PACK_AB R6, R191, R204 ;  /* 0x000000ccbf06723e */ /* 0x004fc400000000ff */
[----:B------:R-:W-:Y:S02]  /*6480*/  F2FP.F16.F32.PACK_AB R5, R189, R190 ;  /* 0x000000bebd05723e */ /* 0x000fe400000000ff */
[----:B------:R-:W-:Y:S01]  /*6490*/  F2FP.F16.F32.PACK_AB R7, R179, R188 ;  /* 0x000000bcb307723e */ /* 0x000fe200000000ff */
[----:B---3--:R-:W-:Y:S02]  /*64a0*/  FFMA.FTZ R13, R175, UR4, -R12 ;  /* 0x00000004af0d7c23 */ /* 0x008fe4000801080c */
[----:B------:R-:W-:Y:S02]  /*64b0*/  LDSM.16.MT88.4 R172, [R14+0xac00] ;  /* 0x00ac00000eac783b */ /* 0x000fe40000004200 */
[----:B------:R2:W-:Y:S02]  /*64c0*/  MUFU.EX2 R177, R13 ;  /* 0x0000000d00b17308 */ /* 0x0005e40000000800 */
[C---:B-----5:R-:W-:Y:S08]  /*64d0*/  HMMA.16816.F32 R116, R4.reuse, R16, R168 ;  /* 0x000000100474723c */ /* 0x060ff000000018a8 */
[----:B------:R-:W-:Y:S01]  /*64e0*/  HMMA.16816.F32 R180, R4, R28, R112 ;  /* 0x0000001c04b4723c */ /* 0x000fe20000001870 */
[----:B--2---:R-:W-:-:S07]  /*64f0*/  FFMA.FTZ R13, R143, UR4, -R0 ;  /* 0x000000048f0d7c23 */ /* 0x004fce0008010800 */
[C---:B------:R-:W-:Y:S01]  /*6500*/  HMMA.16816.F32 R196, R4.reuse, R24, R96 ;  /* 0x0000001804c4723c */ /* 0x040fe20000001860 */
[----:B------:R2:W-:Y:S07]  /*6510*/  MUFU.EX2 R105, R13 ;  /* 0x0000000d00697308 */ /* 0x0005ee0000000800 */
[C---:B-1----:R-:W-:Y:S08]  /*6520*/  HMMA.16816.F32 R164, R4.reuse, R8, R164 ;  /* 0x0000000804a4723c */ /* 0x042ff000000018a4 */
[----:B------:R-:W-:Y:S01]  /*6530*/  HMMA.16816.F32 R148, R4, R20, R128 ;  /* 0x000000140494723c */ /* 0x000fe20000001880 */
[----:B--2---:R-:W-:-:S04]  /*6540*/  FFMA.FTZ R13, R142, UR4, -R0 ;  /* 0x000000048e0d7c23 */ /* 0x004fc80008010800 */
        /* <DEDUP_REMOVED lines=9> */
[----:B------:R-:W1:Y:S02]  /*65e0*/  LDSM.16.MT88.4 R140, [R14+0x9c00] ;  /* 0x009c00000e8c783b */ /* 0x000e640000004200 */
[----:B------:R-:W3:Y:S03]  /*65f0*/  MUFU.EX2 R100, R13 ;  /* 0x0000000d00647308 */ /* 0x000ee60000000800 */
[C---:B------:R-:W-:Y:S01]  /*6600*/  HMMA.16816.F32 R112, R4.reuse, R34, R80 ;  /* 0x000000220470723c */ /* 0x040fe20000001850 */
[----:B------:R-:W-:Y:S07]  /*6610*/  LDSM.16.MT88.4 R80, [R220+0xbc00] ;  /* 0x00bc0000dc50783b */ /* 0x000fee0000004200 */
[----:B------:R-:W-:Y:S01]  /*6620*/  HMMA.16816.F32 R96, R4, R26, R72 ;  /* 0x0000001a0460723c */ /* 0x000fe20000001848 */
[----:B------:R-:W-:Y:S01]  /*6630*/  F2FP.F16.F32.PACK_AB R4, R178, R207 ;  /* 0x000000cfb204723e */ /* 0x000fe200000000ff */
[----:B------:R-:W-:Y:S01]  /*6640*/  IMAD.MOV.U32 R75, RZ, RZ, R160 ;  /* 0x000000ffff4b7224 */ /* 0x000fe200078e00a0 */
[----:B--2---:R-:W-:Y:S01]  /*6650*/  F2FP.F16.F32.PACK_AB R5, R107, R105 ;  /* 0x000000696b05723e */ /* 0x004fe200000000ff */
[----:B------:R-:W-:Y:S01]  /*6660*/  IMAD.MOV.U32 R74, RZ, RZ, R124 ;  /* 0x000000ffff4a7224 */ /* 0x000fe200078e007c */
[----:B------:R-:W-:Y:S01]  /*6670*/  F2FP.F16.F32.PACK_AB R6, R177, R176 ;  /* 0x000000b0b106723e */ /* 0x000fe200000000ff */
[----:B------:R-:W-:Y:S01]  /*6680*/  IMAD.MOV.U32 R73, RZ, RZ, R125 ;  /* 0x000000ffff497224 */ /* 0x000fe200078e007d */
[----:B---3--:R-:W-:Y:S01]  /*6690*/  F2FP.F16.F32.PACK_AB R7, R100, R106 ;  /* 0x0000006a6407723e */ /* 0x008fe200000000ff */
[----:B------:R-:W-:-:S02]  /*66a0*/  IMAD.MOV.U32 R72, RZ, RZ, R126 ;  /* 0x000000ffff487224 */ /* 0x000fc400078e007e */
[----:B------:R-:W-:Y:S01]  /*66b0*/  FFMA.FTZ R13, R208, UR4, -R12 ;  /* 0x00000004d00d7c23 */ /* 0x000fe2000801080c */
[----:B------:R-:W-:-:S03]  /*66c0*/  IMAD.MOV.U32 R208, RZ, RZ, R73 ;  /* 0x000000ffffd07224 */ /* 0x000fc600078e0049 */
[----:B------:R-:W-:Y:S01]  /*66d0*/  HMMA.16816.F32 R128, R4, R8, R68 ;  /* 0x000000080480723c */ /* 0x000fe20000001844 */
[----:B------:R-:W-:Y:S01]  /*66e0*/  FFMA.FTZ R8, R212, UR4, -R3 ;  /* 0x00000004d4087c23 */ /* 0x000fe20008010803 */
[----:B------:R-:W-:Y:S02]  /*66f0*/  IMAD.MOV.U32 R9, RZ, RZ, R74 ;  /* 0x000000ffff097224 */ /* 0x000fe400078e004a */
[----:B------:R-:W-:-:S04]  /*6700*/  IMAD.MOV.U32 R212, RZ, RZ, R75 ;  /* 0x000000ffffd47224 */ /* 0x000fc800078e004b */
[----:B------:R-:W-:Y:S01]  /*6710*/  HMMA.16816.F32 R144, R4, R18, R56 ;  /* 0x000000120490723c */ /* 0x000fe20000001838 */
[----:B------:R2:W-:Y:S01]  /*6720*/  MUFU.EX2 R56, R8 ;  /* 0x0000000800387308 */ /* 0x0005e20000000800 */
[----:B------:R-:W-:-:S06]  /*6730*/  IMAD.MOV.U32 R58, RZ, RZ, R72 ;  /* 0x000000ffff3a7224 */ /* 0x000fcc00078e0048 */
[----:B------:R-:W-:Y:S01]  /*6740*/  HMMA.16816.F32 R108, R4, R10, R48 ;  /* 0x0000000a046c723c */ /* 0x000fe20000001830 */
[----:B------:R-:W-:Y:S01]  /*6750*/  MUFU.EX2 R57, R13 ;  /* 0x0000000d00397308 */ /* 0x000fe20000000800 */
[----:B------:R-:W-:Y:S02]  /*6760*/  IMAD.MOV.U32 R50, RZ, RZ, R133 ;  /* 0x000000ffff327224 */ /* 0x000fe400078e0085 */
[----:B------:R-:W-:-:S04]  /*6770*/  IMAD.MOV.U32 R51, RZ, RZ, R132 ;  /* 0x000000ffff337224 */ /* 0x000fc800078e0084 */
[----:B------:R-:W-:Y:S01]  /*6780*/  HMMA.16816.F32 R64, R4, R20, R64 ;  /* 0x000000140440723c */ /* 0x000fe20000001840 */
[----:B--2---:R-:W-:Y:S01]  /*6790*/  FFMA.FTZ R8, R214, UR4, -R3 ;  /* 0x00000004d6087c23 */ /* 0x004fe20008010803 */
[----:B------:R-:W-:-:S03]  /*67a0*/  IMAD.MOV.U32 R214, RZ, RZ, R134 ;  /* 0x000000ffffd67224 */ /* 0x000fc600078e0086 */
[----:B------:R2:W3:Y:S03]  /*67b0*/  MUFU.EX2 R49, R8 ;  /* 0x0000000800317308 */ /* 0x0004e60000000800 */
[C---:B------:R-:W-:Y:S01]  /*67c0*/  HMMA.16816.F32 R160, R4.reuse, R16, R76 ;  /* 0x0000001004a0723c */ /* 0x040fe2000000184c */
[----:B------:R-:W-:Y:S02]  /*67d0*/  IMAD.MOV.U32 R79, RZ, RZ, R127 ;  /* 0x000000ffff4f7224 */ /* 0x000fe400078e007f */
[----:B------:R-:W4:Y:S01]  /*67e0*/  LDSM.16.MT88.4 R124, [R220+0x9c00] ;  /* 0x009c0000dc7c783b */ /* 0x000f220000004200 */
[----:B------:R-:W-:Y:S02]  /*67f0*/  IMAD.MOV.U32 R78, RZ, RZ, R15 ;  /* 0x000000ffff4e7224 */ /* 0x000fe400078e000f */
[----:B------:R-:W-:Y:S02]  /*6800*/  IMAD.MOV.U32 R59, RZ, RZ, R79 ;  /* 0x000000ffff3b7224 */ /* 0x000fe400078e004f */
[----:B------:R-:W-:Y:S01]  /*6810*/  HMMA.16816.F32 R44, R4, R22, R44 ;  /* 0x00000016042c723c */ /* 0x000fe2000000182c */
[----:B------:R-:W-:-:S02]  /*6820*/  IMAD.MOV.U32 R23, RZ, RZ, R152 ;  /* 0x000000ffff177224 */ /* 0x000fc400078e0098 */
[----:B------:R-:W-:Y:S02]  /*6830*/  IMAD.MOV.U32 R22, RZ, RZ, R154 ;  /* 0x000000ffff167224 */ /* 0x000fe400078e009a */
[--C-:B--2---:R-:W-:Y:S01]  /*6840*/  FFMA.FTZ R8, R213, UR4, -R3.reuse ;  /* 0x00000004d5087c23 */ /* 0x104fe20008010803 */
[----:B------:R-:W-:Y:S02]  /*6850*/  FFMA.FTZ R3, R211, UR4, -R3 ;  /* 0x00000004d3037c23 */ /* 0x000fe40008010803 */
[----:B------:R-:W-:Y:S01]  /*6860*/  HMMA.16816.F32 R60, R4, R28, R60 ;  /* 0x0000001c043c723c */ /* 0x000fe2000000183c */
[----:B---3--:R-:W-:Y:S01]  /*6870*/  F2FP.F16.F32.PACK_AB R92, R49, R56 ;  /* 0x00000038315c723e */ /* 0x008fe200000000ff */
[----:B------:R2:W-:Y:S01]  /*6880*/  MUFU.EX2 R48, R8 ;  /* 0x0000000800307308 */ /* 0x0005e20000000800 */
[----:B------:R-:W-:Y:S02]  /*6890*/  IMAD.MOV.U32 R211, RZ, RZ, R153 ;  /* 0x000000ffffd37224 */ /* 0x000fe400078e0099 */
[----:B------:R-:W-:-:S03]  /*68a0*/  IMAD.MOV.U32 R213, RZ, RZ, R135 ;  /* 0x000000ffffd57224 */ /* 0x000fc600078e0087 */
[C---:B------:R-:W-:Y:S02]  /*68b0*/  HMMA.16816.F32 R40, R4.reuse, R30, R40 ;  /* 0x0000001e0428723c */ /* 0x040fe40000001828 */
[----:B------:R3:W5:Y:S06]  /*68c0*/  MUFU.EX2 R21, R3 ;  /* 0x0000000300157308 */ /* 0x00076c0000000800 */
[----:B------:R-:W-:Y:S01]  /*68d0*/  HMMA.16816.F32 R68, R4, R32, R184 ;  /* 0x000000200444723c */ /* 0x000fe200000018b8 */
[----:B--2---:R-:W-:-:S07]  /*68e0*/  IMAD.MOV.U32 R8, RZ, RZ, R155 ;  /* 0x000000ffff087224 */ /* 0x004fce00078e009b */
[----:B------:R-:W-:Y:S01]  /*68f0*/  HMMA.16816.F32 R52, R4, R34, R52 ;  /* 0x000000220434723c */ /* 0x000fe20000001834 */
[----:B---3--:R-:W-:Y:S01]  /*6900*/  FFMA.FTZ R3, R209, UR4, -R2 ;  /* 0x00000004d1037c23 */ /* 0x008fe20008010802 */
[----:B-----5:R-:W-:-:S03]  /*6910*/  F2FP.F16.F32.PACK_AB R94, R21, R48 ;  /* 0x00000030155e723e */ /* 0x020fc600000000ff */
[----:B------:R2:W-:Y:S03]  /*6920*/  MUFU.EX2 R20, R3 ;  /* 0x0000000300147308 */ /* 0x0005e60000000800 */
[C---:B------:R-:W-:Y:S08]  /*6930*/  HMMA.16816.F32 R84, R4.reuse, R24, R200 ;  /* 0x000000180454723c */ /* 0x040ff000000018c8 */
[----:B------:R-:W-:Y:S01]  /*6940*/  HMMA.16816.F32 R36, R4, R26, R36 ;  /* 0x0000001a0424723c */ /* 0x000fe20000001824 */
[----:B------:R3:W5:Y:S01]  /*6950*/  LDSM.16.MT88.4 R4, [R14+0xbc00] ;  /* 0x00bc00000e04783b */ /* 0x0007620000004200 */
[----:B--2---:R-:W-:-:S04]  /*6960*/  FFMA.FTZ R3, R210, UR4, -R2 ;  /* 0x00000004d2037c23 */ /* 0x004fc80008010802 */
[----:B------:R2:W1:Y:S02]  /*6970*/  MUFU.EX2 R18, R3 ;  /* 0x0000000300127308 */ /* 0x0004640000000800 */
[--C-:B--2---:R-:W-:Y:S01]  /*6980*/  FFMA.FTZ R3, R216, UR4, -R2.reuse ;  /* 0x00000004d8037c23 */ /* 0x104fe20008010802 */
[----:B------:R-:W-:Y:S01]  /*6990*/  FFMA.FTZ R2, R232, UR4, -R2 ;  /* 0x00000004e8027c23 */ /* 0x000fe20008010802 */
[----:B-1----:R-:W-:-:S04]  /*69a0*/  F2FP.F16.F32.PACK_AB R93, R18, R20 ;  /* 0x00000014125d723e */ /* 0x002fc800000000ff */
[----:B------:R1:W-:Y:S08]  /*69b0*/  MUFU.EX2 R19, R3 ;  /* 0x0000000300137308 */ /* 0x0003f00000000800 */
[----:B------:R2:W4:Y:S01]  /*69c0*/  MUFU.EX2 R17, R2 ;  /* 0x0000000200117308 */ /* 0x0005220000000800 */
[----:B-1----:R-:W-:Y:S01]  /*69d0*/  FADD.FTZ R3, R8, R211 ;  /* 0x000000d308037221 */ /* 0x002fe20000010000 */
[----:B------:R-:W-:-:S03]  /*69e0*/  FADD.FTZ R8, R245, R244 ;  /* 0x000000f4f5087221 */ /* 0x000fc60000010000 */
[----:B------:R-:W-:Y:S01]  /*69f0*/  FADD.FTZ R3, R50, R3 ;  /* 0x0000000332037221 */ /* 0x000fe20000010000 */
[----:B------:R-:W-:Y:S01]  /*6a00*/  FADD.FTZ R8, R249, R8 ;  /* 0x00000008f9087221 */ /* 0x000fe20000010000 */
[----:B--2---:R-:W-:Y:S01]  /*6a10*/  FFMA.FTZ R2, R243, UR4, -R12 ;  /* 0x00000004f3027c23 */ /* 0x004fe2000801080c */
[----:B----4-:R-:W-:Y:S01]  /*6a20*/  F2FP.F16.F32.PACK_AB R95, R17, R19 ;  /* 0x00000013115f723e */ /* 0x010fe200000000ff */
[----:B------:R-:W-:Y:S01]  /*6a30*/  FADD.FTZ R9, R9, R3 ;  /* 0x0000000309097221 */ /* 0x000fe20000010000 */
[----:B------:R-:W-:Y:S01]  /*6a40*/  FADD.FTZ R3, R208, R8 ;  /* 0x00000008d0037221 */ /* 0x000fe20000010000 */
[----:B------:R1:W2:Y:S02]  /*6a50*/  MUFU.EX2 R16, R2 ;  /* 0x0000000200107308 */ /* 0x0002a40000000800 */
[----:B------:R-:W-:Y:S01]  /*6a60*/  FADD.FTZ R9, R248, R9 ;  /* 0x00000009f8097221 */ /* 0x000fe20000010000 */
[----:B------:R-:W-:Y:S01]  /*6a70*/  FADD.FTZ R8, R218, R3 ;  /* 0x00000003da087221 */ /* 0x000fe20000010000 */
[----:B------:R-:W-:Y:S02]  /*6a80*/  HMMA.16816.F32 R132, R92, R140, R164 ;  /* 0x0000008c5c84723c */ /* 0x000fe400000018a4 */
[----:B------:R-:W-:-:S06]  /*6a90*/  FADD.FTZ R3, R238, R9 ;  /* 0x00000009ee037221 */ /* 0x000fcc0000010000 */
[----:B------:R-:W-:Y:S01]  /*6aa0*/  HMMA.16816.F32 R152, R92, R158, R88 ;  /* 0x0000009e5c98723c */ /* 0x000fe20000001858 */
[----:B-1----:R-:W-:-:S07]  /*6ab0*/  FFMA.FTZ R2, R246, UR4, -R12 ;  /* 0x00000004f6027c23 */ /* 0x002fce000801080c */
[C---:B------:R-:W-:Y:S01]  /*6ac0*/  HMMA.16816.F32 R116, R92.reuse, R124, R116 ;  /* 0x0000007c5c74723c */ /* 0x040fe20000001874 */
[----:B------:R1:W-:Y:S07]  /*6ad0*/  MUFU.EX2 R15, R2 ;  /* 0x00000002000f7308 */ /* 0x0003ee0000000800 */
[C---:B------:R-:W-:Y:S08]  /*6ae0*/  HMMA.16816.F32 R120, R92.reuse, R126, R120 ;  /* 0x0000007e5c78723c */ /* 0x040ff00000001878 */
[----:B------:R-:W-:Y:S01]  /*6af0*/  HMMA.16816.F32 R136, R92, R142, R136 ;  /* 0x0000008e5c88723c */ /* 0x000fe20000001888 */
[----:B-1----:R-:W-:-:S04]  /*6b00*/  FFMA.FTZ R2, R78, UR4, -R12 ;  /* 0x000000044e027c23 */ /* 0x002fc8000801080c */
[----:B---3--:R1:W3:Y:S03]  /*6b10*/  MUFU.EX2 R14, R2 ;  /* 0x00000002000e7308 */ /* 0x0082e60000000800 */
        /* <DEDUP_REMOVED lines=23> */
[----:B------:R-:W-:-:S04]  /*6c90*/  FADD.FTZ R0, R212, R0 ;  /* 0x00000000d4007221 */ /* 0x000fc80000010000 */
        /* <DEDUP_REMOVED lines=70> */
[----:B------:R-:W5:Y:S04]  /*7100*/  LDL R50, [R1+0x44] ;  /* 0x0000440001327983 */ /* 0x000f680000100800 */
[----:B------:R-:W5:Y:S04]  /*7110*/  LDL.LU R59, [R1] ;  /* 0x00000000013b7983 */ /* 0x000f680000300800 */
[----:B------:R-:W1:Y:S04]  /*7120*/  LDL R51, [R1+0x14] ;  /* 0x0000140001337983 */ /* 0x000e680000100800 */
        /* <DEDUP_REMOVED lines=9> */
[----:B------:R-:W-:Y:S01]  /*71c0*/  MOV R6, UR16 ;  /* 0x0000001000067c02 */ /* 0x000fe20008000f00 */
[----:B------:R-:W-:Y:S02]  /*71d0*/  ULEA UR13, UP0, UR8, UR13, 0x5 ;  /* 0x0000000d080d7291 */ /* 0x000fe4000f8028ff */
[----:B------:R-:W-:Y:S01]  /*71e0*/  USHF.L.U64.HI UR7, UR16, 0x6, UR12 ;  /* 0x0000000610077899 */ /* 0x000fe2000801020c */
[----:B------:R-:W-:-:S03]  /*71f0*/  MOV R7, UR17 ;  /* 0x0000001100077c02 */ /* 0x000fc60008000f00 */
[----:B------:R-:W-:Y:S01]  /*7200*/  ULEA.HI.X UR7, UR8, UR7, UR9, 0x5, UP0 ;  /* 0x0000000708077291 */ /* 0x000fe200080f2c09 */
[----:B------:R-:W-:-:S05]  /*7210*/  MOV R5, UR13 ;  /* 0x0000000d00057c02 */ /* 0x000fca0008000f00 */
[----:B------:R-:W-:Y:S01]  /*7220*/  MOV R8, UR7 ;  /* 0x0000000700087c02 */ /* 0x000fe20008000f00 */
        /* <DEDUP_REMOVED lines=8> */
[----:B------:R-:W-:-:S02]  /*72b0*/  LOP3.LUT R7, R2, R3, R0, 0xf6, !PT ;  /* 0x0000000302077212 */ /* 0x000fc400078ef600 */
[----:B-----5:R-:W-:Y:S02]  /*72c0*/  ISETP.GE.AND P3, PT, R212, UR6, PT ;  /* 0x00000006d4007c0c */ /* 0x020fe4000bf66270 */
[----:B------:R-:W-:Y:S02]  /*72d0*/  MOV R0, UR12 ;  /* 0x0000000c00007c02 */ /* 0x000fe40008000f00 */
[-C--:B------:R-:W-:Y:S02]  /*72e0*/  LEA R2, P1, R6, R50.reuse, 0x7 ;  /* 0x0000003206027211 */ /* 0x080fe400078238ff */
[----:B------:R-:W-:Y:S01]  /*72f0*/  ISETP.GE.AND P2, PT, R58, UR6, PT ;  /* 0x000000063a007c0c */ /* 0x000fe2000bf46270 */
[----:B------:R1:W-:Y:S01]  /*7300*/  STL [R1+0x38], R3 ;  /* 0x0000380301007387 */ /* 0x0003e20000100800 */
[C---:B------:R-:W-:Y:S01]  /*7310*/  LEA R4, P0, R5.reuse, R50, 0x1 ;  /* 0x0000003205047211 */ /* 0x040fe200078008ff */
[----:B------:R-:W-:Y:S02]  /*7320*/  UMOV UR6, 0x400 ;  /* 0x0000040000067882 */ /* 0x000fe40000000000 */
[----:B------:R-:W-:Y:S01]  /*7330*/  ULEA UR5, UR5, UR6, 0x18 ;  /* 0x0000000605057291 */ /* 0x000fe2000f8ec0ff */
[----:B------:R-:W-:Y:S01]  /*7340*/  LEA.HI.X R5, R5, R208, R8, 0x1, P0 ;  /* 0x000000d005057211 */ /* 0x000fe200000f0c08 */
[----:B------:R-:W-:Y:S01]  /*7350*/  STL [R1+0x4c], R9 ;  /* 0x00004c0901007387 */ /* 0x000fe20000100800 */
[----:B------:R-:W2:Y:S03]  /*7360*/  LDCU UR6, c[0x0][0x50c] ;  /* 0x0000a180ff0677ac */ /* 0x000ea60008000800 */
[----:B------:R-:W-:-:S02]  /*7370*/  LEA R100, R9, UR5, 0x1 ;  /* 0x0000000509647c11 */ /* 0x000fc4000f8e08ff */
        /* <DEDUP_REMOVED lines=33> */
[----:B------:R-:W4:Y:S04]  /*7590*/  LDSM.16.M88.4 R32, [R100+0x6000] ;  /* 0x006000006420783b */ /* 0x000f280000000200 */
[----:B------:R-:W5:Y:S04]  /*75a0*/  LDSM.16.M88.4 R8, [R0+0x1000] ;  /* 0x001000000008783b */ /* 0x000f680000000200 */
[----:B------:R-:W2:Y:S04]  /*75b0*/  LDSM.16.M88.4 R28, [R100+0x6400] ;  /* 0x00640000641c783b */ /* 0x000ea80000000200 */
[----:B------:R-:W2:Y:S04]  /*75c0*/  LDSM.16.M88.4 R24, [R100+0x6800] ;  /* 0x006800006418783b */ /* 0x000ea80000000200 */
[----:B------:R-:W2:Y:S01]  /*75d0*/  LDSM.16.M88.4 R20, [R100+0x6c00] ;  /* 0x006c00006414783b */ /* 0x000ea20000000200 */
[----:B-1----:R-:W-:-:S02]  /*75e0*/  IADD3 R2, PT, PT, R59, R100, RZ ;  /* 0x000000643b027210 */ /* 0x002fc40007ffe0ff */
[----:B------:R-:W-:Y:S01]  /*75f0*/  IADD3 R3, PT, PT, R59, R0, RZ ;  /* 0x000000003b037210 */ /* 0x000fe20007ffe0ff */
[----:B------:R-:W0:Y:S04]  /*7600*/  LDGDEPBAR ;  /* 0x00000000000079af */ /* 0x000e280000000000 */
[----:B---3--:R-:W-:Y:S04]  /*7610*/  LDSM.16.M88.4 R4, [R3+0x1000] ;  /* 0x001000000304783b */ /* 0x008fe80000000200 */
[----:B------:R-:W1:Y:S04]  /*7620*/  LDSM.16.M88.4 R40, [R2+0x6400] ;  /* 0x006400000228783b */ /* 0x000e680000000200 */
[----:B------:R-:W3:Y:S04]  /*7630*/  LDSM.16.M88.4 R44, [R2+0x6800] ;  /* 0x00680000022c783b */ /* 0x000ee80000000200 */
[----:B------:R-:W3:Y:S04]  /*7640*/  LDSM.16.M88.4 R36, [R2+0x6000] ;  /* 0x006000000224783b */ /* 0x000ee80000000200 */
[----:B------:R-:W3:Y:S04]  /*7650*/  LDSM.16.M88.4 R48, [R2+0x6c00] ;  /* 0x006c00000230783b */ /* 0x000ee80000000200 */
[----:B------:R-:W3:Y:S01]  /*7660*/  LDSM.16.M88.4 R16, [R3] ;  /* 0x000000000310783b */ /* 0x000ee20000000200 */
[-C--:B----4-:R-:W-:Y:S08]  /*7670*/  HMMA.16816.F32 R188, R12, R32.reuse, RZ ;  /* 0x000000200cbc723c */ /* 0x090ff000000018ff */
[C---:B-----5:R-:W-:Y:S08]  /*7680*/  HMMA.16816.F32 R184, R8.reuse, R32, RZ ;  /* 0x0000002008b8723c */ /* 0x060ff000000018ff */
[-C--:B------:R-:W-:Y:S08]  /*7690*/  HMMA.16816.F32 R180, R8, R34.reuse, RZ ;  /* 0x0000002208b4723c */ /* 0x080ff000000018ff */
[----:B------:R-:W-:Y:S08]  /*76a0*/  HMMA.16816.F32 R192, R12, R34, RZ ;  /* 0x000000220cc0723c */ /* 0x000ff000000018ff */
[C---:B--2---:R-:W-:Y:S08]  /*76b0*/  HMMA.16816.F32 R176, R8.reuse, R28, RZ ;  /* 0x0000001c08b0723c */ /* 0x044ff000000018ff */
        /* <DEDUP_REMOVED lines=8> */
[----:B------:R-:W-:Y:S08]  /*7740*/  HMMA.16816.F32 R8, R12, R20, RZ ;  /* 0x000000140c08723c */ /* 0x000ff000000018ff */
        /* <DEDUP_REMOVED lines=8> */
[----:B------:R-:W-:Y:S04]  /*77d0*/  LDSM.16.M88.4 R4, [R0+0x2000] ;  /* 0x002000000004783b */ /* 0x000fe80000000200 */
[----:B------:R-:W-:Y:S03]  /*77e0*/  LDSM.16.M88.4 R52, [R100+0x7c00] ;  /* 0x007c00006434783b */ /* 0x000fe60000000200 */
[C---:B------:R-:W-:Y:S01]  /*77f0*/  HMMA.16816.F32 R176, R16.reuse, R40, R32 ;  /* 0x0000002810b0723c */ /* 0x040fe20000001820 */
[----:B------:R-:W-:Y:S07]  /*7800*/  LDSM.16.M88.4 R32, [R100+0x7000] ;  /* 0x007000006420783b */ /* 0x000fee0000000200 */
[C---:B------:R-:W-:Y:S01]  /*7810*/  HMMA.16816.F32 R108, R16.reuse, R44, R28 ;  /* 0x0000002c106c723c */ /* 0x040fe2000000181c */
[----:B------:R-:W1:Y:S07]  /*7820*/  LDSM.16.M88.4 R28, [R0+0x3000] ;  /* 0x00300000001c783b */ /* 0x000e6e0000000200 */
[----:B------:R-:W-:Y:S01]  /*7830*/  HMMA.16816.F32 R60, R16, R48, R8 ;  /* 0x00000030103c723c */ /* 0x000fe20000001808 */
[----:B------:R-:W2:Y:S07]  /*7840*/  LDSM.16.M88.4 R8, [R100+0x7800] ;  /* 0x007800006408783b */ /* 0x000eae0000000200 */
[C---:B------:R-:W-:Y:S08]  /*7850*/  HMMA.16816.F32 R24, R12.reuse, R26, RZ ;  /* 0x0000001a0c18723c */ /* 0x040ff000000018ff */
[----:B------:R-:W-:Y:S01]  /*7860*/  HMMA.16816.F32 R20, R12, R22, RZ ;  /* 0x000000160c14723c */ /* 0x000fe200000018ff */
[----:B------:R-:W3:Y:S01]  /*7870*/  LDSM.16.M88.4 R12, [R100+0x7400] ;  /* 0x00740000640c783b */ /* 0x000ee20000000200 */
[----:B------:R-:W-:-:S04]  /*7880*/  MOV R2, 0x20 ;  /* 0x0000002000027802 */ /* 0x000fc80000000f00 */
[----:B------:R-:W-:-:S04]  /*7890*/  SEL R2, R2, 0xffffffe0, !P6 ;  /* 0xffffffe002027807 */ /* 0x000fc80007000000 */
[C---:B------:R-:W-:Y:S02]  /*78a0*/  IADD3 R3, PT, PT, R2.reuse, R0, RZ ;  /* 0x0000000002037210 */ /* 0x040fe40007ffe0ff */
[----:B------:R-:W-:Y:S01]  /*78b0*/  IADD3 R2, PT, PT, R2, R100, RZ ;  /* 0x0000006402027210 */ /* 0x000fe20007ffe0ff */
[C---:B------:R-:W-:Y:S08]  /*78c0*/  HMMA.16816.F32 R188, R16.reuse, R36, R188 ;  /* 0x0000002410bc723c */ /* 0x040ff000000018bc */
[C---:B------:R-:W-:Y:S01]  /*78d0*/  HMMA.16816.F32 R56, R16.reuse, R38, R192 ;  /* 0x000000261038723c */ /* 0x040fe200000018c0 */
[----:B------:R-:W-:Y:S07]  /*78e0*/  LDSM.16.M88.4 R36, [R2+0x7000] ;  /* 0x007000000224783b */ /* 0x000fee0000000200 */
[C---:B------:R-:W-:Y:S08]  /*78f0*/  HMMA.16816.F32 R40, R16.reuse, R42, R196 ;  /* 0x0000002a1028723c */ /* 0x040ff000000018c4 */
[C---:B------:R-:W-:Y:S01]  /*7900*/  HMMA.16816.F32 R44, R16.reuse, R46, R24 ;  /* 0x0000002e102c723c */ /* 0x040fe20000001818 */
[----:B------:R-:W4:Y:S07]  /*7910*/  LDSM.16.M88.4 R24, [R3+0x3000] ;  /* 0x003000000318783b */ /* 0x000f2e0000000200 */
[----:B------:R-:W-:Y:S01]  /*7920*/  HMMA.16816.F32 R16, R16, R50, R20 ;  /* 0x000000321010723c */ /* 0x000fe20000001814 */
[----:B------:R5:W4:Y:S07]  /*7930*/  LDSM.16.M88.4 R20, [R3+0x2000] ;  /* 0x002000000314783b */ /* 0x000b2e0000000200 */
[----:B-1----:R-:W-:Y:S08]  /*7940*/  HMMA.16816.F32 R64, R28, R32, R184 ;  /* 0x000000201c40723c */ /* 0x002ff000000018b8 */
[C---:B--2---:R-:W-:Y:S08]  /*7950*/  HMMA.16816.F32 R212, R4.reuse, R8, R108 ;  /* 0x0000000804d4723c */ /* 0x044ff0000000186c */
[C---:B------:R-:W-:Y:S08]  /*7960*/  HMMA.16816.F32 R188, R4.reuse, R32, R188 ;  /* 0x0000002004bc723c */ /* 0x040ff000000018bc */
[C---:B---3--:R-:W-:Y:S08]  /*7970*/  HMMA.16816.F32 R176, R4.reuse, R12, R176 ;  /* 0x0000000c04b0723c */ /* 0x048ff000000018b0 */
[C---:B------:R-:W-:Y:S08]  /*7980*/  HMMA.16816.F32 R240, R4.reuse, R52, R60 ;  /* 0x0000003404f0723c */ /* 0x040ff0000000183c */
[C---:B------:R-:W-:Y:S08]  /*7990*/  HMMA.16816.F32 R108, R4.reuse, R34, R56 ;  /* 0x00000022046c723c */ /* 0x040ff00000001838 */
[C---:B------:R-:W-:Y:S01]  /*79a0*/  HMMA.16816.F32 R184, R4.reuse, R14, R40 ;  /* 0x0000000e04b8723c */ /* 0x040fe20000001828 */
[----:B------:R-:W-:Y:S07]  /*79b0*/  LDSM.16.M88.4 R40, [R100+0x8000] ;  /* 0x008000006428783b */ /* 0x000fee0000000200 */
[C---:B------:R-:W-:Y:S08]  /*79c0*/  HMMA.16816.F32 R208, R4.reuse, R10, R44 ;  /* 0x0000000a04d0723c */ /* 0x040ff0000000182c */
[----:B------:R-:W-:Y:S01]  /*79d0*/  HMMA.16816.F32 R244, R4, R54, R16 ;  /* 0x0000003604f4723c */ /* 0x000fe20000001810 */
[----:B------:R-:W1:Y:S04]  /*79e0*/  LDSM.16.M88.4 R4, [R2+0x7400] ;  /* 0x007400000204783b */ /* 0x000e680000000200 */
[----:B------:R-:W2:Y:S03]  /*79f0*/  LDSM.16.M88.4 R16, [R0+0x4000] ;  /* 0x004000000010783b */ /* 0x000ea60000000200 */
[----:B------:R-:W-:Y:S01]  /*7a00*/  HMMA.16816.F32 R44, R28, R34, R180 ;  /* 0x000000221c2c723c */ /* 0x000fe200000018b4 */
[----:B-----5:R-:W-:-:S04]  /*7a10*/  MOV R3, 0x20 ;  /* 0x0000002000037802 */ /* 0x020fc80000000f00 */
[----:B------:R-:W-:-:S03]  /*7a20*/  SEL R105, R3, 0xffffffe0, !P6 ;  /* 0xffffffe003697807 */ /* 0x000fc60007000000 */
[----:B------:R-:W-:Y:S01]  /*7a30*/  HMMA.16816.F32 R60, R28, R12, R216 ;  /* 0x0000000c1c3c723c */ /* 0x000fe200000018d8 */
[----:B------:R-:W-:-:S07]  /*7a40*/  IADD3 R3, PT, PT, R105, R100, RZ ;  /* 0x0000006469037210 */ /* 0x000fce0007ffe0ff */
[C---:B------:R-:W-:Y:S01]  /*7a50*/  HMMA.16816.F32 R48, R28.reuse, R14, R200 ;  /* 0x0000000e1c30723c */ /* 0x040fe200000018c8 */
[----:B------:R3:W5:Y:S07]  /*7a60*/  LDSM.16.M88.4 R12, [R0+0x5000] ;  /* 0x00500000000c783b */ /* 0x00076e0000000200 */
[C---:B------:R-:W-:Y:S08]  /*7a70*/  HMMA.16816.F32 R196, R28.reuse, R8, R232 ;  /* 0x000000081cc4723c */ /* 0x040ff000000018e8 */
[----:B------:R-:W-:Y:S01]  /*7a80*/  HMMA.16816.F32 R200, R28, R10, R204 ;  /* 0x0000000a1cc8723c */ /* 0x000fe200000018cc */
[----:B---3--:R-:W-:-:S07]  /*7a90*/  IADD3 R0, PT, PT, R105, R0, RZ ;  /* 0x0000000069007210 */ /* 0x008fce0007ffe0ff */
[----:B----4-:R-:W-:Y:S01]  /*7aa0*/  HMMA.16816.F32 R180, R24, R38, R44 ;  /* 0x0000002618b4723c */ /* 0x010fe2000000182c */
[----:B------:R-:W-:Y:S04]  /*7ab0*/  LDSM.16.M88.4 R44, [R3+0x8000] ;  /* 0x00800000032c783b */ /* 0x000fe80000000200 */
[----:B------:R-:W3:Y:S03]  /*7ac0*/  LDSM.16.M88.4 R8, [R0+0x4000] ;  /* 0x004000000008783b */ /* 0x000ee60000000200 */
[-C--:B------:R-:W-:Y:S08]  /*7ad0*/  HMMA.16816.F32 R32, R20, R36.reuse, R188 ;  /* 0x000000241420723c */ /* 0x080ff000000018bc */
[----:B------:R-:W-:Y:S08]  /*7ae0*/  HMMA.16816.F32 R56, R24, R36, R64 ;  /* 0x000000241838723c */ /* 0x000ff00000001840 */
[C---:B------:R-:W-:Y:S01]  /*7af0*/  HMMA.16816.F32 R64, R20.reuse, R38, R108 ;  /* 0x000000261440723c */ /* 0x040fe2000000186c */
[----:B------:R-:W4:Y:S07]  /*7b00*/  LDSM.16.M88.4 R36, [R2+0x7800] ;  /* 0x007800000224783b */ /* 0x000f2e0000000200 */
[-C--:B-1----:R-:W-:Y:S08]  /*7b10*/  HMMA.16816.F32 R176, R20, R4.reuse, R176 ;  /* 0x0000000414b0723c */ /* 0x082ff000000018b0 */
[C---:B------:R-:W-:Y:S08]  /*7b20*/  HMMA.16816.F32 R108, R24.reuse, R4, R60 ;  /* 0x00000004186c723c */ /* 0x040ff0000000183c */
[-C--:B------:R-:W-:Y:S08]  /*7b30*/  HMMA.16816.F32 R192, R24, R6.reuse, R48 ;  /* 0x0000000618c0723c */ /* 0x080ff00000001830 */
[----:B------:R-:W-:Y:S01]  /*7b40*/  HMMA.16816.F32 R184, R20, R6, R184 ;  /* 0x0000000614b8723c */ /* 0x000fe200000018b8 */
[----:B------:R1:W1:Y:S07]  /*7b50*/  LDSM.16.M88.4 R4, [R0+0x5000] ;  /* 0x005000000004783b */ /* 0x00026e0000000200 */
[-C--:B--2---:R-:W-:Y:S08]  /*7b60*/  HMMA.16816.F32 R32, R16, R40.reuse, R32 ;  /* 0x000000281020723c */ /* 0x084ff00000001820 */
[----:B-----5:R-:W-:-:S12]  /*7b70*/  HMMA.16816.F32 R48, R12, R40, R56 ;  /* 0x000000280c30723c */ /* 0x020fd80000001838 */
[----:B---3--:R-:W-:Y:S01]  /*7b80*/  HMMA.16816.F32 R56, R8, R44, R32 ;  /* 0x0000002c0838723c */ /* 0x008fe20000001820 */
[----:B------:R-:W2:Y:S07]  /*7b90*/  LDSM.16.M88.4 R32, [R100+0x8400] ;  /* 0x008400006420783b */ /* 0x000eae0000000200 */
[-C--:B----4-:R-:W-:Y:S08]  /*7ba0*/  HMMA.16816.F32 R188, R20, R36.reuse, R212 ;  /* 0x0000002414bc723c */ /* 0x090ff000000018d4 */
[----:B------:R-:W-:Y:S03]  /*7bb0*/  HMMA.16816.F32 R196, R24, R36, R196 ;  /* 0x0000002418c4723c */ /* 0x000fe600000018c4 */
[----:B-1----:R-:W-:-:S05]  /*7bc0*/  FMUL.FTZ R0, R56, UR6 ;  /* 0x0000000638007c20 */ /* 0x002fca0008410000 */
[-C--:B------:R-:W-:Y:S01]  /*7bd0*/  HMMA.16816.F32 R200, R24, R38.reuse, R200 ;  /* 0x0000002618c8723c */ /* 0x080fe200000018c8 */
[----:B------:R1:W3:Y:S07]  /*7be0*/  MUFU.TANH R219, R0 ;  /* 0x0000000000db7308 */ /* 0x0002ee0000002400 */
[----:B------:R-:W-:Y:S08]  /*7bf0*/  HMMA.16816.F32 R204, R20, R38, R208 ;  /* 0x0000002614cc723c */ /* 0x000ff000000018d0 */
[----:B------:R-:W-:Y:S01]  /*7c00*/  HMMA.16816.F32 R60, R4, R44, R48 ;  /* 0x0000002c043c723c */ /* 0x000fe20000001830 */
[----:B-1----:R-:W-:-:S07]  /*7c10*/  FMUL.FTZ R0, R57, UR6 ;  /* 0x0000000639007c20 */ /* 0x002fce0008410000 */
[-C--:B------:R-:W-:Y:S01]  /*7c20*/  HMMA.16816.F32 R36, R16, R42.reuse, R64 ;  /* 0x0000002a1024723c */ /* 0x080fe20000001840 */
[----:B------:R1:W4:Y:S07]  /*7c30*/  MUFU.TANH R234, R0 ;  /* 0x0000000000ea7308 */ /* 0x00032e0000002400 */
[----:B------:R-:W-:Y:S01]  /*7c40*/  HMMA.16816.F32 R48, R12, R42, R180 ;  /* 0x0000002a0c30723c */ /* 0x000fe200000018b4 */
[----:B------:R-:W5:Y:S01]  /*7c50*/  LDSM.16.M88.4 R40, [R3+0x8400] ;  /* 0x008400000328783b */ /* 0x000f620000000200 */
[----:B-1----:R-:W-:-:S04]  /*7c60*/  FMUL.FTZ R0, R58, UR6 ;  /* 0x000000063a007c20 */ /* 0x002fc80008410000 */
[----:B------:R1:W1:Y:S02]  /*7c70*/  MUFU.TANH R213, R0 ;  /* 0x0000000000d57308 */ /* 0x0002640000002400 */
[----:B-1----:R-:W-:-:S04]  /*7c80*/  FMUL.FTZ R0, R59, UR6 ;  /* 0x000000063b007c20 */ /* 0x002fc80008410000 */
[----:B------:R-:W-:Y:S01]  /*7c90*/  HMMA.16816.F32 R56, R8, R46, R36 ;  /* 0x0000002e0838723c */ /* 0x000fe20000001824 */
[----:B------:R-:W1:Y:S01]  /*7ca0*/  LDSM.16.M88.4 R36, [R100+0x8800] ;  /* 0x008800006424783b */ /* 0x000e620000000200 */
[----:B------:R2:W1:Y:S02]  /*7cb0*/  MUFU.TANH R225, R0 ;  /* 0x0000000000e17308 */ /* 0x0004640000002400 */
[----:B--2---:R-:W-:-:S06]  /*7cc0*/  FMUL.FTZ R0, R60, UR6 ;  /* 0x000000063c007c20 */ /* 0x004fcc0008410000 */
[----:B------:R2:W1:Y:S01]  /*7cd0*/  MUFU.TANH R211, R0 ;  /* 0x0000000000d37308 */ /* 0x0004620000002400 */
[----:B------:R-:W-:Y:S01]  /*7ce0*/  HMMA.16816.F32 R176, R16, R32, R176 ;  /* 0x0000002010b0723c */ /* 0x000fe200000018b0 */
[----:B--2---:R-:W-:-:S06]  /*7cf0*/  FMUL.FTZ R0, R61, UR6 ;  /* 0x000000063d007c20 */ /* 0x004fcc0008410000 */
[----:B------:R2:W1:Y:S01]  /*7d00*/  MUFU.TANH R218, R0 ;  /* 0x0000000000da7308 */ /* 0x0004620000002400 */
[----:B------:R-:W-:Y:S01]  /*7d10*/  HMMA.16816.F32 R48, R4, R46, R48 ;  /* 0x0000002e0430723c */ /* 0x000fe20000001830 */
[----:B--2---:R-:W-:-:S06]  /*7d20*/  FMUL.FTZ R0, R62, UR6 ;  /* 0x000000063e007c20 */ /* 0x004fcc0008410000 */
        /* <DEDUP_REMOVED lines=8> */
[----:B------:R2:W1:Y:S01]  /*7db0*/  MUFU.TANH R232, R0 ;  /* 0x0000000000e87308 */ /* 0x0004620000002400 */
[----:B-----5:R-:W-:Y:S01]  /*7dc0*/  HMMA.16816.F32 R44, R8, R40, R176 ;  /* 0x00000028082c723c */ /* 0x020fe200000018b0 */
[----:B--2---:R-:W-:-:S06]  /*7dd0*/  FMUL.FTZ R0, R58, UR6 ;  /* 0x000000063a007c20 */ /* 0x004fcc0008410000 */
[----:B------:R2:W1:Y:S02]  /*7de0*/  MUFU.TANH R194, R0 ;  /* 0x0000000000c27308 */ /* 0x0004640000002400 */
[----:B--2---:R-:W-:-:S06]  /*7df0*/  FMUL.FTZ R0, R59, UR6 ;  /* 0x000000063b007c20 */ /* 0x004fcc0008410000 */
[----:B------:R2:W1:Y:S02]  /*7e00*/  MUFU.TANH R193, R0 ;  /* 0x0000000000c17308 */ /* 0x0004640000002400 */
[----:B--2---:R-:W-:-:S06]  /*7e10*/  FMUL.FTZ R0, R48, UR6 ;  /* 0x0000000630007c20 */ /* 0x004fcc0008410000 */
[----:B------:R2:W1:Y:S01]  /*7e20*/  MUFU.TANH R209, R0 ;  /* 0x0000000000d17308 */ /* 0x0004620000002400 */
[----:B------:R-:W-:Y:S01]  /*7e30*/  HMMA.16816.F32 R108, R16, R34, R184 ;  /* 0x00000022106c723c */ /* 0x000fe200000018b8 */
[----:B------:R-:W5:Y:S01]  /*7e40*/  LDSM.16.M88.4 R32, [R3+0x8800] ;  /* 0x008800000320783b */ /* 0x000f620000000200 */
[----:B--2---:R-:W-:-:S05]  /*7e50*/  FMUL.FTZ R0, R49, UR6 ;  /* 0x0000000631007c20 */ /* 0x004fca0008410000 */
[----:B------:R2:W1:Y:S02]  /*7e60*/  MUFU.TANH R208, R0 ;  /* 0x0000000000d07308 */ /* 0x0004640000002400 */
[----:B--2---:R-:W-:-:S06]  /*7e70*/  FMUL.FTZ R0, R50, UR6 ;  /* 0x0000000632007c20 */ /* 0x004fcc0008410000 */
[----:B------:R2:W1:Y:S02]  /*7e80*/  MUFU.TANH R217, R0 ;  /* 0x0000000000d97308 */ /* 0x0004640000002400 */
[----:B--2---:R-:W-:Y:S02]  /*7e90*/  FMUL.FTZ R0, R51, UR6 ;  /* 0x0000000633007c20 */ /* 0x004fe40008410000 */
[----:B------:R-:W-:Y:S04]  /*7ea0*/  HMMA.16816.F32 R48, R4, R40, R64 ;  /* 0x000000280430723c */ /* 0x000fe80000001840 */
[----:B------:R2:W1:Y:S02]  /*7eb0*/  MUFU.TANH R216, R0 ;  /* 0x0000000000d87308 */ /* 0x0004640000002400 */
[----:B--2---:R-:W-:-:S06]  /*7ec0*/  FMUL.FTZ R0, R44, UR6 ;  /* 0x000000062c007c20 */ /* 0x004fcc0008410000 */
[----:B------:R2:W1:Y:S02]  /*7ed0*/  MUFU.TANH R215, R0 ;  /* 0x0000000000d77308 */ /* 0x0004640000002400 */
[----:B--2---:R-:W-:-:S06]  /*7ee0*/  FMUL.FTZ R0, R45, UR6 ;  /* 0x000000062d007c20 */ /* 0x004fcc0008410000 */
[----:B------:R2:W1:Y:S02]  /*7ef0*/  MUFU.TANH R214, R0 ;  /* 0x0000000000d67308 */ /* 0x0004640000002400 */
[----:B--2---:R-:W-:-:S06]  /*7f00*/  FMUL.FTZ R0, R46, UR6 ;  /* 0x000000062e007c20 */ /* 0x004fcc0008410000 */
[----:B------:R2:W1:Y:S02]  /*7f10*/  MUFU.TANH R185, R0 ;  /* 0x0000000000b97308 */ /* 0x0004640000002400 */
[----:B--2---:R-:W-:Y:S02]  /*7f20*/  FMUL.FTZ R0, R47, UR6 ;  /* 0x000000062f007c20 */ /* 0x004fe40008410000 */
[----:B------:R-:W-:Y:S04]  /*7f30*/  HMMA.16816.F32 R44, R8, R42, R108 ;  /* 0x0000002a082c723c */ /* 0x000fe8000000186c */
[----:B------:R2:W1:Y:S02]  /*7f40*/  MUFU.TANH R184, R0 ;  /* 0x0000000000b87308 */ /* 0x0004640000002400 */
[----:B--2---:R-:W-:-:S06]  /*7f50*/  FMUL.FTZ R0, R48, UR6 ;  /* 0x0000000630007c20 */ /* 0x004fcc0008410000 */
[----:B------:R2:W2:Y:S01]  /*7f60*/  MUFU.TANH R187, R0 ;  /* 0x0000000000bb7308 */ /* 0x0004a20000002400 */
[----:B-1----:R-:W-:Y:S01]  /*7f70*/  HMMA.16816.F32 R56, R16, R36, R188 ;  /* 0x000000241038723c */ /* 0x002fe200000018bc */
[----:B--2---:R-:W-:-:S06]  /*7f80*/  FMUL.FTZ R0, R49, UR6 ;  /* 0x0000000631007c20 */ /* 0x004fcc0008410000 */
[----:B------:R1:W2:Y:S02]  /*7f90*/  MUFU.TANH R186, R0 ;  /* 0x0000000000ba7308 */ /* 0x0002a40000002400 */
[----:B-1----:R-:W-:-:S06]  /*7fa0*/  FMUL.FTZ R0, R50, UR6 ;  /* 0x0000000632007c20 */ /* 0x002fcc0008410000 */
[----:B------:R1:W1:Y:S02]  /*7fb0*/  MUFU.TANH R191, R0 ;  /* 0x0000000000bf7308 */ /* 0x0002640000002400 */
[----:B-1----:R-:W-:Y:S02]  /*7fc0*/  FMUL.FTZ R0, R51, UR6 ;  /* 0x0000000633007c20 */ /* 0x002fe40008410000 */
[----:B------:R-:W-:Y:S01]  /*7fd0*/  HMMA.16816.F32 R48, R4, R42, R180 ;  /* 0x0000002a0430723c */ /* 0x000fe200000018b4 */
[----:B------:R-:W1:Y:S03]  /*7fe0*/  LDSM.16.M88.4 R40, [R2+0x7c00] ;  /* 0x007c00000228783b */ /* 0x000e660000000200 */
[----:B------:R3:W1:Y:S02]  /*7ff0*/  MUFU.TANH R195, R0 ;  /* 0x0000000000c37308 */ /* 0x0006640000002400 */
[----:B---3--:R-:W-:-:S06]  /*8000*/  FMUL.FTZ R0, R44, UR6 ;  /* 0x000000062c007c20 */ /* 0x008fcc0008410000 */
[----:B------:R3:W1:Y:S01]  /*8010*/  MUFU.TANH R190, R0 ;  /* 0x0000000000be7308 */ /* 0x0006620000002400 */
[----:B------:R-:W-:Y:S01]  /*8020*/  HMMA.16816.F32 R60, R12, R36, R196 ;  /* 0x000000240c3c723c */ /* 0x000fe200000018c4 */
[----:B---3--:R-:W-:-:S06]  /*8030*/  FMUL.FTZ R0, R45, UR6 ;  /* 0x000000062d007c20 */ /* 0x008fcc0008410000 */
[----:B------:R3:W1:Y:S01]  /*8040*/  MUFU.TANH R192, R0 ;  /* 0x0000000000c07308 */ /* 0x0006620000002400 */
[----:B-----5:R-:W-:Y:S01]  /*8050*/  HMMA.16816.F32 R56, R8, R32, R56 ;  /* 0x000000200838723c */ /* 0x020fe20000001838 */
[----:B---3--:R-:W-:-:S06]  /*8060*/  FMUL.FTZ R0, R46, UR6 ;  /* 0x000000062e007c20 */ /* 0x008fcc0008410000 */
[----:B------:R3:W1:Y:S02]  /*8070*/  MUFU.TANH R109, R0 ;  /* 0x00000000006d7308 */ /* 0x0006640000002400 */
[----:B---3--:R-:W-:-:S06]  /*8080*/  FMUL.FTZ R0, R47, UR6 ;  /* 0x000000062f007c20 */ /* 0x008fcc0008410000 */
[----:B------:R3:W1:Y:S02]  /*8090*/  MUFU.TANH R108, R0 ;  /* 0x00000000006c7308 */ /* 0x0006640000002400 */
[----:B---3--:R-:W-:-:S06]  /*80a0*/  FMUL.FTZ R0, R48, UR6 ;  /* 0x0000000630007c20 */ /* 0x008fcc0008410000 */
[----:B------:R3:W1:Y:S01]  /*80b0*/  MUFU.TANH R178, R0 ;  /* 0x0000000000b27308 */ /* 0x0006620000002400 */
[----:B------:R-:W-:Y:S01]  /*80c0*/  HMMA.16816.F32 R64, R4, R32, R60 ;  /* 0x000000200440723c */ /* 0x000fe2000000183c */
[----:B---3--:R-:W-:-:S06]  /*80d0*/  FMUL.FTZ R0, R49, UR6 ;  /* 0x0000000631007c20 */ /* 0x008fcc0008410000 */
[----:B------:R3:W1:Y:S01]  /*80e0*/  MUFU.TANH R177, R0 ;  /* 0x0000000000b17308 */ /* 0x0006620000002400 */
[----:B------:R-:W-:Y:S01]  /*80f0*/  HMMA.16816.F32 R44, R16, R38, R204 ;  /* 0x00000026102c723c */ /* 0x000fe200000018cc */
[----:B---3--:R-:W-:-:S06]  /*8100*/  FMUL.FTZ R0, R50, UR6 ;  /* 0x0000000632007c20 */ /* 0x008fcc0008410000 */
[----:B------:R3:W1:Y:S02]  /*8110*/  MUFU.TANH R188, R0 ;  /* 0x0000000000bc7308 */ /* 0x0006640000002400 */
[----:B---3--:R-:W-:-:S06]  /*8120*/  FMUL.FTZ R0, R51, UR6 ;  /* 0x0000000633007c20 */ /* 0x008fcc0008410000 */
[----:B------:R3:W1:Y:S01]  /*8130*/  MUFU.TANH R189, R0 ;  /* 0x0000000000bd7308 */ /* 0x0006620000002400 */
[----:B------:R5:W-:Y:S01]  /*8140*/  STL [R1+0xc], R105 ;  /* 0x00000c6901007387 */ /* 0x000be20000100800 */
[----:B------:R-:W-:Y:S03]  /*8150*/  HMMA.16816.F32 R60, R12, R38, R200 ;  /* 0x000000260c3c723c */ /* 0x000fe600000018c8 */
[----:B------:R4:W2:Y:S01]  /*8160*/  LDSM.16.M88.4 R36, [R100+0x8c00] ;  /* 0x008c00006424783b */ /* 0x0008a20000000200 */
[----:B---3--:R-:W-:-:S04]  /*8170*/  FMUL.FTZ R0, R56, UR6 ;  /* 0x0000000638007c20 */ /* 0x008fc80008410000 */
[----:B------:R3:W1:Y:S01]  /*8180*/  MUFU.TANH R183, R0 ;  /* 0x0000000000b77308 */ /* 0x0006620000002400 */
[----:B------:R-:W-:Y:S01]  /*8190*/  HMMA.16816.F32 R236, R28, R52, R236 ;  /* 0x000000341cec723c */ /* 0x000fe200000018ec */
[----:B---3--:R-:W-:-:S06]  /*81a0*/  FMUL.FTZ R0, R57, UR6 ;  /* 0x0000000639007c20 */ /* 0x008fcc0008410000 */
[----:B------:R3:W1:Y:S01]  /*81b0*/  MUFU.TANH R196, R0 ;  /* 0x0000000000c47308 */ /* 0x0006620000002400 */
[----:B------:R-:W-:Y:S01]  /*81c0*/  HMMA.16816.F32 R28, R28, R54, R248 ;  /* 0x000000361c1c723c */ /* 0x000fe200000018f8 */
[----:B---3--:R-:W-:-:S06]  /*81d0*/  FMUL.FTZ R0, R58, UR6 ;  /* 0x000000063a007c20 */ /* 0x008fcc0008410000 */
[----:B-----5:R3:W1:Y:S01]  /*81e0*/  MUFU.TANH R105, R0 ;  /* 0x0000000000697308 */ /* 0x0206620000002400 */
[----:B------:R-:W-:Y:S01]  /*81f0*/  HMMA.16816.F32 R44, R8, R34, R44 ;  /* 0x00000022082c723c */ /* 0x000fe2000000182c */
[----:B---3--:R-:W-:-:S06]  /*8200*/  FMUL.FTZ R0, R59, UR6 ;  /* 0x000000063b007c20 */ /* 0x008fcc0008410000 */
[----:B----4-:R3:W4:Y:S01]  /*8210*/  MUFU.TANH R100, R0 ;  /* 0x0000000000647308 */ /* 0x0107220000002400 */
[----:B------:R-:W-:Y:S01]  /*8220*/  HMMA.16816.F32 R60, R4, R34, R60 ;  /* 0x00000022043c723c */ /* 0x000fe2000000183c */
[----:B------:R-:W5:Y:S01]  /*8230*/  LDSM.16.M88.4 R32, [R3+0x8c00] ;  /* 0x008c00000320783b */ /* 0x000f620000000200 */
[----:B------:R-:W-:-:S04]  /*8240*/  DEPBAR.LE SB0, 0x0 ;  /* 0x000080000000791a */ /* 0x000fc80000000000 */
[----:B---3--:R-:W-:-:S04]  /*8250*/  FMUL.FTZ R0, R64, UR6 ;  /* 0x0000000640007c20 */ /* 0x008fc80008410000 */
[----:B------:R3:W2:Y:S01]  /*8260*/  MUFU.TANH R107, R0 ;  /* 0x00000000006b7308 */ /* 0x0006a20000002400 */
[----:B-1----:R-:W-:Y:S01]  /*8270*/  HMMA.16816.F32 R48, R20, R40, R240 ;  /* 0x000000281430723c */ /* 0x002fe200000018f0 */
[----:B---3--:R-:W-:-:S06]  /*8280*/  FMUL.FTZ R0, R65, UR6 ;  /* 0x0000000641007c20 */ /* 0x008fcc0008410000 */
[----:B------:R1:W3:Y:S01]  /*8290*/  MUFU.TANH R106, R0 ;  /* 0x00000000006a7308 */ /* 0x0002e20000002400 */
[----:B------:R-:W-:Y:S08]  /*82a0*/  HMMA.16816.F32 R56, R24, R40, R236 ;  /* 0x000000281838723c */ /* 0x000ff000000018ec */
[----:B------:R-:W-:Y:S01]  /*82b0*/  HMMA.16816.F32 R20, R20, R42, R244 ;  /* 0x0000002a1414723c */ /* 0x000fe200000018f4 */
[----:B-1----:R-:W-:-:S04]  /*82c0*/  FMUL.FTZ R0, R66, UR6 ;  /* 0x0000000642007c20 */ /* 0x002fc80008410000 */
[----:B------:R1:W1:Y:S03]  /*82d0*/  MUFU.TANH R180, R0 ;  /* 0x0000000000b47308 */ /* 0x0002660000002400 */
[----:B------:R-:W-:Y:S01]  /*82e0*/  HMMA.16816.F32 R24, R24, R42, R28 ;  /* 0x0000002a1818723c */ /* 0x000fe2000000181c */
[----:B-1----:R-:W-:-:S04]  /*82f0*/  FMUL.FTZ R0, R67, UR6 ;  /* 0x0000000643007c20 */ /* 0x002fc80008410000 */
[----:B------:R1:W1:Y:S03]  /*8300*/  MUFU.TANH R179, R0 ;  /* 0x0000000000b37308 */ /* 0x0002660000002400 */
[----:B--2---:R-:W-:Y:S01]  /*8310*/  HMMA.16816.F32 R48, R16, R36, R48 ;  /* 0x000000241030723c */ /* 0x004fe20000001830 */
[----:B-1----:R-:W-:-:S04]  /*8320*/  FMUL.FTZ R0, R44, UR6 ;  /* 0x000000062c007c20 */ /* 0x002fc80008410000 */
[----:B------:R1:W2:Y:S03]  /*8330*/  MUFU.TANH R182, R0 ;  /* 0x0000000000b67308 */ /* 0x0002a60000002400 */
[----:B------:R-:W-:Y:S01]  /*8340*/  HMMA.16816.F32 R16, R16, R38, R20 ;  /* 0x000000261010723c */ /* 0x000fe20000001814 */
[----:B-1----:R-:W-:-:S04]  /*8350*/  FMUL.FTZ R0, R45, UR6 ;  /* 0x000000062d007c20 */ /* 0x002fc80008410000 */
[----:B------:R1:W1:Y:S02]  /*8360*/  MUFU.TANH R181, R0 ;  /* 0x0000000000b57308 */ /* 0x0002640000002400 */
[----:B-1----:R-:W-:-:S06]  /*8370*/  FMUL.FTZ R0, R46, UR6 ;  /* 0x000000062e007c20 */ /* 0x002fcc0008410000 */
[----:B------:R1:W1:Y:S02]  /*8380*/  MUFU.TANH R66, R0 ;  /* 0x0000000000427308 */ /* 0x0002640000002400 */
[----:B-1----:R-:W-:Y:S02]  /*8390*/  FMUL.FTZ R0, R47, UR6 ;  /* 0x000000062f007c20 */ /* 0x002fe40008410000 */
[C---:B------:R-:W-:Y:S08]  /*83a0*/  HMMA.16816.F32 R44, R12.reuse, R36, R56 ;  /* 0x000000240c2c723c */ /* 0x040ff00000001838 */
[----:B------:R-:W-:Y:S08]  /*83b0*/  HMMA.16816.F32 R12, R12, R38, R24 ;  /* 0x000000260c0c723c */ /* 0x000ff00000001818 */
[-C--:B-----5:R-:W-:Y:S08]  /*83c0*/  HMMA.16816.F32 R48, R8, R32.reuse, R48 ;  /* 0x000000200830723c */ /* 0x0a0ff00000001830 */
[----:B------:R-:W-:Y:S08]  /*83d0*/  HMMA.16816.F32 R20, R4, R32, R44 ;  /* 0x000000200414723c */ /* 0x000ff0000000182c */
[-C--:B------:R-:W-:Y:S08]  /*83e0*/  HMMA.16816.F32 R8, R8, R34.reuse, R16 ;  /* 0x000000220808723c */ /* 0x080ff00000001810 */
[----:B------:R-:W-:Y:S01]  /*83f0*/  HMMA.16816.F32 R4, R4, R34, R12 ;  /* 0x000000220404723c */ /* 0x000fe2000000180c */
[----:B------:R1:W1:Y:S01]  /*8400*/  MUFU.TANH R53, R0 ;  /* 0x0000000000357308 */ /* 0x0002620000002400 */
[----:B------:R-:W-:Y:S01]  /*8410*/  FMUL.FTZ R62, R62, UR6 ;  /* 0x000000063e3e7c20 */ /* 0x000fe20008410000 */
        /* <DEDUP_REMOVED lines=11> */
[----:B-1----:R-:W-:Y:S01]  /*84d0*/  FMUL.FTZ R0, R60, UR6 ;  /* 0x000000063c007c20 */ /* 0x002fe20008410000 */
[----:B------:R-:W-:Y:S01]  /*84e0*/  FMUL.FTZ R10, R10, UR6 ;  /* 0x000000060a0a7c20 */ /* 0x000fe20008410000 */
[----:B------:R-:W-:-:S03]  /*84f0*/  FMUL.FTZ R11, R11, UR6 ;  /* 0x000000060b0b7c20 */ /* 0x000fc60008410000 */
[----:B------:R-:W-:Y:S01]  /*8500*/  FMUL.FTZ R4, R4, UR6 ;  /* 0x0000000604047c20 */ /* 0x000fe20008410000 */
[----:B------:R1:W1:Y:S01]  /*8510*/  MUFU.TANH R36, R0 ;  /* 0x0000000000247308 */ /* 0x0002620000002400 */
[----:B------:R-:W-:Y:S01]  /*8520*/  FMUL.FTZ R5, R5, UR6 ;  /* 0x0000000605057c20 */ /* 0x000fe20008410000 */
[----:B------:R-:W-:Y:S01]  /*8530*/  FMUL.FTZ R6, R6, UR6 ;  /* 0x0000000606067c20 */ /* 0x000fe20008410000 */
[----:B------:R-:W-:Y:S01]  /*8540*/  FMUL.FTZ R7, R7, UR6 ;  /* 0x0000000607077c20 */ /* 0x000fe20008410000 */
[----:B------:R-:W-:-:S04]  /*8550*/  UIADD3 UR13, UPT, UPT, UR21, -0x2, URZ ;  /* 0xfffffffe150d7890 */ /* 0x000fc8000fffe0ff */
[----:B------:R2:W2:Y:S01]  /*8560*/  MUFU.TANH R111, R62 ;  /* 0x0000003e006f7308 */ /* 0x0004a20000002400 */
[----:B------:R-:W-:Y:S01]  /*8570*/  UISETP.GT.U32.AND UP1, UPT, UR13, UR18, UPT ;  /* 0x000000120d00728c */ /* 0x000fe2000bf24070 */
[----:B-1----:R-:W-:-:S06]  /*8580*/  FMUL.FTZ R0, R61, UR6 ;  /* 0x000000063d007c20 */ /* 0x002fcc0008410000 */
[----:B------:R1:W1:Y:S08]  /*8590*/  MUFU.TANH R67, R63 ;  /* 0x0000003f00437308 */ /* 0x0002700000002400 */
[----:B------:R1:W1:Y:S08]  /*85a0*/  MUFU.TANH R62, R23 ;  /* 0x00000017003e7308 */ /* 0x0002700000002400 */
[----:B------:R1:W1:Y:S08]  /*85b0*/  MUFU.TANH R52, R0 ;  /* 0x0000000000347308 */ /* 0x0002700000002400 */
[----:B------:R1:W1:Y:S08]  /*85c0*/  MUFU.TANH R176, R48 ;  /* 0x0000003000b07308 */ /* 0x0002700000002400 */
[----:B------:R1:W1:Y:S08]  /*85d0*/  MUFU.TANH R110, R49 ;  /* 0x00000031006e7308 */ /* 0x0002700000002400 */
[----:B------:R-:W1:Y:S08]  /*85e0*/  MUFU.TANH R45, R45 ;  /* 0x0000002d002d7308 */ /* 0x000e700000002400 */
[----:B------:R-:W1:Y:S08]  /*85f0*/  MUFU.TANH R47, R47 ;  /* 0x0000002f002f7308 */ /* 0x000e700000002400 */
[----:B------:R1:W1:Y:S08]  /*8600*/  MUFU.TANH R41, R20 ;  /* 0x0000001400297308 */ /* 0x0002700000002400 */
        /* <DEDUP_REMOVED lines=9> */
[----:B------:R1:W1:Y:S01]  /*86a0*/  MUFU.TANH R50, R7 ;  /* 0x0000000700327308 */ /* 0x0002620000002400 */
[----:B------:R-:W1:Y:S01]  /*86b0*/  LDCU.64 UR6, c[0x0][0x358] ;  /* 0x00006b00ff0677ac */ /* 0x000e620008000a00 */
[----:B------:R-:W-:Y:S06]  /*86c0*/  BAR.SYNC.DEFER_BLOCKING 0x0 ;  /* 0x0000000000007b1d */ /* 0x000fec0000010000 */
[----:B--234-:R-:W-:Y:S05]  /*86d0*/  BRA.U !UP1, `(.L_x_1176) ;  /* 0x0000000109fc7547 */ /* 0x01cfea000b800000 */
        /* <DEDUP_REMOVED lines=8> */
[----:B-1----:R-:W-:Y:S01]  /*8760*/  IMAD.U32 R8, RZ, RZ, UR12 ;  /* 0x0000000cff087e24 */ /* 0x002fe2000f8e00ff */
[----:B------:R-:W-:Y:S01]  /*8770*/  ULEA UR16, UP0, UR10, UR12, 0x5 ;  /* 0x0000000c0a107291 */ /* 0x000fe2000f8028ff */
[----:B------:R-:W-:Y:S01]  /*8780*/  IMAD.U32 R2, RZ, RZ, UR12 ;  /* 0x0000000cff027e24 */ /* 0x000fe2000f8e00ff */
[----:B------:R-:W-:Y:S01]  /*8790*/  MOV R6, UR12 ;  /* 0x0000000c00067c02 */ /* 0x000fe20008000f00 */
[----:B------:R-:W-:Y:S01]  /*87a0*/  IMAD.U32 R4, RZ, RZ, UR12 ;  /* 0x0000000cff047e24 */ /* 0x000fe2000f8e00ff */
[----:B------:R-:W-:Y:S01]  /*87b0*/  MOV R5, UR12 ;  /* 0x0000000c00057c02 */ /* 0x000fe20008000f00 */
[----:B------:R-:W-:Y:S01]  /*87c0*/  IMAD.U32 R0, RZ, RZ, UR15 ;  /* 0x0000000fff007e24 */ /* 0x000fe2000f8e00ff */
[----:B------:R-:W-:Y:S01]  /*87d0*/  MOV R11, UR16 ;  /* 0x00000010000b7c02 */ /* 0x000fe20008000f00 */
[----:B------:R-:W-:Y:S01]  /*87e0*/  IMAD.U32 R7, RZ, RZ, UR12 ;  /* 0x0000000cff077e24 */ /* 0x000fe2000f8e00ff */
[----:B------:R-:W-:Y:S01]  /*87f0*/  ULEA.HI.X UR12, UR10, UR15, UR11, 0x5, UP0 ;  /* 0x0000000f0a0c7291 */ /* 0x000fe200080f2c0b */
[----:B------:R-:W-:-:S05]  /*8800*/  IMAD.U32 R3, RZ, RZ, UR15 ;  /* 0x0000000fff037e24 */ /* 0x000fca000f8e00ff */
[----:B------:R-:W-:Y:S01]  /*8810*/  IMAD.U32 R10, RZ, RZ, UR12 ;  /* 0x0000000cff0a7e24 */ /* 0x000fe2000f8e00ff */
[-C--:B--2---:R-:W-:Y:S02]  /*8820*/  @!P4 LEA R8, P0, R8, R199.reuse, 0x1 ;  /* 0x000000c70808c211 */ /* 0x084fe400078008ff */
[----:B------:R-:W-:Y:S02]  /*8830*/  @!P3 LEA R6, P1, R6, R199, 0x1 ;  /* 0x000000c70606b211 */ /* 0x000fe400078208ff */
[----:B---3--:R-:W-:Y:S01]  /*8840*/  @!P4 LEA.HI.X R9, R2, R235, R0, 0x1, P0 ;  /* 0x000000eb0209c211 */ /* 0x008fe200000f0c00 */
[----:B------:R-:W-:Y:S01]  /*8850*/  IMAD.U32 R2, RZ, RZ, UR16 ;  /* 0x00000010ff027e24 */ /* 0x000fe2000f8e00ff */
[----:B------:R-:W-:Y:S02]  /*8860*/  @!P2 LEA R4, P0, R4, R199, 0x1 ;  /* 0x000000c70404a211 */ /* 0x000fe400078008ff */
        /* <DEDUP_REMOVED lines=35> */
.L_x_1178:
[----:B------:R2:W-:Y:S02]  /*8aa0*/  STS.128 [R226+0x8800], RZ ;  /* 0x008800ffe2007388 */ /* 0x0005e40000000c00 */
.L_x_1179:
[----:B------:R-:W-:Y:S05]  /*8ab0*/  BSYNC.RECONVERGENT B0 ;  /* 0x0000000000007941 */ /* 0x000fea0003800200 */
.L_x_1177:
[----:B------:R-:W0:Y:S02]  /*8ac0*/  LDGDEPBAR ;  /* 0x00000000000079af */ /* 0x000e240000000000 */
.L_x_1176:
[----:B-1----:R-:W4:Y:S04]  /*8ad0*/  LDL R5, [R1+0x30] ;  /* 0x0000300001057983 */ /* 0x002f280000100800 */
[----:B------:R-:W5:Y:S04]  /*8ae0*/  LDL.LU R4, [R1+0x28] ;  /* 0x0000280001047983 */ /* 0x000f680000300800 */
[----:B---3--:R-:W3:Y:S04]  /*8af0*/  LDL.LU R3, [R1+0x2c] ;  /* 0x00002c0001037983 */ /* 0x008ee80000300800 */
[----:B------:R-:W2:Y:S01]  /*8b00*/  LDL.LU R2, [R1+0x24] ;  /* 0x0000240001027983 */ /* 0x000ea20000300800 */
[----:B------:R-:W-:Y:S01]  /*8b10*/  IMAD.U32 R0, RZ, RZ, UR21 ;  /* 0x00000015ff007e24 */ /* 0x000fe2000f8e00ff */
[C---:B------:R-:W-:Y:S01]  /*8b20*/  IADD3 R16, PT, PT, R227.reuse, 0x8, RZ ;  /* 0x00000008e3107810 */ /* 0x040fe20007ffe0ff */
[C---:B------:R-:W-:Y:S01]  /*8b30*/  VIADD R17, R227.reuse, 0x40 ;  /* 0x00000040e3117836 */ /* 0x040fe20000000000 */
[----:B------:R-:W-:Y:S01]  /*8b40*/  IADD3 R249, PT, PT, R220, 0x9000, RZ ;  /* 0x00009000dcf97810 */ /* 0x000fe20007ffe0ff */
[----:B------:R-:W-:-:S04]  /*8b50*/  VIADD R18, R227, 0x48 ;  /* 0x00000048e3127836 */ /* 0x000fc80000000000 */
[----:B------:R-:W-:Y:S01]  /*8b60*/  STL [R1+0x50], R249 ;  /* 0x000050f901007387 */ /* 0x000fe20000100800 */
[----:B----4-:R-:W-:Y:S02]  /*8b70*/  IMAD R0, R0, 0x40, R5 ;  /* 0x0000004000007824 */ /* 0x010fe400078e0205 */
[----:B-----5:R-:W-:-:S03]  /*8b80*/  IMAD.MOV.U32 R197, RZ, RZ, R4 ;  /* 0x000000ffffc57224 */ /* 0x020fc600078e0004 */
[C---:B------:R-:W-:Y:S01]  /*8b90*/  IADD3 R11, PT, PT, R0.reuse, -0x70, RZ ;  /* 0xffffff90000b7810 */ /* 0x040fe20007ffe0ff */
[C---:B------:R-:W-:Y:S01]  /*8ba0*/  VIADD R14, R0.reuse, 0xffffff81 ;  /* 0xffffff81000e7836 */ /* 0x040fe20000000000 */
[C---:B------:R-:W-:Y:S01]  /*8bb0*/  IADD3 R5, PT, PT, R0.reuse, -0x58, RZ ;  /* 0xffffffa800057810 */ /* 0x040fe20007ffe0ff */
[----:B---3--:R-:W-:Y:S02]  /*8bc0*/  IMAD.MOV.U32 R247, RZ, RZ, R3 ;  /* 0x000000fffff77224 */ /* 0x008fe400078e0003 */
[C---:B------:R-:W-:Y:S02]  /*8bd0*/  VIADD R13, R0.reuse, 0xffffff88 ;  /* 0xffffff88000d7836 */ /* 0x040fe40000000000 */
[----:B--2---:R-:W-:Y:S02]  /*8be0*/  IMAD.MOV.U32 R238, RZ, RZ, R2 ;  /* 0x000000ffffee7224 */ /* 0x004fe400078e0002 */
[C---:B------:R-:W-:Y:S02]  /*8bf0*/  VIADD R2, R0.reuse, 0xffffff80 ;  /* 0xffffff8000027836 */ /* 0x040fe40000000000 */
[----:B------:R-:W-:-:S02]  /*8c00*/  VIADD R12, R0, 0xffffff89 ;  /* 0xffffff89000c7836 */ /* 0x000fc40000000000 */
[C---:B------:R-:W-:Y:S01]  /*8c10*/  VIADD R10, R0.reuse, 0xffffff91 ;  /* 0xffffff91000a7836 */ /* 0x040fe20000000000 */
[-C--:B------:R-:W-:Y:S01]  /*8c20*/  ISETP.GT.AND P0, PT, R227, R2.reuse, PT ;  /* 0x00000002e300720c */ /* 0x080fe20003f04270 */
[----:B------:R-:W-:Y:S01]  /*8c30*/  VIADD R9, R0, 0xffffff98 ;  /* 0xffffff9800097836 */ /* 0x000fe20000000000 */
[----:B------:R-:W-:Y:S01]  /*8c40*/  ISETP.GT.AND P1, PT, R16, R2, PT ;  /* 0x000000021000720c */ /* 0x000fe20003f24270 */
[C---:B------:R-:W-:Y:S01]  /*8c50*/  VIADD R8, R0.reuse, 0xffffff99 ;  /* 0xffffff9900087836 */ /* 0x040fe20000000000 */
[----:B------:R-:W-:Y:S01]  /*8c60*/  FSEL R4, R219, -INF , !P0 ;  /* 0xff800000db047808 */ /* 0x000fe20004000000 */
[----:B------:R-:W-:Y:S01]  /*8c70*/  VIADD R7, R0, 0xffffffa0 ;  /* 0xffffffa000077836 */ /* 0x000fe20000000000 */
[----:B------:R-:W-:Y:S01]  /*8c80*/  ISETP.GE.AND P0, PT, R2, R231, PT ;  /* 0x000000e70200720c */ /* 0x000fe20003f06270 */
[C---:B------:R-:W-:Y:S01]  /*8c90*/  VIADD R6, R0.reuse, 0xffffffa1 ;  /* 0xffffffa100067836 */ /* 0x040fe20000000000 */
[----:B------:R-:W-:Y:S01]  /*8ca0*/  FSEL R3, R213, -INF , !P1 ;  /* 0xff800000d5037808 */ /* 0x000fe20004800000 */
[----:B------:R-:W-:Y:S01]  /*8cb0*/  VIADD R15, R0, 0xffffffb8 ;  /* 0xffffffb8000f7836 */ /* 0x000fe20000000000 */
[----:B------:R-:W-:-:S02]  /*8cc0*/  ISETP.GE.AND P5, PT, R2, R230, PT ;  /* 0x000000e60200720c */ /* 0x000fc40003fa6270 */
[-C--:B------:R-:W-:Y:S02]  /*8cd0*/  ISETP.GT.AND P1, PT, R17, R2.reuse, PT ;  /* 0x000000021100720c */ /* 0x080fe40003f24270 */
[----:B------:R-:W-:Y:S01]  /*8ce0*/  FSEL R59, R3, -INF , !P0 ;  /* 0xff800000033b7808 */ /* 0x000fe20004000000 */
[----:B------:R-:W-:Y:S01]  /*8cf0*/  VIADD R3, R0, 0xffffffb0 ;  /* 0xffffffb000037836 */ /* 0x000fe20000000000 */
[----:B------:R-:W-:Y:S02]  /*8d00*/  ISETP.GT.AND P0, PT, R18, R2, PT ;  /* 0x000000021200720c */ /* 0x000fe40003f04270 */
[----:B------:R-:W-:Y:S01]  /*8d10*/  FSEL R55, R4, -INF , !P5 ;  /* 0xff80000004377808 */ /* 0x000fe20006800000 */
[----:B------:R-:W-:Y:S01]  /*8d20*/  VIADD R4, R0, 0xffffffa9 ;  /* 0xffffffa900047836 */ /* 0x000fe20000000000 */
[----:B------:R-:W-:Y:S02]  /*8d30*/  FSEL R20, R211, -INF , !P1 ;  /* 0xff800000d3147808 */ /* 0x000fe40004800000 */
[----:B------:R-:W-:-:S02]  /*8d40*/  ISETP.GE.AND P5, PT, R2, R228, PT ;  /* 0x000000e40200720c */ /* 0x000fc40003fa6270 */
[----:B------:R-:W-:Y:S01]  /*8d50*/  ISETP.GE.AND P1, PT, R2, R229, PT ;  /* 0x000000e50200720c */ /* 0x000fe20003f26270 */
[----:B------:R-:W-:Y:S01]  /*8d60*/  VIADD R2, R0, 0xffffffb1 ;  /* 0xffffffb100027836 */ /* 0x000fe20000000000 */
[----:B------:R-:W-:Y:S01]  /*8d70*/  FSEL R19, R210, -INF , !P0 ;  /* 0xff800000d2137808 */ /* 0x000fe20004000000 */
[----:B------:R-:W-:Y:S01]  /*8d80*/  VIADD R0, R0, 0xffffffb9 ;  /* 0xffffffb900007836 */ /* 0x000fe20000000000 */
[----:B------:R-:W-:Y:S02]  /*8d90*/  ISETP.GT.AND P0, PT, R227, R14, PT ;  /* 0x0000000ee300720c */ /* 0x000fe40003f04270 */
[----:B------:R-:W-:Y:S02]  /*8da0*/  FSEL R20, R20, -INF , !P5 ;  /* 0xff80000014147808 */ /* 0x000fe40006800000 */
[----:B------:R-:W-:Y:S02]  /*8db0*/  FSEL R26, R19, -INF , !P1 ;  /* 0xff800000131a7808 */ /* 0x000fe40004800000 */
[----:B------:R-:W-:-:S02]  /*8dc0*/  ISETP.GE.AND P5, PT, R14, R230, PT ;  /* 0x000000e60e00720c */ /* 0x000fc40003fa6270 */
[-C--:B------:R-:W-:Y:S02]  /*8dd0*/  ISETP.GT.AND P1, PT, R16, R14.reuse, PT ;  /* 0x0000000e1000720c */ /* 0x080fe40003f24270 */
[----:B------:R-:W-:Y:S02]  /*8de0*/  FSEL R21, R234, -INF , !P0 ;  /* 0xff800000ea157808 */ /* 0x000fe40004000000 */
[----:B------:R-:W-:Y:S02]  /*8df0*/  ISETP.GE.AND P0, PT, R14, R231, PT ;  /* 0x000000e70e00720c */ /* 0x000fe40003f06270 */
[----:B------:R-:W-:Y:S02]  /*8e00*/  FSEL R19, R225, -INF , !P1 ;  /* 0xff800000e1137808 */ /* 0x000fe40004800000 */
        /* <DEDUP_REMOVED lines=141> */
[----:B------:R-:W-:Y:S02]  /*96e0*/  ISETP.GT.AND P0, PT, R18, R7, PT ;  /* 0x000000071200720c */ /* 0x000fe40003f04270 */
[----:B------:R-:W-:Y:S02]  /*96f0*/  FSEL R203, R9, -INF , !P5 ;  /* 0xff80000009cb7808 */ /* 0x000fe40006800000 */
[C---:B------:R-:W-:Y:S02]  /*9700*/  ISETP.GE.AND P5, PT, R7.reuse, R229, PT ;  /* 0x000000e50700720c */ /* 0x040fe40003fa6270 */
[----:B------:R-:W-:Y:S02]  /*9710*/  FSEL R8, R180, -INF , !P0 ;  /* 0xff800000b4087808 */ /* 0x000fe40004000000 */
[----:B------:R-:W-:-:S02]  /*9720*/  ISETP.GE.AND P1, PT, R7, R228, PT ;  /* 0x000000e40700720c */ /* 0x000fc40003f26270 */
[----:B------:R-:W-:Y:S02]  /*9730*/  FSEL R219, R8, -INF , !P5 ;  /* 0xff80000008db7808 */ /* 0x000fe40006800000 */
[----:B------:R-:W-:Y:S02]  /*9740*/  FMNMX3.FTZ R8, R104, R20, R19, !PT ;  /* 0x0000001468087276 */ /* 0x000fe40007810013 */
[----:B------:R-:W-:Y:S02]  /*9750*/  ISETP.GT.AND P0, PT, R18, R6, PT ;  /* 0x000000061200720c */ /* 0x000fe40003f04270 */
[----:B------:R-:W-:Y:S02]  /*9760*/  FSEL R204, R34, -INF , !P1 ;  /* 0xff80000022cc7808 */ /* 0x000fe40004800000 */
[----:B------:R-:W-:Y:S02]  /*9770*/  FMNMX3.FTZ R8, R8, R16, R14, !PT ;  /* 0x0000001008087276 */ /* 0x000fe4000781000e */
[----:B------:R-:W-:-:S02]  /*9780*/  ISETP.GE.AND P1, PT, R6, R228, PT ;  /* 0x000000e40600720c */ /* 0x000fc40003f26270 */
[----:B------:R-:W-:Y:S02]  /*9790*/  ISETP.GE.AND P5, PT, R6, R229, PT ;  /* 0x000000e50600720c */ /* 0x000fe40003fa6270 */
[----:B------:R-:W-:Y:S02]  /*97a0*/  FSEL R9, R179, -INF , !P0 ;  /* 0xff800000b3097808 */ /* 0x000fe40004000000 */
[----:B------:R-:W-:Y:S02]  /*97b0*/  FMNMX3.FTZ R8, R8, R61, R29, !PT ;  /* 0x0000003d08087276 */ /* 0x000fe4000781001d */
[----:B------:R-:W-:Y:S02]  /*97c0*/  FSEL R205, R35, -INF , !P1 ;  /* 0xff80000023cd7808 */ /* 0x000fe40004800000 */
[----:B------:R-:W-:Y:S02]  /*97d0*/  ISETP.GE.AND P1, PT, R5, R228, PT ;  /* 0x000000e40500720c */ /* 0x000fe40003f26270 */
[----:B------:R-:W-:-:S02]  /*97e0*/  ISETP.GT.AND P0, PT, R18, R5, PT ;  /* 0x000000051200720c */ /* 0x000fc40003f04270 */
[----:B------:R-:W-:Y:S02]  /*97f0*/  FSEL R225, R9, -INF , !P5 ;  /* 0xff80000009e17808 */ /* 0x000fe40006800000 */
[----:B------:R-:W-:Y:S02]  /*9800*/  ISETP.GE.AND P5, PT, R4, R228, PT ;  /* 0x000000e40400720c */ /* 0x000fe40003fa6270 */
[----:B------:R-:W-:Y:S02]  /*9810*/  FMNMX3.FTZ R8, R8, R30, R28, !PT ;  /* 0x0000001e08087276 */ /* 0x000fe4000781001c */
[----:B------:R-:W-:Y:S02]  /*9820*/  FSEL R206, R36, -INF , !P1 ;  /* 0xff80000024ce7808 */ /* 0x000fe40004800000 */
[-C--:B------:R-:W-:Y:S02]  /*9830*/  ISETP.GE.AND P1, PT, R3, R228.reuse, PT ;  /* 0x000000e40300720c */ /* 0x080fe40003f26270 */
[----:B------:R-:W-:Y:S01]  /*9840*/  FSEL R9, R111, -INF , !P0 ;  /* 0xff8000006f097808 */ /* 0x000fe20004000000 */
[----:B------:R-:W-:Y:S01]  /*9850*/  IMAD.MOV.U32 R111, RZ, RZ, R247 ;  /* 0x000000ffff6f7224 */ /* 0x000fe200078e00f7 */
[----:B------:R-:W-:-:S02]  /*9860*/  ISETP.GE.AND P0, PT, R2, R228, PT ;  /* 0x000000e40200720c */ /* 0x000fc40003f06270 */
[----:B------:R-:W-:Y:S02]  /*9870*/  FSEL R212, R39, -INF , !P5 ;  /* 0xff80000027d47808 */ /* 0x000fe40006800000 */
[----:B------:R-:W-:Y:S02]  /*9880*/  FMNMX3.FTZ R8, R8, R204, R205, !PT ;  /* 0x000000cc08087276 */ /* 0x000fe400078100cd */
[----:B------:R-:W-:Y:S02]  /*9890*/  FSEL R216, R41, -INF , !P1 ;  /* 0xff80000029d87808 */ /* 0x000fe40004800000 */
[-C--:B------:R-:W-:Y:S02]  /*98a0*/  ISETP.GE.AND P5, PT, R15, R228.reuse, PT ;  /* 0x000000e40f00720c */ /* 0x080fe40003fa6270 */
[----:B------:R-:W-:Y:S02]  /*98b0*/  ISETP.GE.AND P1, PT, R0, R228, PT ;  /* 0x000000e40000720c */ /* 0x000fe40003f26270 */
[----:B------:R-:W-:-:S02]  /*98c0*/  FSEL R198, R38, -INF , !P0 ;  /* 0xff80000026c67808 */ /* 0x000fc40004000000 */
[----:B------:R-:W-:Y:S02]  /*98d0*/  FMNMX3.FTZ R8, R8, R206, R212, !PT ;  /* 0x000000ce08087276 */ /* 0x000fe400078100d4 */
[----:B------:R-:W-:Y:S02]  /*98e0*/  ISETP.GE.AND P0, PT, R5, R229, PT ;  /* 0x000000e50500720c */ /* 0x000fe40003f06270 */
[----:B------:R-:W-:Y:S02]  /*98f0*/  FSEL R246, R40, -INF , !P5 ;  /* 0xff80000028f67808 */ /* 0x000fe40006800000 */
[----:B------:R-:W-:Y:S02]  /*9900*/  FSEL R37, R37, -INF , !P1 ;  /* 0xff80000025257808 */ /* 0x000fe40004800000 */
[----:B------:R-:W-:Y:S02]  /*9910*/  FMNMX3.FTZ R8, R8, R216, R198, !PT ;  /* 0x000000d808087276 */ /* 0x000fe400078100c6 */
[----:B------:R-:W-:-:S02]  /*9920*/  ISETP.GT.AND P1, PT, R18, R4, PT ;  /* 0x000000041200720c */ /* 0x000fc40003f24270 */
[----:B------:R-:W-:Y:S02]  /*9930*/  FSEL R218, R9, -INF , !P0 ;  /* 0xff80000009da7808 */ /* 0x000fe40004000000 */
[----:B------:R-:W-:Y:S02]  /*9940*/  FMNMX3.FTZ R8, R8, R246, R37, !PT ;  /* 0x000000f608087276 */ /* 0x000fe40007810025 */
[----:B------:R-:W-:Y:S02]  /*9950*/  FMNMX3.FTZ R9, R101, R26, R22, !PT ;  /* 0x0000001a65097276 */ /* 0x000fe40007810016 */
[----:B------:R-:W-:Y:S01]  /*9960*/  ISETP.GE.AND P0, PT, R4, R229, PT ;  /* 0x000000e50400720c */ /* 0x000fe20003f06270 */
[----:B------:R-:W1:Y:S01]  /*9970*/  SHFL.BFLY PT, R12, R8, 0x2, 0x1f ;  /* 0x0c401f00080c7f89 */ /* 0x000e6200000e0000 */
[----:B------:R-:W-:Y:S01]  /*9980*/  FSEL R10, R67, -INF , !P1 ;  /* 0xff800000430a7808 */ /* 0x000fe20004800000 */
[----:B------:R-:W-:Y:S01]  /*9990*/  IMAD.MOV.U32 R67, RZ, RZ, R246 ;  /* 0x000000ffff437224 */ /* 0x000fe200078e00f6 */
[----:B------:R-:W-:-:S02]  /*99a0*/  FMNMX3.FTZ R9, R9, R17, R21, !PT ;  /* 0x0000001109097276 */ /* 0x000fc40007810015 */
[----:B------:R-:W-:Y:S02]  /*99b0*/  ISETP.GT.AND P5, PT, R18, R3, PT ;  /* 0x000000031200720c */ /* 0x000fe40003fa4270 */
[----:B------:R-:W-:Y:S02]  /*99c0*/  FSEL R234, R10, -INF , !P0 ;  /* 0xff8000000aea7808 */ /* 0x000fe40004000000 */
[----:B------:R-:W-:Y:S02]  /*99d0*/  ISETP.GT.AND P0, PT, R18, R2, PT ;  /* 0x000000021200720c */ /* 0x000fe40003f04270 */
[----:B------:R-:W-:Y:S02]  /*99e0*/  FMNMX3.FTZ R9, R9, R105, R100, !PT ;  /* 0x0000006909097276 */ /* 0x000fe40007810064 */
[----:B------:R-:W-:Y:S02]  /*99f0*/  FSEL R11, R63, -INF , !P5 ;  /* 0xff8000003f0b7808 */ /* 0x000fe40006800000 */
        /* <DEDUP_REMOVED lines=8> */
[----:B------:R-:W-:Y:S02]  /*9a80*/  ISETP.GE.AND P5, PT, R15, R229, PT ;  /* 0x000000e50f00720c */ /* 0x000fe40003fa6270 */
[----:B------:R-:W-:Y:S02]  /*9a90*/  FMNMX3.FTZ R9, R9, R219, R225, !PT ;  /* 0x000000db09097276 */ /* 0x000fe400078100e1 */
[----:B------:R-:W-:Y:S02]  /*9aa0*/  FSEL R11, R51, -INF , !P0 ;  /* 0xff800000330b7808 */ /* 0x000fe40004000000 */
[----:B------:R-:W-:Y:S02]  /*9ab0*/  ISETP.GE.AND P0, PT, R0, R229, PT ;  /* 0x000000e50000720c */ /* 0x000fe40003f06270 */
[----:B------:R-:W-:-:S02]  /*9ac0*/  FSEL R10, R50, -INF , !P1 ;  /* 0xff800000320a7808 */ /* 0x000fc40004800000 */
[----:B------:R-:W-:Y:S02]  /*9ad0*/  FMNMX3.FTZ R9, R9, R218, R234, !PT ;  /* 0x000000da09097276 */ /* 0x000fe400078100ea */
[----:B------:R-:W-:Y:S02]  /*9ae0*/  FSEL R39, R11, -INF , !P5 ;  /* 0xff8000000b277808 */ /* 0x000fe40006800000 */
[----:B------:R-:W-:Y:S02]  /*9af0*/  ISETP.GE.AND P1, PT, R7, R231, PT ;  /* 0x000000e70700720c */ /* 0x000fe40003f26270 */
[----:B------:R-:W-:Y:S02]  /*9b00*/  ISETP.GT.AND P5, PT, R227, R6, PT ;  /* 0x00000006e300720c */ /* 0x000fe40003fa4270 */
[----:B------:R-:W-:Y:S02]  /*9b10*/  FSEL R62, R10, -INF , !P0 ;  /* 0xff8000000a3e7808 */ /* 0x000fe40004000000 */
[----:B------:R-:W-:-:S02]  /*9b20*/  FMNMX3.FTZ R7, R9, R199, R243, !PT ;  /* 0x000000c709077276 */ /* 0x000fc400078100f3 */
[----:B------:R-:W-:Y:S02]  /*9b30*/  ISETP.GE.AND P0, PT, R6, R230, PT ;  /* 0x000000e60600720c */ /* 0x000fe40003f06270 */
[----:B------:R-:W-:Y:S02]  /*9b40*/  FSEL R9, R196, -INF , !P5 ;  /* 0xff800000c4097808 */ /* 0x000fe40006800000 */
[----:B------:R-:W-:Y:S02]  /*9b50*/  FSEL R239, R42, -INF , !P1 ;  /* 0xff8000002aef7808 */ /* 0x000fe40004800000 */
[----:B------:R-:W-:Y:S02]  /*9b60*/  ISETP.GE.AND P1, PT, R6, R231, PT ;  /* 0x000000e70600720c */ /* 0x000fe40003f26270 */
[----:B------:R-:W-:Y:S02]  /*9b70*/  ISETP.GT.AND P5, PT, R227, R5, PT ;  /* 0x00000005e300720c */ /* 0x000fe40003fa4270 */
[----:B-1----:R-:W-:-:S02]  /*9b80*/  FMNMX.FTZ R8, R8, R12, !PT ;  /* 0x0000000c08087209 */ /* 0x002fc40007810000 */
[----:B------:R-:W-:Y:S02]  /*9b90*/  FSEL R215, R9, -INF , !P0 ;  /* 0xff80000009d77808 */ /* 0x000fe40004000000 */
[----:B------:R-:W-:Y:S01]  /*9ba0*/  ISETP.GE.AND P0, PT, R5, R230, PT ;  /* 0x000000e60500720c */ /* 0x000fe20003f06270 */
[----:B------:R-:W1:Y:S01]  /*9bb0*/  SHFL.BFLY PT, R9, R8, 0x1, 0x1f ;  /* 0x0c201f0008097f89 */ /* 0x000e6200000e0000 */
[----:B------:R-:W-:Y:S02]  /*9bc0*/  FSEL R6, R182, -INF , !P5 ;  /* 0xff800000b6067808 */ /* 0x000fe40006800000 */
[----:B------:R-:W-:Y:S02]  /*9bd0*/  FSEL R240, R43, -INF , !P1 ;  /* 0xff8000002bf07808 */ /* 0x000fe40004800000 */
[----:B------:R-:W-:Y:S02]  /*9be0*/  ISETP.GT.AND P5, PT, R227, R4, PT ;  /* 0x00000004e300720c */ /* 0x000fe40003fa4270 */
[----:B------:R-:W-:-:S02]  /*9bf0*/  ISETP.GE.AND P1, PT, R5, R231, PT ;  /* 0x000000e70500720c */ /* 0x000fc40003f26270 */
[----:B------:R-:W-:Y:S02]  /*9c00*/  FMNMX3.FTZ R7, R7, R39, R62, !PT ;  /* 0x0000002707077276 */ /* 0x000fe4000781003e */
[----:B------:R-:W-:Y:S02]  /*9c10*/  FSEL R217, R6, -INF , !P0 ;  /* 0xff80000006d97808 */ /* 0x000fe40004000000 */
[----:B------:R-:W-:Y:S01]  /*9c20*/  ISETP.GE.AND P0, PT, R4, R230, PT ;  /* 0x000000e60400720c */ /* 0x000fe20003f06270 */
[----:B------:R-:W2:Y:S01]  /*9c30*/  SHFL.BFLY PT, R10, R7, 0x2, 0x1f ;  /* 0x0c401f00070a7f89 */ /* 0x000ea200000e0000 */
        /* <DEDUP_REMOVED lines=8> */
[----:B------:R-:W-:-:S02]  /*9cc0*/  ISETP.GT.AND P1, PT, R227, R2, PT ;  /* 0x00000002e300720c */ /* 0x000fc40003f24270 */
[----:B------:R-:W-:Y:S02]  /*9cd0*/  FSEL R248, R4, -INF , !P0 ;  /* 0xff80000004f87808 */ /* 0x000fe40004000000 */
[----:B------:R-:W-:Y:S02]  /*9ce0*/  ISETP.GE.AND P5, PT, R3, R231, PT ;  /* 0x000000e70300720c */ /* 0x000fe40003fa6270 */
[----:B------:R-:W-:Y:S02]  /*9cf0*/  ISETP.GE.AND P0, PT, R2, R230, PT ;  /* 0x000000e60200720c */ /* 0x000fe40003f06270 */
[----:B------:R-:W-:Y:S01]  /*9d00*/  FSEL R4, R110, -INF , !P1 ;  /* 0xff8000006e047808 */ /* 0x000fe20004800000 */
[----:B------:R-:W-:Y:S01]  /*9d10*/  IMAD.MOV.U32 R110, RZ, RZ, R243 ;  /* 0x000000ffff6e7224 */ /* 0x000fe200078e00f3 */
[----:B------:R-:W-:Y:S02]  /*9d20*/  FMNMX3.FTZ R3, R103, R55, R54, !PT ;  /* 0x0000003767037276 */ /* 0x000fe40007810036 */
[----:B------:R-:W-:-:S02]  /*9d30*/  FSEL R66, R4, -INF , !P0 ;  /* 0xff80000004427808 */ /* 0x000fc40004000000 */
[----:B------:R-:W-:Y:S02]  /*9d40*/  FMNMX3.FTZ R4, R3, R52, R53, !PT ;  /* 0x0000003403047276 */ /* 0x000fe40007810035 */
[----:B------:R-:W-:Y:S02]  /*9d50*/  FMNMX3.FTZ R3, R102, R59, R58, !PT ;  /* 0x0000003b66037276 */ /* 0x000fe4000781003a */
[----:B------:R-:W-:Y:S02]  /*9d60*/  FMNMX3.FTZ R4, R4, R60, R107, !PT ;  /* 0x0000003c04047276 */ /* 0x000fe4000781006b */
[----:B------:R-:W-:Y:S02]  /*9d70*/  ISETP.GT.AND P1, PT, R227, R15, PT ;  /* 0x0000000fe300720c */ /* 0x000fe40003f24270 */
[----:B------:R-:W-:Y:S02]  /*9d80*/  FSEL R36, R45, -INF , !P5 ;  /* 0xff8000002d247808 */ /* 0x000fe40006800000 */
[----:B------:R-:W-:-:S02]  /*9d90*/  ISETP.GE.AND P5, PT, R2, R231, PT ;  /* 0x000000e70200720c */ /* 0x000fc40003fa6270 */
[----:B------:R-:W-:Y:S02]  /*9da0*/  FMNMX3.FTZ R3, R3, R56, R57, !PT ;  /* 0x0000003803037276 */ /* 0x000fe40007810039 */
[----:B-1----:R-:W-:Y:S02]  /*9db0*/  FMNMX.FTZ R245, R8, R9, !PT ;  /* 0x0000000908f57209 */ /* 0x002fe40007810000 */
[----:B------:R-:W-:Y:S02]  /*9dc0*/  FMNMX3.FTZ R5, R4, R108, R109, !PT ;  /* 0x0000006c04057276 */ /* 0x000fe4000781006d */
[----:B------:R-:W-:Y:S02]  /*9dd0*/  ISETP.GE.AND P0, PT, R15, R230, PT ;  /* 0x000000e60f00720c */ /* 0x000fe40003f06270 */
[----:B------:R-:W-:Y:S02]  /*9de0*/  FSEL R6, R65, -INF , !P1 ;  /* 0xff80000041067808 */ /* 0x000fe40004800000 */
[----:B------:R-:W-:-:S02]  /*9df0*/  FSEL R38, R47, -INF , !P5 ;  /* 0xff8000002f267808 */ /* 0x000fc40006800000 */
[----:B------:R-:W-:Y:S01]  /*9e00*/  FMNMX3.FTZ R4, R3, R187, R186, !PT ;  /* 0x000000bb03047276 */ /* 0x000fe200078100ba */
[----:B------:R-:W-:Y:S01]  /*9e10*/  FMUL.FTZ R3, R245, UR4 ;  /* 0x00000004f5037c20 */ /* 0x000fe20008410000 */
[----:B------:R-:W-:Y:S01]  /*9e20*/  ISETP.GT.AND P5, PT, R227, R0, PT ;  /* 0x00000000e300720c */ /* 0x000fe20003fa4270 */
[----:B------:R-:W-:Y:S01]  /*9e30*/  LDSM.16.MT88.4 R44, [R220+0xb000] ;  /* 0x00b00000dc2c783b */ /* 0x000fe20000004200 */
[----:B------:R-:W-:Y:S02]  /*9e40*/  FMNMX3.FTZ R5, R5, R203, R215, !PT ;  /* 0x000000cb05057276 */ /* 0x000fe400078100d7 */
[----:B--2---:R-:W-:Y:S01]  /*9e50*/  FMNMX.FTZ R2, R7, R10, !PT ;  /* 0x0000000a07027209 */ /* 0x004fe20007810000 */
[----:B------:R-:W-:Y:S01]  /*9e60*/  VIADD R10, R220, 0x9020 ;  /* 0x00009020dc0a7836 */ /* 0x000fe20000000000 */
[----:B------:R-:W-:Y:S01]  /*9e70*/  FSEL R200, R6, -INF , !P0 ;  /* 0xff80000006c87808 */ /* 0x000fe20004000000 */
[----:B------:R-:W-:Y:S01]  /*9e80*/  @P6 VIADD R10, R249, 0xffffffe0 ;  /* 0xffffffe0f90a6836 */ /* 0x000fe20000000000 */
[----:B------:R-:W-:Y:S01]  /*9e90*/  FSETP.NEU.FTZ.AND P0, PT, R245, -INF , PT ;  /* 0xff800000f500780b */ /* 0x000fe20003f1d000 */
[----:B------:R-:W1:Y:S01]  /*9ea0*/  SHFL.BFLY PT, R7, R2, 0x1, 0x1f ;  /* 0x0c201f0002077f89 */ /* 0x000e6200000e0000 */
[----:B------:R-:W-:-:S02]  /*9eb0*/  FMNMX3.FTZ R4, R4, R185, R184, !PT ;  /* 0x000000b904047276 */ /* 0x000fc400078100b8 */
[----:B------:R-:W-:Y:S01]  /*9ec0*/  ISETP.GE.AND P1, PT, R0, R230, PT ;  /* 0x000000e60000720c */ /* 0x000fe20003f26270 */
[----:B------:R-:W-:Y:S01]  /*9ed0*/  LDSM.16.MT88.4 R32, [R10+0x2000] ;  /* 0x002000000a20783b */ /* 0x000fe20000004200 */
[----:B------:R-:W-:Y:S02]  /*9ee0*/  FSEL R6, R64, -INF , !P5 ;  /* 0xff80000040067808 */ /* 0x000fe40006800000 */
[----:B------:R-:W-:Y:S02]  /*9ef0*/  FMNMX3.FTZ R5, R5, R217, R237, !PT ;  /* 0x000000d905057276 */ /* 0x000fe400078100ed */
[----:B------:R-:W-:Y:S02]  /*9f00*/  FSEL R3, R3, RZ, P0 ;  /* 0x000000ff03037208 */ /* 0x000fe40000000000 */
[----:B------:R-:W-:Y:S02]  /*9f10*/  FMNMX3.FTZ R4, R4, R239, R240, !PT ;  /* 0x000000ef04047276 */ /* 0x000fe400078100f0 */
[----:B------:R-:W-:Y:S01]  /*9f20*/  FSEL R65, R6, -INF , !P1 ;  /* 0xff80000006417808 */ /* 0x000fe20004800000 */
[----:B------:R-:W-:Y:S01]  /*9f30*/  FFMA.FTZ R6, R20, UR4, -R3 ;  /* 0x0000000414067c23 */ /* 0x000fe20008010803 */
[----:B------:R-:W-:-:S02]  /*9f40*/  FMNMX3.FTZ R5, R5, R248, R66, !PT ;  /* 0x000000f805057276 */ /* 0x000fc40007810042 */
[----:B------:R-:W-:Y:S01]  /*9f50*/  ISETP.GE.AND P1, PT, R0, R231, PT ;  /* 0x000000e70000720c */ /* 0x000fe20003f26270 */
[----:B------:R2:W-:Y:S01]  /*9f60*/  MUFU.EX2 R63, R6 ;  /* 0x00000006003f7308 */ /* 0x0005e20000000800 */
[----:B------:R-:W-:Y:S02]  /*9f70*/  FMNMX3.FTZ R0, R4, R241, R242, !PT ;  /* 0x000000f104007276 */ /* 0x000fe400078100f2 */
[----:B------:R-:W-:Y:S02]  /*9f80*/  FMNMX3.FTZ R4, R5, R200, R65, !PT ;  /* 0x000000c805047276 */ /* 0x000fe40007810041 */
[----:B------:R-:W-:Y:S02]  /*9f90*/  ISETP.GE.AND P5, PT, R15, R231, PT ;  /* 0x000000e70f00720c */ /* 0x000fe40003fa6270 */
[----:B------:R-:W-:Y:S01]  /*9fa0*/  FMNMX3.FTZ R5, R0, R36, R38, !PT ;  /* 0x0000002400057276 */ /* 0x000fe20007810026 */
[----:B------:R-:W-:Y:S01]  /*9fb0*/  FFMA.FTZ R0, R19, UR4, -R3 ;  /* 0x0000000413007c23 */ /* 0x000fe20008010803 */
[----:B------:R-:W-:-:S02]  /*9fc0*/  FSEL R207, R49, -INF , !P5 ;  /* 0xff80000031cf7808 */ /* 0x000fc40006800000 */
[----:B------:R-:W-:Y:S01]  /*9fd0*/  FSEL R236, R48, -INF , !P1 ;  /* 0xff80000030ec7808 */ /* 0x000fe20004800000 */
[----:B------:R3:W-:Y:S01]  /*9fe0*/  MUFU.EX2 R201, R0 ;  /* 0x0000000000c97308 */ /* 0x0007e20000000800 */
[----:B-1----:R-:W-:Y:S01]  /*9ff0*/  FMNMX.FTZ R244, R2, R7, !PT ;  /* 0x0000000702f47209 */ /* 0x002fe20007810000 */
[----:B------:R-:W-:Y:S01]  /*a000*/  LDSM.16.MT88.4 R48, [R10+0x1000] ;  /* 0x001000000a30783b */ /* 0x000fe20000004200 */
[----:B------:R-:W-:Y:S02]  /*a010*/  MOV R64, R199 ;  /* 0x000000c700407202 */ /* 0x000fe40000000f00 */
[C---:B------:R-:W-:Y:S01]  /*a020*/  FSETP.NEU.FTZ.AND P1, PT, R244.reuse, -INF , PT ;  /* 0xff800000f400780b */ /* 0x040fe20003f3d000 */
[----:B--2---:R-:W1:Y:S01]  /*a030*/  SHFL.BFLY PT, R6, R4, 0x2, 0x1f ;  /* 0x0c401f0004067f89 */ /* 0x004e6200000e0000 */
[----:B------:R-:W-:-:S05]  /*a040*/  FMUL.FTZ R2, R244, UR4 ;  /* 0x00000004f4027c20 */ /* 0x000fca0008410000 */
[----:B------:R-:W-:Y:S02]  /*a050*/  FSEL R2, R2, RZ, P1 ;  /* 0x000000ff02027208 */ /* 0x000fe40000800000 */
[----:B---3--:R-:W-:Y:S01]  /*a060*/  FMNMX3.FTZ R0, R5, R207, R236, !PT ;  /* 0x000000cf05007276 */ /* 0x008fe200078100ec */
[----:B------:R-:W-:-:S04]  /*a070*/  FFMA.FTZ R5, R16, UR4, -R3 ;  /* 0x0000000410057c23 */ /* 0x000fc80008010803 */
[----:B------:R-:W2:Y:S01]  /*a080*/  SHFL.BFLY PT, R7, R0, 0x2, 0x1f ;  /* 0x0c401f0000077f89 */ /* 0x000ea200000e0000 */
[----:B------:R3:W-:Y:S01]  /*a090*/  MUFU.EX2 R214, R5 ;  /* 0x0000000500d67308 */ /* 0x0007e20000000800 */
[----:B-1----:R-:W-:Y:S02]  /*a0a0*/  FMNMX.FTZ R4, R4, R6, !PT ;  /* 0x0000000604047209 */ /* 0x002fe40007810000 */
[----:B------:R-:W-:-:S03]  /*a0b0*/  FSEL R6, R245, RZ, P0 ;  /* 0x000000fff5067208 */ /* 0x000fc60000000000 */
[----:B------:R-:W1:Y:S02]  /*a0c0*/  SHFL.BFLY PT, R8, R4, 0x1, 0x1f ;  /* 0x0c201f0004087f89 */ /* 0x000e6400000e0000 */
[----:B------:R-:W-:Y:S01]  /*a0d0*/  FADD.FTZ R6, R104, -R6 ;  /* 0x8000000668067221 */ /* 0x000fe20000010000 */
[----:B------:R-:W-:Y:S02]  /*a0e0*/  IMAD.MOV.U32 R104, RZ, RZ, R198 ;  /* 0x000000ffff687224 */ /* 0x000fe400078e00c6 */
[----:B---3--:R-:W-:Y:S01]  /*a0f0*/  FFMA.FTZ R5, R14, UR4, -R3 ;  /* 0x000000040e057c23 */ /* 0x008fe20008010803 */
[----:B------:R-:W-:-:S03]  /*a100*/  FMUL.FTZ R6, R6, UR4 ;  /* 0x0000000406067c20 */ /* 0x000fc60008410000 */
[----:B------:R3:W4:Y:S01]  /*a110*/  MUFU.EX2 R233, R5 ;  /* 0x0000000500e97308 */ /* 0x0007220000000800 */
[----:B--2---:R-:W-:-:S05]  /*a120*/  FMNMX.FTZ R0, R0, R7, !PT ;  /* 0x0000000700007209 */ /* 0x004fca0007810000 */
[----:B------:R-:W2:Y:S02]  /*a130*/  SHFL.BFLY PT, R7, R0, 0x1, 0x1f ;  /* 0x0c201f0000077f89 */ /* 0x000ea400000e0000 */
[----:B------:R4:W5:Y:S01]  /*a140*/  MUFU.EX2 R43, R6 ;  /* 0x00000006002b7308 */ /* 0x0009620000000800 */
[----:B-1----:R-:W-:Y:S01]  /*a150*/  FMNMX.FTZ R246, R4, R8, !PT ;  /* 0x0000000804f67209 */ /* 0x002fe20007810000 */
[--C-:B---3--:R-:W-:Y:S02]  /*a160*/  FFMA.FTZ R5, R26, UR4, -R2.reuse ;  /* 0x000000041a057c23 */ /* 0x108fe40008010802 */
[----:B------:R-:W-:Y:S02]  /*a170*/  LDSM.16.MT88.4 R24, [R220+0xa000] ;  /* 0x00a00000dc18783b */ /* 0x000fe40000004200 */
[----:B------:R-:W-:Y:S02]  /*a180*/  FMUL.FTZ R4, R246, UR4 ;  /* 0x00000004f6047c20 */ /* 0x000fe40008410000 */
[----:B------:R1:W-:Y:S01]  /*a190*/  MUFU.EX2 R235, R5 ;  /* 0x0000000500eb7308 */ /* 0x0003e20000000800 */
[----:B----4-:R-:W-:Y:S01]  /*a1a0*/  F2FP.F16.F32.PACK_AB R6, R233, R214 ;  /* 0x000000d6e906723e */ /* 0x010fe200000000ff */
[-C--:B-----5:R-:W-:Y:S01]  /*a1b0*/  FMUL.FTZ R120, R120, R43.reuse ;  /* 0x0000002b78787220 */ /* 0x0a0fe20000410000 */
[-C--:B------:R-:W-:Y:S01]  /*a1c0*/  FMUL.FTZ R121, R121, R43.reuse ;  /* 0x0000002b79797220 */ /* 0x080fe20000410000 */
[-C--:B------:R-:W-:Y:S01]  /*a1d0*/  FMUL.FTZ R148, R148, R43.reuse ;  /* 0x0000002b94947220 */ /* 0x080fe20000410000 */
[-C--:B------:R-:W-:Y:S01]  /*a1e0*/  FMUL.FTZ R149, R149, R43.reuse ;  /* 0x0000002b95957220 */ /* 0x080fe20000410000 */
[----:B------:R-:W-:Y:S01]  /*a1f0*/  FMUL.FTZ R92, R92, R43 ;  /* 0x0000002b5c5c7220 */ /* 0x000fe20000410000 */
[----:B--2---:R-:W-:Y:S01]  /*a200*/  FMNMX.FTZ R250, R0, R7, !PT ;  /* 0x0000000700fa7209 */ /* 0x004fe20007810000 */
[-C--:B------:R-:W-:Y:S01]  /*a210*/  FMUL.FTZ R93, R93, R43.reuse ;  /* 0x0000002b5d5d7220 */ /* 0x080fe20000410000 */
[-C--:B------:R-:W-:Y:S01]  /*a220*/  FMUL.FTZ R116, R116, R43.reuse ;  /* 0x0000002b74747220 */ /* 0x080fe20000410000 */
[-C--:B------:R-:W-:Y:S01]  /*a230*/  FMUL.FTZ R117, R117, R43.reuse ;  /* 0x0000002b75757220 */ /* 0x080fe20000410000 */
[----:B------:R-:W-:Y:S01]  /*a240*/  FSETP.NEU.FTZ.AND P0, PT, R250, -INF , PT ;  /* 0xff800000fa00780b */ /* 0x000fe20003f1d000 */
[-C--:B------:R-:W-:Y:S01]  /*a250*/  FMUL.FTZ R152, R152, R43.reuse ;  /* 0x0000002b98987220 */ /* 0x080fe20000410000 */
[-C--:B------:R-:W-:Y:S01]  /*a260*/  FMUL.FTZ R153, R153, R43.reuse ;  /* 0x0000002b99997220 */ /* 0x080fe20000410000 */
[--C-:B-1----:R-:W-:Y:S01]  /*a270*/  FFMA.FTZ R5, R22, UR4, -R2.reuse ;  /* 0x0000000416057c23 */ /* 0x102fe20008010802 */
[-C--:B------:R-:W-:Y:S01]  /*a280*/  FMUL.FTZ R164, R164, R43.reuse ;  /* 0x0000002ba4a47220 */ /* 0x080fe20000410000 */
        /* <DEDUP_REMOVED lines=14> */
[----:B-1----:R-:W-:-:S02]  /*a370*/  FFMA.FTZ R5, R17, UR4, -R2 ;  /* 0x0000000411057c23 */ /* 0x002fc40008010802 */
[----:B------:R-:W1:Y:S02]  /*a380*/  LDSM.16.MT88.4 R16, [R220+0x9000] ;  /* 0x00900000dc10783b */ /* 0x000e640000004200 */
[----:B------:R2:W-:Y:S02]  /*a390*/  MUFU.EX2 R232, R5 ;  /* 0x0000000500e87308 */ /* 0x0005e40000000800 */
[----:B--2---:R-:W-:Y:S02]  /*a3a0*/  FFMA.FTZ R5, R21, UR4, -R2 ;  /* 0x0000000415057c23 */ /* 0x004fe40008010802 */
[----:B------:R-:W2:Y:S04]  /*a3b0*/  LDSM.16.MT88.4 R20, [R10] ;  /* 0x000000000a14783b */ /* 0x000ea80000004200 */
[----:B------:R3:W4:Y:S02]  /*a3c0*/  MUFU.EX2 R213, R5 ;  /* 0x0000000500d57308 */ /* 0x0007240000000800 */
[----:B---3--:R-:W-:-:S02]  /*a3d0*/  FSEL R5, R244, RZ, P1 ;  /* 0x000000fff4057208 */ /* 0x008fc40000800000 */
[----:B------:R-:W-:Y:S02]  /*a3e0*/  FSETP.NEU.FTZ.AND P1, PT, R246, -INF , PT ;  /* 0xff800000f600780b */ /* 0x000fe40003f3d000 */
[----:B----4-:R-:W-:Y:S01]  /*a3f0*/  F2FP.F16.F32.PACK_AB R7, R213, R232 ;  /* 0x000000e8d507723e */ /* 0x010fe200000000ff */
[----:B------:R-:W-:Y:S01]  /*a400*/  FADD.FTZ R5, R101, -R5 ;  /* 0x8000000565057221 */ /* 0x000fe20000010000 */
[----:B------:R-:W-:Y:S01]  /*a410*/  FSEL R9, R4, RZ, P1 ;  /* 0x000000ff04097208 */ /* 0x000fe20000800000 */
[----:B------:R-:W-:Y:S01]  /*a420*/  IMAD.MOV.U32 R101, RZ, RZ, R197 ;  /* 0x000000ffff657224 */ /* 0x000fe200078e00c5 */
[----:B------:R-:W-:Y:S01]  /*a430*/  F2FP.F16.F32.PACK_AB R4, R201, R63 ;  /* 0x0000003fc904723e */ /* 0x000fe200000000ff */
[----:B------:R-:W-:Y:S02]  /*a440*/  FMUL.FTZ R5, R5, UR4 ;  /* 0x0000000405057c20 */ /* 0x000fe40008410000 */
[--C-:B------:R-:W-:Y:S01]  /*a450*/  FFMA.FTZ R0, R55, UR4, -R9.reuse ;  /* 0x0000000437007c23 */ /* 0x100fe20008010809 */
[----:B------:R-:W-:Y:S01]  /*a460*/  FFMA.FTZ R8, R54, UR4, -R9 ;  /* 0x0000000436087c23 */ /* 0x000fe20008010809 */
[----:B------:R-:W-:-:S02]  /*a470*/  IMAD.MOV.U32 R55, RZ, RZ, R252 ;  /* 0x000000ffff377224 */ /* 0x000fc400078e00fc */
[----:B------:R-:W-:Y:S01]  /*a480*/  FFMA.FTZ R11, R52, UR4, -R9 ;  /* 0x00000004340b7c23 */ /* 0x000fe20008010809 */
[----:B------:R3:W-:Y:S01]  /*a490*/  MUFU.EX2 R54, R0 ;  /* 0x0000000000367308 */ /* 0x0007e20000000800 */
[----:B------:R-:W-:Y:S01]  /*a4a0*/  MOV R52, R104 ;  /* 0x0000006800347202 */ /* 0x000fe20000000f00 */
[----:B------:R-:W-:-:S06]  /*a4b0*/  IMAD.MOV.U32 R104, RZ, RZ, R64 ;  /* 0x000000ffff687224 */ /* 0x000fcc00078e0040 */
[----:B------:R4:W-:Y:S08]  /*a4c0*/  MUFU.EX2 R15, R8 ;  /* 0x00000008000f7308 */ /* 0x0009f00000000800 */
[----:B------:R5:W1:Y:S01]  /*a4d0*/  MUFU.EX2 R42, R5 ;  /* 0x00000005002a7308 */ /* 0x000a620000000800 */
[----:B---3--:R-:W-:-:S07]  /*a4e0*/  FMUL.FTZ R0, R250, UR4 ;  /* 0x00000004fa007c20 */ /* 0x008fce0008410000 */
[----:B------:R3:W-:Y:S01]  /*a4f0*/  MUFU.EX2 R14, R11 ;  /* 0x0000000b000e7308 */ /* 0x0007e20000000800 */
[----:B----4-:R-:W-:Y:S01]  /*a500*/  FSEL R8, R0, RZ, P0 ;  /* 0x000000ff00087208 */ /* 0x010fe20000000000 */
[----:B------:R-:W-:Y:S01]  /*a510*/  FFMA.FTZ R0, R53, UR4, -R9 ;  /* 0x0000000435007c23 */ /* 0x000fe20008010809 */
[----:B------:R-:W-:-:S03]  /*a520*/  IMAD.MOV.U32 R53, RZ, RZ, R36 ;  /* 0x000000ffff357224 */ /* 0x000fc600078e0024 */
[--C-:B------:R-:W-:Y:S02]  /*a530*/  FFMA.FTZ R12, R58, UR4, -R8.reuse ;  /* 0x000000043a0c7c23 */ /* 0x100fe40008010808 */
[----:B------:R4:W-:Y:S01]  /*a540*/  MUFU.EX2 R252, R0 ;  /* 0x0000000000fc7308 */ /* 0x0009e20000000800 */
[----:B-----5:R-:W-:Y:S01]  /*a550*/  F2FP.F16.F32.PACK_AB R5, R202, R235 ;  /* 0x000000ebca05723e */ /* 0x020fe200000000ff */
[-C--:B-1----:R-:W-:Y:S01]  /*a560*/  FMUL.FTZ R122, R122, R42.reuse ;  /* 0x0000002a7a7a7220 */ /* 0x082fe20000410000 */
[-C--:B------:R-:W-:Y:S01]  /*a570*/  FMUL.FTZ R123, R123, R42.reuse ;  /* 0x0000002a7b7b7220 */ /* 0x080fe20000410000 */
[-C--:B------:R-:W-:Y:S01]  /*a580*/  FMUL.FTZ R150, R150, R42.reuse ;  /* 0x0000002a96967220 */ /* 0x080fe20000410000 */
[-C--:B------:R-:W-:Y:S01]  /*a590*/  FMUL.FTZ R151, R151, R42.reuse ;  /* 0x0000002a97977220 */ /* 0x080fe20000410000 */
[-C--:B------:R-:W-:Y:S01]  /*a5a0*/  FMUL.FTZ R94, R94, R42.reuse ;  /* 0x0000002a5e5e7220 */ /* 0x080fe20000410000 */
[-C--:B------:R-:W-:Y:S01]  /*a5b0*/  FMUL.FTZ R95, R95, R42.reuse ;  /* 0x0000002a5f5f7220 */ /* 0x080fe20000410000 */
[----:B------:R1:W-:Y:S01]  /*a5c0*/  MUFU.EX2 R249, R12 ;  /* 0x0000000c00f97308 */ /* 0x0003e20000000800 */
[----:B---3--:R-:W-:Y:S01]  /*a5d0*/  FFMA.FTZ R11, R59, UR4, -R8 ;  /* 0x000000043b0b7c23 */ /* 0x008fe20008010808 */
[-C--:B------:R-:W-:Y:S01]  /*a5e0*/  FMUL.FTZ R118, R118, R42.reuse ;  /* 0x0000002a76767220 */ /* 0x080fe20000410000 */
[-C--:B------:R-:W-:Y:S01]  /*a5f0*/  FMUL.FTZ R119, R119, R42.reuse ;  /* 0x0000002a77777220 */ /* 0x080fe20000410000 */
[-C--:B------:R-:W-:Y:S01]  /*a600*/  FMUL.FTZ R154, R154, R42.reuse ;  /* 0x0000002a9a9a7220 */ /* 0x080fe20000410000 */
[-C--:B------:R-:W-:Y:S01]  /*a610*/  FMUL.FTZ R155, R155, R42.reuse ;  /* 0x0000002a9b9b7220 */ /* 0x080fe20000410000 */
[-C--:B------:R-:W-:Y:S01]  /*a620*/  FMUL.FTZ R166, R166, R42.reuse ;  /* 0x0000002aa6a67220 */ /* 0x080fe20000410000 */
[-C--:B------:R-:W-:Y:S01]  /*a630*/  FMUL.FTZ R167, R167, R42.reuse ;  /* 0x0000002aa7a77220 */ /* 0x080fe20000410000 */
[----:B------:R3:W-:Y:S01]  /*a640*/  MUFU.EX2 R251, R11 ;  /* 0x0000000b00fb7308 */ /* 0x0007e20000000800 */
[----:B----4-:R-:W-:Y:S01]  /*a650*/  FSEL R0, R246, RZ, P1 ;  /* 0x000000fff6007208 */ /* 0x010fe20000800000 */
[-C--:B------:R-:W-:Y:S01]  /*a660*/  FMUL.FTZ R170, R170, R42.reuse ;  /* 0x0000002aaaaa7220 */ /* 0x080fe20000410000 */
[-C--:B------:R-:W-:Y:S01]  /*a670*/  FMUL.FTZ R171, R171, R42.reuse ;  /* 0x0000002aabab7220 */ /* 0x080fe20000410000 */
[-C--:B------:R-:W-:Y:S01]  /*a680*/  FMUL.FTZ R134, R134, R42.reuse ;  /* 0x0000002a86867220 */ /* 0x080fe20000410000 */
[C---:B------:R-:W-:Y:S01]  /*a690*/  HMMA.16816.F32 R196, R4.reuse, R18, R120 ;  /* 0x0000001204c4723c */ /* 0x040fe20000001878 */
[----:B------:R-:W-:Y:S01]  /*a6a0*/  FADD.FTZ R13, R103, -R0 ;  /* 0x80000000670d7221 */ /* 0x000fe20000010000 */
[----:B------:R-:W-:Y:S01]  /*a6b0*/  FSEL R0, R250, RZ, P0 ;  /* 0x000000fffa007208 */ /* 0x000fe20000000000 */
[-C--:B------:R-:W-:Y:S01]  /*a6c0*/  FMUL.FTZ R135, R135, R42.reuse ;  /* 0x0000002a87877220 */ /* 0x080fe20000410000 */
[----:B-1----:R-:W-:Y:S01]  /*a6d0*/  FFMA.FTZ R12, R57, UR4, -R8 ;  /* 0x00000004390c7c23 */ /* 0x002fe20008010808 */
[-C--:B------:R-:W-:Y:S01]  /*a6e0*/  FMUL.FTZ R138, R138, R42.reuse ;  /* 0x0000002a8a8a7220 */ /* 0x080fe20000410000 */
[-C--:B------:R-:W-:Y:S01]  /*a6f0*/  FMUL.FTZ R139, R139, R42.reuse ;  /* 0x0000002a8b8b7220 */ /* 0x080fe20000410000 */
[----:B------:R-:W-:Y:S01]  /*a700*/  FADD.FTZ R0, R102, -R0 ;  /* 0x8000000066007221 */ /* 0x000fe20000010000 */
[----:B------:R-:W-:Y:S01]  /*a710*/  MUFU.EX2 R243, R12 ;  /* 0x0000000c00f37308 */ /* 0x000fe20000000800 */
[-C--:B------:R-:W-:Y:S01]  /*a720*/  FMUL.FTZ R74, R74, R42.reuse ;  /* 0x0000002a4a4a7220 */ /* 0x080fe20000410000 */
[-C--:B------:R-:W-:Y:S01]  /*a730*/  FMUL.FTZ R75, R75, R42.reuse ;  /* 0x0000002a4b4b7220 */ /* 0x080fe20000410000 */
[----:B------:R-:W-:Y:S01]  /*a740*/  FMUL.FTZ R0, R0, UR4 ;  /* 0x0000000400007c20 */ /* 0x000fe20008410000 */
[----:B---3--:R-:W-:Y:S01]  /*a750*/  FFMA.FTZ R11, R56, UR4, -R8 ;  /* 0x00000004380b7c23 */ /* 0x008fe20008010808 */
[-C--:B------:R-:W-:Y:S01]  /*a760*/  FMUL.FTZ R78, R78, R42.reuse ;  /* 0x0000002a4e4e7220 */ /* 0x080fe20000410000 */
[-C--:B------:R-:W-:Y:S01]  /*a770*/  FMUL.FTZ R79, R79, R42.reuse ;  /* 0x0000002a4f4f7220 */ /* 0x080fe20000410000 */
[-C--:B------:R-:W-:Y:S01]  /*a780*/  FMUL.FTZ R90, R90, R42.reuse ;  /* 0x0000002a5a5a7220 */ /* 0x080fe20000410000 */
[----:B------:R1:W-:Y:S01]  /*a790*/  MUFU.EX2 R247, R11 ;  /* 0x0000000b00f77308 */ /* 0x0003e20000000800 */
[----:B------:R-:W-:Y:S01]  /*a7a0*/  FMUL.FTZ R91, R91, R42 ;  /* 0x0000002a5b5b7220 */ /* 0x000fe20000410000 */
[C---:B------:R-:W-:Y:S06]  /*a7b0*/  HMMA.16816.F32 R120, R4.reuse, R24, R148 ;  /* 0x000000180478723c */ /* 0x040fec0000001894 */
[----:B------:R-:W3:Y:S02]  /*a7c0*/  MUFU.EX2 R40, R0 ;  /* 0x0000000000287308 */ /* 0x000ee40000000800 */
[----:B------:R-:W-:Y:S01]  /*a7d0*/  HMMA.16816.F32 R148, R4, R34, R92 ;  /* 0x000000220494723c */ /* 0x000fe2000000185c */
[----:B------:R-:W-:-:S02]  /*a7e0*/  IMAD.MOV.U32 R95, RZ, RZ, R54 ;  /* 0x000000ffff5f7224 */ /* 0x000fc400078e0036 */
[----:B------:R-:W-:Y:S02]  /*a7f0*/  IMAD.MOV.U32 R54, RZ, RZ, R101 ;  /* 0x000000ffff367224 */ /* 0x000fe400078e0065 */
[----:B------:R-:W-:Y:S02]  /*a800*/  IMAD.MOV.U32 R101, RZ, RZ, R67 ;  /* 0x000000ffff657224 */ /* 0x000fe400078e0043 */
[----:B-1----:R-:W-:Y:S01]  /*a810*/  FMUL.FTZ R11, R13, UR4 ;  /* 0x000000040d0b7c20 */ /* 0x002fe20008410000 */
[----:B------:R-:W-:Y:S01]  /*a820*/  HMMA.16816.F32 R208, R4, R16, R116 ;  /* 0x0000001004d0723c */ /* 0x000fe20000001874 */
[----:B------:R-:W-:Y:S02]  /*a830*/  IMAD.MOV.U32 R94, RZ, RZ, R52 ;  /* 0x000000ffff5e7224 */ /* 0x000fe400078e0034 */
[----:B------:R-:W1:Y:S01]  /*a840*/  MUFU.EX2 R41, R11 ;  /* 0x0000000b00297308 */ /* 0x000e620000000800 */
[----:B------:R-:W-:Y:S02]  /*a850*/  IMAD.MOV.U32 R93, RZ, RZ, R54 ;  /* 0x000000ffff5d7224 */ /* 0x000fe400078e0036 */
[----:B------:R-:W-:-:S02]  /*a860*/  IMAD.MOV.U32 R92, RZ, RZ, R55 ;  /* 0x000000ffff5c7224 */ /* 0x000fc400078e0037 */
[-C--:B---3--:R-:W-:Y:S01]  /*a870*/  FMUL.FTZ R142, R142, R40.reuse ;  /* 0x000000288e8e7220 */ /* 0x088fe20000410000 */
[C---:B------:R-:W-:Y:S01]  /*a880*/  HMMA.16816.F32 R116, R4.reuse, R26, R152 ;  /* 0x0000001a0474723c */ /* 0x040fe20000001898 */
[-C--:B------:R-:W-:Y:S01]  /*a890*/  FMUL.FTZ R143, R143, R40.reuse ;  /* 0x000000288f8f7220 */ /* 0x080fe20000410000 */
[-C--:B------:R-:W-:Y:S01]  /*a8a0*/  FMUL.FTZ R126, R126, R40.reuse ;  /* 0x000000287e7e7220 */ /* 0x080fe20000410000 */
[-C--:B------:R-:W-:Y:S01]  /*a8b0*/  FMUL.FTZ R127, R127, R40.reuse ;  /* 0x000000287f7f7220 */ /* 0x080fe20000410000 */
[----:B------:R-:W-:Y:S01]  /*a8c0*/  FFMA.FTZ R0, R60, UR4, -R9 ;  /* 0x000000043c007c23 */ /* 0x000fe20008010809 */
[-C--:B------:R-:W-:Y:S01]  /*a8d0*/  FMUL.FTZ R114, R114, R40.reuse ;  /* 0x0000002872727220 */ /* 0x080fe20000410000 */
[-C--:B------:R-:W-:Y:S01]  /*a8e0*/  FMUL.FTZ R115, R115, R40.reuse ;  /* 0x0000002873737220 */ /* 0x080fe20000410000 */
[-C--:B------:R-:W-:Y:S01]  /*a8f0*/  FMUL.FTZ R130, R130, R40.reuse ;  /* 0x0000002882827220 */ /* 0x080fe20000410000 */
[C---:B------:R-:W-:Y:S01]  /*a900*/  HMMA.16816.F32 R180, R4.reuse, R48, R164 ;  /* 0x0000003004b4723c */ /* 0x040fe200000018a4 */
[-C--:B------:R-:W-:Y:S01]  /*a910*/  FMUL.FTZ R131, R131, R40.reuse ;  /* 0x0000002883837220 */ /* 0x080fe20000410000 */
[-C--:B------:R-:W-:Y:S01]  /*a920*/  FMUL.FTZ R146, R146, R40.reuse ;  /* 0x0000002892927220 */ /* 0x080fe20000410000 */
[----:B------:R-:W-:Y:S01]  /*a930*/  FMUL.FTZ R147, R147, R40 ;  /* 0x0000002893937220 */ /* 0x000fe20000410000 */
[-C--:B-1----:R-:W-:Y:S01]  /*a940*/  FMUL.FTZ R140, R140, R41.reuse ;  /* 0x000000298c8c7220 */ /* 0x082fe20000410000 */
[-C--:B------:R-:W-:Y:S01]  /*a950*/  FMUL.FTZ R141, R141, R41.reuse ;  /* 0x000000298d8d7220 */ /* 0x080fe20000410000 */
[-C--:B------:R-:W-:Y:S01]  /*a960*/  FMUL.FTZ R124, R124, R41.reuse ;  /* 0x000000297c7c7220 */ /* 0x080fe20000410000 */
[-C--:B------:R-:W-:Y:S01]  /*a970*/  FMUL.FTZ R125, R125, R41.reuse ;  /* 0x000000297d7d7220 */ /* 0x080fe20000410000 */
[C---:B------:R-:W-:Y:S01]  /*a980*/  HMMA.16816.F32 R176, R4.reuse, R50, R168 ;  /* 0x0000003204b0723c */ /* 0x040fe200000018a8 */
[-C--:B------:R-:W-:Y:S01]  /*a990*/  FMUL.FTZ R112, R112, R41.reuse ;  /* 0x0000002970707220 */ /* 0x080fe20000410000 */
[-C--:B------:R-:W-:Y:S01]  /*a9a0*/  FMUL.FTZ R113, R113, R41.reuse ;  /* 0x0000002971717220 */ /* 0x080fe20000410000 */
[----:B------:R-:W-:Y:S01]  /*a9b0*/  FFMA.FTZ R11, R29, UR4, -R3 ;  /* 0x000000041d0b7c23 */ /* 0x000fe20008010803 */
[-C--:B------:R-:W-:Y:S01]  /*a9c0*/  FMUL.FTZ R128, R128, R41.reuse ;  /* 0x0000002980807220 */ /* 0x080fe20000410000 */
[-C--:B------:R-:W-:Y:S01]  /*a9d0*/  FMUL.FTZ R129, R129, R41.reuse ;  /* 0x0000002981817220 */ /* 0x080fe20000410000 */
[-C--:B------:R-:W-:Y:S01]  /*a9e0*/  FMUL.FTZ R144, R144, R41.reuse ;  /* 0x0000002990907220 */ /* 0x080fe20000410000 */
[----:B------:R-:W-:Y:S01]  /*a9f0*/  FMUL.FTZ R145, R145, R41 ;  /* 0x0000002991917220 */ /* 0x000fe20000410000 */
[----:B--2---:R-:W-:Y:S01]  /*aa00*/  HMMA.16816.F32 R192, R4, R20, R132 ;  /* 0x0000001404c0723c */ /* 0x004fe20000001884 */
[----:B------:R-:W-:Y:S01]  /*aa10*/  IMAD.MOV.U32 R134, RZ, RZ, R110 ;  /* 0x000000ffff867224 */ /* 0x000fe200078e006e */
[----:B------:R-:W-:Y:S01]  /*aa20*/  MOV R133, R38 ;  /* 0x0000002600857202 */ /* 0x000fe20000000f00 */
[----:B------:R-:W-:-:S02]  /*aa30*/  IMAD.MOV.U32 R110, RZ, RZ, R37 ;  /* 0x000000ffff6e7224 */ /* 0x000fc400078e0025 */
[-C--:B------:R-:W-:Y:S01]  /*aa40*/  FMUL.FTZ R156, R156, R41.reuse ;  /* 0x000000299c9c7220 */ /* 0x080fe20000410000 */
[----:B------:R-:W-:Y:S02]  /*aa50*/  IMAD.MOV.U32 R132, RZ, RZ, R39 ;  /* 0x000000ffff847224 */ /* 0x000fe400078e0027 */
[-C--:B------:R-:W-:Y:S01]  /*aa60*/  FMUL.FTZ R157, R157, R41.reuse ;  /* 0x000000299d9d7220 */ /* 0x080fe20000410000 */
[-C--:B------:R-:W-:Y:S01]  /*aa70*/  FMUL.FTZ R158, R158, R40.reuse ;  /* 0x000000289e9e7220 */ /* 0x080fe20000410000 */
[----:B------:R-:W-:Y:S01]  /*aa80*/  HMMA.16816.F32 R188, R4, R22, R136 ;  /* 0x0000001604bc723c */ /* 0x000fe20000001888 */
[----:B------:R-:W-:Y:S01]  /*aa90*/  FMUL.FTZ R159, R159, R40 ;  /* 0x000000289f9f7220 */ /* 0x000fe20000410000 */
[----:B------:R-:W-:Y:S02]  /*aaa0*/  IMAD.MOV.U32 R135, RZ, RZ, R65 ;  /* 0x000000ffff877224 */ /* 0x000fe400078e0041 */
[----:B------:R-:W-:Y:S01]  /*aab0*/  FMUL.FTZ R160, R160, R41 ;  /* 0x00000029a0a07220 */ /* 0x000fe20000410000 */
[----:B------:R-:W-:-:S02]  /*aac0*/  IMAD.MOV.U32 R139, RZ, RZ, R66 ;  /* 0x000000ffff8b7224 */ /* 0x000fc400078e0042 */
        /* <DEDUP_REMOVED lines=21> */
[-C--:B------:R-:W-:Y:S01]  /*ac20*/  FMUL.FTZ R86, R86, R40.reuse ;  /* 0x0000002856567220 */ /* 0x080fe20000410000 */
[----:B------:R-:W-:Y:S01]  /*ac30*/  F2FP.F16.F32.PACK_AB R5, R249, R251 ;  /* 0x000000fbf905723e */ /* 0x000fe200000000ff */
[----:B------:R-:W-:Y:S01]  /*ac40*/  FMUL.FTZ R87, R87, R40 ;  /* 0x0000002857577220 */ /* 0x000fe20000410000 */
[----:B------:R-:W-:Y:S01]  /*ac50*/  F2FP.F16.F32.PACK_AB R6, R252, R14 ;  /* 0x0000000efc06723e */ /* 0x000fe200000000ff */
[----:B------:R-:W-:Y:S01]  /*ac60*/  FMUL.FTZ R96, R96, R41 ;  /* 0x0000002960607220 */ /* 0x000fe20000410000 */
[----:B------:R-:W-:Y:S01]  /*ac70*/  F2FP.F16.F32.PACK_AB R7, R243, R247 ;  /* 0x000000f7f307723e */ /* 0x000fe200000000ff */
[----:B------:R-:W-:Y:S01]  /*ac80*/  FMUL.FTZ R97, R97, R41 ;  /* 0x0000002961617220 */ /* 0x000fe20000410000 */
[-C--:B------:R-:W-:Y:S01]  /*ac90*/  FMUL.FTZ R98, R98, R40.reuse ;  /* 0x0000002862627220 */ /* 0x080fe20000410000 */
[----:B------:R-:W-:Y:S01]  /*aca0*/  FMUL.FTZ R99, R99, R40 ;  /* 0x0000002863637220 */ /* 0x000fe20000410000 */
[----:B------:R-:W-:Y:S01]  /*acb0*/  IMAD.MOV.U32 R103, RZ, RZ, R134 ;  /* 0x000000ffff677224 */ /* 0x000fe200078e0086 */
[----:B------:R-:W-:Y:S01]  /*acc0*/  MOV R102, R135 ;  /* 0x0000008700667202 */ /* 0x000fe20000000f00 */
[----:B------:R-:W-:Y:S01]  /*acd0*/  IMAD.MOV.U32 R134, RZ, RZ, R200 ;  /* 0x000000ffff867224 */ /* 0x000fe200078e00c8 */
[----:B------:R-:W-:Y:S01]  /*ace0*/  HMMA.16816.F32 R72, R4, R22, R140 ;  /* 0x000000160448723c */ /* 0x000fe2000000188c */
[----:B------:R-:W-:-:S02]  /*acf0*/  IMAD.MOV.U32 R142, RZ, RZ, R238 ;  /* 0x000000ffff8e7224 */ /* 0x000fc400078e00ee */
[----:B------:R1:W-:Y:S01]  /*ad00*/  MUFU.EX2 R238, R0 ;  /* 0x0000000000ee7308 */ /* 0x0003e20000000800 */
[----:B------:R-:W-:Y:S02]  /*ad10*/  IMAD.MOV.U32 R141, RZ, RZ, R202 ;  /* 0x000000ffff8d7224 */ /* 0x000fe400078e00ca */
[----:B------:R-:W-:Y:S02]  /*ad20*/  IMAD.MOV.U32 R143, RZ, RZ, R63 ;  /* 0x000000ffff8f7224 */ /* 0x000fe400078e003f */
[----:B------:R-:W-:Y:S01]  /*ad30*/  HMMA.16816.F32 R36, R4, R18, R124 ;  /* 0x000000120424723c */ /* 0x000fe2000000187c */
[----:B------:R-:W-:Y:S01]  /*ad40*/  IMAD.MOV.U32 R126, RZ, RZ, R233 ;  /* 0x000000ffff7e7224 */ /* 0x000fe200078e00e9 */
[----:B------:R-:W-:Y:S01]  /*ad50*/  MOV R127, R232 ;  /* 0x000000e8007f7202 */ /* 0x000fe20000000f00 */
[----:B------:R-:W-:Y:S02]  /*ad60*/  IMAD.MOV.U32 R124, RZ, RZ, R236 ;  /* 0x000000ffff7c7224 */ /* 0x000fe400078e00ec */
[----:B------:R2:W-:Y:S01]  /*ad70*/  MUFU.EX2 R236, R11 ;  /* 0x0000000b00ec7308 */ /* 0x0005e20000000800 */
[----:B------:R-:W-:-:S02]  /*ad80*/  IMAD.MOV.U32 R125, RZ, RZ, R213 ;  /* 0x000000ffff7d7224 */ /* 0x000fc400078e00d5 */
[C---:B------:R-:W-:Y:S01]  /*ad90*/  HMMA.16816.F32 R88, R4.reuse, R16, R112 ;  /* 0x000000100458723c */ /* 0x040fe20000001870 */
[----:B------:R-:W-:Y:S01]  /*ada0*/  IMAD.MOV.U32 R113, RZ, RZ, R214 ;  /* 0x000000ffff717224 */ /* 0x000fe200078e00d6 */
[----:B------:R-:W-:Y:S01]  /*adb0*/  LDSM.16.MT88.4 R16, [R220+0xb400] ;  /* 0x00b40000dc10783b */ /* 0x000fe20000004200 */
[----:B------:R-:W-:Y:S02]  /*adc0*/  IMAD.MOV.U32 R112, RZ, RZ, R216 ;  /* 0x000000ffff707224 */ /* 0x000fe400078e00d8 */
[----:B-1----:R-:W-:Y:S01]  /*add0*/  FFMA.FTZ R0, R61, UR4, -R3 ;  /* 0x000000043d007c23 */ /* 0x002fe20008010803 */
[----:B------:R-:W-:Y:S02]  /*ade0*/  IMAD.MOV.U32 R135, RZ, RZ, R201 ;  /* 0x000000ffff877224 */ /* 0x000fe400078e00c9 */
[----:B------:R-:W-:Y:S01]  /*adf0*/  IMAD.MOV.U32 R114, RZ, RZ, R133 ;  /* 0x000000ffff727224 */ /* 0x000fe200078e0085 */
[----:B------:R1:W3:Y:S01]  /*ae00*/  MUFU.EX2 R233, R0 ;  /* 0x0000000000e97308 */ /* 0x0002e20000000800 */
[C---:B------:R-:W-:Y:S01]  /*ae10*/  HMMA.16816.F32 R76, R4.reuse, R20, R128 ;  /* 0x00000014044c723c */ /* 0x040fe20000001880 */
[----:B------:R-:W-:Y:S01]  /*ae20*/  IMAD.MOV.U32 R131, RZ, RZ, R235 ;  /* 0x000000ffff837224 */ /* 0x000fe200078e00eb */
[----:B------:R-:W-:Y:S01]  /*ae30*/  MOV R129, R207 ;  /* 0x000000cf00817202 */ /* 0x000fe20000000f00 */
[----:B------:R-:W-:Y:S01]  /*ae40*/  IMAD.MOV.U32 R130, RZ, RZ, R15 ;  /* 0x000000ffff827224 */ /* 0x000fe200078e000f */
[----:B------:R-:W-:Y:S01]  /*ae50*/  MOV R115, R135 ;  /* 0x0000008700737202 */ /* 0x000fe20000000f00 */
[--C-:B--2---:R-:W-:Y:S01]  /*ae60*/  FFMA.FTZ R11, R28, UR4, -R3.reuse ;  /* 0x000000041c0b7c23 */ /* 0x104fe20008010803 */
[----:B------:R-:W-:Y:S01]  /*ae70*/  IMAD.MOV.U32 R128, RZ, RZ, R14 ;  /* 0x000000ffff807224 */ /* 0x000fe200078e000e */
[----:B------:R-:W-:Y:S01]  /*ae80*/  LDSM.16.MT88.4 R20, [R220+0xa400] ;  /* 0x00a40000dc14783b */ /* 0x000fe20000004200 */
[----:B------:R-:W-:Y:S01]  /*ae90*/  HMMA.16816.F32 R144, R4, R24, R144 ;  /* 0x000000180490723c */ /* 0x000fe20000001890 */
[----:B------:R2:W-:Y:S01]  /*aea0*/  MUFU.EX2 R235, R11 ;  /* 0x0000000b00eb7308 */ /* 0x0005e20000000800 */
[----:B------:R-:W-:Y:S01]  /*aeb0*/  IMAD.MOV.U32 R140, RZ, RZ, R112 ;  /* 0x000000ffff8c7224 */ /* 0x000fe200078e0070 */
[----:B------:R-:W-:Y:S01]  /*aec0*/  LDSM.16.MT88.4 R12, [R10+0x1400] ;  /* 0x001400000a0c783b */ /* 0x000fe20000004200 */
[----:B-1----:R-:W-:-:S04]  /*aed0*/  FFMA.FTZ R0, R30, UR4, -R3 ;  /* 0x000000041e007c23 */ /* 0x002fc80008010803 */
[C---:B------:R-:W-:Y:S01]  /*aee0*/  HMMA.16816.F32 R64, R4.reuse, R26, R156 ;  /* 0x0000001a0440723c */ /* 0x040fe2000000189c */
[----:B------:R-:W1:Y:S01]  /*aef0*/  LDSM.16.MT88.4 R24, [R10+0x400] ;  /* 0x000400000a18783b */ /* 0x000e620000004200 */
[----:B------:R-:W-:Y:S01]  /*af00*/  MOV R156, R62 ;  /* 0x0000003e009c7202 */ /* 0x000fe20000000f00 */
[----:B------:R4:W5:Y:S01]  /*af10*/  MUFU.EX2 R232, R0 ;  /* 0x0000000000e87308 */ /* 0x0009620000000800 */
[----:B------:R-:W-:Y:S02]  /*af20*/  IMAD.MOV.U32 R158, RZ, RZ, R53 ;  /* 0x000000ffff9e7224 */ /* 0x000fe400078e0035 */
[----:B------:R-:W-:Y:S02]  /*af30*/  IMAD.MOV.U32 R159, RZ, RZ, R127 ;  /* 0x000000ffff9f7224 */ /* 0x000fe400078e007f */
[----:B------:R-:W-:Y:S01]  /*af40*/  HMMA.16816.F32 R60, R4, R48, R160 ;  /* 0x00000030043c723c */ /* 0x000fe200000018a0 */
[----:B--2---:R-:W-:Y:S01]  /*af50*/  FFMA.FTZ R11, R100, UR4, -R2 ;  /* 0x00000004640b7c23 */ /* 0x004fe20008010802 */
[----:B------:R-:W-:Y:S01]  /*af60*/  IMAD.MOV.U32 R160, RZ, RZ, R132 ;  /* 0x000000ffffa07224 */ /* 0x000fe200078e0084 */
[----:B------:R-:W-:Y:S01]  /*af70*/  MOV R161, R124 ;  /* 0x0000007c00a17202 */ /* 0x000fe20000000f00 */
[----:B------:R-:W-:Y:S01]  /*af80*/  IMAD.MOV.U32 R162, RZ, RZ, R125 ;  /* 0x000000ffffa27224 */ /* 0x000fe200078e007d */
[----:B------:R2:W-:Y:S01]  /*af90*/  MUFU.EX2 R216, R11 ;  /* 0x0000000b00d87308 */ /* 0x0005e20000000800 */
[----:B------:R-:W-:-:S02]  /*afa0*/  IMAD.MOV.U32 R163, RZ, RZ, R126 ;  /* 0x000000ffffa37224 */ /* 0x000fc400078e007e */
[----:B------:R-:W-:Y:S01]  /*afb0*/  HMMA.16816.F32 R56, R4, R44, R68 ;  /* 0x0000002c0438723c */ /* 0x000fe20000001844 */
[----:B------:R-:W-:Y:S02]  /*afc0*/  IMAD.MOV.U32 R157, RZ, RZ, R139 ;  /* 0x000000ffff9d7224 */ /* 0x000fe400078e008b */
[----:B----4-:R-:W-:-:S04]  /*afd0*/  FFMA.FTZ R0, R105, UR4, -R2 ;  /* 0x0000000469007c23 */ /* 0x010fc80008010802 */
[----:B------:R4:W1:Y:S01]  /*afe0*/  MUFU.EX2 R214, R0 ;  /* 0x0000000000d67308 */ /* 0x0008620000000800 */
[C---:B------:R-:W-:Y:S01]  /*aff0*/  HMMA.16816.F32 R48, R4.reuse, R50, R172 ;  /* 0x000000320430723c */ /* 0x040fe200000018ac */
[----:B------:R-:W-:Y:S02]  /*b000*/  IMAD.MOV.U32 R172, RZ, RZ, R128 ;  /* 0x000000ffffac7224 */ /* 0x000fe400078e0080 */
[----:B------:R-:W-:Y:S02]  /*b010*/  IMAD.MOV.U32 R173, RZ, RZ, R129 ;  /* 0x000000ffffad7224 */ /* 0x000fe400078e0081 */
[----:B------:R-:W-:Y:S02]  /*b020*/  IMAD.MOV.U32 R174, RZ, RZ, R130 ;  /* 0x000000ffffae7224 */ /* 0x000fe400078e0082 */
[----:B------:R-:W-:Y:S01]  /*b030*/  IMAD.MOV.U32 R175, RZ, RZ, R131 ;  /* 0x000000ffffaf7224 */ /* 0x000fe200078e0083 */
[----:B------:R-:W-:Y:S01]  /*b040*/  HMMA.16816.F32 R44, R4, R46, R80 ;  /* 0x0000002e042c723c */ /* 0x000fe20000001850 */
[----:B--2---:R-:W-:-:S02]  /*b050*/  IMAD.MOV.U32 R11, RZ, RZ, R163 ;  /* 0x000000ffff0b7224 */ /* 0x004fc400078e00a3 */
[----:B------:R-:W-:Y:S02]  /*b060*/  IMAD.MOV.U32 R163, RZ, RZ, R140 ;  /* 0x000000ffffa37224 */ /* 0x000fe400078e008c */
[----:B------:R-:W-:Y:S02]  /*b070*/  IMAD.MOV.U32 R140, RZ, RZ, R95 ;  /* 0x000000ffff8c7224 */ /* 0x000fe400078e005f */
[----:B----4-:R-:W-:Y:S01]  /*b080*/  FFMA.FTZ R0, R31, UR4, -R2 ;  /* 0x000000041f007c23 */ /* 0x010fe20008010802 */
[C---:B------:R-:W-:Y:S01]  /*b090*/  HMMA.16816.F32 R52, R4.reuse, R32, R84 ;  /* 0x000000200434723c */ /* 0x040fe20000001854 */
[----:B------:R-:W2:Y:S02]  /*b0a0*/  LDSM.16.MT88.4 R28, [R220+0x9400] ;  /* 0x00940000dc1c783b */ /* 0x000ea40000004200 */
[----:B------:R4:W-:Y:S05]  /*b0b0*/  MUFU.EX2 R213, R0 ;  /* 0x0000000000d57308 */ /* 0x0009ea0000000800 */
[----:B------:R-:W-:Y:S01]  /*b0c0*/  HMMA.16816.F32 R96, R4, R34, R96 ;  /* 0x000000220460723c */ /* 0x000fe20000001860 */
[----:B---3--:R-:W-:Y:S01]  /*b0d0*/  F2FP.F16.F32.PACK_AB R4, R236, R233 ;  /* 0x000000e9ec04723e */ /* 0x008fe200000000ff */
[----:B------:R-:W3:Y:S01]  /*b0e0*/  LDSM.16.MT88.4 R32, [R10+0x2400] ;  /* 0x002400000a20783b */ /* 0x000ee20000004200 */
[----:B-----5:R-:W-:-:S02]  /*b0f0*/  F2FP.F16.F32.PACK_AB R6, R235, R232 ;  /* 0x000000e8eb06723e */ /* 0x020fc400000000ff */
[----:B-1----:R-:W-:Y:S01]  /*b100*/  F2FP.F16.F32.PACK_AB R5, R216, R214 ;  /* 0x000000d6d805723e */ /* 0x002fe200000000ff */
[----:B----4-:R-:W-:-:S04]  /*b110*/  FFMA.FTZ R0, R106, UR4, -R2 ;  /* 0x000000046a007c23 */ /* 0x010fc80008010802 */
[----:B------:R1:W4:Y:S02]  /*b120*/  MUFU.EX2 R207, R0 ;  /* 0x0000000000cf7308 */ /* 0x0003240000000800 */
[----:B-1----:R-:W-:Y:S01]  /*b130*/  FFMA.FTZ R0, R107, UR4, -R9 ;  /* 0x000000046b007c23 */ /* 0x002fe20008010809 */
[----:B----4-:R-:W-:-:S05]  /*b140*/  F2FP.F16.F32.PACK_AB R7, R207, R213 ;  /* 0x000000d5cf07723e */ /* 0x010fca00000000ff */
[----:B------:R1:W4:Y:S02]  /*b150*/  MUFU.EX2 R202, R0 ;  /* 0x0000000000ca7308 */ /* 0x0003240000000800 */
[C---:B------:R-:W-:Y:S08]  /*b160*/  HMMA.16816.F32 R128, R4.reuse, R24, R192 ;  /* 0x000000180480723c */ /* 0x040ff000000018c0 */
[----:B------:R-:W-:Y:S01]  /*b170*/  HMMA.16816.F32 R124, R4, R26, R188 ;  /* 0x0000001a047c723c */ /* 0x000fe200000018bc */
[----:B-1----:R-:W-:-:S07]  /*b180*/  FFMA.FTZ R0, R108, UR4, -R9 ;  /* 0x000000046c007c23 */ /* 0x002fce0008010809 */
[C---:B--2---:R-:W-:Y:S01]  /*b190*/  HMMA.16816.F32 R136, R4.reuse, R28, R208 ;  /* 0x0000001c0488723c */ /* 0x044fe200000018d0 */
[----:B------:R1:W-:Y:S01]  /*b1a0*/  MUFU.EX2 R200, R0 ;  /* 0x0000000000c87308 */ /* 0x0003e20000000800 */
[----:B------:R-:W-:Y:S01]  /*b1b0*/  MOV R210, R161 ;  /* 0x000000a100d27202 */ /* 0x000fe20000000f00 */
[----:B------:R-:W-:Y:S02]  /*b1c0*/  IMAD.MOV.U32 R161, RZ, RZ, R110 ;  /* 0x000000ffffa17224 */ /* 0x000fe400078e006e */
[----:B------:R-:W-:Y:S01]  /*b1d0*/  IMAD.MOV.U32 R208, RZ, RZ, R174 ;  /* 0x000000ffffd07224 */ /* 0x000fe200078e00ae */
[----:B------:R-:W-:Y:S01]  /*b1e0*/  MOV R174, R92 ;  /* 0x0000005c00ae7202 */ /* 0x000fe20000000f00 */
[----:B------:R-:W-:Y:S01]  /*b1f0*/  IMAD.MOV.U32 R209, RZ, RZ, R175 ;  /* 0x000000ffffd17224 */ /* 0x000fe200078e00af */
[----:B------:R-:W-:Y:S01]  /*b200*/  HMMA.16816.F32 R120, R4, R20, R120 ;  /* 0x000000140478723c */ /* 0x000fe20000001878 */
[----:B------:R-:W-:Y:S02]  /*b210*/  IMAD.MOV.U32 R211, RZ, RZ, R162 ;  /* 0x000000ffffd37224 */ /* 0x000fe400078e00a2 */
[----:B------:R-:W-:-:S02]  /*b220*/  IMAD.MOV.U32 R175, RZ, RZ, R93 ;  /* 0x000000ffffaf7224 */ /* 0x000fc400078e005d */
[----:B------:R-:W-:-:S03]  /*b230*/  IMAD.MOV.U32 R162, RZ, RZ, R94 ;  /* 0x000000ffffa27224 */ /* 0x000fc600078e005e */
[----:B------:R-:W-:Y:S01]  /*b240*/  HMMA.16816.F32 R116, R4, R22, R116 ;  /* 0x000000160474723c */ /* 0x000fe20000001874 */
[----:B-1----:R-:W-:-:S04]  /*b250*/  FFMA.FTZ R0, R109, UR4, -R9 ;  /* 0x000000046d007c23 */ /* 0x002fc80008010809 */
[----:B------:R1:W-:Y:S03]  /*b260*/  MUFU.EX2 R201, R0 ;  /* 0x0000000000c97308 */ /* 0x0003e60000000800 */
[C---:B---3--:R-:W-:Y:S08]  /*b270*/  HMMA.16816.F32 R92, R4.reuse, R32, R152 ;  /* 0x00000020045c723c */ /* 0x048ff00000001898 */
[----:B------:R-:W-:Y:S01]  /*b280*/  HMMA.16816.F32 R80, R4, R34, R148 ;  /* 0x000000220450723c */ /* 0x000fe20000001894 */
[----:B-1----:R-:W-:Y:S01]  /*b290*/  FFMA.FTZ R0, R187, UR4, -R8 ;  /* 0x00000004bb007c23 */ /* 0x002fe20008010808 */
[----:B------:R-:W-:-:S06]  /*b2a0*/  IMAD.MOV.U32 R187, RZ, RZ, R134 ;  /* 0x000000ffffbb7224 */ /* 0x000fcc00078e0086 */
[----:B------:R-:W-:Y:S01]  /*b2b0*/  HMMA.16816.F32 R132, R4, R30, R196 ;  /* 0x0000001e0484723c */ /* 0x000fe200000018c4 */
[----:B------:R1:W-:Y:S02]  /*b2c0*/  MUFU.EX2 R196, R0 ;  /* 0x0000000000c47308 */ /* 0x0003e40000000800 */
[----:B-1----:R-:W-:Y:S01]  /*b2d0*/  FFMA.FTZ R0, R186, UR4, -R8 ;  /* 0x00000004ba007c23 */ /* 0x002fe20008010808 */
[----:B------:R-:W-:Y:S02]  /*b2e0*/  IMAD.MOV.U32 R186, RZ, RZ, R141 ;  /* 0x000000ffffba7224 */ /* 0x000fe400078e008d */
[----:B------:R-:W-:-:S03]  /*b2f0*/  IMAD.MOV.U32 R141, RZ, RZ, R113 ;  /* 0x000000ffff8d7224 */ /* 0x000fc600078e0071 */
[----:B------:R1:W2:Y:S02]  /*b300*/  MUFU.EX2 R199, R0 ;  /* 0x0000000000c77308 */ /* 0x0002a40000000800 */
[----:B-1----:R-:W-:Y:S01]  /*b310*/  FFMA.FTZ R0, R185, UR4, -R8 ;  /* 0x00000004b9007c23 */ /* 0x002fe20008010808 */
[----:B------:R-:W-:-:S05]  /*b320*/  MOV R185, R114 ;  /* 0x0000007200b97202 */ /* 0x000fca0000000f00 */
[----:B------:R1:W-:Y:S02]  /*b330*/  MUFU.EX2 R198, R0 ;  /* 0x0000000000c67308 */ /* 0x0003e40000000800 */
[----:B-1----:R-:W-:Y:S01]  /*b340*/  FFMA.FTZ R0, R184, UR4, -R8 ;  /* 0x00000004b8007c23 */ /* 0x002fe20008010808 */
[----:B------:R-:W-:Y:S02]  /*b350*/  IMAD.MOV.U32 R184, RZ, RZ, R115 ;  /* 0x000000ffffb87224 */ /* 0x000fe400078e0073 */
[----:B------:R-:W-:Y:S03]  /*b360*/  HMMA.16816.F32 R112, R4, R12, R180 ;  /* 0x0000000c0470723c */ /* 0x000fe600000018b4 */
[----:B------:R1:W3:Y:S01]  /*b370*/  MUFU.EX2 R197, R0 ;  /* 0x0000000000c57308 */ /* 0x0002e20000000800 */
[----:B------:R-:W-:Y:S01]  /*b380*/  IMAD.MOV.U32 R182, RZ, RZ, R173 ;  /* 0x000000ffffb67224 */ /* 0x000fe200078e00ad */
[----:B------:R-:W-:Y:S01]  /*b390*/  MOV R180, R101 ;  /* 0x0000006500b47202 */ /* 0x000fe20000000f00 */
[----:B------:R-:W-:-:S02]  /*b3a0*/  IMAD.MOV.U32 R173, RZ, RZ, R141 ;  /* 0x000000ffffad7224 */ /* 0x000fc400078e008d */
[----:B------:R-:W-:Y:S02]  /*b3b0*/  IMAD.MOV.U32 R141, RZ, RZ, R111 ;  /* 0x000000ffff8d7224 */ /* 0x000fe400078e006f */
[C---:B------:R-:W-:Y:S01]  /*b3c0*/  HMMA.16816.F32 R108, R4.reuse, R14, R176 ;  /* 0x0000000e046c723c */ /* 0x040fe200000018b0 */
[----:B------:R-:W-:Y:S02]  /*b3d0*/  IMAD.MOV.U32 R181, RZ, RZ, R103 ;  /* 0x000000ffffb57224 */ /* 0x000fe400078e0067 */
[----:B------:R-:W-:Y:S02]  /*b3e0*/  IMAD.MOV.U32 R179, RZ, RZ, R104 ;  /* 0x000000ffffb37224 */ /* 0x000fe400078e0068 */
[----:B------:R-:W-:Y:S02]  /*b3f0*/  IMAD.MOV.U32 R183, RZ, RZ, R172 ;  /* 0x000000ffffb77224 */ /* 0x000fe400078e00ac */
[----:B------:R-:W-:Y:S01]  /*b400*/  IMAD.MOV.U32 R172, RZ, RZ, R159 ;  /* 0x000000ffffac7224 */ /* 0x000fe200078e009f */
[----:B------:R-:W-:Y:S01]  /*b410*/  HMMA.16816.F32 R104, R4, R16, R168 ;  /* 0x000000100468723c */ /* 0x000fe200000018a8 */
[----:B------:R-:W-:-:S02]  /*b420*/  IMAD.MOV.U32 R159, RZ, RZ, R102 ;  /* 0x000000ffff9f7224 */ /* 0x000fc400078e0066 */
[----:B-1----:R-:W-:Y:S01]  /*b430*/  FFMA.FTZ R0, R203, UR4, -R9 ;  /* 0x00000004cb007c23 */ /* 0x002fe20008010809 */
[----:B------:R-:W-:Y:S02]  /*b440*/  IMAD.MOV.U32 R178, RZ, RZ, R180 ;  /* 0x000000ffffb27224 */ /* 0x000fe400078e00b4 */
[----:B------:R-:W-:Y:S01]  /*b450*/  IMAD.MOV.U32 R180, RZ, RZ, R182 ;  /* 0x000000ffffb47224 */ /* 0x000fe200078e00b6 */
[----:B------:R1:W-:Y:S01]  /*b460*/  MUFU.EX2 R195, R0 ;  /* 0x0000000000c37308 */ /* 0x0003e20000000800 */
[----:B------:R-:W-:Y:S01]  /*b470*/  HMMA.16816.F32 R100, R4, R18, R164 ;  /* 0x000000120464723c */ /* 0x000fe200000018a4 */
[----:B----4-:R-:W-:Y:S02]  /*b480*/  F2FP.F16.F32.PACK_AB R4, R202, R238 ;  /* 0x000000eeca04723e */ /* 0x010fe400000000ff */
[----:B--2---:R-:W-:Y:S02]  /*b490*/  F2FP.F16.F32.PACK_AB R5, R199, R196 ;  /* 0x000000c4c705723e */ /* 0x004fe400000000ff */
[----:B------:R-:W-:-:S02]  /*b4a0*/  F2FP.F16.F32.PACK_AB R6, R201, R200 ;  /* 0x000000c8c906723e */ /* 0x000fc400000000ff */
[----:B---3--:R-:W-:-:S07]  /*b4b0*/  F2FP.F16.F32.PACK_AB R7, R197, R198 ;  /* 0x000000c6c507723e */ /* 0x008fce00000000ff */
[----:B------:R-:W-:Y:S01]  /*b4c0*/  HMMA.16816.F32 R60, R4, R12, R60 ;  /* 0x0000000c043c723c */ /* 0x000fe2000000183c */
[----:B-1----:R-:W-:Y:S01]  /*b4d0*/  FFMA.FTZ R0, R204, UR4, -R3 ;  /* 0x00000004cc007c23 */ /* 0x002fe20008010803 */
[----:B------:R-:W-:-:S03]  /*b4e0*/  IMAD.MOV.U32 R204, RZ, RZ, R186 ;  /* 0x000000ffffcc7224 */ /* 0x000fc600078e00ba */
[----:B------:R1:W-:Y:S03]  /*b4f0*/  MUFU.EX2 R194, R0 ;  /* 0x0000000000c27308 */ /* 0x0003e60000000800 */
[C---:B------:R-:W-:Y:S01]  /*b500*/  HMMA.16816.F32 R48, R4.reuse, R14, R48 ;  /* 0x0000000e0430723c */ /* 0x040fe20000001830 */
[----:B------:R-:W-:Y:S07]  /*b510*/  LDSM.16.MT88.4 R12, [R220+0xb800] ;  /* 0x00b80000dc0c783b */ /* 0x000fee0000004200 */
[----:B------:R-:W-:Y:S01]  /*b520*/  HMMA.16816.F32 R56, R4, R16, R56 ;  /* 0x000000100438723c */ /* 0x000fe20000001838 */
[----:B-1----:R-:W-:Y:S01]  /*b530*/  FFMA.FTZ R0, R205, UR4, -R3 ;  /* 0x00000004cd007c23 */ /* 0x002fe20008010803 */
[----:B------:R-:W-:-:S06]  /*b540*/  IMAD.MOV.U32 R205, RZ, RZ, R184 ;  /* 0x000000ffffcd7224 */ /* 0x000fcc00078e00b8 */
[C---:B------:R-:W-:Y:S01]  /*b550*/  HMMA.16816.F32 R44, R4.reuse, R18, R44 ;  /* 0x00000012042c723c */ /* 0x040fe2000000182c */
[----:B------:R-:W1:Y:S01]  /*b560*/  LDSM.16.MT88.4 R16, [R10+0x1800] ;  /* 0x001800000a10783b */ /* 0x000e620000004200 */
[----:B------:R2:W3:Y:S06]  /*b570*/  MUFU.EX2 R193, R0 ;  /* 0x0000000000c17308 */ /* 0x0004ec0000000800 */
[C---:B------:R-:W-:Y:S08]  /*b580*/  HMMA.16816.F32 R88, R4.reuse, R28, R88 ;  /* 0x0000001c0458723c */ /* 0x040ff00000001858 */
[----:B------:R-:W-:Y:S01]  /*b590*/  HMMA.16816.F32 R84, R4, R30, R36 ;  /* 0x0000001e0454723c */ /* 0x000fe20000001824 */
[----:B------:R-:W4:Y:S01]  /*b5a0*/  LDSM.16.MT88.4 R36, [R220+0x9800] ;  /* 0x00980000dc24783b */ /* 0x000f220000004200 */
[----:B--2---:R-:W-:Y:S01]  /*b5b0*/  FFMA.FTZ R0, R206, UR4, -R3 ;  /* 0x00000004ce007c23 */ /* 0x004fe20008010803 */
[----:B------:R-:W-:-:S02]  /*b5c0*/  IMAD.MOV.U32 R206, RZ, RZ, R180 ;  /* 0x000000ffffce7224 */ /* 0x000fc400078e00b4 */
[----:B------:R-:W2:Y:S01]  /*b5d0*/  LDSM.16.MT88.4 R28, [R10+0x800] ;  /* 0x000800000a1c783b */ /* 0x000ea20000004200 */
[----:B------:R5:W-:Y:S02]  /*b5e0*/  MUFU.EX2 R192, R0 ;  /* 0x0000000000c07308 */ /* 0x000be40000000800 */
[C---:B------:R-:W-:Y:S08]  /*b5f0*/  HMMA.16816.F32 R76, R4.reuse, R24, R76 ;  /* 0x00000018044c723c */ /* 0x040ff0000000184c */
[----:B------:R-:W-:Y:S01]  /*b600*/  HMMA.16816.F32 R72, R4, R26, R72 ;  /* 0x0000001a0448723c */ /* 0x000fe20000001848 */
[----:B------:R-:W2:Y:S01]  /*b610*/  LDSM.16.MT88.4 R24, [R220+0xa800] ;  /* 0x00a80000dc18783b */ /* 0x000ea20000004200 */
[----:B-----5:R-:W-:-:S06]  /*b620*/  FFMA.FTZ R0, R212, UR4, -R3 ;  /* 0x00000004d4007c23 */ /* 0x020fcc0008010803 */
[C---:B------:R-:W-:Y:S01]  /*b630*/  HMMA.16816.F32 R68, R4.reuse, R20, R144 ;  /* 0x000000140444723c */ /* 0x040fe20000001890 */
[----:B------:R-:W-:Y:S01]  /*b640*/  IMAD.MOV.U32 R212, RZ, RZ, R185 ;  /* 0x000000ffffd47224 */ /* 0x000fe200078e00b9 */
[----:B------:R5:W1:Y:S06]  /*b650*/  MUFU.EX2 R191, R0 ;  /* 0x0000000000bf7308 */ /* 0x000a6c0000000800 */
[C---:B------:R-:W-:Y:S01]  /*b660*/  HMMA.16816.F32 R64, R4.reuse, R22, R64 ;  /* 0x000000160440723c */ /* 0x040fe20000001840 */
[----:B------:R-:W2:Y:S07]  /*b670*/  LDSM.16.MT88.4 R20, [R10+0x2800] ;  /* 0x002800000a14783b */ /* 0x000eae0000004200 */
[----:B------:R-:W-:Y:S01]  /*b680*/  HMMA.16816.F32 R52, R4, R32, R52 ;  /* 0x000000200434723c */ /* 0x000fe20000001834 */
[----:B-----5:R-:W-:Y:S01]  /*b690*/  FFMA.FTZ R0, R219, UR4, -R2 ;  /* 0x00000004db007c23 */ /* 0x020fe20008010802 */
[----:B------:R-:W-:-:S03]  /*b6a0*/  IMAD.MOV.U32 R219, RZ, RZ, R187 ;  /* 0x000000ffffdb7224 */ /* 0x000fc600078e00bb */
[----:B------:R5:W-:Y:S03]  /*b6b0*/  MUFU.EX2 R190, R0 ;  /* 0x0000000000be7308 */ /* 0x000be60000000800 */
[----:B------:R-:W-:Y:S01]  /*b6c0*/  HMMA.16816.F32 R32, R4, R34, R96 ;  /* 0x000000220420723c */ /* 0x000fe20000001860 */
[----:B---3--:R-:W-:Y:S02]  /*b6d0*/  F2FP.F16.F32.PACK_AB R4, R193, R194 ;  /* 0x000000c2c104723e */ /* 0x008fe400000000ff */
[----:B-1----:R-:W-:Y:S01]  /*b6e0*/  F2FP.F16.F32.PACK_AB R6, R191, R192 ;  /* 0x000000c0bf06723e */ /* 0x002fe200000000ff */
[----:B-----5:R-:W-:Y:S01]  /*b6f0*/  FFMA.FTZ R0, R225, UR4, -R2 ;  /* 0x00000004e1007c23 */ /* 0x020fe20008010802 */
[----:B------:R-:W-:-:S03]  /*b700*/  IMAD.MOV.U32 R225, RZ, RZ, R160 ;  /* 0x000000ffffe17224 */ /* 0x000fc600078e00a0 */
[----:B------:R1:W3:Y:S02]  /*b710*/  MUFU.EX2 R189, R0 ;  /* 0x0000000000bd7308 */ /* 0x0002e40000000800 */
[----:B-1----:R-:W-:Y:S01]  /*b720*/  FFMA.FTZ R0, R218, UR4, -R2 ;  /* 0x00000004da007c23 */ /* 0x002fe20008010802 */
[----:B---3--:R-:W-:-:S05]  /*b730*/  F2FP.F16.F32.PACK_AB R5, R189, R190 ;  /* 0x000000bebd05723e */ /* 0x008fca00000000ff */
[----:B------:R1:W-:Y:S02]  /*b740*/  MUFU.EX2 R188, R0 ;  /* 0x0000000000bc7308 */ /* 0x0003e40000000800 */
[----:B-1----:R-:W-:Y:S01]  /*b750*/  FFMA.FTZ R0, R234, UR4, -R2 ;  /* 0x00000004ea007c23 */ /* 0x002fe20008010802 */
[----:B------:R-:W-:Y:S01]  /*b760*/  IMAD.MOV.U32 R234, RZ, RZ, R179 ;  /* 0x000000ffffea7224 */ /* 0x000fe200078e00b3 */
[----:B------:R-:W-:Y:S01]  /*b770*/  MOV R179, R181 ;  /* 0x000000b500b37202 */ /* 0x000fe20000000f00 */
[----:B------:R-:W-:-:S03]  /*b780*/  IMAD.MOV.U32 R181, RZ, RZ, R183 ;  /* 0x000000ffffb57224 */ /* 0x000fc600078e00b7 */
[----:B------:R1:W3:Y:S01]  /*b790*/  MUFU.EX2 R183, R0 ;  /* 0x0000000000b77308 */ /* 0x0002e20000000800 */
[----:B------:R-:W-:Y:S01]  /*b7a0*/  IMAD.MOV.U32 R218, RZ, RZ, R179 ;  /* 0x000000ffffda7224 */ /* 0x000fe200078e00b3 */
[----:B------:R-:W-:Y:S01]  /*b7b0*/  MOV R203, R181 ;  /* 0x000000b500cb7202 */ /* 0x000fe20000000f00 */
[--C-:B-1----:R-:W-:Y:S01]  /*b7c0*/  FFMA.FTZ R0, R215, UR4, -R9.reuse ;  /* 0x00000004d7007c23 */ /* 0x102fe20008010809 */
[----:B---3--:R-:W-:Y:S02]  /*b7d0*/  F2FP.F16.F32.PACK_AB R7, R183, R188 ;  /* 0x000000bcb707723e */ /* 0x008fe400000000ff */
[----:B------:R-:W-:Y:S02]  /*b7e0*/  MOV R215, R161 ;  /* 0x000000a100d77202 */ /* 0x000fe40000000f00 */
[----:B------:R1:W3:Y:S03]  /*b7f0*/  MUFU.EX2 R182, R0 ;  /* 0x0000000000b67308 */ /* 0x0002e60000000800 */
[C---:B------:R-:W-:Y:S08]  /*b800*/  HMMA.16816.F32 R168, R4.reuse, R18, R108 ;  /* 0x0000001204a8723c */ /* 0x040ff0000000186c */
[----:B----4-:R-:W-:Y:S01]  /*b810*/  HMMA.16816.F32 R136, R4, R36, R136 ;  /* 0x000000240488723c */ /* 0x010fe20000001888 */
[----:B-1----:R-:W-:Y:S01]  /*b820*/  FFMA.FTZ R0, R217, UR4, -R9 ;  /* 0x00000004d9007c23 */ /* 0x002fe20008010809 */
[----:B------:R-:W-:-:S06]  /*b830*/  IMAD.MOV.U32 R217, RZ, RZ, R178 ;  /* 0x000000ffffd97224 */ /* 0x000fcc00078e00b2 */
[C---:B------:R-:W-:Y:S01]  /*b840*/  HMMA.16816.F32 R132, R4.reuse, R38, R132 ;  /* 0x000000260484723c */ /* 0x040fe20000001884 */
[----:B------:R1:W-:Y:S07]  /*b850*/  MUFU.EX2 R181, R0 ;  /* 0x0000000000b57308 */ /* 0x0003ee0000000800 */
[C---:B--2---:R-:W-:Y:S08]  /*b860*/  HMMA.16816.F32 R144, R4.reuse, R28, R128 ;  /* 0x0000001c0490723c */ /* 0x044ff00000001880 */
[----:B------:R-:W-:Y:S01]  /*b870*/  HMMA.16816.F32 R148, R4, R30, R124 ;  /* 0x0000001e0494723c */ /* 0x000fe2000000187c */
[----:B------:R-:W2:Y:S01]  /*b880*/  LDSM.16.MT88.4 R124, [R220+0x9c00] ;  /* 0x009c0000dc7c783b */ /* 0x000ea20000004200 */
[----:B-1----:R-:W-:Y:S01]  /*b890*/  FFMA.FTZ R0, R237, UR4, -R9 ;  /* 0x00000004ed007c23 */ /* 0x002fe20008010809 */
[----:B------:R-:W-:-:S03]  /*b8a0*/  IMAD.MOV.U32 R237, RZ, RZ, R162 ;  /* 0x000000ffffed7224 */ /* 0x000fc600078e00a2 */
[----:B------:R1:W4:Y:S02]  /*b8b0*/  MUFU.EX2 R180, R0 ;  /* 0x0000000000b47308 */ /* 0x0003240000000800 */
[C---:B------:R-:W-:Y:S08]  /*b8c0*/  HMMA.16816.F32 R184, R4.reuse, R24, R120 ;  /* 0x0000001804b8723c */ /* 0x040ff00000001878 */
[----:B------:R-:W-:Y:S01]  /*b8d0*/  HMMA.16816.F32 R152, R4, R26, R116 ;  /* 0x0000001a0498723c */ /* 0x000fe20000001874 */
[----:B-1----:R-:W-:Y:S01]  /*b8e0*/  FFMA.FTZ R0, R239, UR4, -R8 ;  /* 0x00000004ef007c23 */ /* 0x002fe20008010808 */
[----:B------:R-:W-:-:S06]  /*b8f0*/  IMAD.MOV.U32 R239, RZ, RZ, R163 ;  /* 0x000000ffffef7224 */ /* 0x000fcc00078e00a3 */
        /* <DEDUP_REMOVED lines=8> */
[----:B---3--:R-:W-:Y:S01]  /*b980*/  F2FP.F16.F32.PACK_AB R4, R182, R195 ;  /* 0x000000c3b604723e */ /* 0x008fe200000000ff */
[----:B------:R-:W-:Y:S01]  /*b990*/  LDSM.16.MT88.4 R80, [R220+0xbc00] ;  /* 0x00bc0000dc50783b */ /* 0x000fe20000004200 */
[----:B----4-:R-:W-:Y:S01]  /*b9a0*/  F2FP.F16.F32.PACK_AB R6, R180, R181 ;  /* 0x000000b5b406723e */ /* 0x010fe200000000ff */
[----:B-1----:R-:W-:Y:S01]  /*b9b0*/  FFMA.FTZ R0, R241, UR4, -R8 ;  /* 0x00000004f1007c23 */ /* 0x002fe20008010808 */
[----:B-----5:R-:W-:Y:S01]  /*b9c0*/  F2FP.F16.F32.PACK_AB R5, R178, R179 ;  /* 0x000000b3b205723e */ /* 0x020fe200000000ff */
[----:B------:R-:W-:-:S02]  /*b9d0*/  IMAD.MOV.U32 R241, RZ, RZ, R159 ;  /* 0x000000fffff17224 */ /* 0x000fc400078e009f */
[----:B------:R1:W-:Y:S02]  /*b9e0*/  MUFU.EX2 R177, R0 ;  /* 0x0000000000b17308 */ /* 0x0003e40000000800 */
[----:B-1----:R-:W-:-:S06]  /*b9f0*/  FFMA.FTZ R0, R242, UR4, -R8 ;  /* 0x00000004f2007c23 */ /* 0x002fcc0008010808 */
[----:B------:R-:W1:Y:S02]  /*ba00*/  MUFU.EX2 R176, R0 ;  /* 0x0000000000b07308 */ /* 0x000e640000000800 */
[----:B-1----:R-:W-:Y:S01]  /*ba10*/  F2FP.F16.F32.PACK_AB R7, R176, R177 ;  /* 0x000000b1b007723e */ /* 0x002fe200000000ff */
[----:B------:R-:W-:-:S06]  /*ba20*/  FFMA.FTZ R0, R248, UR4, -R9 ;  /* 0x00000004f8007c23 */ /* 0x000fcc0008010809 */
        /* <DEDUP_REMOVED lines=12> */
[C---:B------:R-:W-:Y:S01]  /*baf0*/  HMMA.16816.F32 R64, R4.reuse, R26, R64 ;  /* 0x0000001a0440723c */ /* 0x040fe20000001840 */
[--C-:B-1----:R-:W-:Y:S01]  /*bb00*/  FFMA.FTZ R0, R217, UR4, -R3.reuse ;  /* 0x00000004d9007c23 */ /* 0x102fe20008010803 */
[----:B------:R-:W-:Y:S01]  /*bb10*/  FFMA.FTZ R3, R215, UR4, -R3 ;  /* 0x00000004d7037c23 */ /* 0x000fe20008010803 */
[----:B------:R-:W-:Y:S01]  /*bb20*/  IMAD.MOV.U32 R217, RZ, RZ, R219 ;  /* 0x000000ffffd97224 */ /* 0x000fe200078e00db */
[----:B---3--:R-:W-:Y:S01]  /*bb30*/  F2FP.F16.F32.PACK_AB R92, R29, R36 ;  /* 0x000000241d5c723e */ /* 0x008fe200000000ff */
[----:B------:R1:W-:Y:S01]  /*bb40*/  MUFU.EX2 R28, R0 ;  /* 0x00000000001c7308 */ /* 0x0003e20000000800 */
[----:B------:R-:W-:Y:S01]  /*bb50*/  IMAD.MOV.U32 R215, RZ, RZ, R212 ;  /* 0x000000ffffd77224 */ /* 0x000fe200078e00d4 */
[----:B------:R-:W-:Y:S01]  /*bb60*/  MOV R212, R174 ;  /* 0x000000ae00d47202 */ /* 0x000fe20000000f00 */
[----:B------:R-:W-:Y:S01]  /*bb70*/  IMAD.MOV.U32 R219, RZ, RZ, R209 ;  /* 0x000000ffffdb7224 */ /* 0x000fe200078e00d1 */
[----:B------:R-:W-:Y:S01]  /*bb80*/  HMMA.16816.F32 R56, R4, R12, R56 ;  /* 0x0000000c0438723c */ /* 0x000fe20000001838 */
[----:B------:R-:W-:-:S02]  /*bb90*/  IMAD.MOV.U32 R209, RZ, RZ, R172 ;  /* 0x000000ffffd17224 */ /* 0x000fc400078e00ac */
[----:B------:R-:W-:Y:S01]  /*bba0*/  IMAD.MOV.U32 R172, RZ, RZ, R140 ;  /* 0x000000ffffac7224 */ /* 0x000fe200078e008c */
[----:B------:R-:W3:Y:S01]  /*bbb0*/  MUFU.EX2 R26, R3 ;  /* 0x00000003001a7308 */ /* 0x000ee20000000800 */
[----:B------:R-:W-:Y:S02]  /*bbc0*/  IMAD.MOV.U32 R174, RZ, RZ, R142 ;  /* 0x000000ffffae7224 */ /* 0x000fe400078e008e */
[----:B------:R-:W-:Y:S01]  /*bbd0*/  IMAD.MOV.U32 R240, RZ, RZ, R215 ;  /* 0x000000fffff07224 */ /* 0x000fe200078e00d7 */
[----:B------:R-:W-:Y:S01]  /*bbe0*/  HMMA.16816.F32 R44, R4, R14, R44 ;  /* 0x0000000e042c723c */ /* 0x000fe2000000182c */
[----:B-1----:R-:W-:Y:S01]  /*bbf0*/  FFMA.FTZ R0, R234, UR4, -R2 ;  /* 0x00000004ea007c23 */ /* 0x002fe20008010802 */
[----:B------:R-:W-:Y:S01]  /*bc00*/  IMAD.MOV.U32 R234, RZ, RZ, R206 ;  /* 0x000000ffffea7224 */ /* 0x000fe200078e00ce */
[----:B------:R-:W-:Y:S01]  /*bc10*/  MOV R206, R208 ;  /* 0x000000d000ce7202 */ /* 0x000fe20000000f00 */
[----:B------:R-:W-:Y:S01]  /*bc20*/  IMAD.MOV.U32 R208, RZ, RZ, R173 ;  /* 0x000000ffffd07224 */ /* 0x000fe200078e00ad */
[----:B------:R1:W-:Y:S01]  /*bc30*/  MUFU.EX2 R25, R0 ;  /* 0x0000000000197308 */ /* 0x0003e20000000800 */
[----:B------:R-:W-:-:S02]  /*bc40*/  IMAD.MOV.U32 R173, RZ, RZ, R141 ;  /* 0x000000ffffad7224 */ /* 0x000fc400078e008d */
[----:B------:R-:W-:Y:S01]  /*bc50*/  HMMA.16816.F32 R52, R4, R20, R52 ;  /* 0x000000140434723c */ /* 0x000fe20000001834 */
[----:B------:R-:W-:Y:S01]  /*bc60*/  IMAD.MOV.U32 R239, RZ, RZ, R234 ;  /* 0x000000ffffef7224 */ /* 0x000fe200078e00ea */
[----:B---3--:R-:W-:Y:S01]  /*bc70*/  F2FP.F16.F32.PACK_AB R94, R26, R28 ;  /* 0x0000001c1a5e723e */ /* 0x008fe200000000ff */
[----:B------:R-:W-:-:S05]  /*bc80*/  IMAD.MOV.U32 R234, RZ, RZ, R173 ;  /* 0x000000ffffea7224 */ /* 0x000fca00078e00ad */
[----:B------:R-:W-:Y:S01]  /*bc90*/  HMMA.16816.F32 R32, R4, R22, R32 ;  /* 0x000000160420723c */ /* 0x000fe20000001820 */
[----:B------:R-:W-:Y:S01]  /*bca0*/  LDSM.16.MT88.4 R4, [R10+0x2c00] ;  /* 0x002c00000a04783b */ /* 0x000fe20000004200 */
[----:B-1----:R-:W-:Y:S01]  /*bcb0*/  FFMA.FTZ R0, R218, UR4, -R2 ;  /* 0x00000004da007c23 */ /* 0x002fe20008010802 */
[----:B------:R-:W-:Y:S02]  /*bcc0*/  IMAD.MOV.U32 R218, RZ, RZ, R210 ;  /* 0x000000ffffda7224 */ /* 0x000fe400078e00d2 */
[----:B------:R-:W-:Y:S01]  /*bcd0*/  IMAD.MOV.U32 R210, RZ, RZ, R11 ;  /* 0x000000ffffd27224 */ /* 0x000fe200078e000b */
[----:B------:R1:W3:Y:S01]  /*bce0*/  MUFU.EX2 R24, R0 ;  /* 0x0000000000187308 */ /* 0x0002e20000000800 */
[----:B------:R-:W-:Y:S01]  /*bcf0*/  IMAD.MOV.U32 R237, RZ, RZ, R218 ;  /* 0x000000ffffed7224 */ /* 0x000fe200078e00da */
[----:B------:R-:W-:Y:S01]  /*bd00*/  MOV R11, R158 ;  /* 0x0000009e000b7202 */ /* 0x000fe20000000f00 */
[----:B-1----:R-:W-:Y:S01]  /*bd10*/  FFMA.FTZ R0, R225, UR4, -R2 ;  /* 0x00000004e1007c23 */ /* 0x002fe20008010802 */
[----:B------:R-:W-:-:S02]  /*bd20*/  IMAD.MOV.U32 R225, RZ, RZ, R175 ;  /* 0x000000ffffe17224 */ /* 0x000fc400078e00af */
[----:B------:R-:W-:Y:S01]  /*bd30*/  FFMA.FTZ R2, R156, UR4, -R2 ;  /* 0x000000049c027c23 */ /* 0x000fe20008010802 */
[----:B------:R-:W-:Y:S01]  /*bd40*/  IMAD.MOV.U32 R175, RZ, RZ, R143 ;  /* 0x000000ffffaf7224 */ /* 0x000fe200078e008f */
[----:B------:R1:W-:Y:S01]  /*bd50*/  MUFU.EX2 R19, R0 ;  /* 0x0000000000137308 */ /* 0x0003e20000000800 */
[----:B------:R-:W4:Y:S01]  /*bd60*/  LDSM.16.MT88.4 R140, [R10+0xc00] ;  /* 0x000c00000a8c783b */ /* 0x000f220000004200 */
[----:B------:R-:W-:Y:S01]  /*bd70*/  MOV R215, R225 ;  /* 0x000000e100d77202 */ /* 0x000fe20000000f00 */
[----:B------:R-:W-:Y:S01]  /*bd80*/  IMAD.MOV.U32 R225, RZ, RZ, R174 ;  /* 0x000000ffffe17224 */ /* 0x000fe200078e00ae */
[----:B---3--:R-:W-:Y:S01]  /*bd90*/  F2FP.F16.F32.PACK_AB R93, R24, R25 ;  /* 0x00000019185d723e */ /* 0x008fe200000000ff */
[----:B------:R-:W-:-:S03]  /*bda0*/  IMAD.MOV.U32 R218, RZ, RZ, R175 ;  /* 0x000000ffffda7224 */ /* 0x000fc600078e00af */
[----:B------:R-:W3:Y:S01]  /*bdb0*/  MUFU.EX2 R18, R2 ;  /* 0x0000000200127308 */ /* 0x000ee20000000800 */
[----:B------:R-:W-:Y:S01]  /*bdc0*/  FFMA.FTZ R3, R225, R43, R218 ;  /* 0x0000002be1037223 */ /* 0x000fe200000100da */
[----:B-1----:R-:W-:Y:S02]  /*bdd0*/  FFMA.FTZ R0, R157, UR4, -R9 ;  /* 0x000000049d007c23 */ /* 0x002fe40008010809 */
[----:B------:R-:W1:Y:S04]  /*bde0*/  LDSM.16.MT88.4 R156, [R220+0xac00] ;  /* 0x00ac0000dc9c783b */ /* 0x000e680000004200 */
[----:B------:R5:W1:Y:S01]  /*bdf0*/  MUFU.EX2 R17, R0 ;  /* 0x0000000000117308 */ /* 0x000a620000000800 */
[----:B---3--:R-:W-:-:S07]  /*be00*/  F2FP.F16.F32.PACK_AB R95, R18, R19 ;  /* 0x00000013125f723e */ /* 0x008fce00000000ff */
[----:B--2---:R-:W-:Y:S01]  /*be10*/  HMMA.16816.F32 R116, R92, R124, R136 ;  /* 0x0000007c5c74723c */ /* 0x004fe20000001888 */
[----:B-----5:R-:W-:Y:S01]  /*be20*/  FFMA.FTZ R0, R217, UR4, -R9 ;  /* 0x00000004d9007c23 */ /* 0x020fe20008010809 */
[----:B------:R-:W-:-:S06]  /*be30*/  IMAD.MOV.U32 R217, RZ, RZ, R172 ;  /* 0x000000ffffd97224 */ /* 0x000fcc00078e00ac */
[----:B------:R-:W-:Y:S01]  /*be40*/  HMMA.16816.F32 R120, R92, R126, R132 ;  /* 0x0000007e5c78723c */ /* 0x000fe20000001884 */
[----:B------:R2:W3:Y:S01]  /*be50*/  LDSM.16.MT88.4 R172, [R10+0x1c00] ;  /* 0x001c00000aac783b */ /* 0x0004e20000004200 */
[----:B------:R5:W-:Y:S01]  /*be60*/  MUFU.EX2 R15, R0 ;  /* 0x00000000000f7308 */ /* 0x000be20000000800 */
[----:B------:R-:W-:-:S04]  /*be70*/  FFMA.FTZ R2, R215, R41, R217 ;  /* 0x00000029d7027223 */ /* 0x000fc800000100d9 */
[----:B------:R-:W-:Y:S01]  /*be80*/  FADD.FTZ R2, R206, R2 ;  /* 0x00000002ce027221 */ /* 0x000fe20000010000 */
[C---:B----4-:R-:W-:Y:S08]  /*be90*/  HMMA.16816.F32 R136, R92.reuse, R142, R148 ;  /* 0x0000008e5c88723c */ /* 0x050ff00000001894 */
[----:B------:R-:W-:Y:S01]  /*bea0*/  HMMA.16816.F32 R132, R92, R140, R144 ;  /* 0x0000008c5c84723c */ /* 0x000fe20000001890 */
[----:B-----5:R-:W-:-:S04]  /*beb0*/  FFMA.FTZ R0, R241, UR4, -R9 ;  /* 0x00000004f1007c23 */ /* 0x020fc80008010809 */
[----:B------:R4:W-:Y:S03]  /*bec0*/  MUFU.EX2 R16, R0 ;  /* 0x0000000000107308 */ /* 0x0009e60000000800 */
[----:B-1----:R-:W-:Y:S01]  /*bed0*/  HMMA.16816.F32 R148, R92, R156, R184 ;  /* 0x0000009c5c94723c */ /* 0x002fe200000018b8 */
[----:B--2---:R-:W-:-:S04]  /*bee0*/  FADD.FTZ R10, R203, R2 ;  /* 0x00000002cb0a7221 */ /* 0x004fc80000010000 */
[----:B------:R-:W-:-:S03]  /*bef0*/  FADD.FTZ R10, R252, R10 ;  /* 0x0000000afc0a7221 */ /* 0x000fc60000010000 */
[----:B------:R-:W-:Y:S01]  /*bf00*/  HMMA.16816.F32 R152, R92, R158, R152 ;  /* 0x0000009e5c98723c */ /* 0x000fe20000001898 */
[----:B----4-:R-:W-:-:S07]  /*bf10*/  FFMA.FTZ R0, R11, UR4, -R8 ;  /* 0x000000040b007c23 */ /* 0x010fce0008010808 */
[C---:B---3--:R-:W-:Y:S01]  /*bf20*/  HMMA.16816.F32 R164, R92.reuse, R172, R164 ;  /* 0x000000ac5ca4723c */ /* 0x048fe200000018a4 */
[----:B------:R1:W-:Y:S07]  /*bf30*/  MUFU.EX2 R11, R0 ;  /* 0x00000000000b7308 */ /* 0x0003ee0000000800 */
[C---:B------:R-:W-:Y:S08]  /*bf40*/  HMMA.16816.F32 R168, R92.reuse, R174, R168 ;  /* 0x000000ae5ca8723c */ /* 0x040ff000000018a8 */
[----:B------:R-:W-:Y:S01]  /*bf50*/  HMMA.16816.F32 R72, R92, R80, R160 ;  /* 0x000000505c48723c */ /* 0x000fe200000018a0 */
[----:B-1----:R-:W-:-:S04]  /*bf60*/  FFMA.FTZ R0, R240, UR4, -R8 ;  /* 0x00000004f0007c23 */ /* 0x002fc80008010808 */
[----:B------:R1:W2:Y:S03]  /*bf70*/  MUFU.EX2 R12, R0 ;  /* 0x00000000000c7308 */ /* 0x0002a60000000800 */
[C---:B------:R-:W-:Y:S08]  /*bf80*/  HMMA.16816.F32 R76, R92.reuse, R82, R108 ;  /* 0x000000525c4c723c */ /* 0x040ff0000000186c */
[----:B------:R-:W-:Y:S01]  /*bf90*/  HMMA.16816.F32 R88, R92, R4, R104 ;  /* 0x000000045c58723c */ /* 0x000fe20000001868 */
[----:B------:R-:W-:-:S02]  /*bfa0*/  IMAD.MOV.U32 R104, RZ, RZ, R245 ;  /* 0x000000ffff687224 */ /* 0x000fc400078e00f5 */
[----:B-1----:R-:W-:-:S05]  /*bfb0*/  FFMA.FTZ R0, R239, UR4, -R8 ;  /* 0x00000004ef007c23 */ /* 0x002fca0008010808 */
[----:B------:R-:W-:Y:S01]  /*bfc0*/  HMMA.16816.F32 R92, R92, R6, R96 ;  /* 0x000000065c5c723c */ /* 0x000fe20000001860 */
[----:B------:R-:W-:Y:S01]  /*bfd0*/  F2FP.F16.F32.PACK_AB R96, R17, R37 ;  /* 0x000000251160723e */ /* 0x000fe200000000ff */
[----:B------:R1:W-:Y:S01]  /*bfe0*/  MUFU.EX2 R13, R0 ;  /* 0x00000000000d7308 */ /* 0x0003e20000000800 */
[----:B--2---:R-:W-:Y:S02]  /*bff0*/  F2FP.F16.F32.PACK_AB R97, R12, R11 ;  /* 0x0000000b0c61723e */ /* 0x004fe400000000ff */
[----:B------:R-:W-:Y:S01]  /*c000*/  F2FP.F16.F32.PACK_AB R98, R16, R15 ;  /* 0x0000000f1062723e */ /* 0x000fe200000000ff */
[----:B-1----:R-:W-:Y:S01]  /*c010*/  FFMA.FTZ R0, R237, UR4, -R8 ;  /* 0x00000004ed007c23 */ /* 0x002fe20008010808 */
[----:B------:R-:W-:-:S03]  /*c020*/  FFMA.FTZ R8, R234, R40, R251 ;  /* 0x00000028ea087223 */ /* 0x000fc600000100fb */
[----:B------:R1:W2:Y:S01]  /*c030*/  MUFU.EX2 R14, R0 ;  /* 0x00000000000e7308 */ /* 0x0002a20000000800 */
[----:B------:R-:W-:Y:S01]  /*c040*/  FADD.FTZ R9, R249, R8 ;  /* 0x00000008f9097221 */ /* 0x000fe20000010000 */
[----:B------:R-:W-:-:S03]  /*c050*/  FADD.FTZ R8, R205, R3 ;  /* 0x00000003cd087221 */ /* 0x000fc60000010000 */
[----:B------:R-:W-:Y:S01]  /*c060*/  FADD.FTZ R3, R247, R9 ;  /* 0x00000009f7037221 */ /* 0x000fe20000010000 */
[----:B------:R-:W-:-:S03]  /*c070*/  FADD.FTZ R2, R208, R8 ;  /* 0x00000008d0027221 */ /* 0x000fc60000010000 */
[----:B------:R-:W-:Y:S01]  /*c080*/  FADD.FTZ R8, R243, R3 ;  /* 0x00000003f3087221 */ /* 0x000fe20000010000 */
[----:B------:R-:W-:Y:S01]  /*c090*/  FADD.FTZ R3, R238, R10 ;  /* 0x0000000aee037221 */ /* 0x000fe20000010000 */
[----:B-1----:R-:W-:Y:S01]  /*c0a0*/  FFMA.FTZ R0, R212, R42, R219 ;  /* 0x0000002ad4007223 */ /* 0x002fe200000100db */
[----:B--2---:R-:W-:-:S03]  /*c0b0*/  F2FP.F16.F32.PACK_AB R99, R14, R13 ;  /* 0x0000000d0e63723e */ /* 0x004fc600000000ff */
        /* <DEDUP_REMOVED lines=70> */
[----:B------:R-:W-:-:S04]  /*c520*/  NOP ;  /* 0x0000000000007918 */ /* 0x000fc80000000000 */
[----:B-1----:R-:W-:-:S15]  /*c530*/  BRA.U !UP1, `(.L_x_1175) ;  /* 0x0000005109987547 */ /* 0x002fde000b800000 */
[----:B------:R-:W2:Y:S01]  /*c540*/  LDL.LU R205, [R1+0x54] ;  /* 0x0000540001cd7983 */ /* 0x000ea20000300800 */
[----:B------:R-:W-:Y:S01]  /*c550*/  UIADD3 UR15, UPT, UPT, UR21, -0x3, URZ ;  /* 0xfffffffd150f7890 */ /* 0x000fe2000fffe0ff */
[----:B------:R-:W-:-:S04]  /*c560*/  DEPBAR.LE SB0, 0x0 ;  /* 0x000080000000791a */ /* 0x000fc80000000000 */
[----:B------:R-:W3:Y:S04]  /*c570*/  LDL.LU R204, [R1+0x10] ;  /* 0x0000100001cc7983 */ /* 0x000ee80000300800 */
[----:B------:R-:W4:Y:S04]  /*c580*/  LDL.LU R211, [R1+0xc] ;  /* 0x00000c0001d37983 */ /* 0x000f280000300800 */
[----:B------:R-:W5:Y:S04]  /*c590*/  LDL R203, [R1+0x44] ;  /* 0x0000440001cb7983 */ /* 0x000f680000100800 */
[----:B------:R-:W4:Y:S04]  /*c5a0*/  LDL.LU R208, [R1+0x38] ;  /* 0x0000380001d07983 */ /* 0x000f280000300800 */
[----:B------:R-:W4:Y:S04]  /*c5b0*/  LDL R209, [R1+0x40] ;  /* 0x0000400001d17983 */ /* 0x000f280000100800 */
[----:B------:R-:W4:Y:S01]  /*c5c0*/  LDL.LU R210, [R1+0x4c] ;  /* 0x00004c0001d27983 */ /* 0x000f220000300800 */
[----:B------:R-:W1:Y:S01]  /*c5d0*/  S2UR UR5, SR_CgaCtaId ;  /* 0x00000000000579c3 */ /* 0x000e620000008800 */
[----:B------:R-:W-:Y:S01]  /*c5e0*/  UIMAD.WIDE.U32 UR16, UR15, UR8, URZ ;  /* 0x000000080f1072a5 */ /* 0x000fe2000f8e00ff */
[----:B------:R-:W-:-:S03]  /*c5f0*/  SHF.R.U32.HI R222, RZ, 0x1, R221 ;  /* 0x00000001ffde7819 */ /* 0x000fc600000116dd */
        /* <DEDUP_REMOVED lines=13> */
[----:B-1----:R-:W-:Y:S01]  /*c6d0*/  ULEA UR5, UR5, UR12, 0x18 ;  /* 0x0000000c05057291 */ /* 0x002fe2000f8ec0ff */
[----:B------:R-:W1:Y:S01]  /*c6e0*/  LDCU UR12, c[0x0][0x50c] ;  /* 0x0000a180ff0c77ac */ /* 0x000e620008000800 */
[----:B------:R-:W-:Y:S01]  /*c6f0*/  UISETP.GT.U32.AND UP1, UPT, UR13, UR18, UPT ;  /* 0x000000120d00728c */ /* 0x000fe2000bf24070 */
[----:B------:R-:W-:Y:S01]  /*c700*/  BAR.SYNC.DEFER_BLOCKING 0x0 ;  /* 0x0000000000007b1d */ /* 0x000fe20000010000 */
[----:B--2---:R-:W-:-:S04]  /*c710*/  LOP3.LUT R223, R205, 0x3e00, RZ, 0xc0, !PT ;  /* 0x00003e00cddf7812 */ /* 0x004fc800078ec0ff */
[----:B---3--:R-:W-:Y:S02]  /*c720*/  LOP3.LUT R3, R223, 0x120, R204, 0xf8, !PT ;  /* 0x00000120df037812 */ /* 0x008fe400078ef8cc */
[CC--:B-----5:R-:W-:Y:S02]  /*c730*/  LEA R4, P1, R6.reuse, R203.reuse, 0x7 ;  /* 0x000000cb06047211 */ /* 0x0e0fe400078238ff */
[----:B------:R-:W-:Y:S02]  /*c740*/  LEA R2, P0, R7, R203, 0x1 ;  /* 0x000000cb07027211 */ /* 0x000fe400078008ff */
[----:B----4-:R-:W-:Y:S02]  /*c750*/  LOP3.LUT R0, R3, R208, R0, 0xf6, !PT ;  /* 0x000000d003007212 */ /* 0x010fe400078ef600 */
[-C--:B------:R-:W-:Y:S02]  /*c760*/  LEA.HI.X R5, R6, R209.reuse, R5, 0x7, P1 ;  /* 0x000000d106057211 */ /* 0x080fe400008f3c05 */
[----:B------:R-:W-:-:S02]  /*c770*/  LEA.HI.X R3, R7, R209, R8, 0x1, P0 ;  /* 0x000000d107037211 */ /* 0x000fc400000f0c08 */
[----:B------:R-:W-:Y:S01]  /*c780*/  LEA R53, R210, UR5, 0x1 ;  /* 0x00000005d2357c11 */ /* 0x000fe2000f8e08ff */
[----:B------:R-:W-:Y:S01]  /*c790*/  @!PT LDS RZ, [RZ] ;  /* 0x00000000fffff984 */ /* 0x000fe20000000800 */
[----:B------:R-:W-:Y:S01]  /*c7a0*/  @!PT LDS RZ, [RZ] ;  /* 0x00000000fffff984 */ /* 0x000fe20000000800 */
[----:B------:R-:W-:Y:S01]  /*c7b0*/  @!PT LDS RZ, [RZ] ;  /* 0x00000000fffff984 */ /* 0x000fe20000000800 */
[----:B------:R-:W-:Y:S01]  /*c7c0*/  @!P4 LDGSTS.E.BYPASS.LTC128B.128 [R226+0x9000], desc[UR6][R4.64] ;  /* 0x0900000004e2cfae */ /* 0x000fe2000b981a06 */
[----:B------:R-:W-:-:S03]  /*c7d0*/  LEA R52, R0, UR5, 0x1 ;  /* 0x0000000500347c11 */ /* 0x000fc6000f8e08ff */
        /* <DEDUP_REMOVED lines=31> */
[----:B------:R-:W1:Y:S01]  /*c9d0*/  LDSM.16.M88.4 R20, [R53+0x6c00] ;  /* 0x006c00003514783b */ /* 0x000e620000000200 */
[----:B--2---:R-:W-:-:S03]  /*c9e0*/  IMAD.IADD R2, R211, 0x1, R52 ;  /* 0x00000001d3027824 */ /* 0x004fc600078e0234 */
[----:B------:R-:W-:Y:S04]  /*c9f0*/  LDSM.16.M88.4 R36, [R0+0x6c00] ;  /* 0x006c00000024783b */ /* 0x000fe80000000200 */
[----:B------:R-:W2:Y:S04]  /*ca00*/  LDSM.16.M88.4 R4, [R2+0x1000] ;  /* 0x001000000204783b */ /* 0x000ea80000000200 */
[----:B------:R-:W2:Y:S04]  /*ca10*/  LDSM.16.M88.4 R48, [R0+0x6000] ;  /* 0x006000000030783b */ /* 0x000ea80000000200 */
[----:B------:R-:W2:Y:S04]  /*ca20*/  LDSM.16.M88.4 R44, [R0+0x6400] ;  /* 0x00640000002c783b */ /* 0x000ea80000000200 */
[----:B------:R-:W2:Y:S04]  /*ca30*/  LDSM.16.M88.4 R40, [R0+0x6800] ;  /* 0x006800000028783b */ /* 0x000ea80000000200 */
[----:B------:R-:W2:Y:S01]  /*ca40*/  LDSM.16.M88.4 R16, [R52] ;  /* 0x000000003410783b */ /* 0x000ea20000000200 */
[C---:B---3--:R-:W-:Y:S03]  /*ca50*/  HMMA.16816.F32 R108, R8.reuse, R32, RZ ;  /* 0x00000020086c723c */ /* 0x048fe600000018ff */
[----:B------:R-:W0:Y:S05]  /*ca60*/  LDGDEPBAR ;  /* 0x00000000000079af */ /* 0x000e2a0000000000 */
[C---:B----4-:R-:W-:Y:S08]  /*ca70*/  HMMA.16816.F32 R100, R8.reuse, R28, RZ ;  /* 0x0000001c0864723c */ /* 0x050ff000000018ff */
[C---:B-----5:R-:W-:Y:S08]  /*ca80*/  HMMA.16816.F32 R60, R8.reuse, R24, RZ ;  /* 0x00000018083c723c */ /* 0x060ff000000018ff */
[C---:B-1----:R-:W-:Y:S08]  /*ca90*/  HMMA.16816.F32 R12, R8.reuse, R20, RZ ;  /* 0x00000014080c723c */ /* 0x042ff000000018ff */
[C---:B------:R-:W-:Y:S08]  /*caa0*/  HMMA.16816.F32 R104, R8.reuse, R34, RZ ;  /* 0x000000220868723c */ /* 0x040ff000000018ff */
[C---:B------:R-:W-:Y:S08]  /*cab0*/  HMMA.16816.F32 R64, R8.reuse, R30, RZ ;  /* 0x0000001e0840723c */ /* 0x040ff000000018ff */
[C---:B------:R-:W-:Y:S08]  /*cac0*/  HMMA.16816.F32 R56, R8.reuse, R26, RZ ;  /* 0x0000001a0838723c */ /* 0x040ff000000018ff */
[----:B------:R-:W-:Y:S08]  /*cad0*/  HMMA.16816.F32 R8, R8, R22, RZ ;  /* 0x000000160808723c */ /* 0x000ff000000018ff */
[C---:B--2---:R-:W-:Y:S01]  /*cae0*/  HMMA.16816.F32 R204, R4.reuse, R36, R12 ;  /* 0x0000002404cc723c */ /* 0x044fe2000000180c */
[----:B------:R-:W1:Y:S07]  /*caf0*/  LDSM.16.M88.4 R12, [R2] ;  /* 0x00000000020c783b */ /* 0x000e6e0000000200 */
        /* <DEDUP_REMOVED lines=22> */
[C---:B-1----:R-:W-:Y:S08]  /*cc60*/  HMMA.16816.F32 R196, R12.reuse, R48, R180 ;  /* 0x000000300cc4723c */ /* 0x042ff000000018b4 */
[C---:B------:R-:W-:Y:S08]  /*cc70*/  HMMA.16816.F32 R200, R12.reuse, R44, R108 ;  /* 0x0000002c0cc8723c */ /* 0x040ff0000000186c */
[----:B------:R-:W-:Y:S08]  /*cc80*/  HMMA.16816.F32 R44, R12, R46, R104 ;  /* 0x0000002e0c2c723c */ /* 0x000ff00000001868 */
[----:B--2---:R-:W-:Y:S08]  /*cc90*/  HMMA.16816.F32 R180, R4, R60, R232 ;  /* 0x0000003c04b4723c */ /* 0x004ff000000018e8 */
[C---:B------:R-:W-:Y:S08]  /*cca0*/  HMMA.16816.F32 R192, R12.reuse, R40, R32 ;  /* 0x000000280cc0723c */ /* 0x040ff00000001820 */
[----:B------:R-:W-:Y:S01]  /*ccb0*/  HMMA.16816.F32 R108, R12, R50, R176 ;  /* 0x000000320c6c723c */ /* 0x000fe200000018b0 */
[----:B------:R-:W-:Y:S07]  /*ccc0*/  LDSM.16.M88.4 R48, [R0+0x7c00] ;  /* 0x007c00000030783b */ /* 0x000fee0000000200 */
[C---:B------:R-:W-:Y:S08]  /*ccd0*/  HMMA.16816.F32 R232, R4.reuse, R100, R216 ;  /* 0x0000006404e8723c */ /* 0x040ff000000018d8 */
[----:B------:R-:W-:Y:S08]  /*cce0*/  HMMA.16816.F32 R104, R4, R58, R212 ;  /* 0x0000003a0468723c */ /* 0x000ff000000018d4 */
[C---:B------:R-:W-:Y:S01]  /*ccf0*/  HMMA.16816.F32 R188, R12.reuse, R36, R24 ;  /* 0x000000240cbc723c */ /* 0x040fe20000001818 */
[----:B------:R-:W-:Y:S07]  /*cd00*/  LDSM.16.M88.4 R24, [R2+0x2000] ;  /* 0x002000000218783b */ /* 0x000fee0000000200 */
[----:B------:R-:W-:Y:S01]  /*cd10*/  HMMA.16816.F32 R176, R12, R42, R28 ;  /* 0x0000002a0cb0723c */ /* 0x000fe2000000181c */
[----:B------:R-:W1:Y:S07]  /*cd20*/  LDSM.16.M88.4 R28, [R0+0x7000] ;  /* 0x00700000001c783b */ /* 0x000e6e0000000200 */
[C---:B------:R-:W-:Y:S08]  /*cd30*/  HMMA.16816.F32 R32, R4.reuse, R56, R236 ;  /* 0x000000380420723c */ /* 0x040ff000000018ec */
[C---:B------:R-:W-:Y:S08]  /*cd40*/  HMMA.16816.F32 R204, R4.reuse, R64, R204 ;  /* 0x0000004004cc723c */ /* 0x040ff000000018cc */
[C---:B------:R-:W-:Y:S08]  /*cd50*/  HMMA.16816.F32 R184, R4.reuse, R62, R184 ;  /* 0x0000003e04b8723c */ /* 0x040ff000000018b8 */
[C---:B------:R-:W-:Y:S08]  /*cd60*/  HMMA.16816.F32 R216, R4.reuse, R102, R208 ;  /* 0x0000006604d8723c */ /* 0x040ff000000018d0 */
[----:B------:R-:W-:Y:S01]  /*cd70*/  HMMA.16816.F32 R212, R4, R66, R240 ;  /* 0x0000004204d4723c */ /* 0x000fe200000018f0 */
[----:B------:R-:W2:Y:S07]  /*cd80*/  LDSM.16.M88.4 R4, [R0+0x7400] ;  /* 0x007400000004783b */ /* 0x000eae0000000200 */
[----:B------:R-:W-:Y:S01]  /*cd90*/  HMMA.16816.F32 R40, R12, R38, R16 ;  /* 0x000000260c28723c */ /* 0x000fe20000001810 */
[----:B------:R-:W4:Y:S04]  /*cda0*/  LDSM.16.M88.4 R36, [R0+0x7800] ;  /* 0x007800000024783b */ /* 0x000f280000000200 */
[----:B------:R-:W-:Y:S03]  /*cdb0*/  LDSM.16.M88.4 R16, [R52+0x4000] ;  /* 0x004000003410783b */ /* 0x000fe60000000200 */
[C---:B---3--:R-:W-:Y:S08]  /*cdc0*/  HMMA.16816.F32 R12, R8.reuse, R56, R196 ;  /* 0x00000038080c723c */ /* 0x048ff000000018c4 */
[C---:B------:R-:W-:Y:S08]  /*cdd0*/  HMMA.16816.F32 R208, R8.reuse, R58, R108 ;  /* 0x0000003a08d0723c */ /* 0x040ff0000000186c */
[C---:B------:R-:W-:Y:S01]  /*cde0*/  HMMA.16816.F32 R196, R8.reuse, R62, R44 ;  /* 0x0000003e08c4723c */ /* 0x040fe2000000182c */
[----:B------:R-:W3:Y:S07]  /*cdf0*/  LDSM.16.M88.4 R44, [R53+0x8000] ;  /* 0x00800000352c783b */ /* 0x000eee0000000200 */
[C---:B------:R-:W-:Y:S08]  /*ce00*/  HMMA.16816.F32 R240, R8.reuse, R64, R188 ;  /* 0x0000004008f0723c */ /* 0x040ff000000018bc */
[C---:B------:R-:W-:Y:S08]  /*ce10*/  HMMA.16816.F32 R108, R8.reuse, R100, R192 ;  /* 0x00000064086c723c */ /* 0x040ff000000018c0 */
[C---:B------:R-:W-:Y:S08]  /*ce20*/  HMMA.16816.F32 R200, R8.reuse, R60, R200 ;  /* 0x0000003c08c8723c */ /* 0x040ff000000018c8 */
[C---:B------:R-:W-:Y:S08]  /*ce30*/  HMMA.16816.F32 R192, R8.reuse, R102, R176 ;  /* 0x0000006608c0723c */ /* 0x040ff000000018b0 */
[----:B------:R-:W-:Y:S01]  /*ce40*/  HMMA.16816.F32 R188, R8, R66, R40 ;  /* 0x0000004208bc723c */ /* 0x000fe20000001828 */
[----:B------:R-:W5:Y:S04]  /*ce50*/  LDSM.16.M88.4 R8, [R52+0x5000] ;  /* 0x005000003408783b */ /* 0x000f680000000200 */
[----:B------:R-:W-:Y:S03]  /*ce60*/  LDSM.16.M88.4 R40, [R0+0x8000] ;  /* 0x008000000028783b */ /* 0x000fe60000000200 */
[----:B-1----:R-:W-:Y:S01]  /*ce70*/  HMMA.16816.F32 R56, R24, R28, R12 ;  /* 0x0000001c1838723c */ /* 0x002fe2000000180c */
[----:B------:R-:W1:Y:S07]  /*ce80*/  LDSM.16.M88.4 R12, [R2+0x4000] ;  /* 0x00400000020c783b */ /* 0x000e6e0000000200 */
[----:B--2---:R-:W-:Y:S08]  /*ce90*/  HMMA.16816.F32 R176, R20, R6, R184 ;  /* 0x0000000614b0723c */ /* 0x004ff000000018b8 */
[----:B------:R-:W-:Y:S08]  /*cea0*/  HMMA.16816.F32 R60, R24, R30, R208 ;  /* 0x0000001e183c723c */ /* 0x000ff000000018d0 */
[C---:B------:R-:W-:Y:S08]  /*ceb0*/  HMMA.16816.F32 R100, R20.reuse, R4, R180 ;  /* 0x000000041464723c */ /* 0x040ff000000018b4 */
[----:B----4-:R-:W-:Y:S08]  /*cec0*/  HMMA.16816.F32 R184, R20, R38, R216 ;  /* 0x0000002614b8723c */ /* 0x010ff000000018d8 */
[C---:B------:R-:W-:Y:S08]  /*ced0*/  HMMA.16816.F32 R200, R24.reuse, R4, R200 ;  /* 0x0000000418c8723c */ /* 0x040ff000000018c8 */
[----:B------:R-:W-:Y:S01]  /*cee0*/  HMMA.16816.F32 R208, R24, R6, R196 ;  /* 0x0000000618d0723c */ /* 0x000fe200000018c4 */
[----:B------:R2:W4:Y:S07]  /*cef0*/  LDSM.16.M88.4 R4, [R2+0x5000] ;  /* 0x005000000204783b */ /* 0x00052e0000000200 */
[C---:B------:R-:W-:Y:S01]  /*cf00*/  HMMA.16816.F32 R64, R20.reuse, R28, R32 ;  /* 0x0000001c1440723c */ /* 0x040fe20000001820 */
[----:B------:R-:W-:Y:S07]  /*cf10*/  LDSM.16.M88.4 R32, [R53+0x8c00] ;  /* 0x008c00003520783b */ /* 0x000fee0000000200 */
[C---:B------:R-:W-:Y:S01]  /*cf20*/  HMMA.16816.F32 R104, R20.reuse, R30, R104 ;  /* 0x0000001e1468723c */ /* 0x040fe20000001868 */
[----:B------:R-:W-:Y:S07]  /*cf30*/  LDSM.16.M88.4 R28, [R53+0x8800] ;  /* 0x00880000351c783b */ /* 0x000fee0000000200 */
[----:B------:R-:W-:Y:S01]  /*cf40*/  HMMA.16816.F32 R236, R20, R48, R204 ;  /* 0x0000003014ec723c */ /* 0x000fe200000018cc */
[----:B--2---:R-:W-:-:S05]  /*cf50*/  IMAD.SHL.U32 R2, R221, 0x2, RZ ;  /* 0x00000002dd027824 */ /* 0x004fca00078e00ff */
[----:B------:R-:W-:Y:S02]  /*cf60*/  LOP3.LUT R247, R2, 0x6, RZ, 0xc0, !PT ;  /* 0x0000000602f77812 */ /* 0x000fe400078ec0ff */
[C---:B------:R-:W-:Y:S03]  /*cf70*/  HMMA.16816.F32 R180, R20.reuse, R36, R232 ;  /* 0x0000002414b4723c */ /* 0x040fe600000018e8 */
[----:B------:R-:W-:Y:S05]  /*cf80*/  STL [R1+0x30], R247 ;  /* 0x000030f701007387 */ /* 0x000fea0000100800 */
[----:B------:R-:W-:Y:S01]  /*cf90*/  HMMA.16816.F32 R216, R20, R50, R212 ;  /* 0x0000003214d8723c */ /* 0x000fe200000018d4 */
[----:B------:R5:W2:Y:S07]  /*cfa0*/  LDSM.16.M88.4 R20, [R53+0x8400] ;  /* 0x008400003514783b */ /* 0x000aae0000000200 */
[----:B---3--:R-:W-:Y:S08]  /*cfb0*/  HMMA.16816.F32 R56, R16, R44, R56 ;  /* 0x0000002c1038723c */ /* 0x008ff00000001838 */
[----:B------:R-:W-:Y:S08]  /*cfc0*/  HMMA.16816.F32 R212, R24, R36, R108 ;  /* 0x0000002418d4723c */ /* 0x000ff0000000186c */
[----:B-----5:R-:W-:Y:S08]  /*cfd0*/  HMMA.16816.F32 R52, R8, R44, R64 ;  /* 0x0000002c0834723c */ /* 0x020ff00000001840 */
[C---:B------:R-:W-:Y:S08]  /*cfe0*/  HMMA.16816.F32 R108, R24.reuse, R38, R192 ;  /* 0x00000026186c723c */ /* 0x040ff000000018c0 */
[C---:B------:R-:W-:Y:S08]  /*cff0*/  HMMA.16816.F32 R196, R24.reuse, R48, R240 ;  /* 0x0000003018c4723c */ /* 0x040ff000000018f0 */
[----:B------:R-:W-:Y:S01]  /*d000*/  HMMA.16816.F32 R204, R24, R50, R188 ;  /* 0x0000003218cc723c */ /* 0x000fe200000018bc */
[----:B------:R-:W3:Y:S07]  /*d010*/  LDSM.16.M88.4 R24, [R0+0x8400] ;  /* 0x008400000018783b */ /* 0x000eee0000000200 */
[----:B-1----:R-:W-:Y:S08]  /*d020*/  HMMA.16816.F32 R192, R12, R40, R56 ;  /* 0x000000280cc0723c */ /* 0x002ff00000001838 */
[----:B------:R-:W-:Y:S08]  /*d030*/  HMMA.16816.F32 R36, R8, R46, R104 ;  /* 0x0000002e0824723c */ /* 0x000ff00000001868 */
[----:B----4-:R-:W-:Y:S03]  /*d040*/  HMMA.16816.F32 R56, R4, R40, R52 ;  /* 0x000000280438723c */ /* 0x010fe60000001834 */
[----:B------:R-:W-:Y:S01]  /*d050*/  FMUL.FTZ R192, R192, UR12 ;  /* 0x0000000cc0c07c20 */ /* 0x000fe20008410000 */
[----:B------:R-:W-:Y:S01]  /*d060*/  FMUL.FTZ R194, R194, UR12 ;  /* 0x0000000cc2c27c20 */ /* 0x000fe20008410000 */
[----:B------:R-:W-:-:S02]  /*d070*/  FMUL.FTZ R195, R195, UR12 ;  /* 0x0000000cc3c37c20 */ /* 0x000fc40008410000 */
[----:B------:R-:W-:Y:S01]  /*d080*/  MUFU.TANH R225, R192 ;  /* 0x000000c000e17308 */ /* 0x000fe20000002400 */
[----:B------:R-:W-:Y:S07]  /*d090*/  HMMA.16816.F32 R44, R16, R46, R60 ;  /* 0x0000002e102c723c */ /* 0x000fee000000183c */
[----:B------:R-:W1:Y:S01]  /*d0a0*/  MUFU.TANH R3, R194 ;  /* 0x000000c200037308 */ /* 0x000e620000002400 */
[C---:B--2---:R-:W-:Y:S03]  /*d0b0*/  HMMA.16816.F32 R48, R8.reuse, R20, R100 ;  /* 0x000000140830723c */ /* 0x044fe60000001864 */
[----:B------:R-:W-:Y:S01]  /*d0c0*/  FMUL.FTZ R56, R56, UR12 ;  /* 0x0000000c38387c20 */ /* 0x000fe20008410000 */
[----:B------:R-:W-:Y:S01]  /*d0d0*/  FMUL.FTZ R58, R58, UR12 ;  /* 0x0000000c3a3a7c20 */ /* 0x000fe20008410000 */
[----:B------:R-:W-:Y:S01]  /*d0e0*/  FMUL.FTZ R57, R57, UR12 ;  /* 0x0000000c39397c20 */ /* 0x000fe20008410000 */
[----:B------:R-:W-:Y:S01]  /*d0f0*/  FMUL.FTZ R59, R59, UR12 ;  /* 0x0000000c3b3b7c20 */ /* 0x000fe20008410000 */
[----:B------:R-:W-:Y:S01]  /*d100*/  MUFU.TANH R195, R195 ;  /* 0x000000c300c37308 */ /* 0x000fe20000002400 */
[C---:B------:R-:W-:Y:S07]  /*d110*/  HMMA.16816.F32 R52, R8.reuse, R22, R176 ;  /* 0x000000160834723c */ /* 0x040fee00000018b0 */
[----:B------:R-:W2:Y:S01]  /*d120*/  MUFU.TANH R56, R56 ;  /* 0x0000003800387308 */ /* 0x000ea20000002400 */
[C---:B------:R-:W-:Y:S07]  /*d130*/  HMMA.16816.F32 R60, R8.reuse, R28, R180 ;  /* 0x0000001c083c723c */ /* 0x040fee00000018b4 */
[----:B------:R-:W4:Y:S01]  /*d140*/  MUFU.TANH R58, R58 ;  /* 0x0000003a003a7308 */ /* 0x000f220000002400 */
[C---:B------:R-:W-:Y:S08]  /*d150*/  HMMA.16816.F32 R100, R8.reuse, R30, R184 ;  /* 0x0000001e0864723c */ /* 0x040ff000000018b8 */
[C---:B------:R-:W-:Y:S08]  /*d160*/  HMMA.16816.F32 R176, R8.reuse, R32, R236 ;  /* 0x0000002008b0723c */ /* 0x040ff000000018ec */
[----:B------:R-:W-:Y:S08]  /*d170*/  HMMA.16816.F32 R64, R8, R34, R216 ;  /* 0x000000220840723c */ /* 0x000ff000000018d8 */
[----:B------:R-:W-:Y:S01]  /*d180*/  HMMA.16816.F32 R8, R16, R20, R200 ;  /* 0x000000141008723c */ /* 0x000fe200000018c8 */
[----:B------:R-:W-:Y:S07]  /*d190*/  MUFU.TANH R200, R57 ;  /* 0x0000003900c87308 */ /* 0x000fee0000002400 */
[----:B------:R-:W-:Y:S08]  /*d1a0*/  HMMA.16816.F32 R188, R12, R42, R44 ;  /* 0x0000002a0cbc723c */ /* 0x000ff0000000182c */
[----:B------:R-:W-:Y:S01]  /*d1b0*/  HMMA.16816.F32 R44, R16, R22, R208 ;  /* 0x00000016102c723c */ /* 0x000fe200000018d0 */
[----:B------:R-:W-:Y:S07]  /*d1c0*/  LDSM.16.M88.4 R20, [R0+0x8c00] ;  /* 0x008c00000014783b */ /* 0x000fee0000000200 */
[----:B---3--:R-:W-:Y:S01]  /*d1d0*/  HMMA.16816.F32 R184, R12, R24, R8 ;  /* 0x000000180cb8723c */ /* 0x008fe20000001808 */
[----:B------:R3:W5:Y:S01]  /*d1e0*/  LDSM.16.M88.4 R8, [R0+0x8800] ;  /* 0x008800000008783b */ /* 0x0007620000000200 */
[----:B------:R-:W-:-:S04]  /*d1f0*/  DEPBAR.LE SB0, 0x0 ;  /* 0x000080000000791a */ /* 0x000fc80000000000 */
[----:B------:R-:W-:Y:S01]  /*d200*/  FMUL.FTZ R190, R190, UR12 ;  /* 0x0000000cbebe7c20 */ /* 0x000fe20008410000 */
[----:B------:R-:W-:Y:S01]  /*d210*/  FMUL.FTZ R191, R191, UR12 ;  /* 0x0000000cbfbf7c20 */ /* 0x000fe20008410000 */
[----:B------:R-:W-:Y:S02]  /*d220*/  HMMA.16816.F32 R180, R4, R42, R36 ;  /* 0x0000002a04b4723c */ /* 0x000fe40000001824 */
[----:B------:R-:W4:Y:S06]  /*d230*/  MUFU.TANH R57, R190 ;  /* 0x000000be00397308 */ /* 0x000f2c0000002400 */
[----:B------:R-:W-:Y:S02]  /*d240*/  HMMA.16816.F32 R40, R16, R28, R212 ;  /* 0x0000001c1028723c */ /* 0x000fe400000018d4 */
[----:B------:R-:W4:Y:S01]  /*d250*/  MUFU.TANH R191, R191 ;  /* 0x000000bf00bf7308 */ /* 0x000f220000002400 */
[----:B------:R-:W-:Y:S01]  /*d260*/  FMUL.FTZ R186, R186, UR12 ;  /* 0x0000000cbaba7c20 */ /* 0x000fe20008410000 */
[----:B------:R-:W-:-:S04]  /*d270*/  FMUL.FTZ R187, R187, UR12 ;  /* 0x0000000cbbbb7c20 */ /* 0x000fc80008410000 */
[----:B------:R-:W-:Y:S01]  /*d280*/  HMMA.16816.F32 R36, R16, R30, R108 ;  /* 0x0000001e1024723c */ /* 0x000fe2000000186c */
[----:B---3--:R-:W-:Y:S01]  /*d290*/  IMAD.U32 R0, RZ, RZ, UR21 ;  /* 0x00000015ff007e24 */ /* 0x008fe2000f8e00ff */
[----:B------:R-:W3:Y:S01]  /*d2a0*/  MUFU.TANH R186, R186 ;  /* 0x000000ba00ba7308 */ /* 0x000ee20000002400 */
[----:B------:R-:W-:Y:S01]  /*d2b0*/  FMUL.FTZ R181, R181, UR12 ;  /* 0x0000000cb5b57c20 */ /* 0x000fe20008410000 */
[----:B------:R-:W-:Y:S01]  /*d2c0*/  FMUL.FTZ R180, R180, UR12 ;  /* 0x0000000cb4b47c20 */ /* 0x000fe20008410000 */
[----:B------:R-:W-:-:S03]  /*d2d0*/  IMAD R0, R0, 0x40, R247 ;  /* 0x0000004000007824 */ /* 0x000fc600078e02f7 */
[----:B------:R-:W-:Y:S01]  /*d2e0*/  HMMA.16816.F32 R28, R16, R32, R196 ;  /* 0x00000020101c723c */ /* 0x000fe200000018c4 */
[----:B------:R-:W-:Y:S01]  /*d2f0*/  VIADD R2, R0, 0xffffff40 ;  /* 0xffffff4000027836 */ /* 0x000fe20000000000 */
[----:B------:R-:W-:Y:S04]  /*d300*/  MUFU.TANH R192, R181 ;  /* 0x000000b500c07308 */ /* 0x000fe80000002400 */
[C---:B------:R-:W-:Y:S02]  /*d310*/  ISETP.GT.AND P1, PT, R227.reuse, R2, PT ;  /* 0x00000002e300720c */ /* 0x040fe40003f24270 */
[----:B------:R-:W-:Y:S01]  /*d320*/  HMMA.16816.F32 R104, R12, R26, R44 ;  /* 0x0000001a0c68723c */ /* 0x000fe2000000182c */
[----:B------:R-:W-:Y:S01]  /*d330*/  ISETP.GE.AND P5, PT, R2, R230, PT ;  /* 0x000000e60200720c */ /* 0x000fe20003fa6270 */
[----:B------:R-:W3:Y:S06]  /*d340*/  MUFU.TANH R187, R187 ;  /* 0x000000bb00bb7308 */ /* 0x000eec0000002400 */
[----:B------:R-:W-:Y:S02]  /*d350*/  HMMA.16816.F32 R108, R4, R24, R48 ;  /* 0x00000018046c723c */ /* 0x000fe40000001830 */
[----:B------:R-:W-:Y:S06]  /*d360*/  MUFU.TANH R194, R180 ;  /* 0x000000b400c27308 */ /* 0x000fec0000002400 */
[----:B------:R-:W-:Y:S01]  /*d370*/  HMMA.16816.F32 R32, R16, R34, R204 ;  /* 0x000000221020723c */ /* 0x000fe200000018cc */
[----:B------:R-:W-:-:S02]  /*d380*/  VIADD R18, R227, 0x8 ;  /* 0x00000008e3127836 */ /* 0x000fc40000000000 */
[C---:B------:R-:W-:Y:S02]  /*d390*/  VIADD R17, R227.reuse, 0x40 ;  /* 0x00000040e3117836 */ /* 0x040fe40000000000 */
[----:B------:R-:W-:Y:S01]  /*d3a0*/  FMUL.FTZ R106, R106, UR12 ;  /* 0x0000000c6a6a7c20 */ /* 0x000fe20008410000 */
[----:B------:R-:W-:Y:S01]  /*d3b0*/  VIADD R16, R227, 0x48 ;  /* 0x00000048e3107836 */ /* 0x000fe20000000000 */
[-C--:B------:R-:W-:Y:S01]  /*d3c0*/  ISETP.GT.AND P0, PT, R18, R2.reuse, PT ;  /* 0x000000021200720c */ /* 0x080fe20003f04270 */
[----:B------:R-:W-:Y:S01]  /*d3d0*/  FMUL.FTZ R107, R107, UR12 ;  /* 0x0000000c6b6b7c20 */ /* 0x000fe20008410000 */
[----:B-----5:R-:W-:Y:S01]  /*d3e0*/  HMMA.16816.F32 R48, R12, R8, R40 ;  /* 0x000000080c30723c */ /* 0x020fe20000001828 */
[----:B------:R5:W-:Y:S01]  /*d3f0*/  MUFU.TANH R25, R106 ;  /* 0x0000006a00197308 */ /* 0x000be20000002400 */
[----:B-1----:R-:W-:Y:S01]  /*d400*/  FSEL R3, R3, -INF , !P0 ;  /* 0xff80000003037808 */ /* 0x002fe20004000000 */
[----:B------:R-:W-:Y:S01]  /*d410*/  FMUL.FTZ R109, R109, UR12 ;  /* 0x0000000c6d6d7c20 */ /* 0x000fe20008410000 */
[----:B------:R-:W-:Y:S01]  /*d420*/  ISETP.GT.AND P0, PT, R17, R2, PT ;  /* 0x000000021100720c */ /* 0x000fe20003f04270 */
[----:B------:R-:W-:Y:S01]  /*d430*/  FMUL.FTZ R108, R108, UR12 ;  /* 0x0000000c6c6c7c20 */ /* 0x000fe20008410000 */
[----:B------:R-:W-:-:S02]  /*d440*/  FMUL.FTZ R111, R111, UR12 ;  /* 0x0000000c6f6f7c20 */ /* 0x000fc40008410000 */
[----:B------:R-:W-:Y:S01]  /*d450*/  HMMA.16816.F32 R40, R12, R10, R36 ;  /* 0x0000000a0c28723c */ /* 0x000fe20000001824 */
[----:B------:R1:W-:Y:S01]  /*d460*/  MUFU.TANH R181, R109 ;  /* 0x0000006d00b57308 */ /* 0x0003e20000002400 */
[----:B--2---:R-:W-:Y:S02]  /*d470*/  FSEL R19, R56, -INF , !P0 ;  /* 0xff80000038137808 */ /* 0x004fe40004000000 */
[----:B------:R-:W-:-:S04]  /*d480*/  ISETP.GE.AND P0, PT, R2, R229, PT ;  /* 0x000000e50200720c */ /* 0x000fc80003f06270 */
[----:B------:R-:W-:Y:S01]  /*d490*/  HMMA.16816.F32 R52, R4, R26, R52 ;  /* 0x0000001a0434723c */ /* 0x000fe20000001834 */
[----:B------:R-:W2:Y:S02]  /*d4a0*/  MUFU.TANH R107, R107 ;  /* 0x0000006b006b7308 */ /* 0x000ea40000002400 */
[----:B------:R-:W-:Y:S01]  /*d4b0*/  FMUL.FTZ R50, R50, UR12 ;  /* 0x0000000c32327c20 */ /* 0x000fe20008410000 */
[----:B------:R-:W-:-:S04]  /*d4c0*/  FMUL.FTZ R51, R51, UR12 ;  /* 0x0000000c33337c20 */ /* 0x000fc80008410000 */
[C---:B------:R-:W-:Y:S01]  /*d4d0*/  HMMA.16816.F32 R60, R4.reuse, R8, R60 ;  /* 0x00000008043c723c */ /* 0x040fe2000000183c */
[----:B------:R-:W-:Y:S01]  /*d4e0*/  MUFU.TANH R50, R50 ;  /* 0x0000003200327308 */ /* 0x000fe20000002400 */
[----:B------:R-:W-:Y:S02]  /*d4f0*/  VIADD R9, R0, 0xffffff59 ;  /* 0xffffff5900097836 */ /* 0x000fe40000000000 */
[----:B------:R-:W-:Y:S01]  /*d500*/  FMUL.FTZ R42, R42, UR12 ;  /* 0x0000000c2a2a7c20 */ /* 0x000fe20008410000 */
[----:B------:R-:W-:Y:S01]  /*d510*/  FMUL.FTZ R43, R43, UR12 ;  /* 0x0000000c2b2b7c20 */ /* 0x000fe20008410000 */
[C---:B------:R-:W-:Y:S02]  /*d520*/  VIADD R8, R0.reuse, 0xffffff60 ;  /* 0xffffff6000087836 */ /* 0x040fe40000000000 */
[----:B------:R-:W-:Y:S01]  /*d530*/  HMMA.16816.F32 R100, R4, R10, R100 ;  /* 0x0000000a0464723c */ /* 0x000fe20000001864 */
[C---:B------:R-:W-:Y:S01]  /*d540*/  VIADD R11, R0.reuse, 0xffffff51 ;  /* 0xffffff51000b7836 */ /* 0x040fe20000000000 */
[----:B------:R-:W2:Y:S01]  /*d550*/  MUFU.TANH R51, R51 ;  /* 0x0000003300337308 */ /* 0x000ea20000002400 */
[----:B------:R-:W-:-:S02]  /*d560*/  VIADD R10, R0, 0xffffff58 ;  /* 0xffffff58000a7836 */ /* 0x000fc40000000000 */
[----:B------:R-:W-:Y:S01]  /*d570*/  FMUL.FTZ R53, R53, UR12 ;  /* 0x0000000c35357c20 */ /* 0x000fe20008410000 */
[----:B------:R-:W-:Y:S01]  /*d580*/  FMUL.FTZ R52, R52, UR12 ;  /* 0x0000000c34347c20 */ /* 0x000fe20008410000 */
[----:B------:R-:W-:Y:S01]  /*d590*/  FMUL.FTZ R55, R55, UR12 ;  /* 0x0000000c37377c20 */ /* 0x000fe20008410000 */
[----:B------:R-:W-:Y:S02]  /*d5a0*/  HMMA.16816.F32 R176, R4, R20, R176 ;  /* 0x0000001404b0723c */ /* 0x000fe400000018b0 */
[----:B------:R-:W-:Y:S01]  /*d5b0*/  MUFU.TANH R190, R108 ;  /* 0x0000006c00be7308 */ /* 0x000fe20000002400 */
[----:B------:R-:W-:Y:S01]  /*d5c0*/  FMUL.FTZ R60, R60, UR12 ;  /* 0x0000000c3c3c7c20 */ /* 0x000fe20008410000 */
[----:B------:R-:W-:Y:S01]  /*d5d0*/  FMUL.FTZ R61, R61, UR12 ;  /* 0x0000000c3d3d7c20 */ /* 0x000fe20008410000 */
[----:B------:R-:W-:-:S03]  /*d5e0*/  FMUL.FTZ R63, R63, UR12 ;  /* 0x0000000c3f3f7c20 */ /* 0x000fc60008410000 */
[----:B------:R-:W-:Y:S01]  /*d5f0*/  HMMA.16816.F32 R64, R4, R22, R64 ;  /* 0x000000160440723c */ /* 0x000fe20000001840 */
[----:B------:R-:W-:Y:S01]  /*d600*/  FSEL R4, R225, -INF , !P1 ;  /* 0xff800000e1047808 */ /* 0x000fe20004800000 */
[----:B------:R-:W-:Y:S01]  /*d610*/  MUFU.TANH R108, R53 ;  /* 0x00000035006c7308 */ /* 0x000fe20000002400 */
[----:B------:R-:W-:Y:S01]  /*d620*/  ISETP.GE.AND P1, PT, R2, R231, PT ;  /* 0x000000e70200720c */ /* 0x000fe20003f26270 */
[----:B------:R-:W-:Y:S01]  /*d630*/  VIADD R7, R0, 0xffffff61 ;  /* 0xffffff6100077836 */ /* 0x000fe20000000000 */
[----:B-----5:R-:W-:Y:S01]  /*d640*/  FSEL R106, R4, -INF , !P5 ;  /* 0xff800000046a7808 */ /* 0x020fe20006800000 */
[----:B------:R-:W-:Y:S01]  /*d650*/  VIADD R6, R0, 0xffffff68 ;  /* 0xffffff6800067836 */ /* 0x000fe20000000000 */
[----:B------:R-:W-:Y:S01]  /*d660*/  ISETP.GE.AND P5, PT, R2, R228, PT ;  /* 0x000000e40200720c */ /* 0x000fe20003fa6270 */
[C---:B------:R-:W-:Y:S01]  /*d670*/  HMMA.16816.F32 R44, R12.reuse, R20, R28 ;  /* 0x000000140c2c723c */ /* 0x040fe2000000181c */
[----:B-1----:R-:W-:Y:S01]  /*d680*/  FSEL R109, R3, -INF , !P1 ;  /* 0xff800000036d7808 */ /* 0x002fe20004800000 */
[----:B------:R1:W-:Y:S01]  /*d690*/  MUFU.TANH R21, R42 ;  /* 0x0000002a00157308 */ /* 0x0003e20000002400 */
[----:B------:R-:W-:Y:S01]  /*d6a0*/  ISETP.GT.AND P1, PT, R16, R2, PT ;  /* 0x000000021000720c */ /* 0x000fe20003f24270 */
[C---:B------:R-:W-:Y:S01]  /*d6b0*/  VIADD R5, R0.reuse, 0xffffff69 ;  /* 0xffffff6900057836 */ /* 0x040fe20000000000 */
[----:B------:R-:W-:Y:S01]  /*d6c0*/  FSEL R26, R19, -INF , !P5 ;  /* 0xff800000131a7808 */ /* 0x000fe20006800000 */
[----:B------:R-:W-:Y:S01]  /*d6d0*/  VIADD R4, R0, 0xffffff70 ;  /* 0xffffff7000047836 */ /* 0x000fe20000000000 */
[----:B----4-:R-:W-:Y:S01]  /*d6e0*/  FSEL R19, R58, -INF , !P1 ;  /* 0xff8000003a137808 */ /* 0x010fe20004800000 */
[----:B------:R-:W-:Y:S01]  /*d6f0*/  HMMA.16816.F32 R32, R12, R22, R32 ;  /* 0x000000160c20723c */ /* 0x000fe20000001820 */
[C---:B------:R-:W-:Y:S01]  /*d700*/  VIADD R15, R0.reuse, 0xffffff41 ;  /* 0xffffff41000f7836 */ /* 0x040fe20000000000 */
[----:B------:R-:W4:Y:S01]  /*d710*/  MUFU.TANH R43, R43 ;  /* 0x0000002b002b7308 */ /* 0x000f220000002400 */
[----:B------:R-:W-:-:S02]  /*d720*/  VIADD R14, R0, 0xffffff48 ;  /* 0xffffff48000e7836 */ /* 0x000fc40000000000 */
[----:B------:R-:W-:Y:S01]  /*d730*/  FMUL.FTZ R100, R100, UR12 ;  /* 0x0000000c64647c20 */ /* 0x000fe20008410000 */
[----:B------:R-:W-:Y:S01]  /*d740*/  VIADD R13, R0, 0xffffff49 ;  /* 0xffffff49000d7836 */ /* 0x000fe20000000000 */
[----:B------:R-:W-:Y:S01]  /*d750*/  ISETP.GT.AND P5, PT, R18, R15, PT ;  /* 0x0000000f1200720c */ /* 0x000fe20003fa4270 */
[----:B------:R-:W-:Y:S01]  /*d760*/  VIADD R12, R0, 0xffffff50 ;  /* 0xffffff50000c7836 */ /* 0x000fe20000000000 */
[----:B------:R-:W-:Y:S01]  /*d770*/  ISETP.GT.AND P1, PT, R18, R14, PT ;  /* 0x0000000e1200720c */ /* 0x000fe20003f24270 */
[----:B------:R-:W-:Y:S01]  /*d780*/  VIADD R3, R0, 0xffffff71 ;  /* 0xffffff7100037836 */ /* 0x000fe20000000000 */
[----:B------:R-:W-:Y:S01]  /*d790*/  FSEL R20, R195, -INF , !P5 ;  /* 0xff800000c3147808 */ /* 0x000fe20006800000 */
[----:B------:R-:W-:Y:S01]  /*d7a0*/  FMUL.FTZ R46, R46, UR12 ;  /* 0x0000000c2e2e7c20 */ /* 0x000fe20008410000 */
[----:B------:R-:W-:Y:S01]  /*d7b0*/  FSEL R22, R57, -INF , !P1 ;  /* 0xff80000039167808 */ /* 0x000fe20004800000 */
[----:B------:R-:W-:Y:S01]  /*d7c0*/  FMUL.FTZ R47, R47, UR12 ;  /* 0x0000000c2f2f7c20 */ /* 0x000fe20008410000 */
[C---:B------:R-:W-:Y:S01]  /*d7d0*/  ISETP.GT.AND P5, PT, R18.reuse, R13, PT ;  /* 0x0000000d1200720c */ /* 0x040fe20003fa4270 */
[----:B------:R-:W5:Y:S01]  /*d7e0*/  MUFU.TANH R53, R46 ;  /* 0x0000002e00357308 */ /* 0x000f620000002400 */
[----:B------:R-:W-:Y:S01]  /*d7f0*/  ISETP.GT.AND P1, PT, R18, R12, PT ;  /* 0x0000000c1200720c */ /* 0x000fe20003f24270 */
[----:B------:R-:W-:Y:S01]  /*d800*/  VIADD R2, R0, 0xffffff78 ;  /* 0xffffff7800027836 */ /* 0x000fe20000000000 */
[----:B------:R-:W-:Y:S01]  /*d810*/  FSEL R24, R191, -INF , !P5 ;  /* 0xff800000bf187808 */ /* 0x000fe20006800000 */
[----:B------:R-:W-:Y:S01]  /*d820*/  FMUL.FTZ R34, R34, UR12 ;  /* 0x0000000c22227c20 */ /* 0x000fe20008410000 */
[----:B---3--:R-:W-:Y:S01]  /*d830*/  FSEL R27, R186, -INF , !P1 ;  /* 0xff800000ba1b7808 */ /* 0x008fe20004800000 */
[----:B------:R-:W-:Y:S01]  /*d840*/  FMUL.FTZ R35, R35, UR12 ;  /* 0x0000000c23237c20 */ /* 0x000fe20008410000 */
[C---:B------:R-:W-:Y:S01]  /*d850*/  ISETP.GT.AND P5, PT, R18.reuse, R11, PT ;  /* 0x0000000b1200720c */ /* 0x040fe20003fa4270 */
[----:B------:R3:W-:Y:S01]  /*d860*/  MUFU.TANH R58, R34 ;  /* 0x00000022003a7308 */ /* 0x0007e20000002400 */
[----:B------:R-:W-:Y:S01]  /*d870*/  ISETP.GT.AND P1, PT, R18, R10, PT ;  /* 0x0000000a1200720c */ /* 0x000fe20003f24270 */
[----:B------:R-:W-:Y:S01]  /*d880*/  VIADD R0, R0, 0xffffff79 ;  /* 0xffffff7900007836 */ /* 0x000fe20000000000 */
[----:B------:R-:W-:Y:S01]  /*d890*/  FSEL R30, R187, -INF , !P5 ;  /* 0xff800000bb1e7808 */ /* 0x000fe20006800000 */
[----:B------:R-:W-:Y:S01]  /*d8a0*/  FMUL.FTZ R101, R101, UR12 ;  /* 0x0000000c65657c20 */ /* 0x000fe20008410000 */
[----:B------:R-:W-:Y:S01]  /*d8b0*/  ISETP.GT.AND P5, PT, R18, R9, PT ;  /* 0x000000091200720c */ /* 0x000fe20003fa4270 */
[----:B------:R-:W-:Y:S01]  /*d8c0*/  FMUL.FTZ R176, R176, UR12 ;  /* 0x0000000cb0b07c20 */ /* 0x000fe20008410000 */
[----:B------:R-:W-:Y:S01]  /*d8d0*/  FMUL.FTZ R177, R177, UR12 ;  /* 0x0000000cb1b17c20 */ /* 0x000fe20008410000 */
[----:B------:R-:W5:Y:S01]  /*d8e0*/  MUFU.TANH R47, R47 ;  /* 0x0000002f002f7308 */ /* 0x000f620000002400 */
[----:B--2---:R-:W-:Y:S01]  /*d8f0*/  FSEL R36, R107, -INF , !P5 ;  /* 0xff8000006b247808 */ /* 0x004fe20006800000 */
[----:B------:R-:W-:Y:S01]  /*d900*/  FMUL.FTZ R29, R65, UR12 ;  /* 0x0000000c411d7c20 */ /* 0x000fe20008410000 */
[----:B------:R-:W-:Y:S01]  /*d910*/  ISETP.GT.AND P5, PT, R18, R7, PT ;  /* 0x000000071200720c */ /* 0x000fe20003fa4270 */
[----:B------:R-:W-:Y:S01]  /*d920*/  FMUL.FTZ R64, R64, UR12 ;  /* 0x0000000c40407c20 */ /* 0x000fe20008410000 */
[----:B------:R-:W-:Y:S01]  /*d930*/  FMUL.FTZ R65, R182, UR12 ;  /* 0x0000000cb6417c20 */ /* 0x000fe20008410000 */
[----:B------:R-:W-:Y:S01]  /*d940*/  FMUL.FTZ R103, R103, UR12 ;  /* 0x0000000c67677c20 */ /* 0x000fe20008410000 */
[----:B-1----:R-:W-:Y:S01]  /*d950*/  FSEL R42, R51, -INF , !P5 ;  /* 0xff800000332a7808 */ /* 0x002fe20006800000 */
[----:B------:R-:W-:Y:S01]  /*d960*/  MUFU.TANH R37, R60 ;  /* 0x0000003c00257308 */ /* 0x000fe20000002400 */
[----:B---3--:R-:W-:Y:S01]  /*d970*/  FSEL R34, R25, -INF , !P1 ;  /* 0xff80000019227808 */ /* 0x008fe20004800000 */
[----:B------:R-:W-:Y:S01]  /*d980*/  FMUL.FTZ R179, R179, UR12 ;  /* 0x0000000cb3b37c20 */ /* 0x000fe20008410000 */
[C---:B------:R-:W-:Y:S01]  /*d990*/  ISETP.GT.AND P1, PT, R18.reuse, R8, PT ;  /* 0x000000081200720c */ /* 0x040fe20003f24270 */
[----:B------:R-:W-:Y:S01]  /*d9a0*/  FMUL.FTZ R33, R33, UR12 ;  /* 0x0000000c21217c20 */ /* 0x000fe20008410000 */
[----:B------:R-:W-:-:S02]  /*d9b0*/  ISETP.GT.AND P5, PT, R18, R5, PT ;  /* 0x000000051200720c */ /* 0x000fc40003fa4270 */
[----:B------:R-:W-:Y:S01]  /*d9c0*/  FSEL R38, R50, -INF , !P1 ;  /* 0xff80000032267808 */ /* 0x000fe20004800000 */
[----:B------:R-:W1:Y:S01]  /*d9d0*/  MUFU.TANH R60, R35 ;  /* 0x00000023003c7308 */ /* 0x000e620000002400 */
[C---:B------:R-:W-:Y:S02]  /*d9e0*/  ISETP.GT.AND P1, PT, R18.reuse, R6, PT ;  /* 0x000000061200720c */ /* 0x040fe40003f24270 */
[----:B----4-:R-:W-:Y:S02]  /*d9f0*/  FSEL R51, R43, -INF , !P5 ;  /* 0xff8000002b337808 */ /* 0x010fe40006800000 */
[----:B------:R-:W-:Y:S02]  /*da00*/  FSEL R46, R21, -INF , !P1 ;  /* 0xff800000152e7808 */ /* 0x000fe40004800000 */
[C---:B------:R-:W-:Y:S01]  /*da10*/  ISETP.GT.AND P1, PT, R18.reuse, R4, PT ;  /* 0x000000041200720c */ /* 0x040fe20003f24270 */
[----:B------:R-:W2:Y:S01]  /*da20*/  MUFU.TANH R180, R52 ;  /* 0x0000003400b47308 */ /* 0x000ea20000002400 */
[----:B------:R-:W-:-:S02]  /*da30*/  ISETP.GT.AND P5, PT, R18, R3, PT ;  /* 0x000000031200720c */ /* 0x000fc40003fa4270 */
[----:B-----5:R-:W-:Y:S02]  /*da40*/  FSEL R53, R53, -INF , !P1 ;  /* 0xff80000035357808 */ /* 0x020fe40004800000 */
[----:B------:R-:W-:Y:S02]  /*da50*/  ISETP.GT.AND P1, PT, R18, R2, PT ;  /* 0x000000021200720c */ /* 0x000fe40003f24270 */
[----:B------:R-:W-:Y:S01]  /*da60*/  FSEL R57, R47, -INF , !P5 ;  /* 0xff8000002f397808 */ /* 0x000fe20006800000 */
[----:B------:R3:W4:Y:S01]  /*da70*/  MUFU.TANH R39, R61 ;  /* 0x0000003d00277308 */ /* 0x0007220000002400 */
[----:B------:R-:W-:Y:S02]  /*da80*/  FSEL R58, R58, -INF , !P1 ;  /* 0xff8000003a3a7808 */ /* 0x000fe40004800000 */
[----:B------:R-:W-:Y:S02]  /*da90*/  ISETP.GT.AND P5, PT, R18, R0, PT ;  /* 0x000000001200720c */ /* 0x000fe40003fa4270 */
[----:B------:R-:W-:-:S02]  /*daa0*/  ISETP.GT.AND P1, PT, R17, R15, PT ;  /* 0x0000000f1100720c */ /* 0x000fc40003f24270 */
[----:B-1----:R-:W-:Y:S01]  /*dab0*/  FSEL R60, R60, -INF , !P5 ;  /* 0xff8000003c3c7808 */ /* 0x002fe20006800000 */
[----:B------:R-:W1:Y:S01]  /*dac0*/  MUFU.TANH R100, R100 ;  /* 0x0000006400647308 */ /* 0x000e620000002400 */
[----:B------:R-:W-:Y:S02]  /*dad0*/  FSEL R18, R200, -INF , !P1 ;  /* 0xff800000c8127808 */ /* 0x000fe40004800000 */
[C---:B------:R-:W-:Y:S02]  /*dae0*/  ISETP.GT.AND P5, PT, R17.reuse, R14, PT ;  /* 0x0000000e1100720c */ /* 0x040fe40003fa4270 */
[----:B------:R-:W-:Y:S02]  /*daf0*/  ISETP.GT.AND P1, PT, R17, R13, PT ;  /* 0x0000000d1100720c */ /* 0x000fe40003f24270 */
[----:B------:R-:W-:Y:S01]  /*db00*/  FSEL R21, R194, -INF , !P5 ;  /* 0xff800000c2157808 */ /* 0x000fe20006800000 */
[----:B------:R-:W5:Y:S01]  /*db10*/  MUFU.TANH R101, R101 ;  /* 0x0000006500657308 */ /* 0x000f620000002400 */
[----:B------:R-:W-:Y:S01]  /*db20*/  FSEL R23, R192, -INF , !P1 ;  /* 0xff800000c0177808 */ /* 0x000fe20004800000 */
[----:B---3--:R-:W-:Y:S01]  /*db30*/  FMUL.FTZ R61, R193, UR12 ;  /* 0x0000000cc13d7c20 */ /* 0x008fe20008410000 */
[----:B------:R-:W-:-:S02]  /*db40*/  ISETP.GT.AND P5, PT, R17, R12, PT ;  /* 0x0000000c1100720c */ /* 0x000fc40003fa4270 */
[----:B------:R-:W-:Y:S02]  /*db50*/  ISETP.GT.AND P1, PT, R17, R11, PT ;  /* 0x0000000b1100720c */ /* 0x000fe40003f24270 */
[----:B------:R-:W-:Y:S01]  /*db60*/  FSEL R25, R190, -INF , !P5 ;  /* 0xff800000be197808 */ /* 0x000fe20006800000 */
[----:B------:R3:W5:Y:S01]  /*db70*/  MUFU.TANH R50, R176 ;  /* 0x000000b000327308 */ /* 0x0007620000002400 */
[----:B------:R-:W-:Y:S02]  /*db80*/  FSEL R28, R181, -INF , !P1 ;  /* 0xff800000b51c7808 */ /* 0x000fe40004800000 */
[C---:B------:R-:W-:Y:S02]  /*db90*/  ISETP.GT.AND P5, PT, R17.reuse, R10, PT ;  /* 0x0000000a1100720c */ /* 0x040fe40003fa4270 */
[----:B------:R-:W-:Y:S02]  /*dba0*/  ISETP.GT.AND P1, PT, R17, R9, PT ;  /* 0x000000091100720c */ /* 0x000fe40003f24270 */
[----:B--2---:R-:W-:Y:S01]  /*dbb0*/  FSEL R31, R180, -INF , !P5 ;  /* 0xff800000b41f7808 */ /* 0x004fe20006800000 */
[----:B------:R2:W2:Y:S01]  /*dbc0*/  MUFU.TANH R52, R177 ;  /* 0x000000b100347308 */ /* 0x0004a20000002400 */
[----:B------:R-:W-:-:S02]  /*dbd0*/  FSEL R35, R108, -INF , !P1 ;  /* 0xff8000006c237808 */ /* 0x000fc40004800000 */
[C---:B------:R-:W-:Y:S02]  /*dbe0*/  ISETP.GT.AND P5, PT, R17.reuse, R8, PT ;  /* 0x000000081100720c */ /* 0x040fe40003fa4270 */
[----:B------:R-:W-:Y:S02]  /*dbf0*/  ISETP.GT.AND P1, PT, R17, R7, PT ;  /* 0x000000071100720c */ /* 0x000fe40003f24270 */
[----:B------:R-:W-:Y:S01]  /*dc00*/  FSEL R37, R37, -INF , !P5 ;  /* 0xff80000025257808 */ /* 0x000fe20006800000 */
[----:B------:R2:W2:Y:S01]  /*dc10*/  MUFU.TANH R56, R64 ;  /* 0x0000004000387308 */ /* 0x0004a20000002400 */
[----:B----4-:R-:W-:Y:S01]  /*dc20*/  FSEL R39, R39, -INF , !P1 ;  /* 0xff80000027277808 */ /* 0x010fe20004800000 */
[----:B---3--:R-:W-:Y:S01]  /*dc30*/  FMUL.FTZ R176, R184, UR12 ;  /* 0x0000000cb8b07c20 */ /* 0x008fe20008410000 */
[C---:B------:R-:W-:Y:S02]  /*dc40*/  ISETP.GT.AND P5, PT, R17.reuse, R6, PT ;  /* 0x000000061100720c */ /* 0x040fe40003fa4270 */
[----:B------:R-:W-:-:S02]  /*dc50*/  ISETP.GT.AND P1, PT, R17, R5, PT ;  /* 0x000000051100720c */ /* 0x000fc40003f24270 */
[----:B-1----:R-:W-:Y:S01]  /*dc60*/  FSEL R43, R100, -INF , !P5 ;  /* 0xff800000642b7808 */ /* 0x002fe20006800000 */
[----:B------:R-:W-:Y:S01]  /*dc70*/  MUFU.TANH R29, R29 ;  /* 0x0000001d001d7308 */ /* 0x000fe20000002400 */
[----:B-----5:R-:W-:Y:S01]  /*dc80*/  FSEL R47, R101, -INF , !P1 ;  /* 0xff800000652f7808 */ /* 0x020fe20004800000 */
[----:B--2---:R-:W-:Y:S01]  /*dc90*/  FMUL.FTZ R177, R183, UR12 ;  /* 0x0000000cb7b17c20 */ /* 0x004fe20008410000 */
[C---:B------:R-:W-:Y:S02]  /*dca0*/  ISETP.GT.AND P5, PT, R17.reuse, R4, PT ;  /* 0x000000041100720c */ /* 0x040fe40003fa4270 */
[C---:B------:R-:W-:Y:S02]  /*dcb0*/  ISETP.GT.AND P1, PT, R17.reuse, R3, PT ;  /* 0x000000031100720c */ /* 0x040fe40003f24270 */
[----:B------:R-:W-:Y:S01]  /*dcc0*/  FSEL R50, R50, -INF , !P5 ;  /* 0xff80000032327808 */ /* 0x000fe20006800000 */
[----:B------:R-:W1:Y:S01]  /*dcd0*/  MUFU.TANH R61, R61 ;  /* 0x0000003d003d7308 */ /* 0x000e620000002400 */
[----:B------:R-:W-:Y:S01]  /*dce0*/  FSEL R52, R52, -INF , !P1 ;  /* 0xff80000034347808 */ /* 0x000fe20004800000 */
[----:B------:R-:W-:Y:S01]  /*dcf0*/  FMUL.FTZ R64, R188, UR12 ;  /* 0x0000000cbc407c20 */ /* 0x000fe20008410000 */
[----:B------:R-:W-:Y:S01]  /*dd00*/  BAR.SYNC.DEFER_BLOCKING 0x0 ;  /* 0x0000000000007b1d */ /* 0x000fe20000010000 */
[----:B------:R-:W-:-:S02]  /*dd10*/  ISETP.GT.AND P5, PT, R17, R2, PT ;  /* 0x000000021100720c */ /* 0x000fc40003fa4270 */
[----:B------:R-:W-:Y:S02]  /*dd20*/  ISETP.GT.AND P1, PT, R17, R0, PT ;  /* 0x000000001100720c */ /* 0x000fe40003f24270 */
[----:B------:R-:W-:Y:S01]  /*dd30*/  FSEL R56, R56, -INF , !P5 ;  /* 0xff80000038387808 */ /* 0x000fe20006800000 */
[----:B------:R2:W3:Y:S01]  /*dd40*/  MUFU.TANH R101, R59 ;  /* 0x0000003b00657308 */ /* 0x0004e20000002400 */
[----:B------:R-:W-:-:S07]  /*dd50*/  ISETP.GT.AND P5, PT, R227, R15, PT ;  /* 0x0000000fe300720c */ /* 0x000fce0003fa4270 */
[----:B------:R-:W4:Y:S01]  /*dd60*/  MUFU.TANH R64, R64 ;  /* 0x0000004000407308 */ /* 0x000f220000002400 */
[----:B-1----:R-:W-:Y:S02]  /*dd70*/  FSEL R17, R61, -INF , !P5 ;  /* 0xff8000003d117808 */ /* 0x002fe40006800000 */
[----:B------:R-:W-:-:S04]  /*dd80*/  ISETP.GE.AND P5, PT, R15, R228, PT ;  /* 0x000000e40f00720c */ /* 0x000fc80003fa6270 */
[----:B------:R-:W-:Y:S01]  /*dd90*/  FSEL R18, R18, -INF , !P5 ;  /* 0xff80000012127808 */ /* 0x000fe20006800000 */
[----:B------:R-:W1:Y:S01]  /*dda0*/  MUFU.TANH R65, R65 ;  /* 0x0000004100417308 */ /* 0x000e620000002400 */
[----:B--2---:R-:W-:Y:S02]  /*ddb0*/  FSEL R59, R29, -INF , !P1 ;  /* 0xff8000001d3b7808 */ /* 0x004fe40004800000 */
[----:B------:R-:W-:Y:S02]  /*ddc0*/  FSEL R29, R19, -INF , !P0 ;  /* 0xff800000131d7808 */ /* 0x000fe40004000000 */
[C---:B------:R-:W-:Y:S02]  /*ddd0*/  ISETP.GE.AND P0, PT, R15.reuse, R231, PT ;  /* 0x000000e70f00720c */ /* 0x040fe40003f06270 */
[----:B------:R-:W-:Y:S01]  /*dde0*/  ISETP.GE.AND P1, PT, R15, R230, PT ;  /* 0x000000e60f00720c */ /* 0x000fe20003f26270 */
[----:B------:R-:W-:Y:S01]  /*ddf0*/  MUFU.TANH R177, R177 ;  /* 0x000000b100b17308 */ /* 0x000fe20000002400 */
[----:B------:R-:W-:Y:S01]  /*de00*/  FSEL R100, R20, -INF , !P0 ;  /* 0xff80000014647808 */ /* 0x000fe20004000000 */
[----:B------:R-:W-:Y:S01]  /*de10*/  FMUL.FTZ R20, R189, UR12 ;  /* 0x0000000cbd147c20 */ /* 0x000fe20008410000 */
[----:B------:R-:W-:-:S02]  /*de20*/  ISETP.GT.AND P0, PT, R16, R15, PT ;  /* 0x0000000f1000720c */ /* 0x000fc40003f04270 */
[----:B------:R-:W-:Y:S02]  /*de30*/  FSEL R61, R17, -INF , !P1 ;  /* 0xff800000113d7808 */ /* 0x000fe40004800000 */
[----:B------:R-:W-:Y:S01]  /*de40*/  ISETP.GE.AND P1, PT, R15, R229, PT ;  /* 0x000000e50f00720c */ /* 0x000fe20003f26270 */
[----:B------:R-:W2:Y:S01]  /*de50*/  MUFU.TANH R20, R20 ;  /* 0x0000001400147308 */ /* 0x000ea20000002400 */
[----:B---3--:R-:W-:Y:S01]  /*de60*/  FSEL R15, R101, -INF , !P0 ;  /* 0xff800000650f7808 */ /* 0x008fe20004000000 */
[----:B------:R-:W-:Y:S01]  /*de70*/  FMUL.FTZ R101, R110, UR12 ;  /* 0x0000000c6e657c20 */ /* 0x000fe20008410000 */
[----:B------:R-:W-:Y:S02]  /*de80*/  ISETP.GT.AND P5, PT, R227, R14, PT ;  /* 0x0000000ee300720c */ /* 0x000fe40003fa4270 */
[----:B------:R-:W-:Y:S02]  /*de90*/  FSEL R19, R15, -INF , !P1 ;  /* 0xff8000000f137808 */ /* 0x000fe40004800000 */
[C---:B------:R-:W-:Y:S01]  /*dea0*/  ISETP.GE.AND P1, PT, R14.reuse, R231, PT ;  /* 0x000000e70e00720c */ /* 0x040fe20003f26270 */
[----:B------:R-:W3:Y:S01]  /*deb0*/  MUFU.TANH R176, R176 ;  /* 0x000000b000b07308 */ /* 0x000ee20000002400 */
[----:B------:R-:W-:-:S02]  /*dec0*/  ISETP.GE.AND P0, PT, R14, R230, PT ;  /* 0x000000e60e00720c */ /* 0x000fc40003f06270 */
[----:B----4-:R-:W-:Y:S02]  /*ded0*/  FSEL R17, R64, -INF , !P5 ;  /* 0xff80000040117808 */ /* 0x010fe40006800000 */
[----:B------:R-:W-:Y:S01]  /*dee0*/  FSEL R108, R22, -INF , !P1 ;  /* 0xff800000166c7808 */ /* 0x000fe20004800000 */
[----:B------:R-:W-:Y:S01]  /*def0*/  FMUL.FTZ R22, R185, UR12 ;  /* 0x0000000cb9167c20 */ /* 0x000fe20008410000 */
[----:B------:R-:W-:Y:S01]  /*df00*/  ISETP.GT.AND P1, PT, R16, R14, PT ;  /* 0x0000000e1000720c */ /* 0x000fe20003f24270 */
[----:B------:R-:W4:Y:S01]  /*df10*/  MUFU.TANH R101, R101 ;  /* 0x0000006500657308 */ /* 0x000f220000002400 */
[----:B------:R-:W-:Y:S02]  /*df20*/  FSEL R64, R17, -INF , !P0 ;  /* 0xff80000011407808 */ /* 0x000fe40004000000 */
[C---:B------:R-:W-:Y:S02]  /*df30*/  ISETP.GE.AND P5, PT, R14.reuse, R228, PT ;  /* 0x000000e40e00720c */ /* 0x040fe40003fa6270 */
[----:B------:R-:W-:-:S02]  /*df40*/  ISETP.GE.AND P0, PT, R14, R229, PT ;  /* 0x000000e50e00720c */ /* 0x000fc40003f06270 */
[----:B-1----:R-:W-:Y:S01]  /*df50*/  FSEL R14, R65, -INF , !P1 ;  /* 0xff800000410e7808 */ /* 0x002fe20004800000 */
[----:B------:R-:W1:Y:S01]  /*df60*/  MUFU.TANH R22, R22 ;  /* 0x0000001600167308 */ /* 0x000e620000002400 */
[----:B------:R-:W-:Y:S02]  /*df70*/  FSEL R17, R21, -INF , !P5 ;  /* 0xff80000015117808 */ /* 0x000fe40006800000 */
[----:B------:R-:W-:Y:S02]  /*df80*/  ISETP.GT.AND P5, PT, R227, R13, PT ;  /* 0x0000000de300720c */ /* 0x000fe40003fa4270 */
[----:B------:R-:W-:Y:S02]  /*df90*/  FSEL R21, R14, -INF , !P0 ;  /* 0xff8000000e157808 */ /* 0x000fe40004000000 */
[C---:B------:R-:W-:Y:S02]  /*dfa0*/  ISETP.GE.AND P0, PT, R13.reuse, R231, PT ;  /* 0x000000e70d00720c */ /* 0x040fe40003f06270 */
[----:B------:R-:W-:-:S02]  /*dfb0*/  ISETP.GE.AND P1, PT, R13, R230, PT ;  /* 0x000000e60d00720c */ /* 0x000fc40003f26270 */
[----:B--2---:R-:W-:Y:S02]  /*dfc0*/  FSEL R15, R20, -INF , !P5 ;  /* 0xff800000140f7808 */ /* 0x004fe40006800000 */
[----:B------:R-:W-:Y:S02]  /*dfd0*/  FSEL R107, R24, -INF , !P0 ;  /* 0xff800000186b7808 */ /* 0x000fe40004000000 */
[----:B------:R-:W-:Y:S02]  /*dfe0*/  ISETP.GT.AND P0, PT, R16, R13, PT ;  /* 0x0000000d1000720c */ /* 0x000fe40003f04270 */
[----:B------:R-:W-:Y:S02]  /*dff0*/  ISETP.GE.AND P5, PT, R13, R228, PT ;  /* 0x000000e40d00720c */ /* 0x000fe40003fa6270 */
[----:B------:R-:W-:Y:S02]  /*e000*/  FSEL R65, R15, -INF , !P1 ;  /* 0xff8000000f417808 */ /* 0x000fe40004800000 */
[----:B------:R-:W-:-:S02]  /*e010*/  ISETP.GE.AND P1, PT, R13, R229, PT ;  /* 0x000000e50d00720c */ /* 0x000fc40003f26270 */
[----:B------:R-:W-:Y:S02]  /*e020*/  FSEL R13, R177, -INF , !P0 ;  /* 0xff800000b10d7808 */ /* 0x000fe40004000000 */
[----:B------:R-:W-:Y:S02]  /*e030*/  FSEL R15, R23, -INF , !P5 ;  /* 0xff800000170f7808 */ /* 0x000fe40006800000 */
[----:B------:R-:W-:Y:S01]  /*e040*/  ISETP.GT.AND P5, PT, R227, R12, PT ;  /* 0x0000000ce300720c */ /* 0x000fe20003fa4270 */
[----:B------:R-:W2:Y:S01]  /*e050*/  MUFU.TANH R23, R111 ;  /* 0x0000006f00177308 */ /* 0x000ea20000002400 */
[----:B------:R-:W-:Y:S02]  /*e060*/  FSEL R20, R13, -INF , !P1 ;  /* 0xff8000000d147808 */ /* 0x000fe40004800000 */
[C---:B------:R-:W-:Y:S02]  /*e070*/  ISETP.GE.AND P1, PT, R12.reuse, R231, PT ;  /* 0x000000e70c00720c */ /* 0x040fe40003f26270 */
[----:B------:R-:W-:-:S02]  /*e080*/  ISETP.GE.AND P0, PT, R12, R230, PT ;  /* 0x000000e60c00720c */ /* 0x000fc40003f06270 */
[----:B---3--:R-:W-:Y:S02]  /*e090*/  FSEL R14, R176, -INF , !P5 ;  /* 0xff800000b00e7808 */ /* 0x008fe40006800000 */
[----:B------:R-:W-:Y:S02]  /*e0a0*/  ISETP.GE.AND P5, PT, R12, R228, PT ;  /* 0x000000e40c00720c */ /* 0x000fe40003fa6270 */
[----:B------:R-:W-:Y:S02]  /*e0b0*/  FSEL R208, R27, -INF , !P1 ;  /* 0xff8000001bd07808 */ /* 0x000fe40004800000 */
[----:B------:R-:W-:Y:S02]  /*e0c0*/  ISETP.GT.AND P1, PT, R16, R12, PT ;  /* 0x0000000c1000720c */ /* 0x000fe40003f24270 */
[----:B------:R-:W-:Y:S01]  /*e0d0*/  FSEL R177, R14, -INF , !P0 ;  /* 0xff8000000eb17808 */ /* 0x000fe20004000000 */
[----:B------:R-:W-:Y:S01]  /*e0e0*/  FMUL.FTZ R14, R104, UR12 ;  /* 0x0000000c680e7c20 */ /* 0x000fe20008410000 */
[----:B------:R-:W-:-:S02]  /*e0f0*/  ISETP.GE.AND P0, PT, R12, R229, PT ;  /* 0x000000e50c00720c */ /* 0x000fc40003f06270 */
[----:B------:R-:W-:Y:S02]  /*e100*/  FSEL R176, R25, -INF , !P5 ;  /* 0xff80000019b07808 */ /* 0x000fe40006800000 */
[----:B------:R-:W-:Y:S01]  /*e110*/  ISETP.GT.AND P5, PT, R227, R11, PT ;  /* 0x0000000be300720c */ /* 0x000fe20003fa4270 */
[----:B------:R-:W3:Y:S01]  /*e120*/  MUFU.TANH R14, R14 ;  /* 0x0000000e000e7308 */ /* 0x000ee20000002400 */
[----:B----4-:R-:W-:Y:S02]  /*e130*/  FSEL R12, R101, -INF , !P1 ;  /* 0xff800000650c7808 */ /* 0x010fe40004800000 */
[----:B------:R-:W-:Y:S02]  /*e140*/  ISETP.GE.AND P1, PT, R11, R230, PT ;  /* 0x000000e60b00720c */ /* 0x000fe40003f26270 */
[----:B-1----:R-:W-:Y:S01]  /*e150*/  FSEL R13, R22, -INF , !P5 ;  /* 0xff800000160d7808 */ /* 0x002fe20006800000 */
[----:B------:R-:W-:Y:S01]  /*e160*/  FMUL.FTZ R22, R54, UR12 ;  /* 0x0000000c36167c20 */ /* 0x000fe20008410000 */
[----:B------:R-:W-:-:S02]  /*e170*/  FSEL R181, R12, -INF , !P0 ;  /* 0xff8000000cb57808 */ /* 0x000fc40004000000 */
[----:B------:R-:W-:Y:S02]  /*e180*/  ISETP.GE.AND P0, PT, R11, R231, PT ;  /* 0x000000e70b00720c */ /* 0x000fe40003f06270 */
[----:B------:R-:W-:Y:S01]  /*e190*/  FSEL R183, R13, -INF , !P1 ;  /* 0xff8000000db77808 */ /* 0x000fe20004800000 */
[----:B------:R-:W-:Y:S01]  /*e1a0*/  FMUL.FTZ R13, R105, UR12 ;  /* 0x0000000c690d7c20 */ /* 0x000fe20008410000 */
[----:B------:R-:W-:Y:S01]  /*e1b0*/  FSEL R195, R30, -INF , !P0 ;  /* 0xff8000001ec37808 */ /* 0x000fe20004000000 */
[----:B------:R-:W1:Y:S01]  /*e1c0*/  MUFU.TANH R22, R22 ;  /* 0x0000001600167308 */ /* 0x000e620000002400 */
[----:B------:R-:W-:Y:S02]  /*e1d0*/  ISETP.GT.AND P0, PT, R16, R11, PT ;  /* 0x0000000b1000720c */ /* 0x000fe40003f04270 */
[C---:B------:R-:W-:Y:S02]  /*e1e0*/  ISETP.GE.AND P5, PT, R11.reuse, R228, PT ;  /* 0x000000e40b00720c */ /* 0x040fe40003fa6270 */
[----:B------:R-:W-:-:S02]  /*e1f0*/  ISETP.GE.AND P1, PT, R11, R229, PT ;  /* 0x000000e50b00720c */ /* 0x000fc40003f26270 */
[----:B--2---:R-:W-:Y:S01]  /*e200*/  FSEL R11, R23, -INF , !P0 ;  /* 0xff800000170b7808 */ /* 0x004fe20004000000 */
[----:B------:R-:W2:Y:S01]  /*e210*/  MUFU.TANH R13, R13 ;  /* 0x0000000d000d7308 */ /* 0x000ea20000002400 */
[----:B------:R-:W-:Y:S02]  /*e220*/  FSEL R105, R28, -INF , !P5 ;  /* 0xff8000001c697808 */ /* 0x000fe40006800000 */
[----:B------:R-:W-:Y:S02]  /*e230*/  ISETP.GT.AND P5, PT, R227, R10, PT ;  /* 0x0000000ae300720c */ /* 0x000fe40003fa4270 */
[----:B------:R-:W-:Y:S02]  /*e240*/  FSEL R180, R11, -INF , !P1 ;  /* 0xff8000000bb47808 */ /* 0x000fe40004800000 */
[C---:B------:R-:W-:Y:S02]  /*e250*/  ISETP.GE.AND P1, PT, R10.reuse, R231, PT ;  /* 0x000000e70a00720c */ /* 0x040fe40003f26270 */
[----:B------:R-:W-:-:S02]  /*e260*/  ISETP.GE.AND P0, PT, R10, R230, PT ;  /* 0x000000e60a00720c */ /* 0x000fc40003f06270 */
[----:B---3--:R-:W-:Y:S02]  /*e270*/  FSEL R12, R14, -INF , !P5 ;  /* 0xff8000000e0c7808 */ /* 0x008fe40006800000 */
[----:B------:R-:W-:Y:S01]  /*e280*/  ISETP.GE.AND P5, PT, R10, R228, PT ;  /* 0x000000e40a00720c */ /* 0x000fe20003fa6270 */
[----:B------:R3:W4:Y:S01]  /*e290*/  MUFU.TANH R14, R55 ;  /* 0x00000037000e7308 */ /* 0x0007220000002400 */
[----:B------:R-:W-:Y:S02]  /*e2a0*/  FSEL R194, R34, -INF , !P1 ;  /* 0xff80000022c27808 */ /* 0x000fe40004800000 */
[----:B------:R-:W-:Y:S02]  /*e2b0*/  ISETP.GT.AND P1, PT, R16, R10, PT ;  /* 0x0000000a1000720c */ /* 0x000fe40003f24270 */
[----:B------:R-:W-:Y:S01]  /*e2c0*/  FSEL R182, R12, -INF , !P0 ;  /* 0xff8000000cb67808 */ /* 0x000fe20004000000 */
[----:B------:R-:W-:Y:S01]  /*e2d0*/  FMUL.FTZ R12, R48, UR12 ;  /* 0x0000000c300c7c20 */ /* 0x000fe20008410000 */
[----:B------:R-:W-:-:S02]  /*e2e0*/  ISETP.GE.AND P0, PT, R10, R229, PT ;  /* 0x000000e50a00720c */ /* 0x000fc40003f06270 */
[----:B------:R-:W-:Y:S02]  /*e2f0*/  FSEL R48, R31, -INF , !P5 ;  /* 0xff8000001f307808 */ /* 0x000fe40006800000 */
[----:B------:R-:W-:Y:S01]  /*e300*/  ISETP.GT.AND P5, PT, R227, R9, PT ;  /* 0x00000009e300720c */ /* 0x000fe20003fa4270 */
[----:B------:R-:W5:Y:S01]  /*e310*/  MUFU.TANH R12, R12 ;  /* 0x0000000c000c7308 */ /* 0x000f620000002400 */
[----:B-1----:R-:W-:Y:S02]  /*e320*/  FSEL R10, R22, -INF , !P1 ;  /* 0xff800000160a7808 */ /* 0x002fe40004800000 */
[----:B------:R-:W-:Y:S02]  /*e330*/  ISETP.GE.AND P1, PT, R9, R230, PT ;  /* 0x000000e60900720c */ /* 0x000fe40003f26270 */
[----:B--2---:R-:W-:Y:S01]  /*e340*/  FSEL R11, R13, -INF , !P5 ;  /* 0xff8000000d0b7808 */ /* 0x004fe20006800000 */
[----:B------:R-:W-:Y:S01]  /*e350*/  FMUL.FTZ R13, R62, UR12 ;  /* 0x0000000c3e0d7c20 */ /* 0x000fe20008410000 */
[----:B---3--:R-:W-:-:S02]  /*e360*/  FSEL R55, R10, -INF , !P0 ;  /* 0xff8000000a377808 */ /* 0x008fc40004000000 */
        /* <DEDUP_REMOVED lines=8> */
[----:B----4-:R-:W-:Y:S01]  /*e3f0*/  FSEL R9, R14, -INF , !P0 ;  /* 0xff8000000e097808 */ /* 0x010fe20004000000 */
[----:B------:R-:W2:Y:S01]  /*e400*/  MUFU.TANH R11, R11 ;  /* 0x0000000b000b7308 */ /* 0x000ea20000002400 */
[----:B------:R-:W-:Y:S02]  /*e410*/  FSEL R54, R35, -INF , !P5 ;  /* 0xff80000023367808 */ /* 0x000fe40006800000 */
[----:B------:R-:W-:Y:S02]  /*e420*/  ISETP.GT.AND P5, PT, R227, R8, PT ;  /* 0x00000008e300720c */ /* 0x000fe40003fa4270 */
[----:B------:R-:W-:Y:S02]  /*e430*/  FSEL R14, R9, -INF , !P1 ;  /* 0xff800000090e7808 */ /* 0x000fe40004800000 */
[C---:B------:R-:W-:Y:S02]  /*e440*/  ISETP.GE.AND P1, PT, R8.reuse, R231, PT ;  /* 0x000000e70800720c */ /* 0x040fe40003f26270 */
[----:B------:R-:W-:-:S02]  /*e450*/  ISETP.GE.AND P0, PT, R8, R230, PT ;  /* 0x000000e60800720c */ /* 0x000fc40003f06270 */
[----:B-----5:R-:W-:Y:S02]  /*e460*/  FSEL R10, R12, -INF , !P5 ;  /* 0xff8000000c0a7808 */ /* 0x020fe40006800000 */
[----:B------:R-:W-:Y:S01]  /*e470*/  ISETP.GE.AND P5, PT, R8, R228, PT ;  /* 0x000000e40800720c */ /* 0x000fe20003fa6270 */
[----:B------:R-:W3:Y:S01]  /*e480*/  MUFU.TANH R12, R63 ;  /* 0x0000003f000c7308 */ /* 0x000ee20000002400 */
[----:B------:R-:W-:Y:S02]  /*e490*/  FSEL R234, R38, -INF , !P1 ;  /* 0xff80000026ea7808 */ /* 0x000fe40004800000 */
[----:B------:R-:W-:Y:S02]  /*e4a0*/  ISETP.GT.AND P1, PT, R16, R8, PT ;  /* 0x000000081000720c */ /* 0x000fe40003f24270 */
[----:B------:R-:W-:Y:S01]  /*e4b0*/  FSEL R212, R10, -INF , !P0 ;  /* 0xff8000000ad47808 */ /* 0x000fe20004000000 */
[----:B------:R-:W-:Y:S01]  /*e4c0*/  FMUL.FTZ R10, R40, UR12 ;  /* 0x0000000c280a7c20 */ /* 0x000fe20008410000 */
[----:B------:R-:W-:-:S02]  /*e4d0*/  ISETP.GE.AND P0, PT, R8, R229, PT ;  /* 0x000000e50800720c */ /* 0x000fc40003f06270 */
[----:B------:R-:W-:Y:S02]  /*e4e0*/  FSEL R211, R37, -INF , !P5 ;  /* 0xff80000025d37808 */ /* 0x000fe40006800000 */
[----:B------:R-:W-:Y:S01]  /*e4f0*/  ISETP.GT.AND P5, PT, R227, R7, PT ;  /* 0x00000007e300720c */ /* 0x000fe20003fa4270 */
[----:B------:R-:W4:Y:S01]  /*e500*/  MUFU.TANH R10, R10 ;  /* 0x0000000a000a7308 */ /* 0x000f220000002400 */
[----:B-1----:R-:W-:Y:S02]  /*e510*/  FSEL R8, R13, -INF , !P1 ;  /* 0xff8000000d087808 */ /* 0x002fe40004800000 */
[----:B------:R-:W-:Y:S02]  /*e520*/  ISETP.GE.AND P1, PT, R7, R230, PT ;  /* 0x000000e60700720c */ /* 0x000fe40003f26270 */
[----:B--2---:R-:W-:Y:S01]  /*e530*/  FSEL R9, R11, -INF , !P5 ;  /* 0xff8000000b097808 */ /* 0x004fe20006800000 */
        /* <DEDUP_REMOVED lines=10> */
[----:B---3--:R-:W-:Y:S01]  /*e5e0*/  FSEL R7, R12, -INF , !P0 ;  /* 0xff8000000c077808 */ /* 0x008fe20004000000 */
[----:B------:R-:W2:Y:S01]  /*e5f0*/  MUFU.TANH R9, R9 ;  /* 0x0000000900097308 */ /* 0x000ea20000002400 */
[----:B------:R-:W-:Y:S02]  /*e600*/  FSEL R210, R39, -INF , !P5 ;  /* 0xff80000027d27808 */ /* 0x000fe40006800000 */
[----:B------:R-:W-:Y:S02]  /*e610*/  ISETP.GT.AND P5, PT, R227, R6, PT ;  /* 0x00000006e300720c */ /* 0x000fe40003fa4270 */
[----:B------:R-:W-:Y:S02]  /*e620*/  FSEL R215, R7, -INF , !P1 ;  /* 0xff80000007d77808 */ /* 0x000fe40004800000 */
[C---:B------:R-:W-:Y:S02]  /*e630*/  ISETP.GE.AND P1, PT, R6.reuse, R231, PT ;  /* 0x000000e70600720c */ /* 0x040fe40003f26270 */
[----:B------:R-:W-:-:S02]  /*e640*/  ISETP.GE.AND P0, PT, R6, R230, PT ;  /* 0x000000e60600720c */ /* 0x000fc40003f06270 */
[----:B----4-:R-:W-:Y:S02]  /*e650*/  FSEL R8, R10, -INF , !P5 ;  /* 0xff8000000a087808 */ /* 0x010fe40006800000 */
        /* <DEDUP_REMOVED lines=11> */
[----:B--2---:R-:W-:Y:S01]  /*e710*/  FSEL R7, R9, -INF , !P5 ;  /* 0xff80000009077808 */ /* 0x004fe20006800000 */
[----:B------:R-:W-:Y:S01]  /*e720*/  FMUL.FTZ R9, R178, UR12 ;  /* 0x0000000cb2097c20 */ /* 0x000fe20008410000 */
[----:B------:R-:W-:Y:S02]  /*e730*/  FSEL R214, R6, -INF , !P0 ;  /* 0xff80000006d67808 */ /* 0x000fe40004000000 */
[----:B------:R-:W-:-:S02]  /*e740*/  ISETP.GE.AND P0, PT, R5, R231, PT ;  /* 0x000000e70500720c */ /* 0x000fc40003f06270 */
[----:B------:R-:W-:Y:S01]  /*e750*/  ISETP.GE.AND P1, PT, R5, R230, PT ;  /* 0x000000e60500720c */ /* 0x000fe20003f26270 */
[----:B------:R-:W1:Y:S01]  /*e760*/  MUFU.TANH R9, R9 ;  /* 0x0000000900097308 */ /* 0x000e620000002400 */
[----:B------:R-:W-:Y:S02]  /*e770*/  FSEL R225, R51, -INF , !P0 ;  /* 0xff80000033e17808 */ /* 0x000fe40004000000 */
[----:B------:R-:W-:Y:S02]  /*e780*/  ISETP.GT.AND P0, PT, R16, R5, PT ;  /* 0x000000051000720c */ /* 0x000fe40003f04270 */
[----:B------:R-:W-:Y:S01]  /*e790*/  FSEL R219, R7, -INF , !P1 ;  /* 0xff80000007db7808 */ /* 0x000fe20004800000 */
[----:B------:R-:W-:Y:S01]  /*e7a0*/  FMUL.FTZ R7, R45, UR12 ;  /* 0x0000000c2d077c20 */ /* 0x000fe20008410000 */
        /* <DEDUP_REMOVED lines=10> */
[----:B------:R-:W-:Y:S01]  /*e850*/  FSEL R62, R53, -INF , !P1 ;  /* 0xff800000353e7808 */ /* 0x000fe20004800000 */
[----:B------:R-:W3:Y:S01]  /*e860*/  MUFU.TANH R8, R179 ;  /* 0x000000b300087308 */ /* 0x000ee20000002400 */
[----:B------:R-:W-:Y:S02]  /*e870*/  ISETP.GT.AND P1, PT, R16, R4, PT ;  /* 0x000000041000720c */ /* 0x000fe40003f24270 */
[----:B------:R-:W-:Y:S01]  /*e880*/  FSEL R239, R6, -INF , !P0 ;  /* 0xff80000006ef7808 */ /* 0x000fe20004000000 */
[----:B------:R-:W-:Y:S01]  /*e890*/  FMUL.FTZ R6, R32, UR12 ;  /* 0x0000000c20067c20 */ /* 0x000fe20008410000 */
        /* <DEDUP_REMOVED lines=9> */
[----:B--2---:R-:W-:Y:S01]  /*e930*/  FSEL R5, R7, -INF , !P5 ;  /* 0xff80000007057808 */ /* 0x004fe20006800000 */
[----:B------:R-:W-:Y:S01]  /*e940*/  FMUL.FTZ R7, R67, UR12 ;  /* 0x0000000c43077c20 */ /* 0x000fe20008410000 */
        /* <DEDUP_REMOVED lines=11> */
[----:B-1----:R-:W-:Y:S01]  /*ea00*/  FSEL R4, R6, -INF , !P5 ;  /* 0xff80000006047808 */ /* 0x002fe20006800000 */
[----:B------:R-:W1:Y:S01]  /*ea10*/  MUFU.TANH R3, R33 ;  /* 0x0000002100037308 */ /* 0x000e620000002400 */
[----:B------:R-:W-:-:S02]  /*ea20*/  ISETP.GE.AND P0, PT, R2, R230, PT ;  /* 0x000000e60200720c */ /* 0x000fc40003f06270 */
[----:B------:R-:W-:Y:S02]  /*ea30*/  ISETP.GE.AND P5, PT, R2, R231, PT ;  /* 0x000000e70200720c */ /* 0x000fe40003fa6270 */
[----:B------:R-:W-:Y:S02]  /*ea40*/  FSEL R247, R4, -INF , !P0 ;  /* 0xff80000004f77808 */ /* 0x000fe40004000000 */
[----:B------:R-:W-:Y:S01]  /*ea50*/  ISETP.GE.AND P1, PT, R2, R228, PT ;  /* 0x000000e40200720c */ /* 0x000fe20003f26270 */
[----:B------:R-:W3:Y:S01]  /*ea60*/  MUFU.TANH R4, R7 ;  /* 0x0000000700047308 */ /* 0x000ee20000002400 */
[----:B------:R-:W-:Y:S02]  /*ea70*/  FSEL R252, R58, -INF , !P5 ;  /* 0xff8000003afc7808 */ /* 0x000fe40006800000 */
[----:B------:R-:W-:Y:S02]  /*ea80*/  ISETP.GT.AND P5, PT, R16, R2, PT ;  /* 0x000000021000720c */ /* 0x000fe40003fa4270 */
[----:B------:R-:W-:-:S02]  /*ea90*/  FSEL R236, R56, -INF , !P1 ;  /* 0xff80000038ec7808 */ /* 0x000fc40004800000 */
[----:B------:R-:W-:Y:S02]  /*eaa0*/  ISETP.GT.AND P1, PT, R227, R0, PT ;  /* 0x00000000e300720c */ /* 0x000fe40003f24270 */
[----:B------:R-:W-:Y:S02]  /*eab0*/  ISETP.GE.AND P0, PT, R2, R229, PT ;  /* 0x000000e50200720c */ /* 0x000fe40003f06270 */
[----:B--2---:R-:W-:Y:S02]  /*eac0*/  FSEL R2, R5, -INF , !P5 ;  /* 0xff80000005027808 */ /* 0x004fe40006800000 */
[----:B-1----:R-:W-:Y:S02]  /*ead0*/  FSEL R3, R3, -INF , !P1 ;  /* 0xff80000003037808 */ /* 0x002fe40004800000 */
        /* <DEDUP_REMOVED lines=8> */
[----:B---3--:R-:W-:Y:S02]  /*eb60*/  FSEL R0, R4, -INF , !P0 ;  /* 0xff80000004007808 */ /* 0x008fe40004000000 */
        /* <DEDUP_REMOVED lines=63> */
.L_x_1182:
[----:B------:R3:W-:Y:S02]  /*ef60*/  STS.128 [R226+0x8800], RZ ;  /* 0x008800ffe2007388 */ /* 0x0007e40000000c00 */
.L_x_1183:
[----:B------:R-:W-:Y:S05]  /*ef70*/  BSYNC.RECONVERGENT B0 ;  /* 0x0000000000007941 */ /* 0x000fea0003800200 */
.L_x_1181:
[----:B------:R-:W0:Y:S02]  /*ef80*/  LDGDEPBAR ;  /* 0x00000000000079af */ /* 0x000e240000000000 */
.L_x_1180:
        /* <DEDUP_REMOVED lines=55> */
[----:B------:R-:W-:Y:S01]  /*f300*/  LDSM.16.MT88.4 R24, [R220+0xa000] ;  /* 0x00a00000dc18783b */ /* 0x000fe20000004200 */
[C---:B------:R-:W-:Y:S01]  /*f310*/  FSETP.NEU.FTZ.AND P1, PT, R103.reuse, -INF , PT ;  /* 0xff8000006700780b */ /* 0x040fe20003f3d000 */
[----:B------:R2:W-:Y:S01]  /*f320*/  MUFU.EX2 R39, R5 ;  /* 0x0000000500277308 */ /* 0x0005e20000000800 */
[----:B------:R-:W-:Y:S01]  /*f330*/  FMUL.FTZ R4, R103, UR4 ;  /* 0x0000000467047c20 */ /* 0x000fe20008410000 */
[----:B------:R-:W-:Y:S01]  /*f340*/  FMUL.FTZ R6, R6, UR4 ;  /* 0x0000000406067c20 */ /* 0x000fe20008410000 */
[----:B-1----:R-:W-:-:S03]  /*f350*/  FMNMX.FTZ R101, R0, R101, !PT ;  /* 0x0000006500657209 */ /* 0x002fc60007810000 */
        /* <DEDUP_REMOVED lines=20> */
[----:B--2---:R-:W-:Y:S01]  /*f4a0*/  FMNMX3.FTZ R3, R5, R252, R251, !PT ;  /* 0x000000fc05037276 */ /* 0x004fe200078100fb */
[--C-:B------:R-:W-:Y:S01]  /*f4b0*/  FFMA.FTZ R5, R17, UR4, -R2.reuse ;  /* 0x0000000411057c23 */ /* 0x100fe20008010802 */
[----:B------:R-:W-:Y:S01]  /*f4c0*/  F2FP.F16.F32.PACK_AB R4, R57, R39 ;  /* 0x000000273904723e */ /* 0x000fe200000000ff */
[-C--:B------:R-:W-:Y:S01]  /*f4d0*/  FMUL.FTZ R168, R168, R43.reuse ;  /* 0x0000002ba8a87220 */ /* 0x080fe20000410000 */
[-C--:B------:R-:W-:Y:S01]  /*f4e0*/  FMUL.FTZ R169, R169, R43.reuse ;  /* 0x0000002ba9a97220 */ /* 0x080fe20000410000 */
[----:B------:R-:W1:Y:S01]  /*f4f0*/  SHFL.BFLY PT, R7, R3, 0x2, 0x1f ;  /* 0x0c401f0003077f89 */ /* 0x000e6200000e0000 */
        /* <DEDUP_REMOVED lines=11> */
[----:B--2---:R-:W-:-:S04]  /*f5b0*/  FFMA.FTZ R5, R15, UR4, -R2 ;  /* 0x000000040f057c23 */ /* 0x004fc80008010802 */
[----:B------:R2:W2:Y:S01]  /*f5c0*/  MUFU.EX2 R52, R5 ;  /* 0x0000000500347308 */ /* 0x0004a20000000800 */
[----:B-1----:R-:W-:-:S05]  /*f5d0*/  FMNMX.FTZ R3, R3, R7, !PT ;  /* 0x0000000703037209 */ /* 0x002fca0007810000 */
[----:B------:R-:W1:Y:S01]  /*f5e0*/  SHFL.BFLY PT, R7, R3, 0x1, 0x1f ;  /* 0x0c201f0003077f89 */ /* 0x000e6200000e0000 */
[----:B--2---:R-:W-:Y:S01]  /*f5f0*/  FFMA.FTZ R5, R29, UR4, -R0 ;  /* 0x000000041d057c23 */ /* 0x004fe20008010800 */
[----:B------:R-:W-:-:S03]  /*f600*/  F2FP.F16.F32.PACK_AB R6, R52, R58 ;  /* 0x0000003a3406723e */ /* 0x000fc600000000ff */
[----:B------:R2:W-:Y:S01]  /*f610*/  MUFU.EX2 R23, R5 ;  /* 0x0000000500177308 */ /* 0x0005e20000000800 */
[----:B-1----:R-:W-:Y:S01]  /*f620*/  FMNMX.FTZ R102, R3, R7, !PT ;  /* 0x0000000703667209 */ /* 0x002fe20007810000 */
[----:B------:R-:W-:-:S06]  /*f630*/  FFMA.FTZ R3, R106, UR4, -R8 ;  /* 0x000000046a037c23 */ /* 0x000fcc0008010808 */
[----:B------:R1:W-:Y:S01]  /*f640*/  MUFU.EX2 R106, R3 ;  /* 0x00000003006a7308 */ /* 0x0003e20000000800 */
[--C-:B--2---:R-:W-:Y:S02]  /*f650*/  FFMA.FTZ R5, R19, UR4, -R0.reuse ;  /* 0x0000000413057c23 */ /* 0x104fe40008010800 */
[----:B------:R-:W-:Y:S05]  /*f660*/  LDSM.16.MT88.4 R16, [R220+0x9000] ;  /* 0x00900000dc10783b */ /* 0x000fea0000004200 */
[----:B------:R2:W-:Y:S01]  /*f670*/  MUFU.EX2 R36, R5 ;  /* 0x0000000500247308 */ /* 0x0005e20000000800 */
[----:B-1----:R-:W-:Y:S01]  /*f680*/  FMUL.FTZ R3, R102, UR4 ;  /* 0x0000000466037c20 */ /* 0x002fe20008410000 */
[----:B--2---:R-:W-:-:S06]  /*f690*/  FFMA.FTZ R5, R21, UR4, -R0 ;  /* 0x0000000415057c23 */ /* 0x004fcc0008010800 */
[----:B------:R1:W-:Y:S02]  /*f6a0*/  MUFU.EX2 R56, R5 ;  /* 0x0000000500387308 */ /* 0x0003e40000000800 */
[----:B-1----:R-:W-:-:S06]  /*f6b0*/  FFMA.FTZ R5, R20, UR4, -R0 ;  /* 0x0000000414057c23 */ /* 0x002fcc0008010800 */
[----:B------:R1:W2:Y:S02]  /*f6c0*/  MUFU.EX2 R38, R5 ;  /* 0x0000000500267308 */ /* 0x0002a40000000800 */
[----:B-1----:R-:W-:Y:S02]  /*f6d0*/  FSEL R5, R101, RZ, P0 ;  /* 0x000000ff65057208 */ /* 0x002fe40000000000 */
[----:B------:R-:W-:Y:S02]  /*f6e0*/  FSETP.NEU.FTZ.AND P0, PT, R102, -INF , PT ;  /* 0xff8000006600780b */ /* 0x000fe40003f1d000 */
[----:B--2---:R-:W-:Y:S01]  /*f6f0*/  F2FP.F16.F32.PACK_AB R7, R38, R56 ;  /* 0x000000382607723e */ /* 0x004fe200000000ff */
[----:B------:R-:W-:Y:S01]  /*f700*/  FADD.FTZ R5, R244, -R5 ;  /* 0x80000005f4057221 */ /* 0x000fe20000010000 */
[----:B----4-:R-:W-:Y:S01]  /*f710*/  MOV R37, R10 ;  /* 0x0000000a00257202 */ /* 0x010fe20000000f00 */
[--C-:B------:R-:W-:Y:S01]  /*f720*/  FFMA.FTZ R10, R61, UR4, -R8.reuse ;  /* 0x000000043d0a7c23 */ /* 0x100fe20008010808 */
[----:B------:R-:W-:Y:S01]  /*f730*/  MOV R244, R23 ;  /* 0x0000001700f47202 */ /* 0x000fe20000000f00 */
[----:B------:R-:W-:Y:S01]  /*f740*/  FMUL.FTZ R5, R5, UR4 ;  /* 0x0000000405057c20 */ /* 0x000fe20008410000 */
[----:B-----5:R-:W-:Y:S01]  /*f750*/  MOV R41, R11 ;  /* 0x0000000b00297202 */ /* 0x020fe20000000f00 */
[----:B------:R1:W-:Y:S01]  /*f760*/  MUFU.EX2 R63, R10 ;  /* 0x0000000a003f7308 */ /* 0x0003e20000000800 */
[----:B------:R-:W-:Y:S01]  /*f770*/  FFMA.FTZ R11, R64, UR4, -R8 ;  /* 0x00000004400b7c23 */ /* 0x000fe20008010808 */
[----:B------:R-:W-:-:S02]  /*f780*/  FSEL R3, R3, RZ, P0 ;  /* 0x000000ff03037208 */ /* 0x000fc40000000000 */
[----:B---3--:R-:W-:Y:S02]  /*f790*/  MOV R40, R12 ;  /* 0x0000000c00287202 */ /* 0x008fe40000000f00 */
[----:B------:R-:W-:Y:S01]  /*f7a0*/  MOV R50, R41 ;  /* 0x0000002900327202 */ /* 0x000fe20000000f00 */
[--C-:B------:R-:W-:Y:S01]  /*f7b0*/  FFMA.FTZ R12, R109, UR4, -R3.reuse ;  /* 0x000000046d0c7c23 */ /* 0x100fe20008010803 */
[----:B------:R2:W3:Y:S01]  /*f7c0*/  MUFU.EX2 R15, R11 ;  /* 0x0000000b000f7308 */ /* 0x0004e20000000800 */
[----:B------:R-:W-:Y:S02]  /*f7d0*/  MOV R60, R13 ;  /* 0x0000000d003c7202 */ /* 0x000fe40000000f00 */
[----:B------:R-:W-:Y:S02]  /*f7e0*/  @P6 IADD3 R9, PT, PT, R22, -0x20, RZ ;  /* 0xffffffe016096810 */ /* 0x000fe40007ffe0ff */
[----:B------:R-:W-:Y:S02]  /*f7f0*/  MOV R51, R40 ;  /* 0x0000002800337202 */ /* 0x000fe40000000f00 */
[----:B------:R-:W-:Y:S01]  /*f800*/  MOV R245, R60 ;  /* 0x0000003c00f57202 */ /* 0x000fe20000000f00 */
[----:B------:R-:W4:Y:S01]  /*f810*/  LDSM.16.MT88.4 R32, [R9+0x2000] ;  /* 0x002000000920783b */ /* 0x000f220000004200 */
[----:B-1----:R-:W-:Y:S01]  /*f820*/  FFMA.FTZ R10, R65, UR4, -R8 ;  /* 0x00000004410a7c23 */ /* 0x002fe20008010808 */
[----:B------:R1:W5:Y:S02]  /*f830*/  MUFU.EX2 R42, R5 ;  /* 0x00000005002a7308 */ /* 0x0003640000000800 */
[----:B------:R-:W4:Y:S04]  /*f840*/  LDSM.16.MT88.4 R20, [R9] ;  /* 0x000000000914783b */ /* 0x000f280000004200 */
[----:B------:R-:W4:Y:S01]  /*f850*/  LDSM.16.MT88.4 R28, [R9+0x1000] ;  /* 0x00100000091c783b */ /* 0x000f220000004200 */
[----:B--2---:R-:W-:Y:S01]  /*f860*/  FFMA.FTZ R11, R100, UR4, -R3 ;  /* 0x00000004640b7c23 */ /* 0x004fe20008010803 */
[----:B------:R2:W-:Y:S01]  /*f870*/  MUFU.EX2 R53, R10 ;  /* 0x0000000a00357308 */ /* 0x0005e20000000800 */
[----:B---3--:R-:W-:-:S07]  /*f880*/  MOV R100, R15 ;  /* 0x0000000f00647202 */ /* 0x008fce0000000f00 */
[----:B------:R3:W-:Y:S01]  /*f890*/  MUFU.EX2 R179, R12 ;  /* 0x0000000c00b37308 */ /* 0x0007e20000000800 */
[----:B-1----:R-:W-:Y:S01]  /*f8a0*/  F2FP.F16.F32.PACK_AB R5, R36, R244 ;  /* 0x000000f42405723e */ /* 0x002fe200000000ff */
[-C--:B-----5:R-:W-:Y:S01]  /*f8b0*/  FMUL.FTZ R154, R154, R42.reuse ;  /* 0x0000002a9a9a7220 */ /* 0x0a0fe20000410000 */
[-C--:B------:R-:W-:Y:S01]  /*f8c0*/  FMUL.FTZ R155, R155, R42.reuse ;  /* 0x0000002a9b9b7220 */ /* 0x080fe20000410000 */
[-C--:B------:R-:W-:Y:S01]  /*f8d0*/  FMUL.FTZ R94, R94, R42.reuse ;  /* 0x0000002a5e5e7220 */ /* 0x080fe20000410000 */
[-C--:B------:R-:W-:Y:S01]  /*f8e0*/  FMUL.FTZ R95, R95, R42.reuse ;  /* 0x0000002a5f5f7220 */ /* 0x080fe20000410000 */
[-C--:B------:R-:W-:Y:S01]  /*f8f0*/  FMUL.FTZ R118, R118, R42.reuse ;  /* 0x0000002a76767220 */ /* 0x080fe20000410000 */
[-C--:B------:R-:W-:Y:S01]  /*f900*/  FMUL.FTZ R119, R119, R42.reuse ;  /* 0x0000002a77777220 */ /* 0x080fe20000410000 */
[----:B------:R1:W5:Y:S01]  /*f910*/  MUFU.EX2 R61, R11 ;  /* 0x0000000b003d7308 */ /* 0x0003620000000800 */
[----:B--2---:R-:W-:Y:S01]  /*f920*/  FSEL R10, R103, RZ, P1 ;  /* 0x000000ff670a7208 */ /* 0x004fe20000800000 */
[-C--:B------:R-:W-:Y:S01]  /*f930*/  FMUL.FTZ R122, R122, R42.reuse ;  /* 0x0000002a7a7a7220 */ /* 0x080fe20000410000 */
[-C--:B------:R-:W-:Y:S01]  /*f940*/  FMUL.FTZ R123, R123, R42.reuse ;  /* 0x0000002a7b7b7220 */ /* 0x080fe20000410000 */
[-C--:B------:R-:W-:Y:S01]  /*f950*/  FMUL.FTZ R134, R134, R42.reuse ;  /* 0x0000002a86867220 */ /* 0x080fe20000410000 */
[-C--:B------:R-:W-:Y:S01]  /*f960*/  FMUL.FTZ R135, R135, R42.reuse ;  /* 0x0000002a87877220 */ /* 0x080fe20000410000 */
[----:B------:R-:W-:Y:S01]  /*f970*/  FADD.FTZ R13, R246, -R10 ;  /* 0x8000000af60d7221 */ /* 0x000fe20000010000 */
[----:B------:R-:W-:Y:S01]  /*f980*/  FSEL R10, R102, RZ, P0 ;  /* 0x000000ff660a7208 */ /* 0x000fe20000000000 */
[-C--:B------:R-:W-:Y:S01]  /*f990*/  FMUL.FTZ R166, R166, R42.reuse ;  /* 0x0000002aa6a67220 */ /* 0x080fe20000410000 */
[--C-:B---3--:R-:W-:Y:S01]  /*f9a0*/  FFMA.FTZ R12, R108, UR4, -R3.reuse ;  /* 0x000000046c0c7c23 */ /* 0x108fe20008010803 */
[----:B------:R-:W-:Y:S01]  /*f9b0*/  FMUL.FTZ R13, R13, UR4 ;  /* 0x000000040d0d7c20 */ /* 0x000fe20008410000 */
[-C--:B------:R-:W-:Y:S01]  /*f9c0*/  FMUL.FTZ R167, R167, R42.reuse ;  /* 0x0000002aa7a77220 */ /* 0x080fe20000410000 */
[----:B------:R-:W-:Y:S01]  /*f9d0*/  FADD.FTZ R10, R250, -R10 ;  /* 0x8000000afa0a7221 */ /* 0x000fe20000010000 */
[----:B------:R-:W-:Y:S01]  /*f9e0*/  MUFU.EX2 R59, R12 ;  /* 0x0000000c003b7308 */ /* 0x000fe20000000800 */
[-C--:B------:R-:W-:Y:S01]  /*f9f0*/  FMUL.FTZ R170, R170, R42.reuse ;  /* 0x0000002aaaaa7220 */ /* 0x080fe20000410000 */
[-C--:B------:R-:W-:Y:S01]  /*fa00*/  FMUL.FTZ R171, R171, R42.reuse ;  /* 0x0000002aabab7220 */ /* 0x080fe20000410000 */
[----:B------:R-:W-:Y:S01]  /*fa10*/  FMUL.FTZ R10, R10, UR4 ;  /* 0x000000040a0a7c20 */ /* 0x000fe20008410000 */
[----:B-1----:R-:W-:Y:S01]  /*fa20*/  FFMA.FTZ R11, R107, UR4, -R3 ;  /* 0x000000046b0b7c23 */ /* 0x002fe20008010803 */
        /* <DEDUP_REMOVED lines=11> */
[----:B------:R-:W2:Y:S01]  /*fae0*/  MUFU.EX2 R41, R13 ;  /* 0x0000000d00297308 */ /* 0x000ea20000000800 */
[----:B------:R-:W-:Y:S01]  /*faf0*/  HMMA.16816.F32 R184, R4, R26, R152 ;  /* 0x0000001a04b8723c */ /* 0x000fe20000001898 */
[----:B------:R-:W-:-:S02]  /*fb00*/  MOV R246, R51 ;  /* 0x0000003300f67202 */ /* 0x000fc40000000f00 */
[----:B------:R-:W-:Y:S02]  /*fb10*/  MOV R107, R50 ;  /* 0x00000032006b7202 */ /* 0x000fe40000000f00 */
[----:B------:R-:W-:Y:S02]  /*fb20*/  MOV R250, R38 ;  /* 0x0000002600fa7202 */ /* 0x000fe40000000f00 */
[----:B------:R3:W3:Y:S01]  /*fb30*/  MUFU.EX2 R40, R10 ;  /* 0x0000000a00287308 */ /* 0x0006e20000000800 */
[----:B----4-:R-:W-:Y:S01]  /*fb40*/  HMMA.16816.F32 R152, R4, R34, R92 ;  /* 0x000000220498723c */ /* 0x010fe2000000185c */
[----:B-----5:R-:W-:Y:S01]  /*fb50*/  MOV R92, R61 ;  /* 0x0000003d005c7202 */ /* 0x020fe20000000f00 */
[----:B-1----:R-:W-:Y:S01]  /*fb60*/  FFMA.FTZ R11, R105, UR4, -R2 ;  /* 0x00000004690b7c23 */ /* 0x002fe20008010802 */
[----:B------:R-:W-:Y:S02]  /*fb70*/  MOV R93, R63 ;  /* 0x0000003f005d7202 */ /* 0x000fe40000000f00 */
[----:B------:R-:W-:-:S02]  /*fb80*/  MOV R12, R39 ;  /* 0x00000027000c7202 */ /* 0x000fc40000000f00 */
[----:B------:R1:W4:Y:S01]  /*fb90*/  MUFU.EX2 R95, R11 ;  /* 0x0000000b005f7308 */ /* 0x0003220000000800 */
        /* <DEDUP_REMOVED lines=8> */
[----:B---3--:R-:W-:Y:S01]  /*fc20*/  FFMA.FTZ R10, R177, UR4, -R8 ;  /* 0x00000004b10a7c23 */ /* 0x008fe20008010808 */
[C---:B------:R-:W-:Y:S01]  /*fc30*/  HMMA.16816.F32 R200, R4.reuse, R18, R120 ;  /* 0x0000001204c8723c */ /* 0x040fe20000001878 */
        /* <DEDUP_REMOVED lines=11> */
[--C-:B-1----:R-:W-:Y:S01]  /*fcf0*/  FFMA.FTZ R11, R54, UR4, -R2.reuse ;  /* 0x00000004360b7c23 */ /* 0x102fe20008010802 */
[-C--:B------:R-:W-:Y:S01]  /*fd00*/  FMUL.FTZ R124, R124, R41.reuse ;  /* 0x000000297c7c7220 */ /* 0x080fe20000410000 */
[-C--:B------:R-:W-:Y:S01]  /*fd10*/  FMUL.FTZ R125, R125, R41.reuse ;  /* 0x000000297d7d7220 */ /* 0x080fe20000410000 */
[-C--:B------:R-:W-:Y:S01]  /*fd20*/  FMUL.FTZ R126, R126, R40.reuse ;  /* 0x000000287e7e7220 */ /* 0x080fe20000410000 */
[C---:B------:R-:W-:Y:S01]  /*fd30*/  HMMA.16816.F32 R120, R4.reuse, R28, R164 ;  /* 0x0000001c0478723c */ /* 0x040fe200000018a4 */
[----:B------:R1:W-:Y:S01]  /*fd40*/  MUFU.EX2 R105, R11 ;  /* 0x0000000b00697308 */ /* 0x0003e20000000800 */
[-C--:B------:R-:W-:Y:S01]  /*fd50*/  FMUL.FTZ R127, R127, R40.reuse ;  /* 0x000000287f7f7220 */ /* 0x080fe20000410000 */
[-C--:B------:R-:W-:Y:S01]  /*fd60*/  FMUL.FTZ R144, R144, R41.reuse ;  /* 0x0000002990907220 */ /* 0x080fe20000410000 */
[----:B--2---:R-:W-:Y:S01]  /*fd70*/  FFMA.FTZ R10, R176, UR4, -R2 ;  /* 0x00000004b00a7c23 */ /* 0x004fe20008010802 */
[-C--:B------:R-:W-:Y:S01]  /*fd80*/  FMUL.FTZ R145, R145, R41.reuse ;  /* 0x0000002991917220 */ /* 0x080fe20000410000 */
[-C--:B------:R-:W-:Y:S01]  /*fd90*/  FMUL.FTZ R146, R146, R40.reuse ;  /* 0x0000002892927220 */ /* 0x080fe20000410000 */
[-C--:B------:R-:W-:Y:S01]  /*fda0*/  FMUL.FTZ R147, R147, R40.reuse ;  /* 0x0000002893937220 */ /* 0x080fe20000410000 */
[C---:B------:R-:W-:Y:S01]  /*fdb0*/  HMMA.16816.F32 R116, R4.reuse, R30, R168 ;  /* 0x0000001e0474723c */ /* 0x040fe200000018a8 */
[----:B------:R2:W3:Y:S01]  /*fdc0*/  MUFU.EX2 R94, R10 ;  /* 0x0000000a005e7308 */ /* 0x0004e20000000800 */
[-C--:B------:R-:W-:Y:S01]  /*fdd0*/  FMUL.FTZ R128, R128, R41.reuse ;  /* 0x0000002980807220 */ /* 0x080fe20000410000 */
[-C--:B------:R-:W-:Y:S01]  /*fde0*/  FMUL.FTZ R129, R129, R41.reuse ;  /* 0x0000002981817220 */ /* 0x080fe20000410000 */
[-C--:B------:R-:W-:Y:S01]  /*fdf0*/  FMUL.FTZ R130, R130, R40.reuse ;  /* 0x0000002882827220 */ /* 0x080fe20000410000 */
[----:B------:R-:W-:Y:S01]  /*fe00*/  FMUL.FTZ R131, R131, R40 ;  /* 0x0000002883837220 */ /* 0x000fe20000410000 */
[-C--:B------:R-:W-:Y:S01]  /*fe10*/  FMUL.FTZ R68, R68, R41.reuse ;  /* 0x0000002944447220 */ /* 0x080fe20000410000 */
[----:B------:R-:W-:Y:S01]  /*fe20*/  FMUL.FTZ R69, R69, R41 ;  /* 0x0000002945457220 */ /* 0x000fe20000410000 */
[C---:B------:R-:W-:Y:S01]  /*fe30*/  HMMA.16816.F32 R132, R4.reuse, R22, R136 ;  /* 0x000000160484723c */ /* 0x040fe20000001888 */
[----:B------:R-:W-:Y:S01]  /*fe40*/  MOV R136, R49 ;  /* 0x0000003100887202 */ /* 0x000fe20000000f00 */
[----:B-1----:R-:W-:Y:S01]  /*fe50*/  FFMA.FTZ R11, R180, UR4, -R0 ;  /* 0x00000004b40b7c23 */ /* 0x002fe20008010800 */
[----:B------:R-:W-:Y:S01]  /*fe60*/  MOV R137, R62 ;  /* 0x0000003e00897202 */ /* 0x000fe20000000f00 */
[-C--:B------:R-:W-:Y:S01]  /*fe70*/  FMUL.FTZ R70, R70, R40.reuse ;  /* 0x0000002846467220 */ /* 0x080fe20000410000 */
[-C--:B------:R-:W-:Y:S01]  /*fe80*/  FMUL.FTZ R71, R71, R40.reuse ;  /* 0x0000002847477220 */ /* 0x080fe20000410000 */
[-C--:B------:R-:W-:Y:S01]  /*fe90*/  FMUL.FTZ R140, R140, R41.reuse ;  /* 0x000000298c8c7220 */ /* 0x080fe20000410000 */
[-C--:B------:R-:W-:Y:S01]  /*fea0*/  FMUL.FTZ R141, R141, R41.reuse ;  /* 0x000000298d8d7220 */ /* 0x080fe20000410000 */
[C---:B------:R-:W-:Y:S01]  /*feb0*/  HMMA.16816.F32 R188, R4.reuse, R24, R148 ;  /* 0x0000001804bc723c */ /* 0x040fe20000001894 */
[-C--:B------:R-:W-:Y:S01]  /*fec0*/  FMUL.FTZ R142, R142, R40.reuse ;  /* 0x000000288e8e7220 */ /* 0x080fe20000410000 */
[----:B--2---:R-:W-:Y:S01]  /*fed0*/  FFMA.FTZ R10, R48, UR4, -R2 ;  /* 0x00000004300a7c23 */ /* 0x004fe20008010802 */
        /* <DEDUP_REMOVED lines=11> */
[----:B------:R-:W-:Y:S01]  /*ff90*/  FMUL.FTZ R97, R97, R41 ;  /* 0x0000002961617220 */ /* 0x000fe20000410000 */
[-C--:B------:R-:W-:Y:S01]  /*ffa0*/  FMUL.FTZ R98, R98, R40.reuse ;  /* 0x0000002862627220 */ /* 0x080fe20000410000 */
[----:B------:R-:W-:Y:S01]  /*ffb0*/  HMMA.16816.F32 R108, R4, R46, R76 ;  /* 0x0000002e046c723c */ /* 0x000fe2000000184c */
[----:B------:R-:W-:Y:S01]  /*ffc0*/  FMUL.FTZ R99, R99, R40 ;  /* 0x0000002863637220 */ /* 0x000fe20000410000 */
[----:B------:R-:W-:-:S02]  /*ffd0*/  MOV R138, R37 ;  /* 0x00000025008a7202 */ /* 0x000fc40000000f00 */
[----:B------:R-:W-:Y:S02]  /*ffe0*/  MOV R139, R36 ;  /* 0x00000024008b7202 */ /* 0x000fe40000000f00 */
[----:B------:R-:W-:Y:S02]  /*fff0*/  MOV R177, R138 ;  /* 0x0000008a00b17202 */ /* 0x000fe40000000f00 */
[----:B------:R-:W-:Y:S01]  /*10000*/  HMMA.16816.F32 R164, R4, R32, R88 ;  /* 0x0000002004a4723c */ /* 0x000fe20000001858 */
[----:B------:R-:W-:Y:S02]  /*10010*/  F2FP.F16.F32.PACK_AB R4, R93, R106 ;  /* 0x0000006a5d04723e */ /* 0x000fe400000000ff */
[----:B------:R-:W-:Y:S02]  /*10020*/  F2FP.F16.F32.PACK_AB R5, R92, R179 ;  /* 0x000000b35c05723e */ /* 0x000fe400000000ff */
[----:B------:R-:W-:Y:S02]  /*10030*/  F2FP.F16.F32.PACK_AB R6, R53, R100 ;  /* 0x000000643506723e */ /* 0x000fe400000000ff */
[----:B------:R-:W-:-:S07]  /*10040*/  F2FP.F16.F32.PACK_AB R7, R15, R59 ;  /* 0x0000003b0f07723e */ /* 0x000fce00000000ff */
[C---:B------:R-:W-:Y:S08]  /*10050*/  HMMA.16816.F32 R60, R4.reuse, R28, R160 ;  /* 0x0000001c043c723c */ /* 0x040ff000000018a0 */
[----:B------:R-:W-:Y:S01]  /*10060*/  HMMA.16816.F32 R48, R4, R30, R172 ;  /* 0x0000001e0430723c */ /* 0x000fe200000018ac */
[----:B------:R-:W1:Y:S01]  /*10070*/  LDSM.16.MT88.4 R28, [R220+0x9400] ;  /* 0x00940000dc1c783b */ /* 0x000e620000004200 */
[----:B----4-:R-:W-:-:S02]  /*10080*/  MOV R175, R95 ;  /* 0x0000005f00af7202 */ /* 0x010fc40000000f00 */
[----:B---3--:R-:W-:Y:S02]  /*10090*/  MOV R174, R94 ;  /* 0x0000005e00ae7202 */ /* 0x008fe40000000f00 */
[----:B------:R-:W-:Y:S02]  /*100a0*/  MOV R95, R244 ;  /* 0x000000f4005f7202 */ /* 0x000fe40000000f00 */
[----:B------:R-:W-:Y:S01]  /*100b0*/  HMMA.16816.F32 R64, R4, R26, R156 ;  /* 0x0000001a0440723c */ /* 0x000fe2000000189c */
[----:B------:R2:W-:Y:S01]  /*100c0*/  MUFU.EX2 R157, R10 ;  /* 0x0000000a009d7308 */ /* 0x0005e20000000800 */
[----:B------:R-:W-:Y:S02]  /*100d0*/  MOV R94, R245 ;  /* 0x000000f5005e7202 */ /* 0x000fe40000000f00 */
[----:B------:R-:W-:Y:S02]  /*100e0*/  MOV R173, R13 ;  /* 0x0000000d00ad7202 */ /* 0x000fe40000000f00 */
[----:B------:R-:W-:-:S02]  /*100f0*/  MOV R158, R136 ;  /* 0x00000088009e7202 */ /* 0x000fc40000000f00 */
[C---:B------:R-:W-:Y:S01]  /*10100*/  HMMA.16816.F32 R88, R4.reuse, R16, R112 ;  /* 0x000000100458723c */ /* 0x040fe20000001870 */
[----:B------:R-:W-:Y:S01]  /*10110*/  MOV R115, R250 ;  /* 0x000000fa00737202 */ /* 0x000fe20000000f00 */
[----:B------:R-:W-:Y:S01]  /*10120*/  MUFU.EX2 R156, R11 ;  /* 0x0000000b009c7308 */ /* 0x000fe20000000800 */
[----:B------:R-:W-:Y:S02]  /*10130*/  MOV R113, R107 ;  /* 0x0000006b00717202 */ /* 0x000fe40000000f00 */
[----:B------:R-:W-:Y:S02]  /*10140*/  MOV R107, R246 ;  /* 0x000000f6006b7202 */ /* 0x000fe40000000f00 */
[----:B------:R-:W-:Y:S01]  /*10150*/  MOV R112, R100 ;  /* 0x0000006400707202 */ /* 0x000fe20000000f00 */
[C---:B------:R-:W-:Y:S01]  /*10160*/  HMMA.16816.F32 R148, R4.reuse, R18, R124 ;  /* 0x000000120494723c */ /* 0x040fe2000000187c */
[----:B------:R-:W-:Y:S01]  /*10170*/  MOV R127, R59 ;  /* 0x0000003b007f7202 */ /* 0x000fe20000000f00 */
[----:B--2---:R-:W-:Y:S01]  /*10180*/  FFMA.FTZ R10, R181, UR4, -R0 ;  /* 0x00000004b50a7c23 */ /* 0x004fe20008010800 */
[----:B------:R-:W-:Y:S01]  /*10190*/  MOV R126, R58 ;  /* 0x0000003a007e7202 */ /* 0x000fe20000000f00 */
[----:B------:R-:W-:Y:S01]  /*101a0*/  LDSM.16.MT88.4 R16, [R9+0x1400] ;  /* 0x001400000910783b */ /* 0x000fe20000004200 */
[----:B------:R-:W-:Y:S01]  /*101b0*/  MOV R125, R57 ;  /* 0x00000039007d7202 */ /* 0x000fe20000000f00 */
[----:B------:R2:W3:Y:S01]  /*101c0*/  MUFU.EX2 R172, R10 ;  /* 0x0000000a00ac7308 */ /* 0x0004e20000000800 */
[----:B------:R-:W-:Y:S01]  /*101d0*/  MOV R124, R56 ;  /* 0x00000038007c7202 */ /* 0x000fe20000000f00 */
[----:B------:R-:W-:Y:S01]  /*101e0*/  HMMA.16816.F32 R36, R4, R24, R144 ;  /* 0x000000180424723c */ /* 0x000fe20000001890 */
[----:B------:R-:W-:Y:S01]  /*101f0*/  LDSM.16.MT88.4 R24, [R9+0x400] ;  /* 0x000400000918783b */ /* 0x000fe20000004200 */
[----:B------:R-:W-:-:S02]  /*10200*/  MOV R100, R52 ;  /* 0x0000003400647202 */ /* 0x000fc40000000f00 */
[----:B------:R-:W-:Y:S02]  /*10210*/  MOV R114, R12 ;  /* 0x0000000c00727202 */ /* 0x000fe40000000f00 */
[----:B------:R-:W-:Y:S02]  /*10220*/  MOV R159, R137 ;  /* 0x00000089009f7202 */ /* 0x000fe40000000f00 */
[----:B------:R-:W-:Y:S01]  /*10230*/  HMMA.16816.F32 R76, R4, R20, R128 ;  /* 0x00000014044c723c */ /* 0x000fe20000001880 */
[----:B------:R-:W-:Y:S02]  /*10240*/  MOV R131, R53 ;  /* 0x0000003500837202 */ /* 0x000fe40000000f00 */
[----:B------:R-:W-:Y:S02]  /*10250*/  MOV R130, R15 ;  /* 0x0000000f00827202 */ /* 0x000fe40000000f00 */
[----:B------:R-:W-:Y:S01]  /*10260*/  MOV R181, R114 ;  /* 0x0000007200b57202 */ /* 0x000fe20000000f00 */
[----:B--2---:R-:W-:-:S02]  /*10270*/  FFMA.FTZ R10, R55, UR4, -R0 ;  /* 0x00000004370a7c23 */ /* 0x004fc40008010800 */
[----:B------:R-:W-:Y:S01]  /*10280*/  HMMA.16816.F32 R56, R4, R44, R68 ;  /* 0x0000002c0438723c */ /* 0x000fe20000001844 */
[----:B------:R-:W-:Y:S01]  /*10290*/  MOV R71, R113 ;  /* 0x0000007100477202 */ /* 0x000fe20000000f00 */
[----:B------:R2:W-:Y:S01]  /*102a0*/  MUFU.EX2 R250, R10 ;  /* 0x0000000a00fa7308 */ /* 0x0005e20000000800 */
[----:B------:R-:W-:Y:S02]  /*102b0*/  MOV R176, R115 ;  /* 0x0000007300b07202 */ /* 0x000fe40000000f00 */
[----:B------:R-:W-:-:S03]  /*102c0*/  MOV R163, R130 ;  /* 0x0000008200a37202 */ /* 0x000fc60000000f00 */
[C---:B------:R-:W-:Y:S01]  /*102d0*/  HMMA.16816.F32 R72, R4.reuse, R22, R140 ;  /* 0x000000160448723c */ /* 0x040fe2000000188c */
[----:B------:R-:W-:Y:S01]  /*102e0*/  LDSM.16.MT88.4 R20, [R220+0xa400] ;  /* 0x00a40000dc14783b */ /* 0x000fe20000004200 */
[----:B------:R-:W-:Y:S02]  /*102f0*/  MOV R162, R131 ;  /* 0x0000008300a27202 */ /* 0x000fe40000000f00 */
[----:B------:R-:W-:Y:S02]  /*10300*/  MOV R161, R124 ;  /* 0x0000007c00a17202 */ /* 0x000fe40000000f00 */
[----:B------:R-:W-:Y:S02]  /*10310*/  MOV R70, R125 ;  /* 0x0000007d00467202 */ /* 0x000fe40000000f00 */
[----:B------:R-:W-:Y:S01]  /*10320*/  HMMA.16816.F32 R44, R4, R46, R80 ;  /* 0x0000002e042c723c */ /* 0x000fe20000001850 */
[----:B------:R-:W-:Y:S02]  /*10330*/  MOV R160, R126 ;  /* 0x0000007e00a07202 */ /* 0x000fe40000000f00 */
[----:B------:R-:W-:Y:S01]  /*10340*/  MOV R11, R92 ;  /* 0x0000005c000b7202 */ /* 0x000fe20000000f00 */
[----:B--2---:R-:W-:-:S02]  /*10350*/  FFMA.FTZ R10, R14, UR4, -R0 ;  /* 0x000000040e0a7c23 */ /* 0x004fc40008010800 */
[----:B------:R-:W2:Y:S02]  /*10360*/  LDSM.16.MT88.4 R12, [R220+0xb400] ;  /* 0x00b40000dc0c783b */ /* 0x000ea40000004200 */
[----:B------:R4:W5:Y:S01]  /*10370*/  MUFU.EX2 R246, R10 ;  /* 0x0000000a00f67308 */ /* 0x0009620000000800 */
[C---:B------:R-:W-:Y:S08]  /*10380*/  HMMA.16816.F32 R52, R4.reuse, R32, R84 ;  /* 0x000000200434723c */ /* 0x040ff00000001854 */
[----:B------:R-:W-:Y:S01]  /*10390*/  HMMA.16816.F32 R96, R4, R34, R96 ;  /* 0x000000220460723c */ /* 0x000fe20000001860 */
[--C-:B------:R-:W-:Y:S01]  /*103a0*/  FFMA.FTZ R4, R182, UR4, -R8.reuse ;  /* 0x00000004b6047c23 */ /* 0x100fe20008010808 */
[----:B---3--:R-:W-:Y:S01]  /*103b0*/  F2FP.F16.F32.PACK_AB R5, R156, R172 ;  /* 0x000000ac9c05723e */ /* 0x008fe200000000ff */
[----:B------:R-:W3:Y:S01]  /*103c0*/  LDSM.16.MT88.4 R32, [R9+0x2400] ;  /* 0x002400000920783b */ /* 0x000ee20000004200 */
[----:B------:R-:W-:Y:S01]  /*103d0*/  F2FP.F16.F32.PACK_AB R6, R105, R157 ;  /* 0x0000009d6906723e */ /* 0x000fe200000000ff */
[----:B------:R1:W-:Y:S01]  /*103e0*/  MUFU.EX2 R244, R4 ;  /* 0x0000000400f47308 */ /* 0x0003e20000000800 */
[----:B----4-:R-:W-:Y:S01]  /*103f0*/  FFMA.FTZ R10, R183, UR4, -R8 ;  /* 0x00000004b70a7c23 */ /* 0x010fe20008010808 */
[----:B-----5:R-:W-:-:S06]  /*10400*/  F2FP.F16.F32.PACK_AB R7, R246, R250 ;  /* 0x000000faf607723e */ /* 0x020fcc00000000ff */
[----:B------:R4:W5:Y:S01]  /*10410*/  MUFU.EX2 R245, R10 ;  /* 0x0000000a00f57308 */ /* 0x0009620000000800 */
[----:B-1----:R-:W-:-:S07]  /*10420*/  F2FP.F16.F32.PACK_AB R4, R175, R174 ;  /* 0x000000aeaf04723e */ /* 0x002fce00000000ff */
[C---:B------:R-:W-:Y:S01]  /*10430*/  HMMA.16816.F32 R144, R4.reuse, R28, R204 ;  /* 0x0000001c0490723c */ /* 0x040fe200000018cc */
[----:B----4-:R-:W-:Y:S01]  /*10440*/  FFMA.FTZ R10, R192, UR4, -R8 ;  /* 0x00000004c00a7c23 */ /* 0x010fe20008010808 */
[----:B------:R-:W-:Y:S02]  /*10450*/  MOV R205, R112 ;  /* 0x0000007000cd7202 */ /* 0x000fe40000000f00 */
[----:B------:R-:W-:Y:S01]  /*10460*/  MOV R207, R105 ;  /* 0x0000006900cf7202 */ /* 0x000fe20000000f00 */
[----:B------:R1:W-:Y:S01]  /*10470*/  MUFU.EX2 R204, R10 ;  /* 0x0000000a00cc7308 */ /* 0x0003e20000000800 */
[----:B------:R-:W-:Y:S02]  /*10480*/  MOV R105, R127 ;  /* 0x0000007f00697202 */ /* 0x000fe40000000f00 */
[----:B------:R-:W-:Y:S01]  /*10490*/  HMMA.16816.F32 R140, R4, R30, R200 ;  /* 0x0000001e048c723c */ /* 0x000fe200000018c8 */
[----:B------:R-:W-:-:S07]  /*104a0*/  MOV R206, R176 ;  /* 0x000000b000ce7202 */ /* 0x000fce0000000f00 */
[C---:B--2---:R-:W-:Y:S01]  /*104b0*/  HMMA.16816.F32 R112, R4.reuse, R12, R168 ;  /* 0x0000000c0470723c */ /* 0x044fe200000018a8 */
[----:B------:R-:W-:Y:S02]  /*104c0*/  MOV R170, R93 ;  /* 0x0000005d00aa7202 */ /* 0x000fe40000000f00 */
[----:B------:R-:W-:Y:S02]  /*104d0*/  MOV R169, R94 ;  /* 0x0000005e00a97202 */ /* 0x000fe40000000f00 */
[----:B------:R-:W-:Y:S01]  /*104e0*/  MOV R168, R95 ;  /* 0x0000005f00a87202 */ /* 0x000fe20000000f00 */
[--C-:B-1----:R-:W-:Y:S01]  /*104f0*/  FFMA.FTZ R10, R208, UR4, -R3.reuse ;  /* 0x00000004d00a7c23 */ /* 0x102fe20008010803 */
[----:B------:R-:W-:Y:S01]  /*10500*/  MOV R208, R139 ;  /* 0x0000008b00d07202 */ /* 0x000fe20000000f00 */
[C---:B------:R-:W-:Y:S01]  /*10510*/  HMMA.16816.F32 R132, R4.reuse, R26, R132 ;  /* 0x0000001a0484723c */ /* 0x040fe20000001884 */
[----:B------:R-:W-:Y:S01]  /*10520*/  MOV R171, R70 ;  /* 0x0000004600ab7202 */ /* 0x000fe20000000f00 */
[----:B------:R1:W-:Y:S06]  /*10530*/  MUFU.EX2 R203, R10 ;  /* 0x0000000a00cb7308 */ /* 0x0003ec0000000800 */
        /* <DEDUP_REMOVED lines=10> */
[----:B---3--:R-:W-:Y:S01]  /*105e0*/  HMMA.16816.F32 R92, R4, R32, R164 ;  /* 0x00000020045c723c */ /* 0x008fe200000018a4 */
[----:B------:R-:W-:-:S02]  /*105f0*/  MOV R167, R71 ;  /* 0x0000004700a77202 */ /* 0x000fc40000000f00 */
[----:B------:R-:W-:Y:S01]  /*10600*/  MOV R164, R107 ;  /* 0x0000006b00a47202 */ /* 0x000fe20000000f00 */
[----:B-1----:R-:W-:Y:S01]  /*10610*/  FFMA.FTZ R10, R193, UR4, -R3 ;  /* 0x00000004c10a7c23 */ /* 0x002fe20008010803 */
[----:B------:R-:W-:Y:S02]  /*10620*/  MOV R166, R181 ;  /* 0x000000b500a67202 */ /* 0x000fe40000000f00 */
[----:B------:R-:W-:Y:S01]  /*10630*/  MOV R165, R177 ;  /* 0x000000b100a57202 */ /* 0x000fe20000000f00 */
[----:B------:R1:W3:Y:S01]  /*10640*/  MUFU.EX2 R200, R10 ;  /* 0x0000000a00c87308 */ /* 0x0002e20000000800 */
[----:B------:R-:W-:Y:S01]  /*10650*/  HMMA.16816.F32 R80, R4, R34, R152 ;  /* 0x000000220450723c */ /* 0x000fe20000001898 */
[----:B-----5:R-:W-:Y:S02]  /*10660*/  F2FP.F16.F32.PACK_AB R4, R245, R173 ;  /* 0x000000adf504723e */ /* 0x020fe400000000ff */
[----:B--2---:R-:W-:Y:S02]  /*10670*/  F2FP.F16.F32.PACK_AB R5, R202, R203 ;  /* 0x000000cbca05723e */ /* 0x004fe400000000ff */
[----:B------:R-:W-:-:S02]  /*10680*/  F2FP.F16.F32.PACK_AB R6, R204, R244 ;  /* 0x000000f4cc06723e */ /* 0x000fc400000000ff */
[----:B------:R-:W-:Y:S02]  /*10690*/  MOV R155, R106 ;  /* 0x0000006a009b7202 */ /* 0x000fe40000000f00 */
[----:B------:R-:W-:Y:S01]  /*106a0*/  MOV R154, R179 ;  /* 0x000000b3009a7202 */ /* 0x000fe20000000f00 */
[----:B-1----:R-:W-:Y:S01]  /*106b0*/  FFMA.FTZ R10, R212, UR4, -R8 ;  /* 0x00000004d40a7c23 */ /* 0x002fe20008010808 */
[----:B---3--:R-:W-:Y:S02]  /*106c0*/  F2FP.F16.F32.PACK_AB R7, R200, R201 ;  /* 0x000000c9c807723e */ /* 0x008fe400000000ff */
        /* <DEDUP_REMOVED lines=14> */
[----:B------:R-:W-:-:S03]  /*107b0*/  MOV R210, R160 ;  /* 0x000000a000d27202 */ /* 0x000fc60000000f00 */
[----:B------:R1:W-:Y:S02]  /*107c0*/  MUFU.EX2 R197, R10 ;  /* 0x0000000a00c57308 */ /* 0x0003e40000000800 */
[C---:B------:R-:W-:Y:S08]  /*107d0*/  HMMA.16816.F32 R76, R4.reuse, R24, R76 ;  /* 0x00000018044c723c */ /* 0x040ff0000000184c */
[----:B------:R-:W-:Y:S01]  /*107e0*/  HMMA.16816.F32 R72, R4, R26, R72 ;  /* 0x0000001a0448723c */ /* 0x000fe20000001848 */
[----:B------:R-:W5:Y:S01]  /*107f0*/  LDSM.16.MT88.4 R24, [R220+0xa800] ;  /* 0x00a80000dc18783b */ /* 0x000f620000004200 */
[----:B-1----:R-:W-:-:S06]  /*10800*/  FFMA.FTZ R10, R209, UR4, -R2 ;  /* 0x00000004d10a7c23 */ /* 0x002fcc0008010802 */
[C---:B------:R-:W-:Y:S01]  /*10810*/  HMMA.16816.F32 R64, R4.reuse, R22, R64 ;  /* 0x000000160440723c */ /* 0x040fe20000001840 */
[----:B------:R-:W-:Y:S01]  /*10820*/  LDSM.16.MT88.4 R20, [R9+0x2800] ;  /* 0x002800000914783b */ /* 0x000fe20000004200 */
[----:B------:R-:W-:Y:S01]  /*10830*/  MOV R209, R105 ;  /* 0x0000006900d17202 */ /* 0x000fe20000000f00 */
[----:B------:R1:W-:Y:S05]  /*10840*/  MUFU.EX2 R196, R10 ;  /* 0x0000000a00c47308 */ /* 0x0003ea0000000800 */
        /* <DEDUP_REMOVED lines=11> */
[----:B------:R-:W-:Y:S02]  /*10900*/  MOV R216, R205 ;  /* 0x000000cd00d87202 */ /* 0x000fe40000000f00 */
[----:B------:R-:W-:-:S04]  /*10910*/  MOV R205, R100 ;  /* 0x0000006400cd7202 */ /* 0x000fc80000000f00 */
[----:B------:R1:W-:Y:S01]  /*10920*/  MUFU.EX2 R194, R10 ;  /* 0x0000000a00c27308 */ /* 0x0003e20000000800 */
[----:B--2---:R-:W-:Y:S02]  /*10930*/  F2FP.F16.F32.PACK_AB R6, R195, R196 ;  /* 0x000000c4c306723e */ /* 0x004fe400000000ff */
        /* <DEDUP_REMOVED lines=230> */
.L_x_1175:
[----:B------:R-:W-:-:S12]  /*117a0*/  UIADD3 UR21, UPT, UPT, UR13, -0x1, URZ ;  /* 0xffffffff0d157890 */ /* 0x000fd8000fffe0ff */
.L_x_1184:
[----:B------:R-:W-:Y:S01]  /*117b0*/  UISETP.GE.AND UP0, UPT, UR21, UR18, UPT ;  /* 0x000000121500728c */ /* 0x000fe2000bf06270 */
[----:B------:R-:W1:Y:S08]  /*117c0*/  LDCU.64 UR10, c[0x0][0x358] ;  /* 0x00006b00ff0a77ac */ /* 0x000e700008000a00 */
[----:B------:R-:W-:Y:S05]  /*117d0*/  BRA.U !UP0, `(.L_x_1185) ;  /* 0x00000051080c7547 */ /* 0x000fea000b800000 */
[----:B------:R-:W2:Y:S01]  /*117e0*/  LDL.LU R0, [R1+0x14] ;  /* 0x0000140001007983 */ /* 0x000ea20000300800 */
[----:B------:R-:W2:Y:S01]  /*117f0*/  LDCU UR6, c[0x0][0x440] ;  /* 0x00008800ff0677ac */ /* 0x000ea20008000800 */
[----:B------:R-:W3:Y:S01]  /*11800*/  S2UR UR5, SR_CgaCtaId ;  /* 0x00000000000579c3 */ /* 0x000ee20000008800 */
[----:B------:R-:W-:Y:S01]  /*11810*/  IMAD.MOV.U32 R106, RZ, RZ, R101 ;  /* 0x000000ffff6a7224 */ /* 0x000fe200078e0065 */
[----:B------:R-:W4:Y:S01]  /*11820*/  S2R R221, SR_TID.X ;  /* 0x0000000000dd7919 */ /* 0x000f220000002100 */
        /* <DEDUP_REMOVED lines=19> */
.L_x_1188:
[----:B------:R-:W2:Y:S01]  /*11960*/  LDL R237, [R1+0x1c] ;  /* 0x00001c0001ed7983 */ /* 0x000ea20000100800 */
[----:B------:R-:W3:Y:S01]  /*11970*/  LDC.64 R8, c[0x0][0x3b8] ;  /* 0x0000ee00ff087b82 */ /* 0x000ee20000000a00 */
[----:B------:R-:W-:Y:S02]  /*11980*/  UIADD3 UR15, UPT, UPT, UR21, -0x1, URZ ;  /* 0xffffffff150f7890 */ /* 0x000fe4000fffe0ff */
[----:B------:R-:W4:Y:S04]  /*11990*/  LDL R236, [R1+0x18] ;  /* 0x0000180001ec7983 */ /* 0x000f280000100800 */
[----:B---3--:R-:W-:Y:S04]  /*119a0*/  IMAD.WIDE.U32 R6, R8, UR15, RZ ;  /* 0x0000000f08067c25 */ /* 0x008fe8000f8e00ff */
[----:B------:R-:W-:Y:S02]  /*119b0*/  IMAD R7, R9, UR15, R7 ;  /* 0x0000000f09077c24 */ /* 0x000fe4000f8e0207 */
[C---:B------:R-:W-:Y:S03]  /*119c0*/  IMAD.SHL.U32 R4, R6.reuse, 0x40, RZ ;  /* 0x0000004006047824 */ /* 0x040fe600078e00ff */
[----:B------:R-:W-:Y:S02]  /*119d0*/  SHF.L.U64.HI R5, R6, 0x6, R7 ;  /* 0x0000000606057819 */ /* 0x000fe40000010207 */
[C---:B------:R-:W-:Y:S04]  /*119e0*/  LEA R10, P0, R8.reuse, R4, 0x5 ;  /* 0x00000004080a7211 */ /* 0x040fe800078028ff */
[----:B------:R-:W-:Y:S02]  /*119f0*/  LEA.HI.X R13, R8, R5, R9, 0x5, P0 ;  /* 0x00000005080d7211 */ /* 0x000fe400000f2c09 */
[CC--:B--2---:R-:W-:Y:S04]  /*11a00*/  @!P5 LEA R12, P0, R4.reuse, R237.reuse, 0x1 ;  /* 0x000000ed040cd211 */ /* 0x0c4fe800078008ff */
[CCC-:B----4-:R-:W-:Y:S02]  /*11a10*/  @!P5 LEA.HI.X R11, R4.reuse, R236.reuse, R5.reuse, 0x1, P0 ;  /* 0x000000ec040bd211 */ /* 0x1d0fe400000f0c05 */
        /* <DEDUP_REMOVED lines=38> */
[----:B---3--:R-:W-:Y:S05]  /*11c80*/  LOP3.LUT R4, R235, 0x20, RZ, 0xfc, !PT ;  /* 0x00000020eb047812 */ /* 0x008fea00078efcff */
[----:B------:R2:W-:Y:S01]  /*11c90*/  STL [R1+0x3c], R4 ;  /* 0x00003c0401007387 */ /* 0x0005e20000100800 */
[----:B------:R-:W-:Y:S05]  /*11ca0*/  BRA `(.L_x_1187) ;  /* 0x0000001000307947 */ /* 0x000fea0003800000 */
.L_x_1186:
[----:B----4-:R-:W4:Y:S01]  /*11cb0*/  LDL R6, [R1+0x44] ;  /* 0x0000440001067983 */ /* 0x010f220000100800 */
[----:B------:R-:W-:Y:S04]  /*11cc0*/  DEPBAR.LE SB0, 0x0 ;  /* 0x000080000000791a */ /* 0x000fe80000000000 */
[----:B------:R-:W5:Y:S01]  /*11cd0*/  LDL R11, [R1+0x40] ;  /* 0x00004000010b7983 */ /* 0x000f620000100800 */
[----:B--2---:R-:W-:Y:S01]  /*11ce0*/  UIMAD.WIDE.U32 UR22, UR21, UR6, URZ ;  /* 0x00000006151672a5 */ /* 0x004fe2000f8e00ff */
[C---:B------:R-:W-:Y:S01]  /*11cf0*/  IMAD.SHL.U32 R7, R221.reuse, 0x8, RZ ;  /* 0x00000008dd077824 */ /* 0x040fe200078e00ff */
[----:B------:R-:W-:Y:S01]  /*11d00*/  SHF.L.U32 R224, R221, 0x2, RZ ;  /* 0x00000002dde07819 */ /* 0x000fe200000006ff */
[----:B------:R-:W2:Y:S01]  /*11d10*/  LDL R2, [R1+0x3c] ;  /* 0x00003c0001027983 */ /* 0x000ea20000100800 */
[----:B------:R-:W-:Y:S01]  /*11d20*/  UIMAD UR15, UR21, UR7, UR23 ;  /* 0x00000007150f72a4 */ /* 0x000fe2000f8e0217 */
[----:B------:R-:W-:Y:S01]  /*11d30*/  SHF.R.U32.HI R222, RZ, 0x1, R221 ;  /* 0x00000001ffde7819 */ /* 0x000fe200000116dd */
[----:B------:R-:W-:Y:S01]  /*11d40*/  IMAD.U32 R4, RZ, RZ, UR22 ;  /* 0x00000016ff047e24 */ /* 0x000fe2000f8e00ff */
[----:B------:R-:W-:Y:S01]  /*11d50*/  BAR.SYNC.DEFER_BLOCKING 0x0 ;  /* 0x0000000000007b1d */ /* 0x000fe20000010000 */
[----:B------:R-:W-:Y:S01]  /*11d60*/  LOP3.LUT R235, R7, 0x18, RZ, 0xc0, !PT ;  /* 0x0000001807eb7812 */ /* 0x000fe200078ec0ff */
[----:B------:R-:W-:Y:S01]  /*11d70*/  ULEA UR16, UP0, UR22, UR13, 0x6 ;  /* 0x0000000d16107291 */ /* 0x000fe2000f8030ff */
[----:B---3--:R-:W-:Y:S01]  /*11d80*/  MOV R0, UR15 ;  /* 0x0000000f00007c02 */ /* 0x008fe20008000f00 */
[----:B------:R-:W-:Y:S01]  /*11d90*/  IMAD.U32 R5, RZ, RZ, UR23 ;  /* 0x00000017ff057e24 */ /* 0x000fe2000f8e00ff */
[----:B------:R-:W-:Y:S01]  /*11da0*/  LOP3.LUT R12, R235, 0x40, RZ, 0xfc, !PT ;  /* 0x00000040eb0c7812 */ /* 0x000fe200078efcff */
[----:B------:R-:W-:Y:S01]  /*11db0*/  ULEA.HI.X UR15, UR22, UR9, UR15, 0x6, UP0 ;  /* 0x00000009160f7291 */ /* 0x000fe200080f340f */
[----:B------:R-:W-:Y:S01]  /*11dc0*/  LOP3.LUT R5, R222, 0x8, RZ, 0xc0, !PT ;  /* 0x00000008de057812 */ /* 0x000fe200078ec0ff */
[----:B------:R1:W-:Y:S01]  /*11dd0*/  STL [R1+0x48], R7 ;  /* 0x0000480701007387 */ /* 0x0003e20000100800 */
[----:B------:R-:W-:Y:S01]  /*11de0*/  ISETP.GE.AND P1, PT, R12, UR12, PT ;  /* 0x0000000c0c007c0c */ /* 0x000fe2000bf26270 */
[----:B------:R-:W-:Y:S01]  /*11df0*/  IMAD.U32 R10, RZ, RZ, UR16 ;  /* 0x00000010ff0a7e24 */ /* 0x000fe2000f8e00ff */
[C---:B------:R-:W-:Y:S01]  /*11e00*/  LOP3.LUT P4, RZ, R221.reuse, 0x4, RZ, 0xc0, !PT ;  /* 0x00000004ddff7812 */ /* 0x040fe2000788c0ff */
[----:B------:R-:W-:Y:S01]  /*11e10*/  STL [R1+0x14], R235 ;  /* 0x000014eb01007387 */ /* 0x000fe20000100800 */
[----:B------:R-:W-:Y:S03]  /*11e20*/  UISETP.GT.AND UP0, UPT, UR21, UR18, UPT ;  /* 0x000000121500728c */ /* 0x000fe6000bf04270 */
[----:B------:R-:W-:Y:S01]  /*11e30*/  STL [R1+0x34], R12 ;  /* 0x0000340c01007387 */ /* 0x000fe20000100800 */
[----:B-1----:R-:W-:Y:S02]  /*11e40*/  MOV R7, UR15 ;  /* 0x0000000f00077c02 */ /* 0x002fe40008000f00 */
[----:B--2---:R-:W-:Y:S02]  /*11e50*/  ISETP.GE.AND P2, PT, R2, UR12, PT ;  /* 0x0000000c02007c0c */ /* 0x004fe4000bf46270 */
[CC--:B----4-:R-:W-:Y:S02]  /*11e60*/  LEA R8, P0, R4.reuse, R6.reuse, 0x7 ;  /* 0x0000000604087211 */ /* 0x0d0fe400078038ff */
[C---:B------:R-:W-:Y:S02]  /*11e70*/  SHF.L.U32 R2, R221.reuse, 0x5, RZ ;  /* 0x00000005dd027819 */ /* 0x040fe400000006ff */
[-C--:B-----5:R-:W-:Y:S01]  /*11e80*/  LEA.HI.X R9, R4, R11.reuse, R0, 0x7, P0 ;  /* 0x0000000b04097211 */ /* 0x0a0fe200000f3c00 */
        /* <DEDUP_REMOVED lines=30> */
[C---:B------:R-:W-:Y:S01]  /*12070*/  IMAD.IADD R101, R0.reuse, 0x1, R2 ;  /* 0x0000000100657824 */ /* 0x040fe200078e0202 */
[----:B------:R-:W-:Y:S06]  /*12080*/  IADD3 R0, PT, PT, R0, R212, RZ ;  /* 0x000000d400007210 */ /* 0x000fec0007ffe0ff */
        /* <DEDUP_REMOVED lines=90> */
[----:B------:R2:W-:Y:S07]  /*12630*/  LDSM.16.M88.4 R180, [R2+0x4000] ;  /* 0x0040000002b4783b */ /* 0x0005ee0000000200 */
[----:B------:R-:W-:Y:S01]  /*12640*/  HMMA.16816.F32 R64, R108, R178, R64 ;  /* 0x000000b26c40723c */ /* 0x000fe20000001840 */
[----:B------:R-:W3:Y:S07]  /*12650*/  LDSM.16.M88.4 R108, [R0+0x7800] ;  /* 0x00780000006c783b */ /* 0x000eee0000000200 */
[-C--:B----4-:R-:W-:Y:S01]  /*12660*/  HMMA.16816.F32 R4, R192, R196.reuse, R4 ;  /* 0x000000c4c004723c */ /* 0x090fe20000001804 */
[----:B------:R-:W4:Y:S07]  /*12670*/  LDSM.16.M88.4 R176, [R0+0x7c00] ;  /* 0x007c000000b0783b */ /* 0x000f2e0000000200 */
[C---:B------:R-:W-:Y:S04]  /*12680*/  HMMA.16816.F32 R8, R204.reuse, R196, R8 ;  /* 0x000000c4cc08723c */ /* 0x040fe80000001808 */
[----:B--2---:R-:W-:Y:S04]  /*12690*/  IMAD.SHL.U32 R2, R221, 0x2, RZ ;  /* 0x00000002dd027824 */ /* 0x004fe800078e00ff */
[-C--:B------:R-:W-:Y:S03]  /*126a0*/  HMMA.16816.F32 R12, R204, R198.reuse, R12 ;  /* 0x000000c6cc0c723c */ /* 0x080fe6000000180c */
[----:B------:R-:W-:Y:S05]  /*126b0*/  LOP3.LUT R236, R2, 0x6, RZ, 0xc0, !PT ;  /* 0x0000000602ec7812 */ /* 0x000fea00078ec0ff */
[C---:B------:R-:W-:Y:S01]  /*126c0*/  HMMA.16816.F32 R16, R192.reuse, R198, R16 ;  /* 0x000000c6c010723c */ /* 0x040fe20000001810 */
[----:B------:R-:W2:Y:S07]  /*126d0*/  LDSM.16.M88.4 R196, [R212+0x8800] ;  /* 0x00880000d4c4783b */ /* 0x000eae0000000200 */
[-C--:B-1----:R-:W-:Y:S01]  /*126e0*/  HMMA.16816.F32 R20, R192, R200.reuse, R20 ;  /* 0x000000c8c014723c */ /* 0x082fe20000001814 */
[----:B------:R-:W1:Y:S07]  /*126f0*/  LDSM.16.M88.4 R212, [R212+0x8c00] ;  /* 0x008c0000d4d4783b */ /* 0x000e6e0000000200 */
[C---:B------:R-:W-:Y:S01]  /*12700*/  HMMA.16816.F32 R24, R204.reuse, R200, R24 ;  /* 0x000000c8cc18723c */ /* 0x040fe20000001818 */
[----:B------:R-:W-:Y:S07]  /*12710*/  STL [R1+0x30], R236 ;  /* 0x000030ec01007387 */ /* 0x000fee0000100800 */
[-C--:B------:R-:W-:Y:S08]  /*12720*/  HMMA.16816.F32 R28, R204, R202.reuse, R28 ;  /* 0x000000cacc1c723c */ /* 0x080ff0000000181c */
[C---:B------:R-:W-:Y:S01]  /*12730*/  HMMA.16816.F32 R32, R192.reuse, R202, R32 ;  /* 0x000000cac020723c */ /* 0x040fe20000001820 */
[----:B------:R-:W5:Y:S07]  /*12740*/  LDSM.16.M88.4 R200, [R101+0x4000] ;  /* 0x0040000065c8783b */ /* 0x000f6e0000000200 */
[-C--:B---3--:R-:W-:Y:S08]  /*12750*/  HMMA.16816.F32 R36, R192, R108.reuse, R36 ;  /* 0x0000006cc024723c */ /* 0x088ff00000001824 */
[C---:B------:R-:W-:Y:S08]  /*12760*/  HMMA.16816.F32 R40, R204.reuse, R108, R40 ;  /* 0x0000006ccc28723c */ /* 0x040ff00000001828 */
[-C--:B------:R-:W-:Y:S08]  /*12770*/  HMMA.16816.F32 R44, R204, R110.reuse, R44 ;  /* 0x0000006ecc2c723c */ /* 0x080ff0000000182c */
[C---:B------:R-:W-:Y:S01]  /*12780*/  HMMA.16816.F32 R48, R192.reuse, R110, R48 ;  /* 0x0000006ec030723c */ /* 0x040fe20000001830 */
[----:B------:R-:W3:Y:S07]  /*12790*/  LDSM.16.M88.4 R108, [R101+0x5000] ;  /* 0x00500000656c783b */ /* 0x000eee0000000200 */
[-C--:B----4-:R-:W-:Y:S08]  /*127a0*/  HMMA.16816.F32 R52, R192, R176.reuse, R52 ;  /* 0x000000b0c034723c */ /* 0x090ff00000001834 */
        /* <DEDUP_REMOVED lines=20> */
[C---:B---3--:R-:W-:Y:S08]  /*128f0*/  HMMA.16816.F32 R8, R108.reuse, R216, R8 ;  /* 0x000000d86c08723c */ /* 0x048ff00000001808 */
[-C--:B------:R-:W-:Y:S03]  /*12900*/  HMMA.16816.F32 R12, R108, R218.reuse, R12 ;  /* 0x000000da6c0c723c */ /* 0x080fe6000000180c */
[----:B------:R-:W-:Y:S01]  /*12910*/  FMUL.FTZ R4, R4, UR8 ;  /* 0x0000000804047c20 */ /* 0x000fe20008410000 */
[----:B------:R-:W-:Y:S01]  /*12920*/  FMUL.FTZ R5, R5, UR8 ;  /* 0x0000000805057c20 */ /* 0x000fe20008410000 */
[----:B------:R-:W-:Y:S01]  /*12930*/  FMUL.FTZ R6, R6, UR8 ;  /* 0x0000000806067c20 */ /* 0x000fe20008410000 */
[----:B------:R-:W-:Y:S01]  /*12940*/  FMUL.FTZ R185, R7, UR8 ;  /* 0x0000000807b97c20 */ /* 0x000fe20008410000 */
[----:B------:R-:W1:Y:S01]  /*12950*/  MUFU.TANH R189, R4 ;  /* 0x0000000400bd7308 */ /* 0x000e620000002400 */
[C---:B------:R-:W-:Y:S04]  /*12960*/  HMMA.16816.F32 R16, R200.reuse, R218, R16 ;  /* 0x000000dac810723c */ /* 0x040fe80000001810 */
[----:B------:R-:W-:Y:S01]  /*12970*/  FMUL.FTZ R8, R8, UR8 ;  /* 0x0000000808087c20 */ /* 0x000fe20008410000 */
[----:B------:R-:W-:Y:S01]  /*12980*/  FMUL.FTZ R9, R9, UR8 ;  /* 0x0000000809097c20 */ /* 0x000fe20008410000 */
[----:B------:R-:W-:Y:S03]  /*12990*/  FMUL.FTZ R10, R10, UR8 ;  /* 0x000000080a0a7c20 */ /* 0x000fe60008410000 */
[----:B------:R-:W2:Y:S01]  /*129a0*/  MUFU.TANH R183, R5 ;  /* 0x0000000500b77308 */ /* 0x000ea20000002400 */
[----:B------:R-:W-:Y:S01]  /*129b0*/  FMUL.FTZ R11, R11, UR8 ;  /* 0x000000080b0b7c20 */ /* 0x000fe20008410000 */
[----:B------:R-:W-:Y:S01]  /*129c0*/  FMUL.FTZ R12, R12, UR8 ;  /* 0x000000080c0c7c20 */ /* 0x000fe20008410000 */
[----:B------:R-:W-:Y:S01]  /*129d0*/  FMUL.FTZ R13, R13, UR8 ;  /* 0x000000080d0d7c20 */ /* 0x000fe20008410000 */
[----:B------:R-:W-:Y:S01]  /*129e0*/  FMUL.FTZ R14, R14, UR8 ;  /* 0x000000080e0e7c20 */ /* 0x000fe20008410000 */
[----:B------:R-:W-:Y:S05]  /*129f0*/  FMUL.FTZ R15, R15, UR8 ;  /* 0x000000080f0f7c20 */ /* 0x000fea0008410000 */
[----:B------:R3:W4:Y:S01]  /*12a00*/  MUFU.TANH R186, R6 ;  /* 0x0000000600ba7308 */ /* 0x0007220000002400 */
[----:B------:R-:W-:Y:S01]  /*12a10*/  FMUL.FTZ R16, R16, UR8 ;  /* 0x0000000810107c20 */ /* 0x000fe20008410000 */
[----:B------:R-:W-:Y:S08]  /*12a20*/  FMUL.FTZ R17, R17, UR8 ;  /* 0x0000000811117c20 */ /* 0x000ff00008410000 */
[----:B------:R-:W1:Y:S10]  /*12a30*/  MUFU.TANH R184, R8 ;  /* 0x0000000800b87308 */ /* 0x000e740000002400 */
[----:B------:R-:W1:Y:S01]  /*12a40*/  MUFU.TANH R181, R9 ;  /* 0x0000000900b57308 */ /* 0x000e620000002400 */
[----:B---3--:R-:W3:Y:S09]  /*12a50*/  LDSM.16.M88.4 R4, [R0+0x8400] ;  /* 0x008400000004783b */ /* 0x008ef20000000200 */
[----:B------:R-:W1:Y:S10]  /*12a60*/  MUFU.TANH R176, R10 ;  /* 0x0000000a00b07308 */ /* 0x000e740000002400 */
[----:B------:R5:W1:Y:S10]  /*12a70*/  MUFU.TANH R182, R11 ;  /* 0x0000000b00b67308 */ /* 0x000a740000002400 */
[----:B------:R-:W1:Y:S10]  /*12a80*/  MUFU.TANH R188, R12 ;  /* 0x0000000c00bc7308 */ /* 0x000e740000002400 */
[----:B------:R-:W1:Y:S01]  /*12a90*/  MUFU.TANH R187, R13 ;  /* 0x0000000d00bb7308 */ /* 0x000e620000002400 */
[----:B-----5:R-:W5:Y:S09]  /*12aa0*/  LDSM.16.M88.4 R8, [R0+0x8800] ;  /* 0x008800000008783b */ /* 0x020f720000000200 */
[----:B------:R-:W1:Y:S01]  /*12ab0*/  MUFU.TANH R180, R14 ;  /* 0x0000000e00b47308 */ /* 0x000e620000002400 */
[-C--:B---3--:R-:W-:Y:S09]  /*12ac0*/  HMMA.16816.F32 R20, R200, R4.reuse, R20 ;  /* 0x00000004c814723c */ /* 0x088ff20000001814 */
[----:B------:R3:W1:Y:S01]  /*12ad0*/  MUFU.TANH R179, R15 ;  /* 0x0000000f00b37308 */ /* 0x0006620000002400 */
[C---:B------:R-:W-:Y:S09]  /*12ae0*/  HMMA.16816.F32 R24, R108.reuse, R4, R24 ;  /* 0x000000046c18723c */ /* 0x040ff20000001818 */
[----:B------:R2:W1:Y:S01]  /*12af0*/  MUFU.TANH R178, R16 ;  /* 0x0000001000b27308 */ /* 0x0004620000002400 */
[-C--:B------:R-:W-:Y:S03]  /*12b00*/  HMMA.16816.F32 R28, R108, R6.reuse, R28 ;  /* 0x000000066c1c723c */ /* 0x080fe6000000181c */
[----:B------:R-:W-:Y:S01]  /*12b10*/  FMUL.FTZ R22, R22, UR8 ;  /* 0x0000000816167c20 */ /* 0x000fe20008410000 */
[----:B------:R-:W-:Y:S01]  /*12b20*/  FMUL.FTZ R20, R20, UR8 ;  /* 0x0000000814147c20 */ /* 0x000fe20008410000 */
[----:B------:R-:W-:Y:S04]  /*12b30*/  FMUL.FTZ R21, R21, UR8 ;  /* 0x0000000815157c20 */ /* 0x000fe80008410000 */
[----:B------:R4:W1:Y:S01]  /*12b40*/  MUFU.TANH R177, R17 ;  /* 0x0000001100b17308 */ /* 0x0008620000002400 */
[----:B---3--:R3:W1:Y:S01]  /*12b50*/  LDSM.16.M88.4 R12, [R0+0x8c00] ;  /* 0x008c0000000c783b */ /* 0x0086620000000200 */
[C---:B------:R-:W-:Y:S01]  /*12b60*/  HMMA.16816.F32 R32, R200.reuse, R6, R32 ;  /* 0x00000006c820723c */ /* 0x040fe20000001820 */
[----:B------:R-:W-:Y:S04]  /*12b70*/  DEPBAR.LE SB0, 0x0 ;  /* 0x000080000000791a */ /* 0x000fe80000000000 */
[----:B------:R-:W-:Y:S03]  /*12b80*/  FMUL.FTZ R24, R24, UR8 ;  /* 0x0000000818187c20 */ /* 0x000fe60008410000 */
[----:B------:R3:W1:Y:S01]  /*12b90*/  MUFU.TANH R103, R22 ;  /* 0x0000001600677308 */ /* 0x0006620000002400 */
[----:B------:R-:W-:Y:S01]  /*12ba0*/  BAR.SYNC.DEFER_BLOCKING 0x0 ;  /* 0x0000000000007b1d */ /* 0x000fe20000010000 */
[-C--:B-----5:R-:W-:Y:S05]  /*12bb0*/  HMMA.16816.F32 R36, R200, R8.reuse, R36 ;  /* 0x00000008c824723c */ /* 0x0a0fea0000001824 */
[----:B--2---:R-:W-:Y:S03]  /*12bc0*/  FMUL.FTZ R16, R19, UR8 ;  /* 0x0000000813107c20 */ /* 0x004fe60008410000 */
[----:B------:R-:W2:Y:S01]  /*12bd0*/  MUFU.TANH R185, R185 ;  /* 0x000000b900b97308 */ /* 0x000ea20000002400 */
[----:B----4-:R-:W-:Y:S01]  /*12be0*/  FMUL.FTZ R17, R18, UR8 ;  /* 0x0000000812117c20 */ /* 0x010fe20008410000 */
[C---:B------:R-:W-:Y:S04]  /*12bf0*/  HMMA.16816.F32 R40, R108.reuse, R8, R40 ;  /* 0x000000086c28723c */ /* 0x040fe80000001828 */
[----:B------:R-:W-:Y:S01]  /*12c00*/  FMUL.FTZ R25, R25, UR8 ;  /* 0x0000000819197c20 */ /* 0x000fe20008410000 */
[----:B------:R-:W-:Y:S03]  /*12c10*/  FMUL.FTZ R26, R26, UR8 ;  /* 0x000000081a1a7c20 */ /* 0x000fe60008410000 */
[----:B------:R-:W4:Y:S01]  /*12c20*/  MUFU.TANH R17, R17 ;  /* 0x0000001100117308 */ /* 0x000f220000002400 */
[----:B---3--:R-:W-:Y:S01]  /*12c30*/  FMUL.FTZ R22, R23, UR8 ;  /* 0x0000000817167c20 */ /* 0x008fe20008410000 */
[-C--:B------:R-:W-:Y:S01]  /*12c40*/  HMMA.16816.F32 R44, R108, R10.reuse, R44 ;  /* 0x0000000a6c2c723c */ /* 0x080fe2000000182c */
[----:B------:R-:W-:Y:S02]  /*12c50*/  MOV R0, UR21 ;  /* 0x0000001500007c02 */ /* 0x000fe40008000f00 */
[----:B------:R-:W-:Y:S05]  /*12c60*/  FMUL.FTZ R27, R27, UR8 ;  /* 0x000000081b1b7c20 */ /* 0x000fea0008410000 */
[----:B------:R-:W3:Y:S01]  /*12c70*/  MUFU.TANH R16, R16 ;  /* 0x0000001000107308 */ /* 0x000ee20000002400 */
[----:B------:R-:W-:Y:S01]  /*12c80*/  IMAD R0, R0, 0x40, R236 ;  /* 0x0000004000007824 */ /* 0x000fe200078e02ec */
[C---:B------:R-:W-:Y:S04]  /*12c90*/  HMMA.16816.F32 R48, R200.reuse, R10, R48 ;  /* 0x0000000ac830723c */ /* 0x040fe80000001830 */
[-C--:B------:R-:W-:Y:S04]  /*12ca0*/  ISETP.GT.AND P6, PT, R227, R0.reuse, PT ;  /* 0x00000000e300720c */ /* 0x080fe80003fc4270 */
[----:B------:R2:W2:Y:S01]  /*12cb0*/  MUFU.TANH R107, R20 ;  /* 0x00000014006b7308 */ /* 0x0004a20000002400 */
[----:B------:R-:W-:Y:S01]  /*12cc0*/  ISETP.GT.AND P3, PT, R234, R0, PT ;  /* 0x00000000ea00720c */ /* 0x000fe20003f64270 */
[-C--:B-1----:R-:W-:Y:S03]  /*12cd0*/  HMMA.16816.F32 R52, R200, R12.reuse, R52 ;  /* 0x0000000cc834723c */ /* 0x082fe60000001834 */
[----:B------:R-:W-:Y:S05]  /*12ce0*/  IADD3 R2, PT, PT, R0, 0x1, RZ ;  /* 0x0000000100027810 */ /* 0x000fea0007ffe0ff */
[----:B------:R1:W1:Y:S01]  /*12cf0*/  MUFU.TANH R104, R21 ;  /* 0x0000001500687308 */ /* 0x0002620000002400 */
[C---:B------:R-:W-:Y:S09]  /*12d00*/  HMMA.16816.F32 R56, R108.reuse, R12, R56 ;  /* 0x0000000c6c38723c */ /* 0x040ff20000001838 */
[----:B------:R-:W1:Y:S01]  /*12d10*/  MUFU.TANH R22, R22 ;  /* 0x0000001600167308 */ /* 0x000e620000002400 */
[-C--:B------:R-:W-:Y:S09]  /*12d20*/  HMMA.16816.F32 R60, R108, R14.reuse, R60 ;  /* 0x0000000e6c3c723c */ /* 0x080ff2000000183c */
[----:B------:R1:W1:Y:S01]  /*12d30*/  MUFU.TANH R102, R24 ;  /* 0x0000001800667308 */ /* 0x0002620000002400 */
[----:B------:R-:W-:Y:S09]  /*12d40*/  HMMA.16816.F32 R64, R200, R14, R64 ;  /* 0x0000000ec840723c */ /* 0x000ff20000001840 */
[----:B------:R1:W1:Y:S01]  /*12d50*/  MUFU.TANH R101, R25 ;  /* 0x0000001900657308 */ /* 0x0002620000002400 */
[----:B--234-:R-:W-:Y:S10]  /*12d60*/  BRA.U.ANY UP0, `(.L_x_1188) ;  /* 0xffffffe900fc7547 */ /* 0x01cff4000b93ffff */
.L_x_1187:
[----:B------:R-:W3:Y:S01]  /*12d70*/  MUFU.TANH R26, R26 ;  /* 0x0000001a001a7308 */ /* 0x000ee20000002400 */
[----:B------:R-:W-:Y:S01]  /*12d80*/  FMUL.FTZ R28, R28, UR8 ;  /* 0x000000081c1c7c20 */ /* 0x000fe20008410000 */
[----:B------:R-:W-:Y:S01]  /*12d90*/  FMUL.FTZ R29, R29, UR8 ;  /* 0x000000081d1d7c20 */ /* 0x000fe20008410000 */
[----:B------:R-:W-:Y:S01]  /*12da0*/  FMUL.FTZ R55, R55, UR8 ;  /* 0x0000000837377c20 */ /* 0x000fe20008410000 */
[-C--:B------:R-:W-:Y:S01]  /*12db0*/  ISETP.GT.AND P2, PT, R227, R2.reuse, PT ;  /* 0x00000002e300720c */ /* 0x080fe20003f44270 */
[----:B------:R-:W-:Y:S01]  /*12dc0*/  FMUL.FTZ R37, R37, UR8 ;  /* 0x0000000825257c20 */ /* 0x000fe20008410000 */
[----:B------:R-:W-:Y:S01]  /*12dd0*/  FMUL.FTZ R36, R36, UR8 ;  /* 0x0000000824247c20 */ /* 0x000fe20008410000 */
[----:B------:R-:W-:Y:S03]  /*12de0*/  FMUL.FTZ R38, R38, UR8 ;  /* 0x0000000826267c20 */ /* 0x000fe60008410000 */
[----:B------:R-:W-:Y:S01]  /*12df0*/  MUFU.TANH R111, R28 ;  /* 0x0000001c006f7308 */ /* 0x000fe20000002400 */
[----:B------:R-:W-:Y:S01]  /*12e00*/  FSEL R8, R183, -INF , !P2 ;  /* 0xff800000b7087808 */ /* 0x000fe20005000000 */
[----:B------:R-:W-:Y:S01]  /*12e10*/  FMUL.FTZ R39, R39, UR8 ;  /* 0x0000000827277c20 */ /* 0x000fe20008410000 */
[----:B------:R-:W4:Y:S01]  /*12e20*/  LDL R183, [R1+0x38] ;  /* 0x0000380001b77983 */ /* 0x000f220000100800 */
[----:B------:R-:W-:Y:S01]  /*12e30*/  FMUL.FTZ R54, R54, UR8 ;  /* 0x0000000836367c20 */ /* 0x000fe20008410000 */
[----:B------:R-:W-:Y:S01]  /*12e40*/  FMUL.FTZ R53, R53, UR8 ;  /* 0x0000000835357c20 */ /* 0x000fe20008410000 */
[----:B------:R-:W-:Y:S01]  /*12e50*/  FMUL.FTZ R52, R52, UR8 ;  /* 0x0000000834347c20 */ /* 0x000fe20008410000 */
[----:B------:R-:W-:Y:S03]  /*12e60*/  FSEL R7, R186, -INF , !P3 ;  /* 0xff800000ba077808 */ /* 0x000fe60005800000 */
[----:B------:R5:W-:Y:S01]  /*12e70*/  MUFU.TANH R110, R29 ;  /* 0x0000001d006e7308 */ /* 0x000be20000002400 */
[C---:B------:R-:W-:Y:S01]  /*12e80*/  ISETP.GT.AND P3, PT, R233.reuse, R2, PT ;  /* 0x00000002e900720c */ /* 0x040fe20003f64270 */
[----:B------:R-:W-:Y:S01]  /*12e90*/  VIADD R5, R0, 0x9 ;  /* 0x0000000900057836 */ /* 0x000fe20000000000 */
[----:B------:R-:W-:Y:S01]  /*12ea0*/  ISETP.GT.AND P0, PT, R233, R0, PT ;  /* 0x00000000e900720c */ /* 0x000fe20003f04270 */
[----:B------:R-:W-:Y:S01]  /*12eb0*/  FMUL.FTZ R30, R30, UR8 ;  /* 0x000000081e1e7c20 */ /* 0x000fe20008410000 */
[----:B------:R-:W-:Y:S01]  /*12ec0*/  FSEL R11, R182, -INF , !P3 ;  /* 0xff800000b60b7808 */ /* 0x000fe20005800000 */
[----:B------:R-:W-:Y:S01]  /*12ed0*/  FMUL.FTZ R59, R59, UR8 ;  /* 0x000000083b3b7c20 */ /* 0x000fe20008410000 */
[----:B--2---:R-:W-:Y:S03]  /*12ee0*/  FSEL R4, R189, -INF , !P6 ;  /* 0xff800000bd047808 */ /* 0x004fe60007000000 */
[----:B------:R2:W3:Y:S01]  /*12ef0*/  MUFU.TANH R109, R30 ;  /* 0x0000001e006d7308 */ /* 0x0004e20000002400 */
[----:B------:R-:W-:Y:S01]  /*12f00*/  ISETP.GT.AND P2, PT, R232, R2, PT ;  /* 0x00000002e800720c */ /* 0x000fe20003f44270 */
[----:B------:R-:W-:Y:S01]  /*12f10*/  FMUL.FTZ R60, R60, UR8 ;  /* 0x000000083c3c7c20 */ /* 0x000fe20008410000 */
[----:B------:R-:W-:Y:S01]  /*12f20*/  ISETP.GT.AND P1, PT, R232, R0, PT ;  /* 0x00000000e800720c */ /* 0x000fe20003f24270 */
[----:B------:R-:W-:Y:S01]  /*12f30*/  FMUL.FTZ R66, R66, UR8 ;  /* 0x0000000842427c20 */ /* 0x000fe20008410000 */
[----:B------:R-:W-:Y:S01]  /*12f40*/  ISETP.GT.AND P6, PT, R234, R2, PT ;  /* 0x00000002ea00720c */ /* 0x000fe20003fc4270 */
[----:B------:R-:W-:Y:S01]  /*12f50*/  FMUL.FTZ R65, R65, UR8 ;  /* 0x0000000841417c20 */ /* 0x000fe20008410000 */
[----:B------:R-:W-:Y:S03]  /*12f60*/  ISETP.GE.AND P3, PT, R0, R230, PT ;  /* 0x000000e60000720c */ /* 0x000fe60003f66270 */
[----:B------:R-:W3:Y:S01]  /*12f70*/  MUFU.TANH R27, R27 ;  /* 0x0000001b001b7308 */ /* 0x000ee20000002400 */
[----:B------:R-:W-:Y:S01]  /*12f80*/  FSEL R14, R176, -INF , !P0 ;  /* 0xff800000b00e7808 */ /* 0x000fe20004000000 */
[----:B------:R-:W-:Y:S01]  /*12f90*/  FMUL.FTZ R31, R31, UR8 ;  /* 0x000000081f1f7c20 */ /* 0x000fe20008410000 */
[----:B------:R-:W-:Y:S01]  /*12fa0*/  FSEL R12, R181, -INF , !P2 ;  /* 0xff800000b50c7808 */ /* 0x000fe20005000000 */
[----:B------:R-:W-:Y:S01]  /*12fb0*/  FMUL.FTZ R34, R34, UR8 ;  /* 0x0000000822227c20 */ /* 0x000fe20008410000 */
[----:B------:R-:W-:Y:S01]  /*12fc0*/  FSEL R6, R185, -INF , !P6 ;  /* 0xff800000b9067808 */ /* 0x000fe20007000000 */
[----:B------:R-:W-:Y:S01]  /*12fd0*/  FMUL.FTZ R40, R40, UR8 ;  /* 0x0000000828287c20 */ /* 0x000fe20008410000 */
[----:B------:R-:W-:Y:S03]  /*12fe0*/  FSEL R13, R184, -INF , !P1 ;  /* 0xff800000b80d7808 */ /* 0x000fe60004800000 */
[----:B------:R-:W3:Y:S01]  /*12ff0*/  MUFU.TANH R108, R31 ;  /* 0x0000001f006c7308 */ /* 0x000ee20000002400 */
[----:B------:R-:W-:Y:S01]  /*13000*/  FSEL R176, R4, -INF , !P3 ;  /* 0xff80000004b07808 */ /* 0x000fe20005800000 */
[----:B------:R-:W-:Y:S01]  /*13010*/  VIADD R4, R0, 0x11 ;  /* 0x0000001100047836 */ /* 0x000fe20000000000 */
[----:B------:R-:W-:Y:S01]  /*13020*/  ISETP.GE.AND P2, PT, R2, R228, PT ;  /* 0x000000e40200720c */ /* 0x000fe20003f46270 */
[----:B------:R-:W-:Y:S01]  /*13030*/  FMUL.FTZ R32, R32, UR8 ;  /* 0x0000000820207c20 */ /* 0x000fe20008410000 */
[C---:B------:R-:W-:Y:S01]  /*13040*/  ISETP.GE.AND P6, PT, R2.reuse, R230, PT ;  /* 0x000000e60200720c */ /* 0x040fe20003fc6270 */
[----:B------:R-:W-:Y:S01]  /*13050*/  FMUL.FTZ R33, R33, UR8 ;  /* 0x0000000821217c20 */ /* 0x000fe20008410000 */
[C---:B------:R-:W-:Y:S03]  /*13060*/  ISETP.GE.AND P1, PT, R2.reuse, R231, PT ;  /* 0x000000e70200720c */ /* 0x040fe60003f26270 */
[----:B------:R3:W-:Y:S01]  /*13070*/  MUFU.TANH R31, R40 ;  /* 0x00000028001f7308 */ /* 0x0007e20000002400 */
[----:B------:R-:W-:Y:S01]  /*13080*/  ISETP.GE.AND P0, PT, R2, R229, PT ;  /* 0x000000e50200720c */ /* 0x000fe20003f06270 */
[C---:B------:R-:W-:Y:S01]  /*13090*/  VIADD R2, R0.reuse, 0x8 ;  /* 0x0000000800027836 */ /* 0x040fe20000000000 */
[----:B------:R-:W-:Y:S01]  /*130a0*/  ISETP.GE.AND P3, PT, R0, R231, PT ;  /* 0x000000e70000720c */ /* 0x000fe20003f66270 */
[----:B------:R-:W-:Y:S01]  /*130b0*/  FMUL.FTZ R35, R35, UR8 ;  /* 0x0000000823237c20 */ /* 0x000fe20008410000 */
[----:B-----5:R-:W-:Y:S01]  /*130c0*/  FSEL R29, R8, -INF , !P6 ;  /* 0xff800000081d7808 */ /* 0x020fe20007000000 */
[----:B------:R-:W-:Y:S01]  /*130d0*/  FMUL.FTZ R64, R64, UR8 ;  /* 0x0000000840407c20 */ /* 0x000fe20008410000 */
[----:B------:R-:W-:Y:S03]  /*130e0*/  FSEL R28, R7, -INF , !P3 ;  /* 0xff800000071c7808 */ /* 0x000fe60005800000 */
[----:B------:R-:W5:Y:S01]  /*130f0*/  MUFU.TANH R34, R34 ;  /* 0x0000002200227308 */ /* 0x000f620000002400 */
[-C--:B------:R-:W-:Y:S01]  /*13100*/  ISETP.GT.AND P3, PT, R232, R5.reuse, PT ;  /* 0x00000005e800720c */ /* 0x080fe20003f64270 */
[----:B------:R-:W-:Y:S01]  /*13110*/  FMUL.FTZ R67, R67, UR8 ;  /* 0x0000000843437c20 */ /* 0x000fe20008410000 */
[----:B-1----:R-:W-:Y:S01]  /*13120*/  FSEL R25, R6, -INF , !P1 ;  /* 0xff80000006197808 */ /* 0x002fe20004800000 */
[----:B------:R-:W-:Y:S01]  /*13130*/  FMUL.FTZ R45, R45, UR8 ;  /* 0x000000082d2d7c20 */ /* 0x000fe20008410000 */
[-C--:B------:R-:W-:Y:S01]  /*13140*/  ISETP.GT.AND P6, PT, R232, R2.reuse, PT ;  /* 0x00000002e800720c */ /* 0x080fe20003fc4270 */
[----:B------:R-:W-:Y:S01]  /*13150*/  FMUL.FTZ R42, R42, UR8 ;  /* 0x000000082a2a7c20 */ /* 0x000fe20008410000 */
[----:B------:R-:W-:Y:S03]  /*13160*/  ISETP.GT.AND P1, PT, R233, R2, PT ;  /* 0x00000002e900720c */ /* 0x000fe60003f24270 */
[----:B------:R-:W1:Y:S01]  /*13170*/  MUFU.TANH R32, R32 ;  /* 0x0000002000207308 */ /* 0x000e620000002400 */
[----:B------:R-:W-:Y:S01]  /*13180*/  FSEL R9, R187, -INF , !P3 ;  /* 0xff800000bb097808 */ /* 0x000fe20005800000 */
[----:B------:R-:W-:Y:S01]  /*13190*/  FMUL.FTZ R41, R41, UR8 ;  /* 0x0000000829297c20 */ /* 0x000fe20008410000 */
[----:B------:R-:W-:Y:S01]  /*131a0*/  FSEL R21, R12, -INF , !P2 ;  /* 0xff8000000c157808 */ /* 0x000fe20005000000 */
[----:B------:R-:W-:Y:S01]  /*131b0*/  FMUL.FTZ R43, R43, UR8 ;  /* 0x000000082b2b7c20 */ /* 0x000fe20008410000 */
[----:B------:R-:W-:Y:S01]  /*131c0*/  FSEL R10, R188, -INF , !P6 ;  /* 0xff800000bc0a7808 */ /* 0x000fe20007000000 */
[----:B------:R-:W-:Y:S01]  /*131d0*/  FMUL.FTZ R44, R44, UR8 ;  /* 0x000000082c2c7c20 */ /* 0x000fe20008410000 */
[----:B------:R-:W-:Y:S03]  /*131e0*/  ISETP.GE.AND P3, PT, R0, R228, PT ;  /* 0x000000e40000720c */ /* 0x000fe60003f66270 */
[----:B------:R-:W1:Y:S01]  /*131f0*/  MUFU.TANH R33, R33 ;  /* 0x0000002100217308 */ /* 0x000e620000002400 */
[----:B------:R-:W-:Y:S01]  /*13200*/  FSEL R8, R180, -INF , !P1 ;  /* 0xff800000b4087808 */ /* 0x000fe20004800000 */
[----:B------:R-:W-:Y:S01]  /*13210*/  FMUL.FTZ R46, R46, UR8 ;  /* 0x000000082e2e7c20 */ /* 0x000fe20008410000 */
[----:B------:R-:W-:Y:S01]  /*13220*/  ISETP.GT.AND P6, PT, R233, R5, PT ;  /* 0x00000005e900720c */ /* 0x000fe20003fc4270 */
[----:B------:R-:W-:Y:S01]  /*13230*/  FMUL.FTZ R47, R47, UR8 ;  /* 0x000000082f2f7c20 */ /* 0x000fe20008410000 */
[-C--:B------:R-:W-:Y:S01]  /*13240*/  ISETP.GT.AND P2, PT, R234, R2.reuse, PT ;  /* 0x00000002ea00720c */ /* 0x080fe20003f44270 */
[----:B------:R-:W-:Y:S01]  /*13250*/  FMUL.FTZ R50, R50, UR8 ;  /* 0x0000000832327c20 */ /* 0x000fe20008410000 */
[----:B------:R-:W-:Y:S03]  /*13260*/  ISETP.GE.AND P1, PT, R0, R229, PT ;  /* 0x000000e50000720c */ /* 0x000fe60003f26270 */
[----:B------:R-:W1:Y:S01]  /*13270*/  MUFU.TANH R35, R35 ;  /* 0x0000002300237308 */ /* 0x000e620000002400 */
[----:B------:R-:W-:Y:S01]  /*13280*/  FSEL R19, R13, -INF , !P3 ;  /* 0xff8000000d137808 */ /* 0x000fe20005800000 */
[----:B------:R-:W-:Y:S01]  /*13290*/  FMUL.FTZ R49, R49, UR8 ;  /* 0x0000000831317c20 */ /* 0x000fe20008410000 */
[----:B------:R-:W-:Y:S01]  /*132a0*/  FSEL R7, R179, -INF , !P6 ;  /* 0xff800000b3077808 */ /* 0x000fe20007000000 */
[----:B------:R-:W-:Y:S01]  /*132b0*/  FMUL.FTZ R51, R51, UR8 ;  /* 0x0000000833337c20 */ /* 0x000fe20008410000 */
[----:B------:R-:W-:Y:S01]  /*132c0*/  FSEL R13, R17, -INF , !P2 ;  /* 0xff800000110d7808 */ /* 0x000fe20005000000 */
[----:B------:R-:W-:Y:S01]  /*132d0*/  FMUL.FTZ R56, R56, UR8 ;  /* 0x0000000838387c20 */ /* 0x000fe20008410000 */
[----:B------:R-:W-:Y:S03]  /*132e0*/  ISETP.GT.AND P6, PT, R227, R2, PT ;  /* 0x00000002e300720c */ /* 0x000fe60003fc4270 */
[----:B------:R-:W1:Y:S01]  /*132f0*/  MUFU.TANH R37, R37 ;  /* 0x0000002500257308 */ /* 0x000e620000002400 */
[----:B------:R-:W-:Y:S01]  /*13300*/  FSEL R24, R14, -INF , !P1 ;  /* 0xff8000000e187808 */ /* 0x000fe20004800000 */
[----:B------:R-:W-:Y:S01]  /*13310*/  FMUL.FTZ R57, R57, UR8 ;  /* 0x0000000839397c20 */ /* 0x000fe20008410000 */
[-C--:B------:R-:W-:Y:S01]  /*13320*/  ISETP.GT.AND P2, PT, R234, R5.reuse, PT ;  /* 0x00000005ea00720c */ /* 0x080fe20003f44270 */
[----:B------:R-:W-:Y:S01]  /*13330*/  FMUL.FTZ R58, R58, UR8 ;  /* 0x000000083a3a7c20 */ /* 0x000fe20008410000 */
[----:B------:R-:W-:Y:S01]  /*13340*/  ISETP.GT.AND P3, PT, R227, R5, PT ;  /* 0x00000005e300720c */ /* 0x000fe20003f64270 */
        /* <DEDUP_REMOVED lines=9> */
[----:B------:R-:W-:Y:S03]  /*133e0*/  FSEL R14, R177, -INF , !P3 ;  /* 0xff800000b10e7808 */ /* 0x000fe60005800000 */
[----:B------:R-:W1:Y:S01]  /*133f0*/  MUFU.TANH R38, R38 ;  /* 0x0000002600267308 */ /* 0x000e620000002400 */
[----:B------:R-:W-:Y:S01]  /*13400*/  ISETP.GE.AND P6, PT, R2, R230, PT ;  /* 0x000000e60200720c */ /* 0x000fe20003fc6270 */
[----:B------:R-:W-:Y:S01]  /*13410*/  UISETP.GT.AND UP0, UPT, UR21, UR18, UPT ;  /* 0x000000121500728c */ /* 0x000fe2000bf04270 */
[----:B------:R-:W-:Y:S01]  /*13420*/  FSEL R16, R10, -INF , !P1 ;  /* 0xff8000000a107808 */ /* 0x000fe20004800000 */
[----:B------:R-:W-:Y:S01]  /*13430*/  UIADD3 UR21, UPT, UPT, UR21, -0x1, URZ ;  /* 0xffffffff15157890 */ /* 0x000fe2000fffe0ff */
[C---:B------:R-:W-:Y:S02]  /*13440*/  ISETP.GE.AND P0, PT, R2.reuse, R229, PT ;  /* 0x000000e50200720c */ /* 0x040fe40003f06270 */
[----:B------:R-:W-:Y:S03]  /*13450*/  ISETP.GE.AND P3, PT, R2, R231, PT ;  /* 0x000000e70200720c */ /* 0x000fe60003f66270 */
[----:B------:R-:W1:Y:S01]  /*13460*/  MUFU.TANH R39, R39 ;  /* 0x0000002700277308 */ /* 0x000e620000002400 */
[C---:B------:R-:W-:Y:S01]  /*13470*/  ISETP.GE.AND P1, PT, R5.reuse, R229, PT ;  /* 0x000000e50500720c */ /* 0x040fe20003f26270 */
[----:B------:R-:W-:Y:S01]  /*13480*/  VIADD R2, R0, 0x10 ;  /* 0x0000001000027836 */ /* 0x000fe20000000000 */
[----:B------:R-:W-:Y:S02]  /*13490*/  ISETP.GE.AND P2, PT, R5, R228, PT ;  /* 0x000000e40500720c */ /* 0x000fe40003f46270 */
[----:B------:R-:W-:Y:S02]  /*134a0*/  FSEL R20, R7, -INF , !P1 ;  /* 0xff80000007147808 */ /* 0x000fe40004800000 */
[CC--:B------:R-:W-:Y:S03]  /*134b0*/  ISETP.GT.AND P1, PT, R234.reuse, R2.reuse, PT ;  /* 0x00000002ea00720c */ /* 0x0c0fe60003f24270 */
[----:B------:R-:W1:Y:S01]  /*134c0*/  MUFU.TANH R42, R42 ;  /* 0x0000002a002a7308 */ /* 0x000e620000002400 */
[----:B------:R-:W-:Y:S02]  /*134d0*/  FSEL R17, R9, -INF , !P2 ;  /* 0xff80000009117808 */ /* 0x000fe40005000000 */
[----:B------:R-:W-:Y:S02]  /*134e0*/  ISETP.GT.AND P2, PT, R227, R2, PT ;  /* 0x00000002e300720c */ /* 0x000fe40003f44270 */
[----:B------:R-:W-:Y:S02]  /*134f0*/  FSEL R10, R103, -INF , !P1 ;  /* 0xff800000670a7808 */ /* 0x000fe40004800000 */
[----:B------:R-:W-:Y:S03]  /*13500*/  ISETP.GT.AND P1, PT, R234, R4, PT ;  /* 0x00000004ea00720c */ /* 0x000fe60003f24270 */
[----:B------:R-:W1:Y:S01]  /*13510*/  MUFU.TANH R41, R41 ;  /* 0x0000002900297308 */ /* 0x000e620000002400 */
[----:B------:R-:W-:Y:S02]  /*13520*/  FSEL R12, R107, -INF , !P2 ;  /* 0xff8000006b0c7808 */ /* 0x000fe40005000000 */
[----:B------:R-:W-:Y:S02]  /*13530*/  FSEL R18, R8, -INF , !P0 ;  /* 0xff80000008127808 */ /* 0x000fe40004000000 */
[----:B------:R-:W-:Y:S02]  /*13540*/  ISETP.GE.AND P2, PT, R5, R230, PT ;  /* 0x000000e60500720c */ /* 0x000fe40003f46270 */
[----:B------:R-:W-:Y:S03]  /*13550*/  ISETP.GT.AND P0, PT, R227, R4, PT ;  /* 0x00000004e300720c */ /* 0x000fe60003f04270 */
[----:B------:R-:W1:Y:S01]  /*13560*/  MUFU.TANH R43, R43 ;  /* 0x0000002b002b7308 */ /* 0x000e620000002400 */
[----:B------:R-:W-:Y:S02]  /*13570*/  FSEL R7, R22, -INF , !P1 ;  /* 0xff80000016077808 */ /* 0x000fe40004800000 */
[----:B------:R-:W-:Y:S02]  /*13580*/  FSEL R22, R15, -INF , !P6 ;  /* 0xff8000000f167808 */ /* 0x000fe40007000000 */
[----:B------:R-:W-:Y:S02]  /*13590*/  FSEL R15, R14, -INF , !P2 ;  /* 0xff8000000e0f7808 */ /* 0x000fe40005000000 */
[----:B------:R-:W-:Y:S03]  /*135a0*/  FSEL R11, R104, -INF , !P0 ;  /* 0xff800000680b7808 */ /* 0x000fe60004000000 */
[----:B------:R-:W-:Y:S01]  /*135b0*/  MUFU.TANH R44, R44 ;  /* 0x0000002c002c7308 */ /* 0x000fe20000002400 */
[----:B------:R-:W-:Y:S02]  /*135c0*/  ISETP.GT.AND P2, PT, R233, R2, PT ;  /* 0x00000002e900720c */ /* 0x000fe40003f44270 */
[-C--:B------:R-:W-:Y:S01]  /*135d0*/  ISETP.GE.AND P0, PT, R5, R231.reuse, PT ;  /* 0x000000e70500720c */ /* 0x080fe20003f06270 */
[----:B------:R-:W-:Y:S01]  /*135e0*/  VIADD R5, R0, 0x19 ;  /* 0x0000001900057836 */ /* 0x000fe20000000000 */
[C---:B------:R-:W-:Y:S02]  /*135f0*/  ISETP.GT.AND P6, PT, R232.reuse, R4, PT ;  /* 0x00000004e800720c */ /* 0x040fe40003fc4270 */
[----:B------:R-:W-:Y:S03]  /*13600*/  ISETP.GT.AND P1, PT, R232, R2, PT ;  /* 0x00000002e800720c */ /* 0x000fe60003f24270 */
[----:B------:R-:W-:Y:S01]  /*13610*/  MUFU.TANH R46, R46 ;  /* 0x0000002e002e7308 */ /* 0x000fe20000002400 */
[----:B------:R-:W-:Y:S02]  /*13620*/  FSEL R23, R6, -INF , !P0 ;  /* 0xff80000006177808 */ /* 0x000fe40004000000 */
[----:B--2---:R-:W-:Y:S02]  /*13630*/  FSEL R30, R13, -INF , !P3 ;  /* 0xff8000000d1e7808 */ /* 0x004fe40005800000 */
[C---:B------:R-:W-:Y:S02]  /*13640*/  ISETP.GE.AND P0, PT, R2.reuse, R231, PT ;  /* 0x000000e70200720c */ /* 0x040fe40003f06270 */
[----:B------:R-:W-:Y:S03]  /*13650*/  ISETP.GE.AND P3, PT, R2, R230, PT ;  /* 0x000000e60200720c */ /* 0x000fe60003f66270 */
[----:B------:R-:W-:Y:S01]  /*13660*/  MUFU.TANH R47, R47 ;  /* 0x0000002f002f7308 */ /* 0x000fe20000002400 */
[----:B------:R-:W-:Y:S02]  /*13670*/  FSEL R8, R101, -INF , !P6 ;  /* 0xff80000065087808 */ /* 0x000fe40007000000 */
[----:B------:R-:W-:Y:S02]  /*13680*/  FSEL R9, R102, -INF , !P1 ;  /* 0xff80000066097808 */ /* 0x000fe40004800000 */
[C---:B------:R-:W-:Y:S02]  /*13690*/  ISETP.GE.AND P6, PT, R2.reuse, R229, PT ;  /* 0x000000e50200720c */ /* 0x040fe40003fc6270 */
[----:B------:R-:W-:Y:S01]  /*136a0*/  ISETP.GE.AND P1, PT, R2, R228, PT ;  /* 0x000000e40200720c */ /* 0x000fe20003f26270 */
[----:B------:R-:W-:Y:S01]  /*136b0*/  VIADD R2, R0, 0x18 ;  /* 0x0000001800027836 */ /* 0x000fe20000000000 */
[----:B------:R-:W-:Y:S01]  /*136c0*/  FSEL R193, R10, -INF , !P0 ;  /* 0xff8000000ac17808 */ /* 0x000fe20004000000 */
[----:B------:R-:W-:Y:S01]  /*136d0*/  MUFU.TANH R50, R50 ;  /* 0x0000003200327308 */ /* 0x000fe20000002400 */
[----:B------:R-:W-:Y:S02]  /*136e0*/  FSEL R189, R12, -INF , !P3 ;  /* 0xff8000000cbd7808 */ /* 0x000fe40005800000 */
[----:B------:R-:W-:Y:S02]  /*136f0*/  ISETP.GT.AND P0, PT, R232, R5, PT ;  /* 0x00000005e800720c */ /* 0x000fe40003f04270 */
[----:B------:R-:W-:Y:S02]  /*13700*/  ISETP.GE.AND P3, PT, R4, R231, PT ;  /* 0x000000e70400720c */ /* 0x000fe40003f66270 */
[----:B---3--:R-:W-:Y:S03]  /*13710*/  FSEL R40, R9, -INF , !P1 ;  /* 0xff80000009287808 */ /* 0x008fe60004800000 */
[----:B------:R-:W-:Y:S01]  /*13720*/  MUFU.TANH R49, R49 ;  /* 0x0000003100317308 */ /* 0x000fe20000002400 */
[----:B------:R-:W-:Y:S02]  /*13730*/  FSEL R194, R7, -INF , !P3 ;  /* 0xff80000007c27808 */ /* 0x000fe40005800000 */
[----:B------:R-:W-:Y:S02]  /*13740*/  ISETP.GT.AND P3, PT, R233, R2, PT ;  /* 0x00000002e900720c */ /* 0x000fe40003f64270 */
[----:B------:R-:W-:Y:S05]  /*13750*/  ISETP.GT.AND P1, PT, R227, R5, PT ;  /* 0x00000005e300720c */ /* 0x000fea0003f24270 */
[----:B------:R-:W-:Y:S10]  /*13760*/  MUFU.TANH R48, R48 ;  /* 0x0000003000307308 */ /* 0x000ff40000002400 */
        /* <DEDUP_REMOVED lines=12> */
[----:B------:R-:W-:Y:S01]  /*13830*/  MUFU.TANH R67, R67 ;  /* 0x0000004300437308 */ /* 0x000fe20000002400 */
[----:B------:R-:W-:Y:S02]  /*13840*/  FSEL R26, R26, -INF , !P2 ;  /* 0xff8000001a1a7808 */ /* 0x000fe40005000000 */
[----:B------:R-:W-:Y:S02]  /*13850*/  ISETP.GT.AND P2, PT, R233, R4, PT ;  /* 0x00000004e900720c */ /* 0x000fe40003f44270 */
[----:B------:R-:W-:Y:S02]  /*13860*/  FSEL R10, R109, -INF , !P3 ;  /* 0xff8000006d0a7808 */ /* 0x000fe40005800000 */
[----:B------:R-:W-:Y:S02]  /*13870*/  FSEL R6, R27, -INF , !P2 ;  /* 0xff8000001b067808 */ /* 0x000fe40005000000 */
[C---:B------:R-:W-:Y:S01]  /*13880*/  ISETP.GE.AND P2, PT, R4.reuse, R230, PT ;  /* 0x000000e60400720c */ /* 0x040fe20003f46270 */
[----:B------:R2:W3:Y:S01]  /*13890*/  MUFU.TANH R27, R45 ;  /* 0x0000002d001b7308 */ /* 0x0004e20000002400 */
[----:B------:R-:W-:Y:S02]  /*138a0*/  ISETP.GE.AND P3, PT, R4, R229, PT ;  /* 0x000000e50400720c */ /* 0x000fe40003f66270 */
[----:B------:R-:W-:Y:S02]  /*138b0*/  FSEL R190, R11, -INF , !P2 ;  /* 0xff8000000bbe7808 */ /* 0x000fe40005000000 */
[----:B------:R-:W-:Y:S02]  /*138c0*/  FSEL R11, R110, -INF , !P0 ;  /* 0xff8000006e0b7808 */ /* 0x000fe40004000000 */
[----:B------:R-:W-:Y:S02]  /*138d0*/  ISETP.GT.AND P2, PT, R232, R2, PT ;  /* 0x00000002e800720c */ /* 0x000fe40003f44270 */
[----:B------:R-:W-:Y:S01]  /*138e0*/  ISETP.GE.AND P0, PT, R4, R228, PT ;  /* 0x000000e40400720c */ /* 0x000fe20003f06270 */
[----:B------:R-:W-:Y:S01]  /*138f0*/  VIADD R4, R0, 0x21 ;  /* 0x0000002100047836 */ /* 0x000fe20000000000 */
[----:B------:R-:W-:Y:S02]  /*13900*/  FSEL R13, R111, -INF , !P2 ;  /* 0xff8000006f0d7808 */ /* 0x000fe40005000000 */
[----:B------:R-:W-:Y:S02]  /*13910*/  FSEL R185, R8, -INF , !P0 ;  /* 0xff80000008b97808 */ /* 0x000fe40004000000 */
[-C--:B------:R-:W-:Y:S02]  /*13920*/  ISETP.GT.AND P2, PT, R233, R5.reuse, PT ;  /* 0x00000005e900720c */ /* 0x080fe40003f44270 */
[-C--:B------:R-:W-:Y:S02]  /*13930*/  ISETP.GT.AND P0, PT, R234, R2.reuse, PT ;  /* 0x00000002ea00720c */ /* 0x080fe40003f04270 */
[----:B------:R-:W-:Y:S02]  /*13940*/  FSEL R7, R108, -INF , !P2 ;  /* 0xff8000006c077808 */ /* 0x000fe40005000000 */
[----:B-----5:R-:W-:Y:S02]  /*13950*/  FSEL R14, R34, -INF , !P0 ;  /* 0xff800000220e7808 */ /* 0x020fe40004000000 */
[----:B------:R-:W-:Y:S02]  /*13960*/  ISETP.GT.AND P2, PT, R227, R2, PT ;  /* 0x00000002e300720c */ /* 0x000fe40003f44270 */
[----:B------:R-:W-:Y:S02]  /*13970*/  FSEL R188, R6, -INF , !P3 ;  /* 0xff80000006bc7808 */ /* 0x000fe40005800000 */
[----:B------:R-:W-:Y:S02]  /*13980*/  ISETP.GT.AND P0, PT, R234, R5, PT ;  /* 0x00000005ea00720c */ /* 0x000fe40003f04270 */
[----:B------:R-:W-:Y:S02]  /*13990*/  ISETP.GE.AND P3, PT, R2, R229, PT ;  /* 0x000000e50200720c */ /* 0x000fe40003f66270 */
[----:B------:R-:W-:Y:S02]  /*139a0*/  FSEL R205, R26, -INF , !P6 ;  /* 0xff8000001acd7808 */ /* 0x000fe40007000000 */
[----:B-1----:R-:W-:Y:S02]  /*139b0*/  FSEL R12, R32, -INF , !P2 ;  /* 0xff800000200c7808 */ /* 0x002fe40005000000 */
[----:B------:R-:W-:Y:S02]  /*139c0*/  FSEL R9, R33, -INF , !P1 ;  /* 0xff80000021097808 */ /* 0x000fe40004800000 */
[----:B------:R-:W-:Y:S02]  /*139d0*/  FSEL R6, R35, -INF , !P0 ;  /* 0xff80000023067808 */ /* 0x000fe40004000000 */
[C---:B------:R-:W-:Y:S02]  /*139e0*/  ISETP.GE.AND P6, PT, R2.reuse, R228, PT ;  /* 0x000000e40200720c */ /* 0x040fe40003fc6270 */
[C---:B------:R-:W-:Y:S02]  /*139f0*/  ISETP.GE.AND P2, PT, R2.reuse, R230, PT ;  /* 0x000000e60200720c */ /* 0x040fe40003f46270 */
[----:B------:R-:W-:Y:S01]  /*13a00*/  ISETP.GE.AND P1, PT, R2, R231, PT ;  /* 0x000000e70200720c */ /* 0x000fe20003f26270 */
[----:B------:R-:W-:Y:S01]  /*13a10*/  VIADD R2, R0, 0x20 ;  /* 0x0000002000027836 */ /* 0x000fe20000000000 */
[----:B------:R-:W-:Y:S02]  /*13a20*/  FSEL R187, R10, -INF , !P3 ;  /* 0xff8000000abb7808 */ /* 0x000fe40005800000 */
[----:B------:R-:W-:Y:S02]  /*13a30*/  ISETP.GE.AND P0, PT, R5, R228, PT ;  /* 0x000000e40500720c */ /* 0x000fe40003f06270 */
[----:B------:R-:W-:Y:S02]  /*13a40*/  ISETP.GT.AND P3, PT, R227, R4, PT ;  /* 0x00000004e300720c */ /* 0x000fe40003f64270 */
[----:B--2---:R-:W-:Y:S02]  /*13a50*/  FSEL R45, R13, -INF , !P6 ;  /* 0xff8000000d2d7808 */ /* 0x004fe40007000000 */
[----:B------:R-:W-:Y:S02]  /*13a60*/  FSEL R186, R11, -INF , !P0 ;  /* 0xff8000000bba7808 */ /* 0x000fe40004000000 */
[----:B------:R-:W-:Y:S02]  /*13a70*/  ISETP.GE.AND P6, PT, R5, R229, PT ;  /* 0x000000e50500720c */ /* 0x000fe40003fc6270 */
[----:B------:R-:W-:Y:S02]  /*13a80*/  FSEL R8, R37, -INF , !P3 ;  /* 0xff80000025087808 */ /* 0x000fe40005800000 */
[----:B------:R-:W-:Y:S02]  /*13a90*/  ISETP.GT.AND P0, PT, R227, R2, PT ;  /* 0x00000002e300720c */ /* 0x000fe40003f04270 */
[----:B------:R-:W-:Y:S02]  /*13aa0*/  ISETP.GE.AND P3, PT, R5, R230, PT ;  /* 0x000000e60500720c */ /* 0x000fe40003f66270 */
[----:B------:R-:W-:Y:S02]  /*13ab0*/  FSEL R196, R7, -INF , !P6 ;  /* 0xff80000007c47808 */ /* 0x000fe40007000000 */
[----:B------:R-:W-:Y:S02]  /*13ac0*/  FSEL R11, R36, -INF , !P0 ;  /* 0xff800000240b7808 */ /* 0x000fe40004000000 */
[C---:B------:R-:W-:Y:S02]  /*13ad0*/  ISETP.GT.AND P6, PT, R234.reuse, R2, PT ;  /* 0x00000002ea00720c */ /* 0x040fe40003fc4270 */
[----:B------:R-:W-:Y:S02]  /*13ae0*/  ISETP.GT.AND P0, PT, R234, R4, PT ;  /* 0x00000004ea00720c */ /* 0x000fe40003f04270 */
[----:B------:R-:W-:Y:S02]  /*13af0*/  FSEL R192, R9, -INF , !P3 ;  /* 0xff80000009c07808 */ /* 0x000fe40005800000 */
[----:B------:R-:W-:Y:S02]  /*13b00*/  ISETP.GT.AND P3, PT, R233, R2, PT ;  /* 0x00000002e900720c */ /* 0x000fe40003f64270 */
[----:B------:R-:W-:Y:S02]  /*13b10*/  FSEL R10, R38, -INF , !P6 ;  /* 0xff800000260a7808 */ /* 0x000fe40007000000 */
[----:B------:R-:W-:Y:S02]  /*13b20*/  FSEL R7, R39, -INF , !P0 ;  /* 0xff80000027077808 */ /* 0x000fe40004000000 */
[-C--:B------:R-:W-:Y:S01]  /*13b30*/  ISETP.GE.AND P6, PT, R5, R231.reuse, PT ;  /* 0x000000e70500720c */ /* 0x080fe20003fc6270 */
[----:B------:R-:W-:Y:S01]  /*13b40*/  VIADD R5, R0, 0x29 ;  /* 0x0000002900057836 */ /* 0x000fe20000000000 */
[----:B------:R-:W-:Y:S02]  /*13b50*/  FSEL R191, R12, -INF , !P2 ;  /* 0xff8000000cbf7808 */ /* 0x000fe40005000000 */
[----:B------:R-:W-:Y:S02]  /*13b60*/  ISETP.GT.AND P2, PT, R232, R4, PT ;  /* 0x00000004e800720c */ /* 0x000fe40003f44270 */
[----:B------:R-:W-:Y:S02]  /*13b70*/  FSEL R26, R42, -INF , !P3 ;  /* 0xff8000002a1a7808 */ /* 0x000fe40005800000 */
[----:B------:R-:W-:Y:S02]  /*13b80*/  ISETP.GT.AND P0, PT, R232, R2, PT ;  /* 0x00000002e800720c */ /* 0x000fe40003f04270 */
[----:B------:R-:W-:Y:S02]  /*13b90*/  ISETP.GT.AND P3, PT, R233, R4, PT ;  /* 0x00000004e900720c */ /* 0x000fe40003f64270 */
[----:B------:R-:W-:Y:S02]  /*13ba0*/  FSEL R207, R14, -INF , !P1 ;  /* 0xff8000000ecf7808 */ /* 0x000fe40004800000 */
[----:B------:R-:W-:Y:S02]  /*13bb0*/  FSEL R195, R6, -INF , !P6 ;  /* 0xff80000006c37808 */ /* 0x000fe40007000000 */
[----:B------:R-:W-:Y:S02]  /*13bc0*/  FSEL R13, R41, -INF , !P2 ;  /* 0xff800000290d7808 */ /* 0x000fe40005000000 */
[C---:B------:R-:W-:Y:S02]  /*13bd0*/  ISETP.GE.AND P6, PT, R2.reuse, R231, PT ;  /* 0x000000e70200720c */ /* 0x040fe40003fc6270 */
[----:B------:R-:W-:Y:S02]  /*13be0*/  FSEL R14, R31, -INF , !P0 ;  /* 0xff8000001f0e7808 */ /* 0x000fe40004000000 */
[C---:B------:R-:W-:Y:S02]  /*13bf0*/  ISETP.GE.AND P1, PT, R2.reuse, R230, PT ;  /* 0x000000e60200720c */ /* 0x040fe40003f26270 */
[C---:B------:R-:W-:Y:S02]  /*13c00*/  ISETP.GE.AND P0, PT, R2.reuse, R228, PT ;  /* 0x000000e40200720c */ /* 0x040fe40003f06270 */
[----:B------:R-:W-:Y:S02]  /*13c10*/  FSEL R6, R43, -INF , !P3 ;  /* 0xff8000002b067808 */ /* 0x000fe40005800000 */
[----:B------:R-:W-:Y:S01]  /*13c20*/  ISETP.GE.AND P2, PT, R2, R229, PT ;  /* 0x000000e50200720c */ /* 0x000fe20003f46270 */
[----:B------:R-:W-:Y:S01]  /*13c30*/  VIADD R2, R0, 0x28 ;  /* 0x0000002800027836 */ /* 0x000fe20000000000 */
[----:B------:R-:W-:Y:S02]  /*13c40*/  ISETP.GE.AND P3, PT, R4, R230, PT ;  /* 0x000000e60400720c */ /* 0x000fe40003f66270 */
[----:B------:R-:W-:Y:S02]  /*13c50*/  FSEL R243, R10, -INF , !P6 ;  /* 0xff8000000af37808 */ /* 0x000fe40007000000 */
[----:B------:R-:W-:Y:S02]  /*13c60*/  ISETP.GT.AND P6, PT, R232, R5, PT ;  /* 0x00000005e800720c */ /* 0x000fe40003fc4270 */
[----:B------:R-:W-:Y:S02]  /*13c70*/  FSEL R204, R11, -INF , !P1 ;  /* 0xff8000000bcc7808 */ /* 0x000fe40004800000 */
[----:B------:R-:W-:Y:S02]  /*13c80*/  FSEL R206, R8, -INF , !P3 ;  /* 0xff80000008ce7808 */ /* 0x000fe40005800000 */
[----:B------:R-:W-:Y:S02]  /*13c90*/  ISETP.GT.AND P3, PT, R232, R2, PT ;  /* 0x00000002e800720c */ /* 0x000fe40003f64270 */
[C---:B------:R-:W-:Y:S02]  /*13ca0*/  ISETP.GE.AND P1, PT, R4.reuse, R231, PT ;  /* 0x000000e70400720c */ /* 0x040fe40003f26270 */
[----:B---3--:R-:W-:Y:S02]  /*13cb0*/  FSEL R11, R27, -INF , !P6 ;  /* 0xff8000001b0b7808 */ /* 0x008fe40007000000 */
[----:B------:R-:W-:Y:S02]  /*13cc0*/  ISETP.GE.AND P6, PT, R4, R228, PT ;  /* 0x000000e40400720c */ /* 0x000fe40003fc6270 */
[----:B------:R-:W-:Y:S02]  /*13cd0*/  FSEL R12, R44, -INF , !P3 ;  /* 0xff8000002c0c7808 */ /* 0x000fe40005800000 */
[----:B------:R-:W-:Y:S02]  /*13ce0*/  FSEL R244, R7, -INF , !P1 ;  /* 0xff80000007f47808 */ /* 0x000fe40004800000 */
[CC--:B------:R-:W-:Y:S02]  /*13cf0*/  ISETP.GT.AND P3, PT, R233.reuse, R5.reuse, PT ;  /* 0x00000005e900720c */ /* 0x0c0fe40003f64270 */
[-C--:B------:R-:W-:Y:S02]  /*13d00*/  ISETP.GT.AND P1, PT, R233, R2.reuse, PT ;  /* 0x00000002e900720c */ /* 0x080fe40003f24270 */
[----:B------:R-:W-:Y:S02]  /*13d10*/  FSEL R200, R13, -INF , !P6 ;  /* 0xff8000000dc87808 */ /* 0x000fe40007000000 */
[----:B------:R-:W-:Y:S01]  /*13d20*/  ISETP.GT.AND P6, PT, R234, R2, PT ;  /* 0x00000002ea00720c */ /* 0x000fe20003fc4270 */
[----:B------:R1:W2:Y:S01]  /*13d30*/  MUFU.TANH R13, R55 ;  /* 0x00000037000d7308 */ /* 0x0002a20000002400 */
[----:B------:R-:W-:Y:S02]  /*13d40*/  FSEL R10, R46, -INF , !P1 ;  /* 0xff8000002e0a7808 */ /* 0x000fe40004800000 */
[----:B------:R-:W-:Y:S02]  /*13d50*/  FSEL R9, R47, -INF , !P3 ;  /* 0xff8000002f097808 */ /* 0x000fe40005800000 */
[----:B------:R-:W-:Y:S02]  /*13d60*/  FSEL R198, R14, -INF , !P0 ;  /* 0xff8000000ec67808 */ /* 0x000fe40004000000 */
[----:B------:R-:W-:Y:S02]  /*13d70*/  FSEL R208, R26, -INF , !P2 ;  /* 0xff8000001ad07808 */ /* 0x000fe40005000000 */
[C---:B------:R-:W-:Y:S02]  /*13d80*/  ISETP.GT.AND P0, PT, R227.reuse, R5, PT ;  /* 0x00000005e300720c */ /* 0x040fe40003f04270 */
[----:B------:R-:W-:Y:S02]  /*13d90*/  ISETP.GE.AND P2, PT, R2, R228, PT ;  /* 0x000000e40200720c */ /* 0x000fe40003f46270 */
[----:B------:R-:W-:Y:S01]  /*13da0*/  ISETP.GE.AND P1, PT, R4, R229, PT ;  /* 0x000000e50400720c */ /* 0x000fe20003f26270 */
[----:B------:R-:W-:Y:S01]  /*13db0*/  VIADD R4, R0, 0x31 ;  /* 0x0000003100047836 */ /* 0x000fe20000000000 */
[----:B------:R-:W-:Y:S02]  /*13dc0*/  ISETP.GT.AND P3, PT, R227, R2, PT ;  /* 0x00000002e300720c */ /* 0x000fe40003f64270 */
[----:B------:R-:W-:Y:S02]  /*13dd0*/  FSEL R14, R50, -INF , !P6 ;  /* 0xff800000320e7808 */ /* 0x000fe40007000000 */
[----:B------:R-:W-:Y:S02]  /*13de0*/  ISETP.GT.AND P6, PT, R234, R5, PT ;  /* 0x00000005ea00720c */ /* 0x000fe40003fc4270 */
[----:B------:R-:W-:Y:S02]  /*13df0*/  FSEL R197, R12, -INF , !P2 ;  /* 0xff8000000cc57808 */ /* 0x000fe40005000000 */
[----:B------:R-:W-:Y:S02]  /*13e00*/  FSEL R7, R49, -INF , !P0 ;  /* 0xff80000031077808 */ /* 0x000fe40004000000 */
[----:B------:R-:W-:Y:S02]  /*13e10*/  FSEL R202, R6, -INF , !P1 ;  /* 0xff80000006ca7808 */ /* 0x000fe40004800000 */
[----:B------:R-:W-:Y:S02]  /*13e20*/  FSEL R8, R48, -INF , !P3 ;  /* 0xff80000030087808 */ /* 0x000fe40005800000 */
[-C--:B------:R-:W-:Y:S02]  /*13e30*/  ISETP.GE.AND P2, PT, R5, R229.reuse, PT ;  /* 0x000000e50500720c */ /* 0x080fe40003f46270 */
[C---:B------:R-:W-:Y:S02]  /*13e40*/  ISETP.GE.AND P1, PT, R2.reuse, R229, PT ;  /* 0x000000e50200720c */ /* 0x040fe40003f26270 */
[C---:B------:R-:W-:Y:S02]  /*13e50*/  ISETP.GE.AND P3, PT, R2.reuse, R230, PT ;  /* 0x000000e60200720c */ /* 0x040fe40003f66270 */
[-C--:B------:R-:W-:Y:S02]  /*13e60*/  ISETP.GE.AND P0, PT, R2, R231.reuse, PT ;  /* 0x000000e70200720c */ /* 0x080fe40003f06270 */
[----:B------:R-:W-:Y:S02]  /*13e70*/  IADD3 R2, PT, PT, R0, 0x30, RZ ;  /* 0x0000003000027810 */ /* 0x000fe40007ffe0ff */
[----:B------:R-:W-:Y:S02]  /*13e80*/  FSEL R6, R51, -INF , !P6 ;  /* 0xff80000033067808 */ /* 0x000fe40007000000 */
[----:B------:R-:W-:Y:S02]  /*13e90*/  ISETP.GE.AND P6, PT, R5, R228, PT ;  /* 0x000000e40500720c */ /* 0x000fe40003fc6270 */
[----:B------:R-:W-:Y:S02]  /*13ea0*/  FSEL R246, R9, -INF , !P2 ;  /* 0xff80000009f67808 */ /* 0x000fe40005000000 */
[----:B------:R-:W-:Y:S01]  /*13eb0*/  ISETP.GT.AND P2, PT, R234, R2, PT ;  /* 0x00000002ea00720c */ /* 0x000fe20003f44270 */
[----:B------:R-:W3:Y:S01]  /*13ec0*/  MUFU.TANH R9, R59 ;  /* 0x0000003b00097308 */ /* 0x000ee20000002400 */
[----:B------:R-:W-:Y:S02]  /*13ed0*/  FSEL R201, R10, -INF , !P1 ;  /* 0xff8000000ac97808 */ /* 0x000fe40004800000 */
[----:B------:R-:W-:Y:S02]  /*13ee0*/  FSEL R199, R11, -INF , !P6 ;  /* 0xff8000000bc77808 */ /* 0x000fe40007000000 */
[C---:B------:R-:W-:Y:S02]  /*13ef0*/  ISETP.GT.AND P1, PT, R227.reuse, R4, PT ;  /* 0x00000004e300720c */ /* 0x040fe40003f24270 */
[----:B------:R-:W-:Y:S02]  /*13f00*/  ISETP.GT.AND P6, PT, R227, R2, PT ;  /* 0x00000002e300720c */ /* 0x000fe40003fc4270 */
[----:B------:R-:W-:Y:S02]  /*13f10*/  FSEL R12, R54, -INF , !P2 ;  /* 0xff800000360c7808 */ /* 0x000fe40005000000 */
[----:B------:R-:W-:Y:S02]  /*13f20*/  ISETP.GE.AND P2, PT, R5, R231, PT ;  /* 0x000000e70500720c */ /* 0x000fe40003f46270 */
[----:B------:R-:W-:Y:S02]  /*13f30*/  FSEL R11, R53, -INF , !P1 ;  /* 0xff800000350b7808 */ /* 0x000fe40004800000 */
[----:B------:R-:W-:Y:S02]  /*13f40*/  FSEL R10, R52, -INF , !P6 ;  /* 0xff800000340a7808 */ /* 0x000fe40007000000 */
[----:B------:R-:W-:Y:S01]  /*13f50*/  ISETP.GE.AND P1, PT, R5, R230, PT ;  /* 0x000000e60500720c */ /* 0x000fe20003f26270 */
[----:B-1----:R-:W-:Y:S01]  /*13f60*/  LDSM.16.MT88.4 R52, [R220+0xa000] ;  /* 0x00a00000dc34783b */ /* 0x002fe20000004200 */
[----:B------:R-:W-:Y:S02]  /*13f70*/  FMNMX3.FTZ R5, R3, R19, R21, !PT ;  /* 0x0000001303057276 */ /* 0x000fe40007810015 */
[----:B------:R-:W-:Y:S02]  /*13f80*/  ISETP.GT.AND P6, PT, R234, R4, PT ;  /* 0x00000004ea00720c */ /* 0x000fe40003fc4270 */
[----:B------:R-:W-:Y:S02]  /*13f90*/  FSEL R241, R6, -INF , !P2 ;  /* 0xff80000006f17808 */ /* 0x000fe40005000000 */
[----:B------:R-:W1:Y:S01]  /*13fa0*/  MUFU.TANH R6, R60 ;  /* 0x0000003c00067308 */ /* 0x000e620000002400 */
[----:B------:R-:W-:Y:S01]  /*13fb0*/  FMNMX3.FTZ R104, R5, R16, R17, !PT ;  /* 0x0000001005687276 */ /* 0x000fe20007810011 */
[----:B------:R-:W-:Y:S01]  /*13fc0*/  VIADD R5, R0, 0x39 ;  /* 0x0000003900057836 */ /* 0x000fe20000000000 */
[----:B--2---:R-:W-:Y:S02]  /*13fd0*/  FSEL R13, R13, -INF , !P6 ;  /* 0xff8000000d0d7808 */ /* 0x004fe40007000000 */
[----:B------:R-:W-:Y:S02]  /*13fe0*/  FSEL R203, R8, -INF , !P3 ;  /* 0xff80000008cb7808 */ /* 0x000fe40005800000 */
[----:B------:R-:W-:Y:S02]  /*13ff0*/  FSEL R209, R14, -INF , !P0 ;  /* 0xff8000000ed17808 */ /* 0x000fe40004000000 */
[----:B------:R-:W-:Y:S02]  /*14000*/  FSEL R238, R7, -INF , !P1 ;  /* 0xff80000007ee7808 */ /* 0x000fe40004800000 */
[----:B------:R-:W-:Y:S02]  /*14010*/  ISETP.GE.AND P0, PT, R2, R230, PT ;  /* 0x000000e60200720c */ /* 0x000fe40003f06270 */
[C---:B------:R-:W-:Y:S02]  /*14020*/  ISETP.GT.AND P6, PT, R232.reuse, R2, PT ;  /* 0x00000002e800720c */ /* 0x040fe40003fc4270 */
[----:B------:R-:W-:Y:S02]  /*14030*/  ISETP.GT.AND P3, PT, R232, R4, PT ;  /* 0x00000004e800720c */ /* 0x000fe40003f64270 */
[----:B------:R-:W-:Y:S02]  /*14040*/  ISETP.GT.AND P1, PT, R233, R2, PT ;  /* 0x00000002e900720c */ /* 0x000fe40003f24270 */
[----:B------:R-:W-:Y:S02]  /*14050*/  FSEL R249, R10, -INF , !P0 ;  /* 0xff8000000af97808 */ /* 0x000fe40004000000 */
[----:B------:R-:W-:Y:S02]  /*14060*/  FSEL R8, R56, -INF , !P6 ;  /* 0xff80000038087808 */ /* 0x000fe40007000000 */
[----:B------:R-:W-:Y:S02]  /*14070*/  FSEL R7, R57, -INF , !P3 ;  /* 0xff80000039077808 */ /* 0x000fe40005800000 */
[C---:B------:R-:W-:Y:S02]  /*14080*/  ISETP.GE.AND P2, PT, R2.reuse, R228, PT ;  /* 0x000000e40200720c */ /* 0x040fe40003f46270 */
[----:B------:R-:W-:Y:S02]  /*14090*/  ISETP.GE.AND P3, PT, R2, R229, PT ;  /* 0x000000e50200720c */ /* 0x000fe40003f66270 */
[----:B------:R-:W-:Y:S02]  /*140a0*/  FSEL R14, R58, -INF , !P1 ;  /* 0xff8000003a0e7808 */ /* 0x000fe40004800000 */
[----:B------:R-:W-:Y:S02]  /*140b0*/  ISETP.GT.AND P0, PT, R232, R5, PT ;  /* 0x00000005e800720c */ /* 0x000fe40003f04270 */
[----:B------:R-:W-:Y:S01]  /*140c0*/  ISETP.GE.AND P6, PT, R2, R231, PT ;  /* 0x000000e70200720c */ /* 0x000fe20003fc6270 */
[----:B------:R-:W-:Y:S01]  /*140d0*/  VIADD R2, R0, 0x38 ;  /* 0x0000003800027836 */ /* 0x000fe20000000000 */
[----:B------:R-:W-:Y:S02]  /*140e0*/  ISETP.GT.AND P1, PT, R233, R4, PT ;  /* 0x00000004e900720c */ /* 0x000fe40003f24270 */
[----:B------:R-:W-:Y:S02]  /*140f0*/  FMNMX3.FTZ R104, R104, R40, R185, !PT ;  /* 0x0000002868687276 */ /* 0x000fe400078100b9 */
[----:B------:R-:W-:Y:S02]  /*14100*/  FSEL R250, R8, -INF , !P2 ;  /* 0xff80000008fa7808 */ /* 0x000fe40005000000 */
[----:B------:R-:W-:Y:S02]  /*14110*/  FSEL R0, R61, -INF , !P0 ;  /* 0xff8000003d007808 */ /* 0x000fe40004000000 */
[----:B------:R-:W-:Y:S02]  /*14120*/  ISETP.GE.AND P2, PT, R5, R228, PT ;  /* 0x000000e40500720c */ /* 0x000fe40003f46270 */
[----:B---3--:R-:W-:Y:S02]  /*14130*/  FSEL R9, R9, -INF , !P1 ;  /* 0xff80000009097808 */ /* 0x008fe40004800000 */
[----:B------:R-:W-:Y:S02]  /*14140*/  ISETP.GT.AND P1, PT, R232, R2, PT ;  /* 0x00000002e800720c */ /* 0x000fe40003f24270 */
[----:B------:R-:W-:Y:S02]  /*14150*/  FMNMX3.FTZ R104, R104, R45, R186, !PT ;  /* 0x0000002d68687276 */ /* 0x000fe400078100ba */
[----:B------:R-:W-:Y:S02]  /*14160*/  FSEL R34, R0, -INF , !P2 ;  /* 0xff80000000227808 */ /* 0x000fe40005000000 */
[----:B------:R-:W-:Y:S02]  /*14170*/  FMNMX3.FTZ R0, R106, R24, R179, !PT ;  /* 0x000000186a007276 */ /* 0x000fe400078100b3 */
[----:B-1----:R-:W-:Y:S02]  /*14180*/  FSEL R6, R6, -INF , !P1 ;  /* 0xff80000006067808 */ /* 0x002fe40004800000 */
[----:B------:R-:W-:Y:S02]  /*14190*/  ISETP.GE.AND P1, PT, R4, R228, PT ;  /* 0x000000e40400720c */ /* 0x000fe40003f26270 */
[----:B------:R-:W-:Y:S02]  /*141a0*/  FMNMX3.FTZ R104, R104, R198, R200, !PT ;  /* 0x000000c668687276 */ /* 0x000fe400078100c8 */
[----:B------:R-:W-:Y:S02]  /*141b0*/  FMNMX3.FTZ R0, R0, R18, R20, !PT ;  /* 0x0000001200007276 */ /* 0x000fe40007810014 */
[----:B------:R-:W-:Y:S02]  /*141c0*/  ISETP.GE.AND P0, PT, R2, R228, PT ;  /* 0x000000e40200720c */ /* 0x000fe40003f06270 */
[----:B------:R-:W-:Y:S02]  /*141d0*/  FSEL R251, R7, -INF , !P1 ;  /* 0xff80000007fb7808 */ /* 0x000fe40004800000 */
[----:B------:R-:W-:Y:S02]  /*141e0*/  FMNMX3.FTZ R104, R104, R197, R199, !PT ;  /* 0x000000c568687276 */ /* 0x000fe400078100c7 */
[----:B------:R-:W-:Y:S02]  /*141f0*/  FMNMX3.FTZ R0, R0, R205, R188, !PT ;  /* 0x000000cd00007276 */ /* 0x000fe400078100bc */
[----:B------:R-:W-:Y:S02]  /*14200*/  ISETP.GE.AND P1, PT, R4, R230, PT ;  /* 0x000000e60400720c */ /* 0x000fe40003f26270 */
[----:B------:R-:W-:Y:S02]  /*14210*/  FSEL R252, R6, -INF , !P0 ;  /* 0xff80000006fc7808 */ /* 0x000fe40004000000 */
[----:B------:R-:W-:Y:S02]  /*14220*/  FMNMX3.FTZ R104, R104, R250, R251, !PT ;  /* 0x000000fa68687276 */ /* 0x000fe400078100fb */
[----:B------:R-:W-:Y:S02]  /*14230*/  FMNMX3.FTZ R0, R0, R187, R196, !PT ;  /* 0x000000bb00007276 */ /* 0x000fe400078100c4 */
[----:B------:R-:W-:Y:S02]  /*14240*/  FSEL R60, R11, -INF , !P1 ;  /* 0xff8000000b3c7808 */ /* 0x000fe40004800000 */
[----:B------:R-:W-:Y:S02]  /*14250*/  FMNMX3.FTZ R104, R104, R252, R34, !PT ;  /* 0x000000fc68687276 */ /* 0x000fe40007810022 */
[----:B------:R-:W-:Y:S02]  /*14260*/  FSEL R245, R12, -INF , !P6 ;  /* 0xff8000000cf57808 */ /* 0x000fe40007000000 */
[C---:B------:R-:W-:Y:S02]  /*14270*/  ISETP.GT.AND P6, PT, R233.reuse, R5, PT ;  /* 0x00000005e900720c */ /* 0x040fe40003fc4270 */
[----:B------:R-:W-:Y:S02]  /*14280*/  ISETP.GT.AND P1, PT, R233, R2, PT ;  /* 0x00000002e900720c */ /* 0x000fe40003f24270 */
[----:B------:R-:W-:Y:S02]  /*14290*/  ISETP.GE.AND P0, PT, R4, R229, PT ;  /* 0x000000e50400720c */ /* 0x000fe40003f06270 */
[----:B------:R-:W-:Y:S02]  /*142a0*/  FMNMX3.FTZ R0, R0, R208, R202, !PT ;  /* 0x000000d000007276 */ /* 0x000fe400078100ca */
[----:B------:R-:W-:Y:S02]  /*142b0*/  ISETP.GE.AND P2, PT, R4, R231, PT ;  /* 0x000000e70400720c */ /* 0x000fe40003f46270 */
[----:B------:R-:W-:Y:S01]  /*142c0*/  FSEL R107, R62, -INF , !P1 ;  /* 0xff8000003e6b7808 */ /* 0x000fe20004800000 */
[----:B------:R-:W1:Y:S01]  /*142d0*/  SHFL.BFLY PT, R4, R104, 0x2, 0x1f ;  /* 0x0c401f0068047f89 */ /* 0x000e6200000e0000 */
[----:B------:R-:W-:Y:S02]  /*142e0*/  FSEL R108, R63, -INF , !P6 ;  /* 0xff8000003f6c7808 */ /* 0x000fe40007000000 */
[----:B------:R-:W-:Y:S02]  /*142f0*/  FSEL R33, R14, -INF , !P3 ;  /* 0xff8000000e217808 */ /* 0x000fe40005800000 */
[-C--:B------:R-:W-:Y:S02]  /*14300*/  ISETP.GE.AND P6, PT, R5, R229.reuse, PT ;  /* 0x000000e50500720c */ /* 0x080fe40003fc6270 */
[----:B------:R-:W-:Y:S02]  /*14310*/  FSEL R248, R9, -INF , !P0 ;  /* 0xff80000009f87808 */ /* 0x000fe40004000000 */
[----:B------:R-:W-:Y:S01]  /*14320*/  ISETP.GE.AND P1, PT, R2, R229, PT ;  /* 0x000000e50200720c */ /* 0x000fe20003f26270 */
[----:B------:R-:W2:Y:S01]  /*14330*/  MUFU.TANH R9, R64 ;  /* 0x0000004000097308 */ /* 0x000ea20000002400 */
[----:B------:R-:W-:Y:S02]  /*14340*/  FMNMX3.FTZ R0, R0, R201, R246, !PT ;  /* 0x000000c900007276 */ /* 0x000fe400078100f6 */
[----:B------:R-:W-:Y:S02]  /*14350*/  FSEL R108, R108, -INF , !P6 ;  /* 0xff8000006c6c7808 */ /* 0x000fe40007000000 */
[----:B------:R-:W-:Y:S02]  /*14360*/  FSEL R107, R107, -INF , !P1 ;  /* 0xff8000006b6b7808 */ /* 0x000fe40004800000 */
[----:B------:R-:W-:Y:S02]  /*14370*/  FMNMX3.FTZ R0, R0, R33, R248, !PT ;  /* 0x0000002100007276 */ /* 0x000fe400078100f8 */
[----:B------:R-:W-:Y:S02]  /*14380*/  ISETP.GT.AND P3, PT, R227, R2, PT ;  /* 0x00000002e300720c */ /* 0x000fe40003f64270 */
[----:B------:R-:W-:Y:S02]  /*14390*/  FMNMX3.FTZ R0, R0, R107, R108, !PT ;  /* 0x0000006b00007276 */ /* 0x000fe4000781006c */
[----:B------:R-:W-:Y:S02]  /*143a0*/  ISETP.GE.AND P0, PT, R2, R230, PT ;  /* 0x000000e60200720c */ /* 0x000fe40003f06270 */
[----:B------:R-:W-:Y:S02]  /*143b0*/  ISETP.GT.AND P1, PT, R234, R2, PT ;  /* 0x00000002ea00720c */ /* 0x000fe40003f24270 */
[----:B------:R-:W-:Y:S02]  /*143c0*/  ISETP.GE.AND P6, PT, R2, R231, PT ;  /* 0x000000e70200720c */ /* 0x000fe40003fc6270 */
[----:B------:R-:W3:Y:S01]  /*143d0*/  SHFL.BFLY PT, R2, R0, 0x2, 0x1f ;  /* 0x0c401f0000027f89 */ /* 0x000ee200000e0000 */
[----:B-1----:R-:W-:Y:S02]  /*143e0*/  FMNMX.FTZ R104, R104, R4, !PT ;  /* 0x0000000468687209 */ /* 0x002fe40007810000 */
[----:B------:R-:W-:Y:S02]  /*143f0*/  FMNMX3.FTZ R6, R100, R176, R29, !PT ;  /* 0x000000b064067276 */ /* 0x000fe4000781001d */
[----:B------:R-:W-:Y:S03]  /*14400*/  FMNMX3.FTZ R4, R105, R28, R25, !PT ;  /* 0x0000001c69047276 */ /* 0x000fe60007810019 */
[----:B------:R-:W1:Y:S01]  /*14410*/  SHFL.BFLY PT, R8, R104, 0x1, 0x1f ;  /* 0x0c201f0068087f89 */ /* 0x000e6200000e0000 */
[----:B------:R-:W-:Y:S02]  /*14420*/  FMNMX3.FTZ R6, R6, R22, R15, !PT ;  /* 0x0000001606067276 */ /* 0x000fe4000781000f */
[----:B------:R-:W-:Y:S02]  /*14430*/  FMNMX3.FTZ R4, R4, R30, R23, !PT ;  /* 0x0000001e04047276 */ /* 0x000fe40007810017 */
[----:B------:R-:W-:Y:S02]  /*14440*/  FMNMX3.FTZ R6, R6, R189, R190, !PT ;  /* 0x000000bd06067276 */ /* 0x000fe400078100be */
[----:B------:R-:W-:Y:S02]  /*14450*/  FMNMX3.FTZ R7, R4, R193, R194, !PT ;  /* 0x000000c104077276 */ /* 0x000fe400078100c2 */
[----:B------:R-:W-:Y:S02]  /*14460*/  FMNMX3.FTZ R4, R6, R191, R192, !PT ;  /* 0x000000bf06047276 */ /* 0x000fe400078100c0 */
[----:B------:R-:W-:Y:S02]  /*14470*/  FSEL R51, R13, -INF , !P2 ;  /* 0xff8000000d337808 */ /* 0x000fe40005000000 */
[----:B------:R-:W-:Y:S02]  /*14480*/  FMNMX3.FTZ R6, R4, R204, R206, !PT ;  /* 0x000000cc04067276 */ /* 0x000fe400078100ce */
[----:B------:R-:W-:Y:S02]  /*14490*/  ISETP.GT.AND P2, PT, R227, R5, PT ;  /* 0x00000005e300720c */ /* 0x000fe40003f44270 */
[----:B------:R-:W-:Y:S02]  /*144a0*/  FMNMX3.FTZ R6, R6, R203, R238, !PT ;  /* 0x000000cb06067276 */ /* 0x000fe400078100ee */
[----:B---3--:R-:W-:Y:S02]  /*144b0*/  FMNMX.FTZ R0, R0, R2, !PT ;  /* 0x0000000200007209 */ /* 0x008fe40007810000 */
[----:B------:R-:W-:Y:S02]  /*144c0*/  FMNMX3.FTZ R103, R6, R249, R60, !PT ;  /* 0x000000f906677276 */ /* 0x000fe4000781003c */
[----:B------:R-:W-:Y:S01]  /*144d0*/  FSEL R6, R66, -INF , !P1 ;  /* 0xff80000042067808 */ /* 0x000fe20004800000 */
[----:B------:R-:W3:Y:S01]  /*144e0*/  SHFL.BFLY PT, R2, R0, 0x1, 0x1f ;  /* 0x0c201f0000027f89 */ /* 0x000ee200000e0000 */
[----:B-1----:R-:W-:Y:S02]  /*144f0*/  FMNMX.FTZ R104, R104, R8, !PT ;  /* 0x0000000868687209 */ /* 0x002fe40007810000 */
[----:B--2---:R-:W-:Y:S02]  /*14500*/  FSEL R9, R9, -INF , !P3 ;  /* 0xff80000009097808 */ /* 0x004fe40005800000 */
[C---:B------:R-:W-:Y:S01]  /*14510*/  FSETP.NEU.FTZ.AND P1, PT, R104.reuse, -INF , PT ;  /* 0xff8000006800780b */ /* 0x040fe20003f3d000 */
[----:B------:R-:W-:Y:S01]  /*14520*/  FMUL.FTZ R109, R104, UR4 ;  /* 0x00000004686d7c20 */ /* 0x000fe20008410000 */
[----:B------:R-:W-:Y:S02]  /*14530*/  FMNMX3.FTZ R4, R7, R207, R195, !PT ;  /* 0x000000cf07047276 */ /* 0x000fe400078100c3 */
[----:B------:R-:W-:Y:S02]  /*14540*/  FSEL R7, R65, -INF , !P2 ;  /* 0xff80000041077808 */ /* 0x000fe40005000000 */
[----:B------:R-:W-:Y:S02]  /*14550*/  FSEL R109, R109, RZ, P1 ;  /* 0x000000ff6d6d7208 */ /* 0x000fe40000800000 */
[----:B------:R-:W-:Y:S02]  /*14560*/  ISETP.GT.AND P2, PT, R234, R5, PT ;  /* 0x00000005ea00720c */ /* 0x000fe40003f44270 */
[----:B------:R-:W-:Y:S01]  /*14570*/  FSEL R247, R9, -INF , !P0 ;  /* 0xff80000009f77808 */ /* 0x000fe20004000000 */
[--C-:B------:R-:W-:Y:S01]  /*14580*/  FFMA.FTZ R48, R45, UR4, -R109.reuse ;  /* 0x000000042d307c23 */ /* 0x100fe2000801086d */
[----:B------:R-:W-:Y:S01]  /*14590*/  ISETP.GE.AND P3, PT, R5, R230, PT ;  /* 0x000000e60500720c */ /* 0x000fe20003f66270 */
[--C-:B------:R-:W-:Y:S01]  /*145a0*/  FFMA.FTZ R44, R185, UR4, -R109.reuse ;  /* 0x00000004b92c7c23 */ /* 0x100fe2000801086d */
[----:B------:R-:W-:Y:S01]  /*145b0*/  ISETP.GE.AND P0, PT, R5, R231, PT ;  /* 0x000000e70500720c */ /* 0x000fe20003f06270 */
[--C-:B------:R-:W-:Y:S01]  /*145c0*/  FFMA.FTZ R40, R40, UR4, -R109.reuse ;  /* 0x0000000428287c23 */ /* 0x100fe2000801086d */
[----:B------:R-:W-:Y:S02]  /*145d0*/  FSEL R5, R67, -INF , !P2 ;  /* 0xff80000043057808 */ /* 0x000fe40005000000 */
[----:B------:R-:W-:Y:S02]  /*145e0*/  FMNMX3.FTZ R4, R4, R243, R244, !PT ;  /* 0x000000f304047276 */ /* 0x000fe400078100f4 */
[----:B---3--:R-:W-:Y:S01]  /*145f0*/  FMNMX.FTZ R101, R0, R2, !PT ;  /* 0x0000000200657209 */ /* 0x008fe20007810000 */
[----:B------:R-:W-:Y:S01]  /*14600*/  FFMA.FTZ R0, R16, UR4, -R109 ;  /* 0x0000000410007c23 */ /* 0x000fe2000801086d */
[----:B------:R-:W-:Y:S02]  /*14610*/  FSEL R240, R5, -INF , !P0 ;  /* 0xff80000005f07808 */ /* 0x000fe40004000000 */
[C---:B------:R-:W-:Y:S01]  /*14620*/  FSETP.NEU.FTZ.AND P0, PT, R101.reuse, -INF , PT ;  /* 0xff8000006500780b */ /* 0x040fe20003f1d000 */
[----:B------:R1:W-:Y:S01]  /*14630*/  MUFU.EX2 R50, R0 ;  /* 0x0000000000327308 */ /* 0x0003e20000000800 */
[----:B------:R-:W-:Y:S01]  /*14640*/  FMUL.FTZ R184, R101, UR4 ;  /* 0x0000000465b87c20 */ /* 0x000fe20008410000 */
[----:B------:R-:W-:Y:S02]  /*14650*/  FMNMX3.FTZ R4, R4, R209, R241, !PT ;  /* 0x000000d104047276 */ /* 0x000fe400078100f1 */
[----:B------:R-:W-:Y:S02]  /*14660*/  FSEL R59, R6, -INF , !P6 ;  /* 0xff800000063b7808 */ /* 0x000fe40007000000 */
[----:B------:R-:W-:Y:S02]  /*14670*/  FSEL R184, R184, RZ, P0 ;  /* 0x000000ffb8b87208 */ /* 0x000fe40000000000 */
[----:B------:R-:W-:Y:S02]  /*14680*/  FMNMX3.FTZ R4, R4, R245, R51, !PT ;  /* 0x000000f504047276 */ /* 0x000fe40007810033 */
[----:B------:R-:W-:Y:S01]  /*14690*/  FSEL R32, R7, -INF , !P3 ;  /* 0xff80000007207808 */ /* 0x000fe20005800000 */
[----:B------:R-:W-:Y:S01]  /*146a0*/  FFMA.FTZ R56, R205, UR4, -R184 ;  /* 0x00000004cd387c23 */ /* 0x000fe200080108b8 */
[----:B------:R-:W-:Y:S01]  /*146b0*/  FMNMX3.FTZ R102, R4, R59, R240, !PT ;  /* 0x0000003b04667276 */ /* 0x000fe200078100f0 */
[--C-:B------:R-:W-:Y:S01]  /*146c0*/  FFMA.FTZ R4, R19, UR4, -R109.reuse ;  /* 0x0000000413047c23 */ /* 0x100fe2000801086d */
[----:B------:R-:W-:Y:S01]  /*146d0*/  FMNMX3.FTZ R103, R103, R247, R32, !PT ;  /* 0x000000f767677276 */ /* 0x000fe20007810020 */
[--C-:B------:R-:W-:Y:S01]  /*146e0*/  FFMA.FTZ R64, R187, UR4, -R184.reuse ;  /* 0x00000004bb407c23 */ /* 0x100fe200080108b8 */
[--C-:B------:R-:W-:Y:S01]  /*146f0*/  FFMA.FTZ R107, R107, UR4, -R184.reuse ;  /* 0x000000046b6b7c23 */ /* 0x100fe200080108b8 */
[--C-:B-1----:R-:W-:Y:S01]  /*14700*/  FFMA.FTZ R0, R17, UR4, -R109.reuse ;  /* 0x0000000411007c23 */ /* 0x102fe2000801086d */
[----:B------:R1:W-:Y:S01]  /*14710*/  MUFU.EX2 R236, R4 ;  /* 0x0000000400ec7308 */ /* 0x0003e20000000800 */
[----:B------:R-:W2:Y:S08]  /*14720*/  SHFL.BFLY PT, R5, R103, 0x2, 0x1f ;  /* 0x0c401f0067057f89 */ /* 0x000eb000000e0000 */
[----:B------:R-:W3:Y:S01]  /*14730*/  SHFL.BFLY PT, R6, R102, 0x2, 0x1f ;  /* 0x0c401f0066067f89 */ /* 0x000ee200000e0000 */
[----:B------:R5:W4:Y:S01]  /*14740*/  MUFU.EX2 R218, R0 ;  /* 0x0000000000da7308 */ /* 0x000b220000000800 */
[----:B-1----:R-:W-:Y:S09]  /*14750*/  FFMA.FTZ R4, R21, UR4, -R109 ;  /* 0x0000000415047c23 */ /* 0x002ff2000801086d */
[----:B------:R-:W1:Y:S01]  /*14760*/  MUFU.EX2 R210, R4 ;  /* 0x0000000400d27308 */ /* 0x000e620000000800 */
[----:B-----5:R-:W-:Y:S01]  /*14770*/  FFMA.FTZ R0, R24, UR4, -R184 ;  /* 0x0000000418007c23 */ /* 0x020fe200080108b8 */
[----:B--2---:R-:W-:Y:S01]  /*14780*/  FMNMX.FTZ R103, R103, R5, !PT ;  /* 0x0000000567677209 */ /* 0x004fe20007810000 */
[----:B----4-:R-:W-:Y:S01]  /*14790*/  IMAD.MOV.U32 R185, RZ, RZ, R218 ;  /* 0x000000ffffb97224 */ /* 0x010fe200078e00da */
[----:B------:R-:W-:Y:S06]  /*147a0*/  F2FP.F16.F32.PACK_AB R182, R218, R50 ;  /* 0x00000032dab6723e */ /* 0x000fec00000000ff */
[----:B------:R2:W-:Y:S01]  /*147b0*/  MUFU.EX2 R235, R0 ;  /* 0x0000000000eb7308 */ /* 0x0005e20000000800 */
[----:B---3--:R-:W-:Y:S05]  /*147c0*/  FMNMX.FTZ R102, R102, R6, !PT ;  /* 0x0000000666667209 */ /* 0x008fea0007810000 */
[----:B------:R-:W3:Y:S01]  /*147d0*/  SHFL.BFLY PT, R2, R102, 0x1, 0x1f ;  /* 0x0c201f0066027f89 */ /* 0x000ee200000e0000 */
[----:B-1----:R-:W-:Y:S07]  /*147e0*/  F2FP.F16.F32.PACK_AB R180, R210, R236 ;  /* 0x000000ecd2b4723e */ /* 0x002fee00000000ff */
[----:B------:R-:W1:Y:S01]  /*147f0*/  SHFL.BFLY PT, R4, R103, 0x1, 0x1f ;  /* 0x0c201f0067047f89 */ /* 0x000e6200000e0000 */
[--C-:B--2---:R-:W-:Y:S04]  /*14800*/  FFMA.FTZ R0, R179, UR4, -R184.reuse ;  /* 0x00000004b3007c23 */ /* 0x104fe800080108b8 */
[----:B------:R2:W4:Y:S01]  /*14810*/  MUFU.EX2 R217, R0 ;  /* 0x0000000000d97308 */ /* 0x0005220000000800 */
[----:B---3--:R-:W-:Y:S02]  /*14820*/  FMNMX.FTZ R102, R102, R2, !PT ;  /* 0x0000000266667209 */ /* 0x008fe40007810000 */
[----:B-1----:R-:W-:Y:S03]  /*14830*/  FMNMX.FTZ R103, R103, R4, !PT ;  /* 0x0000000467677209 */ /* 0x002fe60007810000 */
[C---:B------:R-:W-:Y:S01]  /*14840*/  FMUL.FTZ R111, R102.reuse, UR4 ;  /* 0x00000004666f7c20 */ /* 0x040fe20008410000 */
[----:B------:R-:W-:Y:S01]  /*14850*/  FSETP.NEU.FTZ.AND P2, PT, R102, -INF , PT ;  /* 0xff8000006600780b */ /* 0x000fe20003f5d000 */
[----:B--2---:R-:W-:Y:S01]  /*14860*/  FFMA.FTZ R0, R18, UR4, -R184 ;  /* 0x0000000412007c23 */ /* 0x004fe200080108b8 */
[C---:B------:R-:W-:Y:S01]  /*14870*/  FMUL.FTZ R110, R103.reuse, UR4 ;  /* 0x00000004676e7c20 */ /* 0x040fe20008410000 */
[----:B------:R-:W-:Y:S02]  /*14880*/  FSETP.NEU.FTZ.AND P3, PT, R103, -INF , PT ;  /* 0xff8000006700780b */ /* 0x000fe40003f7d000 */
[----:B------:R1:W-:Y:S01]  /*14890*/  MUFU.EX2 R211, R0 ;  /* 0x0000000000d37308 */ /* 0x0003e20000000800 */
[----:B------:R-:W-:Y:S02]  /*148a0*/  FSEL R111, R111, RZ, P2 ;  /* 0x000000ff6f6f7208 */ /* 0x000fe40001000000 */
[----:B------:R-:W-:Y:S02]  /*148b0*/  FSEL R110, R110, RZ, P3 ;  /* 0x000000ff6e6e7208 */ /* 0x000fe40001800000 */
[----:B----4-:R-:W-:Y:S03]  /*148c0*/  F2FP.F16.F32.PACK_AB R181, R217, R235 ;  /* 0x000000ebd9b5723e */ /* 0x010fe600000000ff */
[--C-:B------:R-:W-:Y:S01]  /*148d0*/  FFMA.FTZ R2, R22, UR4, -R110.reuse ;  /* 0x0000000416027c23 */ /* 0x100fe2000801086e */
[----:B------:R-:W-:Y:S03]  /*148e0*/  FFMA.FTZ R4, R176, UR4, -R110 ;  /* 0x00000004b0047c23 */ /* 0x000fe6000801086e */
[----:B------:R2:W-:Y:S01]  /*148f0*/  MUFU.EX2 R212, R2 ;  /* 0x0000000200d47308 */ /* 0x0005e20000000800 */
[----:B-1----:R-:W-:Y:S09]  /*14900*/  FFMA.FTZ R0, R20, UR4, -R184 ;  /* 0x0000000414007c23 */ /* 0x002ff200080108b8 */
[----:B------:R-:W-:Y:S10]  /*14910*/  MUFU.EX2 R242, R4 ;  /* 0x0000000400f27308 */ /* 0x000ff40000000800 */
[----:B------:R1:W-:Y:S01]  /*14920*/  MUFU.EX2 R219, R0 ;  /* 0x0000000000db7308 */ /* 0x0003e20000000800 */
[--C-:B--2---:R-:W-:Y:S02]  /*14930*/  FFMA.FTZ R2, R23, UR4, -R111.reuse ;  /* 0x0000000417027c23 */ /* 0x104fe4000801086f */
[----:B------:R-:W2:Y:S07]  /*14940*/  LDSM.16.MT88.4 R20, [R220+0x9000] ;  /* 0x00900000dc14783b */ /* 0x000eae0000004200 */
[----:B------:R-:W-:Y:S01]  /*14950*/  MUFU.EX2 R239, R2 ;  /* 0x0000000200ef7308 */ /* 0x000fe20000000800 */
[--C-:B-1----:R-:W-:Y:S09]  /*14960*/  FFMA.FTZ R0, R29, UR4, -R110.reuse ;  /* 0x000000041d007c23 */ /* 0x102ff2000801086e */
[----:B------:R1:W3:Y:S02]  /*14970*/  MUFU.EX2 R216, R0 ;  /* 0x0000000000d87308 */ /* 0x0002e40000000800 */
[--C-:B-1----:R-:W-:Y:S01]  /*14980*/  FFMA.FTZ R0, R28, UR4, -R111.reuse ;  /* 0x000000041c007c23 */ /* 0x102fe2000801086f */
[----:B---3--:R-:W-:Y:S07]  /*14990*/  F2FP.F16.F32.PACK_AB R176, R216, R242 ;  /* 0x000000f2d8b0723e */ /* 0x008fee00000000ff */
[----:B------:R1:W-:Y:S02]  /*149a0*/  MUFU.EX2 R213, R0 ;  /* 0x0000000000d57308 */ /* 0x0003e40000000800 */
[--C-:B-1----:R-:W-:Y:S08]  /*149b0*/  FFMA.FTZ R0, R25, UR4, -R111.reuse ;  /* 0x0000000419007c23 */ /* 0x102ff0000801086f */
[----:B------:R1:W3:Y:S02]  /*149c0*/  MUFU.EX2 R215, R0 ;  /* 0x0000000000d77308 */ /* 0x0002e40000000800 */
[----:B-1----:R-:W-:Y:S01]  /*149d0*/  FFMA.FTZ R0, R15, UR4, -R110 ;  /* 0x000000040f007c23 */ /* 0x002fe2000801086e */
[----:B---3--:R-:W-:Y:S07]  /*149e0*/  F2FP.F16.F32.PACK_AB R177, R215, R213 ;  /* 0x000000d5d7b1723e */ /* 0x008fee00000000ff */
[----:B------:R1:W3:Y:S02]  /*149f0*/  MUFU.EX2 R237, R0 ;  /* 0x0000000000ed7308 */ /* 0x0002e40000000800 */
[----:B-1----:R-:W-:Y:S01]  /*14a00*/  FFMA.FTZ R0, R30, UR4, -R111 ;  /* 0x000000041e007c23 */ /* 0x002fe2000801086f */
[----:B---3--:R-:W-:Y:S07]  /*14a10*/  F2FP.F16.F32.PACK_AB R178, R237, R212 ;  /* 0x000000d4edb2723e */ /* 0x008fee00000000ff */
[----:B------:R1:W3:Y:S02]  /*14a20*/  MUFU.EX2 R214, R0 ;  /* 0x0000000000d67308 */ /* 0x0002e40000000800 */
[----:B-1----:R-:W-:Y:S02]  /*14a30*/  FSEL R0, R104, RZ, P1 ;  /* 0x000000ff68007208 */ /* 0x002fe40000800000 */
        /* <DEDUP_REMOVED lines=8> */
[----:B-1----:R-:W-:Y:S01]  /*14ac0*/  FSEL R0, R102, RZ, P2 ;  /* 0x000000ff66007208 */ /* 0x002fe20001000000 */
[C---:B---3--:R-:W-:Y:S01]  /*14ad0*/  FMUL.FTZ R8, R100.reuse, R116 ;  /* 0x0000007464087220 */ /* 0x048fe20000410000 */
[C---:B------:R-:W-:Y:S01]  /*14ae0*/  FMUL.FTZ R9, R100.reuse, R117 ;  /* 0x0000007564097220 */ /* 0x040fe20000410000 */
[C---:B------:R-:W-:Y:S01]  /*14af0*/  FMUL.FTZ R12, R100.reuse, R120 ;  /* 0x00000078640c7220 */ /* 0x040fe20000410000 */
[----:B------:R-:W-:Y:S01]  /*14b00*/  FMUL.FTZ R13, R100, R121 ;  /* 0x00000079640d7220 */ /* 0x000fe20000410000 */
[----:B------:R-:W-:Y:S01]  /*14b10*/  FADD.FTZ R2, -R0, R105 ;  /* 0x0000006900027221 */ /* 0x000fe20000010100 */
[----:B------:R-:W-:Y:S01]  /*14b20*/  FSEL R0, R101, RZ, P0 ;  /* 0x000000ff65007208 */ /* 0x000fe20000000000 */
[----:B------:R-:W-:Y:S02]  /*14b30*/  VIADD R105, R220, 0x9020 ;  /* 0x00009020dc697836 */ /* 0x000fe40000000000 */
[----:B----4-:R-:W-:Y:S01]  /*14b40*/  FMUL.FTZ R4, R3, R112 ;  /* 0x0000007003047220 */ /* 0x010fe20000410000 */
[----:B------:R-:W-:Y:S01]  /*14b50*/  FMUL.FTZ R2, R2, UR4 ;  /* 0x0000000402027c20 */ /* 0x000fe20008410000 */
[----:B------:R-:W-:Y:S02]  /*14b60*/  @P4 VIADD R105, R183, 0xffffffe0 ;  /* 0xffffffe0b7694836 */ /* 0x000fe40000000000 */
[----:B------:R-:W-:Y:S01]  /*14b70*/  FADD.FTZ R0, -R0, R106 ;  /* 0x0000006a00007221 */ /* 0x000fe20000010100 */
[----:B------:R-:W-:Y:S01]  /*14b80*/  FMUL.FTZ R5, R3, R113 ;  /* 0x0000007103057220 */ /* 0x000fe20000410000 */
[----:B------:R-:W-:Y:S01]  /*14b90*/  F2FP.F16.F32.PACK_AB R183, R219, R211 ;  /* 0x000000d3dbb7723e */ /* 0x000fe200000000ff */
[C---:B------:R-:W-:Y:S01]  /*14ba0*/  FMUL.FTZ R16, R3.reuse, R124 ;  /* 0x0000007c03107220 */ /* 0x040fe20000410000 */
[----:B------:R-:W1:Y:S01]  /*14bb0*/  MUFU.EX2 R2, R2 ;  /* 0x0000000200027308 */ /* 0x000e620000000800 */
[----:B------:R-:W-:Y:S01]  /*14bc0*/  FMUL.FTZ R0, R0, UR4 ;  /* 0x0000000400007c20 */ /* 0x000fe20008410000 */
[----:B------:R-:W3:Y:S01]  /*14bd0*/  LDSM.16.MT88.4 R36, [R105] ;  /* 0x000000006924783b */ /* 0x000ee20000004200 */
[----:B------:R-:W-:Y:S01]  /*14be0*/  FMUL.FTZ R17, R3, R125 ;  /* 0x0000007d03117220 */ /* 0x000fe20000410000 */
[C---:B------:R-:W-:Y:S01]  /*14bf0*/  FMUL.FTZ R24, R100.reuse, R132 ;  /* 0x0000008464187220 */ /* 0x040fe20000410000 */
[C---:B------:R-:W-:Y:S01]  /*14c00*/  FMUL.FTZ R25, R100.reuse, R133 ;  /* 0x0000008564197220 */ /* 0x040fe20000410000 */
[C---:B------:R-:W-:Y:S01]  /*14c10*/  FMUL.FTZ R28, R100.reuse, R136 ;  /* 0x00000088641c7220 */ /* 0x040fe20000410000 */
[C---:B------:R-:W-:Y:S03]  /*14c20*/  FMUL.FTZ R29, R100.reuse, R137 ;  /* 0x00000089641d7220 */ /* 0x040fe60000410000 */
[----:B------:R-:W4:Y:S01]  /*14c30*/  MUFU.EX2 R0, R0 ;  /* 0x0000000000007308 */ /* 0x000f220000000800 */
[----:B------:R-:W-:Y:S02]  /*14c40*/  IMAD.MOV.U32 R132, RZ, RZ, R34 ;  /* 0x000000ffff847224 */ /* 0x000fe400078e0022 */
[----:B------:R-:W-:Y:S01]  /*14c50*/  FFMA.FTZ R106, R189, UR4, -R110 ;  /* 0x00000004bd6a7c23 */ /* 0x000fe2000801086e */
[----:B------:R-:W-:Y:S02]  /*14c60*/  IMAD.MOV.U32 R133, RZ, RZ, R33 ;  /* 0x000000ffff857224 */ /* 0x000fe400078e0021 */
[C---:B------:R-:W-:Y:S01]  /*14c70*/  FMUL.FTZ R33, R3.reuse, R141 ;  /* 0x0000008d03217220 */ /* 0x040fe20000410000 */
[C---:B------:R-:W-:Y:S01]  /*14c80*/  FMUL.FTZ R45, R100.reuse, R153 ;  /* 0x00000099642d7220 */ /* 0x040fe20000410000 */
[----:B------:R-:W-:Y:S01]  /*14c90*/  MOV R153, R237 ;  /* 0x000000ed00997202 */ /* 0x000fe20000000f00 */
[----:B------:R-:W-:Y:S01]  /*14ca0*/  FMUL.FTZ R41, R100, R149 ;  /* 0x0000009564297220 */ /* 0x000fe20000410000 */
[----:B------:R-:W-:Y:S01]  /*14cb0*/  MOV R141, R248 ;  /* 0x000000f8008d7202 */ /* 0x000fe20000000f00 */
        /* <DEDUP_REMOVED lines=8> */
[-C--:B--2---:R-:W-:Y:S01]  /*14d40*/  HMMA.16816.F32 R4, R176, R20.reuse, R4 ;  /* 0x00000014b004723c */ /* 0x084fe20000001804 */
[----:B------:R-:W-:Y:S02]  /*14d50*/  MUFU.EX2 R248, R48 ;  /* 0x0000003000f87308 */ /* 0x000fe40000000800 */
[----:B------:R-:W-:Y:S02]  /*14d60*/  LDSM.16.MT88.4 R124, [R105+0x400] ;  /* 0x00040000697c783b */ /* 0x000fe40000004200 */
[C---:B----4-:R-:W-:Y:S01]  /*14d70*/  FMUL.FTZ R10, R0.reuse, R118 ;  /* 0x00000076000a7220 */ /* 0x050fe20000410000 */
[C---:B------:R-:W-:Y:S01]  /*14d80*/  FMUL.FTZ R11, R0.reuse, R119 ;  /* 0x00000077000b7220 */ /* 0x040fe20000410000 */
[C---:B------:R-:W-:Y:S01]  /*14d90*/  FMUL.FTZ R14, R0.reuse, R122 ;  /* 0x0000007a000e7220 */ /* 0x040fe20000410000 */
[C---:B------:R-:W-:Y:S01]  /*14da0*/  FMUL.FTZ R15, R0.reuse, R123 ;  /* 0x0000007b000f7220 */ /* 0x040fe20000410000 */
[C---:B------:R-:W-:Y:S01]  /*14db0*/  FMUL.FTZ R26, R0.reuse, R134 ;  /* 0x00000086001a7220 */ /* 0x040fe20000410000 */
[----:B------:R-:W-:Y:S01]  /*14dc0*/  IMAD.MOV.U32 R134, RZ, RZ, R32 ;  /* 0x000000ffff867224 */ /* 0x000fe200078e0020 */
[----:B------:R-:W2:Y:S01]  /*14dd0*/  LDSM.16.MT88.4 R116, [R220+0xb000] ;  /* 0x00b00000dc74783b */ /* 0x000ea20000004200 */
[C---:B------:R-:W-:Y:S01]  /*14de0*/  FMUL.FTZ R27, R0.reuse, R135 ;  /* 0x00000087001b7220 */ /* 0x040fe20000410000 */
[C---:B------:R-:W-:Y:S04]  /*14df0*/  HMMA.16816.F32 R8, R180.reuse, R20, R8 ;  /* 0x00000014b408723c */ /* 0x040fe80000001808 */
[C---:B------:R-:W-:Y:S01]  /*14e00*/  FMUL.FTZ R20, R3.reuse, R128 ;  /* 0x0000008003147220 */ /* 0x040fe20000410000 */
[C---:B------:R-:W-:Y:S01]  /*14e10*/  FMUL.FTZ R21, R3.reuse, R129 ;  /* 0x0000008103157220 */ /* 0x040fe20000410000 */
[----:B------:R-:W-:Y:S02]  /*14e20*/  IMAD.MOV.U32 R135, RZ, RZ, R249 ;  /* 0x000000ffff877224 */ /* 0x000fe400078e00f9 */
[C---:B------:R-:W-:Y:S01]  /*14e30*/  FMUL.FTZ R30, R0.reuse, R138 ;  /* 0x0000008a001e7220 */ /* 0x040fe20000410000 */
[-C--:B------:R-:W-:Y:S01]  /*14e40*/  HMMA.16816.F32 R12, R180, R22.reuse, R12 ;  /* 0x00000016b40c723c */ /* 0x080fe2000000180c */
[----:B------:R4:W-:Y:S02]  /*14e50*/  MUFU.EX2 R249, R40 ;  /* 0x0000002800f97308 */ /* 0x0009e40000000800 */
[----:B------:R-:W-:Y:S01]  /*14e60*/  FMUL.FTZ R31, R0, R139 ;  /* 0x0000008b001f7220 */ /* 0x000fe20000410000 */
[C---:B------:R-:W-:Y:S01]  /*14e70*/  FMUL.FTZ R32, R3.reuse, R140 ;  /* 0x0000008c03207220 */ /* 0x040fe20000410000 */
[----:B------:R-:W-:Y:S02]  /*14e80*/  IMAD.MOV.U32 R140, RZ, RZ, R59 ;  /* 0x000000ffff8c7224 */ /* 0x000fe400078e003b */
[C---:B------:R-:W-:Y:S01]  /*14e90*/  FMUL.FTZ R34, R2.reuse, R142 ;  /* 0x0000008e02227220 */ /* 0x040fe20000410000 */
[----:B------:R-:W-:Y:S01]  /*14ea0*/  IMAD.MOV.U32 R142, RZ, RZ, R247 ;  /* 0x000000ffff8e7224 */ /* 0x000fe200078e00f7 */
[C---:B------:R-:W-:Y:S02]  /*14eb0*/  HMMA.16816.F32 R16, R176.reuse, R22, R16 ;  /* 0x00000016b010723c */ /* 0x040fe40000001810 */
[----:B------:R5:W2:Y:S02]  /*14ec0*/  MUFU.EX2 R247, R44 ;  /* 0x0000002c00f77308 */ /* 0x000aa40000000800 */
[C---:B------:R-:W-:Y:S01]  /*14ed0*/  FMUL.FTZ R22, R2.reuse, R130 ;  /* 0x0000008202167220 */ /* 0x040fe20000410000 */
[C---:B------:R-:W-:Y:S01]  /*14ee0*/  FMUL.FTZ R23, R2.reuse, R131 ;  /* 0x0000008302177220 */ /* 0x040fe20000410000 */
[----:B------:R-:W-:Y:S01]  /*14ef0*/  FMUL.FTZ R35, R2, R143 ;  /* 0x0000008f02237220 */ /* 0x000fe20000410000 */
[----:B------:R-:W-:Y:S01]  /*14f00*/  LDSM.16.MT88.4 R128, [R220+0xa400] ;  /* 0x00a40000dc80783b */ /* 0x000fe20000004200 */
[----:B------:R-:W-:Y:S02]  /*14f10*/  IMAD.MOV.U32 R143, RZ, RZ, R51 ;  /* 0x000000ffff8f7224 */ /* 0x000fe400078e0033 */
[----:B------:R-:W-:Y:S01]  /*14f20*/  FMUL.FTZ R42, R0, R150 ;  /* 0x00000096002a7220 */ /* 0x000fe20000410000 */
[----:B----4-:R-:W-:Y:S01]  /*14f30*/  FMUL.FTZ R40, R100, R148 ;  /* 0x0000009464287220 */ /* 0x010fe20000410000 */
[C---:B------:R-:W-:Y:S01]  /*14f40*/  FMUL.FTZ R43, R0.reuse, R151 ;  /* 0x00000097002b7220 */ /* 0x040fe20000410000 */
[-C--:B---3--:R-:W-:Y:S03]  /*14f50*/  HMMA.16816.F32 R20, R176, R36.reuse, R20 ;  /* 0x00000024b014723c */ /* 0x088fe60000001814 */
[C---:B------:R-:W-:Y:S01]  /*14f60*/  FMUL.FTZ R46, R0.reuse, R154 ;  /* 0x0000009a002e7220 */ /* 0x040fe20000410000 */
[----:B------:R-:W-:Y:S01]  /*14f70*/  FMUL.FTZ R47, R0, R155 ;  /* 0x0000009b002f7220 */ /* 0x000fe20000410000 */
[C---:B------:R-:W-:Y:S01]  /*14f80*/  FMUL.FTZ R49, R3.reuse, R157 ;  /* 0x0000009d03317220 */ /* 0x040fe20000410000 */
[----:B------:R-:W-:Y:S02]  /*14f90*/  IMAD.MOV.U32 R157, RZ, RZ, R60 ;  /* 0x000000ffff9d7224 */ /* 0x000fe400078e003c */
[----:B-----5:R-:W-:Y:S01]  /*14fa0*/  FMUL.FTZ R44, R100, R152 ;  /* 0x00000098642c7220 */ /* 0x020fe20000410000 */
[C---:B------:R-:W-:Y:S04]  /*14fb0*/  HMMA.16816.F32 R24, R180.reuse, R36, R24 ;  /* 0x00000024b418723c */ /* 0x040fe80000001818 */
[----:B------:R-:W-:Y:S01]  /*14fc0*/  FMUL.FTZ R51, R2, R159 ;  /* 0x0000009f02337220 */ /* 0x000fe20000410000 */
[----:B------:R-:W-:Y:S02]  /*14fd0*/  IMAD.MOV.U32 R159, RZ, RZ, R141 ;  /* 0x000000ffff9f7224 */ /* 0x000fe400078e008d */
[----:B------:R-:W-:Y:S01]  /*14fe0*/  FMUL.FTZ R57, R100, R165 ;  /* 0x000000a564397220 */ /* 0x000fe20000410000 */
[----:B------:R-:W-:Y:S01]  /*14ff0*/  IMAD.MOV.U32 R141, RZ, RZ, R134 ;  /* 0x000000ffff8d7224 */ /* 0x000fe200078e0086 */
[-C--:B------:R-:W-:Y:S03]  /*15000*/  HMMA.16816.F32 R28, R180, R38.reuse, R28 ;  /* 0x00000026b41c723c */ /* 0x080fe6000000181c */
[----:B------:R-:W-:Y:S02]  /*15010*/  IMAD.MOV.U32 R155, RZ, RZ, R240 ;  /* 0x000000ffff9b7224 */ /* 0x000fe400078e00f0 */
[C---:B------:R-:W-:Y:S01]  /*15020*/  FMUL.FTZ R58, R0.reuse, R166 ;  /* 0x000000a6003a7220 */ /* 0x040fe20000410000 */
[----:B------:R3:W-:Y:S01]  /*15030*/  MUFU.EX2 R240, R64 ;  /* 0x0000004000f07308 */ /* 0x0007e20000000800 */
[----:B------:R-:W-:Y:S01]  /*15040*/  FMUL.FTZ R59, R0, R167 ;  /* 0x000000a7003b7220 */ /* 0x000fe20000410000 */
[----:B------:R-:W-:Y:S01]  /*15050*/  FMUL.FTZ R61, R100, R169 ;  /* 0x000000a9643d7220 */ /* 0x000fe20000410000 */
[C---:B------:R-:W-:Y:S04]  /*15060*/  HMMA.16816.F32 R32, R176.reuse, R38, R32 ;  /* 0x00000026b020723c */ /* 0x040fe80000001820 */
[C---:B------:R-:W-:Y:S01]  /*15070*/  FMUL.FTZ R39, R2.reuse, R147 ;  /* 0x0000009302277220 */ /* 0x040fe20000410000 */
[----:B------:R-:W-:Y:S02]  /*15080*/  IMAD.MOV.U32 R147, RZ, RZ, R236 ;  /* 0x000000ffff937224 */ /* 0x000fe400078e00ec */
[----:B------:R-:W-:Y:S01]  /*15090*/  FMUL.FTZ R38, R2, R146 ;  /* 0x0000009202267220 */ /* 0x000fe20000410000 */
[----:B------:R4:W-:Y:S01]  /*150a0*/  MUFU.EX2 R236, R106 ;  /* 0x0000006a00ec7308 */ /* 0x0009e20000000800 */
[----:B------:R-:W-:Y:S02]  /*150b0*/  IMAD.MOV.U32 R152, RZ, RZ, R219 ;  /* 0x000000ffff987224 */ /* 0x000fe400078e00db */
[C---:B------:R-:W-:Y:S01]  /*150c0*/  FMUL.FTZ R37, R3.reuse, R145 ;  /* 0x0000009103257220 */ /* 0x040fe20000410000 */
[----:B------:R-:W-:Y:S02]  /*150d0*/  IMAD.MOV.U32 R146, RZ, RZ, R235 ;  /* 0x000000ffff927224 */ /* 0x000fe400078e00eb */
[C---:B------:R-:W-:Y:S01]  /*150e0*/  FMUL.FTZ R36, R3.reuse, R144 ;  /* 0x0000009003247220 */ /* 0x040fe20000410000 */
[----:B------:R-:W-:Y:S02]  /*150f0*/  IMAD.MOV.U32 R145, RZ, RZ, R217 ;  /* 0x000000ffff917224 */ /* 0x000fe400078e00d9 */
[C---:B------:R-:W-:Y:S01]  /*15100*/  FMUL.FTZ R62, R0.reuse, R170 ;  /* 0x000000aa003e7220 */ /* 0x040fe20000410000 */
[----:B------:R-:W-:Y:S02]  /*15110*/  IMAD.MOV.U32 R144, RZ, RZ, R216 ;  /* 0x000000ffff907224 */ /* 0x000fe400078e00d8 */
[C---:B---3--:R-:W-:Y:S01]  /*15120*/  FMUL.FTZ R64, R3.reuse, R172 ;  /* 0x000000ac03407220 */ /* 0x048fe20000410000 */
[----:B------:R-:W-:Y:S01]  /*15130*/  FMUL.FTZ R63, R0, R171 ;  /* 0x000000ab003f7220 */ /* 0x000fe20000410000 */
[----:B------:R-:W-:Y:S01]  /*15140*/  LDSM.16.MT88.4 R172, [R105+0x1c00] ;  /* 0x001c000069ac783b */ /* 0x000fe20000004200 */
[-C--:B------:R-:W-:Y:S03]  /*15150*/  HMMA.16816.F32 R36, R176, R52.reuse, R36 ;  /* 0x00000034b024723c */ /* 0x080fe60000001824 */
[C---:B------:R-:W-:Y:S01]  /*15160*/  FMUL.FTZ R68, R3.reuse, R68 ;  /* 0x0000004403447220 */ /* 0x040fe20000410000 */
[C---:B------:R-:W-:Y:S01]  /*15170*/  FMUL.FTZ R69, R3.reuse, R69 ;  /* 0x0000004503457220 */ /* 0x040fe20000410000 */
[----:B------:R-:W-:Y:S01]  /*15180*/  FMUL.FTZ R70, R2, R70 ;  /* 0x0000004602467220 */ /* 0x000fe20000410000 */
[----:B----4-:R-:W-:Y:S01]  /*15190*/  FFMA.FTZ R106, R190, UR4, -R110 ;  /* 0x00000004be6a7c23 */ /* 0x010fe2000801086e */
[----:B------:R-:W-:Y:S01]  /*151a0*/  FMUL.FTZ R71, R2, R71 ;  /* 0x0000004702477220 */ /* 0x000fe20000410000 */
[C---:B------:R-:W-:Y:S02]  /*151b0*/  HMMA.16816.F32 R40, R180.reuse, R52, R40 ;  /* 0x00000034b428723c */ /* 0x040fe40000001828 */
[----:B------:R3:W-:Y:S02]  /*151c0*/  MUFU.EX2 R237, R106 ;  /* 0x0000006a00ed7308 */ /* 0x0007e40000000800 */
[----:B------:R-:W-:Y:S02]  /*151d0*/  IMAD.MOV.U32 R139, RZ, RZ, R215 ;  /* 0x000000ffff8b7224 */ /* 0x000fe400078e00d7 */
[----:B------:R-:W-:Y:S01]  /*151e0*/  FFMA.FTZ R52, R186, UR4, -R109 ;  /* 0x00000004ba347c23 */ /* 0x000fe2000801086d */
[C---:B------:R-:W-:Y:S01]  /*151f0*/  FMUL.FTZ R48, R3.reuse, R156 ;  /* 0x0000009c03307220 */ /* 0x040fe20000410000 */
[----:B------:R-:W-:Y:S01]  /*15200*/  IMAD.MOV.U32 R156, RZ, RZ, R245 ;  /* 0x000000ffff9c7224 */ /* 0x000fe200078e00f5 */
[-C--:B------:R-:W-:Y:S03]  /*15210*/  HMMA.16816.F32 R44, R180, R54.reuse, R44 ;  /* 0x00000036b42c723c */ /* 0x080fe6000000182c */
[----:B------:R4:W5:Y:S01]  /*15220*/  MUFU.EX2 R245, R52 ;  /* 0x0000003400f57308 */ /* 0x0009620000000800 */
[----:B------:R-:W-:Y:S02]  /*15230*/  IMAD.MOV.U32 R136, RZ, RZ, R242 ;  /* 0x000000ffff887224 */ /* 0x000fe400078e00f2 */
[----:B------:R-:W-:Y:S01]  /*15240*/  FFMA.FTZ R60, R188, UR4, -R184 ;  /* 0x00000004bc3c7c23 */ /* 0x000fe200080108b8 */
[----:B------:R-:W-:Y:S02]  /*15250*/  IMAD.MOV.U32 R148, RZ, RZ, R50 ;  /* 0x000000ffff947224 */ /* 0x000fe400078e0032 */
[----:B------:R-:W-:Y:S01]  /*15260*/  FMUL.FTZ R50, R2, R158 ;  /* 0x0000009e02327220 */ /* 0x000fe20000410000 */
[----:B------:R-:W-:Y:S02]  /*15270*/  IMAD.MOV.U32 R154, RZ, RZ, R239 ;  /* 0x000000ffff9a7224 */ /* 0x000fe400078e00ef */
[----:B------:R-:W-:Y:S01]  /*15280*/  FMUL.FTZ R53, R3, R161 ;  /* 0x000000a103357220 */ /* 0x000fe20000410000 */
[----:B------:R-:W-:Y:S01]  /*15290*/  IMAD.MOV.U32 R186, RZ, RZ, R133 ;  /* 0x000000ffffba7224 */ /* 0x000fe200078e0085 */
[----:B------:R1:W-:Y:S01]  /*152a0*/  MUFU.EX2 R242, R56 ;  /* 0x0000003800f27308 */ /* 0x0003e20000000800 */
[--C-:B---3--:R-:W-:Y:S01]  /*152b0*/  FFMA.FTZ R106, R193, UR4, -R111.reuse ;  /* 0x00000004c16a7c23 */ /* 0x108fe2000801086f */
[----:B------:R-:W-:Y:S01]  /*152c0*/  FMUL.FTZ R72, R100, R72 ;  /* 0x0000004864487220 */ /* 0x000fe20000410000 */
[C---:B------:R-:W-:Y:S04]  /*152d0*/  HMMA.16816.F32 R48, R176.reuse, R54, R48 ;  /* 0x00000036b030723c */ /* 0x040fe80000001830 */
[----:B------:R-:W-:Y:S03]  /*152e0*/  IMAD.MOV.U32 R151, RZ, RZ, R214 ;  /* 0x000000ffff977224 */ /* 0x000fe600078e00d6 */
[----:B------:R3:W-:Y:S01]  /*152f0*/  MUFU.EX2 R219, R106 ;  /* 0x0000006a00db7308 */ /* 0x0007e20000000800 */
[C---:B----4-:R-:W-:Y:S01]  /*15300*/  FMUL.FTZ R52, R3.reuse, R160 ;  /* 0x000000a003347220 */ /* 0x050fe20000410000 */
[C---:B------:R-:W-:Y:S01]  /*15310*/  FMUL.FTZ R54, R2.reuse, R162 ;  /* 0x000000a202367220 */ /* 0x040fe20000410000 */
[----:B------:R-:W-:Y:S01]  /*15320*/  FMUL.FTZ R55, R2, R163 ;  /* 0x000000a302377220 */ /* 0x000fe20000410000 */
[----:B------:R-:W-:Y:S01]  /*15330*/  MOV R160, R132 ;  /* 0x0000008400a07202 */ /* 0x000fe20000000f00 */
[----:B------:R-:W-:Y:S01]  /*15340*/  FMUL.FTZ R73, R100, R73 ;  /* 0x0000004964497220 */ /* 0x000fe20000410000 */
[C---:B------:R-:W-:Y:S01]  /*15350*/  FMUL.FTZ R74, R0.reuse, R74 ;  /* 0x0000004a004a7220 */ /* 0x040fe20000410000 */
[----:B------:R-:W-:Y:S03]  /*15360*/  FMUL.FTZ R75, R0, R75 ;  /* 0x0000004b004b7220 */ /* 0x000fe60000410000 */
[----:B------:R4:W5:Y:S01]  /*15370*/  MUFU.EX2 R239, R60 ;  /* 0x0000003c00ef7308 */ /* 0x0009620000000800 */
[C---:B-1----:R-:W-:Y:S01]  /*15380*/  FMUL.FTZ R56, R100.reuse, R164 ;  /* 0x000000a464387220 */ /* 0x042fe20000410000 */
[-C--:B------:R-:W-:Y:S03]  /*15390*/  HMMA.16816.F32 R52, R176, R112.reuse, R52 ;  /* 0x00000070b034723c */ /* 0x080fe60000001834 */
[C---:B------:R-:W-:Y:S01]  /*153a0*/  FMUL.FTZ R76, R100.reuse, R76 ;  /* 0x0000004c644c7220 */ /* 0x040fe20000410000 */
[----:B------:R-:W-:Y:S01]  /*153b0*/  FMUL.FTZ R77, R100, R77 ;  /* 0x0000004d644d7220 */ /* 0x000fe20000410000 */
[C---:B------:R-:W-:Y:S01]  /*153c0*/  FMUL.FTZ R78, R0.reuse, R78 ;  /* 0x0000004e004e7220 */ /* 0x040fe20000410000 */
[----:B------:R-:W-:Y:S01]  /*153d0*/  FMUL.FTZ R79, R0, R79 ;  /* 0x0000004f004f7220 */ /* 0x000fe20000410000 */
[----:B---3--:R-:W-:Y:S01]  /*153e0*/  FFMA.FTZ R106, R194, UR4, -R111 ;  /* 0x00000004c26a7c23 */ /* 0x008fe2000801086f */
[C---:B------:R-:W-:Y:S03]  /*153f0*/  HMMA.16816.F32 R56, R180.reuse, R112, R56 ;  /* 0x00000070b438723c */ /* 0x040fe60000001838 */
[----:B------:R1:W3:Y:S01]  /*15400*/  MUFU.EX2 R235, R106 ;  /* 0x0000006a00eb7308 */ /* 0x0002e20000000800 */
[----:B------:R-:W-:Y:S02]  /*15410*/  IMAD.MOV.U32 R150, RZ, RZ, R212 ;  /* 0x000000ffff967224 */ /* 0x000fe400078e00d4 */
[C---:B------:R-:W-:Y:S01]  /*15420*/  FMUL.FTZ R80, R3.reuse, R80 ;  /* 0x0000005003507220 */ /* 0x040fe20000410000 */
[----:B------:R-:W-:Y:S02]  /*15430*/  IMAD.MOV.U32 R137, RZ, RZ, R210 ;  /* 0x000000ffff897224 */ /* 0x000fe400078e00d2 */
[----:B----4-:R-:W-:Y:S01]  /*15440*/  FMUL.FTZ R60, R100, R168 ;  /* 0x000000a8643c7220 */ /* 0x010fe20000410000 */
[----:B------:R-:W-:Y:S01]  /*15450*/  FMUL.FTZ R81, R3, R81 ;  /* 0x0000005103517220 */ /* 0x000fe20000410000 */
[C---:B------:R-:W-:Y:S01]  /*15460*/  FMUL.FTZ R82, R2.reuse, R82 ;  /* 0x0000005202527220 */ /* 0x040fe20000410000 */
[----:B------:R-:W-:Y:S01]  /*15470*/  FMUL.FTZ R83, R2, R83 ;  /* 0x0000005302537220 */ /* 0x000fe20000410000 */
[C---:B------:R-:W-:Y:S01]  /*15480*/  FMUL.FTZ R88, R100.reuse, R88 ;  /* 0x0000005864587220 */ /* 0x040fe20000410000 */
[----:B------:R-:W-:Y:S01]  /*15490*/  FMUL.FTZ R89, R100, R89 ;  /* 0x0000005964597220 */ /* 0x000fe20000410000 */
[C---:B------:R-:W-:Y:S01]  /*154a0*/  FMUL.FTZ R90, R0.reuse, R90 ;  /* 0x0000005a005a7220 */ /* 0x040fe20000410000 */
[-C--:B------:R-:W-:Y:S03]  /*154b0*/  HMMA.16816.F32 R60, R180, R114.reuse, R60 ;  /* 0x00000072b43c723c */ /* 0x080fe6000000183c */
[----:B------:R-:W-:Y:S01]  /*154c0*/  FMUL.FTZ R91, R0, R91 ;  /* 0x0000005b005b7220 */ /* 0x000fe20000410000 */
[C---:B------:R-:W-:Y:S01]  /*154d0*/  FMUL.FTZ R92, R100.reuse, R92 ;  /* 0x0000005c645c7220 */ /* 0x040fe20000410000 */
[----:B------:R-:W-:Y:S01]  /*154e0*/  FMUL.FTZ R93, R100, R93 ;  /* 0x0000005d645d7220 */ /* 0x000fe20000410000 */
[--C-:B-1----:R-:W-:Y:S01]  /*154f0*/  FFMA.FTZ R106, R191, UR4, -R110.reuse ;  /* 0x00000004bf6a7c23 */ /* 0x102fe2000801086e */
[C---:B------:R-:W-:Y:S01]  /*15500*/  FMUL.FTZ R94, R0.reuse, R94 ;  /* 0x0000005e005e7220 */ /* 0x040fe20000410000 */
[C---:B------:R-:W-:Y:S01]  /*15510*/  HMMA.16816.F32 R64, R176.reuse, R114, R64 ;  /* 0x00000072b040723c */ /* 0x040fe20000001840 */
[----:B------:R-:W1:Y:S01]  /*15520*/  LDSM.16.MT88.4 R112, [R105+0x2000] ;  /* 0x002000006970783b */ /* 0x000e620000004200 */
[----:B------:R4:W-:Y:S02]  /*15530*/  MUFU.EX2 R217, R106 ;  /* 0x0000006a00d97308 */ /* 0x0009e40000000800 */
[----:B------:R-:W-:Y:S01]  /*15540*/  FMUL.FTZ R95, R0, R95 ;  /* 0x0000005f005f7220 */ /* 0x000fe20000410000 */
[----:B--2---:R-:W-:Y:S01]  /*15550*/  F2FP.F16.F32.PACK_AB R120, R247, R249 ;  /* 0x000000f9f778723e */ /* 0x004fe200000000ff */
[----:B------:R-:W-:Y:S01]  /*15560*/  IMAD.MOV.U32 R158, RZ, RZ, R209 ;  /* 0x000000ffff9e7224 */ /* 0x000fe200078e00d1 */
[----:B-----5:R-:W-:Y:S01]  /*15570*/  F2FP.F16.F32.PACK_AB R122, R245, R248 ;  /* 0x000000f8f57a723e */ /* 0x020fe200000000ff */
[-C--:B------:R-:W-:Y:S04]  /*15580*/  HMMA.16816.F32 R68, R176, R116.reuse, R68 ;  /* 0x00000074b044723c */ /* 0x080fe80000001844 */
[----:B------:R-:W-:Y:S01]  /*15590*/  MUFU.EX2 R191, R107 ;  /* 0x0000006b00bf7308 */ /* 0x000fe20000000800 */
[----:B------:R-:W-:Y:S01]  /*155a0*/  F2FP.F16.F32.PACK_AB R121, R239, R242 ;  /* 0x000000f2ef79723e */ /* 0x000fe200000000ff */
[C---:B------:R-:W-:Y:S01]  /*155b0*/  FMUL.FTZ R84, R3.reuse, R84 ;  /* 0x0000005403547220 */ /* 0x040fe20000410000 */
[C---:B------:R-:W-:Y:S01]  /*155c0*/  FMUL.FTZ R85, R3.reuse, R85 ;  /* 0x0000005503557220 */ /* 0x040fe20000410000 */
[C---:B------:R-:W-:Y:S01]  /*155d0*/  FMUL.FTZ R86, R2.reuse, R86 ;  /* 0x0000005602567220 */ /* 0x040fe20000410000 */
[----:B------:R-:W-:Y:S01]  /*155e0*/  FMUL.FTZ R87, R2, R87 ;  /* 0x0000005702577220 */ /* 0x000fe20000410000 */
[C---:B------:R-:W-:Y:S04]  /*155f0*/  HMMA.16816.F32 R72, R180.reuse, R116, R72 ;  /* 0x00000074b448723c */ /* 0x040fe80000001848 */
[----:B----4-:R-:W-:Y:S01]  /*15600*/  FFMA.FTZ R106, R192, UR4, -R110 ;  /* 0x00000004c06a7c23 */ /* 0x010fe2000801086e */
[C---:B------:R-:W-:Y:S01]  /*15610*/  FMUL.FTZ R96, R3.reuse, R96 ;  /* 0x0000006003607220 */ /* 0x040fe20000410000 */
[----:B------:R-:W-:Y:S01]  /*15620*/  FMUL.FTZ R97, R3, R97 ;  /* 0x0000006103617220 */ /* 0x000fe20000410000 */
[C---:B------:R-:W-:Y:S01]  /*15630*/  FMUL.FTZ R98, R2.reuse, R98 ;  /* 0x0000006202627220 */ /* 0x040fe20000410000 */
[-C--:B------:R-:W-:Y:S01]  /*15640*/  HMMA.16816.F32 R76, R180, R118.reuse, R76 ;  /* 0x00000076b44c723c */ /* 0x080fe2000000184c */
[----:B------:R2:W4:Y:S02]  /*15650*/  MUFU.EX2 R218, R106 ;  /* 0x0000006a00da7308 */ /* 0x0005240000000800 */
[----:B------:R-:W-:Y:S02]  /*15660*/  IMAD.MOV.U32 R149, RZ, RZ, R211 ;  /* 0x000000ffff957224 */ /* 0x000fe400078e00d3 */
[----:B------:R-:W-:Y:S01]  /*15670*/  FMUL.FTZ R99, R2, R99 ;  /* 0x0000006302637220 */ /* 0x000fe20000410000 */
[----:B------:R-:W-:Y:S02]  /*15680*/  MOV R138, R213 ;  /* 0x000000d5008a7202 */ /* 0x000fe40000000f00 */
[C---:B------:R-:W-:Y:S01]  /*15690*/  HMMA.16816.F32 R80, R176.reuse, R118, R80 ;  /* 0x00000076b050723c */ /* 0x040fe20000001850 */
[----:B------:R-:W5:Y:S07]  /*156a0*/  LDSM.16.MT88.4 R116, [R220+0x9400] ;  /* 0x00940000dc74783b */ /* 0x000f6e0000004200 */
[-C--:B-1----:R-:W-:Y:S03]  /*156b0*/  HMMA.16816.F32 R84, R176, R112.reuse, R84 ;  /* 0x00000070b054723c */ /* 0x082fe60000001854 */
[--C-:B--2---:R-:W-:Y:S04]  /*156c0*/  FFMA.FTZ R106, R207, UR4, -R111.reuse ;  /* 0x00000004cf6a7c23 */ /* 0x104fe8000801086f */
[----:B------:R1:W-:Y:S01]  /*156d0*/  MUFU.EX2 R216, R106 ;  /* 0x0000006a00d87308 */ /* 0x0003e20000000800 */
[C---:B------:R-:W-:Y:S04]  /*156e0*/  HMMA.16816.F32 R88, R180.reuse, R112, R88 ;  /* 0x00000070b458723c */ /* 0x040fe80000001858 */
[----:B------:R-:W-:Y:S02]  /*156f0*/  F2FP.F16.F32.PACK_AB R112, R237, R236 ;  /* 0x000000eced70723e */ /* 0x000fe400000000ff */
[----:B---3--:R-:W-:Y:S02]  /*15700*/  F2FP.F16.F32.PACK_AB R113, R235, R219 ;  /* 0x000000dbeb71723e */ /* 0x008fe400000000ff */
[-C--:B------:R-:W-:Y:S01]  /*15710*/  HMMA.16816.F32 R92, R180, R114.reuse, R92 ;  /* 0x00000072b45c723c */ /* 0x080fe2000000185c */
[----:B------:R-:W-:Y:S07]  /*15720*/  LDSM.16.MT88.4 R180, [R220+0xbc00] ;  /* 0x00bc0000dcb4783b */ /* 0x000fee0000004200 */
[----:B------:R-:W-:Y:S04]  /*15730*/  HMMA.16816.F32 R96, R176, R114, R96 ;  /* 0x00000072b060723c */ /* 0x000fe80000001860 */
[----:B-1----:R-:W-:Y:S01]  /*15740*/  FFMA.FTZ R106, R195, UR4, -R111 ;  /* 0x00000004c36a7c23 */ /* 0x002fe2000801086f */
[----:B----4-:R-:W-:Y:S03]  /*15750*/  F2FP.F16.F32.PACK_AB R114, R218, R217 ;  /* 0x000000d9da72723e */ /* 0x010fe600000000ff */
[----:B------:R1:W2:Y:S02]  /*15760*/  MUFU.EX2 R215, R106 ;  /* 0x0000006a00d77308 */ /* 0x0002a40000000800 */
[--C-:B-1----:R-:W-:Y:S01]  /*15770*/  FFMA.FTZ R106, R196, UR4, -R184.reuse ;  /* 0x00000004c46a7c23 */ /* 0x102fe200080108b8 */
[----:B--2---:R-:W-:Y:S07]  /*15780*/  F2FP.F16.F32.PACK_AB R115, R215, R216 ;  /* 0x000000d8d773723e */ /* 0x004fee00000000ff */
[----:B------:R1:W2:Y:S01]  /*15790*/  MUFU.EX2 R214, R106 ;  /* 0x0000006a00d67308 */ /* 0x0002a20000000800 */
[-C--:B-----5:R-:W-:Y:S05]  /*157a0*/  HMMA.16816.F32 R4, R112, R116.reuse, R4 ;  /* 0x000000747004723c */ /* 0x0a0fea0000001804 */
        /* <DEDUP_REMOVED lines=17> */
[----:B-1----:R-:W-:Y:S04]  /*158c0*/  FFMA.FTZ R106, R199, UR4, -R109 ;  /* 0x00000004c76a7c23 */ /* 0x002fe8000801086d */
[----:B------:R1:W5:Y:S01]  /*158d0*/  MUFU.EX2 R213, R106 ;  /* 0x0000006a00d57308 */ /* 0x0003620000000800 */
[C---:B------:R-:W-:Y:S08]  /*158e0*/  HMMA.16816.F32 R40, R120.reuse, R128, R40 ;  /* 0x000000807828723c */ /* 0x040ff00000001828 */
[-C--:B------:R-:W-:Y:S08]  /*158f0*/  HMMA.16816.F32 R44, R120, R130.reuse, R44 ;  /* 0x00000082782c723c */ /* 0x080ff0000000182c */
[C---:B------:R-:W-:Y:S01]  /*15900*/  HMMA.16816.F32 R48, R112.reuse, R130, R48 ;  /* 0x000000827030723c */ /* 0x040fe20000001830 */
[----:B------:R-:W2:Y:S03]  /*15910*/  LDSM.16.MT88.4 R128, [R105+0x2400] ;  /* 0x002400006980783b */ /* 0x000ea60000004200 */
[----:B-1----:R-:W-:Y:S04]  /*15920*/  FFMA.FTZ R106, R208, UR4, -R184 ;  /* 0x00000004d06a7c23 */ /* 0x002fe800080108b8 */
[-C--:B---3--:R-:W-:Y:S01]  /*15930*/  HMMA.16816.F32 R52, R112, R116.reuse, R52 ;  /* 0x000000747034723c */ /* 0x088fe20000001834 */
[----:B------:R1:W-:Y:S07]  /*15940*/  MUFU.EX2 R208, R106 ;  /* 0x0000006a00d07308 */ /* 0x0003ee0000000800 */
[C---:B------:R-:W-:Y:S04]  /*15950*/  HMMA.16816.F32 R56, R120.reuse, R116, R56 ;  /* 0x000000747838723c */ /* 0x040fe80000001838 */
[----:B------:R-:W-:Y:S04]  /*15960*/  FFMA.FTZ R116, R204, UR4, -R110 ;  /* 0x00000004cc747c23 */ /* 0x000fe8000801086e */
[-C--:B------:R-:W-:Y:S01]  /*15970*/  HMMA.16816.F32 R60, R120, R118.reuse, R60 ;  /* 0x00000076783c723c */ /* 0x080fe2000000183c */
[----:B------:R3:W-:Y:S02]  /*15980*/  MUFU.EX2 R205, R116 ;  /* 0x0000007400cd7308 */ /* 0x0007e40000000800 */
[--C-:B-1----:R-:W-:Y:S05]  /*15990*/  FFMA.FTZ R106, R202, UR4, -R184.reuse ;  /* 0x00000004ca6a7c23 */ /* 0x102fea00080108b8 */
[C---:B------:R-:W-:Y:S03]  /*159a0*/  HMMA.16816.F32 R64, R112.reuse, R118, R64 ;  /* 0x000000767040723c */ /* 0x040fe60000001840 */
[----:B------:R1:W5:Y:S05]  /*159b0*/  MUFU.EX2 R209, R106 ;  /* 0x0000006a00d17308 */ /* 0x00036a0000000800 */
[-C--:B----4-:R-:W-:Y:S01]  /*159c0*/  HMMA.16816.F32 R68, R112, R124.reuse, R68 ;  /* 0x0000007c7044723c */ /* 0x090fe20000001844 */
[----:B---3--:R-:W3:Y:S07]  /*159d0*/  LDSM.16.MT88.4 R116, [R220+0x9800] ;  /* 0x00980000dc74783b */ /* 0x008eee0000004200 */
[C---:B------:R-:W-:Y:S04]  /*159e0*/  HMMA.16816.F32 R72, R120.reuse, R124, R72 ;  /* 0x0000007c7848723c */ /* 0x040fe80000001848 */
[----:B-1----:R-:W-:Y:S04]  /*159f0*/  FFMA.FTZ R106, R201, UR4, -R184 ;  /* 0x00000004c96a7c23 */ /* 0x002fe800080108b8 */
[-C--:B------:R-:W-:Y:S01]  /*15a00*/  HMMA.16816.F32 R76, R120, R126.reuse, R76 ;  /* 0x0000007e784c723c */ /* 0x080fe2000000184c */
[----:B------:R1:W-:Y:S07]  /*15a10*/  MUFU.EX2 R207, R106 ;  /* 0x0000006a00cf7308 */ /* 0x0003ee0000000800 */
[C---:B------:R-:W-:Y:S01]  /*15a20*/  HMMA.16816.F32 R80, R112.reuse, R126, R80 ;  /* 0x0000007e7050723c */ /* 0x040fe20000001850 */
[----:B------:R-:W4:Y:S07]  /*15a30*/  LDSM.16.MT88.4 R124, [R105+0x800] ;  /* 0x00080000697c783b */ /* 0x000f2e0000004200 */
[-C--:B--2---:R-:W-:Y:S03]  /*15a40*/  HMMA.16816.F32 R84, R112, R128.reuse, R84 ;  /* 0x000000807054723c */ /* 0x084fe60000001854 */
[--C-:B-1----:R-:W-:Y:S04]  /*15a50*/  FFMA.FTZ R106, R206, UR4, -R110.reuse ;  /* 0x00000004ce6a7c23 */ /* 0x102fe8000801086e */
[----:B------:R1:W2:Y:S01]  /*15a60*/  MUFU.EX2 R206, R106 ;  /* 0x0000006a00ce7308 */ /* 0x0002a20000000800 */
[C---:B------:R-:W-:Y:S08]  /*15a70*/  HMMA.16816.F32 R88, R120.reuse, R128, R88 ;  /* 0x000000807858723c */ /* 0x040ff00000001858 */
[-C--:B------:R-:W-:Y:S03]  /*15a80*/  HMMA.16816.F32 R92, R120, R130.reuse, R92 ;  /* 0x00000082785c723c */ /* 0x080fe6000000185c */
[----:B------:R-:W-:Y:S02]  /*15a90*/  F2FP.F16.F32.PACK_AB R120, R210, R212 ;  /* 0x000000d4d278723e */ /* 0x000fe400000000ff */
[----:B-----5:R-:W-:Y:S02]  /*15aa0*/  F2FP.F16.F32.PACK_AB R122, R213, R211 ;  /* 0x000000d3d57a723e */ /* 0x020fe400000000ff */
[----:B------:R-:W-:Y:S01]  /*15ab0*/  F2FP.F16.F32.PACK_AB R121, R209, R208 ;  /* 0x000000d0d179723e */ /* 0x000fe200000000ff */
[----:B------:R-:W-:Y:S01]  /*15ac0*/  HMMA.16816.F32 R96, R112, R130, R96 ;  /* 0x000000827060723c */ /* 0x000fe20000001860 */
[----:B------:R-:W-:Y:S03]  /*15ad0*/  LDSM.16.MT88.4 R128, [R105+0x2800] ;  /* 0x002800006980783b */ /* 0x000fe60000004200 */
[--C-:B-1----:R-:W-:Y:S01]  /*15ae0*/  FFMA.FTZ R106, R243, UR4, -R111.reuse ;  /* 0x00000004f36a7c23 */ /* 0x102fe2000801086f */
[----:B--2---:R-:W-:Y:S03]  /*15af0*/  F2FP.F16.F32.PACK_AB R112, R206, R205 ;  /* 0x000000cdce70723e */ /* 0x004fe600000000ff */
[----:B------:R1:W-:Y:S02]  /*15b00*/  MUFU.EX2 R202, R106 ;  /* 0x0000006a00ca7308 */ /* 0x0003e40000000800 */
[--C-:B-1----:R-:W-:Y:S08]  /*15b10*/  FFMA.FTZ R106, R244, UR4, -R111.reuse ;  /* 0x00000004f46a7c23 */ /* 0x102ff0000801086f */
        /* <DEDUP_REMOVED lines=10> */
[----:B------:R-:W2:Y:S01]  /*15bc0*/  LDSM.16.MT88.4 R132, [R220+0xa800] ;  /* 0x00a80000dc84783b */ /* 0x000ea20000004200 */
[----:B-1----:R-:W-:Y:S08]  /*15bd0*/  FFMA.FTZ R106, R241, UR4, -R111 ;  /* 0x00000004f16a7c23 */ /* 0x002ff0000801086f */
[----:B------:R1:W5:Y:S02]  /*15be0*/  MUFU.EX2 R200, R106 ;  /* 0x0000006a00c87308 */ /* 0x0003640000000800 */
[----:B-1----:R-:W-:Y:S01]  /*15bf0*/  FFMA.FTZ R106, R246, UR4, -R184 ;  /* 0x00000004f66a7c23 */ /* 0x002fe200080108b8 */
[----:B-----5:R-:W-:Y:S01]  /*15c00*/  F2FP.F16.F32.PACK_AB R115, R200, R199 ;  /* 0x000000c7c873723e */ /* 0x020fe200000000ff */
[----:B------:R-:W-:Y:S06]  /*15c10*/  IMAD.MOV.U32 R246, RZ, RZ, R151 ;  /* 0x000000fffff67224 */ /* 0x000fec00078e0097 */
[----:B------:R1:W5:Y:S01]  /*15c20*/  MUFU.EX2 R198, R106 ;  /* 0x0000006a00c67308 */ /* 0x0003620000000800 */
[-C--:B---3--:R-:W-:Y:S03]  /*15c30*/  HMMA.16816.F32 R4, R112, R116.reuse, R4 ;  /* 0x000000747004723c */ /* 0x088fe60000001804 */
[--C-:B-1----:R-:W-:Y:S01]  /*15c40*/  FFMA.FTZ R106, R250, UR4, -R109.reuse ;  /* 0x00000004fa6a7c23 */ /* 0x102fe2000801086d */
[----:B-----5:R-:W-:Y:S01]  /*15c50*/  F2FP.F16.F32.PACK_AB R123, R198, R207 ;  /* 0x000000cfc67b723e */ /* 0x020fe200000000ff */
[----:B------:R-:W-:Y:S04]  /*15c60*/  IMAD.MOV.U32 R250, RZ, RZ, R150 ;  /* 0x000000fffffa7224 */ /* 0x000fe800078e0096 */
[----:B------:R1:W-:Y:S02]  /*15c70*/  MUFU.EX2 R195, R106 ;  /* 0x0000006a00c37308 */ /* 0x0003e40000000800 */
[C---:B------:R-:W-:Y:S08]  /*15c80*/  HMMA.16816.F32 R8, R120.reuse, R116, R8 ;  /* 0x000000747808723c */ /* 0x040ff00000001808 */
[-C--:B------:R-:W-:Y:S03]  /*15c90*/  HMMA.16816.F32 R12, R120, R118.reuse, R12 ;  /* 0x00000076780c723c */ /* 0x080fe6000000180c */
[----:B-1----:R-:W-:Y:S01]  /*15ca0*/  FFMA.FTZ R106, R251, UR4, -R109 ;  /* 0x00000004fb6a7c23 */ /* 0x002fe2000801086d */
[----:B------:R-:W-:Y:S04]  /*15cb0*/  IMAD.MOV.U32 R251, RZ, RZ, R149 ;  /* 0x000000fffffb7224 */ /* 0x000fe800078e0095 */
[C---:B------:R-:W-:Y:S01]  /*15cc0*/  HMMA.16816.F32 R16, R112.reuse, R118, R16 ;  /* 0x000000767010723c */ /* 0x040fe20000001810 */
[----:B------:R1:W3:Y:S01]  /*15cd0*/  MUFU.EX2 R197, R106 ;  /* 0x0000006a00c57308 */ /* 0x0002e20000000800 */
[----:B------:R-:W5:Y:S06]  /*15ce0*/  LDSM.16.MT88.4 R116, [R105+0x1800] ;  /* 0x001800006974783b */ /* 0x000f6c0000004200 */
[-C--:B----4-:R-:W-:Y:S08]  /*15cf0*/  HMMA.16816.F32 R20, R112, R124.reuse, R20 ;  /* 0x0000007c7014723c */ /* 0x090ff00000001814 */
[C---:B------:R-:W-:Y:S04]  /*15d00*/  HMMA.16816.F32 R24, R120.reuse, R124, R24 ;  /* 0x0000007c7818723c */ /* 0x040fe80000001818 */
[--C-:B-1----:R-:W-:Y:S01]  /*15d10*/  FFMA.FTZ R106, R252, UR4, -R109.reuse ;  /* 0x00000004fc6a7c23 */ /* 0x102fe2000801086d */
[----:B------:R-:W-:Y:S01]  /*15d20*/  FFMA.FTZ R109, R160, UR4, -R109 ;  /* 0x00000004a06d7c23 */ /* 0x000fe2000801086d */
[----:B---3--:R-:W-:Y:S01]  /*15d30*/  F2FP.F16.F32.PACK_AB R176, R197, R195 ;  /* 0x000000c3c5b0723e */ /* 0x008fe200000000ff */
[----:B------:R-:W-:Y:S01]  /*15d40*/  IMAD.MOV.U32 R252, RZ, RZ, R148 ;  /* 0x000000fffffc7224 */ /* 0x000fe200078e0094 */
        /* <DEDUP_REMOVED lines=23> */
[----:B----4-:R-:W-:Y:S03]  /*15ec0*/  F2FP.F16.F32.PACK_AB R177, R193, R192 ;  /* 0x000000c0c1b1723e */ /* 0x010fe600000000ff */
[----:B------:R1:W4:Y:S01]  /*15ed0*/  MUFU.EX2 R190, R106 ;  /* 0x0000006a00be7308 */ /* 0x0003220000000800 */
[C---:B------:R-:W-:Y:S04]  /*15ee0*/  HMMA.16816.F32 R64, R112.reuse, R118, R64 ;  /* 0x000000767040723c */ /* 0x040fe80000001840 */
[----:B-----5:R-:W-:Y:S04]  /*15ef0*/  F2FP.F16.F32.PACK_AB R179, R184, R191 ;  /* 0x000000bfb8b3723e */ /* 0x020fe800000000ff */
[-C--:B---3--:R-:W-:Y:S08]  /*15f00*/  HMMA.16816.F32 R68, R112, R124.reuse, R68 ;  /* 0x0000007c7044723c */ /* 0x088ff00000001844 */
        /* <DEDUP_REMOVED lines=8> */
[----:B------:R-:W-:Y:S02]  /*15f90*/  IMAD.MOV.U32 R153, RZ, RZ, R152 ;  /* 0x000000ffff997224 */ /* 0x000fe400078e0098 */
[----:B------:R-:W-:Y:S01]  /*15fa0*/  IMAD.MOV.U32 R152, RZ, RZ, R185 ;  /* 0x000000ffff987224 */ /* 0x000fe200078e00b9 */
[C---:B------:R-:W-:Y:S04]  /*15fb0*/  HMMA.16816.F32 R80, R112.reuse, R126, R80 ;  /* 0x0000007e7050723c */ /* 0x040fe80000001850 */
[----:B------:R-:W-:Y:S01]  /*15fc0*/  IMAD.MOV.U32 R243, RZ, RZ, R155 ;  /* 0x000000fffff37224 */ /* 0x000fe200078e009b */
[----:B------:R-:W-:Y:S01]  /*15fd0*/  MOV R241, R152 ;  /* 0x0000009800f17202 */ /* 0x000fe20000000f00 */
[----:B------:R-:W-:Y:S02]  /*15fe0*/  IMAD.MOV.U32 R244, RZ, RZ, R154 ;  /* 0x000000fffff47224 */ /* 0x000fe400078e009a */
[-C--:B------:R-:W-:Y:S03]  /*15ff0*/  HMMA.16816.F32 R84, R112, R128.reuse, R84 ;  /* 0x000000807054723c */ /* 0x080fe60000001854 */
[----:B-1----:R-:W-:Y:S01]  /*16000*/  FFMA.FTZ R106, R143, UR4, -R111 ;  /* 0x000000048f6a7c23 */ /* 0x002fe2000801086f */
[----:B------:R-:W-:Y:S03]  /*16010*/  IMAD.MOV.U32 R238, RZ, RZ, R153 ;  /* 0x000000ffffee7224 */ /* 0x000fe600078e0099 */
[----:B------:R1:W3:Y:S01]  /*16020*/  MUFU.EX2 R186, R106 ;  /* 0x0000006a00ba7308 */ /* 0x0002e20000000800 */
[C---:B------:R-:W-:Y:S08]  /*16030*/  HMMA.16816.F32 R88, R120.reuse, R128, R88 ;  /* 0x000000807858723c */ /* 0x040ff00000001858 */
[-C--:B------:R-:W-:Y:S08]  /*16040*/  HMMA.16816.F32 R92, R120, R130.reuse, R92 ;  /* 0x00000082785c723c */ /* 0x080ff0000000185c */
[----:B------:R-:W-:Y:S04]  /*16050*/  HMMA.16816.F32 R96, R112, R130, R96 ;  /* 0x000000827060723c */ /* 0x000fe80000001860 */
[--C-:B-1----:R-:W-:Y:S01]  /*16060*/  FFMA.FTZ R106, R142, UR4, -R110.reuse ;  /* 0x000000048e6a7c23 */ /* 0x102fe2000801086e */
[----:B------:R-:W-:Y:S01]  /*16070*/  FFMA.FTZ R110, R141, UR4, -R110 ;  /* 0x000000048d6e7c23 */ /* 0x000fe2000801086e */
[----:B---3--:R-:W-:Y:S02]  /*16080*/  F2FP.F16.F32.PACK_AB R109, R186, R188 ;  /* 0x000000bcba6d723e */ /* 0x008fe400000000ff */
[----:B------:R1:W-:Y:S10]  /*16090*/  MUFU.EX2 R187, R106 ;  /* 0x0000006a00bb7308 */ /* 0x0003f40000000800 */
[----:B------:R-:W3:Y:S01]  /*160a0*/  MUFU.EX2 R185, R110 ;  /* 0x0000006e00b97308 */ /* 0x000ee20000000800 */
[--C-:B-1----:R-:W-:Y:S01]  /*160b0*/  FFMA.FTZ R106, R140, UR4, -R111.reuse ;  /* 0x000000048c6a7c23 */ /* 0x102fe2000801086f */
[----:B------:R-:W-:Y:S01]  /*160c0*/  FFMA.FTZ R111, R156, UR4, -R111 ;  /* 0x000000049c6f7c23 */ /* 0x000fe2000801086f */
[----:B------:R-:W1:Y:S07]  /*160d0*/  LDSM.16.MT88.4 R140, [R105+0xc00] ;  /* 0x000c0000698c783b */ /* 0x000e6e0000004200 */
[----:B------:R-:W-:Y:S01]  /*160e0*/  MUFU.EX2 R107, R106 ;  /* 0x0000006a006b7308 */ /* 0x000fe20000000800 */
[----:B---3--:R-:W-:Y:S01]  /*160f0*/  F2FP.F16.F32.PACK_AB R110, R185, R187 ;  /* 0x000000bbb96e723e */ /* 0x008fe200000000ff */
[----:B------:R-:W3:Y:S08]  /*16100*/  LDSM.16.MT88.4 R156, [R220+0xac00] ;  /* 0x00ac0000dc9c783b */ /* 0x000ef00000004200 */
[----:B------:R-:W4:Y:S02]  /*16110*/  MUFU.EX2 R106, R111 ;  /* 0x0000006f006a7308 */ /* 0x000f240000000800 */
[----:B----4-:R-:W-:Y:S07]  /*16120*/  F2FP.F16.F32.PACK_AB R111, R106, R107 ;  /* 0x0000006b6a6f723e */ /* 0x010fee00000000ff */
[-C--:B--2---:R-:W-:Y:S01]  /*16130*/  HMMA.16816.F32 R112, R108, R132.reuse, R4 ;  /* 0x000000846c70723c */ /* 0x084fe20000001804 */
[----:B------:R-:W2:Y:S04]  /*16140*/  LDL.LU R5, [R1+0x24] ;  /* 0x0000240001057983 */ /* 0x000ea80000300800 */
[----:B------:R-:W4:Y:S01]  /*16150*/  LDL.LU R4, [R1+0x20] ;  /* 0x0000200001047983 */ /* 0x000f220000300800 */
[----:B------:R-:W-:Y:S02]  /*16160*/  IMAD.MOV.U32 R6, RZ, RZ, R147 ;  /* 0x000000ffff067224 */ /* 0x000fe400078e0093 */
[C---:B------:R-:W-:Y:S04]  /*16170*/  HMMA.16816.F32 R116, R176.reuse, R132, R8 ;  /* 0x00000084b074723c */ /* 0x040fe80000001808 */
[----:B------:R-:W-:Y:S01]  /*16180*/  IMAD.MOV.U32 R7, RZ, RZ, R146 ;  /* 0x000000ffff077224 */ /* 0x000fe200078e0092 */
[----:B------:R-:W-:Y:S01]  /*16190*/  MOV R11, R139 ;  /* 0x0000008b000b7202 */ /* 0x000fe20000000f00 */
[----:B------:R-:W-:Y:S02]  /*161a0*/  IMAD.MOV.U32 R9, RZ, RZ, R145 ;  /* 0x000000ffff097224 */ /* 0x000fe400078e0091 */
[-C--:B------:R-:W-:Y:S01]  /*161b0*/  HMMA.16816.F32 R120, R176, R134.reuse, R12 ;  /* 0x00000086b078723c */ /* 0x080fe2000000180c */
[----:B------:R-:W5:Y:S02]  /*161c0*/  LDL.LU R13, [R1+0x28] ;  /* 0x00002800010d7983 */ /* 0x000f640000300800 */
[----:B------:R-:W-:Y:S02]  /*161d0*/  IMAD.MOV.U32 R10, RZ, RZ, R144 ;  /* 0x000000ffff0a7224 */ /* 0x000fe400078e0090 */
[----:B------:R-:W5:Y:S01]  /*161e0*/  LDL.LU R12, [R1+0x2c] ;  /* 0x00002c00010c7983 */ /* 0x000f620000300800 */
[----:B------:R-:W-:Y:S02]  /*161f0*/  IMAD.MOV.U32 R15, RZ, RZ, R137 ;  /* 0x000000ffff0f7224 */ /* 0x000fe400078e0089 */
[C---:B------:R-:W-:Y:S04]  /*16200*/  HMMA.16816.F32 R124, R108.reuse, R134, R16 ;  /* 0x000000866c7c723c */ /* 0x040fe80000001810 */
[----:B------:R-:W-:Y:S02]  /*16210*/  IMAD.MOV.U32 R14, RZ, RZ, R138 ;  /* 0x000000ffff0e7224 */ /* 0x000fe400078e008a */
[----:B------:R-:W-:Y:S02]  /*16220*/  IMAD.MOV.U32 R19, RZ, RZ, R136 ;  /* 0x000000ffff137224 */ /* 0x000fe400078e0088 */
[-C--:B-1----:R-:W-:Y:S08]  /*16230*/  HMMA.16816.F32 R128, R108, R140.reuse, R20 ;  /* 0x0000008c6c80723c */ /* 0x082ff00000001814 */
[C---:B------:R-:W-:Y:S08]  /*16240*/  HMMA.16816.F32 R132, R176.reuse, R140, R24 ;  /* 0x0000008cb084723c */ /* 0x040ff00000001818 */
[-C--:B------:R-:W-:Y:S08]  /*16250*/  HMMA.16816.F32 R136, R176, R142.reuse, R28 ;  /* 0x0000008eb088723c */ /* 0x080ff0000000181c */
[C---:B------:R-:W-:Y:S08]  /*16260*/  HMMA.16816.F32 R140, R108.reuse, R142, R32 ;  /* 0x0000008e6c8c723c */ /* 0x040ff00000001820 */
        /* <DEDUP_REMOVED lines=13> */
[----:B----4-:R-:W-:Y:S03]  /*16340*/  FFMA.FTZ R8, R0, R4, R7 ;  /* 0x0000000400087223 */ /* 0x010fe60000010007 */
[----:B------:R-:W-:Y:S01]  /*16350*/  FADD.FTZ R0, R15, R100 ;  /* 0x000000640f007221 */ /* 0x000fe20000010000 */
[----:B------:R1:W2:Y:S01]  /*16360*/  LDSM.16.MT88.4 R4, [R105+0x2c00] ;  /* 0x002c00006904783b */ /* 0x0002a20000004200 */
[----:B------:R-:W-:Y:S02]  /*16370*/  IMAD.MOV.U32 R100, RZ, RZ, R103 ;  /* 0x000000ffff647224 */ /* 0x000fe400078e0067 */
        /* <DEDUP_REMOVED lines=15> */
[----:B-1----:R-:W-:Y:S02]  /*16470*/  IMAD.MOV.U32 R105, RZ, RZ, R102 ;  /* 0x000000ffff697224 */ /* 0x002fe400078e0066 */
        /* <DEDUP_REMOVED lines=50> */
[----:B------:R-:W-:Y:S01]  /*167a0*/  IMAD.MOV.U32 R106, RZ, RZ, R101 ;  /* 0x000000ffff6a7224 */ /* 0x000fe200078e0065 */
[----:B------:R-:W-:Y:S04]  /*167b0*/  STL [R1+0x24], R4 ;  /* 0x0000240401007387 */ /* 0x000fe80000100800 */
[----:B------:R1:W-:Y:S04]  /*167c0*/  STL [R1+0x20], R3 ;  /* 0x0000200301007387 */ /* 0x0003e80000100800 */
[----:B------:R4:W-:Y:S04]  /*167d0*/  STL [R1+0x28], R2 ;  /* 0x0000280201007387 */ /* 0x0009e80000100800 */
[----:B------:R4:W-:Y:S01]  /*167e0*/  STL [R1+0x2c], R0 ;  /* 0x00002c0001007387 */ /* 0x0009e20000100800 */
[----:B-1----:R-:W-:Y:S01]  /*167f0*/  IMAD.MOV.U32 R3, RZ, RZ, R104 ;  /* 0x000000ffff037224 */ /* 0x002fe200078e0068 */
[----:B------:R-:W-:Y:S06]  /*16800*/  BRA.U UP0, `(.L_x_1186) ;  /* 0xffffffb500287547 */ /* 0x000fec000b83ffff */
.L_x_1185:
[----:B------:R-:W4:Y:S04]  /*16810*/  LDL.LU R4, [R1+0x28] ;  /* 0x0000280001047983 */ /* 0x000f280000300800 */
[----:B------:R-:W2:Y:S04]  /*16820*/  LDL.LU R9, [R1+0x2c] ;  /* 0x00002c0001097983 */ /* 0x000ea80000300800 */
[----:B------:R-:W3:Y:S04]  /*16830*/  LDL.LU R6, [R1+0x24] ;  /* 0x0000240001067983 */ /* 0x000ee80000300800 */
[----:B------:R-:W5:Y:S04]  /*16840*/  LDL.LU R5, [R1+0x20] ;  /* 0x0000200001057983 */ /* 0x000f680000300800 */
[----:B------:R-:W3:Y:S04]  /*16850*/  LDL.LU R8, [R1+0x30] ;  /* 0x0000300001087983 */ /* 0x000ee80000300800 */
[----:B------:R-:W3:Y:S01]  /*16860*/  LDL.LU R7, [R1+0x48] ;  /* 0x0000480001077983 */ /* 0x000ee20000300800 */
[----:B------:R-:W-:Y:S01]  /*16870*/  UISETP.NE.AND UP3, UPT, UR19, -0x1, UPT ;  /* 0xffffffff1300788c */ /* 0x000fe2000bf65270 */
[----:B------:R-:W-:Y:S01]  /*16880*/  LOP3.LUT P6, RZ, R221, 0x3, RZ, 0xc0, !PT ;  /* 0x00000003ddff7812 */ /* 0x000fe200078cc0ff */
        /* <DEDUP_REMOVED lines=15> */
[----:B-----5:R-:W4:Y:S01]  /*16980*/  SHFL.BFLY PT, R3, R5, 0x2, 0x1f ;  /* 0x0c401f0005037f89 */ /* 0x020f2200000e0000 */
[----:B---3--:R-:W-:-:S04]  /*16990*/  LOP3.LUT R223, R8, R223, RZ, 0xfc, !PT ;  /* 0x000000df08df7212 */ /* 0x008fc800078efcff */
[----:B------:R-:W-:Y:S01]  /*169a0*/  LOP3.LUT R223, R223, 0x20, R7, 0xf8, !PT ;  /* 0x00000020dfdf7812 */ /* 0x000fe200078ef807 */
[----:B-1----:R-:W-:Y:S02]  /*169b0*/  FADD.FTZ R2, R2, R4 ;  /* 0x0000000402027221 */ /* 0x002fe40000010000 */
[----:B------:R-:W1:Y:S01]  /*169c0*/  SHFL.BFLY PT, R4, R6, 0x2, 0x1f ;  /* 0x0c401f0006047f89 */ /* 0x000e6200000e0000 */
        /* <DEDUP_REMOVED lines=8> */
[----:B------:R-:W-:Y:S01]  /*16a50*/  LOP3.LUT R2, R7, 0xc0, RZ, 0xc0, !PT ;  /* 0x000000c007027812 */ /* 0x000fe200078ec0ff */
[----:B------:R-:W2:Y:S01]  /*16a60*/  MUFU.RCP R5, R51 ;  /* 0x0000003300057308 */ /* 0x000ea20000001000 */
[----:B------:R-:W-:Y:S01]  /*16a70*/  FSETP.NE.FTZ.AND P0, PT, R51, RZ, PT ;  /* 0x000000ff3300720b */ /* 0x000fe20003f15000 */
[----:B---3--:R-:W-:Y:S01]  /*16a80*/  FADD.FTZ R50, R0, R50 ;  /* 0x0000003200327221 */ /* 0x008fe20000010000 */
[----:B------:R-:W-:Y:S01]  /*16a90*/  LOP3.LUT R2, R2, 0x18, R221, 0xf8, !PT ;  /* 0x0000001802027812 */ /* 0x000fe200078ef8dd */
[----:B----4-:R-:W-:-:S04]  /*16aa0*/  FADD.FTZ R53, R3, R53 ;  /* 0x0000003503357221 */ /* 0x010fc80000010000 */
        /* <DEDUP_REMOVED lines=240> */
.L_x_1189:
        /* <DEDUP_REMOVED lines=78> */
.L_x_1191:
[----:B------:R-:W-:Y:S05]  /*17e90*/  BSYNC.RECONVERGENT B0 ;  /* 0x0000000000007941 */ /* 0x000fea0003800200 */
.L_x_1190:
        /* <DEDUP_REMOVED lines=24> */
.L_x_1193:
[----:B------:R-:W-:Y:S05]  /*18020*/  BSYNC.RECONVERGENT B0 ;  /* 0x0000000000007941 */ /* 0x000fea0003800200 */
.L_x_1192:
        /* <DEDUP_REMOVED lines=24> */
.L_x_1195:
[----:B------:R-:W-:Y:S05]  /*181b0*/  BSYNC.RECONVERGENT B0 ;  /* 0x0000000000007941 */ /* 0x000fea0003800200 */
.L_x_1194:
        /* <DEDUP_REMOVED lines=24> */
.L_x_1197:
[----:B------:R-:W-:Y:S05]  /*18340*/  BSYNC.RECONVERGENT B0 ;  /* 0x0000000000007941 */ /* 0x000fea0003800200 */
.L_x_1196:
        /* <DEDUP_REMOVED lines=24> */
.L_x_1198:
        /* <DEDUP_REMOVED lines=11> */
.L_x_1369:


//--------------------- .text._ZN5flash16flash_fwd_kernelI23Flash_fwd_kernel_traitsILi96ELi128ELi64ELi4ELb0ELb0EN7cutlass6half_tE19Flash_kernel_traitsILi96ELi128ELi64ELi4ES3_EELb1ELb0ELb1ELb1ELb0ELb0ELb0ELb1EEEvNS_16Flash_fwd_paramsE --------------------------
	.section	.text._ZN5flash16flash_fwd_kernelI23Flash_fwd_kernel_traitsILi96ELi128ELi64ELi4ELb0ELb0EN7cutlass6half_tE19Flash_kernel_traitsILi96ELi128ELi64ELi4ES3_EELb1ELb0ELb1ELb1ELb0ELb0ELb0ELb1EEEvNS_16Flash_fwd_paramsE,"ax",@progbits
	.align	128
        .global         _ZN5flash16flash_fwd_kernelI23Flash_fwd_kernel_traitsILi96ELi128ELi64ELi4ELb0ELb0EN7cutlass6half_tE19Flash_kernel_traitsILi96ELi128ELi64ELi4ES3_EELb1ELb0ELb1ELb1ELb0ELb0ELb0ELb1EEEvNS_16Flash_fwd_paramsE
        .type           _ZN5flash16flash_fwd_kernelI23Flash_fwd_kernel_traitsILi96ELi128ELi64ELi4ELb0ELb0EN7cutlass6half_tE19Flash_kernel_traitsILi96ELi128ELi64ELi4ES3_EELb1ELb0ELb1ELb1ELb0ELb0ELb0ELb1EEEvNS_16Flash_fwd_paramsE,@function
        .size           _ZN5flash16flash_fwd_kernelI23Flash_fwd_kernel_traitsILi96ELi128ELi64ELi4ELb0ELb0EN7cutlass6half_tE19Flash_kernel_traitsILi96ELi128ELi64ELi4ES3_EELb1ELb0ELb1ELb1ELb0ELb0ELb0ELb1EEEvNS_16Flash_fwd_paramsE,(.L_x_1370 - _ZN5flash16flash_fwd_kernelI23Flash_fwd_kernel_traitsILi96ELi128ELi64ELi4ELb0ELb0EN7cutlass6half_tE19Flash_kernel_traitsILi96ELi128ELi64ELi4ES3_EELb1ELb0ELb1ELb1ELb0ELb0ELb0ELb1EEEvNS_16Flash_fwd_paramsE)
        .other          _ZN5flash16flash_fwd_kernelI23Flash_fwd_kernel_traitsILi96ELi128ELi64ELi4ELb0ELb0EN7cutlass6half_tE19Flash_kernel_traitsILi96ELi128ELi64ELi4ES3_EELb1ELb0ELb1ELb1ELb0ELb0ELb0ELb1EEEvNS_16Flash_fwd_paramsE,@"STO_CUDA_ENTRY STV_DEFAULT"
_ZN5flash16flash_fwd_kernelI23Flash_fwd_kernel_traitsILi96ELi128ELi64ELi4ELb0ELb0EN7cutlass6half_tE19Flash_kernel_traitsILi96ELi128ELi64ELi4ES3_EELb1ELb0ELb1ELb1ELb0ELb0ELb0ELb1EEEvNS_16Flash_fwd_paramsE:
.text._ZN5flash16flash_fwd_kernelI23Flash_fwd_kernel_traitsILi96ELi128ELi64ELi4ELb0ELb0EN7cutlass6half_tE19Flash_kernel_traitsILi96ELi128ELi64ELi4ES3_EELb1ELb0ELb1ELb1ELb0ELb0ELb0ELb1EEEvNS_16Flash_fwd_paramsE:
        /* <DEDUP_REMOVED lines=100> */
.L_x_1199:
        /* <DEDUP_REMOVED lines=56> */
.L_x_1201:
        /* <DEDUP_REMOVED lines=31> */
[----:B------:R-:W-:Y:S01]  /*0bb0*/  ISETP.GE.AND P0, PT, R16, UR20, PT ;  /* 0x0000001410007c0c */ /* 0x000fe2000bf06270 */
[----:B------:R-:W-:Y:S01]  /*0bc0*/  USEL UR4, UR4, URZ, UP1 ;  /* 0x000000ff04047287 */ /* 0x000fe20008800000 */
        /* <DEDUP_REMOVED lines=22> */
.L_x_1203:
[----:B------:R-:W-:Y:S05]  /*0d30*/  BSYNC.RECONVERGENT B0 ;  /* 0x0000000000007941 */ /* 0x000fea0003800200 */
.L_x_1202:
        /* <DEDUP_REMOVED lines=22> */
.L_x_1205:
[----:B------:R-:W-:Y:S05]  /*0ea0*/  BSYNC.RECONVERGENT B0 ;  /* 0x0000000000007941 */ /* 0x000fea0003800200 */
.L_x_1204:
        /* <DEDUP_REMOVED lines=22> */
.L_x_1207:
[----:B------:R-:W-:Y:S05]  /*1010*/  BSYNC.RECONVERGENT B0 ;  /* 0x0000000000007941 */ /* 0x000fea0003800200 */
.L_x_1206:
        /* <DEDUP_REMOVED lines=24> */
.L_x_1209:
[----:B------:R-:W-:Y:S05]  /*11a0*/  BSYNC.RECONVERGENT B0 ;  /* 0x0000000000007941 */ /* 0x000fea0003800200 */
.L_x_1208:
        /* <DEDUP_REMOVED lines=10> */
.L_x_1211:
[----:B------:R-:W-:Y:S05]  /*1250*/  BSYNC.RECONVERGENT B0 ;  /* 0x0000000000007941 */ /* 0x000fea0003800200 */
.L_x_1210:
        /* <DEDUP_REMOVED lines=10> */
.L_x_1213:
[----:B------:R-:W-:Y:S05]  /*1300*/  BSYNC.RECONVERGENT B0 ;  /* 0x0000000000007941 */ /* 0x000fea0003800200 */
.L_x_1212:
        /* <DEDUP_REMOVED lines=10> */
.L_x_1215:
[----:B------:R-:W-:Y:S05]  /*13b0*/  BSYNC.RECONVERGENT B0 ;  /* 0x0000000000007941 */ /* 0x000fea0003800200 */
.L_x_1214:
        /* <DEDUP_REMOVED lines=10> */
.L_x_1200:
        /* <DEDUP_REMOVED lines=27> */
.L_x_1216:
[----:B------:R-:W1:Y:S01]  /*1610*/  LDCU.64 UR10, c[0x0][0x3b8] ;  /* 0x00007700ff0a77ac */ /* 0x000e620008000a00 */
[----:B------:R-:W-:-:S04]  /*1620*/  UIADD3 UR13, UPT, UPT, UR12, UR14, URZ ;  /* 0x0000000e0c0d7290 */ /* 0x000fc8000fffe0ff */
[----:B-1----:R-:W-:Y:S02]  /*1630*/  UIMAD.WIDE.U32 UR6, UR13, UR10, URZ ;  /* 0x0000000a0d0672a5 */ /* 0x002fe4000f8e00ff */
[----:B------:R-:W-:-:S04]  /*1640*/  UIMAD UR13, UR13, UR11, URZ ;  /* 0x0000000b0d0d72a4 */ /* 0x000fc8000f8e02ff */
[----:B------:R-:W-:Y:S02]  /*1650*/  UIADD3 UR13, UPT, UPT, UR7, UR13, URZ ;  /* 0x0000000d070d7290 */ /* 0x000fe4000fffe0ff */
.L_x_1217:
        /* <DEDUP_REMOVED lines=39> */
.L_x_1218:
[----:B------:R-:W1:Y:S01]  /*18d0*/  LDCU.64 UR8, c[0x0][0x3c0] ;  /* 0x00007800ff0877ac */ /* 0x000e620008000a00 */
[----:B------:R-:W-:-:S04]  /*18e0*/  UIADD3 UR12, UPT, UPT, UR12, UR14, URZ ;  /* 0x0000000e0c0c7290 */ /* 0x000fc8000fffe0ff */
[----:B-1----:R-:W-:Y:S02]  /*18f0*/  UIMAD.WIDE.U32 UR4, UR12, UR8, URZ ;  /* 0x000000080c0472a5 */ /* 0x002fe4000f8e00ff */
[----:B------:R-:W-:-:S04]  /*1900*/  UIMAD UR12, UR12, UR9, URZ ;  /* 0x000000090c0c72a4 */ /* 0x000fc8000f8e02ff */
[----:B------:R-:W-:-:S12]  /*1910*/  UIADD3 UR12, UPT, UPT, UR5, UR12, URZ ;  /* 0x0000000c050c7290 */ /* 0x000fd8000fffe0ff */
.L_x_1219:
[----:B------:R-:W1:Y:S01]  /*1920*/  S2R R9, SR_CTAID.X ;  /* 0x0000000000097919 */ /* 0x000e620000002500 */
[C---:B------:R-:W-:Y:S01]  /*1930*/  IMAD.SHL.U32 R11, R216.reuse, 0x8, RZ ;  /* 0x00000008d80b7824 */ /* 0x040fe200078e00ff */
[----:B------:R-:W-:Y:S01]  /*1940*/  SHF.R.U32.HI R22, RZ, 0x2, R216 ;  /* 0x00000002ff167819 */ /* 0x000fe200000116d8 */
[----:B------:R-:W-:Y:S01]  /*1950*/  IMAD.MOV.U32 R23, RZ, RZ, RZ ;  /* 0x000000ffff177224 */ /* 0x000fe200078e00ff */
[----:B------:R-:W-:Y:S01]  /*1960*/  SHF.R.S32.HI R8, RZ, 0x1f, R0 ;  /* 0x0000001fff087819 */ /* 0x000fe20000011400 */
[----:B------:R-:W2:Y:S01]  /*1970*/  LDCU.64 UR16, c[0x0][0x388] ;  /* 0x00007100ff1077ac */ /* 0x000ea20008000a00 */
[C---:B------:R-:W-:Y:S01]  /*1980*/  LOP3.LUT R168, R11.reuse, 0x18, RZ, 0xc0, !PT ;  /* 0x000000180ba87812 */ /* 0x040fe200078ec0ff */
[----:B------:R-:W-:Y:S01]  /*1990*/  IMAD.SHL.U32 R212, R216, 0x4, RZ ;  /* 0x00000004d8d47824 */ /* 0x000fe200078e00ff */
[----:B------:R-:W-:Y:S01]  /*19a0*/  LOP3.LUT R10, R11, 0xd8, RZ, 0xc0, !PT ;  /* 0x000000d80b0a7812 */ /* 0x000fe200078ec0ff */
[----:B------:R-:W3:Y:S01]  /*19b0*/  LDCU.64 UR14, c[0x0][0x390] ;  /* 0x00007200ff0e77ac */ /* 0x000ee20008000a00 */
[----:B------:R-:W-:Y:S01]  /*19c0*/  IADD3 R4, P1, PT, R168, UR6, RZ ;  /* 0x00000006a8047c10 */ /* 0x000fe2000ff3e0ff */
[----:B------:R-:W-:Y:S01]  /*19d0*/  IMAD.SHL.U32 R17, R216, 0x2, RZ ;  /* 0x00000002d8117824 */ /* 0x000fe200078e00ff */
[----:B------:R-:W-:Y:S01]  /*19e0*/  IADD3 R2, P0, PT, R168, UR4, RZ ;  /* 0x00000004a8027c10 */ /* 0x000fe2000ff1e0ff */
[----:B------:R-:W4:Y:S01]  /*19f0*/  LDCU.128 UR4, c[0x0][0x3d0] ;  /* 0x00007a00ff0477ac */ /* 0x000f220008000c00 */
[----:B------:R-:W-:Y:S01]  /*1a00*/  IMAD.SHL.U32 R16, R216, 0x20, RZ ;  /* 0x00000020d8107824 */ /* 0x000fe200078e00ff */
[----:B------:R-:W5:Y:S01]  /*1a10*/  S2UR UR27, SR_CgaCtaId ;  /* 0x00000000001b79c3 */ /* 0x000f620000008800 */
[----:B------:R-:W-:Y:S01]  /*1a20*/  IMAD.X R5, RZ, RZ, UR13, P1 ;  /* 0x0000000dff057e24 */ /* 0x000fe200088e06ff */
[----:B------:R-:W-:Y:S01]  /*1a30*/  LOP3.LUT R165, R17, 0x6, RZ, 0xc0, !PT ;  /* 0x0000000611a57812 */ /* 0x000fe200078ec0ff */
[----:B------:R-:W-:Y:S01]  /*1a40*/  IMAD.X R3, RZ, RZ, UR12, P0 ;  /* 0x0000000cff037e24 */ /* 0x000fe200080e06ff */
[----:B------:R-:W3:Y:S01]  /*1a50*/  LDCU.64 UR12, c[0x0][0x3c8] ;  /* 0x00007900ff0c77ac */ /* 0x000ee20008000a00 */
[----:B------:R-:W-:Y:S01]  /*1a60*/  IMAD.WIDE.U32 R6, R22, UR10, R4 ;  /* 0x0000000a16067c25 */ /* 0x000fe2000f8e0004 */
[C---:B------:R-:W-:Y:S01]  /*1a70*/  LOP3.LUT R167, R168.reuse, 0x20, RZ, 0xfc, !PT ;  /* 0x00000020a8a77812 */ /* 0x040fe200078efcff */
[----:B------:R-:W-:Y:S01]  /*1a80*/  BSSY.RECONVERGENT B0, `(.L_x_1220) ;  /* 0x000004f000007945 */ /* 0x000fe20003800200 */
[----:B------:R-:W-:Y:S01]  /*1a90*/  LOP3.LUT R166, R168, 0x40, RZ, 0xfc, !PT ;  /* 0x00000040a8a67812 */ /* 0x000fe200078efcff */
[----:B------:R-:W-:Y:S01]  /*1aa0*/  IMAD.WIDE.U32 R4, R22, UR8, R2 ;  /* 0x0000000816047c25 */ /* 0x000fe2000f8e0002 */
[----:B------:R-:W-:-:S02]  /*1ab0*/  SHF.R.U32.HI R211, RZ, 0x1, R216 ;  /* 0x00000001ffd37819 */ /* 0x000fc400000116d8 */
[----:B------:R-:W-:Y:S01]  /*1ac0*/  LOP3.LUT R161, R16, 0x120, RZ, 0xc0, !PT ;  /* 0x0000012010a17812 */ /* 0x000fe200078ec0ff */
[C---:B------:R-:W-:Y:S02]  /*1ad0*/  IMAD R7, R22.reuse, UR11, R7 ;  /* 0x0000000b16077c24 */ /* 0x040fe4000f8e0207 */
[----:B------:R-:W-:Y:S02]  /*1ae0*/  IMAD R5, R22, UR9, R5 ;  /* 0x0000000916057c24 */ /* 0x000fe4000f8e0205 */
[----:B-1----:R-:W-:-:S04]  /*1af0*/  IMAD.WIDE.U32 R2, R9, 0x80, R22 ;  /* 0x0000008009027825 */ /* 0x002fc800078e0016 */
[C---:B----4-:R-:W-:Y:S02]  /*1b00*/  IMAD R9, R8.reuse, UR4, RZ ;  /* 0x0000000408097c24 */ /* 0x050fe4000f8e02ff */
[----:B------:R-:W-:Y:S02]  /*1b10*/  IMAD R8, R8, UR6, RZ ;  /* 0x0000000608087c24 */ /* 0x000fe4000f8e02ff */
[C---:B------:R-:W-:Y:S02]  /*1b20*/  IMAD R12, R0.reuse, UR5, R9 ;  /* 0x00000005000c7c24 */ /* 0x040fe4000f8e0209 */
[----:B------:R-:W-:Y:S01]  /*1b30*/  IMAD R9, R0, UR7, R8 ;  /* 0x0000000700097c24 */ /* 0x000fe2000f8e0208 */
[----:B------:R-:W-:Y:S01]  /*1b40*/  LOP3.LUT R8, R10, 0x18, R216, 0x78, !PT ;  /* 0x000000180a087812 */ /* 0x000fe200078e78d8 */
[----:B------:R-:W-:Y:S01]  /*1b50*/  IMAD.WIDE.U32 R6, R0, UR4, R6 ;  /* 0x0000000400067c25 */ /* 0x000fe2000f8e0006 */
[----:B------:R-:W-:Y:S01]  /*1b60*/  IADD3 R10, P0, PT, R168, UR40, RZ ;  /* 0x00000028a80a7c10 */ /* 0x000fe2000ff1e0ff */
[----:B------:R-:W-:Y:S01]  /*1b70*/  UIADD3 UR7, UPT, UPT, -UR31, UR20, URZ ;  /* 0x000000141f077290 */ /* 0x000fe2000fffe1ff */
[----:B------:R-:W-:Y:S01]  /*1b80*/  LOP3.LUT R8, R8, 0x1f20, R11, 0xf8, !PT ;  /* 0x00001f2008087812 */ /* 0x000fe200078ef80b */
[----:B------:R-:W-:Y:S01]  /*1b90*/  IMAD.WIDE.U32 R4, R0, UR6, R4 ;  /* 0x0000000600047c25 */ /* 0x000fe2000f8e0004 */
[----:B--2---:R-:W-:-:S03]  /*1ba0*/  LEA R164, P1, R6, UR16, 0x1 ;  /* 0x0000001006a47c11 */ /* 0x004fc6000f8208ff */
[----:B---3--:R-:W-:Y:S02]  /*1bb0*/  IMAD.U32 R0, RZ, RZ, UR12 ;  /* 0x0000000cff007e24 */ /* 0x008fe4000f8e00ff */
[----:B------:R-:W-:Y:S01]  /*1bc0*/  IMAD.X R11, RZ, RZ, UR38, P0 ;  /* 0x00000026ff0b7e24 */ /* 0x000fe200080e06ff */
[----:B------:R-:W-:Y:S01]  /*1bd0*/  LEA R19, P0, R4, UR14, 0x1 ;  /* 0x0000000e04137c11 */ /* 0x000fe2000f8008ff */
[----:B------:R-:W-:Y:S01]  /*1be0*/  IMAD.IADD R7, R7, 0x1, R12 ;  /* 0x0000000107077824 */ /* 0x000fe200078e020c */
[----:B------:R1:W-:Y:S01]  /*1bf0*/  STL [R1+0x180], R164 ;  /* 0x000180a401007387 */ /* 0x0003e20000100800 */
[----:B------:R-:W-:Y:S01]  /*1c00*/  IMAD.IADD R5, R5, 0x1, R9 ;  /* 0x0000000105057824 */ /* 0x000fe200078e0209 */
[----:B------:R-:W-:Y:S01]  /*1c10*/  UMOV UR14, 0x400 ;  /* 0x00000400000e7882 */ /* 0x000fe20000000000 */
[----:B------:R-:W-:Y:S01]  /*1c20*/  IMAD.WIDE.U32 R10, R0, UR34, R10 ;  /* 0x00000022000a7c25 */ /* 0x000fe2000f8e000a */
[----:B------:R-:W-:Y:S01]  /*1c30*/  LOP3.LUT R0, R212, 0x18, RZ, 0xc0, !PT ;  /* 0x00000018d4007812 */ /* 0x000fe200078ec0ff */
[----:B------:R1:W-:Y:S01]  /*1c40*/  STL [R1+0x188], R19 ;  /* 0x0001881301007387 */ /* 0x0003e20000100800 */
[----:B------:R-:W-:Y:S01]  /*1c50*/  LEA.HI.X R163, R6, UR17, R7, 0x1, P1 ;  /* 0x0000001106a37c11 */ /* 0x000fe200088f0c07 */
[----:B-----5:R-:W-:Y:S01]  /*1c60*/  ULEA UR6, UR27, UR14, 0x18 ;  /* 0x0000000e1b067291 */ /* 0x020fe2000f8ec0ff */
[----:B------:R-:W-:Y:S01]  /*1c70*/  LEA.HI.X R18, R4, UR15, R5, 0x1, P0 ;  /* 0x0000000f04127c11 */ /* 0x000fe200080f0c05 */
[----:B------:R-:W-:Y:S01]  /*1c80*/  IMAD.U32 R6, RZ, RZ, UR13 ;  /* 0x0000000dff067e24 */ /* 0x000fe2000f8e00ff */
[----:B------:R-:W-:Y:S01]  /*1c90*/  LOP3.LUT R17, R0, 0xc0, R16, 0xf8, !PT ;  /* 0x000000c000117812 */ /* 0x000fe200078ef810 */
[----:B------:R1:W-:Y:S01]  /*1ca0*/  STL [R1+0x17c], R163 ;  /* 0x00017ca301007387 */ /* 0x0003e20000100800 */
[----:B------:R-:W-:Y:S01]  /*1cb0*/  ISETP.GE.AND P0, PT, R22, UR7, PT ;  /* 0x0000000716007c0c */ /* 0x000fe2000bf06270 */
[----:B------:R-:W-:Y:S01]  /*1cc0*/  IMAD.SHL.U32 R15, R216, 0x10, RZ ;  /* 0x00000010d80f7824 */ /* 0x000fe200078e00ff */
[C---:B------:R-:W-:Y:S01]  /*1cd0*/  LOP3.LUT R5, R211.reuse, 0x30, RZ, 0xc0, !PT ;  /* 0x00000030d3057812 */ /* 0x040fe200078ec0ff */
[----:B------:R1:W-:Y:S01]  /*1ce0*/  STL [R1+0x184], R18 ;  /* 0x0001841201007387 */ /* 0x0003e20000100800 */
[----:B------:R-:W-:-:S02]  /*1cf0*/  LOP3.LUT R4, R211, 0x8, RZ, 0xc0, !PT ;  /* 0x00000008d3047812 */ /* 0x000fc400078ec0ff */
[----:B------:R-:W-:Y:S01]  /*1d00*/  LEA.HI R160, R155, R5, RZ, 0x1e ;  /* 0x000000059ba07211 */ /* 0x000fe200078ff0ff */
[----:B------:R1:W-:Y:S01]  /*1d10*/  STL [R1+0x178], R165 ;  /* 0x000178a501007387 */ /* 0x0003e20000100800 */
[----:B------:R-:W-:Y:S01]  /*1d20*/  LOP3.LUT R180, R17, R4, RZ, 0x3c, !PT ;  /* 0x0000000411b47212 */ /* 0x000fe200078e3cff */
[----:B------:R-:W-:Y:S01]  /*1d30*/  IMAD R5, R6, UR34, R11 ;  /* 0x0000002206057c24 */ /* 0x000fe2000f8e020b */
[----:B------:R-:W-:Y:S01]  /*1d40*/  LEA R219, R8, UR6, 0x1 ;  /* 0x0000000608db7c11 */ /* 0x000fe2000f8e08ff */
        /* <DEDUP_REMOVED lines=33> */
.L_x_1222:
[----:B------:R3:W-:Y:S02]  /*1f60*/  STS.128 [R219+0x4000], RZ ;  /* 0x004000ffdb007388 */ /* 0x0007e40000000c00 */
.L_x_1221:
[----:B------:R-:W-:Y:S05]  /*1f70*/  BSYNC.RECONVERGENT B0 ;  /* 0x0000000000007941 */ /* 0x000fea0003800200 */
.L_x_1220:
        /* <DEDUP_REMOVED lines=36> */
.L_x_1225:
[----:B------:R2:W-:Y:S02]  /*21c0*/  STS.128 [R219+0x4800], RZ ;  /* 0x004800ffdb007388 */ /* 0x0005e40000000c00 */
.L_x_1224:
[----:B------:R-:W-:Y:S05]  /*21d0*/  BSYNC.RECONVERGENT B0 ;  /* 0x0000000000007941 */ /* 0x000fea0003800200 */
.L_x_1223:
        /* <DEDUP_REMOVED lines=36> */
.L_x_1228:
[----:B------:R2:W-:Y:S02]  /*2420*/  STS.128 [R219+0x5000], RZ ;  /* 0x005000ffdb007388 */ /* 0x0005e40000000c00 */
.L_x_1227:
[----:B------:R-:W-:Y:S05]  /*2430*/  BSYNC.RECONVERGENT B0 ;  /* 0x0000000000007941 */ /* 0x000fea0003800200 */
.L_x_1226:
        /* <DEDUP_REMOVED lines=37> */
.L_x_1231:
[----:B------:R2:W-:Y:S02]  /*2690*/  STS.128 [R219+0x5800], RZ ;  /* 0x005800ffdb007388 */ /* 0x0005e40000000c00 */
.L_x_1230:
[----:B------:R-:W-:Y:S05]  /*26a0*/  BSYNC.RECONVERGENT B0 ;  /* 0x0000000000007941 */ /* 0x000fea0003800200 */
.L_x_1229:
        /* <DEDUP_REMOVED lines=32> */
.L_x_1234:
[----:B------:R2:W-:Y:S02]  /*28b0*/  STS.128 [R219+0x8000], RZ ;  /* 0x008000ffdb007388 */ /* 0x0005e40000000c00 */
.L_x_1233:
[----:B------:R-:W-:Y:S05]  /*28c0*/  BSYNC.RECONVERGENT B0 ;  /* 0x0000000000007941 */ /* 0x000fea0003800200 */
.L_x_1232:
        /* <DEDUP_REMOVED lines=31> */
.L_x_1237:
[----:B------:R2:W-:Y:S02]  /*2ac0*/  STS.128 [R219+0x8800], RZ ;  /* 0x008800ffdb007388 */ /* 0x0005e40000000c00 */
.L_x_1236:
[----:B------:R-:W-:Y:S05]  /*2ad0*/  BSYNC.RECONVERGENT B0 ;  /* 0x0000000000007941 */ /* 0x000fea0003800200 */
.L_x_1235:
[----:B------:R-:W5:Y:S01]  /*2ae0*/  LDCU.64 UR12, c[0x0][0x538] ;  /* 0x0000a700ff0c77ac */ /* 0x000f620008000a00 */
[----:B------:R-:W0:Y:S01]  /*2af0*/  LDGDEPBAR ;  /* 0x00000000000079af */ /* 0x000e220000000000 */
[----:B-----5:R-:W-:-:S04]  /*2b00*/  UISETP.NE.U32.AND UP1, UPT, UR12, URZ, UPT ;  /* 0x000000ff0c00728c */ /* 0x020fc8000bf25070 */
[----:B------:R-:W-:Y:S01]  /*2b10*/  UISETP.NE.AND.EX UP1, UPT, UR13, URZ, UPT, UP1 ;  /* 0x000000ff0d00728c */ /* 0x000fe2000bf25310 */
[----:B------:R-:W5:Y:S01]  /*2b20*/  S2R R153, SR_CTAID.X ;  /* 0x0000000000997919 */ /* 0x000f620000002500 */
[----:B------:R-:W-:Y:S01]  /*2b30*/  BSSY.RECONVERGENT B0, `(.L_x_1238) ;  /* 0x000003f000007945 */ /* 0x000fe20003800200 */
[----:B------:R-:W-:-:S04]  /*2b40*/  DEPBAR.LE SB0, 0x0 ;  /* 0x000080000000791a */ /* 0x000fc80000000000 */
[----:B------:R-:W-:-:S04]  /*2b50*/  PLOP3.LUT P0, PT, PT, PT, UP1, 0x80, 0x8 ;  /* 0x000000000008781c */ /* 0x000fc80003f0f018 */
[----:B------:R-:W1:Y:S01]  /*2b60*/  @UP1 LDCU.64 UR4, c[0x0][0x540] ;  /* 0x0000a800ff0417ac */ /* 0x000e620008000a00 */
[----:B------:R-:W-:Y:S01]  /*2b70*/  @UP1 UMOV UR40, UR34 ;  /* 0x0000002200281c82 */ /* 0x000fe20008000000 */
[----:B------:R-:W-:Y:S02]  /*2b80*/  @UP1 UMOV UR41, URZ ;  /* 0x000000ff00291c82 */ /* 0x000fe40008000000 */
[----:B-1----:R-:W-:Y:S01]  /*2b90*/  @UP1 UIMAD.WIDE.U32 UR40, UR33, UR4, UR40 ;  /* 0x00000004212812a5 */ /* 0x002fe2000f8e0028 */
[----:B------:R-:W1:Y:S03]  /*2ba0*/  @UP1 LDCU UR4, c[0x0][0x458] ;  /* 0x00008b00ff0417ac */ /* 0x000e660008000800 */
[----:B------:R-:W-:Y:S02]  /*2bb0*/  @UP1 UIMAD UR5, UR33, UR5, UR41 ;  /* 0x00000005210512a4 */ /* 0x000fe4000f8e0229 */
[----:B------:R-:W-:-:S04]  /*2bc0*/  @UP1 ULEA UR12, UP0, UR40, UR12, 0x2 ;  /* 0x0000000c280c1291 */ /* 0x000fc8000f8010ff */
[----:B------:R-:W-:Y:S02]  /*2bd0*/  @UP1 ULEA.HI.X UR13, UR40, UR13, UR5, 0x2, UP0 ;  /* 0x0000000d280d1291 */ /* 0x000fe400080f1405 */
[----:B--2---:R-:W-:-:S04]  /*2be0*/  IMAD.U32 R2, RZ, RZ, UR12 ;  /* 0x0000000cff027e24 */ /* 0x004fc8000f8e00ff */
[----:B------:R-:W-:-:S05]  /*2bf0*/  IMAD.U32 R3, RZ, RZ, UR13 ;  /* 0x0000000dff037e24 */ /* 0x000fca000f8e00ff */
[----:B------:R-:W2:Y:S01]  /*2c00*/  @P0 LDG.E R2, desc[UR28][R2.64] ;  /* 0x0000001c02020981 */ /* 0x000ea2000c1e1900 */
[----:B-1----:R-:W2:Y:S01]  /*2c10*/  @P0 MUFU.RCP R0, UR4 ;  /* 0x0000000400000d08 */ /* 0x002ea20008001000 */
[----:B------:R-:W-:Y:S01]  /*2c20*/  USHF.L.U32 UR5, UR35, 0x5, URZ ;  /* 0x0000000523057899 */ /* 0x000fe200080006ff */
[----:B------:R-:W-:Y:S01]  /*2c30*/  LOP3.LUT R152, R211, 0x1f0, RZ, 0xc0, !PT ;  /* 0x000001f0d3987812 */ /* 0x000fe200078ec0ff */
[----:B------:R-:W-:Y:S02]  /*2c40*/  USHF.L.U64.HI UR4, UR8, 0x6, UR9 ;  /* 0x0000000608047899 */ /* 0x000fe40008010209 */
[----:B------:R-:W-:Y:S02]  /*2c50*/  USHF.L.U32 UR34, UR8, 0x6, URZ ;  /* 0x0000000608227899 */ /* 0x000fe400080006ff */
[----:B------:R-:W-:Y:S02]  /*2c60*/  USHF.R.S32.HI UR12, URZ, 0x1f, UR5 ;  /* 0x0000001fff0c7899 */ /* 0x000fe40008011405 */
[----:B------:R-:W-:-:S02]  /*2c70*/  UIMAD.WIDE.U32 UR34, UR34, UR30, URZ ;  /* 0x0000001e222272a5 */ /* 0x000fc4000f8e00ff */
[----:B------:R-:W-:-:S04]  /*2c80*/  UIMAD UR4, UR4, UR30, URZ ;  /* 0x0000001e040472a4 */ /* 0x000fc8000f8e02ff */
[----:B------:R-:W-:Y:S01]  /*2c90*/  UIADD3 UR4, UPT, UPT, UR35, UR4, URZ ;  /* 0x0000000423047290 */ /* 0x000fe2000fffe0ff */
[----:B------:R-:W-:Y:S01]  /*2ca0*/  BAR.SYNC.DEFER_BLOCKING 0x0 ;  /* 0x0000000000007b1d */ /* 0x000fe20000010000 */
[----:B--2---:R-:W-:-:S05]  /*2cb0*/  @P0 FMUL.FTZ R0, R2, R0 ;  /* 0x0000000002000220 */ /* 0x004fca0000410000 */
[----:B------:R-:W-:Y:S02]  /*2cc0*/  @P0 R2UR UR13, R0 ;  /* 0x00000000000d02ca */ /* 0x000fe400000e0000 */
[----:B------:R-:W-:Y:S01]  /*2cd0*/  IADD3 R155, P1, P0, R14, UR5, R155 ;  /* 0x000000050e9b7c10 */ /* 0x000fe2000f83e09b */
[----:B------:R-:W-:Y:S01]  /*2ce0*/  UMOV UR5, URZ ;  /* 0x000000ff00057c82 */ /* 0x000fe20008000000 */
[----:B------:R-:W-:Y:S02]  /*2cf0*/  SHF.R.U32.HI R0, RZ, 0x5, R216 ;  /* 0x00000005ff007819 */ /* 0x000fe400000116d8 */
[----:B------:R-:W-:-:S03]  /*2d00*/  IADD3.X R154, PT, PT, R13, UR12, RZ, P1, P0 ;  /* 0x0000000c0d9a7c10 */ /* 0x000fc60008fe04ff */
[----:B-----5:R-:W-:-:S04]  /*2d10*/  IMAD R153, R153, 0x8, R0 ;  /* 0x0000000899997824 */ /* 0x020fc800078e0200 */
        /* <DEDUP_REMOVED lines=27> */
.L_x_1240:
[----:B------:R2:W-:Y:S01]  /*2ed0*/  STS.128 [R219+0xb000], RZ ;  /* 0x00b000ffdb007388 */ /* 0x0005e20000000c00 */
[----:B------:R-:W-:Y:S05]  /*2ee0*/  BRA `(.L_x_1241) ;  /* 0x00000000000c7947 */ /* 0x000fea0003800000 */
.L_x_1239:
[----:B------:R1:W-:Y:S04]  /*2ef0*/  STS.128 [R219+0x9000], RZ ;  /* 0x009000ffdb007388 */ /* 0x0003e80000000c00 */
[----:B------:R1:W-:Y:S04]  /*2f00*/  STS.128 [R219+0xa000], RZ ;  /* 0x00a000ffdb007388 */ /* 0x0003e80000000c00 */
[----:B------:R1:W-:Y:S02]  /*2f10*/  STS.128 [R219+0xb000], RZ ;  /* 0x00b000ffdb007388 */ /* 0x0003e40000000c00 */
.L_x_1241:
[----:B------:R-:W-:Y:S05]  /*2f20*/  BSYNC.RECONVERGENT B0 ;  /* 0x0000000000007941 */ /* 0x000fea0003800200 */
.L_x_1238:
        /* <DEDUP_REMOVED lines=34> */
.L_x_1244:
[----:B------:R2:W-:Y:S02]  /*3150*/  STS.128 [R219+0xb800], RZ ;  /* 0x00b800ffdb007388 */ /* 0x0005e40000000c00 */
.L_x_1243:
[----:B------:R-:W-:Y:S05]  /*3160*/  BSYNC.RECONVERGENT B0 ;  /* 0x0000000000007941 */ /* 0x000fea0003800200 */
.L_x_1242:
[----:B------:R-:W-:Y:S01]  /*3170*/  LOP3.LUT R0, R15, 0x100, RZ, 0xc0, !PT ;  /* 0x000001000f007812 */ /* 0x000fe200078ec0ff */
[----:B------:R-:W-:Y:S01]  /*3180*/  UIADD3 UR26, UPT, UPT, UR32, UR26, -UR20 ;  /* 0x0000001a201a7290 */ /* 0x000fe2000fffe814 */
[----:B-12---:R-:W-:Y:S01]  /*3190*/  LOP3.LUT R3, R17, R4, RZ, 0x3c, !PT ;  /* 0x0000000411037212 */ /* 0x006fe200078e3cff */
[----:B------:R-:W-:Y:S01]  /*31a0*/  VIADD R21, R165, UR22 ;  /* 0x00000016a5157c36 */ /* 0x000fe20008000000 */
[----:B------:R-:W-:Y:S01]  /*31b0*/  LOP3.LUT R0, R0, 0x20, R16, 0xf8, !PT ;  /* 0x0000002000007812 */ /* 0x000fe200078ef810 */
[----:B------:R-:W0:Y:S01]  /*31c0*/  LDGDEPBAR ;  /* 0x00000000000079af */ /* 0x000e220000000000 */
[----:B------:R-:W-:Y:S01]  /*31d0*/  IADD3 R2, PT, PT, R180, R161, R213 ;  /* 0x000000a1b4027210 */ /* 0x000fe20007ffe0d5 */
[----:B------:R-:W-:Y:S01]  /*31e0*/  UISETP.GT.U32.AND UP0, UPT, UR30, UR18, UPT ;  /* 0x000000121e00728c */ /* 0x000fe2000bf04070 */
[----:B------:R-:W-:Y:S01]  /*31f0*/  LOP3.LUT P6, RZ, R216, 0x4, RZ, 0xc0, !PT ;  /* 0x00000004d8ff7812 */ /* 0x000fe200078cc0ff */
[----:B------:R-:W-:Y:S01]  /*3200*/  IMAD.IADD R0, R3, 0x1, R0 ;  /* 0x0000000103007824 */ /* 0x000fe200078e0200 */
[----:B------:R1:W-:Y:S01]  /*3210*/  STL [R1+0x24], R3 ;  /* 0x0000240301007387 */ /* 0x0003e20000100800 */
[----:B------:R-:W2:Y:S03]  /*3220*/  LDCU.U8 UR4, c[0x0][0x4f8] ;  /* 0x00009f00ff0477ac */ /* 0x000ea60008000000 */
[----:B------:R-:W-:-:S05]  /*3230*/  LEA R0, R0, UR6, 0x1 ;  /* 0x0000000600007c11 */ /* 0x000fca000f8e08ff */
[----:B------:R-:W-:Y:S04]  /*3240*/  LDSM.16.M88.4 R12, [R0+0x6000] ;  /* 0x00600000000c783b */ /* 0x000fe80000000200 */
[----:B------:R-:W-:Y:S04]  /*3250*/  LDSM.16.M88.4 R24, [R0+0x6400] ;  /* 0x006400000018783b */ /* 0x000fe80000000200 */
[----:B------:R-:W-:Y:S04]  /*3260*/  LDSM.16.M88.4 R28, [R0+0x6800] ;  /* 0x00680000001c783b */ /* 0x000fe80000000200 */
[----:B------:R-:W-:Y:S01]  /*3270*/  LDSM.16.M88.4 R36, [R0+0x6c00] ;  /* 0x006c00000024783b */ /* 0x000fe20000000200 */
[----:B-1----:R-:W-:Y:S01]  /*3280*/  LEA R3, R2, UR6, 0x1 ;  /* 0x0000000602037c11 */ /* 0x002fe2000f8e08ff */
[----:B------:R-:W-:-:S02]  /*3290*/  IMAD.MOV.U32 R2, RZ, RZ, 0x20 ;  /* 0x00000020ff027424 */ /* 0x000fc400078e00ff */
[----:B------:R-:W-:Y:S04]  /*32a0*/  LDSM.16.M88.4 R56, [R0+0x7c00] ;  /* 0x007c00000038783b */ /* 0x000fe80000000200 */
[----:B----4-:R-:W1:Y:S01]  /*32b0*/  LDSM.16.M88.4 R4, [R3+0x1000] ;  /* 0x001000000304783b */ /* 0x010e620000000200 */
[----:B------:R-:W-:-:S03]  /*32c0*/  SEL R162, R2, 0xffffffe0, !P6 ;  /* 0xffffffe002a27807 */ /* 0x000fc60007000000 */
[----:B------:R-:W4:Y:S02]  /*32d0*/  LDSM.16.M88.4 R8, [R3] ;  /* 0x000000000308783b */ /* 0x000f240000000200 */
[--C-:B------:R-:W-:Y:S02]  /*32e0*/  IMAD.IADD R20, R3, 0x1, R162.reuse ;  /* 0x0000000103147824 */ /* 0x100fe400078e02a2 */
[----:B------:R-:W-:Y:S01]  /*32f0*/  IMAD.IADD R2, R0, 0x1, R162 ;  /* 0x0000000100027824 */ /* 0x000fe200078e02a2 */
[----:B------:R-:W-:Y:S04]  /*3300*/  LDSM.16.M88.4 R52, [R0+0x7800] ;  /* 0x007800000034783b */ /* 0x000fe80000000200 */
[----:B------:R-:W-:Y:S04]  /*3310*/  LDSM.16.M88.4 R16, [R20+0x1000] ;  /* 0x001000001410783b */ /* 0x000fe80000000200 */
[----:B------:R-:W5:Y:S04]  /*3320*/  LDSM.16.M88.4 R32, [R2+0x6000] ;  /* 0x006000000220783b */ /* 0x000f680000000200 */
[----:B------:R-:W3:Y:S04]  /*3330*/  LDSM.16.M88.4 R48, [R2+0x6400] ;  /* 0x006400000230783b */ /* 0x000ee80000000200 */
[----:B------:R-:W2:Y:S04]  /*3340*/  LDSM.16.M88.4 R44, [R2+0x6800] ;  /* 0x00680000022c783b */ /* 0x000ea80000000200 */
[----:B------:R-:W2:Y:S04]  /*3350*/  LDSM.16.M88.4 R40, [R2+0x6c00] ;  /* 0x006c00000228783b */ /* 0x000ea80000000200 */
[----:B------:R-:W-:Y:S04]  /*3360*/  LDSM.16.M88.4 R148, [R2+0x8c00] ;  /* 0x008c00000294783b */ /* 0x000fe80000000200 */
[----:B------:R-:W-:Y:S01]  /*3370*/  STL [R1+0x94], R162 ;  /* 0x000094a201007387 */ /* 0x000fe20000100800 */
        /* <DEDUP_REMOVED lines=8> */
[----:B------:R-:W1:Y:S07]  /*3400*/  LDSM.16.M88.4 R4, [R20] ;  /* 0x000000001404783b */ /* 0x000e6e0000000200 */
[C---:B----4-:R-:W-:Y:S08]  /*3410*/  HMMA.16816.F32 R108, R8.reuse, R12, RZ ;  /* 0x0000000c086c723c */ /* 0x050ff000000018ff */
[C---:B------:R-:W-:Y:S01]  /*3420*/  HMMA.16816.F32 R140, R8.reuse, R14, RZ ;  /* 0x0000000e088c723c */ /* 0x040fe200000018ff */
[----:B------:R-:W4:Y:S07]  /*3430*/  LDSM.16.M88.4 R12, [R3+0x3000] ;  /* 0x00300000030c783b */ /* 0x000f2e0000000200 */
[C---:B------:R-:W-:Y:S08]  /*3440*/  HMMA.16816.F32 R100, R8.reuse, R24, RZ ;  /* 0x000000180864723c */ /* 0x040ff000000018ff */
[C---:B------:R-:W-:Y:S01]  /*3450*/  HMMA.16816.F32 R136, R8.reuse, R26, RZ ;  /* 0x0000001a0888723c */ /* 0x040fe200000018ff */
[----:B------:R-:W-:Y:S07]  /*3460*/  LDSM.16.M88.4 R24, [R0+0x7400] ;  /* 0x007400000018783b */ /* 0x000fee0000000200 */
[C---:B------:R-:W-:Y:S08]  /*3470*/  HMMA.16816.F32 R96, R8.reuse, R28, RZ ;  /* 0x0000001c0860723c */ /* 0x040ff000000018ff */
[C---:B------:R-:W-:Y:S01]  /*3480*/  HMMA.16816.F32 R132, R8.reuse, R30, RZ ;  /* 0x0000001e0884723c */ /* 0x040fe200000018ff */
[----:B------:R-:W4:Y:S07]  /*3490*/  LDSM.16.M88.4 R28, [R0+0x7000] ;  /* 0x00700000001c783b */ /* 0x000f2e0000000200 */
[C---:B------:R-:W-:Y:S08]  /*34a0*/  HMMA.16816.F32 R60, R8.reuse, R36, RZ ;  /* 0x00000024083c723c */ /* 0x040ff000000018ff */
[----:B------:R-:W-:Y:S01]  /*34b0*/  HMMA.16816.F32 R120, R8, R38, RZ ;  /* 0x000000260878723c */ /* 0x000fe200000018ff */
[----:B------:R-:W4:Y:S07]  /*34c0*/  LDSM.16.M88.4 R8, [R3+0x2000] ;  /* 0x002000000308783b */ /* 0x000f2e0000000200 */
[C---:B-----5:R-:W-:Y:S08]  /*34d0*/  HMMA.16816.F32 R116, R16.reuse, R32, R72 ;  /* 0x000000201074723c */ /* 0x060ff00000001848 */
[C---:B---3--:R-:W-:Y:S08]  /*34e0*/  HMMA.16816.F32 R72, R16.reuse, R48, R68 ;  /* 0x000000301048723c */ /* 0x048ff00000001844 */
[C---:B--2---:R-:W-:Y:S01]  /*34f0*/  HMMA.16816.F32 R36, R16.reuse, R44, R64 ;  /* 0x0000002c1024723c */ /* 0x044fe20000001840 */
[----:B------:R-:W-:Y:S07]  /*3500*/  LDSM.16.M88.4 R64, [R2+0x7400] ;  /* 0x007400000240783b */ /* 0x000fee0000000200 */
[C---:B------:R-:W-:Y:S08]  /*3510*/  HMMA.16816.F32 R124, R16.reuse, R40, R80 ;  /* 0x00000028107c723c */ /* 0x040ff00000001850 */
[C---:B------:R-:W-:Y:S08]  /*3520*/  HMMA.16816.F32 R128, R16.reuse, R34, R84 ;  /* 0x000000221080723c */ /* 0x040ff00000001854 */
[C---:B------:R-:W-:Y:S08]  /*3530*/  HMMA.16816.F32 R112, R16.reuse, R50, R92 ;  /* 0x000000321070723c */ /* 0x040ff0000000185c */
[C---:B------:R-:W-:Y:S08]  /*3540*/  HMMA.16816.F32 R104, R16.reuse, R46, R88 ;  /* 0x0000002e1068723c */ /* 0x040ff00000001858 */
[----:B------:R-:W-:Y:S01]  /*3550*/  HMMA.16816.F32 R68, R16, R42, R76 ;  /* 0x0000002a1044723c */ /* 0x000fe2000000184c */
[----:B------:R-:W-:Y:S07]  /*3560*/  LDSM.16.M88.4 R76, [R2+0x7800] ;  /* 0x00780000024c783b */ /* 0x000fee0000000200 */
[C---:B-1----:R-:W-:Y:S08]  /*3570*/  HMMA.16816.F32 R16, R4.reuse, R32, R108 ;  /* 0x000000200410723c */ /* 0x042ff0000000186c */
        /* <DEDUP_REMOVED lines=9> */
[C---:B----4-:R-:W-:Y:S08]  /*3610*/  HMMA.16816.F32 R144, R12.reuse, R56, R124 ;  /* 0x000000380c90723c */ /* 0x050ff0000000187c */
[C---:B------:R-:W-:Y:S08]  /*3620*/  HMMA.16816.F32 R108, R12.reuse, R28, R116 ;  /* 0x0000001c0c6c723c */ /* 0x040ff00000001874 */
[C---:B------:R-:W-:Y:S01]  /*3630*/  HMMA.16816.F32 R120, R12.reuse, R24, R72 ;  /* 0x000000180c78723c */ /* 0x040fe20000001848 */
[----:B------:R-:W2:Y:S07]  /*3640*/  LDSM.16.M88.4 R72, [R2+0x7c00] ;  /* 0x007c00000248783b */ /* 0x000eae0000000200 */
[C---:B------:R-:W-:Y:S08]  /*3650*/  HMMA.16816.F32 R140, R12.reuse, R52, R36 ;  /* 0x000000340c8c723c */ /* 0x040ff00000001824 */
[C---:B------:R-:W-:Y:S08]  /*3660*/  HMMA.16816.F32 R128, R12.reuse, R30, R128 ;  /* 0x0000001e0c80723c */ /* 0x040ff00000001880 */
[C---:B------:R-:W-:Y:S08]  /*3670*/  HMMA.16816.F32 R124, R12.reuse, R26, R112 ;  /* 0x0000001a0c7c723c */ /* 0x040ff00000001870 */
[C---:B------:R-:W-:Y:S08]  /*3680*/  HMMA.16816.F32 R132, R12.reuse, R54, R104 ;  /* 0x000000360c84723c */ /* 0x040ff00000001868 */
[----:B------:R-:W-:Y:S08]  /*3690*/  HMMA.16816.F32 R136, R12, R58, R68 ;  /* 0x0000003a0c88723c */ /* 0x000ff00000001844 */
[C---:B------:R-:W-:Y:S01]  /*36a0*/  HMMA.16816.F32 R44, R8.reuse, R28, R16 ;  /* 0x0000001c082c723c */ /* 0x040fe20000001810 */
[----:B------:R-:W3:Y:S07]  /*36b0*/  LDSM.16.M88.4 R16, [R20+0x3000] ;  /* 0x003000001410783b */ /* 0x000eee0000000200 */
        /* <DEDUP_REMOVED lines=8> */
[----:B------:R-:W-:Y:S08]  /*3740*/  HMMA.16816.F32 R36, R8, R56, R96 ;  /* 0x000000380824723c */ /* 0x000ff00000001860 */
[C---:B------:R-:W-:Y:S01]  /*3750*/  HMMA.16816.F32 R80, R4.reuse, R60, R44 ;  /* 0x0000003c0450723c */ /* 0x040fe2000000182c */
[----:B------:R-:W-:Y:S07]  /*3760*/  LDSM.16.M88.4 R44, [R0+0x8800] ;  /* 0x00880000002c783b */ /* 0x000fee0000000200 */
[C---:B------:R-:W-:Y:S01]  /*3770*/  HMMA.16816.F32 R112, R4.reuse, R64, R32 ;  /* 0x000000400470723c */ /* 0x040fe20000001820 */
[----:B------:R-:W-:Y:S07]  /*3780*/  LDSM.16.M88.4 R32, [R0+0x8400] ;  /* 0x008400000020783b */ /* 0x000fee0000000200 */
[----:B------:R-:W-:Y:S01]  /*3790*/  HMMA.16816.F32 R104, R4, R66, R28 ;  /* 0x000000420468723c */ /* 0x000fe2000000181c */
[----:B------:R4:W5:Y:S07]  /*37a0*/  LDSM.16.M88.4 R28, [R0+0x8000] ;  /* 0x00800000001c783b */ /* 0x00096e0000000200 */
[C---:B------:R-:W-:Y:S01]  /*37b0*/  HMMA.16816.F32 R24, R8.reuse, R52, R92 ;  /* 0x000000340818723c */ /* 0x040fe2000000185c */
[----:B------:R-:W-:Y:S04]  /*37c0*/  LDSM.16.M88.4 R52, [R20+0x5000] ;  /* 0x005000001434783b */ /* 0x000fe80000000200 */
[----:B------:R-:W-:Y:S03]  /*37d0*/  LDSM.16.M88.4 R92, [R2+0x8800] ;  /* 0x00880000025c783b */ /* 0x000fe60000000200 */
[----:B------:R-:W-:Y:S01]  /*37e0*/  HMMA.16816.F32 R48, R8, R58, R88 ;  /* 0x0000003a0830723c */ /* 0x000fe20000001858 */
[----:B------:R1:W5:Y:S07]  /*37f0*/  LDSM.16.M88.4 R8, [R3+0x5000] ;  /* 0x005000000308783b */ /* 0x00036e0000000200 */
[----:B--2---:R-:W-:Y:S01]  /*3800*/  HMMA.16816.F32 R56, R4, R72, R36 ;  /* 0x000000480438723c */ /* 0x004fe20000001824 */
[----:B------:R-:W-:Y:S01]  /*3810*/  LDSM.16.M88.4 R36, [R2+0x8400] ;  /* 0x008400000224783b */ /* 0x000fe20000000200 */
[----:B----4-:R-:W-:-:S06]  /*3820*/  IMAD.U32 R0, RZ, RZ, UR32 ;  /* 0x00000020ff007e24 */ /* 0x010fcc000f8e00ff */
[----:B---3--:R-:W-:Y:S08]  /*3830*/  HMMA.16816.F32 R88, R16, R60, R108 ;  /* 0x0000003c1058723c */ /* 0x008ff0000000186c */
[----:B------:R-:W-:Y:S01]  /*3840*/  HMMA.16816.F32 R68, R4, R76, R24 ;  /* 0x0000004c0444723c */ /* 0x000fe20000001818 */
[----:B------:R2:W-:Y:S01]  /*3850*/  LDSM.16.M88.4 R24, [R2+0x8000] ;  /* 0x008000000218783b */ /* 0x0005e20000000200 */
[----:B-1----:R-:W-:-:S04]  /*3860*/  LOP3.LUT R3, R22, 0x7, RZ, 0xc0, !PT ;  /* 0x0000000716037812 */ /* 0x002fc800078ec0ff */
[----:B------:R-:W-:Y:S02]  /*3870*/  IADD3 R3, PT, PT, R3, UR31, R152 ;  /* 0x0000001f03037c10 */ /* 0x000fe4000fffe098 */
[----:B------:R-:W-:Y:S01]  /*3880*/  HMMA.16816.F32 R48, R4, R74, R48 ;  /* 0x0000004a0430723c */ /* 0x000fe20000001830 */
[----:B------:R-:W1:Y:S01]  /*3890*/  LDSM.16.M88.4 R4, [R20+0x4000] ;  /* 0x004000001404783b */ /* 0x000e620000000200 */
[----:B------:R-:W-:-:S04]  /*38a0*/  DEPBAR.LE SB0, 0x0 ;  /* 0x000080000000791a */ /* 0x000fc80000000000 */
[C---:B------:R-:W-:Y:S02]  /*38b0*/  VIADD R228, R3.reuse, UR32 ;  /* 0x0000002003e47c36 */ /* 0x040fe40008000000 */
[C---:B------:R-:W-:Y:S08]  /*38c0*/  HMMA.16816.F32 R108, R16.reuse, R64, R120 ;  /* 0x00000040106c723c */ /* 0x040ff00000001878 */
[----:B------:R-:W-:Y:S01]  /*38d0*/  HMMA.16816.F32 R120, R16, R66, R124 ;  /* 0x000000421078723c */ /* 0x000fe2000000187c */
[----:B--2---:R-:W-:-:S05]  /*38e0*/  VIADD R2, R3, UR26 ;  /* 0x0000001a03027c36 */ /* 0x004fca0008000000 */
[C-C-:B------:R-:W-:Y:S02]  /*38f0*/  VIADDMNMX R233, R2.reuse, 0x1, R0.reuse, PT ;  /* 0x0000000102e97846 */ /* 0x140fe40003800100 */
[----:B------:R-:W-:Y:S01]  /*3900*/  HMMA.16816.F32 R96, R16, R62, R128 ;  /* 0x0000003e1060723c */ /* 0x000fe20000001880 */
[C-C-:B------:R-:W-:Y:S02]  /*3910*/  VIADDMNMX R234, R2.reuse, 0x9, R0.reuse, PT ;  /* 0x0000000902ea7846 */ /* 0x140fe40003800100 */
[C-C-:B------:R-:W-:Y:S02]  /*3920*/  VIADDMNMX R208, R2.reuse, 0x41, R0.reuse, PT ;  /* 0x0000004102d07846 */ /* 0x140fe40003800100 */
[----:B------:R-:W-:-:S03]  /*3930*/  VIADDMNMX R209, R2, 0x49, R0, PT ;  /* 0x0000004902d17846 */ /* 0x000fc60003800100 */
[C---:B------:R-:W-:Y:S08]  /*3940*/  HMMA.16816.F32 R128, R16.reuse, R76, R140 ;  /* 0x0000004c1080723c */ /* 0x040ff0000000188c */
[C---:B------:R-:W-:Y:S08]  /*3950*/  HMMA.16816.F32 R132, R16.reuse, R78, R132 ;  /* 0x0000004e1084723c */ /* 0x040ff00000001884 */
[C---:B------:R-:W-:Y:S08]  /*3960*/  HMMA.16816.F32 R124, R16.reuse, R72, R144 ;  /* 0x00000048107c723c */ /* 0x040ff00000001890 */
[----:B------:R-:W-:Y:S08]  /*3970*/  HMMA.16816.F32 R84, R16, R74, R136 ;  /* 0x0000004a1054723c */ /* 0x000ff00000001888 */
[C---:B------:R-:W-:Y:S08]  /*3980*/  HMMA.16816.F32 R60, R12.reuse, R40, R56 ;  /* 0x000000280c3c723c */ /* 0x040ff00000001838 */
[C---:B-----5:R-:W-:Y:S08]  /*3990*/  HMMA.16816.F32 R80, R12.reuse, R28, R80 ;  /* 0x0000001c0c50723c */ /* 0x060ff00000001850 */
[----:B------:R-:W-:Y:S01]  /*39a0*/  HMMA.16816.F32 R76, R12, R30, R116 ;  /* 0x0000001e0c4c723c */ /* 0x000fe20000001874 */
[----:B------:R-:W-:-:S07]  /*39b0*/  VIADD R116, R21, 0x38 ;  /* 0x0000003815747836 */ /* 0x000fce0000000000 */
[C---:B------:R-:W-:Y:S08]  /*39c0*/  HMMA.16816.F32 R112, R12.reuse, R32, R112 ;  /* 0x000000200c70723c */ /* 0x040ff00000001870 */
[C---:B------:R-:W-:Y:S08]  /*39d0*/  HMMA.16816.F32 R72, R12.reuse, R34, R104 ;  /* 0x000000220c48723c */ /* 0x040ff00000001868 */
[C---:B------:R-:W-:Y:S08]  /*39e0*/  HMMA.16816.F32 R68, R12.reuse, R44, R68 ;  /* 0x0000002c0c44723c */ /* 0x040ff00000001844 */
[----:B------:R-:W-:Y:S01]  /*39f0*/  HMMA.16816.F32 R64, R12, R46, R100 ;  /* 0x0000002e0c40723c */ /* 0x000fe20000001864 */
[----:B------:R-:W-:-:S02]  /*3a00*/  VIADD R100, R21, 0x30 ;  /* 0x0000003015647836 */ /* 0x000fc40000000000 */
[----:B------:R-:W-:-:S05]  /*3a10*/  VIADD R102, R21, 0x31 ;  /* 0x0000003115667836 */ /* 0x000fca0000000000 */
[----:B------:R-:W-:Y:S08]  /*3a20*/  HMMA.16816.F32 R56, R12, R42, R48 ;  /* 0x0000002a0c38723c */ /* 0x000ff00000001830 */
[C---:B------:R-:W-:Y:S08]  /*3a30*/  HMMA.16816.F32 R12, R8.reuse, R32, R108 ;  /* 0x00000020080c723c */ /* 0x040ff0000000186c */
[C---:B------:R-:W-:Y:S08]  /*3a40*/  HMMA.16816.F32 R16, R8.reuse, R34, R120 ;  /* 0x000000220810723c */ /* 0x040ff00000001878 */
[C---:B------:R-:W-:Y:S08]  /*3a50*/  HMMA.16816.F32 R48, R8.reuse, R28, R88 ;  /* 0x0000001c0830723c */ /* 0x040ff00000001858 */
[----:B------:R-:W-:Y:S01]  /*3a60*/  HMMA.16816.F32 R32, R8, R44, R128 ;  /* 0x0000002c0820723c */ /* 0x000fe20000001880 */
[----:B------:R-:W-:-:S07]  /*3a70*/  VIADD R44, R228, 0x8 ;  /* 0x00000008e42c7836 */ /* 0x000fce0000000000 */
[-C--:B-1----:R-:W-:Y:S08]  /*3a80*/  HMMA.16816.F32 R112, R4, R36.reuse, R112 ;  /* 0x000000240470723c */ /* 0x082ff00000001870 */
[----:B------:R-:W-:Y:S01]  /*3a90*/  HMMA.16816.F32 R128, R52, R36, R12 ;  /* 0x000000243480723c */ /* 0x000fe2000000180c */
[----:B------:R-:W-:-:S04]  /*3aa0*/  VIADD R36, R21, UR20 ;  /* 0x0000001415247c36 */ /* 0x000fc80008000000 */
[----:B------:R-:W-:-:S03]  /*3ab0*/  IMAD.IADD R0, R228, 0x1, -R36 ;  /* 0x00000001e4007824 */ /* 0x000fc600078e0a24 */
[----:B------:R-:W-:Y:S01]  /*3ac0*/  HMMA.16816.F32 R136, R52, R38, R16 ;  /* 0x000000263488723c */ /* 0x000fe20000001810 */
[----:B------:R-:W-:Y:S01]  /*3ad0*/  VIADD R19, R116, UR20 ;  /* 0x0000001474137c36 */ /* 0x000fe20008000000 */
[----:B------:R-:W-:-:S03]  /*3ae0*/  IABS R0, R0 ;  /* 0x0000000000007213 */ /* 0x000fc60000000000 */
[----:B------:R-:W-:-:S03]  /*3af0*/  VIADD R90, R19, 0x1 ;  /* 0x00000001135a7836 */ /* 0x000fc60000000000 */
[----:B------:R-:W-:Y:S08]  /*3b00*/  HMMA.16816.F32 R28, R8, R30, R96 ;  /* 0x0000001e081c723c */ /* 0x000ff00000001860 */
[----:B------:R-:W-:Y:S01]  /*3b10*/  HMMA.16816.F32 R108, R52, R24, R48 ;  /* 0x00000018346c723c */ /* 0x000fe20000001830 */
[----:B------:R-:W-:Y:S02]  /*3b20*/  VIADD R51, R19, 0xffffffc9 ;  /* 0xffffffc913337836 */ /* 0x000fe40000000000 */
[----:B------:R-:W-:-:S02]  /*3b30*/  VIADD R49, R21, 0x20 ;  /* 0x0000002015317836 */ /* 0x000fc40000000000 */
[----:B------:R-:W-:Y:S02]  /*3b40*/  IMAD.IADD R2, R228, 0x1, -R51 ;  /* 0x00000001e4027824 */ /* 0x000fe400078e0a33 */
[----:B------:R-:W-:Y:S01]  /*3b50*/  VIADD R50, R21, 0x21 ;  /* 0x0000002115327836 */ /* 0x000fe20000000000 */
[----:B------:R-:W-:Y:S01]  /*3b60*/  HMMA.16816.F32 R96, R4, R150, R56 ;  /* 0x000000960460723c */ /* 0x000fe20000001838 */
[C---:B------:R-:W-:Y:S01]  /*3b70*/  VIADD R58, R19.reuse, 0xffffffd0 ;  /* 0xffffffd0133a7836 */ /* 0x040fe20000000000 */
[----:B------:R-:W-:Y:S01]  /*3b80*/  IABS R3, R2 ;  /* 0x0000000200037213 */ /* 0x000fe20000000000 */
[----:B------:R-:W-:Y:S02]  /*3b90*/  VIADD R57, R19, 0xffffffd9 ;  /* 0xffffffd913397836 */ /* 0x000fe40000000000 */
[----:B------:R-:W-:-:S03]  /*3ba0*/  VIADD R59, R21, 0x28 ;  /* 0x00000028153b7836 */ /* 0x000fc60000000000 */
[----:B------:R-:W-:Y:S01]  /*3bb0*/  HMMA.16816.F32 R104, R4, R148, R60 ;  /* 0x000000940468723c */ /* 0x000fe2000000183c */
[C---:B------:R-:W-:Y:S02]  /*3bc0*/  VIADD R61, R19.reuse, 0xffffffd1 ;  /* 0xffffffd1133d7836 */ /* 0x040fe40000000000 */
[C---:B------:R-:W-:Y:S02]  /*3bd0*/  VIADD R62, R19.reuse, 0xffffffd8 ;  /* 0xffffffd8133e7836 */ /* 0x040fe40000000000 */
[C---:B------:R-:W-:Y:S02]  /*3be0*/  VIADD R60, R19.reuse, 0xffffffe0 ;  /* 0xffffffe0133c7836 */ /* 0x040fe40000000000 */
[----:B------:R-:W-:Y:S01]  /*3bf0*/  VIADD R63, R19, 0xffffffe1 ;  /* 0xffffffe1133f7836 */ /* 0x000fe20000000000 */
[----:B------:R-:W-:Y:S01]  /*3c00*/  HMMA.16816.F32 R156, R8, R42, R84 ;  /* 0x0000002a089c723c */ /* 0x000fe20000001854 */
[----:B------:R-:W-:Y:S02]  /*3c10*/  VIADD R43, R21, 0x18 ;  /* 0x00000018152b7836 */ /* 0x000fe40000000000 */
[----:B------:R-:W-:-:S05]  /*3c20*/  VIADD R42, R19, 0xfffffff1 ;  /* 0xfffffff1132a7836 */ /* 0x000fca0000000000 */
[C---:B------:R-:W-:Y:S08]  /*3c30*/  HMMA.16816.F32 R80, R4.reuse, R24, R80 ;  /* 0x000000180450723c */ /* 0x040ff00000001850 */
[C---:B------:R-:W-:Y:S08]  /*3c40*/  HMMA.16816.F32 R76, R4.reuse, R26, R76 ;  /* 0x0000001a044c723c */ /* 0x040ff0000000184c */
[----:B------:R-:W-:Y:S01]  /*3c50*/  HMMA.16816.F32 R72, R4, R38, R72 ;  /* 0x000000260448723c */ /* 0x000fe20000001848 */
[----:B------:R-:W-:-:S02]  /*3c60*/  VIADD R38, R19, 0xfffffff9 ;  /* 0xfffffff913267836 */ /* 0x000fc40000000000 */
[----:B------:R-:W-:-:S05]  /*3c70*/  VIADD R39, R228, 0x40 ;  /* 0x00000040e4277836 */ /* 0x000fca0000000000 */
[C---:B------:R-:W-:Y:S08]  /*3c80*/  HMMA.16816.F32 R68, R4.reuse, R92, R68 ;  /* 0x0000005c0444723c */ /* 0x040ff00000001844 */
[----:B------:R-:W-:Y:S01]  /*3c90*/  HMMA.16816.F32 R84, R4, R94, R64 ;  /* 0x0000005e0454723c */ /* 0x000fe20000001840 */
[C---:B------:R-:W-:Y:S02]  /*3ca0*/  IMAD.IADD R4, R228.reuse, 0x1, -R58 ;  /* 0x00000001e4047824 */ /* 0x040fe400078e0a3a */
[----:B------:R-:W-:-:S02]  /*3cb0*/  IMAD.IADD R5, R228, 0x1, -R61 ;  /* 0x00000001e4057824 */ /* 0x000fc400078e0a3d */
[----:B------:R-:W-:Y:S01]  /*3cc0*/  IMAD.IADD R7, R228, 0x1, -R62 ;  /* 0x00000001e4077824 */ /* 0x000fe200078e0a3e */
[----:B------:R-:W-:Y:S01]  /*3cd0*/  IABS R2, R4 ;  /* 0x0000000400027213 */ /* 0x000fe20000000000 */
[----:B------:R-:W-:Y:S01]  /*3ce0*/  IMAD.MOV.U32 R6, RZ, RZ, R0 ;  /* 0x000000ffff067224 */ /* 0x000fe200078e0000 */
        /* <DEDUP_REMOVED lines=9> */
[C---:B------:R-:W-:Y:S01]  /*3d80*/  VIADD R64, R19.reuse, 0xffffffe8 ;  /* 0xffffffe813407836 */ /* 0x040fe20000000000 */
[----:B------:R-:W-:Y:S01]  /*3d90*/  I2FP.F32.S32 R2, R2 ;  /* 0x0000000200027245 */ /* 0x000fe20000201400 */
[----:B------:R-:W-:Y:S01]  /*3da0*/  VIADD R67, R19, 0xffffffe9 ;  /* 0xffffffe913437836 */ /* 0x000fe20000000000 */
[----:B------:R-:W-:Y:S01]  /*3db0*/  I2FP.F32.S32 R0, R0 ;  /* 0x0000000000007245 */ /* 0x000fe20000201400 */
[----:B------:R-:W-:Y:S01]  /*3dc0*/  HMMA.16816.F32 R124, R8, R40, R124 ;  /* 0x00000028087c723c */ /* 0x000fe2000000187c */
        /* <DEDUP_REMOVED lines=8> */
[C---:B------:R-:W-:Y:S02]  /*3e50*/  IMAD.IADD R5, R228.reuse, 0x1, -R64 ;  /* 0x00000001e4057824 */ /* 0x040fe400078e0a40 */
[----:B------:R-:W-:Y:S01]  /*3e60*/  FFMA.FTZ R11, R3, -UR5, R76 ;  /* 0x80000005030b7c23 */ /* 0x000fe2000801004c */
[----:B------:R-:W-:Y:S01]  /*3e70*/  IMAD.IADD R7, R228, 0x1, -R67 ;  /* 0x00000001e4077824 */ /* 0x000fe200078e0a43 */
[----:B------:R-:W-:Y:S01]  /*3e80*/  IABS R6, R2 ;  /* 0x0000000200067213 */ /* 0x000fe20000000000 */
[C---:B------:R-:W-:Y:S01]  /*3e90*/  VIADD R40, R21.reuse, 0x11 ;  /* 0x0000001115287836 */ /* 0x040fe20000000000 */
[----:B------:R-:W-:Y:S01]  /*3ea0*/  IABS R3, R0 ;  /* 0x0000000000037213 */ /* 0x000fe20000000000 */
[C---:B------:R-:W-:Y:S01]  /*3eb0*/  HMMA.16816.F32 R120, R52.reuse, R26, R28 ;  /* 0x0000001a3478723c */ /* 0x040fe2000000181c */
[----:B------:R-:W-:Y:S01]  /*3ec0*/  IABS R2, R4 ;  /* 0x0000000400027213 */ /* 0x000fe20000000000 */
[C---:B------:R-:W-:Y:S01]  /*3ed0*/  VIADD R27, R21.reuse, 0x1 ;  /* 0x00000001151b7836 */ /* 0x040fe20000000000 */
[----:B------:R-:W-:Y:S01]  /*3ee0*/  IABS R0, R5 ;  /* 0x0000000500007213 */ /* 0x000fe20000000000 */
[----:B------:R-:W-:Y:S01]  /*3ef0*/  IMAD.MOV.U32 R5, RZ, RZ, R3 ;  /* 0x000000ffff057224 */ /* 0x000fe200078e0003 */
[----:B------:R-:W-:Y:S01]  /*3f00*/  IABS R4, R7 ;  /* 0x0000000700047213 */ /* 0x000fe20000000000 */
[----:B------:R-:W-:Y:S01]  /*3f10*/  IMAD.MOV.U32 R3, RZ, RZ, R2 ;  /* 0x000000ffff037224 */ /* 0x000fe200078e0002 */
[----:B------:R-:W-:Y:S01]  /*3f20*/  I2FP.F32.S32 R6, R6 ;  /* 0x0000000600067245 */ /* 0x000fe20000201400 */
[----:B------:R-:W-:Y:S01]  /*3f30*/  IMAD.MOV.U32 R2, RZ, RZ, R0 ;  /* 0x000000ffff027224 */ /* 0x000fe200078e0000 */
[----:B------:R-:W-:Y:S01]  /*3f40*/  HMMA.16816.F32 R140, R52, R92, R32 ;  /* 0x0000005c348c723c */ /* 0x000fe20000001820 */
[----:B------:R-:W-:Y:S01]  /*3f50*/  IMAD.MOV.U32 R0, RZ, RZ, R4 ;  /* 0x000000ffff007224 */ /* 0x000fe200078e0004 */
[----:B------:R-:W-:Y:S01]  /*3f60*/  I2FP.F32.S32 R4, R3 ;  /* 0x0000000300047245 */ /* 0x000fe20000201400 */
[----:B------:R-:W-:Y:S01]  /*3f70*/  FFMA.FTZ R3, R6, -UR5, R113 ;  /* 0x8000000506037c23 */ /* 0x000fe20008010071 */
[----:B------:R-:W-:Y:S01]  /*3f80*/  I2FP.F32.S32 R2, R2 ;  /* 0x0000000200027245 */ /* 0x000fe20000201400 */
[C---:B------:R-:W-:Y:S01]  /*3f90*/  VIADD R29, R21.reuse, 0x8 ;  /* 0x00000008151d7836 */ /* 0x040fe20000000000 */
[----:B------:R-:W-:Y:S01]  /*3fa0*/  I2FP.F32.S32 R0, R0 ;  /* 0x0000000000007245 */ /* 0x000fe20000201400 */
[----:B------:R-:W-:Y:S01]  /*3fb0*/  FFMA.FTZ R6, R4, -UR5, R73 ;  /* 0x8000000504067c23 */ /* 0x000fe20008010049 */
[----:B------:R-:W-:-:S02]  /*3fc0*/  VIADD R31, R21, 0x9 ;  /* 0x00000009151f7836 */ /* 0x000fc40000000000 */
[----:B------:R-:W-:Y:S01]  /*3fd0*/  FFMA.FTZ R7, R2, -UR5, R68 ;  /* 0x8000000502077c23 */ /* 0x000fe20008010044 */
[----:B------:R-:W-:Y:S02]  /*3fe0*/  IMAD.IADD R2, R44, 0x1, -R36 ;  /* 0x000000012c027824 */ /* 0x000fe400078e0a24 */
[----:B------:R-:W-:Y:S01]  /*3ff0*/  FFMA.FTZ R8, R0, -UR5, R69 ;  /* 0x8000000500087c23 */ /* 0x000fe20008010045 */
[----:B------:R-:W-:Y:S01]  /*4000*/  VIADD R0, R228, -UR24 ;  /* 0x80000018e4007c36 */ /* 0x000fe20008000000 */
[----:B------:R-:W-:Y:S01]  /*4010*/  I2FP.F32.S32 R5, R5 ;  /* 0x0000000500057245 */ /* 0x000fe20000201400 */
[----:B------:R-:W-:Y:S01]  /*4020*/  IMAD.IADD R4, R44, 0x1, -R51 ;  /* 0x000000012c047824 */ /* 0x000fe200078e0a33 */
[----:B------:R-:W-:Y:S01]  /*4030*/  HMMA.16816.F32 R132, R52, R94, R132 ;  /* 0x0000005e3484723c */ /* 0x000fe20000001884 */
[C---:B------:R-:W-:Y:S01]  /*4040*/  VIADD R34, R21.reuse, 0x10 ;  /* 0x0000001015227836 */ /* 0x040fe20000000000 */
[C---:B------:R-:W-:Y:S01]  /*4050*/  ISETP.GT.AND P2, PT, R0.reuse, R40, PT ;  /* 0x000000280000720c */ /* 0x040fe20003f44270 */
[----:B------:R-:W-:Y:S01]  /*4060*/  VIADD R46, R21, 0x19 ;  /* 0x00000019152e7836 */ /* 0x000fe20000000000 */
[C---:B------:R-:W-:Y:S01]  /*4070*/  ISETP.GT.AND P0, PT, R0.reuse, R21, PT ;  /* 0x000000150000720c */ /* 0x040fe20003f04270 */
[----:B------:R-:W-:Y:S01]  /*4080*/  FFMA.FTZ R5, R5, -UR5, R72 ;  /* 0x8000000505057c23 */ /* 0x000fe20008010048 */
[----:B------:R-:W-:Y:S01]  /*4090*/  FSEL R93, R3, -INF , !P2 ;  /* 0xff800000035d7808 */ /* 0x000fe20005000000 */
[C---:B------:R-:W-:Y:S01]  /*40a0*/  VIADD R66, R21.reuse, 0x29 ;  /* 0x0000002915427836 */ /* 0x040fe20000000000 */
[C---:B------:R-:W-:Y:S01]  /*40b0*/  ISETP.GT.AND P5, PT, R0.reuse, R27, PT ;  /* 0x0000001b0000720c */ /* 0x040fe20003fa4270 */
[----:B------:R-:W-:Y:S01]  /*40c0*/  VIADD R112, R21, 0x39 ;  /* 0x0000003915707836 */ /* 0x000fe20000000000 */
[C---:B------:R-:W-:Y:S01]  /*40d0*/  ISETP.GT.AND P4, PT, R0.reuse, R29, PT ;  /* 0x0000001d0000720c */ /* 0x040fe20003f84270 */
[C---:B------:R-:W-:Y:S01]  /*40e0*/  VIADD R35, R19.reuse, 0xfffffff0 ;  /* 0xfffffff013237836 */ /* 0x040fe20000000000 */
[----:B------:R-:W-:Y:S01]  /*40f0*/  ISETP.GT.AND P3, PT, R0, R31, PT ;  /* 0x0000001f0000720c */ /* 0x000fe20003f64270 */
[----:B------:R-:W-:Y:S01]  /*4100*/  VIADD R32, R19, 0xfffffff8 ;  /* 0xfffffff813207836 */ /* 0x000fe20000000000 */
[----:B------:R-:W-:Y:S01]  /*4110*/  IABS R3, R2 ;  /* 0x0000000200037213 */ /* 0x000fe20000000000 */
[----:B------:R-:W-:Y:S01]  /*4120*/  VIADD R33, R228, 0x48 ;  /* 0x00000048e4217836 */ /* 0x000fe20000000000 */
[----:B------:R-:W-:Y:S01]  /*4130*/  IABS R2, R4 ;  /* 0x0000000400027213 */ /* 0x000fe20000000000 */
        /* <DEDUP_REMOVED lines=19> */
[----:B------:R-:W-:Y:S01]  /*4270*/  IMAD.IADD R7, R44, 0x1, -R60 ;  /* 0x000000012c077824 */ /* 0x000fe200078e0a3c */
[C---:B------:R-:W-:Y:S01]  /*4280*/  ISETP.GT.AND P1, PT, R0.reuse, R59, PT ;  /* 0x0000003b0000720c */ /* 0x040fe20003f24270 */
[----:B------:R-:W-:Y:S01]  /*4290*/  BAR.SYNC.DEFER_BLOCKING 0x0 ;  /* 0x0000000000007b1d */ /* 0x000fe20000010000 */
[----:B------:R-:W-:-:S02]  /*42a0*/  ISETP.GT.AND P2, PT, R0, R66, PT ;  /* 0x000000420000720c */ /* 0x000fc40003f44270 */
[C---:B------:R-:W-:Y:S02]  /*42b0*/  ISETP.GT.AND P0, PT, R0.reuse, R100, PT ;  /* 0x000000640000720c */ /* 0x040fe40003f04270 */
[C---:B------:R-:W-:Y:S02]  /*42c0*/  ISETP.GT.AND P5, PT, R0.reuse, R102, PT ;  /* 0x000000660000720c */ /* 0x040fe40003fa4270 */
[C---:B------:R-:W-:Y:S02]  /*42d0*/  ISETP.GT.AND P4, PT, R0.reuse, R116, PT ;  /* 0x000000740000720c */ /* 0x040fe40003f84270 */
[----:B------:R-:W-:Y:S02]  /*42e0*/  I2FP.F32.S32 R3, R3 ;  /* 0x0000000300037245 */ /* 0x000fe40000201400 */
[----:B------:R-:W-:Y:S01]  /*42f0*/  ISETP.GT.AND P3, PT, R0, R112, PT ;  /* 0x000000700000720c */ /* 0x000fe20003f64270 */
[----:B------:R-:W-:Y:S01]  /*4300*/  IMAD.IADD R0, R44, 0x1, -R61 ;  /* 0x000000012c007824 */ /* 0x000fe200078e0a3d */
[----:B------:R-:W-:Y:S01]  /*4310*/  IABS R6, R2 ;  /* 0x0000000200067213 */ /* 0x000fe20000000000 */
[----:B------:R-:W-:Y:S01]  /*4320*/  FFMA.FTZ R20, R3, -UR5, R82 ;  /* 0x8000000503147c23 */ /* 0x000fe20008010052 */
[----:B------:R-:W-:Y:S01]  /*4330*/  IABS R2, R4 ;  /* 0x0000000400027213 */ /* 0x000fe20000000000 */
[----:B------:R-:W-:Y:S01]  /*4340*/  HMMA.16816.F32 R80, R52, R148, R124 ;  /* 0x000000943450723c */ /* 0x000fe2000000187c */
[----:B------:R-:W-:-:S02]  /*4350*/  IABS R3, R0 ;  /* 0x0000000000037213 */ /* 0x000fc40000000000 */
[----:B------:R-:W-:Y:S02]  /*4360*/  IABS R0, R5 ;  /* 0x0000000500007213 */ /* 0x000fe40000000000 */
[----:B------:R-:W-:Y:S01]  /*4370*/  IABS R4, R7 ;  /* 0x0000000700047213 */ /* 0x000fe20000000000 */
[----:B------:R-:W-:Y:S01]  /*4380*/  IMAD.MOV.U32 R5, RZ, RZ, R3 ;  /* 0x000000ffff057224 */ /* 0x000fe200078e0003 */
[----:B------:R-:W-:Y:S01]  /*4390*/  I2FP.F32.S32 R6, R6 ;  /* 0x0000000600067245 */ /* 0x000fe20000201400 */
[----:B------:R-:W-:Y:S01]  /*43a0*/  IMAD.MOV.U32 R3, RZ, RZ, R2 ;  /* 0x000000ffff037224 */ /* 0x000fe200078e0002 */
[----:B------:R-:W-:Y:S01]  /*43b0*/  HMMA.16816.F32 R52, R52, R150, R156 ;  /* 0x000000963434723c */ /* 0x000fe2000000189c */
        /* <DEDUP_REMOVED lines=14> */
[----:B------:R-:W-:Y:S01]  /*44a0*/  IABS R7, R7 ;  /* 0x0000000700077213 */ /* 0x000fe20000000000 */
[----:B------:R-:W-:Y:S02]  /*44b0*/  IMAD.IADD R5, R228, 0x1, -R35 ;  /* 0x00000001e4057824 */ /* 0x000fe400078e0a23 */
[----:B------:R-:W-:Y:S01]  /*44c0*/  FFMA.FTZ R17, R6, -UR5, R78 ;  /* 0x8000000506117c23 */ /* 0x000fe2000801004e */
[----:B------:R-:W-:Y:S02]  /*44d0*/  IABS R2, R0 ;  /* 0x0000000000027213 */ /* 0x000fe40000000000 */
[----:B------:R-:W-:-:S02]  /*44e0*/  IABS R0, R3 ;  /* 0x0000000300007213 */ /* 0x000fc40000000000 */
[----:B------:R-:W-:Y:S02]  /*44f0*/  IABS R3, R4 ;  /* 0x0000000400037213 */ /* 0x000fe40000000000 */
[----:B------:R-:W-:Y:S02]  /*4500*/  I2FP.F32.S32 R6, R2 ;  /* 0x0000000200067245 */ /* 0x000fe40000201400 */
[----:B------:R-:W-:Y:S01]  /*4510*/  IABS R4, R5 ;  /* 0x0000000500047213 */ /* 0x000fe20000000000 */
[----:B------:R-:W-:Y:S01]  /*4520*/  IMAD.MOV.U32 R5, RZ, RZ, R3 ;  /* 0x000000ffff057224 */ /* 0x000fe200078e0003 */
[----:B------:R-:W-:Y:S01]  /*4530*/  I2FP.F32.S32 R2, R0 ;  /* 0x0000000000027245 */ /* 0x000fe20000201400 */
[----:B------:R-:W-:Y:S02]  /*4540*/  IMAD.MOV.U32 R0, RZ, RZ, R7 ;  /* 0x000000ffff007224 */ /* 0x000fe400078e0007 */
[----:B------:R-:W-:Y:S01]  /*4550*/  FFMA.FTZ R12, R6, -UR5, R75 ;  /* 0x80000005060c7c23 */ /* 0x000fe2000801004b */
        /* <DEDUP_REMOVED lines=9> */
[C---:B------:R-:W-:Y:S02]  /*45f0*/  IMAD.IADD R0, R228.reuse, 0x1, -R38 ;  /* 0x00000001e4007824 */ /* 0x040fe400078e0a26 */
[----:B------:R-:W-:Y:S01]  /*4600*/  FFMA.FTZ R9, R3, -UR5, R84 ;  /* 0x8000000503097c23 */ /* 0x000fe20008010054 */
[----:B------:R-:W-:Y:S01]  /*4610*/  IABS R3, R2 ;  /* 0x0000000200037213 */ /* 0x000fe20000000000 */
[----:B------:R-:W-:Y:S01]  /*4620*/  IMAD.IADD R6, R228, 0x1, -R90 ;  /* 0x00000001e4067824 */ /* 0x000fe200078e0a5a */
[----:B------:R-:W-:Y:S02]  /*4630*/  FSEL R113, R8, -INF , !P2 ;  /* 0xff80000008717808 */ /* 0x000fe40005000000 */
        /* <DEDUP_REMOVED lines=10> */
[----:B------:R-:W-:Y:S01]  /*46e0*/  FFMA.FTZ R7, R5, -UR5, R104 ;  /* 0x8000000505077c23 */ /* 0x000fe20008010068 */
[----:B------:R-:W-:Y:S02]  /*46f0*/  I2FP.F32.S32 R3, R2 ;  /* 0x0000000200037245 */ /* 0x000fe40000201400 */
[----:B------:R-:W-:Y:S01]  /*4700*/  I2FP.F32.S32 R2, R0 ;  /* 0x0000000000027245 */ /* 0x000fe20000201400 */
[----:B------:R-:W-:Y:S01]  /*4710*/  FFMA.FTZ R6, R4, -UR5, R105 ;  /* 0x8000000504067c23 */ /* 0x000fe20008010069 */
[----:B------:R-:W-:-:S02]  /*4720*/  VIADD R0, R44, -UR24 ;  /* 0x800000182c007c36 */ /* 0x000fc40008000000 */
[----:B------:R-:W-:Y:S01]  /*4730*/  FFMA.FTZ R5, R3, -UR5, R96 ;  /* 0x8000000503057c23 */ /* 0x000fe20008010060 */
[----:B------:R-:W-:Y:S02]  /*4740*/  IMAD.IADD R4, R39, 0x1, -R36 ;  /* 0x0000000127047824 */ /* 0x000fe400078e0a24 */
[----:B------:R-:W-:Y:S01]  /*4750*/  FFMA.FTZ R3, R2, -UR5, R97 ;  /* 0x8000000502037c23 */ /* 0x000fe20008010061 */
[----:B------:R-:W-:Y:S01]  /*4760*/  FSEL R117, R7, -INF , !P0 ;  /* 0xff80000007757808 */ /* 0x000fe20004000000 */
[----:B------:R-:W-:Y:S01]  /*4770*/  IMAD.IADD R7, R39, 0x1, -R57 ;  /* 0x0000000127077824 */ /* 0x000fe200078e0a39 */
[----:B------:R-:W-:Y:S02]  /*4780*/  FSEL R118, R6, -INF , !P5 ;  /* 0xff80000006767808 */ /* 0x000fe40006800000 */
[C---:B------:R-:W-:Y:S02]  /*4790*/  ISETP.GT.AND P1, PT, R0.reuse, R21, PT ;  /* 0x000000150000720c */ /* 0x040fe40003f24270 */
[----:B------:R-:W-:-:S02]  /*47a0*/  ISETP.GT.AND P2, PT, R0, R27, PT ;  /* 0x0000001b0000720c */ /* 0x000fc40003f44270 */
[C---:B------:R-:W-:Y:S02]  /*47b0*/  ISETP.GT.AND P0, PT, R0.reuse, R29, PT ;  /* 0x0000001d0000720c */ /* 0x040fe40003f04270 */
[----:B------:R-:W-:Y:S02]  /*47c0*/  ISETP.GT.AND P5, PT, R0, R31, PT ;  /* 0x0000001f0000720c */ /* 0x000fe40003fa4270 */
[----:B------:R-:W-:Y:S01]  /*47d0*/  IABS R2, R4 ;  /* 0x0000000400027213 */ /* 0x000fe20000000000 */
[----:B------:R-:W-:Y:S01]  /*47e0*/  IMAD.IADD R4, R39, 0x1, -R61 ;  /* 0x0000000127047824 */ /* 0x000fe200078e0a3d */
[----:B------:R-:W-:Y:S01]  /*47f0*/  FSEL R119, R5, -INF , !P4 ;  /* 0xff80000005777808 */ /* 0x000fe20006000000 */
[----:B------:R-:W-:Y:S01]  /*4800*/  IMAD.IADD R5, R39, 0x1, -R62 ;  /* 0x0000000127057824 */ /* 0x000fe200078e0a3e */
[----:B------:R-:W-:Y:S02]  /*4810*/  FSEL R144, R3, -INF , !P3 ;  /* 0xff80000003907808 */ /* 0x000fe40005800000 */
        /* <DEDUP_REMOVED lines=47> */
[C---:B------:R-:W-:Y:S02]  /*4b10*/  IMAD.IADD R0, R39.reuse, 0x1, -R63 ;  /* 0x0000000127007824 */ /* 0x040fe400078e0a3f */
[----:B------:R-:W-:Y:S01]  /*4b20*/  IMAD.IADD R5, R39, 0x1, -R67 ;  /* 0x0000000127057824 */ /* 0x000fe200078e0a43 */
[----:B------:R-:W-:Y:S01]  /*4b30*/  IABS R4, R2 ;  /* 0x0000000200047213 */ /* 0x000fe20000000000 */
[C---:B------:R-:W-:Y:S01]  /*4b40*/  IMAD.IADD R6, R44.reuse, 0x1, -R35 ;  /* 0x000000012c067824 */ /* 0x040fe200078e0a23 */
[----:B------:R-:W-:Y:S01]  /*4b50*/  IABS R2, R0 ;  /* 0x0000000000027213 */ /* 0x000fe20000000000 */
[----:B------:R-:W-:Y:S01]  /*4b60*/  IMAD.IADD R7, R44, 0x1, -R90 ;  /* 0x000000012c077824 */ /* 0x000fe200078e0a5a */
        /* <DEDUP_REMOVED lines=18> */
[----:B------:R-:W-:Y:S02]  /*4c90*/  IMAD.IADD R0, R44, 0x1, -R32 ;  /* 0x000000012c007824 */ /* 0x000fe400078e0a20 */
[----:B------:R-:W-:Y:S01]  /*4ca0*/  FFMA.FTZ R9, R2, -UR5, R86 ;  /* 0x8000000502097c23 */ /* 0x000fe20008010056 */
[----:B------:R-:W-:-:S02]  /*4cb0*/  IMAD.IADD R2, R44, 0x1, -R42 ;  /* 0x000000012c027824 */ /* 0x000fc400078e0a2a */
[----:B------:R-:W-:Y:S01]  /*4cc0*/  IMAD.IADD R6, R44, 0x1, -R19 ;  /* 0x000000012c067824 */ /* 0x000fe200078e0a13 */
[----:B------:R-:W-:Y:S02]  /*4cd0*/  IABS R3, R0 ;  /* 0x0000000000037213 */ /* 0x000fe40000000000 */
[----:B------:R-:W-:Y:S02]  /*4ce0*/  IABS R5, R2 ;  /* 0x0000000200057213 */ /* 0x000fe40000000000 */
[----:B------:R-:W-:Y:S01]  /*4cf0*/  IABS R2, R4 ;  /* 0x0000000400027213 */ /* 0x000fe20000000000 */
[----:B------:R-:W-:Y:S01]  /*4d00*/  IMAD.MOV.U32 R4, RZ, RZ, R3 ;  /* 0x000000ffff047224 */ /* 0x000fe200078e0003 */
[----:B------:R-:W-:Y:S02]  /*4d10*/  IABS R0, R6 ;  /* 0x0000000600007213 */ /* 0x000fe40000000000 */
[----:B------:R-:W-:Y:S01]  /*4d20*/  I2FP.F32.S32 R5, R5 ;  /* 0x0000000500057245 */ /* 0x000fe20000201400 */
        /* <DEDUP_REMOVED lines=15> */
[----:B------:R-:W-:Y:S01]  /*4e20*/  VIADD R0, R39, -UR24 ;  /* 0x8000001827007c36 */ /* 0x000fe20008000000 */
[----:B------:R-:W-:Y:S02]  /*4e30*/  FSEL R25, R8, -INF , !P3 ;  /* 0xff80000008197808 */ /* 0x000fe40005800000 */
[----:B------:R-:W-:Y:S02]  /*4e40*/  FSEL R26, R7, -INF , !P1 ;  /* 0xff800000071a7808 */ /* 0x000fe40004800000 */
[----:B------:R-:W-:Y:S02]  /*4e50*/  FSEL R45, R6, -INF , !P2 ;  /* 0xff800000062d7808 */ /* 0x000fe40005000000 */
[----:B------:R-:W-:-:S02]  /*4e60*/  IABS R2, R2 ;  /* 0x0000000200027213 */ /* 0x000fc40000000000 */
[C---:B------:R-:W-:Y:S02]  /*4e70*/  ISETP.GT.AND P4, PT, R0.reuse, R21, PT ;  /* 0x000000150000720c */ /* 0x040fe40003f84270 */
[C---:B------:R-:W-:Y:S02]  /*4e80*/  ISETP.GT.AND P3, PT, R0.reuse, R27, PT ;  /* 0x0000001b0000720c */ /* 0x040fe40003f64270 */
[C---:B------:R-:W-:Y:S02]  /*4e90*/  ISETP.GT.AND P1, PT, R0.reuse, R29, PT ;  /* 0x0000001d0000720c */ /* 0x040fe40003f24270 */
[----:B------:R-:W-:Y:S02]  /*4ea0*/  ISETP.GT.AND P2, PT, R0, R31, PT ;  /* 0x0000001f0000720c */ /* 0x000fe40003f44270 */
[----:B------:R-:W-:Y:S02]  /*4eb0*/  IABS R3, R3 ;  /* 0x0000000300037213 */ /* 0x000fe40000000000 */
[----:B------:R-:W-:Y:S01]  /*4ec0*/  FSEL R101, R5, -INF , !P0 ;  /* 0xff80000005657808 */ /* 0x000fe20004000000 */
[----:B------:R-:W-:Y:S01]  /*4ed0*/  IMAD.IADD R5, R39, 0x1, -R90 ;  /* 0x0000000127057824 */ /* 0x000fe200078e0a5a */
[----:B------:R-:W-:-:S02]  /*4ee0*/  FSEL R103, R4, -INF , !P5 ;  /* 0xff80000004677808 */ /* 0x000fc40006800000 */
[----:B------:R-:W-:Y:S02]  /*4ef0*/  FSEL R9, R20, -INF , !P4 ;  /* 0xff80000014097808 */ /* 0x000fe40006000000 */
[----:B------:R-:W-:Y:S02]  /*4f00*/  FSEL R14, R14, -INF , !P3 ;  /* 0xff8000000e0e7808 */ /* 0x000fe40005800000 */
[----:B------:R-:W-:Y:S02]  /*4f10*/  FSEL R18, R18, -INF , !P1 ;  /* 0xff80000012127808 */ /* 0x000fe40004800000 */
[----:B------:R-:W-:Y:S02]  /*4f20*/  FSEL R17, R17, -INF , !P2 ;  /* 0xff80000011117808 */ /* 0x000fe40005000000 */
[----:B------:R-:W-:Y:S02]  /*4f30*/  I2FP.F32.S32 R2, R2 ;  /* 0x0000000200027245 */ /* 0x000fe40000201400 */
[----:B------:R-:W-:-:S02]  /*4f40*/  ISETP.GT.AND P0, PT, R0, R34, PT ;  /* 0x000000220000720c */ /* 0x000fc40003f04270 */
[----:B------:R-:W-:Y:S01]  /*4f50*/  ISETP.GT.AND P5, PT, R0, R40, PT ;  /* 0x000000280000720c */ /* 0x000fe20003fa4270 */
[----:B------:R-:W-:Y:S01]  /*4f60*/  FFMA.FTZ R7, R2, -UR5, R133 ;  /* 0x8000000502077c23 */ /* 0x000fe20008010085 */
[C---:B------:R-:W-:Y:S01]  /*4f70*/  ISETP.GT.AND P4, PT, R0.reuse, R43, PT ;  /* 0x0000002b0000720c */ /* 0x040fe20003f84270 */
[----:B------:R-:W-:Y:S01]  /*4f80*/  IMAD.IADD R2, R39, 0x1, -R32 ;  /* 0x0000000127027824 */ /* 0x000fe200078e0a20 */
        /* <DEDUP_REMOVED lines=8> */
[----:B------:R-:W-:Y:S01]  /*5010*/  IMAD.IADD R3, R39, 0x1, -R19 ;  /* 0x0000000127037824 */ /* 0x000fe200078e0a13 */
[----:B------:R-:W-:Y:S02]  /*5020*/  FSEL R20, R10, -INF , !P3 ;  /* 0xff8000000a147808 */ /* 0x000fe40005800000 */
[----:B------:R-:W-:Y:S02]  /*5030*/  FSEL R22, R11, -INF , !P1 ;  /* 0xff8000000b167808 */ /* 0x000fe40004800000 */
        /* <DEDUP_REMOVED lines=9> */
[----:B------:R-:W-:Y:S02]  /*50d0*/  FSEL R7, R7, -INF , !P5 ;  /* 0xff80000007077808 */ /* 0x000fe40006800000 */
[----:B------:R-:W-:Y:S02]  /*50e0*/  IABS R2, R0 ;  /* 0x0000000000027213 */ /* 0x000fe40000000000 */
[----:B------:R-:W-:Y:S02]  /*50f0*/  IABS R0, R3 ;  /* 0x0000000300007213 */ /* 0x000fe40000000000 */
[----:B------:R-:W-:Y:S01]  /*5100*/  IABS R3, R5 ;  /* 0x0000000500037213 */ /* 0x000fe20000000000 */
[----:B------:R-:W-:Y:S01]  /*5110*/  IMAD.MOV.U32 R5, RZ, RZ, R4 ;  /* 0x000000ffff057224 */ /* 0x000fe200078e0004 */
[----:B------:R-:W-:Y:S01]  /*5120*/  ISETP.GE.AND P5, PT, R21, R234, PT ;  /* 0x000000ea1500720c */ /* 0x000fe20003fa6270 */
        /* <DEDUP_REMOVED lines=9> */
[----:B------:R-:W-:Y:S02]  /*51c0*/  IMAD.IADD R0, R33, 0x1, -R36 ;  /* 0x0000000121007824 */ /* 0x000fe400078e0a24 */
[----:B------:R-:W-:Y:S01]  /*51d0*/  FFMA.FTZ R4, R4, -UR5, R81 ;  /* 0x8000000504047c23 */ /* 0x000fe20008010051 */
[----:B------:R-:W-:Y:S01]  /*51e0*/  FFMA.FTZ R3, R3, -UR5, R52 ;  /* 0x8000000503037c23 */ /* 0x000fe20008010034 */
[----:B------:R-:W-:Y:S01]  /*51f0*/  FSEL R10, R5, -INF , !P4 ;  /* 0xff800000050a7808 */ /* 0x000fe20006000000 */
[----:B------:R-:W-:Y:S01]  /*5200*/  FFMA.FTZ R6, R2, -UR5, R53 ;  /* 0x8000000502067c23 */ /* 0x000fe20008010035 */
[----:B------:R-:W-:Y:S01]  /*5210*/  IABS R0, R0 ;  /* 0x0000000000007213 */ /* 0x000fe20000000000 */
[----:B------:R-:W-:Y:S01]  /*5220*/  IMAD.IADD R2, R33, 0x1, -R51 ;  /* 0x0000000121027824 */ /* 0x000fe200078e0a33 */
[----:B------:R-:W-:Y:S01]  /*5230*/  FSEL R13, R3, -INF , !P1 ;  /* 0xff800000030d7808 */ /* 0x000fe20004800000 */
[----:B------:R-:W-:Y:S01]  /*5240*/  VIADD R5, R33, -UR24 ;  /* 0x8000001821057c36 */ /* 0x000fe20008000000 */
[----:B------:R-:W-:-:S02]  /*5250*/  I2FP.F32.S32 R0, R0 ;  /* 0x0000000000007245 */ /* 0x000fc40000201400 */
[----:B------:R-:W-:Y:S02]  /*5260*/  IABS R2, R2 ;  /* 0x0000000200027213 */ /* 0x000fe40000000000 */
[----:B------:R-:W-:Y:S01]  /*5270*/  FSEL R11, R4, -INF , !P3 ;  /* 0xff800000040b7808 */ /* 0x000fe20005800000 */
[----:B------:R-:W-:Y:S01]  /*5280*/  FFMA.FTZ R0, R0, -UR5, R110 ;  /* 0x8000000500007c23 */ /* 0x000fe2000801006e */
[----:B------:R-:W-:Y:S01]  /*5290*/  ISETP.GT.AND P1, PT, R5, R21, PT ;  /* 0x000000150500720c */ /* 0x000fe20003f24270 */
[----:B------:R-:W-:Y:S01]  /*52a0*/  IMAD.IADD R4, R33, 0x1, -R58 ;  /* 0x0000000121047824 */ /* 0x000fe200078e0a3a */
[----:B------:R-:W-:Y:S02]  /*52b0*/  I2FP.F32.S32 R3, R2 ;  /* 0x0000000200037245 */ /* 0x000fe40000201400 */
[----:B------:R-:W-:Y:S02]  /*52c0*/  FSEL R2, R0, -INF , !P1 ;  /* 0xff80000000027808 */ /* 0x000fe40004800000 */
[----:B------:R-:W-:Y:S01]  /*52d0*/  ISETP.GE.AND P3, PT, R21, R209, PT ;  /* 0x000000d11500720c */ /* 0x000fe20003f66270 */
[----:B------:R-:W-:Y:S01]  /*52e0*/  FFMA.FTZ R0, R3, -UR5, R111 ;  /* 0x8000000503007c23 */ /* 0x000fe2000801006f */
[----:B------:R-:W-:Y:S01]  /*52f0*/  IABS R3, R4 ;  /* 0x0000000400037213 */ /* 0x000fe20000000000 */
[----:B------:R-:W-:Y:S01]  /*5300*/  IMAD.IADD R4, R33, 0x1, -R61 ;  /* 0x0000000121047824 */ /* 0x000fe200078e0a3d */
[----:B------:R-:W-:-:S02]  /*5310*/  FSEL R110, R2, -INF , !P3 ;  /* 0xff800000026e7808 */ /* 0x000fc40005800000 */
[----:B------:R-:W-:Y:S01]  /*5320*/  ISETP.GT.AND P1, PT, R5, R27, PT ;  /* 0x0000001b0500720c */ /* 0x000fe20003f24270 */
[----:B------:R-:W-:Y:S01]  /*5330*/  IMAD.MOV.U32 R2, RZ, RZ, R3 ;  /* 0x000000ffff027224 */ /* 0x000fe200078e0003 */
[----:B------:R-:W-:Y:S02]  /*5340*/  ISETP.GE.AND P4, PT, R21, R208, PT ;  /* 0x000000d01500720c */ /* 0x000fe40003f86270 */
[----:B------:R-:W-:Y:S02]  /*5350*/  FSEL R104, R28, -INF , !P5 ;  /* 0xff8000001c687808 */ /* 0x000fe40006800000 */
[----:B------:R-:W-:Y:S02]  /*5360*/  I2FP.F32.S32 R3, R2 ;  /* 0x0000000200037245 */ /* 0x000fe40000201400 */
[----:B------:R-:W-:Y:S02]  /*5370*/  FSEL R2, R0, -INF , !P1 ;  /* 0xff80000000027808 */ /* 0x000fe40004800000 */
[----:B------:R-:W-:Y:S01]  /*5380*/  FSEL R108, R9, -INF , !P4 ;  /* 0xff800000096c7808 */ /* 0x000fe20006000000 */
[----:B------:R-:W-:Y:S01]  /*5390*/  FFMA.FTZ R0, R3, -UR5, R122 ;  /* 0x8000000503007c23 */ /* 0x000fe2000801007a */
[----:B------:R-:W-:-:S02]  /*53a0*/  ISETP.GE.AND P4, PT, R27, R209, PT ;  /* 0x000000d11b00720c */ /* 0x000fc40003f86270 */
[----:B------:R-:W-:Y:S01]  /*53b0*/  IABS R3, R4 ;  /* 0x0000000400037213 */ /* 0x000fe20000000000 */
[----:B------:R-:W-:Y:S01]  /*53c0*/  IMAD.IADD R4, R33, 0x1, -R62 ;  /* 0x0000000121047824 */ /* 0x000fe200078e0a3e */
[----:B------:R-:W-:Y:S02]  /*53d0*/  FSEL R107, R2, -INF , !P4 ;  /* 0xff800000026b7808 */ /* 0x000fe40006000000 */
[----:B------:R-:W-:Y:S01]  /*53e0*/  ISETP.GT.AND P1, PT, R5, R29, PT ;  /* 0x0000001d0500720c */ /* 0x000fe20003f24270 */
[----:B------:R-:W-:Y:S01]  /*53f0*/  IMAD.MOV.U32 R2, RZ, RZ, R3 ;  /* 0x000000ffff027224 */ /* 0x000fe200078e0003 */
[----:B------:R-:W-:Y:S02]  /*5400*/  ISETP.GE.AND P5, PT, R27, R208, PT ;  /* 0x000000d01b00720c */ /* 0x000fe40003fa6270 */
[----:B------:R-:W-:Y:S02]  /*5410*/  ISETP.GE.AND P0, PT, R21, R233, PT ;  /* 0x000000e91500720c */ /* 0x000fe40003f06270 */
[----:B------:R-:W-:-:S02]  /*5420*/  I2FP.F32.S32 R3, R2 ;  /* 0x0000000200037245 */ /* 0x000fc40000201400 */
[----:B------:R-:W-:Y:S02]  /*5430*/  FSEL R2, R0, -INF , !P1 ;  /* 0xff80000000027808 */ /* 0x000fe40004800000 */
[----:B------:R-:W-:Y:S01]  /*5440*/  FSEL R105, R14, -INF , !P5 ;  /* 0xff8000000e697808 */ /* 0x000fe20006800000 */
[----:B------:R-:W-:Y:S01]  /*5450*/  FFMA.FTZ R0, R3, -UR5, R123 ;  /* 0x8000000503007c23 */ /* 0x000fe2000801007b */
[----:B------:R-:W-:Y:S02]  /*5460*/  ISETP.GE.AND P5, PT, R29, R209, PT ;  /* 0x000000d11d00720c */ /* 0x000fe40003fa6270 */
[----:B------:R-:W-:Y:S01]  /*5470*/  IABS R3, R4 ;  /* 0x0000000400037213 */ /* 0x000fe20000000000 */
[----:B------:R-:W-:Y:S01]  /*5480*/  IMAD.IADD R4, R33, 0x1, -R57 ;  /* 0x0000000121047824 */ /* 0x000fe200078e0a39 */
[----:B------:R-:W-:Y:S02]  /*5490*/  FSEL R99, R2, -INF , !P5 ;  /* 0xff80000002637808 */ /* 0x000fe40006800000 */
[----:B------:R-:W-:Y:S01]  /*54a0*/  FSEL R115, R72, -INF , !P0 ;  /* 0xff80000048737808 */ /* 0x000fe20004000000 */
[----:B------:R-:W-:Y:S01]  /*54b0*/  IMAD.MOV.U32 R2, RZ, RZ, R3 ;  /* 0x000000ffff027224 */ /* 0x000fe200078e0003 */
[----:B------:R-:W-:-:S02]  /*54c0*/  ISETP.GE.AND P0, PT, R27, R234, PT ;  /* 0x000000ea1b00720c */ /* 0x000fc40003f06270 */
[----:B------:R-:W-:Y:S02]  /*54d0*/  ISETP.GT.AND P1, PT, R5, R31, PT ;  /* 0x0000001f0500720c */ /* 0x000fe40003f24270 */
[----:B------:R-:W-:Y:S02]  /*54e0*/  FSEL R94, R30, -INF , !P0 ;  /* 0xff8000001e5e7808 */ /* 0x000fe40004000000 */
[----:B------:R-:W-:Y:S02]  /*54f0*/  I2FP.F32.S32 R3, R2 ;  /* 0x0000000200037245 */ /* 0x000fe40000201400 */
        /* <DEDUP_REMOVED lines=19> */
[----:B------:R-:W-:-:S02]  /*5630*/  FSEL R95, R17, -INF , !P2 ;  /* 0xff800000115f7808 */ /* 0x000fc40005000000 */
[----:B------:R-:W-:Y:S02]  /*5640*/  ISETP.GE.AND P2, PT, R34, R209, PT ;  /* 0x000000d12200720c */ /* 0x000fe40003f46270 */
[----:B------:R-:W-:Y:S01]  /*5650*/  IABS R3, R4 ;  /* 0x0000000400037213 */ /* 0x000fe20000000000 */
[----:B------:R-:W-:Y:S01]  /*5660*/  IMAD.IADD R4, R33, 0x1, -R63 ;  /* 0x0000000121047824 */ /* 0x000fe200078e0a3f */
[----:B------:R-:W-:Y:S02]  /*5670*/  ISETP.GE.AND P3, PT, R29, R233, PT ;  /* 0x000000e91d00720c */ /* 0x000fe40003f66270 */
        /* <DEDUP_REMOVED lines=74> */
[-C--:B------:R-:W-:Y:S02]  /*5b20*/  ISETP.GE.AND P3, PT, R46, R233.reuse, PT ;  /* 0x000000e92e00720c */ /* 0x080fe40003f66270 */
[----:B------:R-:W-:Y:S01]  /*5b30*/  FSEL R70, R2, -INF , !P2 ;  /* 0xff80000002467808 */ /* 0x000fe20005000000 */
[----:B------:R-:W-:Y:S01]  /*5b40*/  IMAD.MOV.U32 R2, RZ, RZ, R3 ;  /* 0x000000ffff027224 */ /* 0x000fe200078e0003 */
[----:B------:R-:W-:Y:S02]  /*5b50*/  ISETP.GE.AND P4, PT, R49, R233, PT ;  /* 0x000000e93100720c */ /* 0x000fe40003f86270 */
[----:B------:R-:W-:-:S02]  /*5b60*/  FSEL R88, R146, -INF , !P3 ;  /* 0xff80000092587808 */ /* 0x000fc40005800000 */
[-C--:B------:R-:W-:Y:S02]  /*5b70*/  ISETP.GE.AND P3, PT, R49, R234.reuse, PT ;  /* 0x000000ea3100720c */ /* 0x080fe40003f66270 */
[----:B------:R-:W-:Y:S02]  /*5b80*/  FSEL R81, R147, -INF , !P4 ;  /* 0xff80000093517808 */ /* 0x000fe40006000000 */
[----:B------:R-:W-:Y:S02]  /*5b90*/  ISETP.GE.AND P4, PT, R50, R234, PT ;  /* 0x000000ea3200720c */ /* 0x000fe40003f86270 */
[----:B------:R-:W-:Y:S02]  /*5ba0*/  FSEL R68, R68, -INF , !P3 ;  /* 0xff80000044447808 */ /* 0x000fe40005800000 */
[----:B------:R-:W-:Y:S02]  /*5bb0*/  ISETP.GT.AND P1, PT, R5, R59, PT ;  /* 0x0000003b0500720c */ /* 0x000fe40003f24270 */
[----:B------:R-:W-:-:S02]  /*5bc0*/  I2FP.F32.S32 R3, R2 ;  /* 0x0000000200037245 */ /* 0x000fc40000201400 */
[----:B------:R-:W-:Y:S02]  /*5bd0*/  ISETP.GE.AND P3, PT, R50, R208, PT ;  /* 0x000000d03200720c */ /* 0x000fe40003f66270 */
[----:B------:R-:W-:Y:S02]  /*5be0*/  FSEL R64, R69, -INF , !P4 ;  /* 0xff80000045407808 */ /* 0x000fe40006000000 */
[----:B------:R-:W-:Y:S01]  /*5bf0*/  FSEL R2, R0, -INF , !P1 ;  /* 0xff80000000027808 */ /* 0x000fe20004800000 */
[----:B------:R-:W-:Y:S01]  /*5c00*/  FFMA.FTZ R0, R3, -UR5, R135 ;  /* 0x8000000503007c23 */ /* 0x000fe20008010087 */
[----:B------:R-:W-:Y:S02]  /*5c10*/  FSEL R69, R23, -INF , !P3 ;  /* 0xff80000017457808 */ /* 0x000fe40005800000 */
[----:B------:R-:W-:Y:S02]  /*5c20*/  ISETP.GE.AND P3, PT, R59, R209, PT ;  /* 0x000000d13b00720c */ /* 0x000fe40003f66270 */
[----:B------:R-:W-:Y:S01]  /*5c30*/  IABS R3, R4 ;  /* 0x0000000400037213 */ /* 0x000fe20000000000 */
[----:B------:R-:W-:Y:S01]  /*5c40*/  IMAD.IADD R4, R33, 0x1, -R38 ;  /* 0x0000000121047824 */ /* 0x000fe200078e0a26 */
[----:B------:R-:W-:-:S02]  /*5c50*/  FSEL R67, R2, -INF , !P3 ;  /* 0xff80000002437808 */ /* 0x000fc40005800000 */
[----:B------:R-:W-:Y:S01]  /*5c60*/  ISETP.GE.AND P4, PT, R59, R208, PT ;  /* 0x000000d03b00720c */ /* 0x000fe20003f86270 */
[----:B------:R-:W-:Y:S01]  /*5c70*/  IMAD.MOV.U32 R2, RZ, RZ, R3 ;  /* 0x000000ffff027224 */ /* 0x000fe200078e0003 */
[----:B------:R-:W-:Y:S02]  /*5c80*/  ISETP.GT.AND P1, PT, R5, R66, PT ;  /* 0x000000420500720c */ /* 0x000fe40003f24270 */
[----:B------:R-:W-:Y:S02]  /*5c90*/  ISETP.GE.AND P5, PT, R50, R233, PT ;  /* 0x000000e93200720c */ /* 0x000fe40003fa6270 */
[----:B------:R-:W-:Y:S02]  /*5ca0*/  FSEL R63, R8, -INF , !P4 ;  /* 0xff800000083f7808 */ /* 0x000fe40006000000 */
[----:B------:R-:W-:Y:S02]  /*5cb0*/  I2FP.F32.S32 R3, R2 ;  /* 0x0000000200037245 */ /* 0x000fe40000201400 */
[----:B------:R-:W-:-:S02]  /*5cc0*/  ISETP.GE.AND P4, PT, R66, R209, PT ;  /* 0x000000d14200720c */ /* 0x000fc40003f86270 */
[----:B------:R-:W-:Y:S01]  /*5cd0*/  FSEL R2, R0, -INF , !P1 ;  /* 0xff80000000027808 */ /* 0x000fe20004800000 */
[----:B------:R-:W-:Y:S01]  /*5ce0*/  FFMA.FTZ R0, R3, -UR5, R82 ;  /* 0x8000000503007c23 */ /* 0x000fe20008010052 */
[----:B------:R-:W-:Y:S02]  /*5cf0*/  IABS R4, R4 ;  /* 0x0000000400047213 */ /* 0x000fe40000000000 */
[----:B------:R-:W-:Y:S02]  /*5d00*/  FSEL R78, R152, -INF , !P5 ;  /* 0xff800000984e7808 */ /* 0x000fe40006800000 */
[C---:B------:R-:W-:Y:S02]  /*5d10*/  ISETP.GE.AND P5, PT, R59.reuse, R234, PT ;  /* 0x000000ea3b00720c */ /* 0x040fe40003fa6270 */
[----:B------:R-:W-:Y:S01]  /*5d20*/  FSEL R60, R2, -INF , !P4 ;  /* 0xff800000023c7808 */ /* 0x000fe20006000000 */
[----:B------:R-:W-:Y:S01]  /*5d30*/  IMAD.MOV.U32 R2, RZ, RZ, R4 ;  /* 0x000000ffff027224 */ /* 0x000fe200078e0004 */
[----:B------:R-:W-:-:S02]  /*5d40*/  ISETP.GE.AND P0, PT, R59, R233, PT ;  /* 0x000000e93b00720c */ /* 0x000fc40003f06270 */
[----:B------:R-:W-:Y:S02]  /*5d50*/  FSEL R59, R24, -INF , !P5 ;  /* 0xff800000183b7808 */ /* 0x000fe40006800000 */
[----:B------:R-:W-:Y:S02]  /*5d60*/  ISETP.GE.AND P5, PT, R66, R208, PT ;  /* 0x000000d04200720c */ /* 0x000fe40003fa6270 */
[----:B------:R-:W-:Y:S02]  /*5d70*/  ISETP.GT.AND P1, PT, R5, R100, PT ;  /* 0x000000640500720c */ /* 0x000fe40003f24270 */
[----:B------:R-:W-:Y:S02]  /*5d80*/  I2FP.F32.S32 R3, R2 ;  /* 0x0000000200037245 */ /* 0x000fe40000201400 */
[----:B------:R-:W-:Y:S02]  /*5d90*/  FSEL R58, R7, -INF , !P5 ;  /* 0xff800000073a7808 */ /* 0x000fe40006800000 */
[----:B------:R-:W-:Y:S01]  /*5da0*/  FSEL R2, R0, -INF , !P1 ;  /* 0xff80000000027808 */ /* 0x000fe20004800000 */
[----:B------:R-:W-:Y:S01]  /*5db0*/  IMAD.IADD R0, R33, 0x1, -R19 ;  /* 0x0000000121007824 */ /* 0x000fe200078e0a13 */
[----:B------:R-:W-:Y:S01]  /*5dc0*/  ISETP.GE.AND P5, PT, R100, R209, PT ;  /* 0x000000d16400720c */ /* 0x000fe20003fa6270 */
[----:B------:R-:W-:Y:S01]  /*5dd0*/  FFMA.FTZ R3, R3, -UR5, R83 ;  /* 0x8000000503037c23 */ /* 0x000fe20008010053 */
[----:B------:R-:W-:-:S02]  /*5de0*/  FSEL R74, R71, -INF , !P0 ;  /* 0xff800000474a7808 */ /* 0x000fc40004000000 */
[----:B------:R-:W-:Y:S02]  /*5df0*/  FSEL R57, R2, -INF , !P5 ;  /* 0xff80000002397808 */ /* 0x000fe40006800000 */
[----:B------:R-:W-:Y:S01]  /*5e00*/  IABS R2, R0 ;  /* 0x0000000000027213 */ /* 0x000fe20000000000 */
[----:B------:R-:W-:Y:S01]  /*5e10*/  IMAD.IADD R0, R33, 0x1, -R90 ;  /* 0x0000000121007824 */ /* 0x000fe200078e0a5a */
[----:B------:R-:W-:Y:S02]  /*5e20*/  ISETP.GE.AND P0, PT, R66, R234, PT ;  /* 0x000000ea4200720c */ /* 0x000fe40003f06270 */
[----:B------:R-:W-:Y:S02]  /*5e30*/  ISETP.GT.AND P1, PT, R5, R102, PT ;  /* 0x000000660500720c */ /* 0x000fe40003f24270 */
[----:B------:R-:W-:Y:S02]  /*5e40*/  FSEL R53, R25, -INF , !P0 ;  /* 0xff80000019357808 */ /* 0x000fe40004000000 */
[----:B------:R-:W-:-:S02]  /*5e50*/  ISETP.GE.AND P0, PT, R100, R208, PT ;  /* 0x000000d06400720c */ /* 0x000fc40003f06270 */
[----:B------:R-:W-:Y:S02]  /*5e60*/  IABS R4, R0 ;  /* 0x0000000000047213 */ /* 0x000fe40000000000 */
[----:B------:R-:W-:Y:S02]  /*5e70*/  FSEL R56, R10, -INF , !P0 ;  /* 0xff8000000a387808 */ /* 0x000fe40004000000 */
[----:B------:R-:W-:Y:S01]  /*5e80*/  FSEL R0, R3, -INF , !P1 ;  /* 0xff80000003007808 */ /* 0x000fe20004800000 */
[----:B------:R-:W-:Y:S01]  /*5e90*/  IMAD.MOV.U32 R3, RZ, RZ, R4 ;  /* 0x000000ffff037224 */ /* 0x000fe200078e0004 */
[-C--:B------:R-:W-:Y:S02]  /*5ea0*/  ISETP.GE.AND P2, PT, R66, R233.reuse, PT ;  /* 0x000000e94200720c */ /* 0x080fe40003f46270 */
[----:B------:R-:W-:Y:S02]  /*5eb0*/  ISETP.GE.AND P3, PT, R100, R233, PT ;  /* 0x000000e96400720c */ /* 0x000fe40003f66270 */
[----:B------:R-:W-:-:S02]  /*5ec0*/  ISETP.GE.AND P0, PT, R102, R209, PT ;  /* 0x000000d16600720c */ /* 0x000fc40003f06270 */
[----:B------:R-:W-:Y:S02]  /*5ed0*/  FSEL R71, R113, -INF , !P2 ;  /* 0xff80000071477808 */ /* 0x000fe40005000000 */
[----:B------:R-:W-:Y:S02]  /*5ee0*/  FSEL R66, R117, -INF , !P3 ;  /* 0xff80000075427808 */ /* 0x000fe40005800000 */
[----:B------:R-:W-:Y:S02]  /*5ef0*/  I2FP.F32.S32 R2, R2 ;  /* 0x0000000200027245 */ /* 0x000fe40000201400 */
[----:B------:R-:W-:Y:S02]  /*5f00*/  FSEL R51, R0, -INF , !P0 ;  /* 0xff80000000337808 */ /* 0x000fe40004000000 */
[----:B------:R-:W-:Y:S01]  /*5f10*/  ISETP.GE.AND P2, PT, R100, R234, PT ;  /* 0x000000ea6400720c */ /* 0x000fe20003f46270 */
[----:B------:R-:W-:Y:S01]  /*5f20*/  FFMA.FTZ R2, R2, -UR5, R54 ;  /* 0x8000000502027c23 */ /* 0x000fe20008010036 */
[----:B------:R-:W-:-:S02]  /*5f30*/  ISETP.GE.AND P4, PT, R102, R233, PT ;  /* 0x000000e96600720c */ /* 0x000fc40003f86270 */
[----:B------:R-:W-:Y:S02]  /*5f40*/  ISETP.GE.AND P3, PT, R102, R234, PT ;  /* 0x000000ea6600720c */ /* 0x000fe40003f66270 */
[----:B------:R-:W-:Y:S02]  /*5f50*/  I2FP.F32.S32 R0, R3 ;  /* 0x0000000300007245 */ /* 0x000fe40000201400 */
[----:B------:R-:W-:Y:S02]  /*5f60*/  FSEL R48, R26, -INF , !P2 ;  /* 0xff8000001a307808 */ /* 0x000fe40005000000 */
[----:B------:R-:W-:Y:S01]  /*5f70*/  FSEL R61, R118, -INF , !P4 ;  /* 0xff800000763d7808 */ /* 0x000fe20006000000 */
[----:B------:R-:W-:Y:S01]  /*5f80*/  FFMA.FTZ R0, R0, -UR5, R55 ;  /* 0x8000000500007c23 */ /* 0x000fe20008010037 */
[----:B------:R-:W-:Y:S02]  /*5f90*/  FSEL R45, R45, -INF , !P3 ;  /* 0xff8000002d2d7808 */ /* 0x000fe40005800000 */
[----:B------:R-:W-:-:S02]  /*5fa0*/  ISETP.GE.AND P2, PT, R102, R208, PT ;  /* 0x000000d06600720c */ /* 0x000fc40003f46270 */
[C---:B------:R-:W-:Y:S02]  /*5fb0*/  ISETP.GE.AND P5, PT, R116.reuse, R233, PT ;  /* 0x000000e97400720c */ /* 0x040fe40003fa6270 */
[C---:B------:R-:W-:Y:S02]  /*5fc0*/  ISETP.GE.AND P4, PT, R116.reuse, R234, PT ;  /* 0x000000ea7400720c */ /* 0x040fe40003f86270 */
[----:B------:R-:W-:Y:S02]  /*5fd0*/  ISETP.GE.AND P3, PT, R116, R208, PT ;  /* 0x000000d07400720c */ /* 0x000fe40003f66270 */
[C---:B------:R-:W-:Y:S02]  /*5fe0*/  ISETP.GT.AND P1, PT, R5.reuse, R116, PT ;  /* 0x000000740500720c */ /* 0x040fe40003f24270 */
[----:B------:R-:W-:Y:S02]  /*5ff0*/  ISETP.GT.AND P0, PT, R5, R112, PT ;  /* 0x000000700500720c */ /* 0x000fe40003f04270 */
[----:B------:R-:W-:-:S02]  /*6000*/  FSEL R49, R11, -INF , !P2 ;  /* 0xff8000000b317808 */ /* 0x000fc40005000000 */
[----:B------:R-:W-:Y:S02]  /*6010*/  FSEL R52, R119, -INF , !P5 ;  /* 0xff80000077347808 */ /* 0x000fe40006800000 */
[----:B------:R-:W-:Y:S02]  /*6020*/  FSEL R36, R101, -INF , !P4 ;  /* 0xff80000065247808 */ /* 0x000fe40006000000 */
[----:B------:R-:W-:Y:S02]  /*6030*/  FSEL R38, R13, -INF , !P3 ;  /* 0xff8000000d267808 */ /* 0x000fe40005800000 */
[----:B------:R-:W-:Y:S02]  /*6040*/  FSEL R2, R2, -INF , !P1 ;  /* 0xff80000002027808 */ /* 0x000fe40004800000 */
[----:B------:R-:W-:Y:S02]  /*6050*/  ISETP.GE.AND P2, PT, R116, R209, PT ;  /* 0x000000d17400720c */ /* 0x000fe40003f46270 */
[----:B------:R-:W-:-:S02]  /*6060*/  ISETP.GE.AND P5, PT, R112, R233, PT ;  /* 0x000000e97000720c */ /* 0x000fc40003fa6270 */
[C---:B------:R-:W-:Y:S02]  /*6070*/  ISETP.GE.AND P4, PT, R112.reuse, R234, PT ;  /* 0x000000ea7000720c */ /* 0x040fe40003f86270 */
[C---:B------:R-:W-:Y:S02]  /*6080*/  ISETP.GE.AND P3, PT, R112.reuse, R208, PT ;  /* 0x000000d07000720c */ /* 0x040fe40003f66270 */
[----:B------:R-:W-:Y:S02]  /*6090*/  ISETP.GE.AND P1, PT, R112, R209, PT ;  /* 0x000000d17000720c */ /* 0x000fe40003f26270 */
[----:B------:R-:W-:Y:S02]  /*60a0*/  FSEL R0, R0, -INF , !P0 ;  /* 0xff80000000007808 */ /* 0x000fe40004000000 */
[----:B------:R-:W-:Y:S02]  /*60b0*/  FSEL R43, R2, -INF , !P2 ;  /* 0xff800000022b7808 */ /* 0x000fe40005000000 */
[----:B------:R-:W-:-:S02]  /*60c0*/  FSEL R50, R144, -INF , !P5 ;  /* 0xff80000090327808 */ /* 0x000fc40006800000 */
        /* <DEDUP_REMOVED lines=55> */
.L_x_1247:
[----:B------:R3:W-:Y:S02]  /*6440*/  STS.128 [R219+0x8800], RZ ;  /* 0x008800ffdb007388 */ /* 0x0007e40000000c00 */
.L_x_1248:
[----:B------:R-:W-:Y:S05]  /*6450*/  BSYNC.RECONVERGENT B0 ;  /* 0x0000000000007941 */ /* 0x000fea0003800200 */
.L_x_1246:
[----:B------:R-:W0:Y:S02]  /*6460*/  LDGDEPBAR ;  /* 0x00000000000079af */ /* 0x000e240000000000 */
.L_x_1245:
[----:B------:R-:W-:Y:S01]  /*6470*/  IMAD R0, R160, UR25, R165 ;  /* 0x00000019a0007c24 */ /* 0x000fe2000f8e02a5 */
[----:B------:R-:W4:Y:S01]  /*6480*/  LDCU.64 UR12, c[0x0][0x418] ;  /* 0x00008300ff0c77ac */ /* 0x000f220008000a00 */
[----:B-12---:R-:W-:Y:S02]  /*6490*/  IMAD.U32 R3, RZ, RZ, UR21 ;  /* 0x00000015ff037e24 */ /* 0x006fe4000f8e00ff */
[C---:B------:R-:W-:Y:S01]  /*64a0*/  IMAD.WIDE.U32 R14, R153.reuse, -0x326172a9, RZ ;  /* 0xcd9e8d57990e7825 */ /* 0x040fe200078e00ff */
[----:B------:R-:W-:Y:S01]  /*64b0*/  SHF.R.S32.HI R4, RZ, 0x1f, R0 ;  /* 0x0000001fff047819 */ /* 0x000fe20000011400 */
[----:B------:R-:W-:Y:S01]  /*64c0*/  USHF.L.U32 UR15, UR30, 0x1, URZ ;  /* 0x000000011e0f7899 */ /* 0x000fe200080006ff */
[----:B------:R-:W-:Y:S01]  /*64d0*/  IADD3 R2, P0, PT, R0, UR21, RZ ;  /* 0x0000001500027c10 */ /* 0x000fe2000ff1e0ff */
[----:B------:R-:W-:Y:S01]  /*64e0*/  VIADD R0, R153, 0x4 ;  /* 0x0000000499007836 */ /* 0x000fe20000000000 */
[----:B------:R-:W-:Y:S01]  /*64f0*/  UIADD3 UR16, UPT, UPT, UR37, -0x4498517b, URZ ;  /* 0xbb67ae8525107890 */ /* 0x000fe2000fffe0ff */
[----:B------:R-:W-:Y:S01]  /*6500*/  IMAD.WIDE.U32 R16, R155, -0x2daee0ad, RZ ;  /* 0xd2511f539b107825 */ /* 0x000fe200078e00ff */
[----:B------:R-:W-:Y:S01]  /*6510*/  LEA.HI.X.SX32 R6, R3, R4, 0x1, P0 ;  /* 0x0000000403067211 */ /* 0x000fe200000f0eff */
[----:B------:R-:W-:Y:S01]  /*6520*/  USHF.L.U32 UR17, UR4, 0x10, URZ ;  /* 0x0000001004117899 */ /* 0x000fe200080006ff */
[----:B------:R-:W-:Y:S01]  /*6530*/  LOP3.LUT R4, R154, UR36, R15, 0x96, !PT ;  /* 0x000000249a047c12 */ /* 0x000fe2000f8e960f */
[----:B------:R-:W-:Y:S01]  /*6540*/  IMAD.WIDE.U32 R10, R0, -0x326172a9, RZ ;  /* 0xcd9e8d57000a7825 */ /* 0x000fe200078e00ff */
[----:B------:R-:W-:Y:S01]  /*6550*/  UIADD3 UR33, UPT, UPT, UR36, -0x61c88647, URZ ;  /* 0x9e3779b924217890 */ /* 0x000fe2000fffe0ff */
[----:B------:R-:W-:Y:S01]  /*6560*/  STL.64 [R1+0xe8], R14 ;  /* 0x0000e80e01007387 */ /* 0x000fe20000100a00 */
[----:B------:R-:W-:Y:S01]  /*6570*/  UIADD3 UR32, UPT, UPT, UR36, 0x3c6ef372, URZ ;  /* 0x3c6ef37224207890 */ /* 0x000fe2000fffe0ff */
[----:B------:R-:W-:Y:S01]  /*6580*/  IMAD.U32 R5, RZ, RZ, UR15 ;  /* 0x0000000fff057e24 */ /* 0x000fe2000f8e00ff */
[----:B------:R-:W-:Y:S01]  /*6590*/  LOP3.LUT R3, R154, UR36, R11, 0x96, !PT ;  /* 0x000000249a037c12 */ /* 0x000fe2000f8e960b */
[----:B------:R-:W-:Y:S01]  /*65a0*/  IMAD.WIDE.U32 R26, R4, -0x2daee0ad, RZ ;  /* 0xd2511f53041a7825 */ /* 0x000fe200078e00ff */
[----:B----4-:R-:W-:Y:S01]  /*65b0*/  LEA R46, P0, R2, UR12, 0x1 ;  /* 0x0000000c022e7c11 */ /* 0x010fe2000f8008ff */
[----:B------:R-:W-:Y:S01]  /*65c0*/  UIADD3 UR15, UPT, UPT, UR15, 0x1, URZ ;  /* 0x000000010f0f7890 */ /* 0x000fe2000fffe0ff */
[----:B------:R1:W-:Y:S01]  /*65d0*/  STL.64 [R1+0xd8], R10 ;  /* 0x0000d80a01007387 */ /* 0x0003e20000100a00 */
[----:B------:R-:W-:Y:S01]  /*65e0*/  IMAD.WIDE.U32 R24, R3, -0x2daee0ad, RZ ;  /* 0xd2511f5303187825 */ /* 0x000fe200078e00ff */
[----:B------:R-:W-:Y:S01]  /*65f0*/  LOP3.LUT R3, R5, UR37, R17, 0x96, !PT ;  /* 0x0000002505037c12 */ /* 0x000fe2000f8e9611 */
[----:B------:R-:W-:Y:S01]  /*6600*/  UIADD3 UR31, UPT, UPT, UR37, 0x76cf5d0a, URZ ;  /* 0x76cf5d0a251f7890 */ /* 0x000fe2000fffe0ff */
[C---:B------:R-:W-:Y:S01]  /*6610*/  LOP3.LUT R5, R16.reuse, UR16, R27, 0x96, !PT ;  /* 0x0000001010057c12 */ /* 0x040fe2000f8e961b */
[----:B------:R-:W-:Y:S01]  /*6620*/  IMAD.U32 R7, RZ, RZ, UR4 ;  /* 0x00000004ff077e24 */ /* 0x000fe2000f8e00ff */
[----:B------:R-:W-:Y:S01]  /*6630*/  LOP3.LUT R4, R16, UR16, R25, 0x96, !PT ;  /* 0x0000001010047c12 */ /* 0x000fe2000f8e9619 */
[----:B------:R-:W-:Y:S01]  /*6640*/  IMAD.U32 R0, RZ, RZ, UR17 ;  /* 0x00000011ff007e24 */ /* 0x000fe2000f8e00ff */
[----:B------:R-:W-:Y:S01]  /*6650*/  LEA.HI.X R47, R2, UR13, R6, 0x1, P0 ;  /* 0x0000000d022f7c11 */ /* 0x000fe200080f0c06 */
[----:B------:R-:W-:Y:S01]  /*6660*/  IMAD.WIDE.U32 R2, R3, -0x326172a9, RZ ;  /* 0xcd9e8d5703027825 */ /* 0x000fe200078e00ff */
[----:B------:R-:W-:Y:S01]  /*6670*/  FMNMX3.FTZ R6, R115, R114, R111, !PT ;  /* 0x0000007273067276 */ /* 0x000fe2000781006f */
[----:B------:R-:W-:Y:S01]  /*6680*/  UIADD3 UR22, UPT, UPT, UR37, 0x32370b8f, URZ ;  /* 0x32370b8f25167890 */ /* 0x000fe2000fffe0ff */
[----:B------:R-:W-:Y:S01]  /*6690*/  LOP3.LUT R0, R7, 0xff0000, R0, 0xf8, !PT ;  /* 0x00ff000007007812 */ /* 0x000fe200078ef800 */
[----:B------:R-:W-:Y:S01]  /*66a0*/  IMAD.WIDE.U32 R34, R5, -0x326172a9, RZ ;  /* 0xcd9e8d5705227825 */ /* 0x000fe200078e00ff */
[--C-:B------:R-:W-:Y:S01]  /*66b0*/  LOP3.LUT R7, R14, UR33, R3.reuse, 0x96, !PT ;  /* 0x000000210e077c12 */ /* 0x100fe2000f8e9603 */
[----:B------:R2:W-:Y:S01]  /*66c0*/  STL.64 [R1+0x160], R16 ;  /* 0x0001601001007387 */ /* 0x0005e20000100a00 */
[----:B------:R-:W-:Y:S01]  /*66d0*/  LOP3.LUT R12, R10, UR33, R3, 0x96, !PT ;  /* 0x000000210a0c7c12 */ /* 0x000fe2000f8e9603 */
[----:B------:R-:W-:Y:S01]  /*66e0*/  IMAD.WIDE.U32 R40, R4, -0x326172a9, RZ ;  /* 0xcd9e8d5704287825 */ /* 0x000fe200078e00ff */
[----:B------:R-:W-:Y:S01]  /*66f0*/  LOP3.LUT R9, R2, UR32, R35, 0x96, !PT ;  /* 0x0000002002097c12 */ /* 0x000fe2000f8e9623 */
[----:B------:R-:W-:Y:S01]  /*6700*/  STL.64 [R1+0x168], R26 ;  /* 0x0001681a01007387 */ /* 0x000fe20000100a00 */
[----:B------:R-:W-:Y:S01]  /*6710*/  FMNMX3.FTZ R3, R104, R94, R89, !PT ;  /* 0x0000005e68037276 */ /* 0x000fe20007810059 */
[----:B------:R-:W-:Y:S01]  /*6720*/  IMAD.WIDE.U32 R12, R12, -0x2daee0ad, RZ ;  /* 0xd2511f530c0c7825 */ /* 0x000fe200078e00ff */
[----:B------:R-:W-:Y:S01]  /*6730*/  LOP3.LUT R23, R2, UR32, R41, 0x96, !PT ;  /* 0x0000002002177c12 */ /* 0x000fe2000f8e9629 */
[----:B------:R-:W-:Y:S01]  /*6740*/  UIADD3 UR21, UPT, UPT, UR36, 0x78dde6e4, URZ ;  /* 0x78dde6e424157890 */ /* 0x000fe2000fffe0ff */
[----:B------:R-:W-:Y:S01]  /*6750*/  FMNMX3.FTZ R2, R108, R105, R96, !PT ;  /* 0x000000696c027276 */ /* 0x000fe20007810060 */
[----:B------:R-:W-:Y:S01]  /*6760*/  UIADD3 UR26, UPT, UPT, UR36, -0x255992d5, URZ ;  /* 0xdaa66d2b241a7890 */ /* 0x000fe2000fffe0ff */
[----:B------:R-:W-:Y:S01]  /*6770*/  FMNMX3.FTZ R4, R110, R107, R99, !PT ;  /* 0x0000006b6e047276 */ /* 0x000fe20007810063 */
[----:B------:R-:W-:Y:S01]  /*6780*/  STL.64 [R1+0x170], R24 ;  /* 0x0001701801007387 */ /* 0x000fe20000100a00 */
[----:B------:R-:W-:Y:S01]  /*6790*/  FMNMX3.FTZ R5, R3, R87, R84, !PT ;  /* 0x0000005703057276 */ /* 0x000fe20007810054 */
[----:B------:R-:W-:Y:S01]  /*67a0*/  UIADD3 UR17, UPT, UPT, UR37, -0x126145ec, URZ ;  /* 0xed9eba1425117890 */ /* 0x000fe2000fffe0ff */
[----:B------:R-:W-:Y:S01]  /*67b0*/  FMNMX3.FTZ R3, R2, R95, R91, !PT ;  /* 0x0000005f02037276 */ /* 0x000fe2000781005b */
[----:B------:R-:W-:Y:S01]  /*67c0*/  STL.64 [R1+0x138], R34 ;  /* 0x0001382201007387 */ /* 0x000fe20000100a00 */
[----:B------:R-:W-:Y:S01]  /*67d0*/  FMNMX3.FTZ R2, R4, R97, R92, !PT ;  /* 0x0000006104027276 */ /* 0x000fe2000781005c */
[----:B------:R-:W4:Y:S01]  /*67e0*/  LDCU UR34, c[0x0][0x45c] ;  /* 0x00008b80ff2277ac */ /* 0x000f220008000800 */
[----:B------:R-:W-:Y:S01]  /*67f0*/  FMNMX3.FTZ R4, R5, R77, R62, !PT ;  /* 0x0000004d05047276 */ /* 0x000fe2000781003e */
[----:B------:R-:W-:Y:S01]  /*6800*/  STL.64 [R1+0x140], R40 ;  /* 0x0001402801007387 */ /* 0x000fe20000100a00 */
[----:B------:R-:W-:Y:S01]  /*6810*/  FMNMX3.FTZ R2, R2, R86, R80, !PT ;  /* 0x0000005602027276 */ /* 0x000fe20007810050 */
[----:B------:R-:W-:Y:S01]  /*6820*/  UIADD3 UR16, UPT, UPT, UR36, 0x1715609d, URZ ;  /* 0x1715609d24107890 */ /* 0x000fe2000fffe0ff */
[----:B------:R-:W-:Y:S01]  /*6830*/  FMNMX3.FTZ R4, R4, R65, R68, !PT ;  /* 0x0000004104047276 */ /* 0x000fe20007810044 */
[----:B------:R-:W-:Y:S01]  /*6840*/  UIADD3 UR13, UPT, UPT, UR36, -0x4ab325aa, URZ ;  /* 0xb54cda56240d7890 */ /* 0x000fe2000fffe0ff */
[----:B------:R-:W-:Y:S01]  /*6850*/  FMNMX3.FTZ R2, R2, R76, R73, !PT ;  /* 0x0000004c02027276 */ /* 0x000fe20007810049 */
[----:B------:R-:W-:Y:S01]  /*6860*/  IMAD.IADD R180, R161, 0x1, R180 ;  /* 0x00000001a1b47824 */ /* 0x000fe200078e02b4 */
[----:B------:R-:W-:Y:S01]  /*6870*/  FMNMX3.FTZ R4, R4, R64, R59, !PT ;  /* 0x0000004004047276 */ /* 0x000fe2000781003b */
[----:B------:R-:W-:Y:S01]  /*6880*/  UIADD3 UR12, UPT, UPT, UR37, 0x646e171e, URZ ;  /* 0x646e171e250c7890 */ /* 0x000fe2000fffe0ff */
[----:B------:R-:W-:Y:S01]  /*6890*/  FMNMX3.FTZ R2, R2, R70, R67, !PT ;  /* 0x0000004602027276 */ /* 0x000fe20007810043 */
[----:B------:R-:W-:Y:S01]  /*68a0*/  USHF.L.U32 UR35, UR25, 0x3, URZ ;  /* 0x0000000319237899 */ /* 0x000fe200080006ff */
[----:B------:R-:W-:Y:S01]  /*68b0*/  FMNMX3.FTZ R6, R6, R109, R106, !PT ;  /* 0x0000006d06067276 */ /* 0x000fe2000781006a */
[----:B------:R-:W-:Y:S01]  /*68c0*/  UISETP.GT.U32.AND UP0, UPT, UR30, UR18, UPT ;  /* 0x000000121e00728c */ /* 0x000fe2000bf04070 */
[----:B------:R-:W-:-:S02]  /*68d0*/  FMNMX3.FTZ R3, R3, R85, R79, !PT ;  /* 0x0000005503037276 */ /* 0x000fc4000781004f */
[----:B------:R-:W-:Y:S02]  /*68e0*/  FMNMX3.FTZ R4, R4, R53, R48, !PT ;  /* 0x0000003504047276 */ /* 0x000fe40007810030 */
[----:B------:R-:W-:Y:S02]  /*68f0*/  FMNMX3.FTZ R2, R2, R60, R57, !PT ;  /* 0x0000003c02027276 */ /* 0x000fe40007810039 */
[----:B------:R-:W-:Y:S01]  /*6900*/  FMNMX3.FTZ R5, R6, R98, R93, !PT ;  /* 0x0000006206057276 */ /* 0x000fe2000781005d */
[----:B------:R-:W-:Y:S01]  /*6910*/  IMAD.U32 R6, RZ, RZ, UR15 ;  /* 0x0000000fff067e24 */ /* 0x000fe2000f8e00ff */
[----:B------:R-:W-:Y:S01]  /*6920*/  FMNMX3.FTZ R3, R3, R75, R72, !PT ;  /* 0x0000004b03037276 */ /* 0x000fe20007810048 */
[----:B------:R-:W-:Y:S01]  /*6930*/  UIADD3 UR15, UPT, UPT, UR37, -0x56f99767, URZ ;  /* 0xa9066899250f7890 */ /* 0x000fe2000fffe0ff */
[----:B------:R-:W-:Y:S02]  /*6940*/  FMNMX3.FTZ R4, R4, R45, R36, !PT ;  /* 0x0000002d04047276 */ /* 0x000fe40007810024 */
[----:B------:R-:W-:-:S02]  /*6950*/  FMNMX3.FTZ R2, R2, R51, R43, !PT ;  /* 0x0000003302027276 */ /* 0x000fc4000781002b */
[----:B------:R-:W-:Y:S02]  /*6960*/  FMNMX3.FTZ R5, R5, R88, R81, !PT ;  /* 0x0000005805057276 */ /* 0x000fe40007810051 */
[----:B------:R-:W-:Y:S02]  /*6970*/  FMNMX3.FTZ R3, R3, R69, R63, !PT ;  /* 0x0000004503037276 */ /* 0x000fe4000781003f */
[----:B------:R-:W-:Y:S02]  /*6980*/  FMNMX.FTZ R100, R32, R4, !PT ;  /* 0x0000000420647209 */ /* 0x000fe40007810000 */
[----:B------:R-:W-:Y:S02]  /*6990*/  FMNMX.FTZ R101, R42, R2, !PT ;  /* 0x000000022a657209 */ /* 0x000fe40007810000 */
[----:B------:R-:W-:Y:S01]  /*69a0*/  FMNMX3.FTZ R5, R5, R78, R74, !PT ;  /* 0x0000004e05057276 */ /* 0x000fe2000781004a */
[----:B------:R-:W5:Y:S01]  /*69b0*/  SHFL.BFLY PT, R18, R100, 0x2, 0x1f ;  /* 0x0c401f0064127f89 */ /* 0x000f6200000e0000 */
[----:B------:R-:W-:-:S02]  /*69c0*/  FMNMX3.FTZ R3, R3, R58, R56, !PT ;  /* 0x0000003a03037276 */ /* 0x000fc40007810038 */
[----:B------:R-:W-:Y:S01]  /*69d0*/  FMNMX3.FTZ R5, R5, R71, R66, !PT ;  /* 0x0000004705057276 */ /* 0x000fe20007810042 */
[----:B------:R-:W3:Y:S01]  /*69e0*/  SHFL.BFLY PT, R21, R101, 0x2, 0x1f ;  /* 0x0c401f0065157f89 */ /* 0x000ee200000e0000 */
[----:B------:R-:W-:Y:S02]  /*69f0*/  FMNMX3.FTZ R3, R3, R49, R38, !PT ;  /* 0x0000003103037276 */ /* 0x000fe40007810026 */
[----:B------:R-:W-:Y:S02]  /*6a00*/  FMNMX3.FTZ R5, R5, R61, R52, !PT ;  /* 0x0000003d05057276 */ /* 0x000fe40007810034 */
[----:B------:R-:W-:Y:S02]  /*6a10*/  LOP3.LUT R6, R6, UR37, R17, 0x96, !PT ;  /* 0x0000002506067c12 */ /* 0x000fe4000f8e9611 */
[----:B------:R-:W-:Y:S02]  /*6a20*/  FMNMX.FTZ R102, R37, R3, !PT ;  /* 0x0000000325667209 */ /* 0x000fe40007810000 */
[----:B------:R-:W-:Y:S01]  /*6a30*/  FMNMX.FTZ R103, R50, R5, !PT ;  /* 0x0000000532677209 */ /* 0x000fe20007810000 */
[----:B------:R-:W-:-:S02]  /*6a40*/  IMAD.WIDE.U32 R2, R6, -0x326172a9, RZ ;  /* 0xcd9e8d5706027825 */ /* 0x000fc400078e00ff */
[----:B------:R-:W4:Y:S02]  /*6a50*/  SHFL.BFLY PT, R19, R102, 0x2, 0x1f ;  /* 0x0c401f0066137f89 */ /* 0x000f2400000e0000 */
[----:B------:R-:W-:Y:S01]  /*6a60*/  IMAD.WIDE.U32 R6, R7, -0x2daee0ad, RZ ;  /* 0xd2511f5307067825 */ /* 0x000fe200078e00ff */
[----:B-1----:R-:W-:Y:S01]  /*6a70*/  LOP3.LUT R10, R10, UR33, R3, 0x96, !PT ;  /* 0x000000210a0a7c12 */ /* 0x002fe2000f8e9603 */
[----:B------:R-:W1:Y:S01]  /*6a80*/  SHFL.BFLY PT, R22, R103, 0x2, 0x1f ;  /* 0x0c401f0067167f89 */ /* 0x000e6200000e0000 */
[----:B--2---:R-:W-:Y:S01]  /*6a90*/  LOP3.LUT R16, R2, UR32, R41, 0x96, !PT ;  /* 0x0000002002107c12 */ /* 0x004fe2000f8e9629 */
[----:B------:R-:W-:Y:S01]  /*6aa0*/  IMAD.WIDE.U32 R4, R9, -0x2daee0ad, RZ ;  /* 0xd2511f5309047825 */ /* 0x000fe200078e00ff */
[----:B------:R-:W-:Y:S02]  /*6ab0*/  LOP3.LUT R20, R26, UR31, R7, 0x96, !PT ;  /* 0x0000001f1a147c12 */ /* 0x000fe4000f8e9607 */
[----:B------:R-:W-:Y:S01]  /*6ac0*/  LOP3.LUT R8, R14, UR33, R3, 0x96, !PT ;  /* 0x000000210e087c12 */ /* 0x000fe2000f8e9603 */
[----:B------:R-:W-:Y:S01]  /*6ad0*/  IMAD.WIDE.U32 R10, R10, -0x2daee0ad, RZ ;  /* 0xd2511f530a0a7825 */ /* 0x000fe200078e00ff */
[----:B------:R-:W-:-:S02]  /*6ae0*/  LOP3.LUT R17, R6, UR22, R5, 0x96, !PT ;  /* 0x0000001606117c12 */ /* 0x000fc4000f8e9605 */
[----:B------:R-:W-:Y:S01]  /*6af0*/  LOP3.LUT R9, R2, UR32, R35, 0x96, !PT ;  /* 0x0000002002097c12 */ /* 0x000fe2000f8e9623 */
[----:B------:R-:W-:Y:S01]  /*6b00*/  IMAD.WIDE.U32 R6, R16, -0x2daee0ad, RZ ;  /* 0xd2511f5310067825 */ /* 0x000fe200078e00ff */
[----:B------:R-:W-:Y:S02]  /*6b10*/  LOP3.LUT R5, R24, UR31, R13, 0x96, !PT ;  /* 0x0000001f18057c12 */ /* 0x000fe4000f8e960d */
[----:B-----5:R-:W-:Y:S01]  /*6b20*/  FMNMX.FTZ R100, R100, R18, !PT ;  /* 0x0000001264647209 */ /* 0x020fe20007810000 */
[----:B------:R-:W-:Y:S01]  /*6b30*/  IMAD.WIDE.U32 R14, R8, -0x2daee0ad, RZ ;  /* 0xd2511f53080e7825 */ /* 0x000fe200078e00ff */
[----:B---3--:R-:W-:Y:S02]  /*6b40*/  FMNMX.FTZ R101, R101, R21, !PT ;  /* 0x0000001565657209 */ /* 0x008fe40007810000 */
        /* <DEDUP_REMOVED lines=8> */
[----:B----4-:R-:W-:Y:S01]  /*6bd0*/  FMNMX.FTZ R102, R102, R19, !PT ;  /* 0x0000001366667209 */ /* 0x010fe20007810000 */
[----:B------:R-:W-:Y:S01]  /*6be0*/  IMAD.WIDE.U32 R16, R17, -0x326172a9, RZ ;  /* 0xcd9e8d5711107825 */ /* 0x000fe200078e00ff */
[----:B-1----:R-:W-:-:S03]  /*6bf0*/  FMNMX.FTZ R103, R103, R22, !PT ;  /* 0x0000001667677209 */ /* 0x002fc60007810000 */
[----:B------:R-:W-:Y:S01]  /*6c00*/  IMAD.WIDE.U32 R2, R23, -0x2daee0ad, RZ ;  /* 0xd2511f5317027825 */ /* 0x000fe200078e00ff */
[----:B------:R-:W-:Y:S01]  /*6c10*/  LOP3.LUT R7, R10, UR21, R17, 0x96, !PT ;  /* 0x000000150a077c12 */ /* 0x000fe2000f8e9611 */
[----:B------:R-:W1:Y:S02]  /*6c20*/  SHFL.BFLY PT, R26, R102, 0x1, 0x1f ;  /* 0x0c201f00661a7f89 */ /* 0x000e6400000e0000 */
[----:B------:R-:W-:Y:S01]  /*6c30*/  IMAD.WIDE.U32 R30, R5, -0x326172a9, RZ ;  /* 0xcd9e8d57051e7825 */ /* 0x000fe200078e00ff */
[----:B------:R-:W-:Y:S01]  /*6c40*/  LOP3.LUT R23, R12, UR22, R3, 0x96, !PT ;  /* 0x000000160c177c12 */ /* 0x000fe2000f8e9603 */
[----:B------:R-:W4:Y:S01]  /*6c50*/  SHFL.BFLY PT, R29, R103, 0x1, 0x1f ;  /* 0x0c201f00671d7f89 */ /* 0x000f2200000e0000 */
[----:B------:R-:W-:Y:S01]  /*6c60*/  LOP3.LUT R3, R34, UR26, R11, 0x96, !PT ;  /* 0x0000001a22037c12 */ /* 0x000fe2000f8e960b */
        /* <DEDUP_REMOVED lines=9> */
[----:B------:R-:W-:Y:S02]  /*6d00*/  LOP3.LUT R12, R2, UR17, R11, 0x96, !PT ;  /* 0x00000011020c7c12 */ /* 0x000fe4000f8e960b */
[----:B------:R-:W-:Y:S01]  /*6d10*/  FSETP.NEU.FTZ.AND P0, PT, R100, -INF , PT ;  /* 0xff8000006400780b */ /* 0x000fe20003f1d000 */
[----:B------:R-:W-:Y:S01]  /*6d20*/  IMAD.WIDE.U32 R22, R28, -0x326172a9, RZ ;  /* 0xcd9e8d571c167825 */ /* 0x000fe200078e00ff */
[----:B------:R-:W-:-:S02]  /*6d30*/  LOP3.LUT R5, R30, UR21, R15, 0x96, !PT ;  /* 0x000000151e057c12 */ /* 0x000fc4000f8e960f */
[----:B-1----:R-:W-:Y:S01]  /*6d40*/  FMNMX.FTZ R102, R102, R26, !PT ;  /* 0x0000001a66667209 */ /* 0x002fe20007810000 */
[----:B------:R-:W-:Y:S01]  /*6d50*/  IMAD.WIDE.U32 R34, R3, -0x2daee0ad, RZ ;  /* 0xd2511f5303227825 */ /* 0x000fe200078e00ff */
[----:B------:R-:W-:Y:S02]  /*6d60*/  LOP3.LUT R2, R40, UR26, R23, 0x96, !PT ;  /* 0x0000001a28027c12 */ /* 0x000fe4000f8e9617 */
[----:B----4-:R-:W-:Y:S01]  /*6d70*/  FMNMX.FTZ R103, R103, R29, !PT ;  /* 0x0000001d67677209 */ /* 0x010fe20007810000 */
[----:B------:R-:W-:Y:S01]  /*6d80*/  IMAD.WIDE.U32 R18, R27, -0x326172a9, RZ ;  /* 0xcd9e8d571b127825 */ /* 0x000fe200078e00ff */
[----:B------:R-:W-:Y:S02]  /*6d90*/  LOP3.LUT R3, R4, UR17, R35, 0x96, !PT ;  /* 0x0000001104037c12 */ /* 0x000fe4000f8e9623 */
[----:B------:R-:W-:Y:S01]  /*6da0*/  FSETP.NEU.FTZ.AND P1, PT, R102, -INF , PT ;  /* 0xff8000006600780b */ /* 0x000fe20003f3d000 */
        /* <DEDUP_REMOVED lines=16> */
[----:B------:R-:W-:Y:S01]  /*6eb0*/  FMUL.FTZ R5, R100, UR34 ;  /* 0x0000002264057c20 */ /* 0x000fe20008410000 */
[C---:B------:R-:W-:Y:S01]  /*6ec0*/  PRMT R26, R4.reuse, 0x7770, RZ ;  /* 0x00007770041a7816 */ /* 0x040fe200000000ff */
[----:B------:R-:W-:Y:S01]  /*6ed0*/  IMAD.WIDE.U32 R2, R9, -0x326172a9, RZ ;  /* 0xcd9e8d5709027825 */ /* 0x000fe200078e00ff */
[C---:B------:R-:W-:Y:S02]  /*6ee0*/  PRMT R29, R4.reuse, 0x7773, RZ ;  /* 0x00007773041d7816 */ /* 0x040fe400000000ff */
[----:B------:R-:W-:Y:S01]  /*6ef0*/  PRMT R25, R4, 0x7772, RZ ;  /* 0x0000777204197816 */ /* 0x000fe200000000ff */
[----:B------:R-:W-:Y:S01]  /*6f00*/  IMAD.WIDE.U32 R12, R12, -0x326172a9, RZ ;  /* 0xcd9e8d570c0c7825 */ /* 0x000fe200078e00ff */
[----:B------:R-:W-:Y:S02]  /*6f10*/  LOP3.LUT R19, R2, UR13, R151, 0x96, !PT ;  /* 0x0000000d02137c12 */ /* 0x000fe4000f8e9697 */
[----:B------:R-:W-:Y:S01]  /*6f20*/  FSEL R2, R5, RZ, P0 ;  /* 0x000000ff05027208 */ /* 0x000fe20000000000 */
[----:B------:R-:W-:Y:S01]  /*6f30*/  IMAD.WIDE.U32 R10, R11, -0x326172a9, RZ ;  /* 0xcd9e8d570b0a7825 */ /* 0x000fe200078e00ff */
[----:B------:R-:W-:-:S02]  /*6f40*/  PRMT R134, R4, 0x7771, RZ ;  /* 0x0000777104867816 */ /* 0x000fc400000000ff */
[----:B------:R-:W-:Y:S01]  /*6f50*/  LOP3.LUT R22, R14, UR16, R13, 0x96, !PT ;  /* 0x000000100e167c12 */ /* 0x000fe2000f8e960d */
[----:B------:R-:W-:Y:S02]  /*6f60*/  IMAD.MOV.U32 R165, RZ, RZ, R4 ;  /* 0x000000ffffa57224 */ /* 0x000fe400078e0004 */
[----:B------:R-:W-:Y:S01]  /*6f70*/  FMUL.FTZ R4, R102, UR34 ;  /* 0x0000002266047c20 */ /* 0x000fe20008410000 */
[----:B------:R-:W-:Y:S01]  /*6f80*/  LOP3.LUT R112, R18, UR16, R11, 0x96, !PT ;  /* 0x0000001012707c12 */ /* 0x000fe2000f8e960b */
        /* <DEDUP_REMOVED lines=18> */
[----:B------:R-:W-:Y:S01]  /*70b0*/  FSEL R2, R4, RZ, P1 ;  /* 0x000000ff04027208 */ /* 0x000fe20000800000 */
[----:B------:R-:W-:Y:S01]  /*70c0*/  FMUL.FTZ R4, R103, UR34 ;  /* 0x0000002267047c20 */ /* 0x000fe20008410000 */
[----:B------:R-:W-:Y:S01]  /*70d0*/  FSETP.NEU.FTZ.AND P0, PT, R101, -INF , PT ;  /* 0xff8000006500780b */ /* 0x000fe20003f1d000 */
[----:B------:R1:W-:Y:S01]  /*70e0*/  MUFU.EX2 R184, R9 ;  /* 0x0000000900b87308 */ /* 0x0003e20000000800 */
[----:B------:R-:W-:Y:S01]  /*70f0*/  FSETP.NEU.FTZ.AND P1, PT, R103, -INF , PT ;  /* 0xff8000006700780b */ /* 0x000fe20003f3d000 */
        /* <DEDUP_REMOVED lines=36> */
[----:B------:R-:W-:Y:S01]  /*7340*/  IMAD.WIDE.U32 R144, R15, -0x2daee0ad, RZ ;  /* 0xd2511f530f907825 */ /* 0x000fe200078e00ff */
[----:B------:R2:W-:Y:S03]  /*7350*/  MUFU.EX2 R171, R13 ;  /* 0x0000000d00ab7308 */ /* 0x0005e60000000800 */
[--C-:B------:R-:W-:Y:S01]  /*7360*/  FFMA.FTZ R49, R93, UR34, -R2.reuse ;  /* 0x000000225d317c23 */ /* 0x100fe20008010802 */
[----:B-1----:R-:W-:Y:S01]  /*7370*/  LOP3.LUT R9, R8, 0xffff, RZ, 0xc0, !PT ;  /* 0x0000ffff08097812 */ /* 0x002fe200078ec0ff */
[--C-:B------:R-:W-:Y:S01]  /*7380*/  FFMA.FTZ R15, R111, UR34, -R2.reuse ;  /* 0x000000226f0f7c23 */ /* 0x100fe20008010802 */
[--C-:B------:R-:W-:Y:S01]  /*7390*/  FFMA.FTZ R36, R106, UR34, -R2.reuse ;  /* 0x000000226a247c23 */ /* 0x100fe20008010802 */
[--C-:B------:R-:W-:Y:S01]  /*73a0*/  FFMA.FTZ R37, R98, UR34, -R2.reuse ;  /* 0x0000002262257c23 */ /* 0x100fe20008010802 */
[--C-:B------:R-:W-:Y:S01]  /*73b0*/  FFMA.FTZ R48, R88, UR34, -R2.reuse ;  /* 0x0000002258307c23 */ /* 0x100fe20008010802 */
[--C-:B------:R-:W-:Y:S01]  /*73c0*/  FFMA.FTZ R60, R81, UR34, -R2.reuse ;  /* 0x00000022513c7c23 */ /* 0x100fe20008010802 */
        /* <DEDUP_REMOVED lines=8> */
[----:B------:R1:W3:Y:S01]  /*7450*/  MUFU.EX2 R149, R3 ;  /* 0x0000000300957308 */ /* 0x0002e20000000800 */
[----:B--2---:R-:W-:Y:S01]  /*7460*/  FFMA.FTZ R13, R109, UR34, -R2 ;  /* 0x000000226d0d7c23 */ /* 0x004fe20008010802 */
[----:B------:R-:W-:-:S02]  /*7470*/  ISETP.LE.U32.AND P4, PT, R26, UR4, PT ;  /* 0x000000041a007c0c */ /* 0x000fc4000bf83070 */
[----:B------:R-:W-:Y:S02]  /*7480*/  SHF.R.U32.HI R26, RZ, 0x8, R9 ;  /* 0x00000008ff1a7819 */ /* 0x000fe40000011609 */
[----:B------:R-:W-:Y:S02]  /*7490*/  LOP3.LUT R27, R8, 0xff, RZ, 0xc0, !PT ;  /* 0x000000ff081b7812 */ /* 0x000fe400078ec0ff */
[----:B------:R2:W-:Y:S01]  /*74a0*/  MUFU.EX2 R168, R5 ;  /* 0x0000000500a87308 */ /* 0x0005e20000000800 */
[----:B------:R-:W-:Y:S02]  /*74b0*/  LOP3.LUT R24, R24, UR15, R145, 0x96, !PT ;  /* 0x0000000f18187c12 */ /* 0x000fe4000f8e9691 */
[----:B------:R-:W-:-:S03]  /*74c0*/  ISETP.LE.U32.AND P3, PT, R27, UR4, PT ;  /* 0x000000041b007c0c */ /* 0x000fc6000bf63070 */
[----:B------:R-:W-:Y:S02]  /*74d0*/  IMAD.WIDE.U32 R124, R24, -0x326172a9, RZ ;  /* 0xcd9e8d57187c7825 */ /* 0x000fe400078e00ff */
[----:B------:R-:W4:Y:S02]  /*74e0*/  MUFU.EX2 R167, R7 ;  /* 0x0000000700a77308 */ /* 0x000f240000000800 */
[----:B-1----:R-:W-:Y:S01]  /*74f0*/  IMAD.WIDE.U32 R2, R21, -0x326172a9, RZ ;  /* 0xcd9e8d5715027825 */ /* 0x002fe200078e00ff */
[----:B------:R-:W-:Y:S02]  /*7500*/  LOP3.LUT R53, R10, UR13, R125, 0x96, !PT ;  /* 0x0000000d0a357c12 */ /* 0x000fe4000f8e967d */
[----:B------:R-:W-:Y:S02]  /*7510*/  PRMT R125, R25, 0x5410, R29 ;  /* 0x00005410197d7816 */ /* 0x000fe4000000001d */
[----:B------:R-:W-:Y:S01]  /*7520*/  LOP3.LUT R12, R12, UR13, R3, 0x96, !PT ;  /* 0x0000000d0c0c7c12 */ /* 0x000fe2000f8e9603 */
[----:B------:R1:W-:Y:S01]  /*7530*/  MUFU.EX2 R169, R6 ;  /* 0x0000000600a97308 */ /* 0x0003e20000000800 */
[----:B------:R-:W-:Y:S01]  /*7540*/  LOP3.LUT R3, R26, 0xffff, RZ, 0xc0, !PT ;  /* 0x0000ffff1a037812 */ /* 0x000fe200078ec0ff */
[----:B--2---:R-:W-:Y:S01]  /*7550*/  IMAD.WIDE.U32 R4, R22, -0x2daee0ad, RZ ;  /* 0xd2511f5316047825 */ /* 0x004fe200078e00ff */
[----:B------:R-:W-:-:S02]  /*7560*/  PRMT R10, R2, 0x7773, RZ ;  /* 0x00007773020a7816 */ /* 0x000fc400000000ff */
[----:B------:R-:W-:Y:S02]  /*7570*/  ISETP.LE.U32.AND P2, PT, R3, UR4, PT ;  /* 0x0000000403007c0c */ /* 0x000fe4000bf43070 */
[----:B---3--:R-:W-:Y:S01]  /*7580*/  F2FP.F16.F32.PACK_AB R3, R149, R151 ;  /* 0x000000979503723e */ /* 0x008fe200000000ff */
[----:B------:R2:W-:Y:S01]  /*7590*/  MUFU.EX2 R183, R11 ;  /* 0x0000000b00b77308 */ /* 0x0005e20000000800 */
[--C-:B------:R-:W-:Y:S02]  /*75a0*/  LOP3.LUT R9, R30, UR12, R5.reuse, 0x96, !PT ;  /* 0x0000000c1e097c12 */ /* 0x100fe4000f8e9605 */
[----:B------:R-:W-:Y:S02]  /*75b0*/  PRMT R5, R8, 0x7632, R5 ;  /* 0x0000763208057816 */ /* 0x000fe40000000005 */
[----:B------:R-:W-:Y:S02]  /*75c0*/  PRMT R41, R3, 0x7632, R41 ;  /* 0x0000763203297816 */ /* 0x000fe40000000029 */
[----:B------:R-:W-:Y:S01]  /*75d0*/  LOP3.LUT R24, R5, 0xff, RZ, 0xc0, !PT ;  /* 0x000000ff05187812 */ /* 0x000fe200078ec0ff */
[----:B------:R-:W-:Y:S01]  /*75e0*/  MUFU.EX2 R142, R14 ;  /* 0x0000000e008e7308 */ /* 0x000fe20000000800 */
[----:B-1----:R-:W-:Y:S01]  /*75f0*/  IMAD.WIDE.U32 R6, R23, -0x2daee0ad, RZ ;  /* 0xd2511f5317067825 */ /* 0x002fe200078e00ff */
[----:B------:R-:W-:-:S03]  /*7600*/  SHF.R.U32.HI R23, RZ, 0x18, R8 ;  /* 0x00000018ff177819 */ /* 0x000fc60000011608 */
[----:B------:R-:W-:Y:S01]  /*7610*/  @!P2 HADD2 R52, -R41.H0_H0, -RZ.H0_H0 ;  /* 0xa00000ff2934a230 */ /* 0x000fe20000000900 */
[----:B------:R-:W-:Y:S01]  /*7620*/  ISETP.LE.U32.AND P0, PT, R24, UR4, PT ;  /* 0x0000000418007c0c */ /* 0x000fe2000bf03070 */
[----:B------:R-:W-:Y:S01]  /*7630*/  IMAD.MOV.U32 R55, RZ, RZ, R6 ;  /* 0x000000ffff377224 */ /* 0x000fe200078e0006 */
[----:B------:R-:W-:Y:S01]  /*7640*/  ISETP.LE.U32.AND P1, PT, R23, UR4, PT ;  /* 0x0000000417007c0c */ /* 0x000fe2000bf23070 */
[----:B------:R-:W1:Y:S01]  /*7650*/  MUFU.EX2 R132, R16 ;  /* 0x0000001000847308 */ /* 0x000e620000000800 */
[----:B--2---:R-:W-:Y:S02]  /*7660*/  LOP3.LUT R11, R40, UR12, R7, 0x96, !PT ;  /* 0x0000000c280b7c12 */ /* 0x004fe4000f8e9607 */
[----:B------:R-:W-:Y:S02]  /*7670*/  PRMT R40, R3, 0x7610, R40 ;  /* 0x0000761003287816 */ /* 0x000fe40000000028 */
[----:B----4-:R-:W-:Y:S02]  /*7680*/  F2FP.F16.F32.PACK_AB R3, R167, R168 ;  /* 0x000000a8a703723e */ /* 0x010fe400000000ff */
[----:B------:R-:W-:Y:S01]  /*7690*/  PRMT R89, R40, 0x5410, R41 ;  /* 0x0000541028597816 */ /* 0x000fe20000000029 */
[----:B------:R-:W-:Y:S01]  /*76a0*/  @!P3 HADD2 R43, -R40.H0_H0, -RZ.H0_H0 ;  /* 0xa00000ff282bb230 */ /* 0x000fe20000000900 */
[----:B------:R-:W-:Y:S01]  /*76b0*/  PRMT R42, R3, 0x7610, R42 ;  /* 0x00007610032a7816 */ /* 0x000fe2000000002a */
[----:B------:R-:W-:Y:S01]  /*76c0*/  MUFU.EX2 R135, R15 ;  /* 0x0000000f00877308 */ /* 0x000fe20000000800 */
[----:B------:R-:W-:-:S02]  /*76d0*/  LOP3.LUT R30, R12, 0xff, RZ, 0xc0, !PT ;  /* 0x000000ff0c1e7812 */ /* 0x000fc400078ec0ff */
[----:B------:R-:W-:Y:S01]  /*76e0*/  @!P3 PRMT R40, R43, 0x5410, RZ ;  /* 0x000054102b28b816 */ /* 0x000fe200000000ff */
[----:B------:R-:W-:Y:S01]  /*76f0*/  @!P0 HADD2 R51, -R42.H0_H0, -RZ.H0_H0 ;  /* 0xa00000ff2a338230 */ /* 0x000fe20000000900 */
[----:B------:R-:W-:Y:S02]  /*7700*/  PRMT R43, R3, 0x7632, R43 ;  /* 0x00007632032b7816 */ /* 0x000fe4000000002b */
[----:B-1----:R-:W-:Y:S01]  /*7710*/  F2FP.F16.F32.PACK_AB R3, R132, R142 ;  /* 0x0000008e8403723e */ /* 0x002fe200000000ff */
[----:B------:R-:W1:Y:S01]  /*7720*/  MUFU.EX2 R153, R13 ;  /* 0x0000000d00997308 */ /* 0x000e620000000800 */
[----:B------:R-:W-:Y:S01]  /*7730*/  PRMT R88, R42, 0x5410, R43 ;  /* 0x000054102a587816 */ /* 0x000fe2000000002b */
[----:B------:R-:W-:Y:S01]  /*7740*/  @!P1 HADD2 R50, -R43.H0_H0, -RZ.H0_H0 ;  /* 0xa00000ff2b329230 */ /* 0x000fe20000000900 */
[----:B------:R-:W-:Y:S01]  /*7750*/  PRMT R5, R150, 0x7770, RZ ;  /* 0x0000777096057816 */ /* 0x000fe200000000ff */
[----:B------:R-:W-:Y:S01]  /*7760*/  STG.E.U16 desc[UR28][R46.64], R40 ;  /* 0x000000282e007986 */ /* 0x000fe2000c10151c */
[----:B------:R-:W-:-:S02]  /*7770*/  @!P0 PRMT R42, R51, 0x5410, RZ ;  /* 0x00005410332a8816 */ /* 0x000fc400000000ff */
[----:B------:R-:W-:Y:S01]  /*7780*/  @!P1 PRMT R43, R50, 0x5410, RZ ;  /* 0x00005410322b9816 */ /* 0x000fe200000000ff */
[----:B------:R2:W-:Y:S01]  /*7790*/  MUFU.EX2 R145, R17 ;  /* 0x0000001100917308 */ /* 0x0005e20000000800 */
[----:B------:R-:W-:Y:S01]  /*77a0*/  ISETP.LE.U32.AND P1, PT, R30, UR4, PT ;  /* 0x000000041e007c0c */ /* 0x000fe2000bf23070 */
[----:B------:R-:W-:Y:S01]  /*77b0*/  IMAD.MOV.U32 R50, RZ, RZ, R2 ;  /* 0x000000ffff327224 */ /* 0x000fe200078e0002 */
[----:B------:R-:W-:Y:S02]  /*77c0*/  ISETP.GT.U32.AND P3, PT, R29, UR4, PT ;  /* 0x000000041d007c0c */ /* 0x000fe4000bf64070 */
[----:B------:R-:W-:Y:S02]  /*77d0*/  PRMT R51, R3, 0x7610, R51 ;  /* 0x0000761003337816 */ /* 0x000fe40000000033 */
[----:B------:R-:W-:Y:S01]  /*77e0*/  ISETP.LE.U32.AND P5, PT, R5, UR4, PT ;  /* 0x0000000405007c0c */ /* 0x000fe2000bfa3070 */
[----:B------:R-:W-:Y:S01]  /*77f0*/  MUFU.EX2 R67, R28 ;  /* 0x0000001c00437308 */ /* 0x000fe20000000800 */
[----:B------:R-:W-:-:S02]  /*7800*/  PRMT R5, R2, 0x7770, RZ ;  /* 0x0000777002057816 */ /* 0x000fc400000000ff */
[----:B------:R-:W-:Y:S02]  /*7810*/  PRMT R8, R2, 0x7772, RZ ;  /* 0x0000777202087816 */ /* 0x000fe400000000ff */
[----:B------:R-:W-:Y:S01]  /*7820*/  @!P2 PRMT R41, R52, 0x5410, RZ ;  /* 0x000054103429a816 */ /* 0x000fe200000000ff */
[----:B------:R-:W-:Y:S01]  /*7830*/  @!P1 HADD2 R57, -R51.H0_H0, -RZ.H0_H0 ;  /* 0xa00000ff33399230 */ /* 0x000fe20000000900 */
[----:B------:R-:W-:Y:S01]  /*7840*/  PRMT R52, R3, 0x7632, R52 ;  /* 0x0000763203347816 */ /* 0x000fe20000000034 */
[----:B------:R-:W3:Y:S01]  /*7850*/  MUFU.EX2 R66, R31 ;  /* 0x0000001f00427308 */ /* 0x000ee20000000800 */
[----:B--2---:R-:W-:Y:S01]  /*7860*/  PRMT R17, R2, 0x7771, RZ ;  /* 0x0000777102117816 */ /* 0x004fe200000000ff */
[----:B------:R-:W-:Y:S01]  /*7870*/  STG.E.U16 desc[UR28][R46.64+0x2], R41 ;  /* 0x000002292e007986 */ /* 0x000fe2000c10151c */
[----:B------:R-:W-:Y:S02]  /*7880*/  F2FP.F16.F32.PACK_AB R2, R171, R169 ;  /* 0x000000a9ab02723e */ /* 0x000fe400000000ff */
[----:B------:R-:W-:-:S02]  /*7890*/  PRMT R85, R51, 0x5410, R52 ;  /* 0x0000541033557816 */ /* 0x000fc40000000034 */
[C---:B------:R-:W-:Y:S01]  /*78a0*/  PRMT R77, R2.reuse, 0x7632, R77 ;  /* 0x00007632024d7816 */ /* 0x040fe2000000004d */
[----:B------:R-:W2:Y:S01]  /*78b0*/  MUFU.EX2 R154, R18 ;  /* 0x00000012009a7308 */ /* 0x000ea20000000800 */
[----:B------:R-:W-:Y:S02]  /*78c0*/  @!P1 PRMT R51, R57, 0x5410, RZ ;  /* 0x0000541039339816 */ /* 0x000fe400000000ff */
[----:B------:R-:W-:Y:S01]  /*78d0*/  PRMT R76, R2, 0x7610, R76 ;  /* 0x00007610024c7816 */ /* 0x000fe2000000004c */
[----:B------:R-:W-:Y:S01]  /*78e0*/  @P3 HADD2 R68, -R77.H0_H0, -RZ.H0_H0 ;  /* 0xa00000ff4d443230 */ /* 0x000fe20000000900 */
[----:B------:R-:W-:Y:S02]  /*78f0*/  ISETP.GT.U32.AND P1, PT, R134, UR4, PT ;  /* 0x0000000486007c0c */ /* 0x000fe4000bf24070 */
[----:B------:R-:W-:Y:S01]  /*7900*/  PRMT R2, R12, 0x7632, R2 ;  /* 0x000076320c027816 */ /* 0x000fe20000000002 */
[----:B------:R-:W-:Y:S01]  /*7910*/  MUFU.EX2 R86, R32 ;  /* 0x0000002000567308 */ /* 0x000fe20000000800 */
[----:B-1----:R-:W-:-:S02]  /*7920*/  F2FP.F16.F32.PACK_AB R3, R153, R135 ;  /* 0x000000879903723e */ /* 0x002fc400000000ff */
[----:B------:R-:W-:Y:S02]  /*7930*/  LOP3.LUT R14, R2, 0xff, RZ, 0xc0, !PT ;  /* 0x000000ff020e7812 */ /* 0x000fe400078ec0ff */
[----:B------:R-:W-:Y:S02]  /*7940*/  ISETP.GT.U32.AND P0, PT, R25, UR4, PT ;  /* 0x0000000419007c0c */ /* 0x000fe4000bf04070 */
[----:B------:R-:W-:Y:S01]  /*7950*/  PRMT R74, R76, 0x5410, R77 ;  /* 0x000054104c4a7816 */ /* 0x000fe2000000004d */
[----:B------:R-:W1:Y:S01]  /*7960*/  MUFU.EX2 R133, R35 ;  /* 0x0000002300857308 */ /* 0x000e620000000800 */
[----:B------:R-:W-:Y:S02]  /*7970*/  @P3 PRMT R77, R68, 0x5410, RZ ;  /* 0x00005410444d3816 */ /* 0x000fe400000000ff */
[----:B------:R-:W-:Y:S02]  /*7980*/  PRMT R70, R3, 0x7632, R70 ;  /* 0x0000763203467816 */ /* 0x000fe40000000046 */
[----:B------:R-:W-:-:S02]  /*7990*/  ISETP.LE.U32.AND P3, PT, R14, UR4, PT ;  /* 0x000000040e007c0c */ /* 0x000fc4000bf63070 */
[----:B------:R-:W-:Y:S01]  /*79a0*/  PRMT R71, R3, 0x7610, R71 ;  /* 0x0000761003477816 */ /* 0x000fe20000000047 */
[----:B------:R-:W-:Y:S01]  /*79b0*/  @P1 HADD2 R73, -R70.H0_H0, -RZ.H0_H0 ;  /* 0xa00000ff46491230 */ /* 0x000fe20000000900 */
[----:B------:R-:W-:Y:S01]  /*79c0*/  ISETP.LE.U32.AND P2, PT, R5, UR4, PT ;  /* 0x0000000405007c0c */ /* 0x000fe2000bf43070 */
[----:B------:R-:W-:Y:S01]  /*79d0*/  @P0 HADD2 R69, -R76.H0_H0, -RZ.H0_H0 ;  /* 0xa00000ff4c450230 */ /* 0x000fe20000000900 */
[----:B---3--:R-:W-:Y:S01]  /*79e0*/  F2FP.F16.F32.PACK_AB R3, R66, R67 ;  /* 0x000000434203723e */ /* 0x008fe200000000ff */
[----:B------:R-:W-:Y:S01]  /*79f0*/  @!P4 HADD2 R61, -R71.H0_H0, -RZ.H0_H0 ;  /* 0xa00000ff473dc230 */ /* 0x000fe20000000900 */
[----:B--2---:R-:W-:Y:S01]  /*7a00*/  F2FP.F16.F32.PACK_AB R2, R154, R145 ;  /* 0x000000919a02723e */ /* 0x004fe200000000ff */
[----:B------:R2:W-:Y:S01]  /*7a10*/  MUFU.EX2 R182, R36 ;  /* 0x0000002400b67308 */ /* 0x0005e20000000800 */
[----:B------:R-:W-:Y:S02]  /*7a20*/  PRMT R57, R3, 0x7610, R57 ;  /* 0x0000761003397816 */ /* 0x000fe40000000039 */
[----:B------:R-:W-:-:S02]  /*7a30*/  PRMT R75, R71, 0x5410, R70 ;  /* 0x00005410474b7816 */ /* 0x000fc40000000046 */
[----:B------:R-:W-:Y:S01]  /*7a40*/  @P1 PRMT R70, R73, 0x5410, RZ ;  /* 0x0000541049461816 */ /* 0x000fe200000000ff */
[----:B------:R-:W-:Y:S01]  /*7a50*/  @!P3 HADD2 R80, -R57.H0_H0, -RZ.H0_H0 ;  /* 0xa00000ff3950b230 */ /* 0x000fe20000000900 */
[C---:B------:R-:W-:Y:S01]  /*7a60*/  PRMT R78, R2.reuse, 0x7610, R78 ;  /* 0x00007610024e7816 */ /* 0x040fe2000000004e */
[----:B------:R-:W3:Y:S01]  /*7a70*/  MUFU.EX2 R5, R37 ;  /* 0x0000002500057308 */ /* 0x000ee20000000800 */
[----:B------:R-:W-:Y:S02]  /*7a80*/  PRMT R90, R2, 0x7632, R90 ;  /* 0x00007632025a7816 */ /* 0x000fe4000000005a */
[----:B------:R-:W-:Y:S01]  /*7a90*/  ISETP.GT.U32.AND P1, PT, R17, UR4, PT ;  /* 0x0000000411007c0c */ /* 0x000fe2000bf24070 */
[----:B------:R-:W-:Y:S01]  /*7aa0*/  @!P2 HADD2 R81, -R78.H0_H0, -RZ.H0_H0 ;  /* 0xa00000ff4e51a230 */ /* 0x000fe20000000900 */
[----:B------:R-:W-:Y:S02]  /*7ab0*/  PRMT R2, R9, 0x7632, R2 ;  /* 0x0000763209027816 */ /* 0x000fe40000000002 */
[----:B------:R-:W-:Y:S01]  /*7ac0*/  @!P4 PRMT R71, R61, 0x5410, RZ ;  /* 0x000054103d47c816 */ /* 0x000fe200000000ff */
[----:B------:R-:W-:Y:S01]  /*7ad0*/  MUFU.EX2 R249, R54 ;  /* 0x0000003600f97308 */ /* 0x000fe20000000800 */
[----:B------:R-:W-:Y:S01]  /*7ae0*/  PRMT R61, R3, 0x7632, R61 ;  /* 0x00007632033d7816 */ /* 0x000fe2000000003d */
[----:B--2---:R-:W-:Y:S01]  /*7af0*/  IMAD.MOV.U32 R36, RZ, RZ, R162 ;  /* 0x000000ffff247224 */ /* 0x004fe200078e00a2 */
[----:B------:R-:W-:-:S02]  /*7b00*/  @P0 PRMT R76, R69, 0x5410, RZ ;  /* 0x00005410454c0816 */ /* 0x000fc400000000ff */
[----:B------:R-:W-:Y:S02]  /*7b10*/  LOP3.LUT R2, R2, 0xff, RZ, 0xc0, !PT ;  /* 0x000000ff02027812 */ /* 0x000fe400078ec0ff */
[----:B------:R-:W-:Y:S01]  /*7b20*/  ISETP.GT.U32.AND P0, PT, R10, UR4, PT ;  /* 0x000000040a007c0c */ /* 0x000fe2000bf04070 */
[----:B------:R-:W-:Y:S01]  /*7b30*/  @P1 HADD2 R84, -R90.H0_H0, -RZ.H0_H0 ;  /* 0xa00000ff5a541230 */ /* 0x000fe20000000900 */
[----:B------:R-:W-:Y:S01]  /*7b40*/  PRMT R79, R57, 0x5410, R61 ;  /* 0x00005410394f7816 */ /* 0x000fe2000000003d */
[----:B------:R-:W2:Y:S01]  /*7b50*/  MUFU.EX2 R162, R38 ;  /* 0x0000002600a27308 */ /* 0x000ea20000000800 */
[----:B------:R-:W-:Y:S02]  /*7b60*/  @!P3 PRMT R57, R80, 0x5410, RZ ;  /* 0x000054105039b816 */ /* 0x000fe400000000ff */
[----:B------:R-:W-:Y:S02]  /*7b70*/  ISETP.LE.U32.AND P3, PT, R2, UR4, PT ;  /* 0x0000000402007c0c */ /* 0x000fe4000bf63070 */
[----:B------:R-:W-:-:S02]  /*7b80*/  LOP3.LUT R28, R11, 0xff, RZ, 0xc0, !PT ;  /* 0x000000ff0b1c7812 */ /* 0x000fc400078ec0ff */
[----:B-1----:R-:W-:Y:S01]  /*7b90*/  F2FP.F16.F32.PACK_AB R2, R133, R86 ;  /* 0x000000568502723e */ /* 0x002fe200000000ff */
[----:B------:R-:W-:Y:S01]  /*7ba0*/  MUFU.EX2 R251, R49 ;  /* 0x0000003100fb7308 */ /* 0x000fe20000000800 */
[----:B------:R-:W-:Y:S02]  /*7bb0*/  PRMT R80, R78, 0x5410, R90 ;  /* 0x000054104e507816 */ /* 0x000fe4000000005a */
[----:B------:R-:W-:Y:S02]  /*7bc0*/  @!P2 PRMT R78, R81, 0x5410, RZ ;  /* 0x00005410514ea816 */ /* 0x000fe400000000ff */
[----:B------:R-:W-:Y:S02]  /*7bd0*/  ISETP.LE.U32.AND P2, PT, R28, UR4, PT ;  /* 0x000000041c007c0c */ /* 0x000fe4000bf43070 */
[C---:B------:R-:W-:Y:S01]  /*7be0*/  PRMT R229, R2.reuse, 0x7632, R229 ;  /* 0x0000763202e57816 */ /* 0x040fe200000000e5 */
[----:B------:R-:W-:Y:S01]  /*7bf0*/  MUFU.EX2 R170, R20 ;  /* 0x0000001400aa7308 */ /* 0x000fe20000000800 */
[----:B------:R-:W-:-:S02]  /*7c00*/  PRMT R227, R2, 0x7610, R227 ;  /* 0x0000761002e37816 */ /* 0x000fc400000000e3 */
[----:B------:R-:W-:Y:S01]  /*7c10*/  PRMT R2, R11, 0x7632, R2 ;  /* 0x000076320b027816 */ /* 0x000fe20000000002 */
[----:B------:R-:W-:Y:S01]  /*7c20*/  @P0 HADD2 R94, -R229.H0_H0, -RZ.H0_H0 ;  /* 0xa00000ffe55e0230 */ /* 0x000fe20000000900 */
[----:B---3--:R-:W-:Y:S02]  /*7c30*/  F2FP.F16.F32.PACK_AB R3, R5, R182 ;  /* 0x000000b60503723e */ /* 0x008fe400000000ff */
[----:B------:R-:W-:Y:S01]  /*7c40*/  @P1 PRMT R90, R84, 0x5410, RZ ;  /* 0x00005410545a1816 */ /* 0x000fe200000000ff */
[----:B------:R-:W-:Y:S01]  /*7c50*/  MUFU.EX2 R181, R45 ;  /* 0x0000002d00b57308 */ /* 0x000fe20000000800 */
[----:B------:R-:W-:Y:S02]  /*7c60*/  ISETP.GT.U32.AND P1, PT, R8, UR4, PT ;  /* 0x0000000408007c0c */ /* 0x000fe4000bf24070 */
[----:B------:R-:W-:Y:S02]  /*7c70*/  SHF.R.U32.HI R13, RZ, 0x18, R12 ;  /* 0x00000018ff0d7819 */ /* 0x000fe4000001160c */
[----:B------:R-:W-:-:S02]  /*7c80*/  LOP3.LUT R7, R2, 0xff, RZ, 0xc0, !PT ;  /* 0x000000ff02077812 */ /* 0x000fc400078ec0ff */
[----:B------:R-:W-:Y:S01]  /*7c90*/  PRMT R226, R3, 0x7610, R226 ;  /* 0x0000761003e27816 */ /* 0x000fe200000000e2 */
[----:B------:R-:W-:Y:S01]  /*7ca0*/  MUFU.EX2 R248, R62 ;  /* 0x0000003e00f87308 */ /* 0x000fe20000000800 */
[----:B------:R-:W-:Y:S02]  /*7cb0*/  PRMT R84, R227, 0x5410, R229 ;  /* 0x00005410e3547816 */ /* 0x000fe400000000e5 */
[----:B------:R-:W-:Y:S01]  /*7cc0*/  @P0 PRMT R229, R94, 0x5410, RZ ;  /* 0x000054105ee50816 */ /* 0x000fe200000000ff */
[----:B------:R-:W-:Y:S01]  /*7cd0*/  @!P2 HADD2 R99, -R226.H0_H0, -RZ.H0_H0 ;  /* 0xa00000ffe263a230 */ /* 0x000fe20000000900 */
[----:B------:R-:W-:Y:S01]  /*7ce0*/  ISETP.LE.U32.AND P4, PT, R13, UR4, PT ;  /* 0x000000040d007c0c */ /* 0x000fe2000bf83070 */
[----:B------:R-:W-:Y:S01]  /*7cf0*/  @P1 HADD2 R97, -R227.H0_H0, -RZ.H0_H0 ;  /* 0xa00000ffe3611230 */ /* 0x000fe20000000900 */
[----:B------:R-:W-:Y:S01]  /*7d00*/  ISETP.LE.U32.AND P0, PT, R7, UR4, PT ;  /* 0x0000000407007c0c */ /* 0x000fe2000bf03070 */
[----:B------:R-:W-:Y:S01]  /*7d10*/  MUFU.EX2 R250, R65 ;  /* 0x0000004100fa7308 */ /* 0x000fe20000000800 */
[----:B------:R-:W-:-:S02]  /*7d20*/  PRMT R225, R3, 0x7632, R225 ;  /* 0x0000763203e17816 */ /* 0x000fc400000000e1 */
[----:B------:R-:W-:Y:S02]  /*7d30*/  F2FP.F16.F32.PACK_AB R2, R184, R183 ;  /* 0x000000b7b802723e */ /* 0x000fe400000000ff */
[----:B------:R-:W-:Y:S02]  /*7d40*/  PRMT R68, R226, 0x5410, R225 ;  /* 0x00005410e2447816 */ /* 0x000fe400000000e1 */
[----:B------:R-:W-:Y:S01]  /*7d50*/  @!P2 PRMT R226, R99, 0x5410, RZ ;  /* 0x0000541063e2a816 */ /* 0x000fe200000000ff */
[----:B------:R-:W-:Y:S01]  /*7d60*/  MUFU.EX2 R94, R56 ;  /* 0x00000038005e7308 */ /* 0x000fe20000000800 */
[C---:B------:R-:W-:Y:S01]  /*7d70*/  PRMT R224, R2.reuse, 0x7610, R224 ;  /* 0x0000761002e07816 */ /* 0x040fe200000000e0 */
[----:B------:R-:W-:Y:S01]  /*7d80*/  @!P4 HADD2 R83, -R61.H0_H0, -RZ.H0_H0 ;  /* 0xa00000ff3d53c230 */ /* 0x000fe20000000900 */
[----:B------:R-:W-:Y:S01]  /*7d90*/  @P1 PRMT R227, R97, 0x5410, RZ ;  /* 0x0000541061e31816 */ /* 0x000fe200000000ff */
[----:B------:R-:W-:Y:S01]  /*7da0*/  IMAD.MOV.U32 R97, RZ, RZ, R5 ;  /* 0x000000ffff617224 */ /* 0x000fe200078e0005 */
[----:B------:R-:W-:Y:S01]  /*7db0*/  PRMT R223, R2, 0x7632, R223 ;  /* 0x0000763202df7816 */ /* 0x000fe200000000df */
[----:B------:R-:W-:Y:S01]  /*7dc0*/  @!P0 HADD2 R98, -R224.H0_H0, -RZ.H0_H0 ;  /* 0xa00000ffe0628230 */ /* 0x000fe20000000900 */
[C---:B------:R-:W-:Y:S01]  /*7dd0*/  PRMT R34, R6.reuse, 0x7770, RZ ;  /* 0x0000777006227816 */ /* 0x040fe200000000ff */
[----:B------:R1:W3:Y:S01]  /*7de0*/  MUFU.EX2 R99, R48 ;  /* 0x0000003000637308 */ /* 0x0002e20000000800 */
[----:B------:R-:W-:-:S02]  /*7df0*/  PRMT R25, R6, 0x7771, RZ ;  /* 0x0000777106197816 */ /* 0x000fc400000000ff */
[C---:B------:R-:W-:Y:S02]  /*7e00*/  PRMT R22, R6.reuse, 0x7772, RZ ;  /* 0x0000777206167816 */ /* 0x040fe400000000ff */
[----:B------:R-:W-:Y:S02]  /*7e10*/  PRMT R21, R6, 0x7773, RZ ;  /* 0x0000777306157816 */ /* 0x000fe400000000ff */
[----:B------:R-:W-:Y:S01]  /*7e20*/  SHF.R.U32.HI R6, RZ, 0x18, R11 ;  /* 0x00000018ff067819 */ /* 0x000fe2000001160b */
[----:B------:R-:W4:Y:S01]  /*7e30*/  MUFU.EX2 R82, R82 ;  /* 0x0000005200527308 */ /* 0x000f220000000800 */
[----:B------:R-:W-:Y:S02]  /*7e40*/  SHF.R.U32.HI R5, RZ, 0x18, R9 ;  /* 0x00000018ff057819 */ /* 0x000fe40000011609 */
[----:B------:R-:W-:Y:S02]  /*7e50*/  PRMT R69, R224, 0x5410, R223 ;  /* 0x00005410e0457816 */ /* 0x000fe400000000df */
[----:B------:R-:W-:-:S02]  /*7e60*/  @!P4 PRMT R61, R83, 0x5410, RZ ;  /* 0x00005410533dc816 */ /* 0x000fc400000000ff */
[----:B------:R-:W-:Y:S01]  /*7e70*/  @!P0 PRMT R224, R98, 0x5410, RZ ;  /* 0x0000541062e08816 */ /* 0x000fe200000000ff */
[----:B------:R-:W-:Y:S01]  /*7e80*/  MUFU.EX2 R87, R87 ;  /* 0x0000005700577308 */ /* 0x000fe20000000800 */
[----:B------:R-:W-:Y:S01]  /*7e90*/  ISETP.LE.U32.AND P4, PT, R6, UR4, PT ;  /* 0x0000000406007c0c */ /* 0x000fe2000bf83070 */
[----:B-1----:R-:W-:Y:S01]  /*7ea0*/  IMAD.WIDE.U32 R48, R113, -0x2daee0ad, RZ ;  /* 0xd2511f5371307825 */ /* 0x002fe200078e00ff */
[----:B------:R-:W-:Y:S02]  /*7eb0*/  ISETP.LE.U32.AND P0, PT, R5, UR4, PT ;  /* 0x0000000405007c0c */ /* 0x000fe4000bf03070 */
[----:B--2---:R-:W-:Y:S01]  /*7ec0*/  F2FP.F16.F32.PACK_AB R2, R249, R162 ;  /* 0x000000a2f902723e */ /* 0x004fe200000000ff */
[----:B------:R-:W-:Y:S01]  /*7ed0*/  IMAD.MOV.U32 R113, RZ, RZ, R36 ;  /* 0x000000ffff717224 */ /* 0x000fe200078e0024 */
[----:B------:R-:W-:Y:S01]  /*7ee0*/  ISETP.LE.U32.AND P1, PT, R34, UR4, PT ;  /* 0x0000000422007c0c */ /* 0x000fe2000bf23070 */
[----:B------:R4:W-:Y:S01]  /*7ef0*/  MUFU.EX2 R98, R104 ;  /* 0x0000006800627308 */ /* 0x0009e20000000800 */
[----:B------:R-:W-:Y:S01]  /*7f00*/  PRMT R221, R2, 0x7610, R221 ;  /* 0x0000761002dd7816 */ /* 0x000fe200000000dd */
[----:B------:R-:W-:Y:S01]  /*7f10*/  IMAD.WIDE.U32 R34, R112, -0x2daee0ad, RZ ;  /* 0xd2511f5370227825 */ /* 0x000fe200078e00ff */
[----:B------:R-:W-:-:S02]  /*7f20*/  PRMT R220, R2, 0x7632, R220 ;  /* 0x0000763202dc7816 */ /* 0x000fc400000000dc */
[----:B---3--:R-:W-:Y:S01]  /*7f30*/  F2FP.F16.F32.PACK_AB R2, R99, R251 ;  /* 0x000000fb6302723e */ /* 0x008fe200000000ff */
[----:B------:R-:W-:Y:S01]  /*7f40*/  @!P4 HADD2 R105, -R223.H0_H0, -RZ.H0_H0 ;  /* 0xa00000ffdf69c230 */ /* 0x000fe20000000900 */
[----:B------:R-:W-:Y:S01]  /*7f50*/  LOP3.LUT R20, R9, 0xff, RZ, 0xc0, !PT ;  /* 0x000000ff09147812 */ /* 0x000fe200078ec0ff */
[----:B------:R-:W-:Y:S01]  /*7f60*/  @!P0 HADD2 R107, -R220.H0_H0, -RZ.H0_H0 ;  /* 0xa00000ffdc6b8230 */ /* 0x000fe20000000900 */
[----:B------:R-:W-:Y:S01]  /*7f70*/  PRMT R217, R2, 0x7610, R217 ;  /* 0x0000761002d97816 */ /* 0x000fe200000000d9 */
[----:B------:R-:W-:Y:S01]  /*7f80*/  @!P3 HADD2 R108, -R221.H0_H0, -RZ.H0_H0 ;  /* 0xa00000ffdd6cb230 */ /* 0x000fe20000000900 */
[----:B------:R-:W-:Y:S01]  /*7f90*/  ISETP.LE.U32.AND P2, PT, R20, UR4, PT ;  /* 0x0000000414007c0c */ /* 0x000fe2000bf43070 */
[----:B------:R-:W-:Y:S01]  /*7fa0*/  MUFU.EX2 R159, R159 ;  /* 0x0000009f009f7308 */ /* 0x000fe20000000800 */
[----:B------:R-:W-:Y:S01]  /*7fb0*/  PRMT R215, R2, 0x7632, R215 ;  /* 0x0000763202d77816 */ /* 0x000fe200000000d7 */
[----:B------:R-:W-:Y:S01]  /*7fc0*/  @!P1 HADD2 R109, -R217.H0_H0, -RZ.H0_H0 ;  /* 0xa00000ffd96d9230 */ /* 0x000fe20000000900 */
[----:B------:R-:W-:-:S02]  /*7fd0*/  PRMT R81, R221, 0x5410, R220 ;  /* 0x00005410dd517816 */ /* 0x000fc400000000dc */
[----:B------:R-:W-:Y:S01]  /*7fe0*/  F2FP.F16.F32.PACK_AB R3, R181, R170 ;  /* 0x000000aab503723e */ /* 0x000fe200000000ff */
[----:B----4-:R-:W-:Y:S01]  /*7ff0*/  IMAD.MOV.U32 R104, RZ, RZ, R82 ;  /* 0x000000ffff687224 */ /* 0x010fe200078e0052 */
[----:B------:R-:W-:Y:S01]  /*8000*/  @!P4 PRMT R223, R105, 0x5410, RZ ;  /* 0x0000541069dfc816 */ /* 0x000fe200000000ff */
[----:B------:R-:W-:Y:S01]  /*8010*/  MUFU.EX2 R252, R252 ;  /* 0x000000fc00fc7308 */ /* 0x000fe20000000800 */
[----:B------:R-:W-:Y:S02]  /*8020*/  @!P0 PRMT R220, R107, 0x5410, RZ ;  /* 0x000054106bdc8816 */ /* 0x000fe400000000ff */
[----:B------:R-:W-:Y:S02]  /*8030*/  PRMT R37, R217, 0x5410, R215 ;  /* 0x00005410d9257816 */ /* 0x000fe400000000d7 */
[----:B------:R-:W-:Y:S02]  /*8040*/  @!P1 PRMT R217, R109, 0x5410, RZ ;  /* 0x000054106dd99816 */ /* 0x000fe400000000ff */
[----:B------:R-:W-:Y:S01]  /*8050*/  ISETP.GT.U32.AND P1, PT, R21, UR4, PT ;  /* 0x0000000415007c0c */ /* 0x000fe2000bf24070 */
[----:B------:R-:W-:Y:S01]  /*8060*/  MUFU.EX2 R105, R59 ;  /* 0x0000003b00697308 */ /* 0x000fe20000000800 */
[----:B------:R-:W-:-:S02]  /*8070*/  PRMT R222, R3, 0x7610, R222 ;  /* 0x0000761003de7816 */ /* 0x000fc400000000de */
[----:B------:R-:W-:Y:S02]  /*8080*/  F2FP.F16.F32.PACK_AB R2, R250, R248 ;  /* 0x000000f8fa02723e */ /* 0x000fe400000000ff */
[----:B------:R-:W-:Y:S01]  /*8090*/  @!P3 PRMT R221, R108, 0x5410, RZ ;  /* 0x000054106cddb816 */ /* 0x000fe200000000ff */
[----:B------:R-:W-:Y:S01]  /*80a0*/  @!P2 HADD2 R106, -R222.H0_H0, -RZ.H0_H0 ;  /* 0xa00000ffde6aa230 */ /* 0x000fe20000000900 */
[----:B------:R-:W-:Y:S01]  /*80b0*/  PRMT R218, R3, 0x7632, R218 ;  /* 0x0000763203da7816 */ /* 0x000fe200000000da */
[----:B------:R-:W1:Y:S01]  /*80c0*/  MUFU.EX2 R107, R64 ;  /* 0x00000040006b7308 */ /* 0x000e620000000800 */
[----:B------:R-:W-:Y:S01]  /*80d0*/  ISETP.GT.U32.AND P3, PT, R25, UR4, PT ;  /* 0x0000000419007c0c */ /* 0x000fe2000bf64070 */
[----:B------:R-:W-:Y:S01]  /*80e0*/  IMAD.MOV.U32 R108, RZ, RZ, R99 ;  /* 0x000000ffff6c7224 */ /* 0x000fe200078e0063 */
[----:B------:R-:W-:Y:S02]  /*80f0*/  ISETP.GT.U32.AND P0, PT, R22, UR4, PT ;  /* 0x0000000416007c0c */ /* 0x000fe4000bf04070 */
[----:B------:R-:W-:-:S02]  /*8100*/  PRMT R210, R2, 0x7632, R210 ;  /* 0x0000763202d27816 */ /* 0x000fc400000000d2 */
[----:B------:R-:W-:Y:S02]  /*8110*/  PRMT R29, R4, 0x7770, RZ ;  /* 0x00007770041d7816 */ /* 0x000fe400000000ff */
[----:B------:R-:W-:Y:S01]  /*8120*/  PRMT R3, R124, 0x7770, RZ ;  /* 0x000077707c037816 */ /* 0x000fe200000000ff */
[----:B------:R-:W-:Y:S01]  /*8130*/  @P1 HADD2 R115, -R210.H0_H0, -RZ.H0_H0 ;  /* 0xa00000ffd2731230 */ /* 0x000fe20000000900 */
[----:B------:R-:W-:Y:S02]  /*8140*/  PRMT R214, R2, 0x7610, R214 ;  /* 0x0000761002d67816 */ /* 0x000fe400000000d6 */
[----:B------:R-:W-:Y:S01]  /*8150*/  PRMT R83, R222, 0x5410, R218 ;  /* 0x00005410de537816 */ /* 0x000fe200000000da */
[----:B------:R-:W-:Y:S01]  /*8160*/  @P3 HADD2 R114, -R215.H0_H0, -RZ.H0_H0 ;  /* 0xa00000ffd7723230 */ /* 0x000fe20000000900 */
[----:B------:R-:W-:Y:S01]  /*8170*/  LOP3.LUT R2, R50, 0xff, RZ, 0xc0, !PT ;  /* 0x000000ff32027812 */ /* 0x000fe200078ec0ff */
[----:B------:R-:W-:Y:S01]  /*8180*/  @P0 HADD2 R111, -R214.H0_H0, -RZ.H0_H0 ;  /* 0xa00000ffd66f0230 */ /* 0x000fe20000000900 */
[----:B------:R-:W-:-:S02]  /*8190*/  @!P2 PRMT R222, R106, 0x5410, RZ ;  /* 0x000054106adea816 */ /* 0x000fc400000000ff */
[----:B------:R-:W2:Y:S01]  /*81a0*/  MUFU.EX2 R106, R58 ;  /* 0x0000003a006a7308 */ /* 0x000ea20000000800 */
[----:B------:R-:W-:Y:S02]  /*81b0*/  ISETP.LE.U32.AND P4, PT, R29, UR4, PT ;  /* 0x000000041d007c0c */ /* 0x000fe4000bf83070 */
[----:B------:R-:W-:Y:S02]  /*81c0*/  ISETP.LE.U32.AND P2, PT, R3, UR4, PT ;  /* 0x0000000403007c0c */ /* 0x000fe4000bf43070 */
[----:B------:R-:W-:Y:S02]  /*81d0*/  PRMT R18, R4, 0x7771, RZ ;  /* 0x0000777104127816 */ /* 0x000fe400000000ff */
[----:B------:R-:W-:Y:S01]  /*81e0*/  LOP3.LUT R3, R165, 0xff, RZ, 0xc0, !PT ;  /* 0x000000ffa5037812 */ /* 0x000fe200078ec0ff */
[----:B------:R-:W3:Y:S01]  /*81f0*/  MUFU.EX2 R58, R63 ;  /* 0x0000003f003a7308 */ /* 0x000ee20000000800 */
[----:B------:R-:W-:Y:S02]  /*8200*/  PRMT R29, R2, 0x5410, R17 ;  /* 0x00005410021d7816 */ /* 0x000fe40000000011 */
[----:B-1----:R-:W-:-:S02]  /*8210*/  F2FP.F16.F32.PACK_AB R2, R107, R105 ;  /* 0x000000696b02723e */ /* 0x002fc400000000ff */
[----:B------:R-:W-:Y:S02]  /*8220*/  PRMT R59, R214, 0x5410, R210 ;  /* 0x00005410d63b7816 */ /* 0x000fe400000000d2 */
[----:B------:R-:W-:Y:S01]  /*8230*/  @P1 PRMT R210, R115, 0x5410, RZ ;  /* 0x0000541073d21816 */ /* 0x000fe200000000ff */
[----:B------:R-:W-:Y:S01]  /*8240*/  MUFU.EX2 R165, R92 ;  /* 0x0000005c00a57308 */ /* 0x000fe20000000800 */
[----:B------:R-:W-:Y:S02]  /*8250*/  PRMT R31, R3, 0x5410, R134 ;  /* 0x00005410031f7816 */ /* 0x000fe40000000086 */
[----:B------:R-:W-:Y:S02]  /*8260*/  ISETP.GT.U32.AND P1, PT, R18, UR4, PT ;  /* 0x0000000412007c0c */ /* 0x000fe4000bf24070 */
[----:B------:R-:W-:Y:S02]  /*8270*/  LOP3.LUT R3, R55, 0xff, RZ, 0xc0, !PT ;  /* 0x000000ff37037812 */ /* 0x000fe400078ec0ff */
[C---:B------:R-:W-:Y:S01]  /*8280*/  PRMT R207, R2.reuse, 0x7610, R207 ;  /* 0x0000761002cf7816 */ /* 0x040fe200000000cf */
[----:B------:R-:W-:Y:S01]  /*8290*/  MUFU.EX2 R92, R128 ;  /* 0x00000080005c7308 */ /* 0x000fe20000000800 */
[----:B------:R-:W-:-:S02]  /*82a0*/  PRMT R206, R2, 0x7632, R206 ;  /* 0x0000763202ce7816 */ /* 0x000fc400000000ce */
[----:B------:R-:W-:Y:S01]  /*82b0*/  LOP3.LUT R2, R19, 0xffff, RZ, 0xc0, !PT ;  /* 0x0000ffff13027812 */ /* 0x000fe200078ec0ff */
[----:B------:R-:W-:Y:S01]  /*82c0*/  @!P4 HADD2 R118, -R207.H0_H0, -RZ.H0_H0 ;  /* 0xa00000ffcf76c230 */ /* 0x000fe20000000900 */
[C---:B------:R-:W-:Y:S02]  /*82d0*/  PRMT R16, R4.reuse, 0x7772, RZ ;  /* 0x0000777204107816 */ /* 0x040fe400000000ff */
[----:B------:R-:W-:Y:S01]  /*82e0*/  PRMT R15, R4, 0x7773, RZ ;  /* 0x00007773040f7816 */ /* 0x000fe200000000ff */
[----:B------:R-:W-:Y:S01]  /*82f0*/  @P1 HADD2 R121, -R206.H0_H0, -RZ.H0_H0 ;  /* 0xa00000ffce791230 */ /* 0x000fe20000000900 */
[----:B------:R-:W-:Y:S02]  /*8300*/  PRMT R54, R22, 0x5410, R21 ;  /* 0x0000541016367816 */ /* 0x000fe40000000015 */
[----:B------:R-:W-:Y:S01]  /*8310*/  PRMT R32, R8, 0x5410, R10 ;  /* 0x0000541008207816 */ /* 0x000fe2000000000a */
[----:B------:R-:W-:Y:S01]  /*8320*/  FADD.FTZ R8, R67, R66 ;  /* 0x0000004243087221 */ /* 0x000fe20000010000 */
[----:B------:R-:W-:Y:S01]  /*8330*/  PRMT R22, R3, 0x5410, R25 ;  /* 0x0000541003167816 */ /* 0x000fe20000000019 */
[----:B------:R-:W-:Y:S01]  /*8340*/  FADD.FTZ R10, R168, R167 ;  /* 0x000000a7a80a7221 */ /* 0x000fe20000010000 */
[----:B------:R-:W-:Y:S01]  /*8350*/  @P3 PRMT R215, R114, 0x5410, RZ ;  /* 0x0000541072d73816 */ /* 0x000fe200000000ff */
[----:B------:R1:W-:Y:S01]  /*8360*/  MUFU.EX2 R167, R96 ;  /* 0x0000006000a77308 */ /* 0x0003e20000000800 */
[----:B------:R-:W-:Y:S01]  /*8370*/  @P0 PRMT R214, R111, 0x5410, RZ ;  /* 0x000054106fd60816 */ /* 0x000fe200000000ff */
[----:B------:R-:W-:Y:S01]  /*8380*/  FADD.FTZ R8, R86, R8 ;  /* 0x0000000856087221 */ /* 0x000fe20000010000 */
[----:B------:R-:W-:Y:S01]  /*8390*/  LOP3.LUT R3, R4, 0xff, RZ, 0xc0, !PT ;  /* 0x000000ff04037812 */ /* 0x000fe200078ec0ff */
[----:B------:R-:W-:Y:S01]  /*83a0*/  FADD.FTZ R10, R169, R10 ;  /* 0x0000000aa90a7221 */ /* 0x000fe20000010000 */
[----:B------:R-:W-:-:S02]  /*83b0*/  SHF.R.U32.HI R67, RZ, 0x8, R2 ;  /* 0x00000008ff437819 */ /* 0x000fc40000011602 */
[C---:B------:R-:W-:Y:S01]  /*83c0*/  ISETP.GT.U32.AND P0, PT, R16.reuse, UR4, PT ;  /* 0x0000000410007c0c */ /* 0x040fe2000bf04070 */
[----:B------:R3:W-:Y:S01]  /*83d0*/  MUFU.EX2 R86, R93 ;  /* 0x0000005d00567308 */ /* 0x0007e20000000800 */
[----:B------:R-:W-:Y:S01]  /*83e0*/  ISETP.GT.U32.AND P3, PT, R15, UR4, PT ;  /* 0x000000040f007c0c */ /* 0x000fe2000bf64070 */
[----:B------:R-:W-:Y:S01]  /*83f0*/  FADD.FTZ R10, R171, R10 ;  /* 0x0000000aab0a7221 */ /* 0x000fe20000010000 */
[----:B------:R-:W-:Y:S01]  /*8400*/  PRMT R73, R16, 0x5410, R15 ;  /* 0x0000541010497816 */ /* 0x000fe2000000000f */
[----:B------:R-:W-:Y:S01]  /*8410*/  FADD.FTZ R15, R142, R132 ;  /* 0x000000848e0f7221 */ /* 0x000fe20000010000 */
[----:B------:R-:W-:Y:S01]  /*8420*/  PRMT R56, R3, 0x5410, R18 ;  /* 0x0000541003387816 */ /* 0x000fe20000000012 */
[----:B------:R-:W-:Y:S01]  /*8430*/  FADD.FTZ R16, R151, R149 ;  /* 0x0000009597107221 */ /* 0x000fe20000010000 */
[----:B------:R-:W-:Y:S01]  /*8440*/  LOP3.LUT R2, R67, 0xffff, RZ, 0xc0, !PT ;  /* 0x0000ffff43027812 */ /* 0x000fe200078ec0ff */
[----:B------:R-:W-:Y:S01]  /*8450*/  FADD.FTZ R15, R145, R15 ;  /* 0x0000000f910f7221 */ /* 0x000fe20000010000 */
[----:B--2---:R-:W-:Y:S01]  /*8460*/  F2FP.F16.F32.PACK_AB R4, R106, R94 ;  /* 0x0000005e6a04723e */ /* 0x004fe200000000ff */
[----:B------:R-:W2:Y:S01]  /*8470*/  MUFU.EX2 R145, R60 ;  /* 0x0000003c00917308 */ /* 0x000ea20000000800 */
[----:B------:R-:W-:Y:S01]  /*8480*/  PRMT R3, R53, 0x7632, R3 ;  /* 0x0000763235037816 */ /* 0x000fe20000000003 */
[----:B------:R-:W-:Y:S01]  /*8490*/  FADD.FTZ R16, R135, R16 ;  /* 0x0000001087107221 */ /* 0x000fe20000010000 */
[----:B------:R-:W-:Y:S01]  /*84a0*/  PRMT R50, R207, 0x5410, R206 ;  /* 0x00005410cf327816 */ /* 0x000fe200000000ce */
[----:B------:R-:W-:Y:S01]  /*84b0*/  FADD.FTZ R15, R154, R15 ;  /* 0x0000000f9a0f7221 */ /* 0x000fe20000010000 */
[----:B------:R-:W-:Y:S01]  /*84c0*/  @!P4 PRMT R207, R118, 0x5410, RZ ;  /* 0x0000541076cfc816 */ /* 0x000fe200000000ff */
[----:B-1----:R-:W-:Y:S01]  /*84d0*/  IMAD.MOV.U32 R96, RZ, RZ, R108 ;  /* 0x000000ffff607224 */ /* 0x002fe200078e006c */
[----:B------:R-:W-:Y:S01]  /*84e0*/  ISETP.LE.U32.AND P4, PT, R2, UR4, PT ;  /* 0x0000000402007c0c */ /* 0x000fe2000bf83070 */
[----:B------:R-:W1:Y:S01]  /*84f0*/  MUFU.EX2 R135, R91 ;  /* 0x0000005b00877308 */ /* 0x000e620000000800 */
[----:B------:R-:W-:Y:S01]  /*8500*/  PRMT R205, R4, 0x7610, R205 ;  /* 0x0000761004cd7816 */ /* 0x000fe200000000cd */
[----:B------:R-:W-:Y:S01]  /*8510*/  FADD.FTZ R36, R183, R10 ;  /* 0x0000000ab7247221 */ /* 0x000fe20000010000 */
[----:B------:R-:W-:Y:S01]  /*8520*/  LOP3.LUT R2, R3, 0xff, RZ, 0xc0, !PT ;  /* 0x000000ff03027812 */ /* 0x000fe200078ec0ff */
[----:B---3--:R-:W-:Y:S01]  /*8530*/  IMAD.MOV.U32 R93, RZ, RZ, R58 ;  /* 0x000000ffff5d7224 */ /* 0x008fe200078e003a */
[----:B------:R-:W-:Y:S01]  /*8540*/  @P1 PRMT R206, R121, 0x5410, RZ ;  /* 0x0000541079ce1816 */ /* 0x000fe200000000ff */
[----:B------:R-:W-:Y:S01]  /*8550*/  @P0 HADD2 R122, -R205.H0_H0, -RZ.H0_H0 ;  /* 0xa00000ffcd7a0230 */ /* 0x000fe20000000900 */
[----:B------:R-:W-:Y:S01]  /*8560*/  ISETP.LE.U32.AND P1, PT, R2, UR4, PT ;  /* 0x0000000402007c0c */ /* 0x000fe2000bf23070 */
[----:B------:R3:W4:Y:S01]  /*8570*/  MUFU.EX2 R142, R95 ;  /* 0x0000005f008e7308 */ /* 0x0007220000000800 */
[----:B------:R-:W-:-:S02]  /*8580*/  PRMT R204, R4, 0x7632, R204 ;  /* 0x0000763204cc7816 */ /* 0x000fc400000000cc */
[----:B------:R-:W-:Y:S02]  /*8590*/  SHF.R.U32.HI R2, RZ, 0x10, R9 ;  /* 0x00000010ff027819 */ /* 0x000fe40000011609 */
[----:B------:R-:W-:Y:S01]  /*85a0*/  LOP3.LUT R66, R19, 0xff, RZ, 0xc0, !PT ;  /* 0x000000ff13427812 */ /* 0x000fe200078ec0ff */
[----:B------:R-:W-:Y:S01]  /*85b0*/  @P3 HADD2 R126, -R204.H0_H0, -RZ.H0_H0 ;  /* 0xa00000ffcc7e3230 */ /* 0x000fe20000000900 */
[----:B------:R-:W-:Y:S01]  /*85c0*/  PRMT R55, R205, 0x5410, R204 ;  /* 0x00005410cd377816 */ /* 0x000fe200000000cc */
[----:B------:R5:W4:Y:S01]  /*85d0*/  MUFU.EX2 R18, R72 ;  /* 0x0000004800127308 */ /* 0x000b220000000800 */
[----:B------:R-:W-:Y:S02]  /*85e0*/  LOP3.LUT R2, R2, 0xff, RZ, 0xc0, !PT ;  /* 0x000000ff02027812 */ /* 0x000fe400078ec0ff */
[----:B------:R-:W-:Y:S02]  /*85f0*/  @P0 PRMT R205, R122, 0x5410, RZ ;  /* 0x000054107acd0816 */ /* 0x000fe400000000ff */
[----:B------:R-:W-:-:S02]  /*8600*/  ISETP.LE.U32.AND P0, PT, R66, UR4, PT ;  /* 0x0000000442007c0c */ /* 0x000fc4000bf03070 */
[----:B------:R-:W-:Y:S01]  /*8610*/  PRMT R13, R14, 0x5410, R13 ;  /* 0x000054100e0d7816 */ /* 0x000fe2000000000d */
[----:B------:R-:W4:Y:S01]  /*8620*/  MUFU.EX2 R154, R123 ;  /* 0x0000007b009a7308 */ /* 0x000f220000000800 */
[----:B------:R-:W-:Y:S01]  /*8630*/  PRMT R14, R2, 0x5410, R5 ;  /* 0x00005410020e7816 */ /* 0x000fe20000000005 */
[----:B---3--:R-:W-:Y:S01]  /*8640*/  IMAD.MOV.U32 R95, RZ, RZ, R98 ;  /* 0x000000ffff5f7224 */ /* 0x008fe200078e0062 */
[----:B------:R-:W-:Y:S01]  /*8650*/  PRMT R2, R19, 0x7632, R2 ;  /* 0x0000763213027816 */ /* 0x000fe20000000002 */
[----:B------:R-:W-:Y:S01]  /*8660*/  FADD.FTZ R5, R133, R8 ;  /* 0x0000000885057221 */ /* 0x000fe20000010000 */
[----:B--2---:R-:W-:Y:S02]  /*8670*/  F2FP.F16.F32.PACK_AB R3, R58, R145 ;  /* 0x000000913a03723e */ /* 0x004fe400000000ff */
[----:B------:R-:W-:Y:S01]  /*8680*/  LOP3.LUT R63, R2, 0xff, RZ, 0xc0, !PT ;  /* 0x000000ff023f7812 */ /* 0x000fe200078ec0ff */
[----:B------:R-:W-:Y:S01]  /*8690*/  MUFU.EX2 R151, R120 ;  /* 0x0000007800977308 */ /* 0x000fe20000000800 */
[----:B------:R-:W-:Y:S01]  /*86a0*/  PRMT R203, R3, 0x7610, R203 ;  /* 0x0000761003cb7816 */ /* 0x000fe200000000cb */
[----:B-----5:R-:W-:Y:S01]  /*86b0*/  FADD.FTZ R72, R153, R16 ;  /* 0x0000001099487221 */ /* 0x020fe20000010000 */
[----:B------:R-:W-:-:S02]  /*86c0*/  @P3 PRMT R204, R126, 0x5410, RZ ;  /* 0x000054107ecc3816 */ /* 0x000fc400000000ff */
[----:B------:R-:W-:Y:S01]  /*86d0*/  ISETP.LE.U32.AND P3, PT, R63, UR4, PT ;  /* 0x000000043f007c0c */ /* 0x000fe2000bf63070 */
[----:B------:R-:W-:Y:S01]  /*86e0*/  @!P0 HADD2 R127, -R203.H0_H0, -RZ.H0_H0 ;  /* 0xa00000ffcb7f8230 */ /* 0x000fe20000000900 */
[----:B------:R-:W-:Y:S01]  /*86f0*/  PRMT R202, R3, 0x7632, R202 ;  /* 0x0000763203ca7816 */ /* 0x000fe200000000ca */
[----:B------:R-:W2:Y:S01]  /*8700*/  MUFU.EX2 R153, R119 ;  /* 0x0000007700997308 */ /* 0x000ea20000000800 */
[----:B------:R-:W-:Y:S02]  /*8710*/  SHF.R.U32.HI R62, RZ, 0x18, R19 ;  /* 0x00000018ff3e7819 */ /* 0x000fe40000011613 */
[----:B------:R-:W-:Y:S01]  /*8720*/  F2FP.F16.F32.PACK_AB R2, R95, R104 ;  /* 0x000000685f02723e */ /* 0x000fe200000000ff */
[----:B------:R-:W-:Y:S01]  /*8730*/  @!P4 HADD2 R129, -R202.H0_H0, -RZ.H0_H0 ;  /* 0xa00000ffca81c230 */ /* 0x000fe20000000900 */
[----:B------:R-:W-:Y:S02]  /*8740*/  PRMT R134, R203, 0x5410, R202 ;  /* 0x00005410cb867816 */ /* 0x000fe400000000ca */
[----:B------:R-:W-:Y:S01]  /*8750*/  @!P0 PRMT R203, R127, 0x5410, RZ ;  /* 0x000054107fcb8816 */ /* 0x000fe200000000ff */
[----:B------:R-:W-:Y:S01]  /*8760*/  MUFU.EX2 R149, R116 ;  /* 0x0000007400957308 */ /* 0x000fe20000000800 */
[----:B------:R-:W-:-:S02]  /*8770*/  ISETP.LE.U32.AND P0, PT, R62, UR4, PT ;  /* 0x000000043e007c0c */ /* 0x000fc4000bf03070 */
[----:B------:R-:W-:Y:S02]  /*8780*/  PRMT R201, R2, 0x7610, R201 ;  /* 0x0000761002c97816 */ /* 0x000fe400000000c9 */
[----:B------:R-:W-:Y:S02]  /*8790*/  LOP3.LUT R3, R12, 0xffff, RZ, 0xc0, !PT ;  /* 0x0000ffff0c037812 */ /* 0x000fe400078ec0ff */
[----:B------:R-:W-:Y:S01]  /*87a0*/  PRMT R200, R2, 0x7632, R200 ;  /* 0x0000763202c87816 */ /* 0x000fe200000000c8 */
[----:B------:R-:W-:Y:S01]  /*87b0*/  @!P3 HADD2 R130, -R201.H0_H0, -RZ.H0_H0 ;  /* 0xa00000ffc982b230 */ /* 0x000fe20000000900 */
[----:B------:R-:W-:Y:S02]  /*87c0*/  SHF.R.U32.HI R2, RZ, 0x8, R3 ;  /* 0x00000008ff027819 */ /* 0x000fe40000011603 */
[----:B-1----:R-:W-:Y:S02]  /*87d0*/  F2FP.F16.F32.PACK_AB R3, R165, R135 ;  /* 0x00000087a503723e */ /* 0x002fe400000000ff */
[----:B------:R-:W-:Y:S01]  /*87e0*/  LOP3.LUT R64, R53, 0xff, RZ, 0xc0, !PT ;  /* 0x000000ff35407812 */ /* 0x000fe200078ec0ff */
[----:B------:R-:W-:Y:S01]  /*87f0*/  @!P0 HADD2 R131, -R200.H0_H0, -RZ.H0_H0 ;  /* 0xa00000ffc8838230 */ /* 0x000fe20000000900 */
[----:B------:R-:W-:-:S02]  /*8800*/  PRMT R8, R30, 0x5410, R2 ;  /* 0x000054101e087816 */ /* 0x000fc40000000002 */
[----:B------:R-:W-:Y:S02]  /*8810*/  PRMT R133, R201, 0x5410, R200 ;  /* 0x00005410c9857816 */ /* 0x000fe400000000c8 */
[----:B------:R-:W-:Y:S02]  /*8820*/  LOP3.LUT R2, R2, 0xffff, RZ, 0xc0, !PT ;  /* 0x0000ffff02027812 */ /* 0x000fe400078ec0ff */
[----:B------:R-:W-:Y:S02]  /*8830*/  @!P3 PRMT R201, R130, 0x5410, RZ ;  /* 0x0000541082c9b816 */ /* 0x000fe400000000ff */
[----:B------:R-:W-:Y:S02]  /*8840*/  PRMT R195, R3, 0x7610, R195 ;  /* 0x0000761003c37816 */ /* 0x000fe400000000c3 */
[----:B------:R-:W-:Y:S02]  /*8850*/  ISETP.LE.U32.AND P3, PT, R64, UR4, PT ;  /* 0x0000000440007c0c */ /* 0x000fe4000bf63070 */
[----:B------:R-:W-:Y:S01]  /*8860*/  @!P4 PRMT R202, R129, 0x5410, RZ ;  /* 0x0000541081cac816 */ /* 0x000fe200000000ff */
[----:B------:R-:W-:Y:S01]  /*8870*/  @!P1 HADD2 R138, -R195.H0_H0, -RZ.H0_H0 ;  /* 0xa00000ffc38a9230 */ /* 0x000fe20000000900 */
[----:B------:R-:W-:-:S02]  /*8880*/  ISETP.LE.U32.AND P4, PT, R2, UR4, PT ;  /* 0x0000000402007c0c */ /* 0x000fc4000bf83070 */
[----:B----4-:R-:W-:Y:S02]  /*8890*/  F2FP.F16.F32.PACK_AB R2, R167, R142 ;  /* 0x0000008ea702723e */ /* 0x010fe400000000ff */
[----:B------:R-:W-:Y:S02]  /*88a0*/  PRMT R194, R3, 0x7632, R194 ;  /* 0x0000763203c27816 */ /* 0x000fe400000000c2 */
[----:B------:R-:W-:Y:S02]  /*88b0*/  PRMT R82, R150, 0x7772, RZ ;  /* 0x0000777296527816 */ /* 0x000fe400000000ff */
[----:B------:R-:W-:Y:S02]  /*88c0*/  @!P0 PRMT R200, R131, 0x5410, RZ ;  /* 0x0000541083c88816 */ /* 0x000fe400000000ff */
[C---:B------:R-:W-:Y:S02]  /*88d0*/  PRMT R199, R2.reuse, 0x7610, R199 ;  /* 0x0000761002c77816 */ /* 0x040fe400000000c7 */
[----:B------:R-:W-:Y:S01]  /*88e0*/  PRMT R197, R2, 0x7632, R197 ;  /* 0x0000763202c57816 */ /* 0x000fe200000000c5 */
[----:B------:R-:W-:Y:S01]  /*88f0*/  @!P4 HADD2 R232, -R52.H0_H0, -RZ.H0_H0 ;  /* 0xa00000ff34e8c230 */ /* 0x000fe20000000900 */
[----:B------:R-:W-:Y:S01]  /*8900*/  PRMT R131, R195, 0x5410, R194 ;  /* 0x00005410c3837816 */ /* 0x000fe200000000c2 */
[----:B------:R-:W-:Y:S01]  /*8910*/  @!P3 HADD2 R136, -R199.H0_H0, -RZ.H0_H0 ;  /* 0xa00000ffc788b230 */ /* 0x000fe20000000900 */
[----:B------:R-:W-:-:S02]  /*8920*/  F2FP.F16.F32.PACK_AB R2, R87, R18 ;  /* 0x000000125702723e */ /* 0x000fc400000000ff */
[----:B------:R-:W-:Y:S02]  /*8930*/  @!P1 PRMT R195, R138, 0x5410, RZ ;  /* 0x000054108ac39816 */ /* 0x000fe400000000ff */
[----:B------:R-:W-:Y:S02]  /*8940*/  ISETP.GT.U32.AND P1, PT, R82, UR4, PT ;  /* 0x0000000452007c0c */ /* 0x000fe4000bf24070 */
[C---:B------:R-:W-:Y:S02]  /*8950*/  PRMT R198, R2.reuse, 0x7610, R198 ;  /* 0x0000761002c67816 */ /* 0x040fe400000000c6 */
[----:B------:R-:W-:Y:S02]  /*8960*/  PRMT R196, R2, 0x7632, R196 ;  /* 0x0000763202c47816 */ /* 0x000fe400000000c4 */
[----:B------:R-:W-:Y:S01]  /*8970*/  F2FP.F16.F32.PACK_AB R2, R92, R154 ;  /* 0x0000009a5c02723e */ /* 0x000fe200000000ff */
[----:B------:R-:W-:Y:S01]  /*8980*/  @!P5 HADD2 R139, -R198.H0_H0, -RZ.H0_H0 ;  /* 0xa00000ffc68bd230 */ /* 0x000fe20000000900 */
[----:B------:R-:W-:-:S02]  /*8990*/  PRMT R99, R150, 0x7771, RZ ;  /* 0x0000777196637816 */ /* 0x000fc400000000ff */
[----:B------:R-:W-:Y:S02]  /*89a0*/  PRMT R132, R199, 0x5410, R197 ;  /* 0x00005410c7847816 */ /* 0x000fe400000000c5 */
[----:B------:R-:W-:Y:S02]  /*89b0*/  @!P3 PRMT R199, R136, 0x5410, RZ ;  /* 0x0000541088c7b816 */ /* 0x000fe400000000ff */
[----:B------:R-:W-:Y:S02]  /*89c0*/  PRMT R192, R2, 0x7610, R192 ;  /* 0x0000761002c07816 */ /* 0x000fe400000000c0 */
[----:B------:R-:W-:Y:S02]  /*89d0*/  ISETP.GT.U32.AND P3, PT, R99, UR4, PT ;  /* 0x0000000463007c0c */ /* 0x000fe4000bf64070 */
[----:B------:R-:W-:Y:S01]  /*89e0*/  LOP3.LUT R3, R11, 0xffff, RZ, 0xc0, !PT ;  /* 0x0000ffff0b037812 */ /* 0x000fe200078ec0ff */
[----:B------:R-:W-:Y:S01]  /*89f0*/  @P1 HADD2 R140, -R192.H0_H0, -RZ.H0_H0 ;  /* 0xa00000ffc08c1230 */ /* 0x000fe20000000900 */
[----:B------:R-:W-:Y:S01]  /*8a00*/  LOP3.LUT R45, R148, UR12, R49, 0x96, !PT ;  /* 0x0000000c942d7c12 */ /* 0x000fe2000f8e9631 */
[----:B------:R-:W-:Y:S01]  /*8a10*/  FADD.FTZ R49, R162, R5 ;  /* 0x00000005a2317221 */ /* 0x000fe20000010000 */
[----:B------:R-:W1:Y:S01]  /*8a20*/  MUFU.EX2 R148, R117 ;  /* 0x0000007500947308 */ /* 0x000e620000000800 */
[----:B------:R-:W-:-:S02]  /*8a30*/  SHF.R.U32.HI R3, RZ, 0x8, R3 ;  /* 0x00000008ff037819 */ /* 0x000fc40000011603 */
[----:B------:R-:W-:Y:S02]  /*8a40*/  PRMT R193, R2, 0x7632, R193 ;  /* 0x0000763202c17816 */ /* 0x000fe400000000c1 */
[----:B------:R-:W-:Y:S02]  /*8a50*/  LOP3.LUT R4, R9, 0xffff, RZ, 0xc0, !PT ;  /* 0x0000ffff09047812 */ /* 0x000fe400078ec0ff */
[----:B------:R-:W-:Y:S01]  /*8a60*/  PRMT R126, R124, 0x7771, RZ ;  /* 0x000077717c7e7816 */ /* 0x000fe200000000ff */
[----:B------:R-:W-:Y:S01]  /*8a70*/  @P3 HADD2 R141, -R196.H0_H0, -RZ.H0_H0 ;  /* 0xa00000ffc48d3230 */ /* 0x000fe20000000900 */
[----:B------:R-:W-:Y:S02]  /*8a80*/  PRMT R17, R7, 0x5410, R6 ;  /* 0x0000541007117816 */ /* 0x000fe40000000006 */
[----:B------:R-:W-:Y:S02]  /*8a90*/  PRMT R7, R28, 0x5410, R3 ;  /* 0x000054101c077816 */ /* 0x000fe40000000003 */
[----:B------:R-:W-:-:S02]  /*8aa0*/  PRMT R129, R192, 0x5410, R193 ;  /* 0x00005410c0817816 */ /* 0x000fc400000000c1 */
[----:B------:R-:W-:Y:S02]  /*8ab0*/  LOP3.LUT R3, R3, 0xffff, RZ, 0xc0, !PT ;  /* 0x0000ffff03037812 */ /* 0x000fe400078ec0ff */
[----:B------:R-:W-:Y:S02]  /*8ac0*/  @P1 PRMT R192, R140, 0x5410, RZ ;  /* 0x000054108cc01816 */ /* 0x000fe400000000ff */
[----:B------:R-:W-:Y:S02]  /*8ad0*/  SHF.R.U32.HI R2, RZ, 0x8, R4 ;  /* 0x00000008ff027819 */ /* 0x000fe40000011604 */
[----:B------:R-:W-:Y:S02]  /*8ae0*/  ISETP.GT.U32.AND P1, PT, R126, UR4, PT ;  /* 0x000000047e007c0c */ /* 0x000fe4000bf24070 */
[----:B------:R-:W-:Y:S02]  /*8af0*/  PRMT R23, R24, 0x5410, R23 ;  /* 0x0000541018177816 */ /* 0x000fe40000000017 */
[----:B------:R-:W-:Y:S01]  /*8b00*/  PRMT R130, R198, 0x5410, R196 ;  /* 0x00005410c6827816 */ /* 0x000fe200000000c4 */
[----:B------:R-:W3:Y:S01]  /*8b10*/  MUFU.EX2 R24, R110 ;  /* 0x0000006e00187308 */ /* 0x000ee20000000800 */
[----:B------:R-:W-:-:S02]  /*8b20*/  @!P5 PRMT R198, R139, 0x5410, RZ ;  /* 0x000054108bc6d816 */ /* 0x000fc400000000ff */
[----:B------:R-:W-:Y:S02]  /*8b30*/  ISETP.LE.U32.AND P5, PT, R3, UR4, PT ;  /* 0x0000000403007c0c */ /* 0x000fe4000bfa3070 */
[----:B------:R-:W-:Y:S02]  /*8b40*/  PRMT R12, R20, 0x5410, R2 ;  /* 0x00005410140c7816 */ /* 0x000fe40000000002 */
[----:B--2---:R-:W-:Y:S02]  /*8b50*/  F2FP.F16.F32.PACK_AB R3, R153, R151 ;  /* 0x000000979903723e */ /* 0x004fe400000000ff */
[----:B------:R-:W-:Y:S02]  /*8b60*/  LOP3.LUT R2, R2, 0xffff, RZ, 0xc0, !PT ;  /* 0x0000ffff02027812 */ /* 0x000fe400078ec0ff */
[----:B------:R-:W-:Y:S02]  /*8b70*/  @P3 PRMT R196, R141, 0x5410, RZ ;  /* 0x000054108dc43816 */ /* 0x000fe400000000ff */
[----:B------:R-:W-:-:S02]  /*8b80*/  PRMT R190, R3, 0x7632, R190 ;  /* 0x0000763203be7816 */ /* 0x000fc400000000be */
[----:B------:R-:W-:Y:S01]  /*8b90*/  ISETP.LE.U32.AND P3, PT, R2, UR4, PT ;  /* 0x0000000402007c0c */ /* 0x000fe2000bf63070 */
[----:B------:R-:W-:Y:S01]  /*8ba0*/  @!P5 HADD2 R235, -R225.H0_H0, -RZ.H0_H0 ;  /* 0xa00000ffe1ebd230 */ /* 0x000fe20000000900 */
[----:B------:R-:W-:Y:S01]  /*8bb0*/  PRMT R21, R27, 0x5410, R26 ;  /* 0x000054101b157816 */ /* 0x000fe2000000001a */
[----:B------:R-:W-:Y:S01]  /*8bc0*/  @P1 HADD2 R146, -R190.H0_H0, -RZ.H0_H0 ;  /* 0xa00000ffbe921230 */ /* 0x000fe20000000900 */
[----:B-1----:R-:W-:Y:S02]  /*8bd0*/  F2FP.F16.F32.PACK_AB R2, R148, R149 ;  /* 0x000000959402723e */ /* 0x002fe400000000ff */
[----:B------:R-:W-:Y:S02]  /*8be0*/  PRMT R191, R3, 0x7610, R191 ;  /* 0x0000761003bf7816 */ /* 0x000fe400000000bf */
[C---:B------:R-:W-:Y:S02]  /*8bf0*/  PRMT R189, R2.reuse, 0x7610, R189 ;  /* 0x0000761002bd7816 */ /* 0x040fe400000000bd */
[----:B------:R-:W-:Y:S01]  /*8c00*/  PRMT R188, R2, 0x7632, R188 ;  /* 0x0000763202bc7816 */ /* 0x000fe200000000bc */
[----:B------:R-:W-:Y:S01]  /*8c10*/  @!P2 HADD2 R147, -R191.H0_H0, -RZ.H0_H0 ;  /* 0xa00000ffbf93a230 */ /* 0x000fe20000000900 */
[----:B------:R-:W-:Y:S01]  /*8c20*/  HSET2.LE.AND R2, R21, R0, PT ;  /* 0x0000000015027233 */ /* 0x000fe20003803000 */
[----:B------:R-:W-:Y:S01]  /*8c30*/  @!P3 HADD2 R237, -R218.H0_H0, -RZ.H0_H0 ;  /* 0xa00000ffdaedb230 */ /* 0x000fe20000000900 */
[----:B------:R-:W-:-:S02]  /*8c40*/  PRMT R127, R191, 0x5410, R190 ;  /* 0x00005410bf7f7816 */ /* 0x000fc400000000be */
[----:B------:R-:W-:Y:S01]  /*8c50*/  @P1 PRMT R190, R146, 0x5410, RZ ;  /* 0x0000541092be1816 */ /* 0x000fe200000000ff */
[----:B---3--:R-:W-:Y:S01]  /*8c60*/  IMAD.MOV.U32 R146, RZ, RZ, R24 ;  /* 0x000000ffff927224 */ /* 0x008fe200078e0018 */
[----:B------:R-:W-:Y:S01]  /*8c70*/  LOP3.LUT R24, R89, R2, RZ, 0xc0, !PT ;  /* 0x0000000259187212 */ /* 0x000fe200078ec0ff */
[----:B------:R-:W-:Y:S01]  /*8c80*/  IMAD.MOV.U32 R89, RZ, RZ, R97 ;  /* 0x000000ffff597224 */ /* 0x000fe200078e0061 */
[--C-:B------:R-:W-:Y:S02]  /*8c90*/  HSET2.LE.AND R2, R7, R0.reuse, PT ;  /* 0x0000000007027233 */ /* 0x100fe40003803000 */
[----:B------:R-:W-:Y:S02]  /*8ca0*/  SHF.R.U32.HI R65, RZ, 0x18, R53 ;  /* 0x00000018ff417819 */ /* 0x000fe40000011635 */
[----:B------:R-:W-:Y:S02]  /*8cb0*/  HSET2.LE.AND R3, R23, R0, PT ;  /* 0x0000000017037233 */ /* 0x000fe40003803000 */
[----:B------:R-:W-:-:S02]  /*8cc0*/  LOP3.LUT R20, R68, R2, RZ, 0xc0, !PT ;  /* 0x0000000244147212 */ /* 0x000fc400078ec0ff */
[----:B------:R-:W-:Y:S01]  /*8cd0*/  LOP3.LUT R38, R144, UR12, R35, 0x96, !PT ;  /* 0x0000000c90267c12 */ /* 0x000fe2000f8e9623 */
[----:B------:R-:W-:Y:S01]  /*8ce0*/  FADD.FTZ R35, R170, R15 ;  /* 0x0000000faa237221 */ /* 0x000fe20000010000 */
[----:B------:R-:W-:Y:S02]  /*8cf0*/  ISETP.LE.U32.AND P0, PT, R65, UR4, PT ;  /* 0x0000000441007c0c */ /* 0x000fe4000bf03070 */
[--C-:B------:R-:W-:Y:S02]  /*8d00*/  HSET2.LE.AND R2, R13, R0.reuse, PT ;  /* 0x000000000d027233 */ /* 0x100fe40003803000 */
[----:B------:R-:W-:Y:S02]  /*8d10*/  LEA R144, R180, UR6, 0x1 ;  /* 0x00000006b4907c11 */ /* 0x000fe4000f8e08ff */
[----:B------:R-:W-:Y:S01]  /*8d20*/  LOP3.LUT R25, R88, R3, RZ, 0xc0, !PT ;  /* 0x0000000358197212 */ /* 0x000fe200078ec0ff */
[----:B------:R-:W-:Y:S01]  /*8d30*/  IMAD.MOV.U32 R88, RZ, RZ, R96 ;  /* 0x000000ffff587224 */ /* 0x000fe200078e0060 */
[--C-:B------:R-:W-:Y:S01]  /*8d40*/  HSET2.LE.AND R3, R17, R0.reuse, PT ;  /* 0x0000000011037233 */ /* 0x100fe20003803000 */
[----:B------:R-:W1:Y:S01]  /*8d50*/  LDSM.16.MT88.4 R120, [R144+0x9000] ;  /* 0x009000009078783b */ /* 0x000e620000004200 */
[----:B------:R-:W-:Y:S01]  /*8d60*/  LOP3.LUT R17, R79, R2, RZ, 0xc0, !PT ;  /* 0x000000024f117212 */ /* 0x000fe200078ec0ff */
[----:B------:R-:W-:Y:S01]  /*8d70*/  IMAD.IADD R2, R113, 0x1, R144 ;  /* 0x0000000171027824 */ /* 0x000fe200078e0290 */
[----:B------:R-:W-:Y:S01]  /*8d80*/  LOP3.LUT R5, R125, 0xff00ff, RZ, 0xc0, !PT ;  /* 0x00ff00ff7d057812 */ /* 0x000fe200078ec0ff */
[----:B------:R-:W-:Y:S01]  /*8d90*/  @!P0 HADD2 R137, -R194.H0_H0, -RZ.H0_H0 ;  /* 0xa00000ffc2898230 */ /* 0x000fe20000000900 */
[----:B------:R-:W-:Y:S01]  /*8da0*/  PRMT R91, R150, 0x7773, RZ ;  /* 0x00007773965b7816 */ /* 0x000fe200000000ff */
[----:B------:R-:W2:Y:S01]  /*8db0*/  MUFU.EX2 R125, R156 ;  /* 0x0000009c007d7308 */ /* 0x000ea20000000800 */
[----:B------:R-:W-:Y:S01]  /*8dc0*/  LDSM.16.MT88.4 R112, [R2+0x9000] ;  /* 0x009000000270783b */ /* 0x000fe20000004200 */
[--C-:B------:R-:W-:Y:S01]  /*8dd0*/  HSET2.LE.AND R4, R31, R0.reuse, PT ;  /* 0x000000001f047233 */ /* 0x100fe20003803000 */
[----:B------:R-:W-:Y:S01]  /*8de0*/  IMAD.MOV.U32 R79, RZ, RZ, R86 ;  /* 0x000000ffff4f7224 */ /* 0x000fe200078e0056 */
[----:B------:R-:W-:Y:S01]  /*8df0*/  HSET2.LE.AND R5, R5, R0, PT ;  /* 0x0000000005057233 */ /* 0x000fe20003803000 */
[----:B------:R-:W-:Y:S01]  /*8e00*/  LDSM.16.MT88.4 R108, [R2+0x9400] ;  /* 0x00940000026c783b */ /* 0x000fe20000004200 */
[----:B------:R-:W-:-:S02]  /*8e10*/  @!P0 PRMT R194, R137, 0x5410, RZ ;  /* 0x0000541089c28816 */ /* 0x000fc400000000ff */
[----:B------:R-:W-:Y:S01]  /*8e20*/  ISETP.GT.U32.AND P0, PT, R91, UR4, PT ;  /* 0x000000045b007c0c */ /* 0x000fe2000bf04070 */
[----:B------:R-:W3:Y:S01]  /*8e30*/  LDSM.16.MT88.4 R116, [R144+0x9400] ;  /* 0x009400009074783b */ /* 0x000ee20000004200 */
[----:B------:R-:W-:Y:S01]  /*8e40*/  LOP3.LUT R26, R75, R4, RZ, 0xc0, !PT ;  /* 0x000000044b1a7212 */ /* 0x000fe200078ec0ff */
[----:B------:R-:W-:Y:S01]  /*8e50*/  MUFU.EX2 R156, R179 ;  /* 0x000000b3009c7308 */ /* 0x000fe20000000800 */
[----:B------:R-:W-:Y:S02]  /*8e60*/  LOP3.LUT R27, R74, R5, RZ, 0xc0, !PT ;  /* 0x000000054a1b7212 */ /* 0x000fe400078ec0ff */
[--C-:B------:R-:W-:Y:S02]  /*8e70*/  HSET2.LE.AND R4, R22, R0.reuse, PT ;  /* 0x0000000016047233 */ /* 0x100fe40003803000 */
[--C-:B------:R-:W-:Y:S02]  /*8e80*/  HSET2.LE.AND R5, R8, R0.reuse, PT ;  /* 0x0000000008057233 */ /* 0x100fe40003803000 */
[----:B------:R-:W-:Y:S01]  /*8e90*/  LOP3.LUT R21, R69, R3, RZ, 0xc0, !PT ;  /* 0x0000000345157212 */ /* 0x000fe200078ec0ff */
[----:B------:R-:W-:Y:S01]  /*8ea0*/  MUFU.EX2 R75, R158 ;  /* 0x0000009e004b7308 */ /* 0x000fe20000000800 */
[----:B------:R-:W-:Y:S01]  /*8eb0*/  LOP3.LUT R22, R37, R4, RZ, 0xc0, !PT ;  /* 0x0000000425167212 */ /* 0x000fe200078ec0ff */
[----:B------:R-:W-:Y:S01]  /*8ec0*/  @P0 HADD2 R143, -R193.H0_H0, -RZ.H0_H0 ;  /* 0xa00000ffc18f0230 */ /* 0x000fe20000000900 */
[----:B------:R-:W-:Y:S01]  /*8ed0*/  HSET2.LE.AND R3, R29, R0, PT ;  /* 0x000000001d037233 */ /* 0x000fe20003803000 */
[----:B------:R-:W-:Y:S01]  /*8ee0*/  IMAD.MOV.U32 R69, RZ, RZ, R95 ;  /* 0x000000ffff457224 */ /* 0x000fe200078e005f */
[----:B------:R-:W-:-:S02]  /*8ef0*/  LOP3.LUT R16, R85, R5, RZ, 0xc0, !PT ;  /* 0x0000000555107212 */ /* 0x000fc400078ec0ff */
[----:B------:R-:W-:Y:S01]  /*8f00*/  LOP3.LUT R4, R32, 0xff00ff, RZ, 0xc0, !PT ;  /* 0x00ff00ff20047812 */ /* 0x000fe200078ec0ff */
[----:B------:R-:W-:Y:S01]  /*8f10*/  MUFU.EX2 R37, R161 ;  /* 0x000000a100257308 */ /* 0x000fe20000000800 */
[----:B------:R-:W-:Y:S01]  /*8f20*/  LOP3.LUT R5, R54, 0xff00ff, RZ, 0xc0, !PT ;  /* 0x00ff00ff36057812 */ /* 0x000fe200078ec0ff */
[----:B------:R-:W-:Y:S01]  /*8f30*/  FADD.FTZ R32, R182, R72 ;  /* 0x00000048b6207221 */ /* 0x000fe20000010000 */
[----:B------:R-:W-:Y:S01]  /*8f40*/  @!P2 PRMT R191, R147, 0x5410, RZ ;  /* 0x0000541093bfa816 */ /* 0x000fe200000000ff */
[----:B------:R-:W-:Y:S01]  /*8f50*/  IMAD.MOV.U32 R147, RZ, RZ, R18 ;  /* 0x000000ffff937224 */ /* 0x000fe200078e0012 */
[----:B------:R-:W-:Y:S01]  /*8f60*/  LOP3.LUT R18, R80, R3, RZ, 0xc0, !PT ;  /* 0x0000000350127212 */ /* 0x000fe200078ec0ff */
[----:B------:R-:W-:Y:S01]  /*8f70*/  IMAD.MOV.U32 R80, RZ, RZ, R87 ;  /* 0x000000ffff507224 */ /* 0x000fe200078e0057 */
[--C-:B------:R-:W-:Y:S01]  /*8f80*/  HSET2.LE.AND R3, R4, R0.reuse, PT ;  /* 0x0000000004037233 */ /* 0x100fe20003803000 */
[----:B-1----:R-:W-:Y:S01]  /*8f90*/  HMMA.16816.F32 R8, R24, R120, RZ ;  /* 0x000000781808723c */ /* 0x002fe200000018ff */
[----:B------:R-:W-:Y:S01]  /*8fa0*/  PRMT R98, R124, 0x7772, RZ ;  /* 0x000077727c627816 */ /* 0x000fe200000000ff */
[----:B------:R1:W4:Y:S01]  /*8fb0*/  MUFU.EX2 R54, R157 ;  /* 0x0000009d00367308 */ /* 0x0003220000000800 */
[----:B------:R-:W-:-:S02]  /*8fc0*/  HSET2.LE.AND R4, R5, R0, PT ;  /* 0x0000000005047233 */ /* 0x000fc40003803000 */
[----:B------:R-:W-:Y:S02]  /*8fd0*/  @P0 PRMT R193, R143, 0x5410, RZ ;  /* 0x000054108fc10816 */ /* 0x000fe400000000ff */
[----:B------:R-:W-:Y:S02]  /*8fe0*/  ISETP.GT.U32.AND P0, PT, R98, UR4, PT ;  /* 0x0000000462007c0c */ /* 0x000fe4000bf04070 */
[----:B------:R-:W-:Y:S01]  /*8ff0*/  LOP3.LUT R23, R59, R4, RZ, 0xc0, !PT ;  /* 0x000000043b177212 */ /* 0x000fe200078ec0ff */
[----:B------:R-:W5:Y:S01]  /*9000*/  MUFU.EX2 R74, R155 ;  /* 0x0000009b004a7308 */ /* 0x000f620000000800 */
[----:B------:R-:W-:Y:S02]  /*9010*/  F2FP.F16.F32.PACK_AB R6, R146, R86 ;  /* 0x000000569206723e */ /* 0x000fe400000000ff */
[----:B------:R-:W-:Y:S02]  /*9020*/  HSET2.LE.AND R4, R14, R0, PT ;  /* 0x000000000e047233 */ /* 0x000fe40003803000 */
[----:B------:R-:W-:-:S02]  /*9030*/  LOP3.LUT R19, R84, R3, RZ, 0xc0, !PT ;  /* 0x0000000354137212 */ /* 0x000fc400078ec0ff */
[C---:B------:R-:W-:Y:S01]  /*9040*/  PRMT R187, R6.reuse, 0x7610, R187 ;  /* 0x0000761006bb7816 */ /* 0x040fe200000000bb */
[----:B------:R-:W5:Y:S01]  /*9050*/  LDSM.16.MT88.4 R84, [R144+0xa000] ;  /* 0x00a000009054783b */ /* 0x000f620000004200 */
[----:B------:R-:W-:Y:S01]  /*9060*/  PRMT R186, R6, 0x7632, R186 ;  /* 0x0000763206ba7816 */ /* 0x000fe200000000ba */
[----:B------:R-:W-:Y:S01]  /*9070*/  @P0 HADD2 R152, -R189.H0_H0, -RZ.H0_H0 ;  /* 0xa00000ffbd980230 */ /* 0x000fe20000000900 */
[--C-:B------:R-:W-:Y:S01]  /*9080*/  HSET2.LE.AND R3, R12, R0.reuse, PT ;  /* 0x000000000c037233 */ /* 0x100fe20003803000 */
[----:B------:R-:W-:Y:S01]  /*9090*/  HMMA.16816.F32 R28, R16, R120, RZ ;  /* 0x00000078101c723c */ /* 0x000fe200000018ff */
[----:B------:R-:W-:Y:S01]  /*90a0*/  HSET2.LE.AND R5, R56, R0, PT ;  /* 0x0000000038057233 */ /* 0x000fe20003803000 */
[----:B------:R-:W-:Y:S01]  /*90b0*/  MUFU.EX2 R155, R176 ;  /* 0x000000b0009b7308 */ /* 0x000fe20000000800 */
[----:B------:R-:W-:Y:S01]  /*90c0*/  LOP3.LUT R6, R73, 0xff00ff, RZ, 0xc0, !PT ;  /* 0x00ff00ff49067812 */ /* 0x000fe200078ec0ff */
[----:B------:R-:W-:Y:S01]  /*90d0*/  IMAD.MOV.U32 R73, RZ, RZ, R104 ;  /* 0x000000ffff497224 */ /* 0x000fe200078e0068 */
[----:B------:R-:W-:Y:S01]  /*90e0*/  LOP3.LUT R13, R81, R4, RZ, 0xc0, !PT ;  /* 0x00000004510d7212 */ /* 0x000fe200078ec0ff */
[----:B-1----:R-:W-:Y:S01]  /*90f0*/  IMAD.MOV.U32 R157, RZ, RZ, R79 ;  /* 0x000000ffff9d7224 */ /* 0x002fe200078e004f */
[----:B--2---:R-:W-:Y:S01]  /*9100*/  F2FP.F16.F32.PACK_AB R4, R159, R125 ;  /* 0x0000007d9f04723e */ /* 0x004fe200000000ff */
[----:B---3--:R-:W-:Y:S01]  /*9110*/  HMMA.16816.F32 R168, R20, R116, R8 ;  /* 0x0000007414a8723c */ /* 0x008fe20000001808 */
[----:B------:R-:W-:Y:S01]  /*9120*/  LOP3.LUT R12, R83, R3, RZ, 0xc0, !PT ;  /* 0x00000003530c7212 */ /* 0x000fe200078ec0ff */
[----:B------:R-:W-:Y:S01]  /*9130*/  MUFU.EX2 R158, R175 ;  /* 0x000000af009e7308 */ /* 0x000fe20000000800 */
[----:B------:R-:W-:-:S02]  /*9140*/  LOP3.LUT R14, R50, R5, RZ, 0xc0, !PT ;  /* 0x00000005320e7212 */ /* 0x000fc400078ec0ff */
[----:B------:R-:W-:Y:S02]  /*9150*/  HSET2.LE.AND R3, R6, R0, PT ;  /* 0x0000000006037233 */ /* 0x000fe40003803000 */
[C---:B------:R-:W-:Y:S01]  /*9160*/  PRMT R185, R4.reuse, 0x7632, R185 ;  /* 0x0000763204b97816 */ /* 0x040fe200000000b9 */
[-C--:B------:R-:W-:Y:S01]  /*9170*/  HMMA.16816.F32 R8, R24, R112.reuse, RZ ;  /* 0x000000701808723c */ /* 0x080fe200000018ff */
[----:B------:R-:W-:Y:S01]  /*9180*/  PRMT R183, R4, 0x7610, R183 ;  /* 0x0000761004b77816 */ /* 0x000fe200000000b7 */
[----:B------:R-:W-:Y:S01]  /*9190*/  MUFU.EX2 R50, R177 ;  /* 0x000000b100327308 */ /* 0x000fe20000000800 */
[----:B------:R-:W-:Y:S02]  /*91a0*/  LOP3.LUT R60, R45, 0xff, RZ, 0xc0, !PT ;  /* 0x000000ff2d3c7812 */ /* 0x000fe400078ec0ff */
[----:B------:R-:W-:Y:S02]  /*91b0*/  PRMT R68, R124, 0x7773, RZ ;  /* 0x000077737c447816 */ /* 0x000fe400000000ff */
[----:B------:R-:W-:Y:S01]  /*91c0*/  PRMT R128, R189, 0x5410, R188 ;  /* 0x00005410bd807816 */ /* 0x000fe200000000bc */
[----:B------:R-:W-:Y:S01]  /*91d0*/  HMMA.16816.F32 R4, R16, R112, RZ ;  /* 0x000000701004723c */ /* 0x000fe200000018ff */
[----:B------:R-:W-:-:S02]  /*91e0*/  @P0 PRMT R189, R152, 0x5410, RZ ;  /* 0x0000541098bd0816 */ /* 0x000fc400000000ff */
[----:B------:R-:W-:Y:S02]  /*91f0*/  ISETP.LE.U32.AND P1, PT, R60, UR4, PT ;  /* 0x000000043c007c0c */ /* 0x000fe4000bf23070 */
[----:B------:R-:W-:Y:S02]  /*9200*/  ISETP.GT.U32.AND P0, PT, R68, UR4, PT ;  /* 0x0000000444007c0c */ /* 0x000fe4000bf04070 */
[----:B------:R-:W-:Y:S01]  /*9210*/  LOP3.LUT R15, R55, R3, RZ, 0xc0, !PT ;  /* 0x00000003370f7212 */ /* 0x000fe200078ec0ff */
[----:B------:R-:W-:Y:S01]  /*9220*/  IMAD.MOV.U32 R3, RZ, RZ, R34 ;  /* 0x000000ffff037224 */ /* 0x000fe200078e0022 */
[----:B------:R-:W-:Y:S02]  /*9230*/  PRMT R59, R34, 0x7771, RZ ;  /* 0x00007771223b7816 */ /* 0x000fe400000000ff */
[----:B------:R-:W-:Y:S02]  /*9240*/  SHF.R.U32.HI R58, RZ, 0x18, R45 ;  /* 0x00000018ff3a7819 */ /* 0x000fe4000001162d */
[----:B------:R-:W-:Y:S01]  /*9250*/  LOP3.LUT R56, R3, 0xff, RZ, 0xc0, !PT ;  /* 0x000000ff03387812 */ /* 0x000fe200078ec0ff */
[----:B------:R-:W-:Y:S01]  /*9260*/  HMMA.16816.F32 R136, R12, R116, R28 ;  /* 0x000000740c88723c */ /* 0x000fe2000000181c */
[----:B------:R-:W-:Y:S01]  /*9270*/  PRMT R116, R187, 0x5410, R186 ;  /* 0x00005410bb747816 */ /* 0x000fe200000000ba */
[----:B------:R-:W-:Y:S01]  /*9280*/  @!P1 HADD2 R163, -R187.H0_H0, -RZ.H0_H0 ;  /* 0xa00000ffbba39230 */ /* 0x000fe20000000900 */
[----:B----4-:R-:W-:Y:S01]  /*9290*/  F2FP.F16.F32.PACK_AB R3, R75, R54 ;  /* 0x000000364b03723e */ /* 0x010fe200000000ff */
[----:B------:R-:W-:-:S02]  /*92a0*/  @P0 HADD2 R160, -R188.H0_H0, -RZ.H0_H0 ;  /* 0xa00000ffbca00230 */ /* 0x000fc40000000900 */
[----:B------:R-:W-:Y:S01]  /*92b0*/  FADD.FTZ R28, R184, R36 ;  /* 0x00000024b81c7221 */ /* 0x000fe20000010000 */
[----:B------:R-:W-:Y:S01]  /*92c0*/  PRMT R36, R34, 0x7773, RZ ;  /* 0x0000777322247816 */ /* 0x000fe200000000ff */
[----:B------:R-:W-:Y:S01]  /*92d0*/  FADD.FTZ R29, R181, R35 ;  /* 0x00000023b51d7221 */ /* 0x000fe20000010000 */
[-C--:B------:R-:W-:Y:S01]  /*92e0*/  HMMA.16816.F32 R4, R12, R108.reuse, R4 ;  /* 0x0000006c0c04723c */ /* 0x080fe20000001804 */
[----:B------:R-:W-:Y:S02]  /*92f0*/  @!P1 PRMT R187, R163, 0x5410, RZ ;  /* 0x00005410a3bb9816 */ /* 0x000fe400000000ff */
[----:B------:R-:W-:Y:S02]  /*9300*/  @P0 PRMT R188, R160, 0x5410, RZ ;  /* 0x00005410a0bc0816 */ /* 0x000fe400000000ff */
[----:B------:R-:W-:Y:S02]  /*9310*/  ISETP.LE.U32.AND P1, PT, R56, UR4, PT ;  /* 0x0000000438007c0c */ /* 0x000fe4000bf23070 */
[----:B------:R-:W-:Y:S01]  /*9320*/  ISETP.GT.U32.AND P0, PT, R59, UR4, PT ;  /* 0x000000043b007c0c */ /* 0x000fe2000bf04070 */
[----:B------:R-:W-:Y:S01]  /*9330*/  HMMA.16816.F32 R160, R20, R108, R8 ;  /* 0x0000006c14a0723c */ /* 0x000fe20000001808 */
[----:B------:R-:W-:-:S02]  /*9340*/  PRMT R184, R3, 0x7610, R184 ;  /* 0x0000761003b87816 */ /* 0x000fc400000000b8 */
[----:B------:R-:W-:Y:S02]  /*9350*/  PRMT R182, R3, 0x7632, R182 ;  /* 0x0000763203b67816 */ /* 0x000fe400000000b6 */
[----:B------:R-:W-:Y:S02]  /*9360*/  LOP3.LUT R35, R38, 0xff, RZ, 0xc0, !PT ;  /* 0x000000ff26237812 */ /* 0x000fe400078ec0ff */
[----:B------:R-:W-:Y:S02]  /*9370*/  PRMT R97, R184, 0x5410, R182 ;  /* 0x00005410b8617816 */ /* 0x000fe400000000b6 */
[----:B------:R-:W-:Y:S01]  /*9380*/  ISETP.LE.U32.AND P2, PT, R58, UR4, PT ;  /* 0x000000043a007c0c */ /* 0x000fe2000bf43070 */
[----:B------:R-:W-:Y:S02]  /*9390*/  @!P1 HADD2 R166, -R184.H0_H0, -RZ.H0_H0 ;  /* 0xa00000ffb8a69230 */ /* 0x000fe40000000900 */
[----:B------:R-:W-:Y:S02]  /*93a0*/  IMAD.MOV.U32 R143, RZ, RZ, R5 ;  /* 0x000000ffff8f7224 */ /* 0x000fe400078e0005 */
[----:B------:R-:W-:-:S02]  /*93b0*/  @P0 HADD2 R172, -R182.H0_H0, -RZ.H0_H0 ;  /* 0xa00000ffb6ac0230 */ /* 0x000fc40000000900 */
[----:B------:R-:W-:Y:S01]  /*93c0*/  FADD.FTZ R5, R89, R32 ;  /* 0x0000002059057221 */ /* 0x000fe20000010000 */
[----:B------:R-:W-:Y:S01]  /*93d0*/  IMAD.MOV.U32 R89, RZ, RZ, R146 ;  /* 0x000000ffff597224 */ /* 0x000fe200078e0092 */
[----:B------:R-:W-:Y:S01]  /*93e0*/  @!P1 PRMT R184, R166, 0x5410, RZ ;  /* 0x00005410a6b89816 */ /* 0x000fe200000000ff */
[----:B------:R-:W1:Y:S01]  /*93f0*/  MUFU.EX2 R146, R178 ;  /* 0x000000b200927308 */ /* 0x000e620000000800 */
[----:B------:R-:W-:Y:S01]  /*9400*/  IMAD.MOV.U32 R166, RZ, RZ, R37 ;  /* 0x000000ffffa67224 */ /* 0x000fe200078e0025 */
[----:B------:R-:W-:Y:S01]  /*9410*/  @P0 PRMT R182, R172, 0x5410, RZ ;  /* 0x00005410acb60816 */ /* 0x000fe200000000ff */
[----:B------:R-:W-:Y:S01]  /*9420*/  IMAD.MOV.U32 R152, RZ, RZ, R4 ;  /* 0x000000ffff987224 */ /* 0x000fe200078e0004 */
[----:B------:R-:W-:Y:S01]  /*9430*/  ISETP.GT.U32.AND P0, PT, R36, UR4, PT ;  /* 0x0000000424007c0c */ /* 0x000fe2000bf04070 */
[----:B------:R-:W-:Y:S01]  /*9440*/  FADD.FTZ R4, R249, R49 ;  /* 0x00000031f9047221 */ /* 0x000fe20000010000 */
[----:B-----5:R-:W-:Y:S01]  /*9450*/  F2FP.F16.F32.PACK_AB R3, R166, R74 ;  /* 0x0000004aa603723e */ /* 0x020fe200000000ff */
[----:B------:R-:W-:Y:S01]  /*9460*/  IMAD.MOV.U32 R140, RZ, RZ, R7 ;  /* 0x000000ffff8c7224 */ /* 0x000fe200078e0007 */
[----:B------:R-:W-:Y:S01]  /*9470*/  PRMT R37, R34, 0x7772, RZ ;  /* 0x0000777222257816 */ /* 0x000fe200000000ff */
[----:B------:R-:W-:Y:S01]  /*9480*/  FADD.FTZ R7, R105, R29 ;  /* 0x0000001d69077221 */ /* 0x000fe20000010000 */
[----:B------:R-:W-:Y:S01]  /*9490*/  PRMT R180, R3, 0x7632, R180 ;  /* 0x0000763203b47816 */ /* 0x000fe200000000b4 */
[----:B------:R-:W-:Y:S01]  /*94a0*/  FADD.FTZ R10, R94, R4 ;  /* 0x000000045e0a7221 */ /* 0x000fe20000010000 */
[----:B------:R-:W-:Y:S01]  /*94b0*/  ISETP.GT.U32.AND P1, PT, R37, UR4, PT ;  /* 0x0000000425007c0c */ /* 0x000fe2000bf24070 */
[----:B------:R-:W-:Y:S01]  /*94c0*/  FADD.FTZ R11, R107, R7 ;  /* 0x000000076b0b7221 */ /* 0x000fe20000010000 */
[----:B------:R-:W-:Y:S01]  /*94d0*/  PRMT R181, R3, 0x7610, R181 ;  /* 0x0000761003b57816 */ /* 0x000fe200000000b5 */
[----:B------:R-:W-:Y:S01]  /*94e0*/  FADD.FTZ R7, R106, R10 ;  /* 0x0000000a6a077221 */ /* 0x000fe20000010000 */
[----:B------:R-:W-:-:S02]  /*94f0*/  IMAD.U32 R4, RZ, RZ, UR35 ;  /* 0x00000023ff047e24 */ /* 0x000fc4000f8e00ff */
[----:B------:R-:W-:Y:S01]  /*9500*/  @P0 HADD2 R173, -R180.H0_H0, -RZ.H0_H0 ;  /* 0xa00000ffb4ad0230 */ /* 0x000fe20000000900 */
[----:B-1----:R-:W-:Y:S01]  /*9510*/  F2FP.F16.F32.PACK_AB R3, R156, R146 ;  /* 0x000000929c03723e */ /* 0x002fe200000000ff */
[----:B------:R-:W1:Y:S01]  /*9520*/  LDSM.16.MT88.4 R104, [R144+0xa400] ;  /* 0x00a400009068783b */ /* 0x000e620000004200 */
[----:B------:R-:W-:Y:S01]  /*9530*/  PRMT R96, R181, 0x5410, R180 ;  /* 0x00005410b5607816 */ /* 0x000fe200000000b4 */
[----:B------:R-:W-:Y:S01]  /*9540*/  FADD.FTZ R9, R251, R5 ;  /* 0x00000005fb097221 */ /* 0x000fe20000010000 */
[----:B------:R-:W-:Y:S01]  /*9550*/  @P0 PRMT R180, R173, 0x5410, RZ ;  /* 0x00005410adb40816 */ /* 0x000fe200000000ff */
[----:B------:R-:W-:Y:S01]  /*9560*/  IMAD.WIDE R4, R4, 0x2, R46 ;  /* 0x0000000204047825 */ /* 0x000fe200078e022e */
[----:B------:R-:W-:-:S03]  /*9570*/  ISETP.LE.U32.AND P0, PT, R35, UR4, PT ;  /* 0x0000000423007c0c */ /* 0x000fc6000bf03070 */
[----:B------:R-:W-:Y:S01]  /*9580*/  @P1 HADD2 R174, -R181.H0_H0, -RZ.H0_H0 ;  /* 0xa00000ffb5ae1230 */ /* 0x000fe20000000900 */
[C---:B------:R-:W-:Y:S01]  /*9590*/  PRMT R179, R3.reuse, 0x7610, R179 ;  /* 0x0000761003b37816 */ /* 0x040fe200000000b3 */
[----:B------:R-:W-:Y:S01]  /*95a0*/  @!P2 HADD2 R164, -R185.H0_H0, -RZ.H0_H0 ;  /* 0xa00000ffb9a4a230 */ /* 0x000fe20000000900 */
[----:B------:R-:W-:Y:S01]  /*95b0*/  PRMT R178, R3, 0x7632, R178 ;  /* 0x0000763203b27816 */ /* 0x000fe200000000b2 */
[----:B------:R-:W-:Y:S01]  /*95c0*/  STG.E.U16 desc[UR28][R4.64], R42 ;  /* 0x0000002a04007986 */ /* 0x000fe2000c10151c */
[----:B------:R-:W-:Y:S01]  /*95d0*/  PRMT R3, R38, 0x7632, R3 ;  /* 0x0000763226037816 */ /* 0x000fe20000000003 */
[----:B------:R-:W-:Y:S01]  /*95e0*/  FADD.FTZ R10, R88, R9 ;  /* 0x00000009580a7221 */ /* 0x000fe20000010000 */
[----:B------:R-:W-:Y:S01]  /*95f0*/  @P1 PRMT R181, R174, 0x5410, RZ ;  /* 0x00005410aeb51816 */ /* 0x000fe200000000ff */
[----:B------:R2:W-:Y:S01]  /*9600*/  STG.E.U16 desc[UR28][R4.64+0x2], R43 ;  /* 0x0000022b04007986 */ /* 0x0005e2000c10151c */
[----:B------:R-:W-:Y:S01]  /*9610*/  LOP3.LUT R3, R3, 0xff, RZ, 0xc0, !PT ;  /* 0x000000ff03037812 */ /* 0x000fe200078ec0ff */
[----:B------:R-:W-:Y:S01]  /*9620*/  IMAD.MOV.U32 R88, RZ, RZ, R147 ;  /* 0x000000ffff587224 */ /* 0x000fe200078e0093 */
[----:B------:R-:W-:Y:S01]  /*9630*/  SHF.R.U32.HI R32, RZ, 0x18, R38 ;  /* 0x00000018ff207819 */ /* 0x000fe20000011626 */
[----:B------:R-:W-:Y:S01]  /*9640*/  @!P0 HADD2 R231, -R179.H0_H0, -RZ.H0_H0 ;  /* 0xa00000ffb3e78230 */ /* 0x000fe20000000900 */
[----:B------:R-:W-:Y:S01]  /*9650*/  ISETP.LE.U32.AND P1, PT, R3, UR4, PT ;  /* 0x0000000403007c0c */ /* 0x000fe2000bf23070 */
[----:B------:R3:W4:Y:S01]  /*9660*/  MUFU.EX2 R147, R230 ;  /* 0x000000e600937308 */ /* 0x0007220000000800 */
[----:B------:R-:W-:Y:S01]  /*9670*/  LOP3.LUT R3, R53, 0xffff, RZ, 0xc0, !PT ;  /* 0x0000ffff35037812 */ /* 0x000fe200078ec0ff */
[----:B------:R-:W-:Y:S01]  /*9680*/  IMAD.MOV.U32 R141, RZ, RZ, R6 ;  /* 0x000000ffff8d7224 */ /* 0x000fe200078e0006 */
[----:B------:R-:W-:Y:S01]  /*9690*/  PRMT R109, R179, 0x5410, R178 ;  /* 0x00005410b36d7816 */ /* 0x000fe200000000b2 */
[----:B------:R-:W-:Y:S01]  /*96a0*/  FADD.FTZ R6, R248, R28 ;  /* 0x0000001cf8067221 */ /* 0x000fe20000010000 */
[----:B------:R-:W-:Y:S01]  /*96b0*/  SHF.R.U32.HI R8, RZ, 0x8, R3 ;  /* 0x00000008ff087819 */ /* 0x000fe20000011603 */
[-C--:B------:R-:W-:Y:S01]  /*96c0*/  HMMA.16816.F32 R28, R16, R84.reuse, RZ ;  /* 0x00000054101c723c */ /* 0x080fe200000018ff */
[----:B------:R-:W-:Y:S01]  /*96d0*/  @!P0 PRMT R179, R231, 0x5410, RZ ;  /* 0x00005410e7b38816 */ /* 0x000fe200000000ff */
[----:B------:R-:W-:Y:S01]  /*96e0*/  FADD.FTZ R34, R250, R6 ;  /* 0x00000006fa227221 */ /* 0x000fe20000010000 */
[----:B------:R-:W-:Y:S01]  /*96f0*/  LOP3.LUT R3, R8, 0xffff, RZ, 0xc0, !PT ;  /* 0x0000ffff08037812 */ /* 0x000fe200078ec0ff */
[----:B------:R-:W-:Y:S01]  /*9700*/  IMAD.MOV.U32 R49, RZ, RZ, R150 ;  /* 0x000000ffff317224 */ /* 0x000fe200078e0096 */
[----:B------:R-:W-:Y:S01]  /*9710*/  ISETP.LE.U32.AND P0, PT, R32, UR4, PT ;  /* 0x0000000420007c0c */ /* 0x000fe2000bf03070 */
[----:B------:R-:W-:Y:S01]  /*9720*/  FADD.FTZ R55, R73, R34 ;  /* 0x0000002249377221 */ /* 0x000fe20000010000 */
[----:B------:R-:W-:Y:S01]  /*9730*/  PRMT R112, R183, 0x5410, R185 ;  /* 0x00005410b7707816 */ /* 0x000fe200000000b9 */
[----:B------:R-:W-:Y:S01]  /*9740*/  IMAD.MOV.U32 R150, RZ, RZ, R74 ;  /* 0x000000ffff967224 */ /* 0x000fe200078e004a */
[----:B------:R-:W-:Y:S01]  /*9750*/  @!P2 PRMT R185, R164, 0x5410, RZ ;  /* 0x00005410a4b9a816 */ /* 0x000fe200000000ff */
[----:B------:R-:W-:Y:S01]  /*9760*/  FADD.FTZ R34, R145, R10 ;  /* 0x0000000a91227221 */ /* 0x000fe20000010000 */
[----:B------:R-:W-:Y:S01]  /*9770*/  ISETP.LE.U32.AND P2, PT, R3, UR4, PT ;  /* 0x0000000403007c0c */ /* 0x000fe2000bf43070 */
[----:B---3--:R-:W-:Y:S01]  /*9780*/  IMAD.MOV.U32 R230, RZ, RZ, R50 ;  /* 0x000000ffffe67224 */ /* 0x008fe200078e0032 */
[----:B------:R-:W-:Y:S01]  /*9790*/  F2FP.F16.F32.PACK_AB R3, R50, R155 ;  /* 0x0000009b3203723e */ /* 0x000fe200000000ff */
[----:B------:R-:W-:Y:S01]  /*97a0*/  IMAD.MOV.U32 R164, RZ, RZ, R93 ;  /* 0x000000ffffa47224 */ /* 0x000fe200078e005d */
[----:B--2---:R-:W-:Y:S01]  /*97b0*/  HMMA.16816.F32 R40, R24, R84, RZ ;  /* 0x000000541828723c */ /* 0x004fe200000018ff */
[----:B------:R-:W-:Y:S01]  /*97c0*/  @!P4 PRMT R52, R232, 0x5410, RZ ;  /* 0x00005410e834c816 */ /* 0x000fe200000000ff */
[----:B------:R-:W-:Y:S01]  /*97d0*/  IMAD.MOV.U32 R232, RZ, RZ, R80 ;  /* 0x000000ffffe87224 */ /* 0x000fe200078e0050 */
[C---:B------:R-:W-:Y:S01]  /*97e0*/  PRMT R177, R3.reuse, 0x7632, R177 ;  /* 0x0000763203b17816 */ /* 0x040fe200000000b1 */
[----:B------:R-:W-:Y:S01]  /*97f0*/  IMAD.MOV.U32 R231, RZ, RZ, R92 ;  /* 0x000000ffffe77224 */ /* 0x000fe200078e005c */
[----:B------:R-:W-:Y:S01]  /*9800*/  PRMT R176, R3, 0x7610, R176 ;  /* 0x0000761003b07816 */ /* 0x000fe200000000b0 */
[----:B------:R-:W-:Y:S01]  /*9810*/  IMAD.U32 R3, RZ, RZ, UR25 ;  /* 0x00000019ff037e24 */ /* 0x000fe2000f8e00ff */
[----:B------:R-:W-:Y:S01]  /*9820*/  PRMT R9, R48, 0x7771, RZ ;  /* 0x0000777130097816 */ /* 0x000fe200000000ff */
[----:B------:R-:W-:Y:S01]  /*9830*/  @!P0 HADD2 R238, -R177.H0_H0, -RZ.H0_H0 ;  /* 0xa00000ffb1ee8230 */ /* 0x000fe20000000900 */
[----:B------:R-:W-:Y:S01]  /*9840*/  PRMT R108, R176, 0x5410, R177 ;  /* 0x00005410b06c7816 */ /* 0x000fe200000000b1 */
[----:B------:R-:W-:Y:S01]  /*9850*/  IMAD.WIDE R4, R3, 0x70, R4 ;  /* 0x0000007003047825 */ /* 0x000fe200078e0204 */
[----:B------:R-:W-:-:S03]  /*9860*/  PRMT R3, R48, 0x7770, RZ ;  /* 0x0000777030037816 */ /* 0x000fc600000000ff */
[----:B------:R-:W-:Y:S01]  /*9870*/  @!P2 HADD2 R236, -R197.H0_H0, -RZ.H0_H0 ;  /* 0xa00000ffc5eca230 */ /* 0x000fe20000000900 */
[----:B------:R-:W-:Y:S01]  /*9880*/  @!P0 PRMT R177, R238, 0x5410, RZ ;  /* 0x00005410eeb18816 */ /* 0x000fe200000000ff */
[----:B------:R-:W-:Y:S01]  /*9890*/  @!P1 HADD2 R241, -R176.H0_H0, -RZ.H0_H0 ;  /* 0xa00000ffb0f19230 */ /* 0x000fe20000000900 */
[----:B------:R-:W-:Y:S01]  /*98a0*/  ISETP.LE.U32.AND P0, PT, R3, UR4, PT ;  /* 0x0000000403007c0c */ /* 0x000fe2000bf03070 */
[----:B------:R2:W-:Y:S01]  /*98b0*/  STG.E.U16 desc[UR28][R4.64+0x2], R52 ;  /* 0x0000023404007986 */ /* 0x0005e2000c10151c */
[----:B------:R-:W-:Y:S01]  /*98c0*/  PRMT R3, R45, 0x7632, R3 ;  /* 0x000076322d037816 */ /* 0x000fe20000000003 */
[----:B------:R-:W-:Y:S01]  /*98d0*/  IMAD.MOV.U32 R238, RZ, RZ, R89 ;  /* 0x000000ffffee7224 */ /* 0x000fe200078e0059 */
[----:B------:R-:W-:Y:S01]  /*98e0*/  @!P2 PRMT R197, R236, 0x5410, RZ ;  /* 0x00005410ecc5a816 */ /* 0x000fe200000000ff */
[----:B-1----:R-:W-:Y:S01]  /*98f0*/  HMMA.16816.F32 R248, R20, R104, R40 ;  /* 0x0000006814f8723c */ /* 0x002fe20000001828 */
[----:B------:R-:W-:Y:S01]  /*9900*/  LOP3.LUT R6, R3, 0xff, RZ, 0xc0, !PT ;  /* 0x000000ff03067812 */ /* 0x000fe200078ec0ff */
[----:B------:R-:W-:Y:S01]  /*9910*/  STG.E.U16 desc[UR28][R4.64], R51 ;  /* 0x0000003304007986 */ /* 0x000fe2000c10151c */
[----:B----4-:R-:W-:Y:S01]  /*9920*/  F2FP.F16.F32.PACK_AB R3, R147, R158 ;  /* 0x0000009e9303723e */ /* 0x010fe200000000ff */
[----:B------:R-:W-:Y:S01]  /*9930*/  IMAD.MOV.U32 R236, RZ, RZ, R54 ;  /* 0x000000ffffec7224 */ /* 0x000fe200078e0036 */
[----:B------:R-:W-:Y:S01]  /*9940*/  ISETP.LE.U32.AND P2, PT, R6, UR4, PT ;  /* 0x0000000406007c0c */ /* 0x000fe2000bf43070 */
[----:B------:R-:W-:Y:S01]  /*9950*/  FADD.FTZ R54, R142, R11 ;  /* 0x0000000b8e367221 */ /* 0x000fe20000010000 */
[C---:B------:R-:W-:Y:S01]  /*9960*/  PRMT R175, R3.reuse, 0x7610, R175 ;  /* 0x0000761003af7816 */ /* 0x040fe200000000af */
[----:B------:R-:W-:Y:S01]  /*9970*/  IMAD.MOV.U32 R40, RZ, RZ, R124 ;  /* 0x000000ffff287224 */ /* 0x000fe200078e007c */
[----:B------:R-:W-:Y:S01]  /*9980*/  PRMT R174, R3, 0x7632, R174 ;  /* 0x0000763203ae7816 */ /* 0x000fe200000000ae */
[----:B------:R-:W-:Y:S01]  /*9990*/  IMAD.MOV.U32 R142, RZ, RZ, R156 ;  /* 0x000000ffff8e7224 */ /* 0x000fe200078e009c */
[----:B------:R-:W-:Y:S01]  /*99a0*/  @!P5 PRMT R225, R235, 0x5410, RZ ;  /* 0x00005410ebe1d816 */ /* 0x000fe200000000ff */
[----:B------:R-:W-:Y:S01]  /*99b0*/  @!P0 HADD2 R239, -R175.H0_H0, -RZ.H0_H0 ;  /* 0xa00000ffafef8230 */ /* 0x000fe20000000900 */
[----:B------:R-:W-:Y:S01]  /*99c0*/  PRMT R95, R175, 0x5410, R174 ;  /* 0x00005410af5f7816 */ /* 0x000fe200000000ae */
[----:B------:R-:W1:Y:S01]  /*99d0*/  MUFU.EX2 R235, R247 ;  /* 0x000000f700eb7308 */ /* 0x000e620000000800 */
[----:B------:R-:W-:Y:S01]  /*99e0*/  @!P3 PRMT R218, R237, 0x5410, RZ ;  /* 0x00005410eddab816 */ /* 0x000fe200000000ff */
[----:B------:R-:W-:Y:S01]  /*99f0*/  IMAD.MOV.U32 R237, RZ, RZ, R69 ;  /* 0x000000ffffed7224 */ /* 0x000fe200078e0045 */
[----:B------:R-:W-:Y:S01]  /*9a00*/  @!P0 PRMT R175, R239, 0x5410, RZ ;  /* 0x00005410efaf8816 */ /* 0x000fe200000000ff */
[----:B------:R-:W-:-:S02]  /*9a10*/  @!P2 HADD2 R240, -R183.H0_H0, -RZ.H0_H0 ;  /* 0xa00000ffb7f0a230 */ /* 0x000fc40000000900 */
[----:B------:R-:W-:Y:S01]  /*9a20*/  IMAD.MOV.U32 R3, RZ, RZ, R251 ;  /* 0x000000ffff037224 */ /* 0x000fe200078e00fb */
[----:B------:R-:W-:Y:S01]  /*9a30*/  ISETP.GT.U32.AND P0, PT, R9, UR4, PT ;  /* 0x0000000409007c0c */ /* 0x000fe2000bf04070 */
[----:B------:R-:W-:Y:S01]  /*9a40*/  IMAD.MOV.U32 R239, RZ, RZ, R250 ;  /* 0x000000ffffef7224 */ /* 0x000fe200078e00fa */
[----:B------:R-:W-:Y:S01]  /*9a50*/  PRMT R94, R82, 0x5410, R91 ;  /* 0x00005410525e7816 */ /* 0x000fe2000000005b */
[----:B------:R-:W-:Y:S02]  /*9a60*/  IMAD.MOV.U32 R120, RZ, RZ, R248 ;  /* 0x000000ffff787224 */ /* 0x000fe400078e00f8 */
[----:B--2---:R-:W-:Y:S01]  /*9a70*/  FADD.FTZ R52, R135, R7 ;  /* 0x0000000787347221 */ /* 0x004fe20000010000 */
[----:B------:R-:W-:Y:S01]  /*9a80*/  IMAD.MOV.U32 R121, RZ, RZ, R249 ;  /* 0x000000ffff797224 */ /* 0x000fe200078e00f9 */
[----:B------:R-:W-:Y:S01]  /*9a90*/  @!P2 PRMT R183, R240, 0x5410, RZ ;  /* 0x00005410f0b7a816 */ /* 0x000fe200000000ff */
[----:B------:R-:W-:Y:S01]  /*9aa0*/  HMMA.16816.F32 R248, R12, R104, R28 ;  /* 0x000000680cf8723c */ /* 0x000fe2000000181c */
[----:B------:R-:W-:Y:S01]  /*9ab0*/  IMAD.MOV.U32 R105, RZ, RZ, R3 ;  /* 0x000000ffff697224 */ /* 0x000fe200078e0003 */
[----:B------:R-:W-:Y:S01]  /*9ac0*/  LOP3.LUT R3, R45, 0xffff, RZ, 0xc0, !PT ;  /* 0x0000ffff2d037812 */ /* 0x000fe200078ec0ff */
[----:B------:R-:W-:Y:S01]  /*9ad0*/  IMAD.MOV.U32 R240, RZ, RZ, R75 ;  /* 0x000000fffff07224 */ /* 0x000fe200078e004b */
[----:B-1----:R-:W-:Y:S01]  /*9ae0*/  F2FP.F16.F32.PACK_AB R28, R235, R252 ;  /* 0x000000fceb1c723e */ /* 0x002fe200000000ff */
[----:B------:R-:W1:Y:S01]  /*9af0*/  LDSM.16.MT88.4 R72, [R2+0xa000] ;  /* 0x00a000000248783b */ /* 0x000e620000004200 */
[----:B------:R-:W-:Y:S01]  /*9b00*/  SHF.R.U32.HI R7, RZ, 0x8, R3 ;  /* 0x00000008ff077819 */ /* 0x000fe20000011603 */
[----:B------:R-:W-:Y:S01]  /*9b10*/  @P0 HADD2 R242, -R174.H0_H0, -RZ.H0_H0 ;  /* 0xa00000ffaef20230 */ /* 0x000fe20000000900 */
[----:B------:R-:W-:Y:S01]  /*9b20*/  PRMT R173, R28, 0x7632, R173 ;  /* 0x000076321cad7816 */ /* 0x000fe200000000ad */
[----:B------:R-:W2:Y:S01]  /*9b30*/  LDSM.16.MT88.4 R80, [R2+0xa400] ;  /* 0x00a400000250783b */ /* 0x000ea20000004200 */
[----:B------:R-:W-:Y:S01]  /*9b40*/  LOP3.LUT R3, R7, 0xffff, RZ, 0xc0, !PT ;  /* 0x0000ffff07037812 */ /* 0x000fe200078ec0ff */
[----:B------:R-:W-:Y:S01]  /*9b50*/  IMAD.MOV.U32 R69, RZ, RZ, R88 ;  /* 0x000000ffff457224 */ /* 0x000fe200078e0058 */
[----:B------:R-:W-:Y:S01]  /*9b60*/  @P0 PRMT R174, R242, 0x5410, RZ ;  /* 0x00005410f2ae0816 */ /* 0x000fe200000000ff */
[----:B------:R-:W-:Y:S01]  /*9b70*/  IMAD.MOV.U32 R30, RZ, RZ, R48 ;  /* 0x000000ffff1e7224 */ /* 0x000fe200078e0030 */
[----:B------:R-:W-:Y:S01]  /*9b80*/  ISETP.LE.U32.AND P2, PT, R3, UR4, PT ;  /* 0x0000000403007c0c */ /* 0x000fe2000bf43070 */
[----:B------:R-:W-:Y:S01]  /*9b90*/  IMAD.MOV.U32 R104, RZ, RZ, R240 ;  /* 0x000000ffff687224 */ /* 0x000fe200078e00f0 */
[----:B------:R-:W-:Y:S01]  /*9ba0*/  LOP3.LUT R3, R38, 0xffff, RZ, 0xc0, !PT ;  /* 0x0000ffff26037812 */ /* 0x000fe200078ec0ff */
[----:B------:R-:W-:Y:S01]  /*9bb0*/  IMAD.MOV.U32 R124, RZ, RZ, R69 ;  /* 0x000000ffff7c7224 */ /* 0x000fe200078e0045 */
[----:B------:R-:W-:Y:S01]  /*9bc0*/  PRMT R172, R28, 0x7610, R172 ;  /* 0x000076101cac7816 */ /* 0x000fe200000000ac */
[----:B------:R-:W-:Y:S01]  /*9bd0*/  IMAD.MOV.U32 R135, RZ, RZ, R230 ;  /* 0x000000ffff877224 */ /* 0x000fe200078e00e6 */
[----:B------:R-:W-:-:S02]  /*9be0*/  SHF.R.U32.HI R3, RZ, 0x8, R3 ;  /* 0x00000008ff037819 */ /* 0x000fc40000011603 */
[----:B------:R-:W-:Y:S02]  /*9bf0*/  PRMT R88, R66, 0x5410, R67 ;  /* 0x0000541042587816 */ /* 0x000fe40000000043 */
[----:B------:R-:W-:Y:S02]  /*9c00*/  LOP3.LUT R10, R3, 0xffff, RZ, 0xc0, !PT ;  /* 0x0000ffff030a7812 */ /* 0x000fe400078ec0ff */
[----:B------:R-:W-:Y:S01]  /*9c10*/  PRMT R67, R56, 0x5410, R59 ;  /* 0x0000541038437816 */ /* 0x000fe2000000003b */
[----:B------:R-:W-:Y:S01]  /*9c20*/  @!P2 HADD2 R244, -R186.H0_H0, -RZ.H0_H0 ;  /* 0xa00000ffbaf4a230 */ /* 0x000fe20000000900 */
[----:B------:R-:W-:Y:S01]  /*9c30*/  ISETP.LE.U32.AND P0, PT, R10, UR4, PT ;  /* 0x000000040a007c0c */ /* 0x000fe2000bf03070 */
[----:B------:R-:W-:Y:S01]  /*9c40*/  IMAD.U32 R10, RZ, RZ, UR35 ;  /* 0x00000023ff0a7e24 */ /* 0x000fe2000f8e00ff */
[----:B------:R-:W-:Y:S02]  /*9c50*/  PRMT R66, R6, 0x5410, R58 ;  /* 0x0000541006427816 */ /* 0x000fe4000000003a */
[----:B------:R-:W-:Y:S01]  /*9c60*/  PRMT R11, R48, 0x7773, RZ ;  /* 0x00007773300b7816 */ /* 0x000fe200000000ff */
[----:B------:R-:W-:Y:S01]  /*9c70*/  IMAD.WIDE R28, R10, 0x2, R4 ;  /* 0x000000020a1c7825 */ /* 0x000fe200078e0204 */
[----:B------:R-:W-:-:S02]  /*9c80*/  @!P1 PRMT R176, R241, 0x5410, RZ ;  /* 0x00005410f1b09816 */ /* 0x000fc400000000ff */
[----:B------:R-:W-:Y:S02]  /*9c90*/  ISETP.GT.U32.AND P1, PT, R11, UR4, PT ;  /* 0x000000040b007c0c */ /* 0x000fe4000bf24070 */
[----:B------:R-:W-:Y:S01]  /*9ca0*/  STG.E.U16 desc[UR28][R28.64], R57 ;  /* 0x000000391c007986 */ /* 0x000fe2000c10151c */
[----:B------:R-:W-:Y:S02]  /*9cb0*/  LOP3.LUT R31, R49, 0xff, RZ, 0xc0, !PT ;  /* 0x000000ff311f7812 */ /* 0x000fe400078ec0ff */
[----:B------:R-:W-:Y:S01]  /*9cc0*/  PRMT R10, R48, 0x7772, RZ ;  /* 0x00007772300a7816 */ /* 0x000fe200000000ff */
[----:B------:R-:W3:Y:S01]  /*9cd0*/  LDSM.16.MT88.4 R56, [R144+0xb000] ;  /* 0x00b000009038783b */ /* 0x000ee20000004200 */
[----:B------:R-:W-:Y:S01]  /*9ce0*/  PRMT R93, R98, 0x5410, R68 ;  /* 0x00005410625d7816 */ /* 0x000fe20000000044 */
[----:B------:R-:W-:Y:S01]  /*9cf0*/  @!P0 HADD2 R245, -R178.H0_H0, -RZ.H0_H0 ;  /* 0xa00000ffb2f58230 */ /* 0x000fe20000000900 */
[----:B-1----:R-:W-:Y:S01]  /*9d00*/  HMMA.16816.F32 R48, R16, R72, RZ ;  /* 0x000000481030723c */ /* 0x002fe200000018ff */
[----:B------:R-:W-:Y:S01]  /*9d10*/  PRMT R89, R63, 0x5410, R62 ;  /* 0x000054103f597816 */ /* 0x000fe2000000003e */
[----:B------:R-:W-:Y:S01]  /*9d20*/  STG.E.U16 desc[UR28][R28.64+0x2], R61 ;  /* 0x0000023d1c007986 */ /* 0x000fe2000c10151c */
[----:B------:R-:W-:Y:S01]  /*9d30*/  PRMT R68, R60, 0x5410, R7 ;  /* 0x000054103c447816 */ /* 0x000fe20000000007 */
[----:B------:R-:W-:Y:S01]  /*9d40*/  @P1 HADD2 R243, -R173.H0_H0, -RZ.H0_H0 ;  /* 0xa00000ffadf31230 */ /* 0x000fe20000000900 */
[----:B------:R-:W-:Y:S01]  /*9d50*/  PRMT R85, R64, 0x5410, R8 ;  /* 0x0000541040557816 */ /* 0x000fe20000000008 */
[----:B------:R-:W1:Y:S01]  /*9d60*/  LDSM.16.MT88.4 R60, [R144+0xb400] ;  /* 0x00b40000903c783b */ /* 0x000e620000004200 */
[----:B------:R-:W-:Y:S01]  /*9d70*/  SHF.R.U32.HI R8, RZ, 0x10, R53 ;  /* 0x00000010ff087819 */ /* 0x000fe20000011635 */
[----:B------:R-:W-:Y:S01]  /*9d80*/  FADD.FTZ R7, R167, R54 ;  /* 0x00000036a7077221 */ /* 0x000fe20000010000 */
[----:B------:R-:W-:Y:S01]  /*9d90*/  PRMT R92, R172, 0x5410, R173 ;  /* 0x00005410ac5c7816 */ /* 0x000fe200000000ad */
[----:B------:R-:W-:Y:S01]  /*9da0*/  STG.E.U16 desc[UR28][R46.64+0x10], R71 ;  /* 0x000010472e007986 */ /* 0x000fe2000c10151c */
[----:B------:R-:W-:Y:S01]  /*9db0*/  @P1 PRMT R173, R243, 0x5410, RZ ;  /* 0x00005410f3ad1816 */ /* 0x000fe200000000ff */
[----:B------:R-:W-:Y:S01]  /*9dc0*/  FADD.FTZ R7, R151, R7 ;  /* 0x0000000797077221 */ /* 0x000fe20000010000 */
[C---:B------:R-:W-:Y:S01]  /*9dd0*/  ISETP.GT.U32.AND P1, PT, R10.reuse, UR4, PT ;  /* 0x000000040a007c0c */ /* 0x040fe2000bf24070 */
[----:B------:R-:W-:Y:S01]  /*9de0*/  STG.E.U16 desc[UR28][R46.64+0x12], R70 ;  /* 0x000012462e007986 */ /* 0x000fe2000c10151c */
[----:B------:R-:W-:Y:S01]  /*9df0*/  PRMT R84, R10, 0x5410, R11 ;  /* 0x000054100a547816 */ /* 0x000fe2000000000b */
[----:B------:R-:W-:Y:S01]  /*9e00*/  FADD.FTZ R230, R153, R7 ;  /* 0x0000000799e67221 */ /* 0x000fe20000010000 */
[----:B------:R-:W-:Y:S01]  /*9e10*/  LOP3.LUT R11, R40, 0xff, RZ, 0xc0, !PT ;  /* 0x000000ff280b7812 */ /* 0x000fe200078ec0ff */
[----:B------:R-:W-:Y:S01]  /*9e20*/  IMAD.MOV.U32 R98, RZ, RZ, R236 ;  /* 0x000000ffff627224 */ /* 0x000fe200078e00ec */
[----:B------:R-:W-:Y:S01]  /*9e30*/  LOP3.LUT R10, R30, 0xff, RZ, 0xc0, !PT ;  /* 0x000000ff1e0a7812 */ /* 0x000fe200078ec0ff */
[----:B--2---:R-:W-:Y:S01]  /*9e40*/  HMMA.16816.F32 R240, R12, R80, R48 ;  /* 0x000000500cf0723c */ /* 0x004fe20000001830 */
[----:B------:R-:W-:Y:S01]  /*9e50*/  LOP3.LUT R8, R8, 0xff, RZ, 0xc0, !PT ;  /* 0x000000ff08087812 */ /* 0x000fe200078ec0ff */
[----:B------:R-:W2:Y:S01]  /*9e60*/  LDSM.16.MT88.4 R48, [R2+0xb000] ;  /* 0x00b000000230783b */ /* 0x000ea20000004200 */
[----:B------:R-:W-:Y:S01]  /*9e70*/  PRMT R36, R37, 0x5410, R36 ;  /* 0x0000541025247816 */ /* 0x000fe20000000024 */
[----:B------:R-:W-:Y:S01]  /*9e80*/  FADD.FTZ R30, R164, R34 ;  /* 0x00000022a41e7221 */ /* 0x000fe20000010000 */
[----:B------:R-:W-:Y:S01]  /*9e90*/  PRMT R37, R11, 0x5410, R126 ;  /* 0x000054100b257816 */ /* 0x000fe2000000007e */
[----:B------:R-:W-:Y:S01]  /*9ea0*/  @P1 HADD2 R246, -R172.H0_H0, -RZ.H0_H0 ;  /* 0xa00000ffacf61230 */ /* 0x000fe20000000900 */
[----:B------:R-:W-:Y:S01]  /*9eb0*/  PRMT R79, R10, 0x5410, R9 ;  /* 0x000054100a4f7816 */ /* 0x000fe20000000009 */
[----:B------:R-:W-:Y:S01]  /*9ec0*/  HMMA.16816.F32 R40, R24, R72, RZ ;  /* 0x000000481828723c */ /* 0x000fe200000018ff */
[----:B------:R-:W-:Y:S01]  /*9ed0*/  PRMT R69, R8, 0x5410, R65 ;  /* 0x0000541008457816 */ /* 0x000fe20000000041 */
[----:B------:R-:W-:Y:S01]  /*9ee0*/  IMAD.MOV.U32 R126, RZ, RZ, R238 ;  /* 0x000000ffff7e7224 */ /* 0x000fe200078e00ee */
[----:B------:R-:W-:-:S02]  /*9ef0*/  SHF.R.U32.HI R6, RZ, 0x10, R38 ;  /* 0x00000010ff067819 */ /* 0x000fc40000011626 */
[----:B------:R-:W-:Y:S01]  /*9f00*/  PRMT R65, R35, 0x5410, R3 ;  /* 0x0000541023417816 */ /* 0x000fe20000000003 */
[----:B------:R-:W-:Y:S01]  /*9f10*/  FADD.FTZ R3, R237, R55 ;  /* 0x00000037ed037221 */ /* 0x000fe20000010000 */
[----:B------:R-:W-:Y:S01]  /*9f20*/  LOP3.LUT R6, R6, 0xff, RZ, 0xc0, !PT ;  /* 0x000000ff06067812 */ /* 0x000fe200078ec0ff */
[----:B------:R-:W-:Y:S01]  /*9f30*/  IMAD.MOV.U32 R237, RZ, RZ, R166 ;  /* 0x000000ffffed7224 */ /* 0x000fe200078e00a6 */
[----:B---3--:R-:W-:Y:S01]  /*9f40*/  HMMA.16816.F32 R8, R16, R56, RZ ;  /* 0x000000381008723c */ /* 0x008fe200000018ff */
[----:B------:R-:W-:Y:S01]  /*9f50*/  PRMT R91, R31, 0x5410, R99 ;  /* 0x000054101f5b7816 */ /* 0x000fe20000000063 */
[----:B------:R-:W-:Y:S01]  /*9f60*/  IMAD.MOV.U32 R99, RZ, RZ, R158 ;  /* 0x000000ffff637224 */ /* 0x000fe200078e009e */
[----:B------:R-:W-:Y:S01]  /*9f70*/  PRMT R64, R6, 0x5410, R32 ;  /* 0x0000541006407816 */ /* 0x000fe20000000020 */
[----:B------:R-:W-:Y:S01]  /*9f80*/  FADD.FTZ R6, R165, R52 ;  /* 0x00000034a5067221 */ /* 0x000fe20000010000 */
[----:B------:R-:W-:Y:S01]  /*9f90*/  IMAD.MOV.U32 R145, RZ, RZ, R237 ;  /* 0x000000ffff917224 */ /* 0x000fe200078e00ed */
[----:B------:R-:W3:Y:S01]  /*9fa0*/  LDSM.16.MT88.4 R52, [R2+0xb400] ;  /* 0x00b400000234783b */ /* 0x000ee20000004200 */
[----:B------:R-:W-:-:S02]  /*9fb0*/  @!P2 PRMT R186, R244, 0x5410, RZ ;  /* 0x00005410f4baa816 */ /* 0x000fc400000000ff */
[----:B------:R-:W-:Y:S02]  /*9fc0*/  @!P0 PRMT R178, R245, 0x5410, RZ ;  /* 0x00005410f5b28816 */ /* 0x000fe400000000ff */
[----:B------:R-:W-:Y:S01]  /*9fd0*/  HMMA.16816.F32 R40, R20, R80, R40 ;  /* 0x000000501428723c */ /* 0x000fe20000001828 */
[----:B------:R-:W-:Y:S01]  /*9fe0*/  IMAD.MOV.U32 R81, RZ, RZ, R150 ;  /* 0x000000ffff517224 */ /* 0x000fe200078e0096 */
[----:B------:R-:W-:Y:S01]  /*9ff0*/  @P1 PRMT R172, R246, 0x5410, RZ ;  /* 0x00005410f6ac1816 */ /* 0x000fe200000000ff */
[----:B------:R-:W-:Y:S01]  /*a000*/  IMAD.MOV.U32 R150, RZ, RZ, R157 ;  /* 0x000000ffff967224 */ /* 0x000fe200078e009d */
[--C-:B------:R-:W-:Y:S01]  /*a010*/  HSET2.LE.AND R38, R67, R0.reuse, PT ;  /* 0x0000000043267233 */ /* 0x100fe20003803000 */
[----:B------:R-:W-:Y:S01]  /*a020*/  IMAD.MOV.U32 R80, RZ, RZ, R104 ;  /* 0x000000ffff507224 */ /* 0x000fe200078e0068 */
[--C-:B------:R-:W-:Y:S01]  /*a030*/  HSET2.LE.AND R34, R85, R0.reuse, PT ;  /* 0x0000000055227233 */ /* 0x100fe20003803000 */
[----:B------:R-:W-:Y:S01]  /*a040*/  IMAD.MOV.U32 R104, RZ, RZ, R239 ;  /* 0x000000ffff687224 */ /* 0x000fe200078e00ef */
[----:B------:R-:W-:Y:S01]  /*a050*/  HSET2.LE.AND R35, R69, R0, PT ;  /* 0x0000000045237233 */ /* 0x000fe20003803000 */
[----:B-1----:R-:W-:Y:S01]  /*a060*/  HMMA.16816.F32 R164, R12, R60, R8 ;  /* 0x0000003c0ca4723c */ /* 0x002fe20000001808 */
[----:B------:R-:W-:Y:S01]  /*a070*/  FADD.FTZ R8, R154, R3 ;  /* 0x000000039a087221 */ /* 0x000fe20000010000 */
[----:B------:R-:W-:-:S02]  /*a080*/  IMAD.U32 R3, RZ, RZ, UR25 ;  /* 0x00000019ff037e24 */ /* 0x000fc4000f8e00ff */
[----:B------:R-:W-:Y:S02]  /*a090*/  IMAD.MOV.U32 R85, RZ, RZ, R99 ;  /* 0x000000ffff557224 */ /* 0x000fe400078e0063 */
[----:B------:R-:W-:Y:S01]  /*a0a0*/  FADD.FTZ R45, R231, R8 ;  /* 0x00000008e72d7221 */ /* 0x000fe20000010000 */
[----:B------:R-:W-:-:S04]  /*a0b0*/  IMAD.WIDE R4, R3, -0x70, R4 ;  /* 0xffffff9003047825 */ /* 0x000fc800078e0204 */
[----:B------:R-:W-:Y:S01]  /*a0c0*/  FADD.FTZ R3, R149, R6 ;  /* 0x0000000695037221 */ /* 0x000fe20000010000 */
[----:B------:R-:W-:Y:S01]  /*a0d0*/  FADD.FTZ R6, R124, R30 ;  /* 0x0000001e7c067221 */ /* 0x000fe20000010000 */
[----:B--2---:R-:W-:Y:S01]  /*a0e0*/  HMMA.16816.F32 R8, R24, R48, RZ ;  /* 0x000000301808723c */ /* 0x004fe200000018ff */
[----:B------:R-:W-:Y:S02]  /*a0f0*/  IMAD.MOV.U32 R117, RZ, RZ, R40 ;  /* 0x000000ffff757224 */ /* 0x000fe400078e0028 */
[----:B------:R-:W-:Y:S01]  /*a100*/  FADD.FTZ R231, R148, R3 ;  /* 0x0000000394e77221 */ /* 0x000fe20000010000 */
[----:B------:R-:W-:Y:S01]  /*a110*/  IMAD.U32 R3, RZ, RZ, UR25 ;  /* 0x00000019ff037e24 */ /* 0x000fe2000f8e00ff */
[----:B------:R-:W-:Y:S01]  /*a120*/  STG.E.U16 desc[UR28][R4.64+0x10], R76 ;  /* 0x0000104c04007986 */ /* 0x000fe2000c10151c */
[----:B------:R-:W-:Y:S01]  /*a130*/  FADD.FTZ R232, R232, R6 ;  /* 0x00000006e8e87221 */ /* 0x000fe20000010000 */
[----:B------:R-:W-:Y:S02]  /*a140*/  IMAD.MOV.U32 R113, RZ, RZ, R41 ;  /* 0x000000ffff717224 */ /* 0x000fe400078e0029 */
[----:B------:R-:W-:Y:S01]  /*a150*/  FADD.FTZ R45, R125, R45 ;  /* 0x0000002d7d2d7221 */ /* 0x000fe20000010000 */
[----:B------:R1:W-:Y:S01]  /*a160*/  STG.E.U16 desc[UR28][R4.64+0x12], R77 ;  /* 0x0000124d04007986 */ /* 0x0003e2000c10151c */
[----:B------:R-:W-:Y:S01]  /*a170*/  IMAD.WIDE R30, R3, 0x70, R4 ;  /* 0x00000070031e7825 */ /* 0x000fe200078e0204 */
[----:B------:R-:W-:-:S02]  /*a180*/  LOP3.LUT R3, R94, 0xff00ff, RZ, 0xc0, !PT ;  /* 0x00ff00ff5e037812 */ /* 0x000fc400078ec0ff */
[----:B------:R-:W-:Y:S01]  /*a190*/  LOP3.LUT R94, R97, R38, RZ, 0xc0, !PT ;  /* 0x00000026615e7212 */ /* 0x000fe200078ec0ff */
[----:B------:R-:W-:Y:S01]  /*a1a0*/  IMAD.MOV.U32 R73, RZ, RZ, R42 ;  /* 0x000000ffff497224 */ /* 0x000fe200078e002a */
[----:B------:R2:W-:Y:S01]  /*a1b0*/  STG.E.U16 desc[UR28][R30.64+0x10], R78 ;  /* 0x0000104e1e007986 */ /* 0x0005e2000c10151c */
[----:B------:R-:W-:Y:S02]  /*a1c0*/  IMAD.MOV.U32 R72, RZ, RZ, R43 ;  /* 0x000000ffff487224 */ /* 0x000fe400078e002b */
[----:B------:R-:W-:Y:S01]  /*a1d0*/  HMMA.16816.F32 R40, R24, R56, RZ ;  /* 0x000000381828723c */ /* 0x000fe200000018ff */
[----:B------:R-:W-:Y:S01]  /*a1e0*/  IMAD.MOV.U32 R124, RZ, RZ, R159 ;  /* 0x000000ffff7c7224 */ /* 0x000fe200078e009f */
[----:B------:R4:W-:Y:S01]  /*a1f0*/  STG.E.U16 desc[UR28][R30.64+0x12], R90 ;  /* 0x0000125a1e007986 */ /* 0x0009e2000c10151c */
[----:B------:R-:W-:Y:S02]  /*a200*/  IMAD.MOV.U32 R125, RZ, RZ, R143 ;  /* 0x000000ffff7d7224 */ /* 0x000fe400078e008f */
[----:B------:R-:W-:Y:S01]  /*a210*/  IMAD.MOV.U32 R38, RZ, RZ, R135 ;  /* 0x000000ffff267224 */ /* 0x000fe200078e0087 */
[----:B------:R-:W-:Y:S02]  /*a220*/  STG.E.U16 desc[UR28][R28.64+0x12], R229 ;  /* 0x000012e51c007986 */ /* 0x000fe4000c10151c */
[----:B---3--:R-:W-:Y:S01]  /*a230*/  HMMA.16816.F32 R236, R20, R52, R8 ;  /* 0x0000003414ec723c */ /* 0x008fe20000001808 */
[----:B------:R-:W-:Y:S01]  /*a240*/  LOP3.LUT R8, R84, 0xff00ff, RZ, 0xc0, !PT ;  /* 0x00ff00ff54087812 */ /* 0x000fe200078ec0ff */
[----:B------:R-:W-:Y:S01]  /*a250*/  IMAD.MOV.U32 R84, RZ, RZ, R80 ;  /* 0x000000ffff547224 */ /* 0x000fe200078e0050 */
[----:B------:R-:W-:Y:S01]  /*a260*/  LOP3.LUT R9, R36, 0xff00ff, RZ, 0xc0, !PT ;  /* 0x00ff00ff24097812 */ /* 0x000fe200078ec0ff */
[----:B------:R-:W-:Y:S01]  /*a270*/  IMAD.MOV.U32 R80, RZ, RZ, R81 ;  /* 0x000000ffff507224 */ /* 0x000fe200078e0051 */
[--C-:B------:R-:W-:Y:S01]  /*a280*/  HSET2.LE.AND R36, R37, R0.reuse, PT ;  /* 0x0000000025247233 */ /* 0x100fe20003803000 */
[----:B------:R-:W-:Y:S01]  /*a290*/  IMAD.MOV.U32 R81, RZ, RZ, R98 ;  /* 0x000000ffff517224 */ /* 0x000fe200078e0062 */
[----:B------:R-:W-:Y:S01]  /*a2a0*/  HSET2.LE.AND R32, R8, R0, PT ;  /* 0x0000000008207233 */ /* 0x000fe20003803000 */
[----:B------:R-:W-:Y:S01]  /*a2b0*/  STG.E.U16 desc[UR28][R28.64+0x10], R227 ;  /* 0x000010e31c007986 */ /* 0x000fe2000c10151c */
[----:B-1----:R-:W-:Y:S01]  /*a2c0*/  HMMA.16816.F32 R4, R16, R48, RZ ;  /* 0x000000301004723c */ /* 0x002fe200000018ff */
[----:B------:R-:W-:-:S02]  /*a2d0*/  IMAD.MOV.U32 R48, RZ, RZ, R117 ;  /* 0x000000ffff307224 */ /* 0x000fc400078e0075 */
[----:B------:R-:W-:Y:S01]  /*a2e0*/  LOP3.LUT R99, R92, R32, RZ, 0xc0, !PT ;  /* 0x000000205c637212 */ /* 0x000fe200078ec0ff */
[----:B------:R-:W-:Y:S01]  /*a2f0*/  IMAD.MOV.U32 R32, RZ, RZ, R80 ;  /* 0x000000ffff207224 */ /* 0x000fe200078e0050 */
[----:B------:R-:W-:Y:S01]  /*a300*/  STG.E.U16 desc[UR28][R46.64+0x20], R226 ;  /* 0x000020e22e007986 */ /* 0x000fe2000c10151c */
[----:B------:R-:W-:Y:S02]  /*a310*/  IMAD.MOV.U32 R49, RZ, RZ, R113 ;  /* 0x000000ffff317224 */ /* 0x000fe400078e0071 */
[----:B------:R-:W-:Y:S01]  /*a320*/  HMMA.16816.F32 R244, R20, R60, R40 ;  /* 0x0000003c14f4723c */ /* 0x000fe20000001828 */
[--C-:B------:R-:W-:Y:S01]  /*a330*/  HSET2.LE.AND R40, R9, R0.reuse, PT ;  /* 0x0000000009287233 */ /* 0x100fe20003803000 */
[----:B------:R-:W-:Y:S01]  /*a340*/  STG.E.U16 desc[UR28][R46.64+0x22], R225 ;  /* 0x000022e12e007986 */ /* 0x000fe2000c10151c */
[--C-:B------:R-:W-:Y:S02]  /*a350*/  HSET2.LE.AND R41, R68, R0.reuse, PT ;  /* 0x0000000044297233 */ /* 0x100fe40003803000 */
[----:B------:R-:W-:-:S02]  /*a360*/  HSET2.LE.AND R42, R66, R0, PT ;  /* 0x00000000422a7233 */ /* 0x000fc40003803000 */
[----:B------:R-:W-:Y:S01]  /*a370*/  HSET2.LE.AND R43, R65, R0, PT ;  /* 0x00000000412b7233 */ /* 0x000fe20003803000 */
[----:B------:R-:W-:Y:S02]  /*a380*/  HMMA.16816.F32 R68, R16, R86, RZ ;  /* 0x000000561044723c */ /* 0x000fe400000018ff */
[----:B------:R-:W-:Y:S02]  /*a390*/  LOP3.LUT R97, R112, R42, RZ, 0xc0, !PT ;  /* 0x0000002a70617212 */ /* 0x000fe400078ec0ff */
[----:B------:R-:W-:-:S04]  /*a3a0*/  LOP3.LUT R92, R109, R43, RZ, 0xc0, !PT ;  /* 0x0000002b6d5c7212 */ /* 0x000fc800078ec0ff */
[----:B------:R-:W-:Y:S01]  /*a3b0*/  HMMA.16816.F32 R156, R12, R52, R4 ;  /* 0x000000340c9c723c */ /* 0x000fe20000001804 */
[----:B------:R-:W-:Y:S02]  /*a3c0*/  LOP3.LUT R7, R93, 0xff00ff, RZ, 0xc0, !PT ;  /* 0x00ff00ff5d077812 */ /* 0x000fe400078ec0ff */
[--C-:B------:R-:W-:Y:S02]  /*a3d0*/  HSET2.LE.AND R6, R3, R0.reuse, PT ;  /* 0x0000000003067233 */ /* 0x100fe40003803000 */
[--C-:B------:R-:W-:Y:S02]  /*a3e0*/  HSET2.LE.AND R5, R91, R0.reuse, PT ;  /* 0x000000005b057233 */ /* 0x100fe40003803000 */
[--C-:B------:R-:W-:Y:S02]  /*a3f0*/  HSET2.LE.AND R37, R7, R0.reuse, PT ;  /* 0x0000000007257233 */ /* 0x100fe40003803000 */
[--C-:B------:R-:W-:Y:S02]  /*a400*/  HSET2.LE.AND R7, R79, R0.reuse, PT ;  /* 0x000000004f077233 */ /* 0x100fe40003803000 */
[--C-:B------:R-:W-:Y:S01]  /*a410*/  HSET2.LE.AND R3, R88, R0.reuse, PT ;  /* 0x0000000058037233 */ /* 0x100fe20003803000 */
[----:B--2---:R-:W-:Y:S01]  /*a420*/  HMMA.16816.F32 R76, R16, R114, RZ ;  /* 0x00000072104c723c */ /* 0x004fe200000018ff */
[----:B------:R-:W-:-:S02]  /*a430*/  HSET2.LE.AND R4, R89, R0, PT ;  /* 0x0000000059047233 */ /* 0x000fc40003803000 */
[----:B------:R-:W-:Y:S02]  /*a440*/  LOP3.LUT R98, R95, R7, RZ, 0xc0, !PT ;  /* 0x000000075f627212 */ /* 0x000fe400078ec0ff */
[----:B------:R-:W-:Y:S02]  /*a450*/  LOP3.LUT R95, R96, R40, RZ, 0xc0, !PT ;  /* 0x00000028605f7212 */ /* 0x000fe400078ec0ff */
[----:B------:R-:W-:Y:S01]  /*a460*/  HSET2.LE.AND R0, R64, R0, PT ;  /* 0x0000000040007233 */ /* 0x000fe20003803000 */
[----:B----4-:R-:W-:Y:S01]  /*a470*/  HMMA.16816.F32 R88, R16, R122, RZ ;  /* 0x0000007a1058723c */ /* 0x010fe200000018ff */
[----:B------:R-:W-:Y:S02]  /*a480*/  LOP3.LUT R96, R116, R41, RZ, 0xc0, !PT ;  /* 0x0000002974607212 */ /* 0x000fe400078ec0ff */
[----:B------:R-:W-:Y:S01]  /*a490*/  LOP3.LUT R8, R134, R3, RZ, 0xc0, !PT ;  /* 0x0000000386087212 */ /* 0x000fe200078ec0ff */
[----:B------:R-:W-:Y:S01]  /*a4a0*/  IMAD.U32 R3, RZ, RZ, UR25 ;  /* 0x00000019ff037e24 */ /* 0x000fe2000f8e00ff */
[----:B------:R-:W-:-:S02]  /*a4b0*/  LOP3.LUT R9, R133, R4, RZ, 0xc0, !PT ;  /* 0x0000000485097212 */ /* 0x000fc400078ec0ff */
[----:B------:R-:W-:Y:S01]  /*a4c0*/  LOP3.LUT R10, R130, R5, RZ, 0xc0, !PT ;  /* 0x00000005820a7212 */ /* 0x000fe200078ec0ff */
[C---:B------:R-:W-:Y:S01]  /*a4d0*/  HMMA.16816.F32 R64, R16.reuse, R74, RZ ;  /* 0x0000004a1040723c */ /* 0x040fe200000018ff */
[----:B------:R-:W-:Y:S01]  /*a4e0*/  LOP3.LUT R11, R129, R6, RZ, 0xc0, !PT ;  /* 0x00000006810b7212 */ /* 0x000fe200078ec0ff */
[----:B------:R-:W-:Y:S01]  /*a4f0*/  IMAD.WIDE R30, R3, -0x70, R30 ;  /* 0xffffff90031e7825 */ /* 0x000fe200078e021e */
[----:B------:R-:W-:Y:S02]  /*a500*/  LOP3.LUT R7, R128, R37, RZ, 0xc0, !PT ;  /* 0x0000002580077212 */ /* 0x000fe400078ec0ff */
[----:B------:R-:W-:Y:S01]  /*a510*/  LOP3.LUT R93, R108, R0, RZ, 0xc0, !PT ;  /* 0x000000006c5d7212 */ /* 0x000fe200078ec0ff */
[----:B------:R-:W-:Y:S01]  /*a520*/  IMAD.MOV.U32 R37, RZ, RZ, R126 ;  /* 0x000000ffff257224 */ /* 0x000fe200078e007e */
[----:B------:R-:W-:Y:S01]  /*a530*/  LOP3.LUT R4, R132, R34, RZ, 0xc0, !PT ;  /* 0x0000002284047212 */ /* 0x000fe200078ec0ff */
[----:B------:R-:W-:Y:S01]  /*a540*/  HMMA.16816.F32 R40, R16, R58, RZ ;  /* 0x0000003a1028723c */ /* 0x000fe200000018ff */
[----:B------:R-:W-:Y:S01]  /*a550*/  LOP3.LUT R5, R131, R35, RZ, 0xc0, !PT ;  /* 0x0000002383057212 */ /* 0x000fe200078ec0ff */
[----:B------:R-:W-:Y:S01]  /*a560*/  IMAD.MOV.U32 R0, RZ, RZ, R124 ;  /* 0x000000ffff007224 */ /* 0x000fe200078e007c */
[----:B------:R-:W-:Y:S01]  /*a570*/  LOP3.LUT R6, R127, R36, RZ, 0xc0, !PT ;  /* 0x000000247f067212 */ /* 0x000fe200078ec0ff */
[----:B------:R-:W-:Y:S01]  /*a580*/  IMAD.MOV.U32 R3, RZ, RZ, R142 ;  /* 0x000000ffff037224 */ /* 0x000fe200078e008e */
[----:B------:R-:W-:Y:S01]  /*a590*/  STG.E.U16 desc[UR28][R30.64+0x20], R224 ;  /* 0x000020e01e007986 */ /* 0x000fe2000c10151c */
[----:B------:R-:W-:-:S02]  /*a5a0*/  IMAD.MOV.U32 R35, RZ, RZ, R150 ;  /* 0x000000ffff237224 */ /* 0x000fc400078e0096 */
[----:B------:R-:W-:Y:S01]  /*a5b0*/  HMMA.16816.F32 R16, R16, R50, RZ ;  /* 0x000000321010723c */ /* 0x000fe200000018ff */
[----:B------:R-:W-:Y:S01]  /*a5c0*/  IMAD.MOV.U32 R34, RZ, RZ, R155 ;  /* 0x000000ffff227224 */ /* 0x000fe200078e009b */
[----:B------:R-:W-:Y:S01]  /*a5d0*/  STG.E.U16 desc[UR28][R30.64+0x22], R223 ;  /* 0x000022df1e007986 */ /* 0x000fe2000c10151c */
[----:B------:R-:W-:Y:S02]  /*a5e0*/  IMAD.MOV.U32 R124, RZ, RZ, R152 ;  /* 0x000000ffff7c7224 */ /* 0x000fe400078e0098 */
[----:B------:R-:W-:Y:S02]  /*a5f0*/  IMAD.MOV.U32 R126, RZ, RZ, R141 ;  /* 0x000000ffff7e7224 */ /* 0x000fe400078e008d */
[----:B------:R-:W-:Y:S01]  /*a600*/  IMAD.MOV.U32 R127, RZ, RZ, R140 ;  /* 0x000000ffff7f7224 */ /* 0x000fe200078e008c */
[----:B------:R-:W-:Y:S01]  /*a610*/  HMMA.16816.F32 R88, R12, R118, R88 ;  /* 0x000000760c58723c */ /* 0x000fe20000001858 */
[----:B------:R-:W-:-:S07]  /*a620*/  IMAD.MOV.U32 R36, RZ, RZ, R81 ;  /* 0x000000ffff247224 */ /* 0x000fce00078e0051 */
[C---:B------:R-:W-:Y:S08]  /*a630*/  HMMA.16816.F32 R76, R12.reuse, R110, R76 ;  /* 0x0000006e0c4c723c */ /* 0x040ff0000000184c */
[C---:B------:R-:W-:Y:S08]  /*a640*/  HMMA.16816.F32 R68, R12.reuse, R106, R68 ;  /* 0x0000006a0c44723c */ /* 0x040ff00000001844 */
[C---:B------:R-:W-:Y:S08]  /*a650*/  HMMA.16816.F32 R152, R12.reuse, R82, R64 ;  /* 0x000000520c98723c */ /* 0x040ff00000001840 */
[C---:B------:R-:W-:Y:S08]  /*a660*/  HMMA.16816.F32 R148, R12.reuse, R62, R40 ;  /* 0x0000003e0c94723c */ /* 0x040ff00000001828 */
[----:B------:R-:W-:Y:S08]  /*a670*/  HMMA.16816.F32 R140, R12, R54, R16 ;  /* 0x000000360c8c723c */ /* 0x000ff00000001810 */
[----:B------:R-:W-:Y:S01]  /*a680*/  HMMA.16816.F32 R12, R24, R122, RZ ;  /* 0x0000007a180c723c */ /* 0x000fe200000018ff */
[----:B------:R-:W-:-:S02]  /*a690*/  IMAD.MOV.U32 R122, RZ, RZ, R104 ;  /* 0x000000ffff7a7224 */ /* 0x000fc400078e0068 */
[----:B------:R-:W-:-:S05]  /*a6a0*/  IMAD.MOV.U32 R123, RZ, RZ, R105 ;  /* 0x000000ffff7b7224 */ /* 0x000fca00078e0069 */
        /* <DEDUP_REMOVED lines=9> */
[----:B------:R-:W-:-:S05]  /*a740*/  IMAD.MOV.U32 R51, RZ, RZ, R72 ;  /* 0x000000ffff337224 */ /* 0x000fca00078e0048 */
[C---:B------:R-:W-:Y:S01]  /*a750*/  HMMA.16816.F32 R80, R20.reuse, R82, R16 ;  /* 0x000000521450723c */ /* 0x040fe20000001810 */
[----:B------:R-:W1:Y:S07]  /*a760*/  LDSM.16.MT88.4 R16, [R2+0x9800] ;  /* 0x009800000210783b */ /* 0x000e6e0000004200 */
[C---:B------:R-:W-:Y:S01]  /*a770*/  HMMA.16816.F32 R60, R20.reuse, R62, R12 ;  /* 0x0000003e143c723c */ /* 0x040fe2000000180c */
[----:B------:R-:W2:Y:S07]  /*a780*/  LDSM.16.MT88.4 R12, [R144+0xa800] ;  /* 0x00a80000900c783b */ /* 0x000eae0000004200 */
[----:B------:R-:W-:Y:S01]  /*a790*/  HMMA.16816.F32 R24, R20, R54, R24 ;  /* 0x000000361418723c */ /* 0x000fe20000001818 */
[----:B------:R-:W3:Y:S07]  /*a7a0*/  LDSM.16.MT88.4 R20, [R144+0x9800] ;  /* 0x009800009014783b */ /* 0x000eee0000004200 */
[----:B-1----:R-:W-:Y:S08]  /*a7b0*/  HMMA.16816.F32 R128, R4, R16, R124 ;  /* 0x000000100480723c */ /* 0x002ff0000000187c */
[C---:B--2---:R-:W-:Y:S08]  /*a7c0*/  HMMA.16816.F32 R52, R8.reuse, R12, R120 ;  /* 0x0000000c0834723c */ /* 0x044ff00000001878 */
[-C--:B---3--:R-:W-:Y:S08]  /*a7d0*/  HMMA.16816.F32 R168, R8, R20.reuse, R168 ;  /* 0x0000001408a8723c */ /* 0x088ff000000018a8 */
[C---:B------:R-:W-:Y:S08]  /*a7e0*/  HMMA.16816.F32 R136, R4.reuse, R20, R136 ;  /* 0x000000140488723c */ /* 0x040ff00000001888 */
[-C--:B------:R-:W-:Y:S08]  /*a7f0*/  HMMA.16816.F32 R132, R4, R22.reuse, R88 ;  /* 0x000000160484723c */ /* 0x080ff00000001858 */
[C---:B------:R-:W-:Y:S01]  /*a800*/  HMMA.16816.F32 R64, R8.reuse, R22, R64 ;  /* 0x000000160840723c */ /* 0x040fe20000001840 */
[----:B------:R-:W1:Y:S07]  /*a810*/  LDSM.16.MT88.4 R20, [R2+0xa800] ;  /* 0x00a800000214783b */ /* 0x000e6e0000004200 */
[----:B------:R-:W-:Y:S08]  /*a820*/  HMMA.16816.F32 R160, R8, R16, R160 ;  /* 0x0000001008a0723c */ /* 0x000ff000000018a0 */
[-C--:B------:R-:W-:Y:S08]  /*a830*/  HMMA.16816.F32 R124, R4, R18.reuse, R76 ;  /* 0x00000012047c723c */ /* 0x080ff0000000184c */
[----:B------:R-:W-:Y:S01]  /*a840*/  HMMA.16816.F32 R56, R8, R18, R40 ;  /* 0x000000120838723c */ /* 0x000fe20000001828 */
[----:B------:R-:W2:Y:S07]  /*a850*/  LDSM.16.MT88.4 R16, [R144+0xb800] ;  /* 0x00b800009010783b */ /* 0x000eae0000004200 */
        /* <DEDUP_REMOVED lines=11> */
[----:B------:R-:W3:Y:S07]  /*a910*/  LDSM.16.MT88.4 R12, [R2+0xb800] ;  /* 0x00b80000020c783b */ /* 0x000eee0000004200 */
[----:B-1----:R-:W-:Y:S01]  /*a920*/  HMMA.16816.F32 R112, R4, R20, R240 ;  /* 0x000000140470723c */ /* 0x002fe200000018f0 */
[----:B------:R-:W-:-:S02]  /*a930*/  IMAD.MOV.U32 R243, RZ, RZ, R146 ;  /* 0x000000fffff37224 */ /* 0x000fc400078e0092 */
[----:B------:R-:W-:Y:S02]  /*a940*/  IMAD.MOV.U32 R242, RZ, RZ, R0 ;  /* 0x000000fffff27224 */ /* 0x000fe400078e0000 */
[----:B------:R-:W-:Y:S02]  /*a950*/  IMAD.U32 R0, RZ, RZ, UR25 ;  /* 0x00000019ff007e24 */ /* 0x000fe4000f8e00ff */
[----:B------:R-:W-:Y:S01]  /*a960*/  IMAD.MOV.U32 R241, RZ, RZ, R35 ;  /* 0x000000fffff17224 */ /* 0x000fe200078e0023 */
[----:B------:R-:W-:Y:S01]  /*a970*/  HMMA.16816.F32 R108, R4, R22, R152 ;  /* 0x00000016046c723c */ /* 0x000fe20000001898 */
[----:B------:R-:W-:-:S07]  /*a980*/  IMAD.MOV.U32 R240, RZ, RZ, R34 ;  /* 0x000000fffff07224 */ /* 0x000fce00078e0022 */
[C---:B--2---:R-:W-:Y:S01]  /*a990*/  HMMA.16816.F32 R72, R4.reuse, R16, R164 ;  /* 0x000000100448723c */ /* 0x044fe200000018a4 */
[----:B------:R-:W-:Y:S07]  /*a9a0*/  LDSM.16.MT88.4 R164, [R144+0x9c00] ;  /* 0x009c000090a4783b */ /* 0x000fee0000004200 */
[----:B------:R-:W-:Y:S01]  /*a9b0*/  HMMA.16816.F32 R76, R4, R18, R148 ;  /* 0x00000012044c723c */ /* 0x000fe20000001894 */
[----:B------:R-:W-:Y:S07]  /*a9c0*/  LDSM.16.MT88.4 R148, [R144+0xac00] ;  /* 0x00ac00009094783b */ /* 0x000fee0000004200 */
[----:B------:R-:W-:Y:S08]  /*a9d0*/  HMMA.16816.F32 R48, R8, R20, R48 ;  /* 0x000000140830723c */ /* 0x000ff00000001830 */
[C---:B---3--:R-:W-:Y:S01]  /*a9e0*/  HMMA.16816.F32 R88, R4.reuse, R12, R156 ;  /* 0x0000000c0458723c */ /* 0x048fe2000000189c */
[----:B------:R-:W-:Y:S07]  /*a9f0*/  LDSM.16.MT88.4 R156, [R2+0x9c00] ;  /* 0x009c0000029c783b */ /* 0x000fee0000004200 */
[----:B------:R-:W-:Y:S01]  /*aa00*/  HMMA.16816.F32 R40, R4, R14, R140 ;  /* 0x0000000e0428723c */ /* 0x000fe2000000188c */
[----:B------:R-:W1:Y:S04]  /*aa10*/  LDSM.16.MT88.4 R4, [R2+0xbc00] ;  /* 0x00bc00000204783b */ /* 0x000e680000004200 */
[----:B------:R2:W3:Y:S03]  /*aa20*/  LDSM.16.MT88.4 R140, [R2+0xac00] ;  /* 0x00ac0000028c783b */ /* 0x0004e60000004200 */
[C---:B------:R-:W-:Y:S08]  /*aa30*/  HMMA.16816.F32 R84, R8.reuse, R12, R236 ;  /* 0x0000000c0854723c */ /* 0x040ff000000018ec */
[C---:B------:R-:W-:Y:S01]  /*aa40*/  HMMA.16816.F32 R20, R8.reuse, R22, R80 ;  /* 0x000000160814723c */ /* 0x040fe20000001850 */
[----:B------:R-:W4:Y:S07]  /*aa50*/  LDSM.16.MT88.4 R80, [R144+0xbc00] ;  /* 0x00bc00009050783b */ /* 0x000f2e0000004200 */
[----:B------:R-:W-:Y:S01]  /*aa60*/  HMMA.16816.F32 R68, R8, R16, R244 ;  /* 0x000000100844723c */ /* 0x000fe200000018f4 */
[----:B--2---:R-:W-:-:S07]  /*aa70*/  IMAD.U32 R2, RZ, RZ, UR25 ;  /* 0x00000019ff027e24 */ /* 0x004fce000f8e00ff */
[C---:B------:R-:W-:Y:S08]  /*aa80*/  HMMA.16816.F32 R60, R8.reuse, R18, R60 ;  /* 0x00000012083c723c */ /* 0x040ff0000000183c */
[----:B------:R-:W-:Y:S01]  /*aa90*/  HMMA.16816.F32 R24, R8, R14, R24 ;  /* 0x0000000e0818723c */ /* 0x000fe20000001818 */
[----:B------:R-:W-:Y:S01]  /*aaa0*/  FADD.FTZ R8, R243, R230 ;  /* 0x000000e6f3087221 */ /* 0x000fe20000010000 */
[----:B------:R-:W-:-:S02]  /*aab0*/  IMAD.MOV.U32 R243, RZ, RZ, R3 ;  /* 0x000000fffff37224 */ /* 0x000fc400078e0003 */
[----:B------:R-:W-:-:S04]  /*aac0*/  IMAD.WIDE R2, R2, 0x70, R30 ;  /* 0x0000007002027825 */ /* 0x000fc800078e021e */
[-C--:B-1----:R-:W-:Y:S01]  /*aad0*/  HMMA.16816.F32 R88, R92, R4.reuse, R88 ;  /* 0x000000045c58723c */ /* 0x082fe20000001858 */
[----:B------:R-:W-:Y:S04]  /*aae0*/  STG.E.U16 desc[UR28][R2.64+0x20], R222 ;  /* 0x000020de02007986 */ /* 0x000fe8000c10151c */
[----:B------:R1:W-:Y:S03]  /*aaf0*/  STG.E.U16 desc[UR28][R2.64+0x22], R218 ;  /* 0x000022da02007986 */ /* 0x0003e6000c10151c */
[C---:B------:R-:W-:Y:S01]  /*ab00*/  HMMA.16816.F32 R84, R96.reuse, R4, R84 ;  /* 0x000000046054723c */ /* 0x040fe20000001854 */
[----:B------:R-:W-:Y:S01]  /*ab10*/  IMAD.U32 R4, RZ, RZ, UR25 ;  /* 0x00000019ff047e24 */ /* 0x000fe2000f8e00ff */
[----:B------:R-:W-:Y:S03]  /*ab20*/  STG.E.U16 desc[UR28][R28.64+0x20], R221 ;  /* 0x000020dd1c007986 */ /* 0x000fe6000c10151c */
[----:B------:R-:W-:Y:S01]  /*ab30*/  IMAD.WIDE R4, R4, -0x70, R2 ;  /* 0xffffff9004047825 */ /* 0x000fe200078e0202 */
[----:B------:R-:W-:Y:S02]  /*ab40*/  STG.E.U16 desc[UR28][R28.64+0x22], R220 ;  /* 0x000022dc1c007986 */ /* 0x000fe4000c10151c */
[-C--:B------:R-:W-:Y:S02]  /*ab50*/  HMMA.16816.F32 R168, R96, R164.reuse, R168 ;  /* 0x000000a460a8723c */ /* 0x080fe400000018a8 */
[----:B------:R-:W-:Y:S04]  /*ab60*/  STG.E.U16 desc[UR28][R46.64+0x30], R217 ;  /* 0x000030d92e007986 */ /* 0x000fe8000c10151c */
[----:B------:R-:W-:Y:S02]  /*ab70*/  STG.E.U16 desc[UR28][R46.64+0x32], R215 ;  /* 0x000032d72e007986 */ /* 0x000fe4000c10151c */
[C---:B------:R-:W-:Y:S02]  /*ab80*/  HMMA.16816.F32 R136, R92.reuse, R164, R136 ;  /* 0x000000a45c88723c */ /* 0x040fe40000001888 */
[----:B------:R-:W-:Y:S04]  /*ab90*/  STG.E.U16 desc[UR28][R4.64+0x30], R214 ;  /* 0x000030d604007986 */ /* 0x000fe8000c10151c */
[----:B------:R2:W-:Y:S01]  /*aba0*/  STG.E.U16 desc[UR28][R4.64+0x32], R210 ;  /* 0x000032d204007986 */ /* 0x0005e2000c10151c */
[C---:B-1----:R-:W-:Y:S01]  /*abb0*/  IMAD.WIDE R2, R0.reuse, 0x70, R4 ;  /* 0x0000007000027825 */ /* 0x042fe200078e0204 */
[C---:B------:R-:W-:Y:S04]  /*abc0*/  HMMA.16816.F32 R132, R92.reuse, R166, R132 ;  /* 0x000000a65c84723c */ /* 0x040fe80000001884 */
[----:B------:R-:W-:Y:S04]  /*abd0*/  STG.E.U16 desc[UR28][R2.64+0x30], R207 ;  /* 0x000030cf02007986 */ /* 0x000fe8000c10151c */
[C---:B------:R-:W-:Y:S01]  /*abe0*/  HMMA.16816.F32 R128, R92.reuse, R156, R128 ;  /* 0x0000009c5c80723c */ /* 0x040fe20000001880 */
[----:B------:R1:W-:Y:S04]  /*abf0*/  STG.E.U16 desc[UR28][R2.64+0x32], R206 ;  /* 0x000032ce02007986 */ /* 0x0003e8000c10151c */
[----:B------:R-:W-:Y:S03]  /*ac00*/  STG.E.U16 desc[UR28][R28.64+0x30], R205 ;  /* 0x000030cd1c007986 */ /* 0x000fe6000c10151c */
[----:B------:R-:W-:Y:S01]  /*ac10*/  HMMA.16816.F32 R124, R92, R158, R124 ;  /* 0x0000009e5c7c723c */ /* 0x000fe2000000187c */
[----:B------:R-:W-:Y:S04]  /*ac20*/  STG.E.U16 desc[UR28][R28.64+0x32], R204 ;  /* 0x000032cc1c007986 */ /* 0x000fe8000c10151c */
[----:B------:R-:W-:Y:S01]  /*ac30*/  STG.E.U16 desc[UR28][R46.64+0x40], R203 ;  /* 0x000040cb2e007986 */ /* 0x000fe2000c10151c */
[----:B--2---:R-:W-:-:S02]  /*ac40*/  IMAD.WIDE R4, R0, -0x70, R2 ;  /* 0xffffff9000047825 */ /* 0x004fc400078e0202 */
[C---:B------:R-:W-:Y:S01]  /*ac50*/  HMMA.16816.F32 R120, R92.reuse, R148, R120 ;  /* 0x000000945c78723c */ /* 0x040fe20000001878 */
[----:B------:R-:W-:Y:S04]  /*ac60*/  STG.E.U16 desc[UR28][R46.64+0x42], R202 ;  /* 0x000042ca2e007986 */ /* 0x000fe8000c10151c */
[----:B------:R-:W-:Y:S03]  /*ac70*/  STG.E.U16 desc[UR28][R4.64+0x40], R201 ;  /* 0x000040c904007986 */ /* 0x000fe6000c10151c */
[----:B------:R-:W-:Y:S01]  /*ac80*/  HMMA.16816.F32 R116, R92, R150, R116 ;  /* 0x000000965c74723c */ /* 0x000fe20000001874 */
[----:B------:R2:W-:Y:S01]  /*ac90*/  STG.E.U16 desc[UR28][R4.64+0x42], R200 ;  /* 0x000042c804007986 */ /* 0x0005e2000c10151c */
[----:B-1----:R-:W-:-:S06]  /*aca0*/  IMAD.WIDE R2, R0, 0x70, R4 ;  /* 0x0000007000027825 */ /* 0x002fcc00078e0204 */
[C---:B---3--:R-:W-:Y:S01]  /*acb0*/  HMMA.16816.F32 R112, R92.reuse, R140, R112 ;  /* 0x0000008c5c70723c */ /* 0x048fe20000001870 */
[----:B------:R-:W-:Y:S04]  /*acc0*/  STG.E.U16 desc[UR28][R2.64+0x40], R199 ;  /* 0x000040c702007986 */ /* 0x000fe8000c10151c */
[----:B------:R1:W-:Y:S03]  /*acd0*/  STG.E.U16 desc[UR28][R2.64+0x42], R197 ;  /* 0x000042c502007986 */ /* 0x0003e6000c10151c */
[C---:B------:R-:W-:Y:S01]  /*ace0*/  HMMA.16816.F32 R108, R92.reuse, R142, R108 ;  /* 0x0000008e5c6c723c */ /* 0x040fe2000000186c */
[----:B------:R-:W-:Y:S04]  /*acf0*/  STG.E.U16 desc[UR28][R28.64+0x40], R195 ;  /* 0x000040c31c007986 */ /* 0x000fe8000c10151c */
[----:B------:R-:W-:Y:S03]  /*ad00*/  STG.E.U16 desc[UR28][R28.64+0x42], R194 ;  /* 0x000042c21c007986 */ /* 0x000fe6000c10151c */
[----:B----4-:R-:W-:Y:S01]  /*ad10*/  HMMA.16816.F32 R72, R92, R80, R72 ;  /* 0x000000505c48723c */ /* 0x010fe20000001848 */
[----:B------:R-:W-:Y:S01]  /*ad20*/  STG.E.U16 desc[UR28][R46.64+0x50], R198 ;  /* 0x000050c62e007986 */ /* 0x000fe2000c10151c */
[----:B--2---:R-:W-:-:S03]  /*ad30*/  IMAD.U32 R4, RZ, RZ, UR25 ;  /* 0x00000019ff047e24 */ /* 0x004fc6000f8e00ff */
[----:B------:R-:W-:Y:S03]  /*ad40*/  STG.E.U16 desc[UR28][R46.64+0x52], R196 ;  /* 0x000052c42e007986 */ /* 0x000fe6000c10151c */
        /* <DEDUP_REMOVED lines=12> */
[----:B------:R-:W-:-:S04]  /*ae10*/  IMAD.U32 R6, RZ, RZ, UR25 ;  /* 0x00000019ff067e24 */ /* 0x000fc8000f8e00ff */
[----:B------:R-:W-:-:S04]  /*ae20*/  IMAD.WIDE R6, R6, -0x70, R2 ;  /* 0xffffff9006067825 */ /* 0x000fc800078e0202 */
[----:B-1----:R-:W-:Y:S01]  /*ae30*/  IMAD.U32 R2, RZ, RZ, UR25 ;  /* 0x00000019ff027e24 */ /* 0x002fe2000f8e00ff */
[----:B------:R-:W-:Y:S01]  /*ae40*/  STG.E.U16 desc[UR28][R6.64+0x52], R193 ;  /* 0x000052c106007986 */ /* 0x000fe2000c10151c */
[----:B------:R-:W-:-:S03]  /*ae50*/  IMAD.WIDE R4, R4, 0x70, R6 ;  /* 0x0000007004047825 */ /* 0x000fc600078e0206 */
[----:B------:R-:W-:Y:S01]  /*ae60*/  STG.E.U16 desc[UR28][R6.64+0x50], R192 ;  /* 0x000050c006007986 */ /* 0x000fe2000c10151c */
[----:B------:R-:W-:-:S03]  /*ae70*/  IMAD.WIDE R2, R2, -0x70, R4 ;  /* 0xffffff9002027825 */ /* 0x000fc600078e0204 */
[----:B------:R-:W-:Y:S04]  /*ae80*/  STG.E.U16 desc[UR28][R4.64+0x50], R191 ;  /* 0x000050bf04007986 */ /* 0x000fe8000c10151c */
[----:B------:R1:W-:Y:S01]  /*ae90*/  STG.E.U16 desc[UR28][R4.64+0x52], R190 ;  /* 0x000052be04007986 */ /* 0x0003e2000c10151c */
[----:B------:R-:W-:-:S03]  /*aea0*/  IMAD.WIDE R34, R0, 0x70, R2 ;  /* 0x0000007000227825 */ /* 0x000fc600078e0202 */
[----:B------:R-:W-:Y:S04]  /*aeb0*/  STG.E.U16 desc[UR28][R28.64+0x50], R189 ;  /* 0x000050bd1c007986 */ /* 0x000fe8000c10151c */
[----:B------:R-:W-:Y:S04]  /*aec0*/  STG.E.U16 desc[UR28][R28.64+0x52], R188 ;  /* 0x000052bc1c007986 */ /* 0x000fe8000c10151c */
[----:B------:R-:W-:Y:S04]  /*aed0*/  STG.E.U16 desc[UR28][R46.64+0x60], R187 ;  /* 0x000060bb2e007986 */ /* 0x000fe8000c10151c */
[----:B------:R-:W-:Y:S04]  /*aee0*/  STG.E.U16 desc[UR28][R46.64+0x62], R186 ;  /* 0x000062ba2e007986 */ /* 0x000fe8000c10151c */
[----:B------:R-:W-:Y:S04]  /*aef0*/  STG.E.U16 desc[UR28][R2.64+0x60], R183 ;  /* 0x000060b702007986 */ /* 0x000fe8000c10151c */
[----:B------:R2:W-:Y:S01]  /*af00*/  STG.E.U16 desc[UR28][R2.64+0x62], R185 ;  /* 0x000062b902007986 */ /* 0x0005e2000c10151c */
[----:B-1----:R-:W-:-:S03]  /*af10*/  IMAD.U32 R4, RZ, RZ, UR25 ;  /* 0x00000019ff047e24 */ /* 0x002fc6000f8e00ff */
[----:B------:R-:W-:Y:S04]  /*af20*/  STG.E.U16 desc[UR28][R34.64+0x60], R179 ;  /* 0x000060b322007986 */ /* 0x000fe8000c10151c */
[----:B------:R-:W-:Y:S04]  /*af30*/  STG.E.U16 desc[UR28][R34.64+0x62], R178 ;  /* 0x000062b222007986 */ /* 0x000fe8000c10151c */
[----:B------:R-:W-:Y:S04]  /*af40*/  STG.E.U16 desc[UR28][R28.64+0x60], R176 ;  /* 0x000060b01c007986 */ /* 0x000fe8000c10151c */
[----:B------:R-:W-:Y:S04]  /*af50*/  STG.E.U16 desc[UR28][R28.64+0x62], R177 ;  /* 0x000062b11c007986 */ /* 0x000fe8000c10151c */
[----:B------:R-:W-:Y:S04]  /*af60*/  STG.E.U16 desc[UR28][R46.64+0x70], R175 ;  /* 0x000070af2e007986 */ /* 0x000fe8000c10151c */
[----:B------:R-:W-:Y:S01]  /*af70*/  STG.E.U16 desc[UR28][R46.64+0x72], R174 ;  /* 0x000072ae2e007986 */ /* 0x000fe2000c10151c */
[----:B--2---:R-:W-:-:S04]  /*af80*/  IMAD.WIDE R2, R0, -0x70, R34 ;  /* 0xffffff9000027825 */ /* 0x004fc800078e0222 */
[----:B------:R-:W-:Y:S01]  /*af90*/  FADD.FTZ R0, R240, R231 ;  /* 0x000000e7f0007221 */ /* 0x000fe20000010000 */
[----:B------:R-:W-:Y:S03]  /*afa0*/  STL.64 [R1+0xc8], R34 ;  /* 0x0000c82201007387 */ /* 0x000fe60000100a00 */
[----:B------:R-:W-:Y:S01]  /*afb0*/  FADD.FTZ R0, R248, R0 ;  /* 0x00000000f8007221 */ /* 0x000fe20000010000 */
[----:B------:R-:W-:Y:S01]  /*afc0*/  IMAD.WIDE R4, R4, 0x70, R2 ;  /* 0x0000007004047825 */ /* 0x000fe200078e0202 */
[----:B------:R-:W-:Y:S03]  /*afd0*/  STG.E.U16 desc[UR28][R2.64+0x70], R172 ;  /* 0x000070ac02007986 */ /* 0x000fe6000c10151c */
[----:B------:R-:W-:Y:S01]  /*afe0*/  FADD.FTZ R0, R251, R0 ;  /* 0x00000000fb007221 */ /* 0x000fe20000010000 */
[----:B------:R1:W-:Y:S04]  /*aff0*/  STG.E.U16 desc[UR28][R2.64+0x72], R173 ;  /* 0x000072ad02007986 */ /* 0x0003e8000c10151c */
[----:B------:R-:W-:Y:S04]  /*b000*/  STG.E.U16 desc[UR28][R4.64+0x70], R184 ;  /* 0x000070b804007986 */ /* 0x000fe8000c10151c */
[----:B------:R2:W-:Y:S04]  /*b010*/  STG.E.U16 desc[UR28][R4.64+0x72], R182 ;  /* 0x000072b604007986 */ /* 0x0005e8000c10151c */
[----:B------:R-:W-:Y:S04]  /*b020*/  STG.E.U16 desc[UR28][R28.64+0x70], R181 ;  /* 0x000070b51c007986 */ /* 0x000fe8000c10151c */
[----:B------:R-:W-:Y:S01]  /*b030*/  STG.E.U16 desc[UR28][R28.64+0x72], R180 ;  /* 0x000072b41c007986 */ /* 0x000fe2000c10151c */
[----:B-1----:R-:W-:Y:S01]  /*b040*/  FADD.FTZ R3, R242, R45 ;  /* 0x0000002df2037221 */ /* 0x002fe20000010000 */
[----:B------:R-:W-:Y:S01]  /*b050*/  FADD.FTZ R2, R243, R8 ;  /* 0x00000008f3027221 */ /* 0x000fe20000010000 */
[----:B--2---:R-:W-:-:S02]  /*b060*/  FADD.FTZ R4, R241, R232 ;  /* 0x000000e8f1047221 */ /* 0x004fc40000010000 */
[----:B------:R-:W-:Y:S01]  /*b070*/  FADD.FTZ R5, R252, R3 ;  /* 0x00000003fc057221 */ /* 0x000fe20000010000 */
[----:B------:R-:W-:Y:S01]  /*b080*/  FADD.FTZ R3, R250, R2 ;  /* 0x00000002fa037221 */ /* 0x000fe20000010000 */
[----:B------:R-:W-:Y:S02]  /*b090*/  FADD.FTZ R4, R249, R4 ;  /* 0x00000004f9047221 */ /* 0x000fe40000010000 */
[----:B------:R-:W-:Y:S02]  /*b0a0*/  FADD.FTZ R5, R235, R5 ;  /* 0x00000005eb057221 */ /* 0x000fe40000010000 */
[----:B------:R-:W-:Y:S01]  /*b0b0*/  FADD.FTZ R2, R38, R4 ;  /* 0x0000000426027221 */ /* 0x000fe20000010000 */
[----:B------:R-:W-:-:S03]  /*b0c0*/  IADD3 R4, P0, PT, R46, -0x80, RZ ;  /* 0xffffff802e047810 */ /* 0x000fc60007f1e0ff */
[----:B------:R-:W-:Y:S02]  /*b0d0*/  FADD.FTZ R2, R32, R2 ;  /* 0x0000000220027221 */ /* 0x000fe40000010000 */
[----:B------:R1:W-:Y:S04]  /*b0e0*/  STL [R1+0x20], R4 ;  /* 0x0000200401007387 */ /* 0x0003e80000100800 */
[----:B------:R2:W-:Y:S01]  /*b0f0*/  STL [R1+0x148], R5 ;  /* 0x0001480501007387 */ /* 0x0005e20000100800 */
[----:B-1----:R-:W-:Y:S01]  /*b100*/  FADD.FTZ R4, R37, R3 ;  /* 0x0000000325047221 */ /* 0x002fe20000010000 */
[----:B------:R-:W-:Y:S01]  /*b110*/  FADD.FTZ R3, R36, R0 ;  /* 0x0000000024037221 */ /* 0x000fe20000010000 */
[----:B------:R-:W-:-:S03]  /*b120*/  IADD3.X R0, PT, PT, R47, -0x1, RZ, P0, !PT ;  /* 0xffffffff2f007810 */ /* 0x000fc600007fe4ff */
[----:B------:R2:W-:Y:S04]  /*b130*/  STL [R1+0x150], R4 ;  /* 0x0001500401007387 */ /* 0x0005e80000100800 */
[----:B------:R2:W-:Y:S04]  /*b140*/  STL [R1+0x14c], R3 ;  /* 0x00014c0301007387 */ /* 0x0005e80000100800 */
[----:B------:R2:W-:Y:S04]  /*b150*/  STL [R1+0x1c], R0 ;  /* 0x00001c0001007387 */ /* 0x0005e80000100800 */
[----:B------:R2:W-:Y:S01]  /*b160*/  STL [R1+0x134], R2 ;  /* 0x0001340201007387 */ /* 0x0005e20000100800 */
[----:B------:R-:W-:Y:S05]  /*b170*/  BRA.U !UP0, `(.L_x_1249) ;  /* 0x0000013908a47547 */ /* 0x000fea000b800000 */
[----:B------:R-:W3:Y:S01]  /*b180*/  LDL.LU R248, [R1+0x24] ;  /* 0x0000240001f87983 */ /* 0x000ee20000300800 */
[----:B------:R-:W-:Y:S01]  /*b190*/  UIADD3 UR30, UPT, UPT, UR23, -0x2, URZ ;  /* 0xfffffffe171e7890 */ /* 0x000fe2000fffe0ff */
[----:B------:R-:W-:-:S04]  /*b1a0*/  DEPBAR.LE SB0, 0x0 ;  /* 0x000080000000791a */ /* 0x000fc80000000000 */
[----:B------:R-:W4:Y:S01]  /*b1b0*/  LDL.LU R32, [R1+0x14] ;  /* 0x0000140001207983 */ /* 0x000f220000300800 */
[----:B------:R-:W1:Y:S03]  /*b1c0*/  LDCU UR25, c[0x0][0x440] ;  /* 0x00008800ff1977ac */ /* 0x000e660008000800 */
[----:B------:R-:W5:Y:S04]  /*b1d0*/  LDL R37, [R1+0x188] ;  /* 0x0001880001257983 */ /* 0x000f680000100800 */
[----:B------:R-:W3:Y:S04]  /*b1e0*/  LDL R251, [R1+0x184] ;  /* 0x0001840001fb7983 */ /* 0x000ee80000100800 */
[----:B------:R-:W3:Y:S04]  /*b1f0*/  LDL R250, [R1+0x158] ;  /* 0x0001580001fa7983 */ /* 0x000ee80000100800 */
[----:B------:R-:W3:Y:S04]  /*b200*/  LDL R38, [R1+0x15c] ;  /* 0x00015c0001267983 */ /* 0x000ee80000100800 */
[----:B------:R-:W3:Y:S01]  /*b210*/  LDL R36, [R1+0x94] ;  /* 0x0000940001247983 */ /* 0x000ee20000100800 */
[----:B------:R-:W-:-:S04]  /*b220*/  UIMAD.WIDE.U32 UR38, UR30, UR8, URZ ;  /* 0x000000081e2672a5 */ /* 0x000fc8000f8e00ff */
[----:B------:R-:W-:Y:S02]  /*b230*/  UIMAD UR35, UR30, UR9, UR39 ;  /* 0x000000091e2372a4 */ /* 0x000fe4000f8e0227 */
[----:B------:R-:W-:Y:S02]  /*b240*/  USHF.L.U32 UR39, UR38, 0x6, URZ ;  /* 0x0000000626277899 */ /* 0x000fe400080006ff */
[----:B------:R-:W-:Y:S02]  /*b250*/  UIMAD.WIDE.U32 UR40, UR30, UR8, URZ ;  /* 0x000000081e2872a5 */ /* 0x000fe4000f8e00ff */
[----:B------:R-:W-:Y:S01]  /*b260*/  ULEA UR39, UP0, UR8, UR39, 0x5 ;  /* 0x0000002708277291 */ /* 0x000fe2000f8028ff */
[----:B------:R-:W-:Y:S01]  /*b270*/  SHF.R.U32.HI R211, RZ, 0x1, R216 ;  /* 0x00000001ffd37819 */ /* 0x000fe200000116d8 */
[----:B------:R-:W-:Y:S02]  /*b280*/  USHF.L.U64.HI UR35, UR38, 0x6, UR35 ;  /* 0x0000000626237899 */ /* 0x000fe40008010223 */
[----:B------:R-:W-:-:S02]  /*b290*/  IMAD.U32 R6, RZ, RZ, UR40 ;  /* 0x00000028ff067e24 */ /* 0x000fc4000f8e00ff */
[----:B--2---:R-:W-:Y:S01]  /*b2a0*/  IMAD.U32 R3, RZ, RZ, UR39 ;  /* 0x00000027ff037e24 */ /* 0x004fe2000f8e00ff */
[----:B------:R-:W-:Y:S01]  /*b2b0*/  UIMAD UR38, UR30, UR9, UR41 ;  /* 0x000000091e2672a4 */ /* 0x000fe2000f8e0229 */
[----:B------:R-:W-:Y:S01]  /*b2c0*/  LOP3.LUT R0, R211, 0x8, RZ, 0xc0, !PT ;  /* 0x00000008d3007812 */ /* 0x000fe200078ec0ff */
[----:B------:R-:W-:-:S04]  /*b2d0*/  ULEA.HI.X UR35, UR8, UR35, UR9, 0x5, UP0 ;  /* 0x0000002308237291 */ /* 0x000fc800080f2c09 */
[----:B------:R-:W-:Y:S02]  /*b2e0*/  IMAD.U32 R5, RZ, RZ, UR38 ;  /* 0x00000026ff057e24 */ /* 0x000fe4000f8e00ff */
[C---:B------:R-:W-:Y:S02]  /*b2f0*/  IMAD.SHL.U32 R249, R216.reuse, 0x10, RZ ;  /* 0x00000010d8f97824 */ /* 0x040fe400078e00ff */
[----:B------:R-:W-:-:S03]  /*b300*/  IMAD.SHL.U32 R243, R216, 0x20, RZ ;  /* 0x00000020d8f37824 */ /* 0x000fc600078e00ff */
[----:B------:R-:W-:-:S04]  /*b310*/  LOP3.LUT R249, R249, 0x100, RZ, 0xc0, !PT ;  /* 0x00000100f9f97812 */ /* 0x000fc800078ec0ff */
[----:B------:R-:W-:Y:S02]  /*b320*/  LOP3.LUT R249, R249, 0x20, R243, 0xf8, !PT ;  /* 0x00000020f9f97812 */ /* 0x000fe400078ef8f3 */
[----:B------:R-:W-:Y:S01]  /*b330*/  MOV R7, UR41 ;  /* 0x0000002900077c02 */ /* 0x000fe20008000f00 */
[----:B------:R-:W-:Y:S01]  /*b340*/  BAR.SYNC.DEFER_BLOCKING 0x0 ;  /* 0x0000000000007b1d */ /* 0x000fe20000010000 */
[-C--:B-----5:R-:W-:Y:S02]  /*b350*/  LEA R4, P1, R6, R37.reuse, 0x7 ;  /* 0x0000002506047211 */ /* 0x0a0fe400078238ff */
[----:B------:R-:W-:Y:S02]  /*b360*/  LEA R2, P0, R3, R37, 0x1 ;  /* 0x0000002503027211 */ /* 0x000fe400078008ff */
[----:B------:R-:W-:Y:S02]  /*b370*/  SHF.L.U32 R37, R216, 0x3, RZ ;  /* 0x00000003d8257819 */ /* 0x000fe400000006ff */
[----:B----4-:R-:W-:-:S02]  /*b380*/  LOP3.LUT R32, R32, R0, RZ, 0x3c, !PT ;  /* 0x0000000020207212 */ /* 0x010fc400078e3cff */
[----:B------:R-:W-:Y:S01]  /*b390*/  LOP3.LUT R37, R37, 0x18, RZ, 0xc0, !PT ;  /* 0x0000001825257812 */ /* 0x000fe200078ec0ff */
[----:B------:R-:W-:Y:S01]  /*b3a0*/  IMAD.U32 R0, RZ, RZ, UR35 ;  /* 0x00000023ff007e24 */ /* 0x000fe2000f8e00ff */
[-C--:B---3--:R-:W-:Y:S02]  /*b3b0*/  LEA.HI.X R5, R6, R251.reuse, R5, 0x7, P1 ;  /* 0x000000fb06057211 */ /* 0x088fe400008f3c05 */
[----:B-1----:R-:W-:Y:S02]  /*b3c0*/  ISETP.GE.AND P2, PT, R37, UR25, PT ;  /* 0x0000001925007c0c */ /* 0x002fe4000bf46270 */
[----:B------:R-:W-:Y:S02]  /*b3d0*/  ISETP.GE.AND P1, PT, R250, UR25, PT ;  /* 0x00000019fa007c0c */ /* 0x000fe4000bf26270 */
[----:B------:R-:W-:Y:S02]  /*b3e0*/  LEA.HI.X R3, R3, R251, R0, 0x1, P0 ;  /* 0x000000fb03037211 */ /* 0x000fe400000f0c00 */
[----:B------:R-:W-:Y:S01]  /*b3f0*/  ISETP.GE.AND P0, PT, R38, UR25, PT ;  /* 0x0000001926007c0c */ /* 0x000fe2000bf06270 */
[----:B------:R-:W-:Y:S01]  /*b400*/  IMAD.SHL.U32 R37, R216, 0x20, RZ ;  /* 0x00000020d8257824 */ /* 0x000fe200078e00ff */
[----:B------:R-:W-:-:S04]  /*b410*/  LOP3.LUT R40, R249, R248, RZ, 0xfc, !PT ;  /* 0x000000f8f9287212 */ /* 0x000fc800078efcff */
[----:B------:R-:W-:Y:S01]  /*b420*/  LOP3.LUT R0, R213, 0x120, R37, 0xf8, !PT ;  /* 0x00000120d5007812 */ /* 0x000fe200078ef825 */
[----:B------:R-:W-:Y:S01]  /*b430*/  @!PT LDS RZ, [RZ] ;  /* 0x00000000fffff984 */ /* 0x000fe20000000800 */
[----:B------:R-:W-:Y:S01]  /*b440*/  @!PT LDS RZ, [RZ] ;  /* 0x00000000fffff984 */ /* 0x000fe20000000800 */
[----:B------:R-:W-:Y:S01]  /*b450*/  @!PT LDS RZ, [RZ] ;  /* 0x00000000fffff984 */ /* 0x000fe20000000800 */
[----:B------:R-:W-:Y:S04]  /*b460*/  @!P2 LDGSTS.E.BYPASS.LTC128B.128 [R219+0x9000], desc[UR28][R4.64] ;  /* 0x0900000004dbafae */ /* 0x000fe8000b981a1c */
        /* <DEDUP_REMOVED lines=11> */
[----:B------:R1:W-:Y:S01]  /*b520*/  @!P0 LDGSTS.E.BYPASS.LTC128B.128 [R219+0xb000], desc[UR28][R4.64+0x80] ;  /* 0x0b00008004db8fae */ /* 0x0003e2000b981a1c */
        /* <DEDUP_REMOVED lines=22> */
[----:B------:R-:W2:Y:S01]  /*b690*/  LDSM.16.M88.4 R16, [R210] ;  /* 0x00000000d210783b */ /* 0x000ea20000000200 */
[C---:B------:R-:W-:Y:S01]  /*b6a0*/  IADD3 R41, PT, PT, R36.reuse, R40, RZ ;  /* 0x0000002824297210 */ /* 0x040fe20007ffe0ff */
[----:B------:R-:W-:-:S02]  /*b6b0*/  IMAD.IADD R229, R36, 0x1, R210 ;  /* 0x0000000124e57824 */ /* 0x000fc400078e02d2 */
[----:B------:R-:W0:Y:S04]  /*b6c0*/  LDGDEPBAR ;  /* 0x00000000000079af */ /* 0x000e280000000000 */
[----:B------:R-:W-:Y:S04]  /*b6d0*/  LDSM.16.M88.4 R20, [R41+0x6000] ;  /* 0x006000002914783b */ /* 0x000fe80000000200 */
[----:B-1----:R-:W1:Y:S04]  /*b6e0*/  LDSM.16.M88.4 R4, [R229+0x1000] ;  /* 0x00100000e504783b */ /* 0x002e680000000200 */
[----:B------:R-:W1:Y:S04]  /*b6f0*/  LDSM.16.M88.4 R60, [R41+0x6800] ;  /* 0x00680000293c783b */ /* 0x000e680000000200 */
[----:B------:R-:W1:Y:S04]  /*b700*/  LDSM.16.M88.4 R56, [R41+0x6c00] ;  /* 0x006c00002938783b */ /* 0x000e680000000200 */
[----:B------:R-:W1:Y:S04]  /*b710*/  LDSM.16.M88.4 R48, [R41+0x6400] ;  /* 0x006400002930783b */ /* 0x000e680000000200 */
[----:B------:R-:W1:Y:S01]  /*b720*/  LDSM.16.M88.4 R12, [R229] ;  /* 0x00000000e50c783b */ /* 0x000e620000000200 */
[C---:B---3--:R-:W-:Y:S08]  /*b730*/  HMMA.16816.F32 R196, R8.reuse, R28, RZ ;  /* 0x0000001c08c4723c */ /* 0x048ff000000018ff */
[C---:B----4-:R-:W-:Y:S08]  /*b740*/  HMMA.16816.F32 R180, R8.reuse, R104, RZ ;  /* 0x0000006808b4723c */ /* 0x050ff000000018ff */
[C---:B-----5:R-:W-:Y:S08]  /*b750*/  HMMA.16816.F32 R172, R8.reuse, R64, RZ ;  /* 0x0000004008ac723c */ /* 0x060ff000000018ff */
[C---:B------:R-:W-:Y:S08]  /*b760*/  HMMA.16816.F32 R176, R8.reuse, R106, RZ ;  /* 0x0000006a08b0723c */ /* 0x040ff000000018ff */
[C---:B--2---:R-:W-:Y:S08]  /*b770*/  HMMA.16816.F32 R188, R8.reuse, R52, RZ ;  /* 0x0000003408bc723c */ /* 0x044ff000000018ff */
[C---:B------:R-:W-:Y:S08]  /*b780*/  HMMA.16816.F32 R192, R8.reuse, R30, RZ ;  /* 0x0000001e08c0723c */ /* 0x040ff000000018ff */
[C---:B------:R-:W-:Y:S08]  /*b790*/  HMMA.16816.F32 R184, R8.reuse, R54, RZ ;  /* 0x0000003608b8723c */ /* 0x040ff000000018ff */
[----:B------:R-:W-:Y:S08]  /*b7a0*/  HMMA.16816.F32 R24, R8, R66, RZ ;  /* 0x000000420818723c */ /* 0x000ff000000018ff */
[----:B------:R-:W-:Y:S08]  /*b7b0*/  HMMA.16816.F32 R8, R16, R28, RZ ;  /* 0x0000001c1008723c */ /* 0x000ff000000018ff */
[C---:B-1----:R-:W-:Y:S08]  /*b7c0*/  HMMA.16816.F32 R236, R4.reuse, R20, R196 ;  /* 0x0000001404ec723c */ /* 0x042ff000000018c4 */
[C---:B------:R-:W-:Y:S08]  /*b7d0*/  HMMA.16816.F32 R240, R4.reuse, R60, R180 ;  /* 0x0000003c04f0723c */ /* 0x040ff000000018b4 */
[C---:B------:R-:W-:Y:S08]  /*b7e0*/  HMMA.16816.F32 R224, R4.reuse, R56, R172 ;  /* 0x0000003804e0723c */ /* 0x040ff000000018ac */
[----:B------:R-:W-:Y:S08]  /*b7f0*/  HMMA.16816.F32 R196, R4, R62, R176 ;  /* 0x0000003e04c4723c */ /* 0x000ff000000018b0 */
[C---:B------:R-:W-:Y:S08]  /*b800*/  HMMA.16816.F32 R180, R16.reuse, R30, RZ ;  /* 0x0000001e10b4723c */ /* 0x040ff000000018ff */
[C---:B------:R-:W-:Y:S08]  /*b810*/  HMMA.16816.F32 R176, R16.reuse, R52, RZ ;  /* 0x0000003410b0723c */ /* 0x040ff000000018ff */
[----:B------:R-:W-:Y:S08]  /*b820*/  HMMA.16816.F32 R172, R16, R104, RZ ;  /* 0x0000006810ac723c */ /* 0x000ff000000018ff */
[C---:B------:R-:W-:Y:S08]  /*b830*/  HMMA.16816.F32 R244, R4.reuse, R48, R188 ;  /* 0x0000003004f4723c */ /* 0x040ff000000018bc */
[----:B------:R-:W-:Y:S08]  /*b840*/  HMMA.16816.F32 R204, R4, R50, R184 ;  /* 0x0000003204cc723c */ /* 0x000ff000000018b8 */
[C---:B------:R-:W-:Y:S08]  /*b850*/  HMMA.16816.F32 R28, R16.reuse, R64, RZ ;  /* 0x00000040101c723c */ /* 0x040ff000000018ff */
[----:B------:R-:W-:Y:S08]  /*b860*/  HMMA.16816.F32 R52, R16, R54, RZ ;  /* 0x000000361034723c */ /* 0x000ff000000018ff */
[----:B------:R-:W-:Y:S01]  /*b870*/  HMMA.16816.F32 R188, R4, R58, R24 ;  /* 0x0000003a04bc723c */ /* 0x000fe20000001818 */
[----:B------:R-:W-:Y:S07]  /*b880*/  LDSM.16.M88.4 R24, [R40+0x7000] ;  /* 0x007000002818783b */ /* 0x000fee0000000200 */
[----:B------:R-:W-:Y:S01]  /*b890*/  HMMA.16816.F32 R184, R12, R20, R8 ;  /* 0x000000140cb8723c */ /* 0x000fe20000001808 */
[----:B------:R-:W1:Y:S07]  /*b8a0*/  LDSM.16.M88.4 R8, [R210+0x2000] ;  /* 0x00200000d208783b */ /* 0x000e6e0000000200 */
[----:B------:R-:W-:Y:S01]  /*b8b0*/  HMMA.16816.F32 R220, R4, R22, R192 ;  /* 0x0000001604dc723c */ /* 0x000fe200000018c0 */
[----:B------:R-:W2:Y:S07]  /*b8c0*/  LDSM.16.M88.4 R4, [R210+0x3000] ;  /* 0x00300000d204783b */ /* 0x000eae0000000200 */
[C---:B------:R-:W-:Y:S08]  /*b8d0*/  HMMA.16816.F32 R192, R12.reuse, R48, R176 ;  /* 0x000000300cc0723c */ /* 0x040ff000000018b0 */
[C---:B------:R-:W-:Y:S08]  /*b8e0*/  HMMA.16816.F32 R200, R12.reuse, R60, R172 ;  /* 0x0000003c0cc8723c */ /* 0x040ff000000018ac */
[C---:B------:R-:W-:Y:S01]  /*b8f0*/  HMMA.16816.F32 R176, R12.reuse, R56, R28 ;  /* 0x000000380cb0723c */ /* 0x040fe2000000181c */
[----:B------:R-:W3:Y:S07]  /*b900*/  LDSM.16.M88.4 R28, [R40+0x7400] ;  /* 0x00740000281c783b */ /* 0x000eee0000000200 */
[C---:B------:R-:W-:Y:S01]  /*b910*/  HMMA.16816.F32 R172, R12.reuse, R22, R180 ;  /* 0x000000160cac723c */ /* 0x040fe200000018b4 */
[----:B------:R-:W4:Y:S07]  /*b920*/  LDSM.16.M88.4 R20, [R40+0x7800] ;  /* 0x007800002814783b */ /* 0x000f2e0000000200 */
[----:B------:R-:W-:Y:S01]  /*b930*/  HMMA.16816.F32 R48, R12, R50, R52 ;  /* 0x000000320c30723c */ /* 0x000fe20000001834 */
[----:B------:R-:W5:Y:S07]  /*b940*/  LDSM.16.M88.4 R52, [R40+0x7c00] ;  /* 0x007c00002834783b */ /* 0x000f6e0000000200 */
[----:B------:R-:W-:Y:S08]  /*b950*/  HMMA.16816.F32 R104, R16, R106, RZ ;  /* 0x0000006a1068723c */ /* 0x000ff000000018ff */
[----:B-1----:R-:W-:Y:S08]  /*b960*/  HMMA.16816.F32 R184, R8, R24, R184 ;  /* 0x0000001808b8723c */ /* 0x002ff000000018b8 */
[----:B------:R-:W-:Y:S08]  /*b970*/  HMMA.16816.F32 R16, R16, R66, RZ ;  /* 0x000000421010723c */ /* 0x000ff000000018ff */
[----:B------:R-:W-:Y:S08]  /*b980*/  HMMA.16816.F32 R60, R12, R62, R104 ;  /* 0x0000003e0c3c723c */ /* 0x000ff00000001868 */
[----:B--2---:R-:W-:Y:S01]  /*b990*/  HMMA.16816.F32 R248, R4, R24, R236 ;  /* 0x0000001804f8723c */ /* 0x004fe200000018ec */
[----:B------:R-:W-:-:S07]  /*b9a0*/  IMAD.MOV.U32 R24, RZ, RZ, R184 ;  /* 0x000000ffff187224 */ /* 0x000fce00078e00b8 */
[C---:B------:R-:W-:Y:S08]  /*b9b0*/  HMMA.16816.F32 R180, R4.reuse, R26, R220 ;  /* 0x0000001a04b4723c */ /* 0x040ff000000018dc */
[C---:B---3--:R-:W-:Y:S08]  /*b9c0*/  HMMA.16816.F32 R244, R4.reuse, R28, R244 ;  /* 0x0000001c04f4723c */ /* 0x048ff000000018f4 */
[C---:B----4-:R-:W-:Y:S08]  /*b9d0*/  HMMA.16816.F32 R240, R4.reuse, R20, R240 ;  /* 0x0000001404f0723c */ /* 0x050ff000000018f0 */
[C---:B-----5:R-:W-:Y:S08]  /*b9e0*/  HMMA.16816.F32 R224, R4.reuse, R52, R224 ;  /* 0x0000003404e0723c */ /* 0x060ff000000018e0 */
        /* <DEDUP_REMOVED lines=10> */
[----:B------:R-:W-:Y:S01]  /*ba90*/  HMMA.16816.F32 R28, R8, R20, R200 ;  /* 0x00000014081c723c */ /* 0x000fe200000018c8 */
[----:B------:R-:W-:-:S07]  /*baa0*/  MOV R200, R24 ;  /* 0x0000001800c87202 */ /* 0x000fce0000000f00 */
[C---:B------:R-:W-:Y:S01]  /*bab0*/  HMMA.16816.F32 R60, R8.reuse, R22, R60 ;  /* 0x00000016083c723c */ /* 0x040fe2000000183c */
[----:B------:R-:W2:Y:S07]  /*bac0*/  LDSM.16.M88.4 R20, [R41+0x7400] ;  /* 0x007400002914783b */ /* 0x000eae0000000200 */
[----:B------:R-:W-:Y:S01]  /*bad0*/  HMMA.16816.F32 R196, R8, R26, R172 ;  /* 0x0000001a08c4723c */ /* 0x000fe200000018ac */
[----:B------:R-:W3:Y:S01]  /*bae0*/  LDSM.16.M88.4 R24, [R41+0x7000] ;  /* 0x007000002918783b */ /* 0x000ee20000000200 */
[----:B------:R-:W-:Y:S01]  /*baf0*/  MOV R3, R185 ;  /* 0x000000b900037202 */ /* 0x000fe20000000f00 */
[----:B------:R-:W-:-:S02]  /*bb00*/  IMAD.MOV.U32 R0, RZ, RZ, R187 ;  /* 0x000000ffff007224 */ /* 0x000fc400078e00bb */
[----:B------:R-:W-:Y:S02]  /*bb10*/  IMAD.MOV.U32 R2, RZ, RZ, R186 ;  /* 0x000000ffff027224 */ /* 0x000fe400078e00ba */
[----:B------:R-:W-:Y:S01]  /*bb20*/  IMAD.MOV.U32 R201, RZ, RZ, R3 ;  /* 0x000000ffffc97224 */ /* 0x000fe200078e0003 */
[----:B------:R-:W-:Y:S01]  /*bb30*/  MOV R203, R0 ;  /* 0x0000000000cb7202 */ /* 0x000fe20000000f00 */
[----:B------:R-:W-:Y:S01]  /*bb40*/  IMAD.MOV.U32 R202, RZ, RZ, R2 ;  /* 0x000000ffffca7224 */ /* 0x000fe200078e0002 */
        /* <DEDUP_REMOVED lines=24> */
[----:B------:R-:W-:Y:S06]  /*bcd0*/  LDSM.16.M88.4 R28, [R40+0x8c00] ;  /* 0x008c0000281c783b */ /* 0x000fec0000000200 */
[C---:B------:R-:W-:Y:S01]  /*bce0*/  HMMA.16816.F32 R192, R12.reuse, R18, R60 ;  /* 0x000000120cc0723c */ /* 0x040fe2000000183c */
[----:B------:R-:W3:Y:S07]  /*bcf0*/  LDSM.16.M88.4 R16, [R40+0x8800] ;  /* 0x008800002810783b */ /* 0x000eee0000000200 */
[C---:B------:R-:W-:Y:S08]  /*bd00*/  HMMA.16816.F32 R52, R12.reuse, R48, R56 ;  /* 0x000000300c34723c */ /* 0x040ff00000001838 */
[----:B------:R-:W-:Y:S08]  /*bd10*/  HMMA.16816.F32 R12, R12, R50, R188 ;  /* 0x000000320c0c723c */ /* 0x000ff000000018bc */
[C---:B-1----:R-:W-:Y:S08]  /*bd20*/  HMMA.16816.F32 R184, R4.reuse, R24, R184 ;  /* 0x0000001804b8723c */ /* 0x042ff000000018b8 */
[----:B------:R-:W-:Y:S01]  /*bd30*/  HMMA.16816.F32 R48, R4, R26, R180 ;  /* 0x0000001a0430723c */ /* 0x000fe200000018b4 */
[----:B------:R-:W-:Y:S01]  /*bd40*/  MOV R65, R3 ;  /* 0x0000000300417202 */ /* 0x000fe20000000f00 */
[----:B------:R-:W-:-:S02]  /*bd50*/  IMAD.MOV.U32 R66, RZ, RZ, R2 ;  /* 0x000000ffff427224 */ /* 0x000fc400078e0002 */
[----:B------:R-:W-:-:S04]  /*bd60*/  IMAD.MOV.U32 R67, RZ, RZ, R0 ;  /* 0x000000ffff437224 */ /* 0x000fc800078e0000 */
[C---:B--2---:R-:W-:Y:S03]  /*bd70*/  HMMA.16816.F32 R248, R4.reuse, R20, R176 ;  /* 0x0000001404f8723c */ /* 0x044fe600000018b0 */
[----:B------:R-:W-:Y:S01]  /*bd80*/  MOV R36, R184 ;  /* 0x000000b800247202 */ /* 0x000fe20000000f00 */
[----:B------:R-:W-:Y:S01]  /*bd90*/  IMAD.MOV.U32 R3, RZ, RZ, R185 ;  /* 0x000000ffff037224 */ /* 0x000fe200078e00b9 */
[----:B------:R-:W-:Y:S01]  /*bda0*/  MOV R0, R187 ;  /* 0x000000bb00007202 */ /* 0x000fe20000000f00 */
[----:B------:R-:W-:Y:S02]  /*bdb0*/  IMAD.MOV.U32 R2, RZ, RZ, R186 ;  /* 0x000000ffff027224 */ /* 0x000fe400078e00ba */
[----:B------:R-:W-:Y:S03]  /*bdc0*/  HMMA.16816.F32 R200, R4, R22, R172 ;  /* 0x0000001604c8723c */ /* 0x000fe600000018ac */
[----:B------:R-:W-:Y:S01]  /*bdd0*/  IMAD.MOV.U32 R43, RZ, RZ, R48 ;  /* 0x000000ffff2b7224 */ /* 0x000fe200078e0030 */
[----:B------:R-:W-:Y:S01]  /*bde0*/  MOV R38, R50 ;  /* 0x0000003200267202 */ /* 0x000fe20000000f00 */
[----:B------:R-:W-:-:S02]  /*bdf0*/  IMAD.MOV.U32 R42, RZ, RZ, R49 ;  /* 0x000000ffff2a7224 */ /* 0x000fc400078e0031 */
[----:B------:R-:W-:Y:S01]  /*be00*/  IMAD.MOV.U32 R37, RZ, RZ, R51 ;  /* 0x000000ffff257224 */ /* 0x000fe200078e0033 */
[C---:B---3--:R-:W-:Y:S08]  /*be10*/  HMMA.16816.F32 R188, R4.reuse, R16, R104 ;  /* 0x0000001004bc723c */ /* 0x048ff00000001868 */
[C---:B------:R-:W-:Y:S08]  /*be20*/  HMMA.16816.F32 R180, R4.reuse, R28, R64 ;  /* 0x0000001c04b4723c */ /* 0x040ff00000001840 */
[----:B------:R-:W-:Y:S08]  /*be30*/  HMMA.16816.F32 R176, R4, R30, R236 ;  /* 0x0000001e04b0723c */ /* 0x000ff000000018ec */
[----:B------:R-:W-:Y:S08]  /*be40*/  HMMA.16816.F32 R52, R8, R28, R52 ;  /* 0x0000001c0834723c */ /* 0x000ff00000001834 */
[----:B------:R-:W-:Y:S01]  /*be50*/  HMMA.16816.F32 R184, R4, R18, R204 ;  /* 0x0000001204b8723c */ /* 0x000fe200000018cc */
[----:B------:R-:W-:Y:S07]  /*be60*/  LDSM.16.M88.4 R4, [R229+0x5000] ;  /* 0x00500000e504783b */ /* 0x000fee0000000200 */
[C---:B------:R-:W-:Y:S08]  /*be70*/  HMMA.16816.F32 R172, R8.reuse, R24, R244 ;  /* 0x0000001808ac723c */ /* 0x040ff000000018f4 */
[C---:B------:R-:W-:Y:S01]  /*be80*/  HMMA.16816.F32 R104, R8.reuse, R26, R240 ;  /* 0x0000001a0868723c */ /* 0x040fe200000018f0 */
[----:B------:R-:W-:Y:S07]  /*be90*/  LDSM.16.M88.4 R24, [R41+0x8000] ;  /* 0x008000002918783b */ /* 0x000fee0000000200 */
[C---:B------:R-:W-:Y:S08]  /*bea0*/  HMMA.16816.F32 R64, R8.reuse, R20, R224 ;  /* 0x000000140840723c */ /* 0x040ff000000018e0 */
[C---:B------:R-:W-:Y:S01]  /*beb0*/  HMMA.16816.F32 R60, R8.reuse, R22, R220 ;  /* 0x00000016083c723c */ /* 0x040fe200000018dc */
[----:B------:R-:W1:Y:S07]  /*bec0*/  LDSM.16.M88.4 R20, [R41+0x8400] ;  /* 0x008400002914783b */ /* 0x000e6e0000000200 */
[C---:B------:R-:W-:Y:S08]  /*bed0*/  HMMA.16816.F32 R56, R8.reuse, R16, R196 ;  /* 0x000000100838723c */ /* 0x040ff000000018c4 */
[C---:B------:R-:W-:Y:S01]  /*bee0*/  HMMA.16816.F32 R48, R8.reuse, R18, R192 ;  /* 0x000000120830723c */ /* 0x040fe200000018c0 */
[----:B------:R-:W-:Y:S07]  /*bef0*/  LDSM.16.M88.4 R16, [R41+0x8800] ;  /* 0x008800002910783b */ /* 0x000fee0000000200 */
[----:B------:R-:W-:Y:S01]  /*bf00*/  HMMA.16816.F32 R28, R8, R30, R12 ;  /* 0x0000001e081c723c */ /* 0x000fe2000000180c */
[----:B------:R-:W2:Y:S04]  /*bf10*/  LDSM.16.M88.4 R8, [R229+0x4000] ;  /* 0x00400000e508783b */ /* 0x000ea80000000200 */
[----:B------:R-:W3:Y:S01]  /*bf20*/  LDSM.16.M88.4 R12, [R41+0x8c00] ;  /* 0x008c0000290c783b */ /* 0x000ee20000000200 */
[----:B------:R-:W-:Y:S01]  /*bf30*/  IMAD.MOV.U32 R204, RZ, RZ, R43 ;  /* 0x000000ffffcc7224 */ /* 0x000fe200078e002b */
[----:B------:R-:W-:Y:S01]  /*bf40*/  MOV R205, R42 ;  /* 0x0000002a00cd7202 */ /* 0x000fe20000000f00 */
[----:B------:R-:W-:Y:S01]  /*bf50*/  IMAD.MOV.U32 R206, RZ, RZ, R38 ;  /* 0x000000ffffce7224 */ /* 0x000fe200078e0026 */
[----:B------:R-:W-:Y:S01]  /*bf60*/  MOV R236, R36 ;  /* 0x0000002400ec7202 */ /* 0x000fe20000000f00 */
[----:B------:R-:W-:Y:S01]  /*bf70*/  IMAD.MOV.U32 R207, RZ, RZ, R37 ;  /* 0x000000ffffcf7224 */ /* 0x000fe200078e0025 */
[----:B------:R-:W-:Y:S01]  /*bf80*/  MOV R239, R0 ;  /* 0x0000000000ef7202 */ /* 0x000fe20000000f00 */
[----:B------:R-:W-:Y:S01]  /*bf90*/  IMAD.MOV.U32 R237, RZ, RZ, R3 ;  /* 0x000000ffffed7224 */ /* 0x000fe200078e0003 */
[----:B------:R-:W-:-:S04]  /*bfa0*/  DEPBAR.LE SB0, 0x0 ;  /* 0x000080000000791a */ /* 0x000fc80000000000 */
[----:B------:R-:W-:Y:S01]  /*bfb0*/  IMAD.MOV.U32 R238, RZ, RZ, R2 ;  /* 0x000000ffffee7224 */ /* 0x000fe200078e0002 */
[C---:B-1----:R-:W-:Y:S08]  /*bfc0*/  HMMA.16816.F32 R248, R4.reuse, R20, R248 ;  /* 0x0000001404f8723c */ /* 0x042ff000000018f8 */
[C---:B------:R-:W-:Y:S08]  /*bfd0*/  HMMA.16816.F32 R200, R4.reuse, R22, R200 ;  /* 0x0000001604c8723c */ /* 0x040ff000000018c8 */
[----:B------:R-:W-:Y:S08]  /*bfe0*/  HMMA.16816.F32 R192, R4, R24, R236 ;  /* 0x0000001804c0723c */ /* 0x000ff000000018ec */
[----:B--2---:R-:W-:Y:S08]  /*bff0*/  HMMA.16816.F32 R64, R8, R20, R64 ;  /* 0x000000140840723c */ /* 0x004ff00000001840 */
[C---:B------:R-:W-:Y:S08]  /*c000*/  HMMA.16816.F32 R196, R4.reuse, R26, R204 ;  /* 0x0000001a04c4723c */ /* 0x040ff000000018cc */
[----:B---3--:R-:W-:Y:S08]  /*c010*/  HMMA.16816.F32 R240, R4, R14, R176 ;  /* 0x0000000e04f0723c */ /* 0x008ff000000018b0 */
[----:B------:R-:W-:Y:S01]  /*c020*/  HMMA.16816.F32 R20, R8, R22, R60 ;  /* 0x000000160814723c */ /* 0x000fe2000000183c */
[----:B------:R-:W-:-:S07]  /*c030*/  UISETP.GT.U32.AND UP0, UPT, UR30, UR18, UPT ;  /* 0x000000121e00728c */ /* 0x000fce000bf04070 */
        /* <DEDUP_REMOVED lines=62> */
.L_x_1252:
[----:B------:R2:W-:Y:S02]  /*c420*/  STS.128 [R219+0x8800], RZ ;  /* 0x008800ffdb007388 */ /* 0x0005e40000000c00 */
.L_x_1253:
[----:B------:R-:W-:Y:S05]  /*c430*/  BSYNC.RECONVERGENT B0 ;  /* 0x0000000000007941 */ /* 0x000fea0003800200 */
.L_x_1251:
[----:B------:R-:W0:Y:S02]  /*c440*/  LDGDEPBAR ;  /* 0x00000000000079af */ /* 0x000e240000000000 */
.L_x_1250:
[----:B-1-3--:R-:W3:Y:S01]  /*c450*/  LDL R2, [R1+0x178] ;  /* 0x0001780001027983 */ /* 0x00aee20000100800 */
[----:B------:R-:W-:Y:S02]  /*c460*/  IMAD.U32 R0, RZ, RZ, UR23 ;  /* 0x00000017ff007e24 */ /* 0x000fe4000f8e00ff */
[----:B------:R-:W-:Y:S01]  /*c470*/  IMAD.MOV.U32 R216, RZ, RZ, R32 ;  /* 0x000000ffffd87224 */ /* 0x000fe200078e0020 */
[----:B------:R1:W-:Y:S04]  /*c480*/  STL.64 [R1+0x1c8], R46 ;  /* 0x0001c82e01007387 */ /* 0x0003e80000100a00 */
[----:B------:R-:W-:Y:S04]  /*c490*/  STL [R1+0x1a8], R229 ;  /* 0x0001a8e501007387 */ /* 0x000fe80000100800 */
[----:B------:R-:W-:Y:S04]  /*c4a0*/  STL [R1+0x1a4], R219 ;  /* 0x0001a4db01007387 */ /* 0x000fe80000100800 */
[----:B------:R-:W-:Y:S04]  /*c4b0*/  STL [R1+0x1a0], R213 ;  /* 0x0001a0d501007387 */ /* 0x000fe80000100800 */
[----:B------:R-:W-:Y:S04]  /*c4c0*/  STL [R1+0x19c], R212 ;  /* 0x00019cd401007387 */ /* 0x000fe80000100800 */
[----:B------:R4:W-:Y:S04]  /*c4d0*/  STL.64 [R1+0x1d0], R212 ;  /* 0x0001d0d401007387 */ /* 0x0009e80000100a00 */
[----:B------:R-:W-:Y:S01]  /*c4e0*/  STL [R1+0x198], R211 ;  /* 0x000198d301007387 */ /* 0x000fe20000100800 */
[----:B-1----:R-:W-:-:S03]  /*c4f0*/  IMAD.MOV.U32 R47, RZ, RZ, R35 ;  /* 0x000000ffff2f7224 */ /* 0x002fc600078e0023 */
[----:B------:R-:W-:Y:S01]  /*c500*/  STL [R1+0x194], R210 ;  /* 0x000194d201007387 */ /* 0x000fe20000100800 */
[----:B------:R-:W-:-:S03]  /*c510*/  IMAD.MOV.U32 R46, RZ, RZ, R34 ;  /* 0x000000ffff2e7224 */ /* 0x000fc600078e0022 */
[----:B------:R1:W-:Y:S04]  /*c520*/  STL.64 [R1+0x1d8], R210 ;  /* 0x0001d8d201007387 */ /* 0x0003e80000100a00 */
[----:B------:R-:W-:Y:S04]  /*c530*/  STL [R1+0x190], R41 ;  /* 0x0001902901007387 */ /* 0x000fe80000100800 */
[----:B------:R2:W-:Y:S04]  /*c540*/  STL [R1+0x18c], R40 ;  /* 0x00018c2801007387 */ /* 0x0005e80000100800 */
[----:B----4-:R-:W4:Y:S04]  /*c550*/  LDL.64 R212, [R1+0x138] ;  /* 0x0001380001d47983 */ /* 0x010f280000100a00 */
[----:B-1----:R-:W4:Y:S04]  /*c560*/  LDL.64 R210, [R1+0x168] ;  /* 0x0001680001d27983 */ /* 0x002f280000100a00 */
[----:B--2---:R-:W2:Y:S01]  /*c570*/  LDL.64 R40, [R1+0xe8] ;  /* 0x0000e80001287983 */ /* 0x004ea20000100a00 */
[----:B---3--:R-:W-:-:S04]  /*c580*/  IMAD R0, R0, 0x40, R2 ;  /* 0x0000004000007824 */ /* 0x008fc800078e0202 */
[----:B------:R-:W-:-:S04]  /*c590*/  VIADD R2, R0, UR20 ;  /* 0x0000001400027c36 */ /* 0x000fc80008000000 */
[----:B------:R-:W-:-:S04]  /*c5a0*/  VIADD R27, R2, 0xffffffb8 ;  /* 0xffffffb8021b7836 */ /* 0x000fc80000000000 */
[--C-:B------:R-:W-:Y:S02]  /*c5b0*/  IMAD.IADD R4, R228, 0x1, -R27.reuse ;  /* 0x00000001e4047824 */ /* 0x100fe400078e0a1b */
[--C-:B------:R-:W-:Y:S02]  /*c5c0*/  IMAD.IADD R3, R44, 0x1, -R27.reuse ;  /* 0x000000012c037824 */ /* 0x100fe400078e0a1b */
[----:B------:R-:W-:Y:S01]  /*c5d0*/  IMAD.IADD R6, R39, 0x1, -R27 ;  /* 0x0000000127067824 */ /* 0x000fe200078e0a1b */
[----:B------:R-:W-:Y:S02]  /*c5e0*/  IABS R5, R4 ;  /* 0x0000000400057213 */ /* 0x000fe40000000000 */
[----:B------:R-:W-:Y:S02]  /*c5f0*/  IABS R4, R3 ;  /* 0x0000000300047213 */ /* 0x000fe40000000000 */
[----:B------:R-:W-:-:S04]  /*c600*/  IABS R3, R6 ;  /* 0x0000000600037213 */ /* 0x000fc80000000000 */
[----:B------:R-:W-:Y:S02]  /*c610*/  I2FP.F32.S32 R3, R3 ;  /* 0x0000000300037245 */ /* 0x000fe40000201400 */
[----:B------:R-:W-:Y:S02]  /*c620*/  I2FP.F32.S32 R5, R5 ;  /* 0x0000000500057245 */ /* 0x000fe40000201400 */
[----:B------:R-:W-:Y:S01]  /*c630*/  I2FP.F32.S32 R4, R4 ;  /* 0x0000000400047245 */ /* 0x000fe20000201400 */
[----:B------:R-:W-:Y:S01]  /*c640*/  FFMA.FTZ R218, R3, -UR5, R240 ;  /* 0x8000000503da7c23 */ /* 0x000fe200080100f0 */
[----:B------:R-:W-:Y:S02]  /*c650*/  VIADD R3, R2, 0xffffff80 ;  /* 0xffffff8002037836 */ /* 0x000fe40000000000 */
[----:B------:R-:W-:Y:S01]  /*c660*/  FFMA.FTZ R230, R5, -UR5, R60 ;  /* 0x8000000505e67c23 */ /* 0x000fe2000801003c */
[----:B------:R-:W-:Y:S01]  /*c670*/  FFMA.FTZ R187, R4, -UR5, R62 ;  /* 0x8000000504bb7c23 */ /* 0x000fe2000801003e */
[----:B------:R-:W-:-:S02]  /*c680*/  IMAD.IADD R5, R228, 0x1, -R3 ;  /* 0x00000001e4057824 */ /* 0x000fc400078e0a03 */
[--C-:B------:R-:W-:Y:S02]  /*c690*/  IMAD.IADD R4, R44, 0x1, -R3.reuse ;  /* 0x000000012c047824 */ /* 0x100fe400078e0a03 */
[----:B------:R-:W-:Y:S01]  /*c6a0*/  IMAD.IADD R7, R39, 0x1, -R3 ;  /* 0x0000000127077824 */ /* 0x000fe200078e0a03 */
[----:B------:R-:W-:Y:S02]  /*c6b0*/  IABS R6, R5 ;  /* 0x0000000500067213 */ /* 0x000fe40000000000 */
[----:B------:R-:W-:Y:S02]  /*c6c0*/  IABS R5, R4 ;  /* 0x0000000400057213 */ /* 0x000fe40000000000 */
[----:B------:R-:W-:-:S04]  /*c6d0*/  IABS R4, R7 ;  /* 0x0000000700047213 */ /* 0x000fc80000000000 */
[----:B------:R-:W-:Y:S02]  /*c6e0*/  I2FP.F32.S32 R4, R4 ;  /* 0x0000000400047245 */ /* 0x000fe40000201400 */
[----:B------:R-:W-:Y:S01]  /*c6f0*/  I2FP.F32.S32 R6, R6 ;  /* 0x0000000600067245 */ /* 0x000fe20000201400 */
[----:B------:R-:W-:Y:S02]  /*c700*/  IMAD.IADD R3, R33, 0x1, -R3 ;  /* 0x0000000121037824 */ /* 0x000fe400078e0a03 */
[----:B------:R-:W-:Y:S01]  /*c710*/  FFMA.FTZ R183, R4, -UR5, R192 ;  /* 0x8000000504b77c23 */ /* 0x000fe200080100c0 */
[----:B------:R-:W-:Y:S02]  /*c720*/  VIADD R4, R2, 0xffffff81 ;  /* 0xffffff8102047836 */ /* 0x000fe40000000000 */
[----:B------:R-:W-:Y:S01]  /*c730*/  FFMA.FTZ R215, R6, -UR5, R172 ;  /* 0x8000000506d77c23 */ /* 0x000fe200080100ac */
[----:B------:R-:W-:Y:S01]  /*c740*/  I2FP.F32.S32 R5, R5 ;  /* 0x0000000500057245 */ /* 0x000fe20000201400 */
[----:B------:R-:W-:Y:S01]  /*c750*/  IMAD.IADD R6, R44, 0x1, -R4 ;  /* 0x000000012c067824 */ /* 0x000fe200078e0a04 */
[----:B------:R-:W-:-:S03]  /*c760*/  IABS R7, R3 ;  /* 0x0000000300077213 */ /* 0x000fc60000000000 */
[----:B------:R-:W-:Y:S01]  /*c770*/  FFMA.FTZ R37, R5, -UR5, R174 ;  /* 0x8000000505257c23 */ /* 0x000fe200080100ae */
[----:B------:R-:W-:Y:S01]  /*c780*/  IABS R3, R6 ;  /* 0x0000000600037213 */ /* 0x000fe20000000000 */
[----:B------:R-:W-:Y:S02]  /*c790*/  IMAD.MOV.U32 R6, RZ, RZ, R7 ;  /* 0x000000ffff067224 */ /* 0x000fe400078e0007 */
[----:B------:R-:W-:Y:S01]  /*c7a0*/  IMAD.IADD R5, R228, 0x1, -R4 ;  /* 0x00000001e4057824 */ /* 0x000fe200078e0a04 */
[----:B------:R-:W-:Y:S02]  /*c7b0*/  I2FP.F32.S32 R3, R3 ;  /* 0x0000000300037245 */ /* 0x000fe40000201400 */
[----:B------:R-:W-:Y:S02]  /*c7c0*/  I2FP.F32.S32 R6, R6 ;  /* 0x0000000600067245 */ /* 0x000fe40000201400 */
[----:B------:R-:W-:Y:S01]  /*c7d0*/  IABS R5, R5 ;  /* 0x0000000500057213 */ /* 0x000fe20000000000 */
[----:B------:R-:W-:-:S02]  /*c7e0*/  FFMA.FTZ R45, R3, -UR5, R175 ;  /* 0x80000005032d7c23 */ /* 0x000fc400080100af */
[----:B------:R-:W-:Y:S01]  /*c7f0*/  FFMA.FTZ R217, R6, -UR5, R194 ;  /* 0x8000000506d97c23 */ /* 0x000fe200080100c2 */
[----:B------:R-:W-:Y:S01]  /*c800*/  I2FP.F32.S32 R5, R5 ;  /* 0x0000000500057245 */ /* 0x000fe20000201400 */
[--C-:B------:R-:W-:Y:S02]  /*c810*/  IMAD.IADD R6, R39, 0x1, -R4.reuse ;  /* 0x0000000127067824 */ /* 0x100fe400078e0a04 */
[----:B------:R-:W-:Y:S02]  /*c820*/  VIADD R3, R2, 0xffffff88 ;  /* 0xffffff8802037836 */ /* 0x000fe40000000000 */
[----:B------:R-:W-:Y:S02]  /*c830*/  IMAD.IADD R4, R33, 0x1, -R4 ;  /* 0x0000000121047824 */ /* 0x000fe400078e0a04 */
[----:B------:R-:W-:Y:S01]  /*c840*/  FFMA.FTZ R190, R5, -UR5, R173 ;  /* 0x8000000505be7c23 */ /* 0x000fe200080100ad */
[----:B------:R-:W-:Y:S02]  /*c850*/  IMAD.IADD R5, R228, 0x1, -R3 ;  /* 0x00000001e4057824 */ /* 0x000fe400078e0a03 */
[----:B------:R-:W-:-:S03]  /*c860*/  IABS R7, R4 ;  /* 0x0000000400077213 */ /* 0x000fc60000000000 */
[----:B------:R-:W-:Y:S02]  /*c870*/  IABS R4, R5 ;  /* 0x0000000500047213 */ /* 0x000fe40000000000 */
[----:B------:R-:W-:Y:S02]  /*c880*/  IMAD.MOV.U32 R5, RZ, RZ, R7 ;  /* 0x000000ffff057224 */ /* 0x000fe400078e0007 */
[----:B------:R-:W-:-:S03]  /*c890*/  I2FP.F32.S32 R4, R4 ;  /* 0x0000000400047245 */ /* 0x000fc60000201400 */
[----:B------:R-:W-:Y:S02]  /*c8a0*/  I2FP.F32.S32 R5, R5 ;  /* 0x0000000500057245 */ /* 0x000fe40000201400 */
[----:B------:R-:W-:-:S03]  /*c8b0*/  IABS R6, R6 ;  /* 0x0000000600067213 */ /* 0x000fc60000000000 */
[----:B------:R-:W-:Y:S01]  /*c8c0*/  FFMA.FTZ R214, R5, -UR5, R195 ;  /* 0x8000000505d67c23 */ /* 0x000fe200080100c3 */
[--C-:B------:R-:W-:Y:S02]  /*c8d0*/  IMAD.IADD R5, R44, 0x1, -R3.reuse ;  /* 0x000000012c057824 */ /* 0x100fe400078e0a03 */
[----:B------:R-:W-:Y:S01]  /*c8e0*/  FFMA.FTZ R189, R4, -UR5, R104 ;  /* 0x8000000504bd7c23 */ /* 0x000fe20008010068 */
[----:B------:R-:W-:Y:S01]  /*c8f0*/  I2FP.F32.S32 R6, R6 ;  /* 0x0000000600067245 */ /* 0x000fe20000201400 */
[--C-:B------:R-:W-:Y:S02]  /*c900*/  IMAD.IADD R4, R39, 0x1, -R3.reuse ;  /* 0x0000000127047824 */ /* 0x100fe400078e0a03 */
[----:B------:R-:W-:Y:S01]  /*c910*/  IMAD.IADD R3, R33, 0x1, -R3 ;  /* 0x0000000121037824 */ /* 0x000fe200078e0a03 */
[----:B------:R-:W-:Y:S01]  /*c920*/  IABS R5, R5 ;  /* 0x0000000500057213 */ /* 0x000fe20000000000 */
[----:B------:R-:W-:-:S03]  /*c930*/  FFMA.FTZ R181, R6, -UR5, R193 ;  /* 0x8000000506b57c23 */ /* 0x000fc600080100c1 */
[----:B------:R-:W-:Y:S01]  /*c940*/  IABS R6, R3 ;  /* 0x0000000300067213 */ /* 0x000fe20000000000 */
[----:B------:R-:W-:Y:S01]  /*c950*/  IMAD.MOV.U32 R3, RZ, RZ, R5 ;  /* 0x000000ffff037224 */ /* 0x000fe200078e0005 */
[----:B------:R-:W-:-:S04]  /*c960*/  IABS R4, R4 ;  /* 0x0000000400047213 */ /* 0x000fc80000000000 */
[----:B------:R-:W-:Y:S02]  /*c970*/  I2FP.F32.S32 R5, R3 ;  /* 0x0000000300057245 */ /* 0x000fe40000201400 */
[----:B------:R-:W-:Y:S02]  /*c980*/  I2FP.F32.S32 R3, R6 ;  /* 0x0000000600037245 */ /* 0x000fe40000201400 */
[----:B------:R-:W-:-:S03]  /*c990*/  I2FP.F32.S32 R4, R4 ;  /* 0x0000000400047245 */ /* 0x000fc60000201400 */
[----:B------:R-:W-:Y:S01]  /*c9a0*/  FFMA.FTZ R194, R3, -UR5, R198 ;  /* 0x8000000503c27c23 */ /* 0x000fe200080100c6 */
[----:B------:R-:W-:Y:S02]  /*c9b0*/  VIADD R3, R2, 0xffffff89 ;  /* 0xffffff8902037836 */ /* 0x000fe40000000000 */
[----:B------:R-:W-:Y:S01]  /*c9c0*/  FFMA.FTZ R48, R5, -UR5, R106 ;  /* 0x8000000505307c23 */ /* 0x000fe2000801006a */
[----:B------:R-:W-:Y:S01]  /*c9d0*/  FFMA.FTZ R173, R4, -UR5, R196 ;  /* 0x8000000504ad7c23 */ /* 0x000fe200080100c4 */
[--C-:B------:R-:W-:Y:S02]  /*c9e0*/  IMAD.IADD R5, R228, 0x1, -R3.reuse ;  /* 0x00000001e4057824 */ /* 0x100fe400078e0a03 */
[--C-:B------:R-:W-:Y:S02]  /*c9f0*/  IMAD.IADD R4, R44, 0x1, -R3.reuse ;  /* 0x000000012c047824 */ /* 0x100fe400078e0a03 */
[----:B------:R-:W-:Y:S01]  /*ca00*/  IMAD.IADD R7, R39, 0x1, -R3 ;  /* 0x0000000127077824 */ /* 0x000fe200078e0a03 */
[----:B------:R-:W-:-:S02]  /*ca10*/  IABS R6, R5 ;  /* 0x0000000500067213 */ /* 0x000fc40000000000 */
[----:B------:R-:W-:Y:S02]  /*ca20*/  IABS R5, R4 ;  /* 0x0000000400057213 */ /* 0x000fe40000000000 */
[----:B------:R-:W-:Y:S02]  /*ca30*/  IABS R4, R7 ;  /* 0x0000000700047213 */ /* 0x000fe40000000000 */
[----:B------:R-:W-:Y:S02]  /*ca40*/  I2FP.F32.S32 R6, R6 ;  /* 0x0000000600067245 */ /* 0x000fe40000201400 */
[----:B------:R-:W-:Y:S01]  /*ca50*/  I2FP.F32.S32 R4, R4 ;  /* 0x0000000400047245 */ /* 0x000fe20000201400 */
[----:B------:R-:W-:Y:S02]  /*ca60*/  IMAD.IADD R3, R33, 0x1, -R3 ;  /* 0x0000000121037824 */ /* 0x000fe400078e0a03 */
[----:B------:R-:W-:Y:S02]  /*ca70*/  FFMA.FTZ R175, R6, -UR5, R105 ;  /* 0x8000000506af7c23 */ /* 0x000fe40008010069 */
[----:B------:R-:W-:Y:S01]  /*ca80*/  FFMA.FTZ R105, R4, -UR5, R197 ;  /* 0x8000000504697c23 */ /* 0x000fe200080100c5 */
[----:B------:R-:W-:Y:S01]  /*ca90*/  VIADD R4, R2, 0xffffff90 ;  /* 0xffffff9002047836 */ /* 0x000fe20000000000 */
[----:B------:R-:W-:-:S02]  /*caa0*/  I2FP.F32.S32 R5, R5 ;  /* 0x0000000500057245 */ /* 0x000fc40000201400 */
[----:B------:R-:W-:Y:S01]  /*cab0*/  IABS R7, R3 ;  /* 0x0000000300077213 */ /* 0x000fe20000000000 */
[--C-:B------:R-:W-:Y:S02]  /*cac0*/  IMAD.IADD R6, R44, 0x1, -R4.reuse ;  /* 0x000000012c067824 */ /* 0x100fe400078e0a04 */
[----:B------:R-:W-:Y:S01]  /*cad0*/  FFMA.FTZ R49, R5, -UR5, R107 ;  /* 0x8000000505317c23 */ /* 0x000fe2000801006b */
[----:B------:R-:W-:Y:S02]  /*cae0*/  IMAD.IADD R5, R228, 0x1, -R4 ;  /* 0x00000001e4057824 */ /* 0x000fe400078e0a04 */
[----:B------:R-:W-:Y:S01]  /*caf0*/  IABS R3, R6 ;  /* 0x0000000600037213 */ /* 0x000fe20000000000 */
[----:B------:R-:W-:Y:S02]  /*cb00*/  IMAD.MOV.U32 R6, RZ, RZ, R7 ;  /* 0x000000ffff067224 */ /* 0x000fe400078e0007 */
[----:B------:R-:W-:Y:S02]  /*cb10*/  IABS R5, R5 ;  /* 0x0000000500057213 */ /* 0x000fe40000000000 */
[----:B------:R-:W-:-:S02]  /*cb20*/  I2FP.F32.S32 R3, R3 ;  /* 0x0000000300037245 */ /* 0x000fc40000201400 */
[----:B------:R-:W-:Y:S02]  /*cb30*/  I2FP.F32.S32 R6, R6 ;  /* 0x0000000600067245 */ /* 0x000fe40000201400 */
[----:B------:R-:W-:Y:S01]  /*cb40*/  I2FP.F32.S32 R5, R5 ;  /* 0x0000000500057245 */ /* 0x000fe20000201400 */
[----:B------:R-:W-:Y:S02]  /*cb50*/  FFMA.FTZ R43, R3, -UR5, R66 ;  /* 0x80000005032b7c23 */ /* 0x000fe40008010042 */
[----:B------:R-:W-:Y:S01]  /*cb60*/  FFMA.FTZ R192, R6, -UR5, R199 ;  /* 0x8000000506c07c23 */ /* 0x000fe200080100c7 */
[--C-:B------:R-:W-:Y:S02]  /*cb70*/  IMAD.IADD R6, R39, 0x1, -R4.reuse ;  /* 0x0000000127067824 */ /* 0x100fe400078e0a04 */
[----:B------:R-:W-:Y:S02]  /*cb80*/  VIADD R3, R2, 0xffffff91 ;  /* 0xffffff9102037836 */ /* 0x000fe40000000000 */
[----:B------:R-:W-:-:S02]  /*cb90*/  IMAD.IADD R4, R33, 0x1, -R4 ;  /* 0x0000000121047824 */ /* 0x000fc400078e0a04 */
        /* <DEDUP_REMOVED lines=9> */
[----:B------:R-:W-:Y:S02]  /*cc30*/  IMAD.IADD R5, R44, 0x1, -R3 ;  /* 0x000000012c057824 */ /* 0x000fe400078e0a03 */
        /* <DEDUP_REMOVED lines=16> */
[--C-:B------:R-:W-:Y:S01]  /*cd40*/  IMAD.IADD R5, R228, 0x1, -R3.reuse ;  /* 0x00000001e4057824 */ /* 0x100fe200078e0a03 */
[----:B------:R-:W3:Y:S01]  /*cd50*/  LDL.64 R248, [R1+0x160] ;  /* 0x0001600001f87983 */ /* 0x000ee20000100a00 */
[--C-:B------:R-:W-:Y:S02]  /*cd60*/  IMAD.IADD R4, R44, 0x1, -R3.reuse ;  /* 0x000000012c047824 */ /* 0x100fe400078e0a03 */
[----:B------:R-:W-:Y:S01]  /*cd70*/  IMAD.IADD R7, R39, 0x1, -R3 ;  /* 0x0000000127077824 */ /* 0x000fe200078e0a03 */
[----:B------:R-:W-:-:S02]  /*cd80*/  IABS R6, R5 ;  /* 0x0000000500067213 */ /* 0x000fc40000000000 */
        /* <DEDUP_REMOVED lines=31> */
[----:B------:R-:W-:Y:S01]  /*cf80*/  IABS R6, R6 ;  /* 0x0000000600067213 */ /* 0x000fe20000000000 */
[----:B------:R-:W-:Y:S02]  /*cf90*/  FFMA.FTZ R58, R4, -UR5, R176 ;  /* 0x80000005043a7c23 */ /* 0x000fe400080100b0 */
[----:B------:R-:W-:Y:S01]  /*cfa0*/  FFMA.FTZ R184, R5, -UR5, R203 ;  /* 0x8000000505b87c23 */ /* 0x000fe200080100cb */
[--C-:B------:R-:W-:Y:S01]  /*cfb0*/  IMAD.IADD R5, R44, 0x1, -R3.reuse ;  /* 0x000000012c057824 */ /* 0x100fe200078e0a03 */
[----:B------:R-:W-:Y:S01]  /*cfc0*/  I2FP.F32.S32 R6, R6 ;  /* 0x0000000600067245 */ /* 0x000fe20000201400 */
[--C-:B------:R-:W-:Y:S02]  /*cfd0*/  IMAD.IADD R4, R39, 0x1, -R3.reuse ;  /* 0x0000000127047824 */ /* 0x100fe400078e0a03 */
[----:B------:R-:W-:Y:S01]  /*cfe0*/  IMAD.IADD R3, R33, 0x1, -R3 ;  /* 0x0000000121037824 */ /* 0x000fe200078e0a03 */
[----:B------:R-:W-:Y:S01]  /*cff0*/  IABS R5, R5 ;  /* 0x0000000500057213 */ /* 0x000fe20000000000 */
[----:B------:R-:W-:Y:S01]  /*d000*/  FFMA.FTZ R59, R6, -UR5, R201 ;  /* 0x80000005063b7c23 */ /* 0x000fe200080100c9 */
[----:B------:R-:W-:-:S02]  /*d010*/  IABS R4, R4 ;  /* 0x0000000400047213 */ /* 0x000fc40000000000 */
[----:B------:R-:W-:Y:S01]  /*d020*/  IABS R6, R3 ;  /* 0x0000000300067213 */ /* 0x000fe20000000000 */
[----:B------:R-:W-:Y:S01]  /*d030*/  IMAD.MOV.U32 R3, RZ, RZ, R5 ;  /* 0x000000ffff037224 */ /* 0x000fe200078e0005 */
[----:B------:R-:W-:-:S04]  /*d040*/  I2FP.F32.S32 R4, R4 ;  /* 0x0000000400047245 */ /* 0x000fc80000201400 */
[----:B------:R-:W-:Y:S01]  /*d050*/  I2FP.F32.S32 R5, R3 ;  /* 0x0000000300057245 */ /* 0x000fe20000201400 */
[----:B------:R-:W-:Y:S01]  /*d060*/  FFMA.FTZ R36, R4, -UR5, R220 ;  /* 0x8000000504247c23 */ /* 0x000fe200080100dc */
[----:B------:R-:W-:Y:S01]  /*d070*/  I2FP.F32.S32 R3, R6 ;  /* 0x0000000600037245 */ /* 0x000fe20000201400 */
[----:B------:R-:W-:Y:S02]  /*d080*/  VIADD R4, R2, 0xffffffa1 ;  /* 0xffffffa102047836 */ /* 0x000fe40000000000 */
[----:B------:R-:W-:Y:S02]  /*d090*/  FFMA.FTZ R34, R5, -UR5, R178 ;  /* 0x8000000505227c23 */ /* 0x000fe400080100b2 */
[----:B------:R-:W-:Y:S01]  /*d0a0*/  FFMA.FTZ R182, R3, -UR5, R222 ;  /* 0x8000000503b67c23 */ /* 0x000fe200080100de */
[--C-:B------:R-:W-:Y:S02]  /*d0b0*/  IMAD.IADD R5, R228, 0x1, -R4.reuse ;  /* 0x00000001e4057824 */ /* 0x100fe400078e0a04 */
[----:B------:R-:W-:-:S02]  /*d0c0*/  IMAD.IADD R3, R44, 0x1, -R4 ;  /* 0x000000012c037824 */ /* 0x000fc400078e0a04 */
        /* <DEDUP_REMOVED lines=18> */
[----:B------:R-:W-:Y:S02]  /*d1f0*/  I2FP.F32.S32 R5, R5 ;  /* 0x0000000500057245 */ /* 0x000fe40000201400 */
[----:B------:R-:W-:Y:S01]  /*d200*/  I2FP.F32.S32 R4, R4 ;  /* 0x0000000400047245 */ /* 0x000fe20000201400 */
[----:B------:R-:W-:Y:S01]  /*d210*/  VIADD R20, R2, 0xffffffa9 ;  /* 0xffffffa902147836 */ /* 0x000fe20000000000 */
[----:B------:R-:W-:Y:S01]  /*d220*/  I2FP.F32.S32 R6, R6 ;  /* 0x0000000600067245 */ /* 0x000fe20000201400 */
[----:B------:R-:W-:Y:S01]  /*d230*/  FFMA.FTZ R56, R5, -UR5, R204 ;  /* 0x8000000505387c23 */ /* 0x000fe200080100cc */
[----:B------:R-:W-:-:S02]  /*d240*/  IMAD.IADD R5, R39, 0x1, -R3 ;  /* 0x0000000127057824 */ /* 0x000fc400078e0a03 */
[----:B------:R-:W-:Y:S01]  /*d250*/  FFMA.FTZ R29, R4, -UR5, R206 ;  /* 0x80000005041d7c23 */ /* 0x000fe200080100ce */
[----:B------:R-:W-:Y:S02]  /*d260*/  IMAD.IADD R3, R33, 0x1, -R3 ;  /* 0x0000000121037824 */ /* 0x000fe400078e0a03 */
[----:B------:R-:W-:Y:S02]  /*d270*/  IMAD.IADD R4, R228, 0x1, -R20 ;  /* 0x00000001e4047824 */ /* 0x000fe400078e0a14 */
[----:B------:R-:W-:Y:S01]  /*d280*/  FFMA.FTZ R179, R6, -UR5, R223 ;  /* 0x8000000506b37c23 */ /* 0x000fe200080100df */
[----:B------:R-:W-:Y:S02]  /*d290*/  IABS R6, R3 ;  /* 0x0000000300067213 */ /* 0x000fe40000000000 */
[----:B------:R-:W-:Y:S02]  /*d2a0*/  IABS R3, R4 ;  /* 0x0000000400037213 */ /* 0x000fe40000000000 */
[----:B------:R-:W-:Y:S01]  /*d2b0*/  IABS R5, R5 ;  /* 0x0000000500057213 */ /* 0x000fe20000000000 */
[----:B------:R-:W-:Y:S01]  /*d2c0*/  IMAD.MOV.U32 R4, RZ, RZ, R6 ;  /* 0x000000ffff047224 */ /* 0x000fe200078e0006 */
[----:B------:R-:W-:-:S02]  /*d2d0*/  I2FP.F32.S32 R3, R3 ;  /* 0x0000000300037245 */ /* 0x000fc40000201400 */
[----:B------:R-:W-:Y:S01]  /*d2e0*/  I2FP.F32.S32 R5, R5 ;  /* 0x0000000500057245 */ /* 0x000fe20000201400 */
[----:B------:R-:W-:Y:S01]  /*d2f0*/  VIADD R19, R2, 0xffffffb0 ;  /* 0xffffffb002137836 */ /* 0x000fe20000000000 */
[----:B------:R-:W-:Y:S01]  /*d300*/  I2FP.F32.S32 R4, R4 ;  /* 0x0000000400047245 */ /* 0x000fe20000201400 */
[----:B------:R-:W-:Y:S01]  /*d310*/  FFMA.FTZ R54, R3, -UR5, R205 ;  /* 0x8000000503367c23 */ /* 0x000fe200080100cd */
[----:B------:R-:W-:Y:S02]  /*d320*/  IMAD.IADD R3, R44, 0x1, -R20 ;  /* 0x000000012c037824 */ /* 0x000fe400078e0a14 */
[----:B------:R-:W-:Y:S01]  /*d330*/  FFMA.FTZ R30, R5, -UR5, R236 ;  /* 0x80000005051e7c23 */ /* 0x000fe200080100ec */
[----:B------:R-:W-:Y:S02]  /*d340*/  IMAD.IADD R5, R39, 0x1, -R20 ;  /* 0x0000000127057824 */ /* 0x000fe400078e0a14 */
[----:B------:R-:W-:Y:S02]  /*d350*/  IMAD.IADD R6, R228, 0x1, -R19 ;  /* 0x00000001e4067824 */ /* 0x000fe400078e0a13 */
[----:B------:R-:W-:Y:S01]  /*d360*/  FFMA.FTZ R202, R4, -UR5, R238 ;  /* 0x8000000504ca7c23 */ /* 0x000fe200080100ee */
[----:B------:R-:W-:-:S02]  /*d370*/  IABS R4, R3 ;  /* 0x0000000300047213 */ /* 0x000fc40000000000 */
[----:B------:R-:W-:Y:S02]  /*d380*/  IABS R3, R5 ;  /* 0x0000000500037213 */ /* 0x000fe40000000000 */
[----:B------:R-:W-:Y:S01]  /*d390*/  IABS R5, R6 ;  /* 0x0000000600057213 */ /* 0x000fe20000000000 */
[----:B------:R-:W-:-:S04]  /*d3a0*/  IMAD.MOV.U32 R6, RZ, RZ, R4 ;  /* 0x000000ffff067224 */ /* 0x000fc800078e0004 */
[----:B------:R-:W-:Y:S01]  /*d3b0*/  IMAD.MOV.U32 R4, RZ, RZ, R5 ;  /* 0x000000ffff047224 */ /* 0x000fe200078e0005 */
[----:B------:R-:W-:Y:S02]  /*d3c0*/  I2FP.F32.S32 R5, R3 ;  /* 0x0000000300057245 */ /* 0x000fe40000201400 */
[----:B------:R-:W-:Y:S02]  /*d3d0*/  I2FP.F32.S32 R6, R6 ;  /* 0x0000000600067245 */ /* 0x000fe40000201400 */
[----:B------:R-:W-:Y:S01]  /*d3e0*/  I2FP.F32.S32 R3, R4 ;  /* 0x0000000400037245 */ /* 0x000fe20000201400 */
[----:B------:R-:W-:Y:S02]  /*d3f0*/  VIADD R18, R2, 0xffffffb1 ;  /* 0xffffffb102127836 */ /* 0x000fe40000000000 */
[----:B------:R-:W-:Y:S01]  /*d400*/  FFMA.FTZ R28, R5, -UR5, R237 ;  /* 0x80000005051c7c23 */ /* 0x000fe200080100ed */
[----:B------:R-:W-:Y:S01]  /*d410*/  FFMA.FTZ R26, R6, -UR5, R207 ;  /* 0x80000005061a7c23 */ /* 0x000fe200080100cf */
[----:B------:R-:W-:Y:S01]  /*d420*/  FFMA.FTZ R52, R3, -UR5, R224 ;  /* 0x8000000503347c23 */ /* 0x000fe200080100e0 */
[----:B------:R-:W-:-:S02]  /*d430*/  IMAD.IADD R3, R44, 0x1, -R19 ;  /* 0x000000012c037824 */ /* 0x000fc400078e0a13 */
[----:B------:R-:W-:Y:S02]  /*d440*/  IMAD.IADD R5, R39, 0x1, -R19 ;  /* 0x0000000127057824 */ /* 0x000fe400078e0a13 */
[----:B------:R-:W-:Y:S01]  /*d450*/  IMAD.IADD R6, R228, 0x1, -R18 ;  /* 0x00000001e4067824 */ /* 0x000fe200078e0a12 */
[----:B------:R-:W-:Y:S02]  /*d460*/  IABS R4, R3 ;  /* 0x0000000300047213 */ /* 0x000fe40000000000 */
[----:B------:R-:W-:Y:S02]  /*d470*/  IABS R3, R5 ;  /* 0x0000000500037213 */ /* 0x000fe40000000000 */
[----:B------:R-:W-:Y:S01]  /*d480*/  IABS R5, R6 ;  /* 0x0000000600057213 */ /* 0x000fe20000000000 */
[----:B------:R-:W-:-:S04]  /*d490*/  IMAD.MOV.U32 R6, RZ, RZ, R4 ;  /* 0x000000ffff067224 */ /* 0x000fc800078e0004 */
[----:B------:R-:W-:Y:S01]  /*d4a0*/  IMAD.MOV.U32 R4, RZ, RZ, R5 ;  /* 0x000000ffff047224 */ /* 0x000fe200078e0005 */
[----:B------:R-:W-:Y:S01]  /*d4b0*/  I2FP.F32.S32 R5, R3 ;  /* 0x0000000300057245 */ /* 0x000fe20000201400 */
[----:B------:R-:W-:-:S03]  /*d4c0*/  VIADD R17, R2, 0xffffffb9 ;  /* 0xffffffb902117836 */ /* 0x000fc60000000000 */
[----:B------:R-:W-:Y:S01]  /*d4d0*/  I2FP.F32.S32 R3, R4 ;  /* 0x0000000400037245 */ /* 0x000fe20000201400 */
[----:B------:R-:W-:Y:S01]  /*d4e0*/  FFMA.FTZ R25, R5, -UR5, R244 ;  /* 0x8000000505197c23 */ /* 0x000fe200080100f4 */
[----:B------:R-:W-:-:S03]  /*d4f0*/  IMAD.IADD R5, R44, 0x1, -R17 ;  /* 0x000000012c057824 */ /* 0x000fc600078e0a11 */
[----:B------:R-:W-:Y:S01]  /*d500*/  FFMA.FTZ R51, R3, -UR5, R225 ;  /* 0x8000000503337c23 */ /* 0x000fe200080100e1 */
[C-C-:B------:R-:W-:Y:S02]  /*d510*/  IMAD.IADD R3, R44.reuse, 0x1, -R18.reuse ;  /* 0x000000012c037824 */ /* 0x140fe400078e0a12 */
[----:B------:R-:W-:Y:S02]  /*d520*/  VIADD R44, R44, -UR24 ;  /* 0x800000182c2c7c36 */ /* 0x000fe40008000000 */
[C---:B------:R-:W-:Y:S01]  /*d530*/  VIADD R16, R0.reuse, 0xffffff80 ;  /* 0xffffff8000107836 */ /* 0x040fe20000000000 */
[----:B------:R-:W-:Y:S01]  /*d540*/  IABS R4, R3 ;  /* 0x0000000300047213 */ /* 0x000fe20000000000 */
[----:B------:R-:W-:Y:S02]  /*d550*/  IMAD.IADD R2, R39, 0x1, -R18 ;  /* 0x0000000127027824 */ /* 0x000fe400078e0a12 */
[----:B------:R-:W-:Y:S01]  /*d560*/  VIADD R14, R0, 0xffffff81 ;  /* 0xffffff81000e7836 */ /* 0x000fe20000000000 */
[----:B------:R-:W-:Y:S01]  /*d570*/  ISETP.GT.AND P5, PT, R44, R16, PT ;  /* 0x000000102c00720c */ /* 0x000fe20003fa4270 */
[C---:B------:R-:W-:Y:S01]  /*d580*/  VIADD R12, R0.reuse, 0xffffff89 ;  /* 0xffffff89000c7836 */ /* 0x040fe20000000000 */
[----:B------:R-:W-:Y:S01]  /*d590*/  IABS R3, R5 ;  /* 0x0000000500037213 */ /* 0x000fe20000000000 */
[----:B------:R-:W-:Y:S01]  /*d5a0*/  IMAD.MOV.U32 R5, RZ, RZ, R4 ;  /* 0x000000ffff057224 */ /* 0x000fe200078e0004 */
[----:B------:R-:W-:Y:S01]  /*d5b0*/  I2FP.F32.S32 R6, R6 ;  /* 0x0000000600067245 */ /* 0x000fe20000201400 */
[C---:B------:R-:W-:Y:S01]  /*d5c0*/  VIADD R13, R0.reuse, 0xffffff88 ;  /* 0xffffff88000d7836 */ /* 0x040fe20000000000 */
[----:B------:R-:W-:Y:S01]  /*d5d0*/  IABS R2, R2 ;  /* 0x0000000200027213 */ /* 0x000fe20000000000 */
[C---:B------:R-:W-:Y:S01]  /*d5e0*/  VIADD R11, R0.reuse, 0xffffff90 ;  /* 0xffffff90000b7836 */ /* 0x040fe20000000000 */
[----:B------:R-:W-:Y:S01]  /*d5f0*/  FSEL R37, R37, -INF , !P5 ;  /* 0xff80000025257808 */ /* 0x000fe20006800000 */
[----:B------:R-:W-:Y:S01]  /*d600*/  VIADD R9, R0, 0xffffff98 ;  /* 0xffffff9800097836 */ /* 0x000fe20000000000 */
[----:B------:R-:W-:-:S02]  /*d610*/  ISETP.GT.AND P4, PT, R44, R14, PT ;  /* 0x0000000e2c00720c */ /* 0x000fc40003f84270 */
[----:B------:R-:W-:Y:S01]  /*d620*/  ISETP.GT.AND P5, PT, R44, R12, PT ;  /* 0x0000000c2c00720c */ /* 0x000fe20003fa4270 */
[----:B------:R-:W-:Y:S01]  /*d630*/  FFMA.FTZ R21, R6, -UR5, R226 ;  /* 0x8000000506157c23 */ /* 0x000fe200080100e2 */
[----:B------:R-:W-:Y:S01]  /*d640*/  IMAD.MOV.U32 R4, RZ, RZ, R2 ;  /* 0x000000ffff047224 */ /* 0x000fe200078e0002 */
[----:B------:R-:W-:Y:S01]  /*d650*/  I2FP.F32.S32 R5, R5 ;  /* 0x0000000500057245 */ /* 0x000fe20000201400 */
[C---:B------:R-:W-:Y:S01]  /*d660*/  VIADD R10, R0.reuse, 0xffffff91 ;  /* 0xffffff91000a7836 */ /* 0x040fe20000000000 */
[----:B------:R-:W-:Y:S01]  /*d670*/  FSEL R45, R45, -INF , !P4 ;  /* 0xff8000002d2d7808 */ /* 0x000fe20006000000 */
[C---:B------:R-:W-:Y:S01]  /*d680*/  VIADD R8, R0.reuse, 0xffffff99 ;  /* 0xffffff9900087836 */ /* 0x040fe20000000000 */
[----:B------:R-:W-:Y:S01]  /*d690*/  FSEL R49, R49, -INF , !P5 ;  /* 0xff80000031317808 */ /* 0x000fe20006800000 */
[----:B------:R-:W-:Y:S01]  /*d6a0*/  VIADD R6, R0, 0xffffffa1 ;  /* 0xffffffa100067836 */ /* 0x000fe20000000000 */
[C---:B------:R-:W-:Y:S02]  /*d6b0*/  ISETP.GT.AND P3, PT, R44.reuse, R13, PT ;  /* 0x0000000d2c00720c */ /* 0x040fe40003f64270 */
[----:B------:R-:W-:-:S02]  /*d6c0*/  ISETP.GT.AND P4, PT, R44, R11, PT ;  /* 0x0000000b2c00720c */ /* 0x000fc40003f84270 */
[----:B------:R-:W-:Y:S01]  /*d6d0*/  ISETP.GT.AND P5, PT, R44, R9, PT ;  /* 0x000000092c00720c */ /* 0x000fe20003fa4270 */
[----:B------:R-:W-:Y:S01]  /*d6e0*/  IMAD.MOV.U32 R2, RZ, RZ, R3 ;  /* 0x000000ffff027224 */ /* 0x000fe200078e0003 */
[----:B------:R-:W-:Y:S01]  /*d6f0*/  I2FP.F32.S32 R4, R4 ;  /* 0x0000000400047245 */ /* 0x000fe20000201400 */
[----:B------:R-:W-:Y:S01]  /*d700*/  FFMA.FTZ R23, R5, -UR5, R227 ;  /* 0x8000000505177c23 */ /* 0x000fe200080100e3 */
[----:B------:R-:W-:Y:S01]  /*d710*/  FSEL R48, R48, -INF , !P3 ;  /* 0xff80000030307808 */ /* 0x000fe20005800000 */
[C---:B------:R-:W-:Y:S01]  /*d720*/  VIADD R7, R0.reuse, 0xffffffa0 ;  /* 0xffffffa000077836 */ /* 0x040fe20000000000 */
[----:B------:R-:W-:Y:S01]  /*d730*/  FSEL R50, R43, -INF , !P4 ;  /* 0xff8000002b327808 */ /* 0x000fe20006000000 */
[----:B------:R-:W-:Y:S01]  /*d740*/  VIADD R5, R0, 0xffffffa8 ;  /* 0xffffffa800057836 */ /* 0x000fe20000000000 */
[----:B------:R-:W-:Y:S01]  /*d750*/  FSEL R57, R38, -INF , !P5 ;  /* 0xff80000026397808 */ /* 0x000fe20006800000 */
[----:B------:R-:W-:Y:S01]  /*d760*/  VIADD R3, R0, 0xffffffb0 ;  /* 0xffffffb000037836 */ /* 0x000fe20000000000 */
[----:B------:R-:W-:-:S02]  /*d770*/  ISETP.GT.AND P3, PT, R44, R10, PT ;  /* 0x0000000a2c00720c */ /* 0x000fc40003f64270 */
[C---:B------:R-:W-:Y:S02]  /*d780*/  ISETP.GT.AND P4, PT, R44.reuse, R8, PT ;  /* 0x000000082c00720c */ /* 0x040fe40003f84270 */
[----:B------:R-:W-:Y:S01]  /*d790*/  ISETP.GT.AND P5, PT, R44, R6, PT ;  /* 0x000000062c00720c */ /* 0x000fe20003fa4270 */
[----:B------:R-:W-:Y:S01]  /*d7a0*/  FFMA.FTZ R24, R4, -UR5, R245 ;  /* 0x8000000504187c23 */ /* 0x000fe200080100f5 */
[----:B------:R-:W-:Y:S01]  /*d7b0*/  I2FP.F32.S32 R2, R2 ;  /* 0x0000000200027245 */ /* 0x000fe20000201400 */
[----:B------:R-:W-:Y:S01]  /*d7c0*/  VIADD R4, R0, 0xffffffa9 ;  /* 0xffffffa900047836 */ /* 0x000fe20000000000 */
[----:B------:R-:W-:Y:S01]  /*d7d0*/  FSEL R55, R42, -INF , !P3 ;  /* 0xff8000002a377808 */ /* 0x000fe20005800000 */
[----:B------:R-:W-:Y:S01]  /*d7e0*/  VIADD R15, R0, 0xffffffb8 ;  /* 0xffffffb8000f7836 */ /* 0x000fe20000000000 */
[----:B------:R-:W-:Y:S02]  /*d7f0*/  FSEL R106, R35, -INF , !P4 ;  /* 0xff800000236a7808 */ /* 0x000fe40006000000 */
[----:B------:R-:W-:-:S02]  /*d800*/  FSEL R176, R31, -INF , !P5 ;  /* 0xff8000001fb07808 */ /* 0x000fc40006800000 */
[C---:B------:R-:W-:Y:S02]  /*d810*/  ISETP.GT.AND P3, PT, R44.reuse, R7, PT ;  /* 0x000000072c00720c */ /* 0x040fe40003f64270 */
[C---:B------:R-:W-:Y:S02]  /*d820*/  ISETP.GT.AND P4, PT, R44.reuse, R5, PT ;  /* 0x000000052c00720c */ /* 0x040fe40003f84270 */
[----:B------:R-:W-:Y:S01]  /*d830*/  ISETP.GT.AND P5, PT, R44, R3, PT ;  /* 0x000000032c00720c */ /* 0x000fe20003fa4270 */
[----:B------:R-:W-:Y:S01]  /*d840*/  FFMA.FTZ R22, R2, -UR5, R63 ;  /* 0x8000000502167c23 */ /* 0x000fe2000801003f */
[----:B------:R-:W-:Y:S01]  /*d850*/  VIADD R2, R0, 0xffffffb1 ;  /* 0xffffffb100027836 */ /* 0x000fe20000000000 */
[----:B------:R-:W-:Y:S01]  /*d860*/  FSEL R174, R34, -INF , !P3 ;  /* 0xff80000022ae7808 */ /* 0x000fe20005800000 */
[----:B------:R-:W-:Y:S01]  /*d870*/  VIADD R0, R0, 0xffffffb9 ;  /* 0xffffffb900007836 */ /* 0x000fe20000000000 */
[----:B------:R-:W-:Y:S02]  /*d880*/  FSEL R180, R29, -INF , !P4 ;  /* 0xff8000001db47808 */ /* 0x000fe40006000000 */
[----:B------:R-:W-:Y:S01]  /*d890*/  FSEL R195, R21, -INF , !P5 ;  /* 0xff80000015c37808 */ /* 0x000fe20006800000 */
[----:B------:R-:W-:Y:S01]  /*d8a0*/  VIADD R21, R39, -UR24 ;  /* 0x8000001827157c36 */ /* 0x000fe20008000000 */
[----:B------:R-:W-:-:S02]  /*d8b0*/  ISETP.GT.AND P3, PT, R44, R4, PT ;  /* 0x000000042c00720c */ /* 0x000fc40003f64270 */
[----:B------:R-:W-:Y:S02]  /*d8c0*/  ISETP.GT.AND P4, PT, R44, R15, PT ;  /* 0x0000000f2c00720c */ /* 0x000fe40003f84270 */
[----:B------:R-:W-:Y:S02]  /*d8d0*/  FSEL R185, R26, -INF , !P3 ;  /* 0xff8000001ab97808 */ /* 0x000fe40005800000 */
[----:B------:R-:W-:Y:S02]  /*d8e0*/  FSEL R200, R187, -INF , !P4 ;  /* 0xff800000bbc87808 */ /* 0x000fe40006000000 */
[C---:B------:R-:W-:Y:S02]  /*d8f0*/  ISETP.GT.AND P3, PT, R44.reuse, R2, PT ;  /* 0x000000022c00720c */ /* 0x040fe40003f64270 */
[----:B------:R-:W-:Y:S02]  /*d900*/  ISETP.GT.AND P5, PT, R44, R0, PT ;  /* 0x000000002c00720c */ /* 0x000fe40003fa4270 */
        /* <DEDUP_REMOVED lines=21> */
[----:B------:R-:W-:Y:S01]  /*da60*/  FSEL R107, R32, -INF , !P4 ;  /* 0xff800000206b7808 */ /* 0x000fe20006000000 */
[----:B------:R-:W-:Y:S01]  /*da70*/  IMAD.IADD R39, R39, 0x1, -R17 ;  /* 0x0000000127277824 */ /* 0x000fe200078e0a11 */
        /* <DEDUP_REMOVED lines=8> */
[----:B------:R-:W-:Y:S01]  /*db00*/  ISETP.GT.AND P4, PT, R21, R0, PT ;  /* 0x000000001500720c */ /* 0x000fe20003f84270 */
[----:B------:R-:W-:Y:S01]  /*db10*/  VIADD R21, R228, -UR24 ;  /* 0x80000018e4157c36 */ /* 0x000fe20008000000 */
[----:B------:R-:W-:-:S02]  /*db20*/  IABS R22, R39 ;  /* 0x0000002700167213 */ /* 0x000fc40000000000 */
[----:B------:R-:W-:Y:S02]  /*db30*/  FSEL R193, R24, -INF , !P3 ;  /* 0xff80000018c17808 */ /* 0x000fe40005800000 */
[----:B------:R-:W-:Y:S02]  /*db40*/  I2FP.F32.S32 R22, R22 ;  /* 0x0000001600167245 */ /* 0x000fe40000201400 */
[C---:B------:R-:W-:Y:S02]  /*db50*/  ISETP.GT.AND P3, PT, R21.reuse, R16, PT ;  /* 0x000000101500720c */ /* 0x040fe40003f64270 */
[----:B------:R-:W-:Y:S02]  /*db60*/  FSEL R199, R218, -INF , !P5 ;  /* 0xff800000dac77808 */ /* 0x000fe40006800000 */
[----:B------:R-:W-:Y:S01]  /*db70*/  ISETP.GT.AND P5, PT, R21, R14, PT ;  /* 0x0000000e1500720c */ /* 0x000fe20003fa4270 */
[----:B------:R-:W-:Y:S01]  /*db80*/  FFMA.FTZ R22, R22, -UR5, R241 ;  /* 0x8000000516167c23 */ /* 0x000fe200080100f1 */
[----:B------:R-:W-:-:S02]  /*db90*/  FSEL R23, R215, -INF , !P3 ;  /* 0xff800000d7177808 */ /* 0x000fc40005800000 */
[C---:B------:R-:W-:Y:S02]  /*dba0*/  ISETP.GT.AND P3, PT, R21.reuse, R12, PT ;  /* 0x0000000c1500720c */ /* 0x040fe40003f64270 */
[----:B------:R-:W-:Y:S02]  /*dbb0*/  FSEL R25, R190, -INF , !P5 ;  /* 0xff800000be197808 */ /* 0x000fe40006800000 */
[----:B------:R-:W-:Y:S02]  /*dbc0*/  ISETP.GT.AND P5, PT, R21, R11, PT ;  /* 0x0000000b1500720c */ /* 0x000fe40003fa4270 */
[----:B------:R-:W-:Y:S01]  /*dbd0*/  FSEL R203, R22, -INF , !P4 ;  /* 0xff80000016cb7808 */ /* 0x000fe20006000000 */
[----:B------:R-:W-:Y:S01]  /*dbe0*/  IMAD.IADD R22, R228, 0x1, -R17 ;  /* 0x00000001e4167824 */ /* 0x000fe200078e0a11 */
[----:B------:R-:W-:Y:S02]  /*dbf0*/  FSEL R26, R175, -INF , !P3 ;  /* 0xff800000af1a7808 */ /* 0x000fe40005800000 */
[----:B------:R-:W-:-:S02]  /*dc00*/  ISETP.GT.AND P3, PT, R21, R9, PT ;  /* 0x000000091500720c */ /* 0x000fc40003f64270 */
[----:B------:R-:W-:Y:S02]  /*dc10*/  FSEL R28, R172, -INF , !P5 ;  /* 0xff800000ac1c7808 */ /* 0x000fe40006800000 */
[C---:B------:R-:W-:Y:S02]  /*dc20*/  ISETP.GT.AND P5, PT, R21.reuse, R8, PT ;  /* 0x000000081500720c */ /* 0x040fe40003fa4270 */
[----:B------:R-:W-:Y:S02]  /*dc30*/  ISETP.GT.AND P4, PT, R21, R13, PT ;  /* 0x0000000d1500720c */ /* 0x000fe40003f84270 */
[----:B------:R-:W-:Y:S02]  /*dc40*/  FSEL R32, R65, -INF , !P3 ;  /* 0xff80000041207808 */ /* 0x000fe40005800000 */
[----:B------:R-:W-:Y:S02]  /*dc50*/  ISETP.GT.AND P3, PT, R21, R6, PT ;  /* 0x000000061500720c */ /* 0x000fe40003f64270 */
[----:B------:R-:W-:-:S02]  /*dc60*/  IABS R22, R22 ;  /* 0x0000001600167213 */ /* 0x000fc40000000000 */
[----:B------:R-:W-:Y:S02]  /*dc70*/  FSEL R31, R62, -INF , !P5 ;  /* 0xff8000003e1f7808 */ /* 0x000fe40006800000 */
[----:B------:R-:W-:Y:S02]  /*dc80*/  ISETP.GT.AND P5, PT, R21, R5, PT ;  /* 0x000000051500720c */ /* 0x000fe40003fa4270 */
[----:B------:R-:W-:Y:S02]  /*dc90*/  FSEL R24, R189, -INF , !P4 ;  /* 0xff800000bd187808 */ /* 0x000fe40006000000 */
[----:B------:R-:W-:Y:S02]  /*dca0*/  ISETP.GT.AND P4, PT, R21, R10, PT ;  /* 0x0000000a1500720c */ /* 0x000fe40003f84270 */
[----:B------:R-:W-:Y:S02]  /*dcb0*/  FSEL R53, R53, -INF , !P3 ;  /* 0xff80000035357808 */ /* 0x000fe40005800000 */
[----:B------:R-:W-:-:S02]  /*dcc0*/  I2FP.F32.S32 R22, R22 ;  /* 0x0000001600167245 */ /* 0x000fc40000201400 */
[C---:B------:R-:W-:Y:S02]  /*dcd0*/  ISETP.GT.AND P3, PT, R21.reuse, R3, PT ;  /* 0x000000031500720c */ /* 0x040fe40003f64270 */
[----:B------:R-:W-:Y:S02]  /*dce0*/  FSEL R65, R56, -INF , !P5 ;  /* 0xff80000038417808 */ /* 0x000fe40006800000 */
[C---:B------:R-:W-:Y:S01]  /*dcf0*/  ISETP.GT.AND P5, PT, R21.reuse, R2, PT ;  /* 0x000000021500720c */ /* 0x040fe20003fa4270 */
[----:B------:R-:W-:Y:S01]  /*dd00*/  FFMA.FTZ R22, R22, -UR5, R61 ;  /* 0x8000000516167c23 */ /* 0x000fe2000801003d */
[----:B------:R-:W-:Y:S02]  /*dd10*/  FSEL R30, R104, -INF , !P4 ;  /* 0xff800000681e7808 */ /* 0x000fe40006000000 */
[----:B------:R-:W-:Y:S02]  /*dd20*/  ISETP.GT.AND P4, PT, R21, R7, PT ;  /* 0x000000071500720c */ /* 0x000fe40003f84270 */
[----:B------:R-:W-:-:S02]  /*dd30*/  FSEL R175, R52, -INF , !P3 ;  /* 0xff80000034af7808 */ /* 0x000fc40005800000 */
[----:B------:R-:W-:Y:S02]  /*dd40*/  ISETP.GT.AND P3, PT, R21, R0, PT ;  /* 0x000000001500720c */ /* 0x000fe40003f64270 */
[----:B------:R-:W-:Y:S02]  /*dd50*/  FSEL R181, R51, -INF , !P5 ;  /* 0xff80000033b57808 */ /* 0x000fe40006800000 */
[----:B------:R-:W-:Y:S02]  /*dd60*/  ISETP.GE.AND P5, PT, R16, R233, PT ;  /* 0x000000e91000720c */ /* 0x000fe40003fa6270 */
[----:B------:R-:W-:Y:S02]  /*dd70*/  FSEL R36, R58, -INF , !P4 ;  /* 0xff8000003a247808 */ /* 0x000fe40006000000 */
[----:B------:R-:W-:Y:S02]  /*dd80*/  ISETP.GT.AND P4, PT, R21, R4, PT ;  /* 0x000000041500720c */ /* 0x000fe40003f84270 */
[----:B------:R-:W-:-:S02]  /*dd90*/  FSEL R189, R22, -INF , !P3 ;  /* 0xff80000016bd7808 */ /* 0x000fc40005800000 */
[----:B------:R-:W-:Y:S02]  /*dda0*/  FSEL R22, R23, -INF , !P5 ;  /* 0xff80000017167808 */ /* 0x000fe40006800000 */
[----:B------:R-:W-:Y:S02]  /*ddb0*/  ISETP.GE.AND P5, PT, R16, R208, PT ;  /* 0x000000d01000720c */ /* 0x000fe40003fa6270 */
[----:B------:R-:W-:Y:S02]  /*ddc0*/  FSEL R104, R54, -INF , !P4 ;  /* 0xff80000036687808 */ /* 0x000fe40006000000 */
[----:B------:R-:W-:Y:S01]  /*ddd0*/  ISETP.GT.AND P4, PT, R21, R15, PT ;  /* 0x0000000f1500720c */ /* 0x000fe20003f84270 */
[----:B------:R-:W-:Y:S01]  /*dde0*/  VIADD R21, R33, -UR24 ;  /* 0x8000001821157c36 */ /* 0x000fe20008000000 */
[----:B------:R-:W-:Y:S02]  /*ddf0*/  FSEL R178, R29, -INF , !P5 ;  /* 0xff8000001db27808 */ /* 0x000fe40006800000 */
[----:B------:R-:W-:-:S02]  /*de00*/  ISETP.GE.AND P5, PT, R14, R233, PT ;  /* 0x000000e90e00720c */ /* 0x000fc40003fa6270 */
        /* <DEDUP_REMOVED lines=9> */
[----:B------:R-:W-:Y:S02]  /*dea0*/  ISETP.GE.AND P5, PT, R13, R233, PT ;  /* 0x000000e90d00720c */ /* 0x000fe40003fa6270 */
[----:B------:R-:W-:Y:S02]  /*deb0*/  ISETP.GE.AND P3, PT, R14, R234, PT ;  /* 0x000000ea0e00720c */ /* 0x000fe40003f66270 */
        /* <DEDUP_REMOVED lines=11> */
[----:B------:R-:W-:Y:S02]  /*df70*/  ISETP.GT.AND P3, PT, R21, R13, PT ;  /* 0x0000000d1500720c */ /* 0x000fe40003f64270 */
[----:B------:R-:W-:-:S02]  /*df80*/  FSEL R58, R26, -INF , !P5 ;  /* 0xff8000001a3a7808 */ /* 0x000fc40006800000 */
[----:B------:R-:W-:Y:S02]  /*df90*/  FSEL R64, R48, -INF , !P4 ;  /* 0xff80000030407808 */ /* 0x000fe40006000000 */
[----:B------:R-:W-:Y:S02]  /*dfa0*/  ISETP.GE.AND P5, PT, R12, R208, PT ;  /* 0x000000d00c00720c */ /* 0x000fe40003fa6270 */
        /* <DEDUP_REMOVED lines=10> */
[C---:B------:R-:W-:Y:S02]  /*e050*/  ISETP.GE.AND P5, PT, R11.reuse, R208, PT ;  /* 0x000000d00b00720c */ /* 0x040fe40003fa6270 */
        /* <DEDUP_REMOVED lines=49> */
[C---:B------:R-:W-:Y:S02]  /*e370*/  ISETP.GE.AND P3, PT, R6.reuse, R234, PT ;  /* 0x000000ea0600720c */ /* 0x040fe40003f66270 */
        /* <DEDUP_REMOVED lines=18> */
[----:B------:R-:W-:Y:S01]  /*e4a0*/  IMAD.IADD R20, R33, 0x1, -R20 ;  /* 0x0000000121147824 */ /* 0x000fe200078e0a14 */
[C---:B------:R-:W-:Y:S02]  /*e4b0*/  ISETP.GE.AND P3, PT, R4.reuse, R233, PT ;  /* 0x000000e90400720c */ /* 0x040fe40003f66270 */
[----:B------:R-:W-:Y:S02]  /*e4c0*/  ISETP.GE.AND P5, PT, R4, R234, PT ;  /* 0x000000ea0400720c */ /* 0x000fe40003fa6270 */
[----:B------:R-:W-:-:S02]  /*e4d0*/  FSEL R176, R5, -INF , !P4 ;  /* 0xff80000005b07808 */ /* 0x000fc40006000000 */
[----:B------:R-:W-:Y:S02]  /*e4e0*/  FSEL R29, R104, -INF , !P3 ;  /* 0xff800000681d7808 */ /* 0x000fe40005800000 */
[----:B------:R-:W-:Y:S02]  /*e4f0*/  FSEL R31, R185, -INF , !P5 ;  /* 0xff800000b91f7808 */ /* 0x000fe40006800000 */
[C---:B------:R-:W-:Y:S02]  /*e500*/  ISETP.GE.AND P4, PT, R4.reuse, R208, PT ;  /* 0x000000d00400720c */ /* 0x040fe40003f86270 */
[----:B------:R-:W-:Y:S02]  /*e510*/  ISETP.GT.AND P3, PT, R21, R4, PT ;  /* 0x000000041500720c */ /* 0x000fe40003f64270 */
[----:B------:R-:W-:Y:S02]  /*e520*/  ISETP.GE.AND P5, PT, R4, R209, PT ;  /* 0x000000d10400720c */ /* 0x000fe40003fa6270 */
[----:B------:R-:W-:Y:S01]  /*e530*/  IABS R4, R20 ;  /* 0x0000001400047213 */ /* 0x000fe20000000000 */
[----:B------:R-:W-:-:S03]  /*e540*/  IMAD.IADD R19, R33, 0x1, -R19 ;  /* 0x0000000121137824 */ /* 0x000fc600078e0a13 */
[----:B------:R-:W-:Y:S02]  /*e550*/  I2FP.F32.S32 R4, R4 ;  /* 0x0000000400047245 */ /* 0x000fe40000201400 */
[----:B------:R-:W-:-:S03]  /*e560*/  IABS R5, R19 ;  /* 0x0000001300057213 */ /* 0x000fc60000000000 */
[----:B------:R-:W-:Y:S01]  /*e570*/  FFMA.FTZ R4, R4, -UR5, R239 ;  /* 0x8000000504047c23 */ /* 0x000fe200080100ef */
[----:B------:R-:W-:Y:S01]  /*e580*/  I2FP.F32.S32 R5, R5 ;  /* 0x0000000500057245 */ /* 0x000fe20000201400 */
[----:B------:R-:W-:Y:S01]  /*e590*/  IMAD.IADD R18, R33, 0x1, -R18 ;  /* 0x0000000121127824 */ /* 0x000fe200078e0a12 */
[----:B------:R-:W-:Y:S02]  /*e5a0*/  FSEL R43, R183, -INF , !P4 ;  /* 0xff800000b72b7808 */ /* 0x000fe40006000000 */
[----:B------:R-:W-:Y:S02]  /*e5b0*/  FSEL R4, R4, -INF , !P3 ;  /* 0xff80000004047808 */ /* 0x000fe40005800000 */
[C---:B------:R-:W-:Y:S02]  /*e5c0*/  ISETP.GE.AND P3, PT, R3.reuse, R233, PT ;  /* 0x000000e90300720c */ /* 0x040fe40003f66270 */
[----:B------:R-:W-:Y:S01]  /*e5d0*/  ISETP.GE.AND P4, PT, R3, R234, PT ;  /* 0x000000ea0300720c */ /* 0x000fe20003f86270 */
[----:B------:R-:W-:Y:S01]  /*e5e0*/  FFMA.FTZ R5, R5, -UR5, R246 ;  /* 0x8000000505057c23 */ /* 0x000fe200080100f6 */
[----:B------:R-:W-:-:S02]  /*e5f0*/  FSEL R104, R4, -INF , !P5 ;  /* 0xff80000004687808 */ /* 0x000fc40006800000 */
[----:B------:R-:W-:Y:S02]  /*e600*/  FSEL R26, R175, -INF , !P3 ;  /* 0xff800000af1a7808 */ /* 0x000fe40005800000 */
[----:B------:R-:W-:Y:S02]  /*e610*/  FSEL R28, R195, -INF , !P4 ;  /* 0xff800000c31c7808 */ /* 0x000fe40006000000 */
[----:B------:R-:W-:Y:S02]  /*e620*/  IABS R6, R18 ;  /* 0x0000001200067213 */ /* 0x000fe40000000000 */
[----:B------:R-:W-:Y:S02]  /*e630*/  ISETP.GE.AND P5, PT, R3, R208, PT ;  /* 0x000000d00300720c */ /* 0x000fe40003fa6270 */
[----:B------:R-:W-:Y:S02]  /*e640*/  ISETP.GT.AND P3, PT, R21, R3, PT ;  /* 0x000000031500720c */ /* 0x000fe40003f64270 */
[----:B------:R-:W-:-:S02]  /*e650*/  ISETP.GE.AND P4, PT, R3, R209, PT ;  /* 0x000000d10300720c */ /* 0x000fc40003f86270 */
[----:B------:R-:W-:Y:S02]  /*e660*/  FMNMX3.FTZ R3, R103, R22, R25, !PT ;  /* 0x0000001667037276 */ /* 0x000fe40007810019 */
[----:B------:R-:W-:Y:S02]  /*e670*/  I2FP.F32.S32 R6, R6 ;  /* 0x0000000600067245 */ /* 0x000fe40000201400 */
[----:B------:R-:W-:Y:S02]  /*e680*/  FSEL R4, R5, -INF , !P3 ;  /* 0xff80000005047808 */ /* 0x000fe40005800000 */
[----:B------:R-:W-:Y:S02]  /*e690*/  ISETP.GE.AND P3, PT, R2, R233, PT ;  /* 0x000000e90200720c */ /* 0x000fe40003f66270 */
[----:B------:R-:W-:Y:S02]  /*e6a0*/  FMNMX3.FTZ R3, R3, R62, R58, !PT ;  /* 0x0000003e03037276 */ /* 0x000fe4000781003a */
[----:B------:R-:W-:-:S02]  /*e6b0*/  FSEL R38, R187, -INF , !P5 ;  /* 0xff800000bb267808 */ /* 0x000fc40006800000 */
[----:B------:R-:W-:Y:S01]  /*e6c0*/  ISETP.GE.AND P5, PT, R2, R234, PT ;  /* 0x000000ea0200720c */ /* 0x000fe20003fa6270 */
[----:B------:R-:W-:Y:S01]  /*e6d0*/  FFMA.FTZ R6, R6, -UR5, R247 ;  /* 0x8000000506067c23 */ /* 0x000fe200080100f7 */
[----:B------:R-:W-:Y:S02]  /*e6e0*/  FSEL R23, R181, -INF , !P3 ;  /* 0xff800000b5177808 */ /* 0x000fe40005800000 */
[----:B------:R-:W-:Y:S02]  /*e6f0*/  FMNMX3.FTZ R3, R3, R52, R49, !PT ;  /* 0x0000003403037276 */ /* 0x000fe40007810031 */
[----:B------:R-:W-:Y:S02]  /*e700*/  ISETP.GT.AND P3, PT, R21, R2, PT ;  /* 0x000000021500720c */ /* 0x000fe40003f64270 */
[----:B------:R-:W-:Y:S02]  /*e710*/  FSEL R67, R4, -INF , !P4 ;  /* 0xff80000004437808 */ /* 0x000fe40006000000 */
[----:B------:R-:W-:-:S02]  /*e720*/  FSEL R24, R198, -INF , !P5 ;  /* 0xff800000c6187808 */ /* 0x000fc40006800000 */
[C---:B------:R-:W-:Y:S02]  /*e730*/  ISETP.GE.AND P4, PT, R2.reuse, R208, PT ;  /* 0x000000d00200720c */ /* 0x040fe40003f86270 */
[----:B------:R-:W-:Y:S02]  /*e740*/  ISETP.GE.AND P5, PT, R2, R209, PT ;  /* 0x000000d10200720c */ /* 0x000fe40003fa6270 */
[----:B------:R-:W-:Y:S02]  /*e750*/  FMNMX3.FTZ R2, R3, R45, R42, !PT ;  /* 0x0000002d03027276 */ /* 0x000fe4000781002a */
[----:B------:R-:W-:Y:S02]  /*e760*/  FSEL R3, R6, -INF , !P3 ;  /* 0xff80000006037808 */ /* 0x000fe40005800000 */
[----:B------:R-:W-:Y:S02]  /*e770*/  FMNMX3.FTZ R2, R2, R36, R34, !PT ;  /* 0x0000002402027276 */ /* 0x000fe40007810022 */
[----:B------:R-:W-:Y:S01]  /*e780*/  FSEL R65, R3, -INF , !P5 ;  /* 0xff80000003417808 */ /* 0x000fe20006800000 */
[----:B------:R-:W-:Y:S01]  /*e790*/  IMAD.IADD R3, R33, 0x1, -R27 ;  /* 0x0000000121037824 */ /* 0x000fe200078e0a1b */
[----:B------:R-:W-:-:S02]  /*e7a0*/  ISETP.GE.AND P3, PT, R15, R233, PT ;  /* 0x000000e90f00720c */ /* 0x000fc40003f66270 */
[----:B------:R-:W-:Y:S02]  /*e7b0*/  ISETP.GE.AND P5, PT, R0, R233, PT ;  /* 0x000000e90000720c */ /* 0x000fe40003fa6270 */
[----:B------:R-:W-:Y:S02]  /*e7c0*/  FMNMX3.FTZ R2, R2, R30, R29, !PT ;  /* 0x0000001e02027276 */ /* 0x000fe4000781001d */
[----:B------:R-:W-:Y:S02]  /*e7d0*/  IABS R3, R3 ;  /* 0x0000000300037213 */ /* 0x000fe40000000000 */
[----:B------:R-:W-:Y:S02]  /*e7e0*/  FSEL R18, R190, -INF , !P3 ;  /* 0xff800000be127808 */ /* 0x000fe40005800000 */
[----:B------:R-:W-:Y:S02]  /*e7f0*/  FSEL R16, R189, -INF , !P5 ;  /* 0xff800000bd107808 */ /* 0x000fe40006800000 */
[----:B------:R-:W-:Y:S01]  /*e800*/  FMNMX3.FTZ R2, R2, R26, R23, !PT ;  /* 0x0000001a02027276 */ /* 0x000fe20007810017 */
[----:B------:R-:W-:Y:S01]  /*e810*/  ULEA UR6, UR23, 0xfffffffc, 0x1 ;  /* 0xfffffffc17067891 */ /* 0x000fe2000f8e08ff */
[----:B------:R-:W-:Y:S01]  /*e820*/  IMAD.MOV.U32 R13, RZ, RZ, R3 ;  /* 0x000000ffff0d7224 */ /* 0x000fe200078e0003 */
[----:B------:R-:W-:Y:S01]  /*e830*/  FMNMX3.FTZ R4, R100, R54, R51, !PT ;  /* 0x0000003664047276 */ /* 0x000fe20007810033 */
[----:B------:R-:W-:Y:S01]  /*e840*/  IMAD.U32 R3, RZ, RZ, UR37 ;  /* 0x00000025ff037e24 */ /* 0x000fe2000f8e00ff */
[----:B------:R-:W-:-:S02]  /*e850*/  FMNMX3.FTZ R2, R2, R18, R16, !PT ;  /* 0x0000001202027276 */ /* 0x000fc40007810010 */
[----:B------:R-:W-:Y:S02]  /*e860*/  FMNMX3.FTZ R4, R4, R64, R60, !PT ;  /* 0x0000004004047276 */ /* 0x000fe4000781003c */
[----:B---3--:R-:W-:Y:S01]  /*e870*/  LOP3.LUT R3, R3, UR6, R249, 0x96, !PT ;  /* 0x0000000603037c12 */ /* 0x008fe2000f8e96f9 */
[----:B------:R-:W1:Y:S01]  /*e880*/  SHFL.BFLY PT, R8, R2, 0x2, 0x1f ;  /* 0x0c401f0002087f89 */ /* 0x000e6200000e0000 */
[----:B------:R-:W-:-:S03]  /*e890*/  FMNMX3.FTZ R4, R4, R56, R50, !PT ;  /* 0x0000003804047276 */ /* 0x000fc60007810032 */
[----:B------:R-:W-:Y:S01]  /*e8a0*/  IMAD.WIDE.U32 R6, R3, -0x326172a9, RZ ;  /* 0xcd9e8d5703067825 */ /* 0x000fe200078e00ff */
[----:B------:R-:W-:Y:S02]  /*e8b0*/  FMNMX3.FTZ R3, R4, R48, R44, !PT ;  /* 0x0000003004037276 */ /* 0x000fe4000781002c */
[----:B------:R-:W-:Y:S02]  /*e8c0*/  ISETP.GE.AND P3, PT, R15, R208, PT ;  /* 0x000000d00f00720c */ /* 0x000fe40003f66270 */
[----:B------:R-:W-:Y:S02]  /*e8d0*/  FMNMX3.FTZ R3, R3, R39, R37, !PT ;  /* 0x0000002703037276 */ /* 0x000fe40007810025 */
[----:B------:R-:W-:Y:S02]  /*e8e0*/  FSEL R32, R193, -INF , !P4 ;  /* 0xff800000c1207808 */ /* 0x000fe40006000000 */
[----:B------:R-:W-:Y:S02]  /*e8f0*/  FSEL R27, R199, -INF , !P3 ;  /* 0xff800000c71b7808 */ /* 0x000fe40005800000 */
[----:B------:R-:W-:-:S02]  /*e900*/  ISETP.GE.AND P4, PT, R15, R234, PT ;  /* 0x000000ea0f00720c */ /* 0x000fc40003f86270 */
[----:B------:R-:W-:Y:S02]  /*e910*/  ISETP.GE.AND P3, PT, R0, R234, PT ;  /* 0x000000ea0000720c */ /* 0x000fe40003f66270 */
[----:B------:R-:W-:Y:S02]  /*e920*/  FMNMX3.FTZ R9, R3, R35, R31, !PT ;  /* 0x0000002303097276 */ /* 0x000fe4000781001f */
[----:B------:R-:W-:Y:S02]  /*e930*/  FSEL R19, R200, -INF , !P4 ;  /* 0xff800000c8137808 */ /* 0x000fe40006000000 */
[----:B------:R-:W-:Y:S02]  /*e940*/  FSEL R14, R201, -INF , !P3 ;  /* 0xff800000c90e7808 */ /* 0x000fe40005800000 */
[----:B------:R-:W-:Y:S02]  /*e950*/  FMNMX3.FTZ R9, R9, R28, R24, !PT ;  /* 0x0000001c09097276 */ /* 0x000fe40007810018 */
[----:B-1----:R-:W-:-:S02]  /*e960*/  FMNMX.FTZ R8, R2, R8, !PT ;  /* 0x0000000802087209 */ /* 0x002fc40007810000 */
[----:B------:R-:W-:Y:S02]  /*e970*/  FMNMX3.FTZ R9, R9, R19, R14, !PT ;  /* 0x0000001309097276 */ /* 0x000fe4000781000e */
[----:B--2---:R-:W-:Y:S02]  /*e980*/  LOP3.LUT R2, R40, UR33, R7, 0x96, !PT ;  /* 0x0000002128027c12 */ /* 0x004fe4000f8e9607 */
[----:B----4-:R-:W-:Y:S01]  /*e990*/  LOP3.LUT R4, R6, UR32, R213, 0x96, !PT ;  /* 0x0000002006047c12 */ /* 0x010fe2000f8e96d5 */
[----:B------:R-:W1:Y:S02]  /*e9a0*/  SHFL.BFLY PT, R12, R9, 0x2, 0x1f ;  /* 0x0c401f00090c7f89 */ /* 0x000e6400000e0000 */
[----:B------:R-:W-:Y:S02]  /*e9b0*/  IMAD.WIDE.U32 R2, R2, -0x2daee0ad, RZ ;  /* 0xd2511f5302027825 */ /* 0x000fe400078e00ff */
[----:B------:R-:W2:Y:S02]  /*e9c0*/  SHFL.BFLY PT, R11, R8, 0x1, 0x1f ;  /* 0x0c201f00080b7f89 */ /* 0x000ea400000e0000 */
[----:B------:R-:W-:Y:S01]  /*e9d0*/  IMAD.WIDE.U32 R4, R4, -0x2daee0ad, RZ ;  /* 0xd2511f5304047825 */ /* 0x000fe200078e00ff */
[----:B------:R-:W-:-:S04]  /*e9e0*/  LOP3.LUT R3, R210, UR31, R3, 0x96, !PT ;  /* 0x0000001fd2037c12 */ /* 0x000fc8000f8e9603 */
[----:B------:R-:W-:Y:S02]  /*e9f0*/  LOP3.LUT R2, R2, UR22, R5, 0x96, !PT ;  /* 0x0000001602027c12 */ /* 0x000fe4000f8e9605 */
[C---:B------:R-:W-:Y:S02]  /*ea00*/  ISETP.GT.AND P5, PT, R21.reuse, R15, PT ;  /* 0x0000000f1500720c */ /* 0x040fe40003fa4270 */
[----:B------:R-:W-:Y:S01]  /*ea10*/  ISETP.GT.AND P3, PT, R21, R0, PT ;  /* 0x000000001500720c */ /* 0x000fe20003f64270 */
[----:B------:R-:W-:-:S04]  /*ea20*/  IMAD.WIDE.U32 R20, R3, -0x326172a9, RZ ;  /* 0xcd9e8d5703147825 */ /* 0x000fc800078e00ff */
[----:B------:R-:W-:Y:S01]  /*ea30*/  IMAD.WIDE.U32 R2, R2, -0x326172a9, RZ ;  /* 0xcd9e8d5702027825 */ /* 0x000fe200078e00ff */
[----:B------:R-:W-:-:S04]  /*ea40*/  LOP3.LUT R5, R212, UR26, R21, 0x96, !PT ;  /* 0x0000001ad4057c12 */ /* 0x000fc8000f8e9615 */
[----:B------:R-:W-:Y:S01]  /*ea50*/  LOP3.LUT R3, R20, UR21, R3, 0x96, !PT ;  /* 0x0000001514037c12 */ /* 0x000fe2000f8e9603 */
[----:B------:R-:W-:-:S04]  /*ea60*/  IMAD.WIDE.U32 R20, R5, -0x2daee0ad, RZ ;  /* 0xd2511f5305147825 */ /* 0x000fc800078e00ff */
[----:B------:R-:W-:Y:S01]  /*ea70*/  IMAD.WIDE.U32 R180, R3, -0x2daee0ad, RZ ;  /* 0xd2511f5303b47825 */ /* 0x000fe200078e00ff */
[----:B-1----:R-:W-:Y:S02]  /*ea80*/  FMNMX.FTZ R3, R9, R12, !PT ;  /* 0x0000000c09037209 */ /* 0x002fe40007810000 */
[----:B--2---:R-:W-:Y:S01]  /*ea90*/  FMNMX.FTZ R41, R8, R11, !PT ;  /* 0x0000000b08297209 */ /* 0x004fe20007810000 */
[----:B------:R-:W-:Y:S02]  /*eaa0*/  IMAD.IADD R17, R33, 0x1, -R17 ;  /* 0x0000000121117824 */ /* 0x000fe400078e0a11 */
[----:B------:R-:W1:Y:S01]  /*eab0*/  SHFL.BFLY PT, R8, R3, 0x1, 0x1f ;  /* 0x0c201f0003087f89 */ /* 0x000e6200000e0000 */
[----:B------:R-:W-:Y:S02]  /*eac0*/  LOP3.LUT R4, R4, UR17, R21, 0x96, !PT ;  /* 0x0000001104047c12 */ /* 0x000fe4000f8e9615 */
[----:B------:R-:W-:Y:S02]  /*ead0*/  ISETP.GE.AND P4, PT, R15, R209, PT ;  /* 0x000000d10f00720c */ /* 0x000fe40003f86270 */
[----:B------:R-:W-:-:S02]  /*eae0*/  I2FP.F32.S32 R13, R13 ;  /* 0x0000000d000d7245 */ /* 0x000fc40000201400 */
[----:B------:R-:W-:Y:S01]  /*eaf0*/  IABS R15, R17 ;  /* 0x00000011000f7213 */ /* 0x000fe20000000000 */
[----:B------:R-:W-:Y:S01]  /*eb00*/  IMAD.WIDE.U32 R4, R4, -0x326172a9, RZ ;  /* 0xcd9e8d5704047825 */ /* 0x000fe200078e00ff */
[----:B------:R-:W-:-:S03]  /*eb10*/  LOP3.LUT R10, R20, UR15, R181, 0x96, !PT ;  /* 0x0000000f140a7c12 */ /* 0x000fc6000f8e96b5 */
[----:B------:R-:W-:Y:S01]  /*eb20*/  FFMA.FTZ R13, R13, -UR5, R242 ;  /* 0x800000050d0d7c23 */ /* 0x000fe200080100f2 */
[----:B------:R-:W-:Y:S02]  /*eb30*/  I2FP.F32.S32 R15, R15 ;  /* 0x0000000f000f7245 */ /* 0x000fe40000201400 */
[----:B------:R-:W-:Y:S01]  /*eb40*/  LOP3.LUT R33, R2, UR16, R5, 0x96, !PT ;  /* 0x0000001002217c12 */ /* 0x000fe2000f8e9605 */
[----:B------:R-:W-:Y:S01]  /*eb50*/  IMAD.WIDE.U32 R198, R10, -0x326172a9, RZ ;  /* 0xcd9e8d570ac67825 */ /* 0x000fe200078e00ff */
[----:B------:R-:W-:-:S03]  /*eb60*/  FSEL R5, R13, -INF , !P5 ;  /* 0xff8000000d057808 */ /* 0x000fc60006800000 */
[----:B------:R-:W-:Y:S01]  /*eb70*/  FFMA.FTZ R15, R15, -UR5, R243 ;  /* 0x800000050f0f7c23 */ /* 0x000fe200080100f3 */
[C---:B------:R-:W-:Y:S01]  /*eb80*/  FMUL.FTZ R2, R41.reuse, UR34 ;  /* 0x0000002229027c20 */ /* 0x040fe20008410000 */
[----:B------:R-:W-:Y:S02]  /*eb90*/  FSETP.NEU.FTZ.AND P5, PT, R41, -INF , PT ;  /* 0xff8000002900780b */ /* 0x000fe40003fbd000 */
[----:B------:R-:W-:Y:S02]  /*eba0*/  LOP3.LUT R17, R4, UR13, R199, 0x96, !PT ;  /* 0x0000000d04117c12 */ /* 0x000fe4000f8e96c7 */
[----:B------:R-:W-:Y:S02]  /*ebb0*/  FSEL R2, R2, RZ, P5 ;  /* 0x000000ff02027208 */ /* 0x000fe40002800000 */
[----:B------:R-:W-:Y:S02]  /*ebc0*/  FSEL R20, R5, -INF , !P4 ;  /* 0xff80000005147808 */ /* 0x000fe40006000000 */
[----:B------:R-:W-:-:S02]  /*ebd0*/  FSEL R11, R15, -INF , !P3 ;  /* 0xff8000000f0b7808 */ /* 0x000fc40005800000 */
[C---:B------:R-:W-:Y:S02]  /*ebe0*/  ISETP.GE.AND P4, PT, R0.reuse, R208, PT ;  /* 0x000000d00000720c */ /* 0x040fe40003f86270 */
[----:B------:R-:W-:Y:S02]  /*ebf0*/  ISETP.GE.AND P3, PT, R0, R209, PT ;  /* 0x000000d10000720c */ /* 0x000fe40003f66270 */
[----:B------:R-:W-:Y:S01]  /*ec00*/  LOP3.LUT R0, R17, 0xff, RZ, 0xc0, !PT ;  /* 0x000000ff11007812 */ /* 0x000fe200078ec0ff */
[----:B------:R-:W-:Y:S02]  /*ec10*/  IMAD.MOV.U32 R213, RZ, RZ, R216 ;  /* 0x000000ffffd57224 */ /* 0x000fe400078e00d8 */
[--C-:B------:R-:W-:Y:S01]  /*ec20*/  FFMA.FTZ R13, R22, UR34, -R2.reuse ;  /* 0x00000022160d7c23 */ /* 0x100fe20008010802 */
[----:B------:R-:W-:Y:S01]  /*ec30*/  FFMA.FTZ R12, R25, UR34, -R2 ;  /* 0x00000022190c7c23 */ /* 0x000fe20008010802 */
[----:B------:R-:W-:Y:S02]  /*ec40*/  FSEL R9, R203, -INF , !P4 ;  /* 0xff800000cb097808 */ /* 0x000fe40006000000 */
[----:B------:R-:W-:-:S02]  /*ec50*/  ISETP.LE.U32.AND P4, PT, R0, UR4, PT ;  /* 0x0000000400007c0c */ /* 0x000fc4000bf83070 */
[----:B-1----:R-:W-:Y:S02]  /*ec60*/  FMNMX.FTZ R216, R3, R8, !PT ;  /* 0x0000000803d87209 */ /* 0x002fe40007810000 */
[----:B------:R-:W-:Y:S01]  /*ec70*/  LOP3.LUT R0, R17, 0xffff, RZ, 0xc0, !PT ;  /* 0x0000ffff11007812 */ /* 0x000fe200078ec0ff */
[----:B------:R-:W-:Y:S01]  /*ec80*/  MUFU.EX2 R13, R13 ;  /* 0x0000000d000d7308 */ /* 0x000fe20000000800 */
[----:B------:R-:W-:Y:S01]  /*ec90*/  FSEL R11, R11, -INF , !P3 ;  /* 0xff8000000b0b7808 */ /* 0x000fe20005800000 */
[C---:B------:R-:W-:Y:S01]  /*eca0*/  FMUL.FTZ R4, R216.reuse, UR34 ;  /* 0x00000022d8047c20 */ /* 0x040fe20008410000 */
[----:B------:R-:W-:Y:S02]  /*ecb0*/  SHF.R.U32.HI R0, RZ, 0x8, R0 ;  /* 0x00000008ff007819 */ /* 0x000fe40000011600 */
[----:B------:R-:W-:-:S03]  /*ecc0*/  FSETP.NEU.FTZ.AND P3, PT, R216, -INF , PT ;  /* 0xff800000d800780b */ /* 0x000fc60003f7d000 */
[----:B------:R-:W1:Y:S01]  /*ecd0*/  MUFU.EX2 R12, R12 ;  /* 0x0000000c000c7308 */ /* 0x000e620000000800 */
[----:B------:R-:W-:Y:S02]  /*ece0*/  LOP3.LUT R3, R0, 0xffff, RZ, 0xc0, !PT ;  /* 0x0000ffff00037812 */ /* 0x000fe400078ec0ff */
[----:B------:R-:W-:Y:S02]  /*ecf0*/  FSEL R0, R4, RZ, P3 ;  /* 0x000000ff04007208 */ /* 0x000fe40001800000 */
[----:B------:R-:W-:-:S03]  /*ed00*/  FSEL R21, R216, RZ, P3 ;  /* 0x000000ffd8157208 */ /* 0x000fc60001800000 */
[--C-:B------:R-:W-:Y:S01]  /*ed10*/  FFMA.FTZ R8, R54, UR34, -R0.reuse ;  /* 0x0000002236087c23 */ /* 0x100fe20008010800 */
[----:B------:R-:W-:Y:S01]  /*ed20*/  FFMA.FTZ R10, R51, UR34, -R0 ;  /* 0x00000022330a7c23 */ /* 0x000fe20008010800 */
[----:B------:R-:W-:-:S04]  /*ed30*/  ISETP.LE.U32.AND P3, PT, R3, UR4, PT ;  /* 0x0000000403007c0c */ /* 0x000fc8000bf63070 */
[----:B------:R-:W-:Y:S01]  /*ed40*/  MUFU.EX2 R8, R8 ;  /* 0x0000000800087308 */ /* 0x000fe20000000800 */
[----:B-1----:R-:W-:-:S07]  /*ed50*/  F2FP.F16.F32.PACK_AB R3, R12, R13 ;  /* 0x0000000d0c03723e */ /* 0x002fce00000000ff */
[----:B------:R-:W1:Y:S01]  /*ed60*/  MUFU.EX2 R10, R10 ;  /* 0x0000000a000a7308 */ /* 0x000e620000000800 */
[C---:B------:R-:W-:Y:S01]  /*ed70*/  PRMT R173, R3.reuse, 0x7632, R173 ;  /* 0x0000763203ad7816 */ /* 0x040fe200000000ad */
[----:B------:R-:W-:Y:S01]  /*ed80*/  IMAD.MOV.U32 R4, RZ, RZ, R198 ;  /* 0x000000ffff047224 */ /* 0x000fe200078e00c6 */
[----:B------:R-:W-:-:S03]  /*ed90*/  PRMT R174, R3, 0x7610, R174 ;  /* 0x0000761003ae7816 */ /* 0x000fc600000000ae */
[----:B------:R-:W-:Y:S01]  /*eda0*/  @!P3 HADD2 R205, -R173.H0_H0, -RZ.H0_H0 ;  /* 0xa00000ffadcdb230 */ /* 0x000fe20000000900 */
[----:B------:R-:W-:Y:S01]  /*edb0*/  LOP3.LUT R4, R4, 0xff, RZ, 0xc0, !PT ;  /* 0x000000ff04047812 */ /* 0x000fe200078ec0ff */
[----:B------:R2:W-:Y:S01]  /*edc0*/  STL [R1+0x1f8], R215 ;  /* 0x0001f8d701007387 */ /* 0x0005e20000100800 */
[----:B------:R-:W-:-:S03]  /*edd0*/  @!P4 HADD2 R204, -R174.H0_H0, -RZ.H0_H0 ;  /* 0xa00000ffaeccc230 */ /* 0x000fc60000000900 */
[----:B------:R-:W-:Y:S04]  /*ede0*/  STL [R1+0x1ac], R228 ;  /* 0x0001ace401007387 */ /* 0x000fe80000100800 */
[----:B------:R-:W-:Y:S04]  /*edf0*/  STL [R1+0x1ec], R214 ;  /* 0x0001ecd601007387 */ /* 0x000fe80000100800 */
[----:B------:R-:W-:Y:S04]  /*ee00*/  STL [R1+0x1b0], R233 ;  /* 0x0001b0e901007387 */ /* 0x000fe80000100800 */
[----:B------:R-:W-:Y:S01]  /*ee10*/  STL [R1+0x1b4], R234 ;  /* 0x0001b4ea01007387 */ /* 0x000fe20000100800 */
[----:B--2---:R-:W-:-:S02]  /*ee20*/  PRMT R215, R174, 0x5410, R173 ;  /* 0x00005410aed77816 */ /* 0x004fc400000000ad */
[----:B------:R-:W-:Y:S02]  /*ee30*/  @!P3 PRMT R173, R205, 0x5410, RZ ;  /* 0x00005410cdadb816 */ /* 0x000fe400000000ff */
[----:B------:R-:W-:Y:S02]  /*ee40*/  ISETP.LE.U32.AND P3, PT, R4, UR4, PT ;  /* 0x0000000404007c0c */ /* 0x000fe4000bf63070 */
[----:B-1----:R-:W-:Y:S01]  /*ee50*/  F2FP.F16.F32.PACK_AB R4, R10, R8 ;  /* 0x000000080a04723e */ /* 0x002fe200000000ff */
[----:B------:R-:W-:Y:S01]  /*ee60*/  STL [R1+0x24], R41 ;  /* 0x0000242901007387 */ /* 0x000fe20000100800 */
[----:B------:R-:W-:Y:S02]  /*ee70*/  @!P4 PRMT R174, R204, 0x5410, RZ ;  /* 0x00005410ccaec816 */ /* 0x000fe400000000ff */
[C---:B------:R-:W-:Y:S01]  /*ee80*/  PRMT R107, R4.reuse, 0x7610, R107 ;  /* 0x00007610046b7816 */ /* 0x040fe2000000006b */
[----:B------:R-:W-:Y:S01]  /*ee90*/  STL [R1+0x1b8], R208 ;  /* 0x0001b8d001007387 */ /* 0x000fe20000100800 */
[----:B------:R-:W-:-:S03]  /*eea0*/  PRMT R106, R4, 0x7632, R106 ;  /* 0x00007632046a7816 */ /* 0x000fc6000000006a */
[----:B------:R-:W-:Y:S01]  /*eeb0*/  STL [R1+0x1bc], R209 ;  /* 0x0001bcd101007387 */ /* 0x000fe20000100800 */
[----:B------:R-:W-:-:S03]  /*eec0*/  PRMT R5, R107, 0x5410, R106 ;  /* 0x000054106b057816 */ /* 0x000fc6000000006a */
[----:B------:R-:W-:Y:S04]  /*eed0*/  STL [R1+0x1e0], R203 ;  /* 0x0001e0cb01007387 */ /* 0x000fe80000100800 */
[----:B------:R-:W-:Y:S04]  /*eee0*/  STL [R1+0x28], R216 ;  /* 0x000028d801007387 */ /* 0x000fe80000100800 */
[----:B------:R-:W-:Y:S04]  /*eef0*/  STL [R1+0x1c0], R216 ;  /* 0x0001c0d801007387 */ /* 0x000fe80000100800 */
[----:B------:R-:W-:Y:S04]  /*ef00*/  STL [R1+0x1e8], R174 ;  /* 0x0001e8ae01007387 */ /* 0x000fe80000100800 */
[----:B------:R-:W-:Y:S04]  /*ef10*/  STL [R1+0x1e4], R204 ;  /* 0x0001e4cc01007387 */ /* 0x000fe80000100800 */
[----:B------:R-:W-:Y:S04]  /*ef20*/  STL [R1+0x1f4], R173 ;  /* 0x0001f4ad01007387 */ /* 0x000fe80000100800 */
[----:B------:R-:W-:Y:S04]  /*ef30*/  STL [R1+0x1f0], R205 ;  /* 0x0001f0cd01007387 */ /* 0x000fe80000100800 */
[----:B------:R1:W-:Y:S04]  /*ef40*/  STL [R1+0x78], R5 ;  /* 0x0000780501007387 */ /* 0x0003e80000100800 */
[----:B------:R-:W2:Y:S01]  /*ef50*/  LDL.LU R212, [R1+0x148] ;  /* 0x0001480001d47983 */ /* 0x000ea20000300800 */
[----:B------:R-:W-:-:S04]  /*ef60*/  PRMT R3, R17, 0x7632, R3 ;  /* 0x0000763211037816 */ /* 0x000fc80000000003 */
[----:B------:R-:W-:-:S04]  /*ef70*/  LOP3.LUT R3, R3, 0xff, RZ, 0xc0, !PT ;  /* 0x000000ff03037812 */ /* 0x000fc800078ec0ff */
[----:B------:R-:W-:Y:S02]  /*ef80*/  ISETP.LE.U32.AND P4, PT, R3, UR4, PT ;  /* 0x0000000403007c0c */ /* 0x000fe4000bf83070 */
[----:B------:R-:W-:-:S04]  /*ef90*/  FMNMX3.FTZ R3, R102, R178, R177, !PT ;  /* 0x000000b266037276 */ /* 0x000fc800078100b1 */
[----:B------:R-:W-:-:S04]  /*efa0*/  FMNMX3.FTZ R3, R3, R172, R105, !PT ;  /* 0x000000ac03037276 */ /* 0x000fc80007810069 */
[----:B------:R-:W-:-:S04]  /*efb0*/  FMNMX3.FTZ R3, R3, R66, R63, !PT ;  /* 0x0000004203037276 */ /* 0x000fc8000781003f */
[----:B------:R-:W-:-:S04]  /*efc0*/  FMNMX3.FTZ R3, R3, R61, R59, !PT ;  /* 0x0000003d03037276 */ /* 0x000fc8000781003b */
[----:B------:R-:W-:-:S04]  /*efd0*/  FMNMX3.FTZ R3, R3, R57, R55, !PT ;  /* 0x0000003903037276 */ /* 0x000fc80007810037 */
[----:B------:R-:W-:-:S04]  /*efe0*/  FMNMX3.FTZ R3, R3, R53, R43, !PT ;  /* 0x0000003503037276 */ /* 0x000fc8000781002b */
[----:B------:R-:W-:-:S04]  /*eff0*/  FMNMX3.FTZ R3, R3, R38, R32, !PT ;  /* 0x0000002603037276 */ /* 0x000fc80007810020 */
[----:B------:R-:W-:-:S05]  /*f000*/  FMNMX3.FTZ R3, R3, R27, R9, !PT ;  /* 0x0000001b03037276 */ /* 0x000fca0007810009 */
[----:B------:R-:W3:Y:S01]  /*f010*/  SHFL.BFLY PT, R15, R3, 0x2, 0x1f ;  /* 0x0c401f00030f7f89 */ /* 0x000ee200000e0000 */
[----:B------:R-:W-:Y:S01]  /*f020*/  @!P4 HADD2 R206, -R107.H0_H0, -RZ.H0_H0 ;  /* 0xa00000ff6bcec230 */ /* 0x000fe20000000900 */
[----:B------:R-:W-:Y:S01]  /*f030*/  SHF.R.U32.HI R4, RZ, 0x18, R17 ;  /* 0x00000018ff047819 */ /* 0x000fe20000011611 */
[----:B-1----:R-:W-:-:S03]  /*f040*/  FFMA.FTZ R5, R62, UR34, -R2 ;  /* 0x000000223e057c23 */ /* 0x002fc60008010802 */
[----:B------:R-:W-:Y:S02]  /*f050*/  @!P4 PRMT R107, R206, 0x5410, RZ ;  /* 0x00005410ce6bc816 */ /* 0x000fe400000000ff */
[----:B------:R-:W-:Y:S01]  /*f060*/  ISETP.LE.U32.AND P4, PT, R4, UR4, PT ;  /* 0x0000000404007c0c */ /* 0x000fe2000bf83070 */
        /* <DEDUP_REMOVED lines=13> */
[----:B------:R-:W-:Y:S01]  /*f140*/  FFMA.FTZ R190, R39, UR34, -R0 ;  /* 0x0000002227be7c23 */ /* 0x000fe20008010800 */
[----:B------:R-:W-:Y:S01]  /*f150*/  MUFU.EX2 R45, R5 ;  /* 0x00000005002d7308 */ /* 0x000fe20000000800 */
[----:B---3--:R-:W-:-:S07]  /*f160*/  FMNMX.FTZ R2, R3, R15, !PT ;  /* 0x0000000f03027209 */ /* 0x008fce0007810000 */
[----:B------:R1:W3:Y:S01]  /*f170*/  MUFU.EX2 R39, R4 ;  /* 0x0000000400277308 */ /* 0x0002e20000000800 */
[----:B------:R-:W-:Y:S01]  /*f180*/  FFMA.FTZ R23, R56, UR34, -R0 ;  /* 0x0000002238177c23 */ /* 0x000fe20008010800 */
[----:B-1----:R-:W1:Y:S01]  /*f190*/  SHFL.BFLY PT, R4, R2, 0x1, 0x1f ;  /* 0x0c201f0002047f89 */ /* 0x002e6200000e0000 */
[----:B---3--:R-:W-:-:S04]  /*f1a0*/  F2FP.F16.F32.PACK_AB R3, R39, R45 ;  /* 0x0000002d2703723e */ /* 0x008fc800000000ff */
[C---:B------:R-:W-:Y:S02]  /*f1b0*/  PRMT R58, R3.reuse, 0x7610, R58 ;  /* 0x00007610033a7816 */ /* 0x040fe4000000003a */
[----:B------:R-:W-:Y:S01]  /*f1c0*/  PRMT R56, R3, 0x7632, R56 ;  /* 0x0000763203387816 */ /* 0x000fe20000000038 */
[----:B------:R-:W-:-:S04]  /*f1d0*/  FADD.FTZ R3, R100, -R21 ;  /* 0x8000001564037221 */ /* 0x000fc80000010000 */
[----:B------:R-:W-:Y:S01]  /*f1e0*/  FMUL.FTZ R3, R3, UR34 ;  /* 0x0000002203037c20 */ /* 0x000fe20008410000 */
[----:B-1----:R-:W-:-:S03]  /*f1f0*/  FMNMX.FTZ R40, R2, R4, !PT ;  /* 0x0000000402287209 */ /* 0x002fc60007810000 */
[----:B------:R-:W2:Y:S01]  /*f200*/  MUFU.EX2 R4, R3 ;  /* 0x0000000300047308 */ /* 0x000ea20000000800 */
[--C-:B------:R-:W-:Y:S01]  /*f210*/  FFMA.FTZ R200, R35, UR34, -R0.reuse ;  /* 0x0000002223c87c23 */ /* 0x100fe20008010800 */
[----:B------:R-:W-:Y:S01]  /*f220*/  FFMA.FTZ R15, R64, UR34, -R0 ;  /* 0x00000022400f7c23 */ /* 0x000fe20008010800 */
[----:B------:R-:W-:Y:S04]  /*f230*/  STL.64 [R1+0x200], R248 ;  /* 0x000200f801007387 */ /* 0x000fe80000100a00 */
[----:B------:R-:W-:Y:S01]  /*f240*/  STL.64 [R1+0x208], R200 ;  /* 0x000208c801007387 */ /* 0x000fe20000100a00 */
[----:B------:R2:W-:Y:S03]  /*f250*/  MUFU.EX2 R5, R15 ;  /* 0x0000000f00057308 */ /* 0x0005e60000000800 */
[----:B------:R-:W-:Y:S01]  /*f260*/  STL [R1+0x2c], R40 ;  /* 0x00002c2801007387 */ /* 0x000fe20000100800 */
[----:B--2---:R-:W-:-:S03]  /*f270*/  FFMA.FTZ R15, R212, R4, R8 ;  /* 0x00000004d40f7223 */ /* 0x004fc60000010008 */
[----:B------:R-:W2:Y:S01]  /*f280*/  LDL.LU R212, [R1+0x134] ;  /* 0x0001340001d47983 */ /* 0x000ea20000300800 */
[----:B------:R-:W-:Y:S02]  /*f290*/  @!P4 HADD2 R207, -R106.H0_H0, -RZ.H0_H0 ;  /* 0xa00000ff6acfc230 */ /* 0x000fe40000000900 */
        /* <DEDUP_REMOVED lines=10> */
[----:B------:R-:W-:Y:S01]  /*f340*/  PRMT R0, R198, 0x7771, RZ ;  /* 0x00007771c6007816 */ /* 0x000fe200000000ff */
[----:B------:R-:W-:Y:S01]  /*f350*/  @!P3 HADD2 R220, -R58.H0_H0, -RZ.H0_H0 ;  /* 0xa00000ff3adcb230 */ /* 0x000fe20000000900 */
[----:B------:R-:W-:Y:S01]  /*f360*/  @!P4 PRMT R106, R207, 0x5410, RZ ;  /* 0x00005410cf6ac816 */ /* 0x000fe200000000ff */
[----:B------:R-:W3:Y:S01]  /*f370*/  LDL.64 R210, [R1+0xd8] ;  /* 0x0000d80001d27983 */ /* 0x000ee20000100a00 */
[----:B------:R-:W-:-:S02]  /*f380*/  ISETP.GT.U32.AND P4, PT, R0, UR4, PT ;  /* 0x0000000400007c0c */ /* 0x000fc4000bf84070 */
        /* <DEDUP_REMOVED lines=8> */
[----:B------:R-:W1:Y:S01]  /*f410*/  SHFL.BFLY PT, R3, R2, 0x2, 0x1f ;  /* 0x0c401f0002037f89 */ /* 0x000e6200000e0000 */
[----:B------:R-:W-:Y:S01]  /*f420*/  PRMT R173, R58, 0x5410, R56 ;  /* 0x000054103aad7816 */ /* 0x000fe20000000038 */
[----:B------:R-:W-:Y:S01]  /*f430*/  FMUL.FTZ R0, R40, UR34 ;  /* 0x0000002228007c20 */ /* 0x000fe20008410000 */
[----:B------:R-:W-:Y:S02]  /*f440*/  @!P3 PRMT R58, R220, 0x5410, RZ ;  /* 0x00005410dc3ab816 */ /* 0x000fe400000000ff */
[----:B------:R-:W-:Y:S01]  /*f450*/  FSETP.NEU.FTZ.AND P3, PT, R40, -INF , PT ;  /* 0xff8000002800780b */ /* 0x000fe20003f7d000 */
[----:B------:R-:W4:Y:S03]  /*f460*/  MUFU.EX2 R14, R16 ;  /* 0x00000010000e7308 */ /* 0x000f260000000800 */
[----:B------:R-:W-:Y:S01]  /*f470*/  FSEL R0, R0, RZ, P3 ;  /* 0x000000ff00007208 */ /* 0x000fe20001800000 */
[----:B------:R-:W-:-:S04]  /*f480*/  @P4 HADD2 R221, -R56.H0_H0, -RZ.H0_H0 ;  /* 0xa00000ff38dd4230 */ /* 0x000fc80000000900 */
        /* <DEDUP_REMOVED lines=16> */
[----:B------:R-:W-:-:S02]  /*f590*/  PRMT R0, R198, 0x7772, RZ ;  /* 0x00007772c6007816 */ /* 0x000fc400000000ff */
[----:B------:R-:W-:Y:S02]  /*f5a0*/  FSEL R9, R41, RZ, P5 ;  /* 0x000000ff29097208 */ /* 0x000fe40002800000 */
[----:B------:R-:W-:Y:S02]  /*f5b0*/  ISETP.GT.U32.AND P5, PT, R0, UR4, PT ;  /* 0x0000000400007c0c */ /* 0x000fe4000bfa4070 */
[----:B-1----:R-:W-:Y:S02]  /*f5c0*/  FMNMX.FTZ R2, R2, R3, !PT ;  /* 0x0000000302027209 */ /* 0x002fe40007810000 */
[----:B------:R-:W-:Y:S02]  /*f5d0*/  PRMT R0, R198, 0x7773, RZ ;  /* 0x00007773c6007816 */ /* 0x000fe400000000ff */
[----:B------:R-:W-:Y:S01]  /*f5e0*/  @P4 PRMT R56, R221, 0x5410, RZ ;  /* 0x00005410dd384816 */ /* 0x000fe200000000ff */
[----:B------:R-:W1:Y:S01]  /*f5f0*/  SHFL.BFLY PT, R8, R2, 0x1, 0x1f ;  /* 0x0c201f0002087f89 */ /* 0x000e6200000e0000 */
[----:B------:R-:W-:-:S02]  /*f600*/  ISETP.GT.U32.AND P4, PT, R0, UR4, PT ;  /* 0x0000000400007c0c */ /* 0x000fc4000bf84070 */
[----:B----4-:R-:W-:-:S04]  /*f610*/  F2FP.F16.F32.PACK_AB R0, R14, R5 ;  /* 0x000000050e00723e */ /* 0x010fc800000000ff */
[C---:B------:R-:W-:Y:S02]  /*f620*/  PRMT R42, R0.reuse, 0x7610, R42 ;  /* 0x00007610002a7816 */ /* 0x040fe4000000002a */
[----:B------:R-:W-:Y:S01]  /*f630*/  PRMT R235, R0, 0x7632, R235 ;  /* 0x0000763200eb7816 */ /* 0x000fe200000000eb */
[----:B------:R-:W-:-:S04]  /*f640*/  FADD.FTZ R0, R103, -R9 ;  /* 0x8000000967007221 */ /* 0x000fc80000010000 */
[----:B------:R-:W-:-:S04]  /*f650*/  FMUL.FTZ R0, R0, UR34 ;  /* 0x0000002200007c20 */ /* 0x000fc80008410000 */
[----:B------:R-:W2:Y:S01]  /*f660*/  MUFU.EX2 R3, R0 ;  /* 0x0000000000037308 */ /* 0x000ea20000000800 */
[----:B------:R-:W-:Y:S01]  /*f670*/  @P4 HADD2 R103, -R235.H0_H0, -RZ.H0_H0 ;  /* 0xa00000ffeb674230 */ /* 0x000fe20000000900 */
[----:B------:R-:W-:Y:S01]  /*f680*/  PRMT R174, R42, 0x5410, R235 ;  /* 0x000054102aae7816 */ /* 0x000fe200000000eb */
[----:B------:R-:W-:-:S03]  /*f690*/  IMAD.MOV.U32 R204, RZ, RZ, R46 ;  /* 0x000000ffffcc7224 */ /* 0x000fc600078e002e */
[----:B------:R-:W-:Y:S01]  /*f6a0*/  @P4 PRMT R235, R103, 0x5410, RZ ;  /* 0x0000541067eb4816 */ /* 0x000fe200000000ff */
[----:B------:R-:W-:Y:S01]  /*f6b0*/  IMAD.MOV.U32 R205, RZ, RZ, R47 ;  /* 0x000000ffffcd7224 */ /* 0x000fe200078e002f */
[----:B-1----:R-:W-:Y:S01]  /*f6c0*/  FMNMX.FTZ R41, R2, R8, !PT ;  /* 0x0000000802297209 */ /* 0x002fe20007810000 */
[----:B------:R-:W4:Y:S01]  /*f6d0*/  LDL.64 R46, [R1+0x140] ;  /* 0x00014000012e7983 */ /* 0x000f220000100a00 */
[----:B------:R-:W-:-:S03]  /*f6e0*/  IMAD.MOV.U32 R203, RZ, RZ, R213 ;  /* 0x000000ffffcb7224 */ /* 0x000fc600078e00d5 */
[----:B------:R-:W-:Y:S04]  /*f6f0*/  STL [R1+0x1c4], R235 ;  /* 0x0001c4eb01007387 */ /* 0x000fe80000100800 */
[----:B------:R-:W-:Y:S04]  /*f700*/  STL [R1+0x18], R41 ;  /* 0x0000182901007387 */ /* 0x000fe80000100800 */
[----:B------:R-:W4:Y:S04]  /*f710*/  LDL.LU R36, [R1+0x14c] ;  /* 0x00014c0001247983 */ /* 0x000f280000300800 */
[----:B------:R-:W4:Y:S01]  /*f720*/  LDL.LU R216, [R1+0x150] ;  /* 0x0001500001d87983 */ /* 0x000f220000300800 */
[----:B--2---:R-:W-:-:S03]  /*f730*/  FFMA.FTZ R13, R212, R3, R13 ;  /* 0x00000003d40d7223 */ /* 0x004fc6000001000d */
[----:B------:R-:W2:Y:S04]  /*f740*/  LDL.64 R212, [R1+0x170] ;  /* 0x0001700001d47983 */ /* 0x000ea80000100a00 */
[----:B------:R1:W2:Y:S01]  /*f750*/  LDL.LU.S16 R103, [R1] ;  /* 0x0000000001677983 */ /* 0x0002a20000300600 */
[----:B------:R-:W-:-:S05]  /*f760*/  IMAD.WIDE.U32 R18, R33, -0x2daee0ad, RZ ;  /* 0xd2511f5321127825 */ /* 0x000fca00078e00ff */
[----:B------:R-:W-:Y:S01]  /*f770*/  LOP3.LUT R26, R180, UR12, R19, 0x96, !PT ;  /* 0x0000000cb41a7c12 */ /* 0x000fe2000f8e9613 */
[----:B------:R-:W-:Y:S03]  /*f780*/  MUFU.EX2 R27, R52 ;  /* 0x00000034001b7308 */ /* 0x000fe60000000800 */
[----:B------:R-:W-:-:S05]  /*f790*/  LOP3.LUT R0, R26, 0xff, RZ, 0xc0, !PT ;  /* 0x000000ff1a007812 */ /* 0x000fca00078ec0ff */
[----:B------:R-:W3:Y:S01]  /*f7a0*/  MUFU.EX2 R35, R49 ;  /* 0x0000003100237308 */ /* 0x000ee20000000800 */
[----:B------:R-:W-:Y:S02]  /*f7b0*/  ISETP.LE.U32.AND P4, PT, R0, UR4, PT ;  /* 0x0000000400007c0c */ /* 0x000fe4000bf83070 */
[----:B------:R-:W-:Y:S01]  /*f7c0*/  LOP3.LUT R0, R26, 0xffff, RZ, 0xc0, !PT ;  /* 0x0000ffff1a007812 */ /* 0x000fe200078ec0ff */
[C---:B------:R-:W-:Y:S01]  /*f7d0*/  FMUL.FTZ R9, R41.reuse, UR34 ;  /* 0x0000002229097c20 */ /* 0x040fe20008410000 */
[----:B------:R-:W-:Y:S02]  /*f7e0*/  FSEL R22, R40, RZ, P3 ;  /* 0x000000ff28167208 */ /* 0x000fe40001800000 */
[--C-:B------:R-:W-:Y:S02]  /*f7f0*/  SHF.R.U32.HI R2, RZ, 0x8, R0.reuse ;  /* 0x00000008ff027819 */ /* 0x100fe40000011600 */
[----:B------:R-:W-:Y:S02]  /*f800*/  PRMT R0, R26, 0x7632, R0 ;  /* 0x000076321a007816 */ /* 0x000fe40000000000 */
[----:B------:R-:W-:-:S02]  /*f810*/  FSETP.NEU.FTZ.AND P3, PT, R41, -INF , PT ;  /* 0xff8000002900780b */ /* 0x000fc40003f7d000 */
[----:B------:R-:W-:Y:S02]  /*f820*/  LOP3.LUT R2, R2, 0xffff, RZ, 0xc0, !PT ;  /* 0x0000ffff02027812 */ /* 0x000fe400078ec0ff */
[----:B------:R-:W-:Y:S02]  /*f830*/  LOP3.LUT R8, R0, 0xff, RZ, 0xc0, !PT ;  /* 0x000000ff00087812 */ /* 0x000fe400078ec0ff */
[----:B------:R-:W-:Y:S02]  /*f840*/  FSEL R0, R9, RZ, P3 ;  /* 0x000000ff09007208 */ /* 0x000fe40001800000 */
[----:B------:R-:W-:Y:S02]  /*f850*/  FSEL R16, R41, RZ, P3 ;  /* 0x000000ff29107208 */ /* 0x000fe40001800000 */
[----:B------:R-:W-:Y:S02]  /*f860*/  ISETP.LE.U32.AND P3, PT, R2, UR4, PT ;  /* 0x0000000402007c0c */ /* 0x000fe4000bf63070 */
[----:B---3--:R-:W-:Y:S01]  /*f870*/  F2FP.F16.F32.PACK_AB R2, R35, R27 ;  /* 0x0000001b2302723e */ /* 0x008fe200000000ff */
[----:B------:R-:W-:-:S03]  /*f880*/  @P5 HADD2 R224, -R42.H0_H0, -RZ.H0_H0 ;  /* 0xa00000ff2ae05230 */ /* 0x000fc60000000900 */
[C---:B------:R-:W-:Y:S02]  /*f890*/  PRMT R232, R2.reuse, 0x7610, R232 ;  /* 0x0000761002e87816 */ /* 0x040fe400000000e8 */
[----:B------:R-:W-:Y:S01]  /*f8a0*/  PRMT R231, R2, 0x7632, R231 ;  /* 0x0000763202e77816 */ /* 0x000fe200000000e7 */
[----:B------:R-:W-:Y:S01]  /*f8b0*/  IMAD.MOV.U32 R2, RZ, RZ, R18 ;  /* 0x000000ffff027224 */ /* 0x000fe200078e0012 */
[----:B------:R-:W-:Y:S01]  /*f8c0*/  LOP3.LUT R7, R210, UR33, R7, 0x96, !PT ;  /* 0x00000021d2077c12 */ /* 0x000fe2000f8e9607 */
[----:B------:R-:W-:Y:S01]  /*f8d0*/  @!P4 HADD2 R225, -R232.H0_H0, -RZ.H0_H0 ;  /* 0xa00000ffe8e1c230 */ /* 0x000fe20000000900 */
[----:B------:R-:W-:Y:S02]  /*f8e0*/  @P5 PRMT R42, R224, 0x5410, RZ ;  /* 0x00005410e02a5816 */ /* 0x000fe400000000ff */
[----:B------:R-:W-:Y:S02]  /*f8f0*/  ISETP.LE.U32.AND P5, PT, R8, UR4, PT ;  /* 0x0000000408007c0c */ /* 0x000fe4000bfa3070 */
[----:B------:R-:W-:-:S02]  /*f900*/  LOP3.LUT R2, R2, 0xff, RZ, 0xc0, !PT ;  /* 0x000000ff02027812 */ /* 0x000fc400078ec0ff */
[----:B------:R-:W-:Y:S01]  /*f910*/  PRMT R52, R232, 0x5410, R231 ;  /* 0x00005410e8347816 */ /* 0x000fe200000000e7 */
[----:B------:R-:W-:Y:S01]  /*f920*/  FADD.FTZ R10, R10, R15 ;  /* 0x0000000f0a0a7221 */ /* 0x000fe20000010000 */
[----:B------:R-:W-:Y:S01]  /*f930*/  @!P4 PRMT R232, R225, 0x5410, RZ ;  /* 0x00005410e1e8c816 */ /* 0x000fe200000000ff */
[--C-:B------:R-:W-:Y:S01]  /*f940*/  FFMA.FTZ R15, R196, UR34, -R0.reuse ;  /* 0x00000022c40f7c23 */ /* 0x100fe20008010800 */
        /* <DEDUP_REMOVED lines=16> */
[----:B------:R-:W-:Y:S01]  /*fa50*/  FADD.FTZ R49, R12, R13 ;  /* 0x0000000d0c317221 */ /* 0x000fe20000010000 */
[----:B------:R-:W-:-:S02]  /*fa60*/  FADD.FTZ R11, R5, R10 ;  /* 0x0000000a050b7221 */ /* 0x000fc40000010000 */
[----:B------:R3:W-:Y:S01]  /*fa70*/  MUFU.EX2 R5, R2 ;  /* 0x0000000200057308 */ /* 0x0007e20000000800 */
[----:B------:R-:W-:Y:S01]  /*fa80*/  FADD.FTZ R10, R101, -R16 ;  /* 0x80000010650a7221 */ /* 0x000fe20000010000 */
[----:B----4-:R-:W-:Y:S01]  /*fa90*/  LOP3.LUT R8, R6, UR32, R47, 0x96, !PT ;  /* 0x0000002006087c12 */ /* 0x010fe2000f8e962f */
[----:B------:R-:W-:-:S04]  /*faa0*/  IMAD.WIDE.U32 R6, R7, -0x2daee0ad, RZ ;  /* 0xd2511f5307067825 */ /* 0x000fc800078e00ff */
[----:B------:R-:W-:-:S05]  /*fab0*/  IMAD.WIDE.U32 R8, R8, -0x2daee0ad, RZ ;  /* 0xd2511f5308087825 */ /* 0x000fca00078e00ff */
[----:B------:R-:W-:Y:S01]  /*fac0*/  LOP3.LUT R9, R6, UR22, R9, 0x96, !PT ;  /* 0x0000001606097c12 */ /* 0x000fe2000f8e9609 */
[----:B------:R-:W-:Y:S08]  /*fad0*/  MUFU.EX2 R23, R23 ;  /* 0x0000001700177308 */ /* 0x000ff00000000800 */
[----:B------:R-:W-:Y:S01]  /*fae0*/  MUFU.EX2 R16, R50 ;  /* 0x0000003200107308 */ /* 0x000fe20000000800 */
[----:B------:R-:W-:-:S05]  /*faf0*/  @!P3 HADD2 R101, -R231.H0_H0, -RZ.H0_H0 ;  /* 0xa00000ffe765b230 */ /* 0x000fca0000000900 */
[----:B------:R-:W-:Y:S02]  /*fb00*/  @!P3 PRMT R231, R101, 0x5410, RZ ;  /* 0x0000541065e7b816 */ /* 0x000fe400000000ff */
[----:B------:R-:W-:Y:S08]  /*fb10*/  MUFU.EX2 R33, R51 ;  /* 0x0000003300217308 */ /* 0x000ff00000000800 */
[----:B------:R-:W-:Y:S01]  /*fb20*/  MUFU.EX2 R34, R54 ;  /* 0x0000003600227308 */ /* 0x000fe20000000800 */
[----:B--2---:R-:W-:-:S05]  /*fb30*/  LOP3.LUT R0, R212, UR31, R7, 0x96, !PT ;  /* 0x0000001fd4007c12 */ /* 0x004fca000f8e9607 */
[----:B------:R-:W-:-:S05]  /*fb40*/  IMAD.WIDE.U32 R12, R0, -0x326172a9, RZ ;  /* 0xcd9e8d57000c7825 */ /* 0x000fca00078e00ff */
[----:B------:R-:W-:-:S05]  /*fb50*/  LOP3.LUT R6, R46, UR26, R13, 0x96, !PT ;  /* 0x0000001a2e067c12 */ /* 0x000fca000f8e960d */
[----:B------:R-:W-:-:S05]  /*fb60*/  IMAD.WIDE.U32 R6, R6, -0x2daee0ad, RZ ;  /* 0xd2511f5306067825 */ /* 0x000fca00078e00ff */
[----:B------:R-:W-:Y:S01]  /*fb70*/  LOP3.LUT R7, R8, UR17, R7, 0x96, !PT ;  /* 0x0000001108077c12 */ /* 0x000fe2000f8e9607 */
[----:B------:R-:W-:-:S05]  /*fb80*/  IMAD.WIDE.U32 R8, R9, -0x326172a9, RZ ;  /* 0xcd9e8d5709087825 */ /* 0x000fca00078e00ff */
[----:B---3--:R-:W-:-:S05]  /*fb90*/  LOP3.LUT R2, R12, UR21, R9, 0x96, !PT ;  /* 0x000000150c027c12 */ /* 0x008fca000f8e9609 */
[----:B------:R-:W-:-:S04]  /*fba0*/  IMAD.WIDE.U32 R12, R2, -0x2daee0ad, RZ ;  /* 0xd2511f53020c7825 */ /* 0x000fc800078e00ff */
[----:B------:R-:W-:Y:S01]  /*fbb0*/  FMUL.FTZ R2, R10, UR34 ;  /* 0x000000220a027c20 */ /* 0x000fe20008410000 */
[----:B------:R-:W2:Y:S08]  /*fbc0*/  MUFU.EX2 R0, R15 ;  /* 0x0000000f00007308 */ /* 0x000eb00000000800 */
[----:B------:R-:W3:Y:S01]  /*fbd0*/  MUFU.EX2 R2, R2 ;  /* 0x0000000200027308 */ /* 0x000ee20000000800 */
[----:B------:R-:W-:Y:S01]  /*fbe0*/  LOP3.LUT R20, R6, UR15, R13, 0x96, !PT ;  /* 0x0000000f06147c12 */ /* 0x000fe2000f8e960d */
[----:B------:R-:W-:-:S04]  /*fbf0*/  IMAD.WIDE.U32 R6, R7, -0x326172a9, RZ ;  /* 0xcd9e8d5707067825 */ /* 0x000fc800078e00ff */
[----:B------:R-:W-:Y:S01]  /*fc00*/  IMAD.WIDE.U32 R20, R20, -0x326172a9, RZ ;  /* 0xcd9e8d5714147825 */ /* 0x000fe200078e00ff */
[----:B--2---:R-:W-:-:S04]  /*fc10*/  F2FP.F16.F32.PACK_AB R61, R0, R5 ;  /* 0x00000005003d723e */ /* 0x004fc800000000ff */
[----:B------:R-:W-:Y:S01]  /*fc20*/  LOP3.LUT R19, R6, UR13, R21, 0x96, !PT ;  /* 0x0000000d06137c12 */ /* 0x000fe2000f8e9615 */
[----:B---3--:R-:W-:Y:S01]  /*fc30*/  FFMA.FTZ R9, R36, R2, R5 ;  /* 0x0000000224097223 */ /* 0x008fe20000010005 */
[----:B------:R-:W-:Y:S02]  /*fc40*/  FADD.FTZ R5, R102, -R22 ;  /* 0x8000001666057221 */ /* 0x000fe40000010000 */
[----:B------:R-:W-:Y:S01]  /*fc50*/  SHF.R.U32.HI R6, RZ, 0x18, R19 ;  /* 0x00000018ff067819 */ /* 0x000fe20000011613 */
[----:B------:R-:W-:Y:S01]  /*fc60*/  FADD.FTZ R10, R0, R9 ;  /* 0x00000009000a7221 */ /* 0x000fe20000010000 */
[----:B------:R-:W-:Y:S01]  /*fc70*/  F2FP.F16.F32.PACK_AB R0, R16, R23 ;  /* 0x000000171000723e */ /* 0x000fe200000000ff */
[----:B------:R-:W-:Y:S01]  /*fc80*/  FMUL.FTZ R5, R5, UR34 ;  /* 0x0000002205057c20 */ /* 0x000fe20008410000 */
[----:B------:R-:W-:Y:S02]  /*fc90*/  ISETP.LE.U32.AND P3, PT, R6, UR4, PT ;  /* 0x0000000406007c0c */ /* 0x000fe4000bf63070 */
[----:B------:R-:W-:-:S02]  /*fca0*/  LOP3.LUT R24, R8, UR16, R7, 0x96, !PT ;  /* 0x0000001008187c12 */ /* 0x000fc4000f8e9607 */
[C---:B------:R-:W-:Y:S01]  /*fcb0*/  PRMT R230, R0.reuse, 0x7610, R230 ;  /* 0x0000761000e67816 */ /* 0x040fe200000000e6 */
[----:B------:R-:W-:Y:S01]  /*fcc0*/  MUFU.EX2 R8, R30 ;  /* 0x0000001e00087308 */ /* 0x000fe20000000800 */
[----:B------:R-:W-:-:S07]  /*fcd0*/  PRMT R227, R0, 0x7632, R227 ;  /* 0x0000763200e37816 */ /* 0x000fce00000000e3 */
[----:B------:R-:W2:Y:S01]  /*fce0*/  MUFU.EX2 R0, R5 ;  /* 0x0000000500007308 */ /* 0x000ea20000000800 */
[----:B------:R-:W-:Y:S02]  /*fcf0*/  IMAD.MOV.U32 R9, RZ, RZ, R20 ;  /* 0x000000ffff097224 */ /* 0x000fe400078e0014 */
[----:B------:R-:W-:-:S05]  /*fd00*/  @!P3 HADD2 R102, -R61.H1_H1, -RZ.H0_H0 ;  /* 0xa00000ff3d66b230 */ /* 0x000fca0000000d00 */
[----:B------:R-:W3:Y:S01]  /*fd10*/  MUFU.EX2 R7, R177 ;  /* 0x000000b100077308 */ /* 0x000ee20000000800 */
[----:B------:R-:W-:-:S07]  /*fd20*/  LOP3.LUT R9, R9, 0xff, RZ, 0xc0, !PT ;  /* 0x000000ff09097812 */ /* 0x000fce00078ec0ff */
[----:B------:R-:W4:Y:S01]  /*fd30*/  MUFU.EX2 R6, R172 ;  /* 0x000000ac00067308 */ /* 0x000f220000000800 */
[----:B------:R-:W-:-:S07]  /*fd40*/  PRMT R60, R61, 0x7632, R60 ;  /* 0x000076323d3c7816 */ /* 0x000fce000000003c */
[----:B------:R-:W1:Y:S01]  /*fd50*/  MUFU.EX2 R5, R105 ;  /* 0x0000006900057308 */ /* 0x000e620000000800 */
[----:B------:R-:W-:Y:S02]  /*fd60*/  @!P3 PRMT R60, R102, 0x5410, RZ ;  /* 0x00005410663cb816 */ /* 0x000fe400000000ff */
[----:B------:R-:W-:Y:S01]  /*fd70*/  ISETP.LE.U32.AND P3, PT, R9, UR4, PT ;  /* 0x0000000409007c0c */ /* 0x000fe2000bf63070 */
[----:B--2---:R-:W-:Y:S01]  /*fd80*/  FFMA.FTZ R9, R216, R0, R8 ;  /* 0x00000000d8097223 */ /* 0x004fe20000010008 */
[----:B------:R-:W-:Y:S01]  /*fd90*/  @!P5 HADD2 R226, -R230.H0_H0, -RZ.H0_H0 ;  /* 0xa00000ffe6e2d230 */ /* 0x000fe20000000900 */
[----:B------:R-:W-:Y:S01]  /*fda0*/  PRMT R191, R230, 0x5410, R227 ;  /* 0x00005410e6bf7816 */ /* 0x000fe200000000e3 */
[----:B------:R-:W-:Y:S01]  /*fdb0*/  FADD.FTZ R36, R14, R11 ;  /* 0x0000000b0e247221 */ /* 0x000fe20000010000 */
[----:B---3--:R-:W-:Y:S01]  /*fdc0*/  FADD.FTZ R9, R7, R9 ;  /* 0x0000000907097221 */ /* 0x008fe20000010000 */
[----:B------:R-:W-:Y:S01]  /*fdd0*/  MUFU.EX2 R30, R63 ;  /* 0x0000003f001e7308 */ /* 0x000fe20000000800 */
[----:B------:R3:W2:Y:S02]  /*fde0*/  LDL.LU.S16 R102, [R1+0x4] ;  /* 0x0000040001667983 */ /* 0x0006a40000300600 */
[----:B----4-:R-:W-:Y:S01]  /*fdf0*/  FADD.FTZ R9, R6, R9 ;  /* 0x0000000906097221 */ /* 0x010fe20000010000 */
[----:B-1----:R-:W-:-:S02]  /*fe00*/  F2FP.F16.F32.PACK_AB R59, R5, R6 ;  /* 0x00000006053b723e */ /* 0x002fc400000000ff */
[----:B------:R-:W-:Y:S02]  /*fe10*/  @!P5 PRMT R230, R226, 0x5410, RZ ;  /* 0x00005410e2e6d816 */ /* 0x000fe400000000ff */
[----:B------:R-:W-:Y:S01]  /*fe20*/  F2FP.F16.F32.PACK_AB R14, R7, R8 ;  /* 0x00000008070e723e */ /* 0x000fe200000000ff */
[----:B------:R-:W-:Y:S01]  /*fe30*/  MUFU.EX2 R11, R66 ;  /* 0x00000042000b7308 */ /* 0x000fe20000000800 */
[----:B------:R-:W-:Y:S01]  /*fe40*/  SHF.R.U32.HI R6, RZ, 0x18, R26 ;  /* 0x00000018ff067819 */ /* 0x000fe2000001161a */
[----:B------:R-:W-:Y:S02]  /*fe50*/  @!P3 HADD2 R236, -R59.H0_H0, -RZ.H0_H0 ;  /* 0xa00000ff3becb230 */ /* 0x000fe40000000900 */
[----:B------:R-:W-:Y:S01]  /*fe60*/  FADD.FTZ R15, R5, R9 ;  /* 0x00000009050f7221 */ /* 0x000fe20000010000 */
[----:B------:R3:W4:Y:S01]  /*fe70*/  LDL.LU.S16 R101, [R1+0x8] ;  /* 0x0000080001657983 */ /* 0x0007220000300600 */
[----:B------:R-:W-:Y:S02]  /*fe80*/  ISETP.LE.U32.AND P5, PT, R6, UR4, PT ;  /* 0x0000000406007c0c */ /* 0x000fe4000bfa3070 */
[----:B------:R-:W-:-:S02]  /*fe90*/  PRMT R6, R20, 0x7771, RZ ;  /* 0x0000777114067816 */ /* 0x000fc400000000ff */
[----:B------:R-:W-:Y:S02]  /*fea0*/  F2FP.F16.F32.PACK_AB R5, R34, R33 ;  /* 0x000000212205723e */ /* 0x000fe400000000ff */
[----:B------:R-:W-:Y:S02]  /*feb0*/  PRMT R51, R59, 0x7610, R51 ;  /* 0x000076103b337816 */ /* 0x000fe40000000033 */
[----:B------:R-:W-:Y:S02]  /*fec0*/  @!P3 PRMT R51, R236, 0x5410, RZ ;  /* 0x00005410ec33b816 */ /* 0x000fe400000000ff */
[----:B------:R-:W-:Y:S02]  /*fed0*/  ISETP.GT.U32.AND P3, PT, R6, UR4, PT ;  /* 0x0000000406007c0c */ /* 0x000fe4000bf64070 */
[C---:B------:R-:W-:Y:S02]  /*fee0*/  PRMT R226, R5.reuse, 0x7610, R226 ;  /* 0x0000761005e27816 */ /* 0x040fe400000000e2 */
[----:B------:R-:W-:-:S02]  /*fef0*/  PRMT R225, R5, 0x7632, R225 ;  /* 0x0000763205e17816 */ /* 0x000fc400000000e1 */
[----:B------:R-:W-:Y:S01]  /*ff00*/  LOP3.LUT R5, R19, 0xffff, RZ, 0xc0, !PT ;  /* 0x0000ffff13057812 */ /* 0x000fe200078ec0ff */
[----:B------:R-:W1:Y:S01]  /*ff10*/  MUFU.EX2 R6, R25 ;  /* 0x0000001900067308 */ /* 0x000e620000000800 */
[----:B------:R-:W-:Y:S02]  /*ff20*/  @!P4 HADD2 R240, -R226.H0_H0, -RZ.H0_H0 ;  /* 0xa00000ffe2f0c230 */ /* 0x000fe40000000900 */
[----:B------:R-:W-:Y:S02]  /*ff30*/  SHF.R.U32.HI R7, RZ, 0x8, R5 ;  /* 0x00000008ff077819 */ /* 0x000fe40000011605 */
[----:B------:R-:W-:Y:S02]  /*ff40*/  PRMT R200, R226, 0x5410, R225 ;  /* 0x00005410e2c87816 */ /* 0x000fe400000000e1 */
[----:B------:R-:W-:Y:S01]  /*ff50*/  LOP3.LUT R7, R7, 0xffff, RZ, 0xc0, !PT ;  /* 0x0000ffff07077812 */ /* 0x000fe200078ec0ff */
[----:B------:R-:W3:Y:S01]  /*ff60*/  MUFU.EX2 R5, R28 ;  /* 0x0000001c00057308 */ /* 0x000ee20000000800 */
[----:B------:R-:W-:Y:S01]  /*ff70*/  @P3 HADD2 R237, -R59.H1_H1, -RZ.H0_H0 ;  /* 0xa00000ff3bed3230 */ /* 0x000fe20000000d00 */
[----:B------:R-:W-:-:S02]  /*ff80*/  @!P4 PRMT R226, R240, 0x5410, RZ ;  /* 0x00005410f0e2c816 */ /* 0x000fc400000000ff */
[----:B------:R-:W-:Y:S02]  /*ff90*/  ISETP.LE.U32.AND P4, PT, R7, UR4, PT ;  /* 0x0000000407007c0c */ /* 0x000fe4000bf83070 */
[----:B------:R-:W-:Y:S02]  /*ffa0*/  PRMT R7, R20, 0x7772, RZ ;  /* 0x0000777214077816 */ /* 0x000fe400000000ff */
[----:B------:R-:W-:Y:S02]  /*ffb0*/  PRMT R214, R59, 0x7632, R214 ;  /* 0x000076323bd67816 */ /* 0x000fe400000000d6 */
[----:B------:R-:W-:Y:S02]  /*ffc0*/  @P3 PRMT R214, R237, 0x5410, RZ ;  /* 0x00005410edd63816 */ /* 0x000fe400000000ff */
[----:B------:R-:W-:Y:S01]  /*ffd0*/  ISETP.GT.U32.AND P3, PT, R7, UR4, PT ;  /* 0x0000000407007c0c */ /* 0x000fe2000bf64070 */
[----:B-1----:R-:W-:Y:S01]  /*ffe0*/  FADD.FTZ R7, R6, R10 ;  /* 0x0000000a06077221 */ /* 0x002fe20000010000 */
[----:B------:R-:W-:Y:S01]  /*fff0*/  @!P5 HADD2 R241, -R227.H0_H0, -RZ.H0_H0 ;  /* 0xa00000ffe3f1d230 */ /* 0x000fe20000000900 */
[----:B---3--:R-:W-:-:S02]  /*10000*/  F2FP.F16.F32.PACK_AB R57, R5, R6 ;  /* 0x000000060539723e */ /* 0x008fc400000000ff */
[----:B------:R-:W-:Y:S01]  /*10010*/  FADD.FTZ R8, R5, R7 ;  /* 0x0000000705087221 */ /* 0x000fe20000010000 */
[----:B------:R-:W-:Y:S02]  /*10020*/  PRMT R5, R18, 0x7771, RZ ;  /* 0x0000777112057816 */ /* 0x000fe400000000ff */
[----:B------:R-:W-:Y:S02]  /*10030*/  @!P5 PRMT R227, R241, 0x5410, RZ ;  /* 0x00005410f1e3d816 */ /* 0x000fe400000000ff */
[----:B------:R-:W-:-:S03]  /*10040*/  ISETP.GT.U32.AND P5, PT, R5, UR4, PT ;  /* 0x0000000405007c0c */ /* 0x000fc6000bfa4070 */
[----:B------:R-:W-:Y:S01]  /*10050*/  @P3 HADD2 R242, -R57.H0_H0, -RZ.H0_H0 ;  /* 0xa00000ff39f23230 */ /* 0x000fe20000000900 */
[----:B------:R-:W-:Y:S02]  /*10060*/  PRMT R5, R20, 0x7773, RZ ;  /* 0x0000777314057816 */ /* 0x000fe400000000ff */
[----:B------:R-:W-:Y:S02]  /*10070*/  PRMT R50, R57, 0x7610, R50 ;  /* 0x0000761039327816 */ /* 0x000fe40000000032 */
[----:B------:R-:W-:Y:S02]  /*10080*/  @P3 PRMT R50, R242, 0x5410, RZ ;  /* 0x00005410f2323816 */ /* 0x000fe400000000ff */
[----:B------:R-:W-:Y:S01]  /*10090*/  ISETP.GT.U32.AND P3, PT, R5, UR4, PT ;  /* 0x0000000405007c0c */ /* 0x000fe2000bf64070 */
[----:B------:R-:W1:Y:S01]  /*100a0*/  MUFU.EX2 R6, R29 ;  /* 0x0000001d00067308 */ /* 0x000e620000000800 */
[----:B------:R-:W-:-:S07]  /*100b0*/  IMAD.WIDE.U32 R24, R24, -0x2daee0ad, RZ ;  /* 0xd2511f5318187825 */ /* 0x000fce00078e00ff */
[----:B------:R-:W3:Y:S01]  /*100c0*/  MUFU.EX2 R5, R31 ;  /* 0x0000001f00057308 */ /* 0x000ee20000000800 */
[----:B------:R-:W-:-:S03]  /*100d0*/  LOP3.LUT R25, R12, UR12, R25, 0x96, !PT ;  /* 0x0000000c0c197c12 */ /* 0x000fc6000f8e9619 */
[----:B------:R-:W-:Y:S01]  /*100e0*/  @P3 HADD2 R243, -R57.H1_H1, -RZ.H0_H0 ;  /* 0xa00000ff39f33230 */ /* 0x000fe20000000d00 */
[----:B------:R-:W-:Y:S02]  /*100f0*/  LOP3.LUT R7, R25, 0xff, RZ, 0xc0, !PT ;  /* 0x000000ff19077812 */ /* 0x000fe400078ec0ff */
[----:B------:R-:W-:Y:S01]  /*10100*/  PRMT R209, R57, 0x7632, R209 ;  /* 0x0000763239d17816 */ /* 0x000fe200000000d1 */
[----:B------:R-:W3:Y:S01]  /*10110*/  MUFU.EX2 R10, R37 ;  /* 0x00000025000a7308 */ /* 0x000ee20000000800 */
[----:B------:R-:W-:Y:S02]  /*10120*/  @P3 PRMT R209, R243, 0x5410, RZ ;  /* 0x00005410f3d13816 */ /* 0x000fe400000000ff */
[----:B------:R-:W-:Y:S01]  /*10130*/  ISETP.LE.U32.AND P3, PT, R7, UR4, PT ;  /* 0x0000000407007c0c */ /* 0x000fe2000bf63070 */
[----:B-1----:R-:W-:-:S04]  /*10140*/  FADD.FTZ R7, R6, R8 ;  /* 0x0000000806077221 */ /* 0x002fc80000010000 */
[----:B------:R-:W1:Y:S01]  /*10150*/  MUFU.EX2 R9, R38 ;  /* 0x0000002600097308 */ /* 0x000e620000000800 */
[C---:B---3--:R-:W-:Y:S01]  /*10160*/  FADD.FTZ R13, R5.reuse, R7 ;  /* 0x00000007050d7221 */ /* 0x048fe20000010000 */
[----:B------:R-:W-:Y:S02]  /*10170*/  F2FP.F16.F32.PACK_AB R178, R5, R6 ;  /* 0x0000000605b2723e */ /* 0x000fe400000000ff */
[----:B------:R-:W-:Y:S02]  /*10180*/  LOP3.LUT R5, R25, 0xffff, RZ, 0xc0, !PT ;  /* 0x0000ffff19057812 */ /* 0x000fe400078ec0ff */
[----:B------:R-:W-:Y:S02]  /*10190*/  F2FP.F16.F32.PACK_AB R177, R30, R11 ;  /* 0x0000000b1eb1723e */ /* 0x000fe400000000ff */
[----:B------:R-:W3:Y:S01]  /*101a0*/  MUFU.EX2 R8, R43 ;  /* 0x0000002b00087308 */ /* 0x000ee20000000800 */
[----:B------:R-:W-:Y:S02]  /*101b0*/  SHF.R.U32.HI R12, RZ, 0x8, R5 ;  /* 0x00000008ff0c7819 */ /* 0x000fe40000011605 */
[----:B------:R-:W-:-:S05]  /*101c0*/  @!P3 HADD2 R250, -R177.H0_H0, -RZ.H0_H0 ;  /* 0xa00000ffb1fab230 */ /* 0x000fca0000000900 */
[----:B------:R-:W3:Y:S01]  /*101d0*/  MUFU.EX2 R7, R179 ;  /* 0x000000b300077308 */ /* 0x000ee20000000800 */
[----:B------:R-:W-:Y:S01]  /*101e0*/  LOP3.LUT R12, R12, 0xffff, RZ, 0xc0, !PT ;  /* 0x0000ffff0c0c7812 */ /* 0x000fe200078ec0ff */
[----:B------:R-:W-:Y:S01]  /*101f0*/  FADD.FTZ R13, R10, R13 ;  /* 0x0000000d0a0d7221 */ /* 0x000fe20000010000 */
[----:B------:R-:W-:Y:S02]  /*10200*/  PRMT R208, R177, 0x7610, R208 ;  /* 0x00007610b1d07816 */ /* 0x000fe400000000d0 */
[----:B------:R-:W-:-:S03]  /*10210*/  @!P3 PRMT R208, R250, 0x5410, RZ ;  /* 0x00005410fad0b816 */ /* 0x000fc600000000ff */
[----:B------:R-:W3:Y:S01]  /*10220*/  MUFU.EX2 R6, R176 ;  /* 0x000000b000067308 */ /* 0x000ee20000000800 */
[----:B------:R-:W-:Y:S01]  /*10230*/  ISETP.LE.U32.AND P3, PT, R12, UR4, PT ;  /* 0x000000040c007c0c */ /* 0x000fe2000bf63070 */
[----:B-1----:R-:W-:-:S06]  /*10240*/  FADD.FTZ R12, R9, R13 ;  /* 0x0000000d090c7221 */ /* 0x002fcc0000010000 */
[----:B------:R-:W1:Y:S01]  /*10250*/  MUFU.EX2 R5, R104 ;  /* 0x0000006800057308 */ /* 0x000e620000000800 */
[----:B---3--:R-:W-:-:S07]  /*10260*/  FADD.FTZ R12, R8, R12 ;  /* 0x0000000c080c7221 */ /* 0x008fce0000010000 */
[----:B------:R-:W-:Y:S01]  /*10270*/  MUFU.EX2 R32, R62 ;  /* 0x0000003e00207308 */ /* 0x000fe20000000800 */
[----:B------:R-:W-:-:S07]  /*10280*/  @P5 HADD2 R251, -R225.H0_H0, -RZ.H0_H0 ;  /* 0xa00000ffe1fb5230 */ /* 0x000fce0000000900 */
[----:B------:R-:W3:Y:S01]  /*10290*/  MUFU.EX2 R31, R175 ;  /* 0x000000af001f7308 */ /* 0x000ee20000000800 */
[----:B------:R-:W-:Y:S01]  /*102a0*/  F2FP.F16.F32.PACK_AB R105, R9, R10 ;  /* 0x0000000a0969723e */ /* 0x000fe200000000ff */
[----:B------:R-:W-:Y:S01]  /*102b0*/  FADD.FTZ R9, R7, R12 ;  /* 0x0000000c07097221 */ /* 0x000fe20000010000 */
[----:B------:R-:W-:Y:S01]  /*102c0*/  PRMT R10, R18, 0x7772, RZ ;  /* 0x00007772120a7816 */ /* 0x000fe200000000ff */
[----:B------:R2:W4:Y:S01]  /*102d0*/  LDL.LU.S16 R12, [R1+0xc] ;  /* 0x00000c00010c7983 */ /* 0x0005220000300600 */
[----:B------:R-:W-:Y:S01]  /*102e0*/  @P5 PRMT R225, R251, 0x5410, RZ ;  /* 0x00005410fbe15816 */ /* 0x000fe200000000ff */
[----:B------:R-:W-:Y:S01]  /*102f0*/  FADD.FTZ R9, R6, R9 ;  /* 0x0000000906097221 */ /* 0x000fe20000010000 */
[----:B------:R-:W-:Y:S02]  /*10300*/  ISETP.GT.U32.AND P5, PT, R10, UR4, PT ;  /* 0x000000040a007c0c */ /* 0x000fe4000bfa4070 */
[C---:B-1----:R-:W-:Y:S01]  /*10310*/  F2FP.F16.F32.PACK_AB R221, R5.reuse, R6 ;  /* 0x0000000605dd723e */ /* 0x042fe200000000ff */
[----:B------:R-:W-:Y:S01]  /*10320*/  FADD.FTZ R9, R5, R9 ;  /* 0x0000000905097221 */ /* 0x000fe20000010000 */
[----:B---3--:R-:W-:-:S04]  /*10330*/  F2FP.F16.F32.PACK_AB R5, R31, R32 ;  /* 0x000000201f05723e */ /* 0x008fc800000000ff */
[----:B------:R-:W-:-:S05]  /*10340*/  PRMT R218, R5, 0x7610, R218 ;  /* 0x0000761005da7816 */ /* 0x000fca00000000da */
[----:B------:R-:W-:Y:S01]  /*10350*/  @P5 HADD2 R103, -R218.H0_H0, -RZ.H0_H0 ;  /* 0xa00000ffda675230 */ /* 0x000fe20000000900 */
[----:B------:R-:W-:-:S04]  /*10360*/  PRMT R224, R5, 0x7632, R224 ;  /* 0x0000763205e07816 */ /* 0x000fc800000000e0 */
[----:B------:R-:W-:Y:S02]  /*10370*/  PRMT R10, R103, 0x7610, R10 ;  /* 0x00007610670a7816 */ /* 0x000fe4000000000a */
[----:B------:R-:W-:Y:S02]  /*10380*/  PRMT R188, R218, 0x5410, R224 ;  /* 0x00005410dabc7816 */ /* 0x000fe400000000e0 */
[----:B------:R-:W-:Y:S02]  /*10390*/  @P5 PRMT R218, R10, 0x5410, RZ ;  /* 0x000054100ada5816 */ /* 0x000fe400000000ff */
[----:B------:R1:W3:Y:S01]  /*103a0*/  LDL.LU.S16 R10, [R1+0x10] ;  /* 0x00001000010a7983 */ /* 0x0002e20000300600 */
[----:B------:R-:W-:Y:S01]  /*103b0*/  F2FP.F16.F32.PACK_AB R220, R7, R8 ;  /* 0x0000000807dc723e */ /* 0x000fe200000000ff */
[----:B------:R-:W1:Y:S01]  /*103c0*/  MUFU.EX2 R6, R67 ;  /* 0x0000004300067308 */ /* 0x000e620000000800 */
[----:B------:R-:W-:Y:S01]  /*103d0*/  PRMT R7, R25, 0x7632, R7 ;  /* 0x0000763219077816 */ /* 0x000fe20000000007 */
[----:B------:R-:W-:Y:S01]  /*103e0*/  @!P3 HADD2 R252, -R177.H1_H1, -RZ.H0_H0 ;  /* 0xa00000ffb1fcb230 */ /* 0x000fe20000000d00 */
[----:B------:R-:W-:-:S02]  /*103f0*/  PRMT R233, R177, 0x7632, R233 ;  /* 0x00007632b1e97816 */ /* 0x000fc400000000e9 */
[----:B------:R-:W-:-:S03]  /*10400*/  LOP3.LUT R7, R7, 0xff, RZ, 0xc0, !PT ;  /* 0x000000ff07077812 */ /* 0x000fc600078ec0ff */
[----:B------:R-:W1:Y:S01]  /*10410*/  MUFU.EX2 R5, R65 ;  /* 0x0000004100057308 */ /* 0x000e620000000800 */
[----:B------:R-:W-:Y:S02]  /*10420*/  @!P3 PRMT R233, R252, 0x5410, RZ ;  /* 0x00005410fce9b816 */ /* 0x000fe400000000ff */
[----:B------:R-:W-:Y:S01]  /*10430*/  ISETP.LE.U32.AND P3, PT, R7, UR4, PT ;  /* 0x0000000407007c0c */ /* 0x000fe2000bf63070 */
[----:B-1----:R-:W-:-:S04]  /*10440*/  FADD.FTZ R7, R6, R9 ;  /* 0x0000000906077221 */ /* 0x002fc80000010000 */
[C---:B------:R-:W-:Y:S01]  /*10450*/  FADD.FTZ R7, R5.reuse, R7 ;  /* 0x0000000705077221 */ /* 0x040fe20000010000 */
[----:B------:R-:W-:Y:S02]  /*10460*/  F2FP.F16.F32.PACK_AB R236, R5, R6 ;  /* 0x0000000605ec723e */ /* 0x000fe400000000ff */
[----:B------:R-:W-:-:S04]  /*10470*/  PRMT R5, R18, 0x7773, RZ ;  /* 0x0000777312057816 */ /* 0x000fc800000000ff */
[----:B------:R-:W-:Y:S02]  /*10480*/  ISETP.GT.U32.AND P5, PT, R5, UR4, PT ;  /* 0x0000000405007c0c */ /* 0x000fe4000bfa4070 */
[----:B------:R-:W-:Y:S02]  /*10490*/  SHF.R.U32.HI R5, RZ, 0x18, R25 ;  /* 0x00000018ff057819 */ /* 0x000fe40000011619 */
[C---:B------:R-:W-:Y:S02]  /*104a0*/  PRMT R234, R178.reuse, 0x7610, R234 ;  /* 0x00007610b2ea7816 */ /* 0x040fe400000000ea */
[----:B------:R-:W-:Y:S01]  /*104b0*/  PRMT R228, R178, 0x7632, R228 ;  /* 0x00007632b2e47816 */ /* 0x000fe200000000e4 */
[----:B------:R-:W-:Y:S08]  /*104c0*/  MUFU.EX2 R28, R64 ;  /* 0x00000040001c7308 */ /* 0x000ff00000000800 */
[----:B------:R-:W1:Y:S02]  /*104d0*/  MUFU.EX2 R29, R100 ;  /* 0x00000064001d7308 */ /* 0x000e640000000800 */
[----:B-1----:R-:W-:Y:S01]  /*104e0*/  F2FP.F16.F32.PACK_AB R104, R29, R28 ;  /* 0x0000001c1d68723e */ /* 0x002fe200000000ff */
[----:B--2---:R-:W-:-:S05]  /*104f0*/  @!P3 HADD2 R102, -R178.H0_H0, -RZ.H0_H0 ;  /* 0xa00000ffb266b230 */ /* 0x004fca0000000900 */
[----:B------:R-:W-:-:S04]  /*10500*/  PRMT R6, R102, 0x7610, R6 ;  /* 0x0000761066067816 */ /* 0x000fc80000000006 */
[----:B------:R-:W-:Y:S02]  /*10510*/  @!P3 PRMT R234, R6, 0x5410, RZ ;  /* 0x0000541006eab816 */ /* 0x000fe400000000ff */
[----:B------:R-:W-:Y:S01]  /*10520*/  ISETP.LE.U32.AND P3, PT, R5, UR4, PT ;  /* 0x0000000405007c0c */ /* 0x000fe2000bf63070 */
[----:B------:R-:W1:-:S12]  /*10530*/  MUFU.EX2 R6, R48 ;  /* 0x0000003000067308 */ /* 0x000e580000000800 */
[----:B----4-:R-:W-:-:S05]  /*10540*/  @!P3 HADD2 R101, -R178.H1_H1, -RZ.H0_H0 ;  /* 0xa00000ffb265b230 */ /* 0x010fca0000000d00 */
[----:B------:R-:W-:-:S04]  /*10550*/  PRMT R8, R101, 0x7610, R8 ;  /* 0x0000761065087816 */ /* 0x000fc80000000008 */
[----:B------:R-:W-:Y:S01]  /*10560*/  @!P3 PRMT R228, R8, 0x5410, RZ ;  /* 0x0000541008e4b816 */ /* 0x000fe200000000ff */
[----:B------:R-:W-:Y:S01]  /*10570*/  IMAD.MOV.U32 R8, RZ, RZ, R24 ;  /* 0x000000ffff087224 */ /* 0x000fe200078e0018 */
[----:B------:R-:W2:Y:S04]  /*10580*/  MUFU.EX2 R5, R44 ;  /* 0x0000002c00057308 */ /* 0x000ea80000000800 */
[----:B------:R-:W-:-:S04]  /*10590*/  LOP3.LUT R8, R8, 0xff, RZ, 0xc0, !PT ;  /* 0x000000ff08087812 */ /* 0x000fc800078ec0ff */
[----:B------:R-:W-:Y:S01]  /*105a0*/  ISETP.LE.U32.AND P3, PT, R8, UR4, PT ;  /* 0x0000000408007c0c */ /* 0x000fe2000bf63070 */
[----:B-1----:R-:W-:-:S04]  /*105b0*/  FADD.FTZ R7, R6, R7 ;  /* 0x0000000706077221 */ /* 0x002fc80000010000 */
[C---:B--2---:R-:W-:Y:S01]  /*105c0*/  FADD.FTZ R7, R5.reuse, R7 ;  /* 0x0000000705077221 */ /* 0x044fe20000010000 */
[----:B------:R-:W-:Y:S02]  /*105d0*/  F2FP.F16.F32.PACK_AB R237, R5, R6 ;  /* 0x0000000605ed723e */ /* 0x000fe400000000ff */
[----:B------:R-:W-:Y:S01]  /*105e0*/  PRMT R176, R104, 0x7610, R176 ;  /* 0x0000761068b07816 */ /* 0x000fe200000000b0 */
        /* <DEDUP_REMOVED lines=26> */
[----:B------:R-:W-:Y:S01]  /*10790*/  PRMT R229, R104, 0x7632, R229 ;  /* 0x0000763268e57816 */ /* 0x000fe200000000e5 */
[----:B------:R-:W-:Y:S01]  /*107a0*/  IMAD.MOV.U32 R201, RZ, RZ, R215 ;  /* 0x000000ffffc97224 */ /* 0x000fe200078e00d7 */
[----:B------:R-:W-:Y:S01]  /*107b0*/  PRMT R38, R105, 0x7610, R38 ;  /* 0x0000761069267816 */ /* 0x000fe20000000026 */
[----:B------:R-:W-:Y:S01]  /*107c0*/  FMUL.FTZ R37, R87, R4 ;  /* 0x0000000457257220 */ /* 0x000fe20000410000 */
[----:B------:R1:W-:Y:S01]  /*107d0*/  STL [R1+0x14c], R7 ;  /* 0x00014c0701007387 */ /* 0x0003e20000100800 */
[----:B------:R-:W-:Y:S01]  /*107e0*/  IMAD.MOV.U32 R179, RZ, RZ, R200 ;  /* 0x000000ffffb37224 */ /* 0x000fe200078e00c8 */
[----:B------:R-:W-:Y:S01]  /*107f0*/  PRMT R22, R14, 0x7610, R22 ;  /* 0x000076100e167816 */ /* 0x000fe20000000016 */
[----:B------:R-:W-:-:S02]  /*10800*/  IMAD.MOV.U32 R13, RZ, RZ, R50 ;  /* 0x000000ffff0d7224 */ /* 0x000fc400078e0032 */
[----:B------:R-:W-:Y:S01]  /*10810*/  FMUL.FTZ R102, R162, R4 ;  /* 0x00000004a2667220 */ /* 0x000fe20000410000 */
[----:B------:R-:W-:Y:S02]  /*10820*/  IMAD.MOV.U32 R66, RZ, RZ, R174 ;  /* 0x000000ffff427224 */ /* 0x000fe400078e00ae */
[----:B------:R-:W-:Y:S02]  /*10830*/  @!P3 HADD2 R12, -R104.H0_H0, -RZ.H0_H0 ;  /* 0xa00000ff680cb230 */ /* 0x000fe40000000900 */
[----:B---3--:R-:W-:-:S03]  /*10840*/  @P5 HADD2 R10, -R224.H0_H0, -RZ.H0_H0 ;  /* 0xa00000ffe00a5230 */ /* 0x008fc60000000900 */
[----:B------:R-:W-:Y:S01]  /*10850*/  PRMT R6, R12, 0x7610, R6 ;  /* 0x000076100c067816 */ /* 0x000fe20000000006 */
[----:B-1----:R-:W-:Y:S02]  /*10860*/  IMAD.MOV.U32 R7, RZ, RZ, R203 ;  /* 0x000000ffff077224 */ /* 0x002fe400078e00cb */
[-C--:B------:R-:W-:Y:S01]  /*10870*/  FMUL.FTZ R103, R163, R4.reuse ;  /* 0x00000004a3677220 */ /* 0x080fe20000410000 */
[-C--:B------:R-:W-:Y:S01]  /*10880*/  FMUL.FTZ R170, R170, R4.reuse ;  /* 0x00000004aaaa7220 */ /* 0x080fe20000410000 */
[----:B------:R-:W-:Y:S01]  /*10890*/  PRMT R5, R10, 0x7610, R5 ;  /* 0x000076100a057816 */ /* 0x000fe20000000005 */
[-C--:B------:R-:W-:Y:S01]  /*108a0*/  FMUL.FTZ R171, R171, R4.reuse ;  /* 0x00000004abab7220 */ /* 0x080fe20000410000 */
[-C--:B------:R-:W-:Y:S01]  /*108b0*/  FMUL.FTZ R166, R166, R4.reuse ;  /* 0x00000004a6a67220 */ /* 0x080fe20000410000 */
[-C--:B------:R-:W-:Y:S01]  /*108c0*/  FMUL.FTZ R167, R167, R4.reuse ;  /* 0x00000004a7a77220 */ /* 0x080fe20000410000 */
[----:B------:R-:W-:Y:S01]  /*108d0*/  @P5 PRMT R224, R5, 0x5410, RZ ;  /* 0x0000541005e05816 */ /* 0x000fe200000000ff */
[-C--:B------:R-:W-:Y:S01]  /*108e0*/  FMUL.FTZ R158, R158, R4.reuse ;  /* 0x000000049e9e7220 */ /* 0x080fe20000410000 */
[----:B------:R-:W-:Y:S01]  /*108f0*/  PRMT R5, R24, 0x7771, RZ ;  /* 0x0000777118057816 */ /* 0x000fe200000000ff */
[-C--:B------:R-:W-:Y:S01]  /*10900*/  FMUL.FTZ R159, R159, R4.reuse ;  /* 0x000000049f9f7220 */ /* 0x080fe20000410000 */
[----:B------:R-:W-:Y:S01]  /*10910*/  @!P3 PRMT R176, R6, 0x5410, RZ ;  /* 0x0000541006b0b816 */ /* 0x000fe200000000ff */
[-C--:B------:R-:W-:Y:S01]  /*10920*/  FMUL.FTZ R242, R150, R4.reuse ;  /* 0x0000000496f27220 */ /* 0x080fe20000410000 */
[----:B------:R-:W-:Y:S01]  /*10930*/  ISETP.GT.U32.AND P3, PT, R5, UR4, PT ;  /* 0x0000000405007c0c */ /* 0x000fe2000bf64070 */
[-C--:B------:R-:W-:Y:S01]  /*10940*/  FMUL.FTZ R6, R141, R3.reuse ;  /* 0x000000038d067220 */ /* 0x080fe20000410000 */
[----:B------:R-:W-:Y:S01]  /*10950*/  FMUL.FTZ R10, R81, R3 ;  /* 0x00000003510a7220 */ /* 0x000fe20000410000 */
[----:B------:R-:W-:Y:S01]  /*10960*/  LOP3.LUT R3, R19, 0xff, RZ, 0xc0, !PT ;  /* 0x000000ff13037812 */ /* 0x000fe200078ec0ff */
[-C--:B------:R-:W-:Y:S01]  /*10970*/  FMUL.FTZ R243, R151, R4.reuse ;  /* 0x0000000497f37220 */ /* 0x080fe20000410000 */
[-C--:B------:R-:W-:Y:S01]  /*10980*/  FMUL.FTZ R186, R146, R4.reuse ;  /* 0x0000000492ba7220 */ /* 0x080fe20000410000 */
[-C--:B------:R-:W-:Y:S01]  /*10990*/  FMUL.FTZ R63, R71, R4.reuse ;  /* 0x00000004473f7220 */ /* 0x080fe20000410000 */
[----:B------:R-:W-:Y:S01]  /*109a0*/  ISETP.LE.U32.AND P5, PT, R3, UR4, PT ;  /* 0x0000000403007c0c */ /* 0x000fe2000bfa3070 */
[-C--:B------:R-:W-:Y:S01]  /*109b0*/  FMUL.FTZ R48, R82, R4.reuse ;  /* 0x0000000452307220 */ /* 0x080fe20000410000 */
[----:B------:R-:W-:Y:S01]  /*109c0*/  PRMT R3, R24, 0x7772, RZ ;  /* 0x0000777218037816 */ /* 0x000fe200000000ff */
[-C--:B------:R-:W-:Y:S01]  /*109d0*/  FMUL.FTZ R215, R83, R4.reuse ;  /* 0x0000000453d77220 */ /* 0x080fe20000410000 */
[-C--:B------:R-:W-:Y:S01]  /*109e0*/  FMUL.FTZ R194, R86, R4.reuse ;  /* 0x0000000456c27220 */ /* 0x080fe20000410000 */
[----:B------:R-:W-:Y:S01]  /*109f0*/  FMUL.FTZ R235, R98, R4 ;  /* 0x0000000462eb7220 */ /* 0x000fe20000410000 */
[----:B------:R-:W-:-:S02]  /*10a00*/  @P3 HADD2 R68, -R104.H1_H1, -RZ.H0_H0 ;  /* 0xa00000ff68443230 */ /* 0x000fc40000000d00 */
[----:B------:R-:W-:Y:S01]  /*10a10*/  FMUL.FTZ R216, R99, R4 ;  /* 0x0000000463d87220 */ /* 0x000fe20000410000 */
[----:B------:R-:W-:Y:S02]  /*10a20*/  PRMT R21, R14, 0x7632, R21 ;  /* 0x000076320e157816 */ /* 0x000fe40000000015 */
[----:B------:R-:W-:Y:S01]  /*10a30*/  PRMT R219, R105, 0x7632, R219 ;  /* 0x0000763269db7816 */ /* 0x000fe200000000db */
[-C--:B------:R-:W-:Y:S01]  /*10a40*/  FMUL.FTZ R134, R134, R2.reuse ;  /* 0x0000000286867220 */ /* 0x080fe20000410000 */
[----:B------:R-:W-:Y:S01]  /*10a50*/  @P3 PRMT R229, R68, 0x5410, RZ ;  /* 0x0000541044e53816 */ /* 0x000fe200000000ff */
[-C--:B------:R-:W-:Y:S01]  /*10a60*/  FMUL.FTZ R135, R135, R2.reuse ;  /* 0x0000000287877220 */ /* 0x080fe20000410000 */
[----:B------:R-:W-:Y:S01]  /*10a70*/  ISETP.GT.U32.AND P3, PT, R3, UR4, PT ;  /* 0x0000000403007c0c */ /* 0x000fe2000bf64070 */
[-C--:B------:R-:W-:Y:S01]  /*10a80*/  FMUL.FTZ R67, R131, R2.reuse ;  /* 0x0000000283437220 */ /* 0x080fe20000410000 */
[----:B------:R-:W-:Y:S01]  /*10a90*/  PRMT R3, R24, 0x7773, RZ ;  /* 0x0000777318037816 */ /* 0x000fe200000000ff */
[-C--:B------:R-:W-:Y:S01]  /*10aa0*/  FMUL.FTZ R87, R127, R2.reuse ;  /* 0x000000027f577220 */ /* 0x080fe20000410000 */
[-C--:B------:R-:W-:Y:S01]  /*10ab0*/  FMUL.FTZ R118, R118, R2.reuse ;  /* 0x0000000276767220 */ /* 0x080fe20000410000 */
[-C--:B------:R-:W-:Y:S01]  /*10ac0*/  FMUL.FTZ R119, R119, R2.reuse ;  /* 0x0000000277777220 */ /* 0x080fe20000410000 */
[-C--:B------:R-:W-:Y:S01]  /*10ad0*/  FMUL.FTZ R74, R74, R2.reuse ;  /* 0x000000024a4a7220 */ /* 0x080fe20000410000 */
[----:B------:R-:W-:Y:S01]  /*10ae0*/  FMUL.FTZ R75, R75, R2 ;  /* 0x000000024b4b7220 */ /* 0x000fe20000410000 */
[----:B------:R-:W2:Y:S05]  /*10af0*/  LDL.64 R248, [R1+0x138] ;  /* 0x0001380001f87983 */ /* 0x000eaa0000100a00 */
[----:B------:R-:W-:-:S05]  /*10b00*/  @P3 HADD2 R69, -R105.H0_H0, -RZ.H0_H0 ;  /* 0xa00000ff69453230 */ /* 0x000fca0000000900 */
[----:B------:R-:W-:Y:S02]  /*10b10*/  @P3 PRMT R38, R69, 0x5410, RZ ;  /* 0x0000541045263816 */ /* 0x000fe400000000ff */
[----:B------:R-:W-:Y:S01]  /*10b20*/  ISETP.GT.U32.AND P3, PT, R3, UR4, PT ;  /* 0x0000000403007c0c */ /* 0x000fe2000bf64070 */
[----:B------:R-:W-:Y:S01]  /*10b30*/  FADD.FTZ R3, R45, R49 ;  /* 0x000000312d037221 */ /* 0x000fe20000010000 */
[----:B------:R-:W-:Y:S02]  /*10b40*/  IMAD.MOV.U32 R45, RZ, RZ, R37 ;  /* 0x000000ffff2d7224 */ /* 0x000fe400078e0025 */
[----:B------:R-:W-:Y:S02]  /*10b50*/  IMAD.MOV.U32 R37, RZ, RZ, R201 ;  /* 0x000000ffff257224 */ /* 0x000fe400078e00c9 */
[----:B------:R-:W3:Y:S01]  /*10b60*/  LDL.64 R200, [R1+0x160] ;  /* 0x0001600001c87983 */ /* 0x000ee20000100a00 */
[-C--:B------:R-:W-:Y:S01]  /*10b70*/  FMUL.FTZ R162, R154, R4.reuse ;  /* 0x000000049aa27220 */ /* 0x080fe20000410000 */
[-C--:B------:R-:W-:Y:S01]  /*10b80*/  FMUL.FTZ R163, R155, R4.reuse ;  /* 0x000000049ba37220 */ /* 0x080fe20000410000 */
[-C--:B------:R-:W-:Y:S01]  /*10b90*/  FMUL.FTZ R50, R147, R4.reuse ;  /* 0x0000000493327220 */ /* 0x080fe20000410000 */
[-C--:B------:R-:W-:Y:S01]  /*10ba0*/  FMUL.FTZ R174, R142, R4.reuse ;  /* 0x000000048eae7220 */ /* 0x080fe20000410000 */
[-C--:B------:R-:W-:Y:S01]  /*10bb0*/  FMUL.FTZ R203, R143, R4.reuse ;  /* 0x000000048fcb7220 */ /* 0x080fe20000410000 */
[----:B------:R-:W-:Y:S01]  /*10bc0*/  FMUL.FTZ R12, R70, R4 ;  /* 0x00000004460c7220 */ /* 0x000fe20000410000 */
[----:B------:R-:W-:Y:S01]  /*10bd0*/  @P3 HADD2 R70, -R105.H1_H1, -RZ.H0_H0 ;  /* 0xa00000ff69463230 */ /* 0x000fe20000000d00 */
[----:B------:R-:W4:Y:S01]  /*10be0*/  LDL.64 R4, [R1+0xe8] ;  /* 0x0000e80001047983 */ /* 0x000f220000100a00 */
[----:B------:R-:W-:Y:S01]  /*10bf0*/  @!P5 HADD2 R71, -R22.H0_H0, -RZ.H0_H0 ;  /* 0xa00000ff1647d230 */ /* 0x000fe20000000900 */
[----:B------:R-:W-:Y:S01]  /*10c00*/  PRMT R62, R22, 0x5410, R21 ;  /* 0x00005410163e7816 */ /* 0x000fe20000000015 */
[----:B------:R-:W-:Y:S01]  /*10c10*/  IMAD.MOV.U32 R43, RZ, RZ, R66 ;  /* 0x000000ffff2b7224 */ /* 0x000fe200078e0042 */
[----:B------:R-:W-:Y:S01]  /*10c20*/  @P3 PRMT R219, R70, 0x5410, RZ ;  /* 0x0000541046db3816 */ /* 0x000fe200000000ff */
[-C--:B------:R-:W-:Y:S01]  /*10c30*/  FMUL.FTZ R70, R114, R2.reuse ;  /* 0x0000000272467220 */ /* 0x080fe20000410000 */
[----:B------:R-:W-:Y:S01]  /*10c40*/  @!P5 PRMT R22, R71, 0x5410, RZ ;  /* 0x000054104716d816 */ /* 0x000fe200000000ff */
        /* <DEDUP_REMOVED lines=16> */
[----:B------:R-:W-:-:S02]  /*10d50*/  IMAD.MOV.U32 R23, RZ, RZ, R10 ;  /* 0x000000ffff177224 */ /* 0x000fc400078e000a */
[----:B------:R-:W-:Y:S02]  /*10d60*/  FADD.FTZ R14, R11, R15 ;  /* 0x0000000f0b0e7221 */ /* 0x000fe40000010000 */
[----:B------:R-:W2:Y:S01]  /*10d70*/  LDL.64 R10, [R1+0x168] ;  /* 0x00016800010a7983 */ /* 0x000ea20000100a00 */
[----:B------:R-:W-:Y:S02]  /*10d80*/  IMAD.MOV.U32 R49, RZ, RZ, R38 ;  /* 0x000000ffff317224 */ /* 0x000fe400078e0026 */
[----:B------:R-:W-:Y:S01]  /*10d90*/  FADD.FTZ R3, R39, R3 ;  /* 0x0000000327037221 */ /* 0x000fe20000010000 */
        /* <DEDUP_REMOVED lines=26> */
[----:B------:R-:W-:Y:S01]  /*10f40*/  ULEA UR6, UR23, 0xfffffffd, 0x1 ;  /* 0xfffffffd17067891 */ /* 0x000fe2000f8e08ff */
[----:B------:R-:W-:-:S02]  /*10f50*/  IMAD.U32 R0, RZ, RZ, UR37 ;  /* 0x00000025ff007e24 */ /* 0x000fc4000f8e00ff */
[----:B------:R-:W-:Y:S01]  /*10f60*/  FADD.FTZ R3, R27, R3 ;  /* 0x000000031b037221 */ /* 0x000fe20000010000 */
[----:B------:R-:W-:-:S03]  /*10f70*/  IMAD.MOV.U32 R27, RZ, RZ, R12 ;  /* 0x000000ffff1b7224 */ /* 0x000fc600078e000c */
[----:B------:R-:W-:Y:S01]  /*10f80*/  FADD.FTZ R15, R35, R3 ;  /* 0x00000003230f7221 */ /* 0x000fe20000010000 */
[----:B------:R-:W-:Y:S02]  /*10f90*/  IMAD.MOV.U32 R35, RZ, RZ, R13 ;  /* 0x000000ffff237224 */ /* 0x000fe400078e000d */
[----:B------:R-:W-:Y:S01]  /*10fa0*/  FADD.FTZ R16, R16, R2 ;  /* 0x0000000210107221 */ /* 0x000fe20000010000 */
[----:B------:R-:W-:Y:S02]  /*10fb0*/  IMAD.MOV.U32 R36, RZ, RZ, R49 ;  /* 0x000000ffff247224 */ /* 0x000fe400078e0031 */
[----:B------:R-:W-:Y:S01]  /*10fc0*/  IMAD.MOV.U32 R49, RZ, RZ, R8 ;  /* 0x000000ffff317224 */ /* 0x000fe200078e0008 */
[----:B---3--:R-:W-:Y:S02]  /*10fd0*/  LOP3.LUT R0, R0, UR6, R201, 0x96, !PT ;  /* 0x0000000600007c12 */ /* 0x008fe4000f8e96c9 */
[----:B------:R-:W3:Y:S03]  /*10fe0*/  LDL.LU.64 R200, [R1+0x208] ;  /* 0x0002080001c87983 */ /* 0x000ee60000300a00 */
[----:B------:R-:W-:-:S05]  /*10ff0*/  IMAD.WIDE.U32 R12, R0, -0x326172a9, RZ ;  /* 0xcd9e8d57000c7825 */ /* 0x000fca00078e00ff */
[----:B----4-:R-:W-:-:S05]  /*11000*/  LOP3.LUT R0, R4, UR33, R13, 0x96, !PT ;  /* 0x0000002104007c12 */ /* 0x010fca000f8e960d */
[----:B------:R-:W-:Y:S01]  /*11010*/  IMAD.WIDE.U32 R4, R0, -0x2daee0ad, RZ ;  /* 0xd2511f5300047825 */ /* 0x000fe200078e00ff */
[----:B--2---:R-:W-:-:S05]  /*11020*/  LOP3.LUT R2, R12, UR32, R249, 0x96, !PT ;  /* 0x000000200c027c12 */ /* 0x004fca000f8e96f9 */
[----:B------:R-:W-:Y:S01]  /*11030*/  IMAD.WIDE.U32 R2, R2, -0x2daee0ad, RZ ;  /* 0xd2511f5302027825 */ /* 0x000fe200078e00ff */
[----:B------:R-:W-:-:S05]  /*11040*/  LOP3.LUT R0, R10, UR31, R5, 0x96, !PT ;  /* 0x0000001f0a007c12 */ /* 0x000fca000f8e9605 */
[----:B------:R-:W-:Y:S01]  /*11050*/  IMAD.WIDE.U32 R10, R0, -0x326172a9, RZ ;  /* 0xcd9e8d57000a7825 */ /* 0x000fe200078e00ff */
[----:B------:R-:W-:-:S04]  /*11060*/  LOP3.LUT R0, R4, UR22, R3, 0x96, !PT ;  /* 0x0000001604007c12 */ /* 0x000fc8000f8e9603 */
[----:B------:R-:W-:Y:S01]  /*11070*/  LOP3.LUT R5, R248, UR26, R11, 0x96, !PT ;  /* 0x0000001af8057c12 */ /* 0x000fe2000f8e960b */
[----:B------:R-:W-:Y:S01]  /*11080*/  IMAD.MOV.U32 R4, RZ, RZ, R9 ;  /* 0x000000ffff047224 */ /* 0x000fe200078e0009 */
[----:B------:R-:W2:Y:S03]  /*11090*/  LDL.LU.64 R248, [R1+0x200] ;  /* 0x0002000001f87983 */ /* 0x000ea60000300a00 */
[----:B------:R-:W-:-:S04]  /*110a0*/  IMAD.WIDE.U32 R8, R5, -0x2daee0ad, RZ ;  /* 0xd2511f5305087825 */ /* 0x000fc800078e00ff */
[----:B------:R-:W-:Y:S02]  /*110b0*/  IMAD.MOV.U32 R5, RZ, RZ, R6 ;  /* 0x000000ffff057224 */ /* 0x000fe400078e0006 */
[----:B------:R-:W-:Y:S01]  /*110c0*/  IMAD.MOV.U32 R3, RZ, RZ, R7 ;  /* 0x000000ffff037224 */ /* 0x000fe200078e0007 */
[----:B------:R-:W-:Y:S01]  /*110d0*/  LOP3.LUT R2, R2, UR17, R9, 0x96, !PT ;  /* 0x0000001102027c12 */ /* 0x000fe2000f8e9609 */
[----:B------:R-:W-:-:S04]  /*110e0*/  IMAD.WIDE.U32 R6, R0, -0x326172a9, RZ ;  /* 0xcd9e8d5700067825 */ /* 0x000fc800078e00ff */
[----:B------:R-:W-:Y:S01]  /*110f0*/  IMAD.MOV.U32 R9, RZ, RZ, R3 ;  /* 0x000000ffff097224 */ /* 0x000fe200078e0003 */
[----:B------:R-:W-:Y:S01]  /*11100*/  LOP3.LUT R0, R10, UR21, R7, 0x96, !PT ;  /* 0x000000150a007c12 */ /* 0x000fe2000f8e9607 */
[----:B------:R-:W-:-:S04]  /*11110*/  IMAD.WIDE.U32 R2, R2, -0x326172a9, RZ ;  /* 0xcd9e8d5702027825 */ /* 0x000fc800078e00ff */
[----:B------:R-:W-:Y:S02]  /*11120*/  IMAD.MOV.U32 R11, RZ, RZ, R5 ;  /* 0x000000ffff0b7224 */ /* 0x000fe400078e0005 */
[----:B------:R-:W-:Y:S02]  /*11130*/  IMAD.MOV.U32 R10, RZ, RZ, R4 ;  /* 0x000000ffff0a7224 */ /* 0x000fe400078e0004 */
[----:B------:R-:W-:Y:S01]  /*11140*/  IMAD.WIDE.U32 R4, R0, -0x2daee0ad, RZ ;  /* 0xd2511f5300047825 */ /* 0x000fe200078e00ff */
[----:B------:R-:W-:-:S03]  /*11150*/  LOP3.LUT R0, R6, UR16, R3, 0x96, !PT ;  /* 0x0000001006007c12 */ /* 0x000fc6000f8e9603 */
[----:B------:R-:W-:Y:S02]  /*11160*/  IMAD.MOV.U32 R3, RZ, RZ, R215 ;  /* 0x000000ffff037224 */ /* 0x000fe400078e00d7 */
[----:B------:R-:W4:Y:S01]  /*11170*/  LDL.LU R215, [R1+0x1f8] ;  /* 0x0001f80001d77983 */ /* 0x000f220000300800 */
[----:B------:R-:W-:Y:S02]  /*11180*/  IMAD.MOV.U32 R7, RZ, RZ, R11 ;  /* 0x000000ffff077224 */ /* 0x000fe400078e000b */
[----:B------:R-:W-:Y:S02]  /*11190*/  IMAD.MOV.U32 R11, RZ, RZ, R35 ;  /* 0x000000ffff0b7224 */ /* 0x000fe400078e0023 */
[----:B------:R-:W-:Y:S01]  /*111a0*/  IMAD.MOV.U32 R35, RZ, RZ, R36 ;  /* 0x000000ffff237224 */ /* 0x000fe200078e0024 */
[----:B------:R-:W-:Y:S01]  /*111b0*/  LOP3.LUT R5, R8, UR15, R5, 0x96, !PT ;  /* 0x0000000f08057c12 */ /* 0x000fe2000f8e9605 */
[----:B------:R-:W-:Y:S02]  /*111c0*/  IMAD.MOV.U32 R36, RZ, RZ, R27 ;  /* 0x000000ffff247224 */ /* 0x000fe400078e001b */
[----:B------:R-:W-:Y:S01]  /*111d0*/  IMAD.MOV.U32 R6, RZ, RZ, R9 ;  /* 0x000000ffff067224 */ /* 0x000fe200078e0009 */
[----:B------:R1:W-:Y:S01]  /*111e0*/  MUFU.EX2 R27, R187 ;  /* 0x000000bb001b7308 */ /* 0x0003e20000000800 */
[----:B------:R-:W-:-:S02]  /*111f0*/  IMAD.MOV.U32 R8, RZ, RZ, R23 ;  /* 0x000000ffff087224 */ /* 0x000fc400078e0017 */
[----:B------:R-:W-:-:S05]  /*11200*/  IMAD.MOV.U32 R9, RZ, RZ, R51 ;  /* 0x000000ffff097224 */ /* 0x000fca00078e0033 */
[----:B------:R-:W1:Y:S02]  /*11210*/  MUFU.EX2 R23, R181 ;  /* 0x000000b500177308 */ /* 0x000e640000000800 */
[----:B-1----:R-:W-:Y:S02]  /*11220*/  IMAD.MOV.U32 R187, RZ, RZ, R50 ;  /* 0x000000ffffbb7224 */ /* 0x002fe400078e0032 */
[----:B------:R-:W-:-:S04]  /*11230*/  IMAD.WIDE.U32 R50, R0, -0x2daee0ad, RZ ;  /* 0xd2511f5300327825 */ /* 0x000fc800078e00ff */
[----:B------:R-:W-:-:S05]  /*11240*/  IMAD.MOV.U32 R0, RZ, RZ, R50 ;  /* 0x000000ffff007224 */ /* 0x000fca00078e0032 */
[----:B------:R-:W-:-:S04]  /*11250*/  LOP3.LUT R0, R0, 0xff, RZ, 0xc0, !PT ;  /* 0x000000ff00007812 */ /* 0x000fc800078ec0ff */
[----:B------:R-:W-:Y:S02]  /*11260*/  ISETP.LE.U32.AND P3, PT, R0, UR4, PT ;  /* 0x0000000400007c0c */ /* 0x000fe4000bf63070 */
[----:B------:R-:W-:Y:S01]  /*11270*/  F2FP.F16.F32.PACK_AB R0, R27, R23 ;  /* 0x000000171b00723e */ /* 0x000fe200000000ff */
[----:B------:R-:W-:-:S03]  /*11280*/  @!P4 HADD2 R76, -R21.H0_H0, -RZ.H0_H0 ;  /* 0xa00000ff154cc230 */ /* 0x000fc60000000900 */
[----:B------:R-:W-:Y:S02]  /*11290*/  PRMT R217, R0, 0x7632, R217 ;  /* 0x0000763200d97816 */ /* 0x000fe400000000d9 */
[----:B------:R-:W-:Y:S01]  /*112a0*/  @!P4 PRMT R21, R76, 0x5410, RZ ;  /* 0x000054104c15c816 */ /* 0x000fe200000000ff */
[----:B------:R-:W-:Y:S01]  /*112b0*/  IMAD.MOV.U32 R76, RZ, RZ, R49 ;  /* 0x000000ffff4c7224 */ /* 0x000fe200078e0031 */
[----:B------:R-:W-:Y:S01]  /*112c0*/  LOP3.LUT R51, R4, UR12, R51, 0x96, !PT ;  /* 0x0000000c04337c12 */ /* 0x000fe2000f8e9633 */
[----:B------:R-:W-:Y:S02]  /*112d0*/  IMAD.MOV.U32 R4, RZ, RZ, R3 ;  /* 0x000000ffff047224 */ /* 0x000fe400078e0003 */
[----:B------:R-:W-:Y:S01]  /*112e0*/  FADD.FTZ R3, R30, R14 ;  /* 0x0000000e1e037221 */ /* 0x000fe20000010000 */
[----:B------:R-:W-:Y:S02]  /*112f0*/  IMAD.MOV.U32 R14, RZ, RZ, R173 ;  /* 0x000000ffff0e7224 */ /* 0x000fe400078e00ad */
[----:B------:R-:W2:Y:S04]  /*11300*/  LDL.LU R173, [R1+0x1f4] ;  /* 0x0001f40001ad7983 */ /* 0x000ea80000300800 */
[----:B------:R-:W2:Y:S01]  /*11310*/  LDL.LU R30, [R1+0x94] ;  /* 0x00009400011e7983 */ /* 0x000ea20000300800 */
[----:B----4-:R-:W-:Y:S01]  /*11320*/  PRMT R215, R0, 0x7610, R215 ;  /* 0x0000761000d77816 */ /* 0x010fe200000000d7 */
[----:B------:R-:W-:-:S02]  /*11330*/  IMAD.MOV.U32 R0, RZ, RZ, R6 ;  /* 0x000000ffff007224 */ /* 0x000fc400078e0006 */
[----:B------:R-:W-:Y:S02]  /*11340*/  FADD.FTZ R6, R33, R15 ;  /* 0x0000000f21067221 */ /* 0x000fe40000010000 */
[----:B------:R-:W-:Y:S02]  /*11350*/  @!P3 HADD2 R77, -R215.H0_H0, -RZ.H0_H0 ;  /* 0xa00000ffd74db230 */ /* 0x000fe40000000900 */
[----:B------:R-:W-:Y:S01]  /*11360*/  IMAD.MOV.U32 R33, RZ, RZ, R10 ;  /* 0x000000ffff217224 */ /* 0x000fe200078e000a */
[----:B------:R-:W-:Y:S02]  /*11370*/  PRMT R10, R215, 0x5410, R217 ;  /* 0x00005410d70a7816 */ /* 0x000fe400000000d9 */
[----:B------:R-:W-:Y:S01]  /*11380*/  @!P3 PRMT R215, R77, 0x5410, RZ ;  /* 0x000054104dd7b816 */ /* 0x000fe200000000ff */
[----:B------:R-:W-:Y:S02]  /*11390*/  IMAD.MOV.U32 R77, RZ, RZ, R48 ;  /* 0x000000ffff4d7224 */ /* 0x000fe400078e0030 */
[----:B------:R-:W-:-:S04]  /*113a0*/  IMAD.WIDE.U32 R48, R5, -0x326172a9, RZ ;  /* 0xcd9e8d5705307825 */ /* 0x000fc800078e00ff */
[----:B------:R-:W-:Y:S01]  /*113b0*/  IMAD.MOV.U32 R15, RZ, RZ, R0 ;  /* 0x000000ffff0f7224 */ /* 0x000fe200078e0000 */
[----:B------:R-:W-:Y:S02]  /*113c0*/  PRMT R0, R50, 0x7771, RZ ;  /* 0x0000777132007816 */ /* 0x000fe400000000ff */
[----:B------:R-:W-:Y:S02]  /*113d0*/  LOP3.LUT R49, R2, UR13, R49, 0x96, !PT ;  /* 0x0000000d02317c12 */ /* 0x000fe4000f8e9631 */
[----:B------:R-:W-:Y:S02]  /*113e0*/  ISETP.GT.U32.AND P3, PT, R0, UR4, PT ;  /* 0x0000000400007c0c */ /* 0x000fe4000bf64070 */
[----:B------:R-:W-:-:S04]  /*113f0*/  LOP3.LUT R0, R49, 0xffff, RZ, 0xc0, !PT ;  /* 0x0000ffff31007812 */ /* 0x000fc800078ec0ff */
[----:B------:R-:W-:Y:S01]  /*11400*/  SHF.R.U32.HI R0, RZ, 0x8, R0 ;  /* 0x00000008ff007819 */ /* 0x000fe20000011600 */
[----:B------:R-:W-:-:S03]  /*11410*/  IMAD.MOV.U32 R2, RZ, RZ, R14 ;  /* 0x000000ffff027224 */ /* 0x000fc600078e000e */
[----:B------:R-:W-:Y:S01]  /*11420*/  LOP3.LUT R0, R0, 0xffff, RZ, 0xc0, !PT ;  /* 0x0000ffff00007812 */ /* 0x000fe200078ec0ff */
[----:B------:R-:W-:Y:S02]  /*11430*/  IMAD.MOV.U32 R5, RZ, RZ, R15 ;  /* 0x000000ffff057224 */ /* 0x000fe400078e000f */
[----:B------:R1:W-:Y:S01]  /*11440*/  MUFU.EX2 R15, R185 ;  /* 0x000000b9000f7308 */ /* 0x0003e20000000800 */
[----:B------:R-:W-:Y:S01]  /*11450*/  ISETP.LE.U32.AND P5, PT, R0, UR4, PT ;  /* 0x0000000400007c0c */ /* 0x000fe2000bfa3070 */
[----:B------:R-:W-:Y:S02]  /*11460*/  IMAD.MOV.U32 R0, RZ, RZ, R2 ;  /* 0x000000ffff007224 */ /* 0x000fe400078e0002 */
[----:B------:R-:W-:Y:S01]  /*11470*/  FADD.FTZ R2, R32, R16 ;  /* 0x0000001020027221 */ /* 0x000fe20000010000 */
[----:B------:R-:W-:Y:S02]  /*11480*/  IMAD.MOV.U32 R32, RZ, RZ, R214 ;  /* 0x000000ffff207224 */ /* 0x000fe400078e00d6 */
[----:B-1----:R-:W-:-:S02]  /*11490*/  IMAD.MOV.U32 R185, RZ, RZ, R205 ;  /* 0x000000ffffb97224 */ /* 0x002fc400078e00cd */
[----:B------:R-:W4:Y:S04]  /*114a0*/  LDL.LU R205, [R1+0x1f0] ;  /* 0x0001f00001cd7983 */ /* 0x000f280000300800 */
[----:B------:R-:W3:Y:S01]  /*114b0*/  LDL.LU R214, [R1+0x1ec] ;  /* 0x0001ec0001d67983 */ /* 0x000ee20000300800 */
[----:B------:R-:W1:Y:S01]  /*114c0*/  MUFU.EX2 R14, R183 ;  /* 0x000000b7000e7308 */ /* 0x000e620000000800 */
[----:B------:R-:W-:Y:S02]  /*114d0*/  IMAD.MOV.U32 R16, RZ, RZ, R5 ;  /* 0x000000ffff107224 */ /* 0x000fe400078e0005 */
[----:B------:R-:W-:Y:S02]  /*114e0*/  FADD.FTZ R5, R28, R3 ;  /* 0x000000031c057221 */ /* 0x000fe40000010000 */
[----:B------:R-:W-:-:S02]  /*114f0*/  IMAD.MOV.U32 R28, RZ, RZ, R16 ;  /* 0x000000ffff1c7224 */ /* 0x000fc400078e0010 */
[----:B------:R-:W-:Y:S01]  /*11500*/  IMAD.MOV.U32 R16, RZ, RZ, R0 ;  /* 0x000000ffff107224 */ /* 0x000fe200078e0000 */
[----:B------:R-:W-:Y:S01]  /*11510*/  PRMT R0, R50, 0x7772, RZ ;  /* 0x0000777232007816 */ /* 0x000fe200000000ff */
[----:B------:R-:W-:-:S03]  /*11520*/  @P3 HADD2 R78, -R217.H0_H0, -RZ.H0_H0 ;  /* 0xa00000ffd94e3230 */ /* 0x000fc60000000900 */
[----:B------:R-:W-:Y:S02]  /*11530*/  ISETP.GT.U32.AND P4, PT, R0, UR4, PT ;  /* 0x0000000400007c0c */ /* 0x000fe4000bf84070 */
[----:B------:R-:W-:Y:S02]  /*11540*/  PRMT R0, R50, 0x7773, RZ ;  /* 0x0000777332007816 */ /* 0x000fe400000000ff */
[----:B------:R-:W-:Y:S02]  /*11550*/  @P3 PRMT R217, R78, 0x5410, RZ ;  /* 0x000054104ed93816 */ /* 0x000fe400000000ff */
[----:B------:R-:W-:Y:S02]  /*11560*/  ISETP.GT.U32.AND P3, PT, R0, UR4, PT ;  /* 0x0000000400007c0c */ /* 0x000fe4000bf64070 */
[----:B-1----:R-:W-:Y:S01]  /*11570*/  F2FP.F16.F32.PACK_AB R0, R15, R14 ;  /* 0x0000000e0f00723e */ /* 0x002fe200000000ff */
[----:B------:R-:W-:Y:S02]  /*11580*/  IMAD.MOV.U32 R78, RZ, RZ, R8 ;  /* 0x000000ffff4e7224 */ /* 0x000fe400078e0008 */
[----:B------:R-:W-:Y:S01]  /*11590*/  FADD.FTZ R8, R34, R6 ;  /* 0x0000000622087221 */ /* 0x000fe20000010000 */
[----:B------:R-:W-:-:S02]  /*115a0*/  IMAD.MOV.U32 R3, RZ, RZ, R32 ;  /* 0x000000ffff037224 */ /* 0x000fc400078e0020 */
[----:B------:R-:W-:Y:S02]  /*115b0*/  IMAD.MOV.U32 R34, RZ, RZ, R9 ;  /* 0x000000ffff227224 */ /* 0x000fe400078e0009 */
[----:B------:R-:W-:Y:S01]  /*115c0*/  FADD.FTZ R9, R31, R2 ;  /* 0x000000021f097221 */ /* 0x000fe20000010000 */
[----:B------:R-:W-:Y:S01]  /*115d0*/  IMAD.MOV.U32 R31, RZ, RZ, R204 ;  /* 0x000000ffff1f7224 */ /* 0x000fe200078e00cc */
[----:B------:R-:W-:Y:S01]  /*115e0*/  PRMT R207, R0, 0x7632, R207 ;  /* 0x0000763200cf7816 */ /* 0x000fe200000000cf */
[----:B------:R-:W-:Y:S02]  /*115f0*/  IMAD.MOV.U32 R6, RZ, RZ, R174 ;  /* 0x000000ffff067224 */ /* 0x000fe400078e00ae */
[----:B------:R-:W2:Y:S04]  /*11600*/  LDL.LU R174, [R1+0x1e8] ;  /* 0x0001e80001ae7983 */ /* 0x000ea80000300800 */
[----:B------:R-:W2:Y:S01]  /*11610*/  LDL.LU R204, [R1+0x1e4] ;  /* 0x0001e40001cc7983 */ /* 0x000ea20000300800 */
[----:B------:R-:W-:-:S02]  /*11620*/  IMAD.MOV.U32 R32, RZ, RZ, R77 ;  /* 0x000000ffff207224 */ /* 0x000fc400078e004d */
[----:B------:R-:W-:Y:S02]  /*11630*/  IMAD.MOV.U32 R77, RZ, RZ, R4 ;  /* 0x000000ffff4d7224 */ /* 0x000fe400078e0004 */
[----:B------:R1:W-:Y:S02]  /*11640*/  MUFU.EX2 R4, R195 ;  /* 0x000000c300047308 */ /* 0x0003e40000000800 */
[----:B-1----:R-:W-:-:S06]  /*11650*/  IMAD.MOV.U32 R195, RZ, RZ, R7 ;  /* 0x000000ffffc37224 */ /* 0x002fcc00078e0007 */
[----:B------:R-:W1:Y:S01]  /*11660*/  MUFU.EX2 R7, R199 ;  /* 0x000000c700077308 */ /* 0x000e620000000800 */
[----:B------:R-:W-:Y:S01]  /*11670*/  @P3 HADD2 R88, -R207.H0_H0, -RZ.H0_H0 ;  /* 0xa00000ffcf583230 */ /* 0x000fe20000000900 */
[----:B-1----:R-:W-:-:S04]  /*11680*/  F2FP.F16.F32.PACK_AB R2, R7, R4 ;  /* 0x000000040702723e */ /* 0x002fc800000000ff */
[----:B------:R-:W-:-:S05]  /*11690*/  PRMT R206, R2, 0x7632, R206 ;  /* 0x0000763202ce7816 */ /* 0x000fca00000000ce */
[----:B------:R-:W-:Y:S01]  /*116a0*/  @!P5 HADD2 R89, -R206.H0_H0, -RZ.H0_H0 ;  /* 0xa00000ffce59d230 */ /* 0x000fe20000000900 */
[----:B---3--:R-:W-:Y:S01]  /*116b0*/  PRMT R214, R0, 0x7610, R214 ;  /* 0x0000761000d67816 */ /* 0x008fe200000000d6 */
[----:B------:R-:W-:Y:S02]  /*116c0*/  IMAD.MOV.U32 R0, RZ, RZ, R3 ;  /* 0x000000ffff007224 */ /* 0x000fe400078e0003 */
[----:B------:R1:W-:Y:S02]  /*116d0*/  MUFU.EX2 R3, R190 ;  /* 0x000000be00037308 */ /* 0x0003e40000000800 */
[----:B------:R-:W-:Y:S02]  /*116e0*/  @P4 HADD2 R79, -R214.H0_H0, -RZ.H0_H0 ;  /* 0xa00000ffd64f4230 */ /* 0x000fe40000000900 */
[----:B-1----:R-:W-:Y:S01]  /*116f0*/  IMAD.MOV.U32 R190, RZ, RZ, R31 ;  /* 0x000000ffffbe7224 */ /* 0x002fe200078e001f */
[----:B------:R-:W-:Y:S02]  /*11700*/  PRMT R31, R214, 0x5410, R207 ;  /* 0x00005410d61f7816 */ /* 0x000fe400000000cf */
[----:B------:R-:W-:Y:S01]  /*11710*/  @P4 PRMT R214, R79, 0x5410, RZ ;  /* 0x000054104fd64816 */ /* 0x000fe200000000ff */
[----:B------:R-:W-:-:S02]  /*11720*/  IMAD.MOV.U32 R79, RZ, RZ, R203 ;  /* 0x000000ffff4f7224 */ /* 0x000fc400078e00cb */
[----:B------:R-:W3:Y:S01]  /*11730*/  LDL.LU R203, [R1+0x1e0] ;  /* 0x0001e00001cb7983 */ /* 0x000ee20000300800 */
[----:B----4-:R-:W-:Y:S02]  /*11740*/  PRMT R205, R2, 0x7610, R205 ;  /* 0x0000761002cd7816 */ /* 0x010fe400000000cd */
[----:B------:R-:W-:Y:S01]  /*11750*/  @P3 PRMT R207, R88, 0x5410, RZ ;  /* 0x0000541058cf3816 */ /* 0x000fe200000000ff */
[----:B------:R-:W-:Y:S01]  /*11760*/  IMAD.MOV.U32 R88, RZ, RZ, R195 ;  /* 0x000000ffff587224 */ /* 0x000fe200078e00c3 */
[----:B------:R-:W-:Y:S02]  /*11770*/  PRMT R195, R205, 0x5410, R206 ;  /* 0x00005410cdc37816 */ /* 0x000fe400000000ce */
[----:B------:R-:W-:Y:S01]  /*11780*/  @!P5 PRMT R206, R89, 0x5410, RZ ;  /* 0x0000541059ced816 */ /* 0x000fe200000000ff */
[----:B------:R-:W-:Y:S02]  /*11790*/  IMAD.MOV.U32 R89, RZ, RZ, R11 ;  /* 0x000000ffff597224 */ /* 0x000fe400078e000b */
[----:B------:R-:W-:Y:S01]  /*117a0*/  FADD.FTZ R11, R29, R5 ;  /* 0x000000051d0b7221 */ /* 0x000fe20000010000 */
[----:B------:R-:W-:-:S02]  /*117b0*/  IMAD.MOV.U32 R2, RZ, RZ, R6 ;  /* 0x000000ffff027224 */ /* 0x000fc400078e0006 */
[----:B------:R-:W-:Y:S02]  /*117c0*/  IMAD.MOV.U32 R29, RZ, RZ, R89 ;  /* 0x000000ffff1d7224 */ /* 0x000fe400078e0059 */
[----:B------:R-:W-:Y:S02]  /*117d0*/  IMAD.MOV.U32 R89, RZ, RZ, R88 ;  /* 0x000000ffff597224 */ /* 0x000fe400078e0058 */
[----:B------:R-:W-:Y:S02]  /*117e0*/  IMAD.MOV.U32 R88, RZ, RZ, R2 ;  /* 0x000000ffff587224 */ /* 0x000fe400078e0002 */
[----:B------:R-:W-:Y:S02]  /*117f0*/  FADD.FTZ R2, R4, R8 ;  /* 0x0000000804027221 */ /* 0x000fe40000010000 */
[----:B------:R-:W4:Y:S01]  /*11800*/  LDL.LU R8, [R1+0x78] ;  /* 0x0000780001087983 */ /* 0x000f220000300800 */
[----:B------:R1:W2:Y:S02]  /*11810*/  MUFU.EX2 R6, R193 ;  /* 0x000000c100067308 */ /* 0x0002a40000000800 */
[----:B-1----:R-:W-:Y:S01]  /*11820*/  IMAD.MOV.U32 R193, RZ, RZ, R0 ;  /* 0x000000ffffc17224 */ /* 0x002fe200078e0000 */
[----:B------:R-:W-:-:S04]  /*11830*/  LOP3.LUT R0, R49, 0xff, RZ, 0xc0, !PT ;  /* 0x000000ff31007812 */ /* 0x000fc800078ec0ff */
[----:B------:R-:W-:Y:S02]  /*11840*/  ISETP.LE.U32.AND P4, PT, R0, UR4, PT ;  /* 0x0000000400007c0c */ /* 0x000fe4000bf83070 */
[----:B------:R-:W-:-:S04]  /*11850*/  SHF.R.U32.HI R0, RZ, 0x18, R49 ;  /* 0x00000018ff007819 */ /* 0x000fc80000011631 */
[----:B------:R-:W-:Y:S02]  /*11860*/  ISETP.LE.U32.AND P3, PT, R0, UR4, PT ;  /* 0x0000000400007c0c */ /* 0x000fe4000bf63070 */
[----:B--2---:R-:W-:-:S04]  /*11870*/  F2FP.F16.F32.PACK_AB R0, R6, R3 ;  /* 0x000000030600723e */ /* 0x004fc800000000ff */
[----:B------:R-:W-:Y:S01]  /*11880*/  PRMT R204, R0, 0x7632, R204 ;  /* 0x0000763200cc7816 */ /* 0x000fe200000000cc */
[----:B------:R-:W-:-:S06]  /*11890*/  @!P4 HADD2 R90, -R205.H0_H0, -RZ.H0_H0 ;  /* 0xa00000ffcd5ac230 */ /* 0x000fcc0000000900 */
[----:B------:R-:W-:Y:S01]  /*118a0*/  @!P3 HADD2 R91, -R204.H0_H0, -RZ.H0_H0 ;  /* 0xa00000ffcc5bb230 */ /* 0x000fe20000000900 */
[----:B------:R-:W-:Y:S01]  /*118b0*/  @!P4 PRMT R205, R90, 0x5410, RZ ;  /* 0x000054105acdc816 */ /* 0x000fe200000000ff */
[----:B------:R-:W-:Y:S01]  /*118c0*/  IMAD.MOV.U32 R90, RZ, RZ, R190 ;  /* 0x000000ffff5a7224 */ /* 0x000fe200078e00be */
[----:B------:R-:W-:Y:S01]  /*118d0*/  MUFU.EX2 R5, R201 ;  /* 0x000000c900057308 */ /* 0x000fe20000000800 */
[----:B------:R-:W-:-:S07]  /*118e0*/  FADD.FTZ R2, R7, R2 ;  /* 0x0000000207027221 */ /* 0x000fce0000010000 */
[----:B------:R-:W-:Y:S08]  /*118f0*/  MUFU.EX2 R4, R200 ;  /* 0x000000c800047308 */ /* 0x000ff00000000800 */
[----:B------:R-:W-:Y:S01]  /*11900*/  MUFU.EX2 R7, R222 ;  /* 0x000000de00077308 */ /* 0x000fe20000000800 */
[----:B------:R-:W-:-:S04]  /*11910*/  FADD.FTZ R3, R3, R9 ;  /* 0x0000000903037221 */ /* 0x000fc80000010000 */
[--C-:B------:R-:W-:Y:S01]  /*11920*/  FADD.FTZ R9, R6, R3.reuse ;  /* 0x0000000306097221 */ /* 0x100fe20000010000 */
[----:B------:R-:W-:-:S04]  /*11930*/  PRMT R3, R51, 0x7632, R3 ;  /* 0x0000763233037816 */ /* 0x000fc80000000003 */
[----:B------:R-:W-:-:S04]  /*11940*/  LOP3.LUT R3, R3, 0xff, RZ, 0xc0, !PT ;  /* 0x000000ff03037812 */ /* 0x000fc800078ec0ff */
[----:B------:R-:W-:Y:S02]  /*11950*/  ISETP.LE.U32.AND P5, PT, R3, UR4, PT ;  /* 0x0000000403007c0c */ /* 0x000fe4000bfa3070 */
[----:B------:R-:W-:Y:S02]  /*11960*/  LOP3.LUT R3, R210, UR33, R13, 0x96, !PT ;  /* 0x00000021d2037c12 */ /* 0x000fe4000f8e960d */
[----:B------:R-:W2:Y:S01]  /*11970*/  LDL.LU.64 R210, [R1+0x1d8] ;  /* 0x0001d80001d27983 */ /* 0x000ea20000300a00 */
[----:B---3--:R-:W-:-:S04]  /*11980*/  PRMT R203, R0, 0x7610, R203 ;  /* 0x0000761000cb7816 */ /* 0x008fc800000000cb */
[----:B------:R-:W-:Y:S02]  /*11990*/  PRMT R190, R203, 0x5410, R204 ;  /* 0x00005410cbbe7816 */ /* 0x000fe400000000cc */
[----:B------:R-:W-:Y:S01]  /*119a0*/  @!P3 PRMT R204, R91, 0x5410, RZ ;  /* 0x000054105bccb816 */ /* 0x000fe200000000ff */
[----:B------:R-:W-:Y:S02]  /*119b0*/  IMAD.MOV.U32 R91, RZ, RZ, R10 ;  /* 0x000000ffff5b7224 */ /* 0x000fe400078e000a */
[----:B------:R-:W1:Y:S01]  /*119c0*/  MUFU.EX2 R10, R202 ;  /* 0x000000ca000a7308 */ /* 0x000e620000000800 */
[----:B------:R-:W-:-:S04]  /*119d0*/  PRMT R0, R49, 0x7632, R0 ;  /* 0x0000763231007816 */ /* 0x000fc80000000000 */
[----:B------:R-:W-:-:S04]  /*119e0*/  LOP3.LUT R0, R0, 0xff, RZ, 0xc0, !PT ;  /* 0x000000ff00007812 */ /* 0x000fc800078ec0ff */
[----:B------:R-:W-:Y:S02]  /*119f0*/  ISETP.LE.U32.AND P4, PT, R0, UR4, PT ;  /* 0x0000000400007c0c */ /* 0x000fe4000bf83070 */
[----:B------:R-:W-:-:S04]  /*11a00*/  PRMT R0, R48, 0x7771, RZ ;  /* 0x0000777130007816 */ /* 0x000fc800000000ff */
[----:B------:R-:W-:Y:S02]  /*11a10*/  ISETP.GT.U32.AND P3, PT, R0, UR4, PT ;  /* 0x0000000400007c0c */ /* 0x000fe4000bf64070 */
[----:B-1----:R-:W-:-:S04]  /*11a20*/  F2FP.F16.F32.PACK_AB R0, R10, R5 ;  /* 0x000000050a00723e */ /* 0x002fc800000000ff */
[C---:B------:R-:W-:Y:S02]  /*11a30*/  PRMT R202, R0.reuse, 0x7632, R202 ;  /* 0x0000763200ca7816 */ /* 0x040fe400000000ca */
[----:B------:R-:W-:Y:S01]  /*11a40*/  PRMT R201, R0, 0x7610, R201 ;  /* 0x0000761000c97816 */ /* 0x000fe200000000c9 */
[----:B------:R-:W-:Y:S02]  /*11a50*/  IMAD.MOV.U32 R0, RZ, RZ, R48 ;  /* 0x000000ffff007224 */ /* 0x000fe400078e0030 */
[----:B------:R-:W-:-:S03]  /*11a60*/  @!P4 HADD2 R92, -R203.H0_H0, -RZ.H0_H0 ;  /* 0xa00000ffcb5cc230 */ /* 0x000fc60000000900 */
[----:B------:R-:W-:Y:S01]  /*11a70*/  LOP3.LUT R0, R0, 0xff, RZ, 0xc0, !PT ;  /* 0x000000ff00007812 */ /* 0x000fe200078ec0ff */
[----:B------:R-:W-:Y:S01]  /*11a80*/  @P3 HADD2 R93, -R202.H0_H0, -RZ.H0_H0 ;  /* 0xa00000ffca5d3230 */ /* 0x000fe20000000900 */
[----:B------:R-:W-:Y:S02]  /*11a90*/  @!P4 PRMT R203, R92, 0x5410, RZ ;  /* 0x000054105ccbc816 */ /* 0x000fe400000000ff */
[----:B------:R-:W-:Y:S02]  /*11aa0*/  ISETP.LE.U32.AND P4, PT, R0, UR4, PT ;  /* 0x0000000400007c0c */ /* 0x000fe4000bf83070 */
[----:B------:R-:W-:Y:S02]  /*11ab0*/  PRMT R0, R48, 0x7773, RZ ;  /* 0x0000777330007816 */ /* 0x000fe400000000ff */
[----:B------:R-:W-:Y:S02]  /*11ac0*/  PRMT R92, R201, 0x5410, R202 ;  /* 0x00005410c95c7816 */ /* 0x000fe400000000ca */
[----:B------:R-:W-:-:S02]  /*11ad0*/  @P3 PRMT R202, R93, 0x5410, RZ ;  /* 0x000054105dca3816 */ /* 0x000fc400000000ff */
[----:B------:R-:W-:Y:S02]  /*11ae0*/  ISETP.GT.U32.AND P3, PT, R0, UR4, PT ;  /* 0x0000000400007c0c */ /* 0x000fe4000bf64070 */
[----:B------:R-:W-:-:S04]  /*11af0*/  F2FP.F16.F32.PACK_AB R0, R7, R4 ;  /* 0x000000040700723e */ /* 0x000fc800000000ff */
[C---:B------:R-:W-:Y:S02]  /*11b00*/  PRMT R200, R0.reuse, 0x7632, R200 ;  /* 0x0000763200c87816 */ /* 0x040fe400000000c8 */
[----:B------:R-:W-:Y:S02]  /*11b10*/  PRMT R183, R0, 0x7610, R183 ;  /* 0x0000761000b77816 */ /* 0x000fe400000000b7 */
[----:B------:R-:W-:Y:S01]  /*11b20*/  LOP3.LUT R0, R51, 0xffff, RZ, 0xc0, !PT ;  /* 0x0000ffff33007812 */ /* 0x000fe200078ec0ff */
[----:B------:R-:W-:-:S03]  /*11b30*/  @!P4 HADD2 R94, -R201.H0_H0, -RZ.H0_H0 ;  /* 0xa00000ffc95ec230 */ /* 0x000fc60000000900 */
[----:B------:R-:W-:-:S04]  /*11b40*/  SHF.R.U32.HI R0, RZ, 0x8, R0 ;  /* 0x00000008ff007819 */ /* 0x000fc80000011600 */
[----:B------:R-:W-:Y:S01]  /*11b50*/  LOP3.LUT R0, R0, 0xffff, RZ, 0xc0, !PT ;  /* 0x0000ffff00007812 */ /* 0x000fe200078ec0ff */
[----:B----4-:R-:W-:Y:S01]  /*11b60*/  IMAD.MOV.U32 R222, RZ, RZ, R8 ;  /* 0x000000ffffde7224 */ /* 0x010fe200078e0008 */
[----:B------:R-:W-:Y:S01]  /*11b70*/  @!P4 PRMT R201, R94, 0x5410, RZ ;  /* 0x000054105ec9c816 */ /* 0x000fe200000000ff */
[----:B------:R-:W-:Y:S01]  /*11b80*/  FADD.FTZ R8, R5, R2 ;  /* 0x0000000205087221 */ /* 0x000fe20000010000 */
[----:B------:R-:W-:Y:S01]  /*11b90*/  ISETP.LE.U32.AND P4, PT, R0, UR4, PT ;  /* 0x0000000400007c0c */ /* 0x000fe2000bf83070 */
[----:B------:R-:W1:Y:S08]  /*11ba0*/  MUFU.EX2 R2, R189 ;  /* 0x000000bd00027308 */ /* 0x000e700000000800 */
[----:B------:R-:W3:Y:S01]  /*11bb0*/  MUFU.EX2 R0, R55 ;  /* 0x0000003700007308 */ /* 0x000ee20000000800 */
[----:B------:R-:W-:Y:S01]  /*11bc0*/  FADD.FTZ R5, R4, R9 ;  /* 0x0000000904057221 */ /* 0x000fe20000010000 */
[----:B-1----:R-:W-:Y:S01]  /*11bd0*/  FADD.FTZ R4, R2, R11 ;  /* 0x0000000b02047221 */ /* 0x002fe20000010000 */
[----:B---3--:R-:W-:Y:S01]  /*11be0*/  F2FP.F16.F32.PACK_AB R122, R0, R2 ;  /* 0x00000002007a723e */ /* 0x008fe200000000ff */
[----:B------:R-:W-:-:S04]  /*11bf0*/  IMAD.WIDE.U32 R2, R3, -0x2daee0ad, RZ ;  /* 0xd2511f5303027825 */ /* 0x000fc800078e00ff */
[----:B------:R-:W-:Y:S01]  /*11c00*/  FADD.FTZ R11, R0, R4 ;  /* 0x00000004000b7221 */ /* 0x000fe20000010000 */
[----:B------:R-:W-:Y:S02]  /*11c10*/  LOP3.LUT R0, R212, UR31, R3, 0x96, !PT ;  /* 0x0000001fd4007c12 */ /* 0x000fe4000f8e9603 */
[----:B------:R-:W3:Y:S01]  /*11c20*/  LDL.LU.64 R212, [R1+0x1d0] ;  /* 0x0001d00001d47983 */ /* 0x000ee20000300a00 */
[----:B------:R-:W-:Y:S01]  /*11c30*/  LOP3.LUT R6, R12, UR32, R47, 0x96, !PT ;  /* 0x000000200c067c12 */ /* 0x000fe2000f8e962f */
[----:B------:R-:W-:Y:S01]  /*11c40*/  FADD.FTZ R13, R7, R5 ;  /* 0x00000005070d7221 */ /* 0x000fe20000010000 */
[----:B------:R-:W-:-:S04]  /*11c50*/  IMAD.WIDE.U32 R4, R0, -0x326172a9, RZ ;  /* 0xcd9e8d5700047825 */ /* 0x000fc800078e00ff */
[----:B------:R-:W-:-:S05]  /*11c60*/  IMAD.WIDE.U32 R6, R6, -0x2daee0ad, RZ ;  /* 0xd2511f5306067825 */ /* 0x000fca00078e00ff */
[----:B------:R-:W-:Y:S02]  /*11c70*/  LOP3.LUT R7, R2, UR22, R7, 0x96, !PT ;  /* 0x0000001602077c12 */ /* 0x000fe4000f8e9607 */
[----:B------:R-:W-:Y:S01]  /*11c80*/  LOP3.LUT R2, R46, UR26, R5, 0x96, !PT ;  /* 0x0000001a2e027c12 */ /* 0x000fe2000f8e9605 */
[----:B------:R-:W-:Y:S01]  /*11c90*/  @P3 HADD2 R95, -R200.H0_H0, -RZ.H0_H0 ;  /* 0xa00000ffc85f3230 */ /* 0x000fe20000000900 */
[----:B------:R-:W-:Y:S01]  /*11ca0*/  PRMT R0, R48, 0x7772, RZ ;  /* 0x0000777230007816 */ /* 0x000fe200000000ff */
[----:B------:R-:W-:Y:S02]  /*11cb0*/  IMAD.MOV.U32 R93, RZ, RZ, R91 ;  /* 0x000000ffff5d7224 */ /* 0x000fe400078e005b */
[----:B------:R-:W-:Y:S01]  /*11cc0*/  FADD.FTZ R12, R10, R8 ;  /* 0x000000080a0c7221 */ /* 0x000fe20000010000 */
[----:B------:R-:W-:Y:S01]  /*11cd0*/  IMAD.WIDE.U32 R2, R2, -0x2daee0ad, RZ ;  /* 0xd2511f5302027825 */ /* 0x000fe200078e00ff */
[----:B------:R-:W-:Y:S01]  /*11ce0*/  PRMT R91, R183, 0x5410, R200 ;  /* 0x00005410b75b7816 */ /* 0x000fe200000000c8 */
[----:B------:R-:W4:Y:S03]  /*11cf0*/  LDL.LU.64 R46, [R1+0x1c8] ;  /* 0x0001c800012e7983 */ /* 0x000f260000300a00 */
[----:B------:R-:W-:Y:S01]  /*11d00*/  LOP3.LUT R3, R6, UR17, R3, 0x96, !PT ;  /* 0x0000001106037c12 */ /* 0x000fe2000f8e9603 */
[----:B------:R-:W-:Y:S01]  /*11d10*/  IMAD.WIDE.U32 R6, R7, -0x326172a9, RZ ;  /* 0xcd9e8d5707067825 */ /* 0x000fe200078e00ff */
[----:B------:R-:W-:-:S02]  /*11d20*/  @P3 PRMT R200, R95, 0x5410, RZ ;  /* 0x000054105fc83816 */ /* 0x000fc400000000ff */
[----:B------:R-:W-:Y:S02]  /*11d30*/  ISETP.GT.U32.AND P3, PT, R0, UR4, PT ;  /* 0x0000000400007c0c */ /* 0x000fe4000bf64070 */
[----:B------:R-:W-:-:S05]  /*11d40*/  LOP3.LUT R0, R4, UR21, R7, 0x96, !PT ;  /* 0x0000001504007c12 */ /* 0x000fca000f8e9607 */
[----:B------:R-:W-:-:S05]  /*11d50*/  IMAD.WIDE.U32 R8, R0, -0x2daee0ad, RZ ;  /* 0xd2511f5300087825 */ /* 0x000fca00078e00ff */
[----:B------:R-:W-:Y:S01]  /*11d60*/  LOP3.LUT R0, R2, UR15, R9, 0x96, !PT ;  /* 0x0000000f02007c12 */ /* 0x000fe2000f8e9609 */
[----:B------:R-:W-:Y:S02]  /*11d70*/  IMAD.MOV.U32 R4, RZ, RZ, R38 ;  /* 0x000000ffff047224 */ /* 0x000fe400078e0026 */
[----:B------:R-:W-:Y:S02]  /*11d80*/  IMAD.MOV.U32 R5, RZ, RZ, R39 ;  /* 0x000000ffff057224 */ /* 0x000fe400078e0027 */
[----:B------:R-:W-:-:S04]  /*11d90*/  IMAD.WIDE.U32 R2, R3, -0x326172a9, RZ ;  /* 0xcd9e8d5703027825 */ /* 0x000fc800078e00ff */
[----:B------:R-:W-:-:S04]  /*11da0*/  IMAD.WIDE.U32 R38, R0, -0x326172a9, RZ ;  /* 0xcd9e8d5700267825 */ /* 0x000fc800078e00ff */
[----:B------:R-:W-:Y:S01]  /*11db0*/  @P3 HADD2 R108, -R183.H0_H0, -RZ.H0_H0 ;  /* 0xa00000ffb76c3230 */ /* 0x000fe20000000900 */
[----:B------:R-:W-:-:S04]  /*11dc0*/  LOP3.LUT R39, R2, UR13, R39, 0x96, !PT ;  /* 0x0000000d02277c12 */ /* 0x000fc8000f8e9627 */
[C---:B------:R-:W-:Y:S02]  /*11dd0*/  LOP3.LUT R0, R39.reuse, 0xff, RZ, 0xc0, !PT ;  /* 0x000000ff27007812 */ /* 0x040fe400078ec0ff */
[----:B------:R-:W-:Y:S02]  /*11de0*/  @P3 PRMT R183, R108, 0x5410, RZ ;  /* 0x000054106cb73816 */ /* 0x000fe400000000ff */
[----:B------:R-:W-:Y:S02]  /*11df0*/  ISETP.LE.U32.AND P3, PT, R0, UR4, PT ;  /* 0x0000000400007c0c */ /* 0x000fe4000bf63070 */
[----:B------:R-:W-:Y:S01]  /*11e00*/  LOP3.LUT R0, R39, 0xffff, RZ, 0xc0, !PT ;  /* 0x0000ffff27007812 */ /* 0x000fe200078ec0ff */
[----:B------:R-:W-:Y:S01]  /*11e10*/  MUFU.EX2 R2, R53 ;  /* 0x0000003500027308 */ /* 0x000fe20000000800 */
[----:B------:R-:W-:Y:S02]  /*11e20*/  LOP3.LUT R10, R6, UR16, R3, 0x96, !PT ;  /* 0x00000010060a7c12 */ /* 0x000fe4000f8e9603 */
[----:B------:R-:W-:-:S05]  /*11e30*/  SHF.R.U32.HI R3, RZ, 0x8, R0 ;  /* 0x00000008ff037819 */ /* 0x000fca0000011600 */
[----:B------:R-:W1:Y:S02]  /*11e40*/  MUFU.EX2 R0, R223 ;  /* 0x000000df00007308 */ /* 0x000e640000000800 */
[----:B------:R-:W-:Y:S01]  /*11e50*/  @!P3 HADD2 R109, -R122.H0_H0, -RZ.H0_H0 ;  /* 0xa00000ff7a6db230 */ /* 0x000fe20000000900 */
[----:B------:R-:W-:Y:S02]  /*11e60*/  LOP3.LUT R3, R3, 0xffff, RZ, 0xc0, !PT ;  /* 0x0000ffff03037812 */ /* 0x000fe400078ec0ff */
[----:B-1----:R-:W-:Y:S02]  /*11e70*/  F2FP.F16.F32.PACK_AB R121, R0, R2 ;  /* 0x000000020079723e */ /* 0x002fe400000000ff */
[C---:B--2---:R-:W-:Y:S02]  /*11e80*/  PRMT R211, R220.reuse, 0x7610, R211 ;  /* 0x00007610dcd37816 */ /* 0x044fe400000000d3 */
[----:B------:R-:W-:Y:S02]  /*11e90*/  PRMT R251, R220, 0x7632, R251 ;  /* 0x00007632dcfb7816 */ /* 0x000fe400000000fb */
[C---:B------:R-:W-:Y:S01]  /*11ea0*/  PRMT R210, R121.reuse, 0x7610, R210 ;  /* 0x0000761079d27816 */ /* 0x040fe200000000d2 */
[----:B------:R-:W-:Y:S01]  /*11eb0*/  IMAD.MOV.U32 R108, RZ, RZ, R4 ;  /* 0x000000ffff6c7224 */ /* 0x000fe200078e0004 */
[----:B------:R-:W-:-:S02]  /*11ec0*/  PRMT R252, R121, 0x7632, R252 ;  /* 0x0000763279fc7816 */ /* 0x000fc400000000fc */
[----:B------:R-:W-:Y:S01]  /*11ed0*/  PRMT R250, R221, 0x7610, R250 ;  /* 0x00007610ddfa7816 */ /* 0x000fe200000000fa */
[----:B------:R-:W-:Y:S02]  /*11ee0*/  IMAD.MOV.U32 R95, RZ, RZ, R28 ;  /* 0x000000ffff5f7224 */ /* 0x000fe400078e001c */
[----:B------:R-:W-:Y:S02]  /*11ef0*/  IMAD.MOV.U32 R189, RZ, RZ, R16 ;  /* 0x000000ffffbd7224 */ /* 0x000fe400078e0010 */
[----:B------:R-:W-:Y:S02]  /*11f00*/  IMAD.MOV.U32 R16, RZ, RZ, R45 ;  /* 0x000000ffff107224 */ /* 0x000fe400078e002d */
[----:B------:R-:W-:Y:S02]  /*11f10*/  IMAD.MOV.U32 R28, RZ, RZ, R44 ;  /* 0x000000ffff1c7224 */ /* 0x000fe400078e002c */
[----:B------:R-:W-:-:S04]  /*11f20*/  IMAD.WIDE.U32 R44, R10, -0x2daee0ad, RZ ;  /* 0xd2511f530a2c7825 */ /* 0x000fc800078e00ff */
[----:B------:R-:W-:Y:S01]  /*11f30*/  IMAD.MOV.U32 R55, RZ, RZ, R43 ;  /* 0x000000ffff377224 */ /* 0x000fe200078e002b */
[----:B------:R-:W-:Y:S02]  /*11f40*/  LOP3.LUT R43, R8, UR12, R45, 0x96, !PT ;  /* 0x0000000c082b7c12 */ /* 0x000fe4000f8e962d */
[----:B---3--:R-:W-:Y:S02]  /*11f50*/  PRMT R213, R122, 0x7610, R213 ;  /* 0x000076107ad57816 */ /* 0x008fe400000000d5 */
[----:B------:R-:W-:Y:S02]  /*11f60*/  @!P3 PRMT R213, R109, 0x5410, RZ ;  /* 0x000054106dd5b816 */ /* 0x000fe400000000ff */
[----:B------:R-:W-:Y:S01]  /*11f70*/  ISETP.LE.U32.AND P3, PT, R3, UR4, PT ;  /* 0x0000000403007c0c */ /* 0x000fe2000bf63070 */
[----:B------:R-:W-:-:S04]  /*11f80*/  FADD.FTZ R3, R2, R11 ;  /* 0x0000000b02037221 */ /* 0x000fc80000010000 */
[----:B------:R-:W-:Y:S01]  /*11f90*/  FADD.FTZ R7, R0, R3 ;  /* 0x0000000300077221 */ /* 0x000fe20000010000 */
[----:B------:R-:W-:Y:S02]  /*11fa0*/  PRMT R0, R39, 0x7632, R0 ;  /* 0x0000763227007816 */ /* 0x000fe40000000000 */
[----:B------:R-:W-:Y:S02]  /*11fb0*/  PRMT R212, R122, 0x7632, R212 ;  /* 0x000076327ad47816 */ /* 0x000fe400000000d4 */
[----:B------:R-:W-:-:S03]  /*11fc0*/  LOP3.LUT R0, R0, 0xff, RZ, 0xc0, !PT ;  /* 0x000000ff00007812 */ /* 0x000fc600078ec0ff */
[----:B------:R-:W-:-:S05]  /*11fd0*/  @!P3 HADD2 R110, -R122.H1_H1, -RZ.H0_H0 ;  /* 0xa00000ff7a6eb230 */ /* 0x000fca0000000d00 */
[----:B------:R-:W-:Y:S02]  /*11fe0*/  @!P3 PRMT R212, R110, 0x5410, RZ ;  /* 0x000054106ed4b816 */ /* 0x000fe400000000ff */
[----:B------:R-:W-:Y:S01]  /*11ff0*/  ISETP.LE.U32.AND P3, PT, R0, UR4, PT ;  /* 0x0000000400007c0c */ /* 0x000fe2000bf63070 */
[----:B------:R-:W1:Y:S01]  /*12000*/  MUFU.EX2 R2, R248 ;  /* 0x000000f800027308 */ /* 0x000e620000000800 */
[----:B------:R-:W-:-:S07]  /*12010*/  SHF.R.U32.HI R3, RZ, 0x18, R39 ;  /* 0x00000018ff037819 */ /* 0x000fce0000011627 */
[----:B------:R-:W2:Y:S04]  /*12020*/  MUFU.EX2 R0, R249 ;  /* 0x000000f900007308 */ /* 0x000ea80000000800 */
[----:B------:R-:W-:-:S05]  /*12030*/  @!P3 HADD2 R111, -R220.H0_H0, -RZ.H0_H0 ;  /* 0xa00000ffdc6fb230 */ /* 0x000fca0000000900 */
[----:B------:R-:W-:Y:S02]  /*12040*/  @!P3 PRMT R211, R111, 0x5410, RZ ;  /* 0x000054106fd3b816 */ /* 0x000fe400000000ff */
[----:B------:R-:W-:Y:S01]  /*12050*/  ISETP.LE.U32.AND P3, PT, R3, UR4, PT ;  /* 0x0000000403007c0c */ /* 0x000fe2000bf63070 */
[----:B-1----:R-:W-:Y:S01]  /*12060*/  FADD.FTZ R3, R2, R12 ;  /* 0x0000000c02037221 */ /* 0x002fe20000010000 */
[----:B------:R-:W-:Y:S01]  /*12070*/  IMAD.MOV.U32 R109, RZ, RZ, R5 ;  /* 0x000000ffff6d7224 */ /* 0x000fe200078e0005 */
[----:B------:R-:W-:Y:S01]  /*12080*/  PRMT R248, R236, 0x7610, R248 ;  /* 0x00007610ecf87816 */ /* 0x000fe200000000f8 */
[----:B----4-:R-:W-:Y:S01]  /*12090*/  STG.E.U16 desc[UR28][R46.64+-0x80], R174 ;  /* 0xffff80ae2e007986 */ /* 0x010fe2000c10151c */
[----:B------:R-:W-:Y:S01]  /*120a0*/  IMAD.MOV.U32 R11, RZ, RZ, R189 ;  /* 0x000000ffff0b7224 */ /* 0x000fe200078e00bd */
[C---:B--2---:R-:W-:Y:S01]  /*120b0*/  F2FP.F16.F32.PACK_AB R6, R0.reuse, R2 ;  /* 0x000000020006723e */ /* 0x044fe200000000ff */
[----:B------:R-:W-:Y:S01]  /*120c0*/  FADD.FTZ R5, R0, R3 ;  /* 0x0000000300057221 */ /* 0x000fe20000010000 */
[----:B------:R-:W-:Y:S01]  /*120d0*/  IMAD.MOV.U32 R0, RZ, RZ, R38 ;  /* 0x000000ffff007224 */ /* 0x000fe200078e0026 */
[----:B------:R-:W-:Y:S01]  /*120e0*/  PRMT R249, R221, 0x7632, R249 ;  /* 0x00007632ddf97816 */ /* 0x000fe200000000f9 */
[----:B------:R-:W-:Y:S01]  /*120f0*/  IMAD.MOV.U32 R223, RZ, RZ, R55 ;  /* 0x000000ffffdf7224 */ /* 0x000fe200078e0037 */
[----:B------:R-:W-:Y:S01]  /*12100*/  STG.E.U16 desc[UR28][R46.64+-0x7e], R173 ;  /* 0xffff82ad2e007986 */ /* 0x000fe2000c10151c */
[----:B------:R-:W1:Y:S01]  /*12110*/  LDC R12, c[0x0][0x4f8] ;  /* 0x00013e00ff0c7b82 */ /* 0x000e620000000800 */
[----:B------:R-:W-:Y:S01]  /*12120*/  @!P3 HADD2 R120, -R220.H1_H1, -RZ.H0_H0 ;  /* 0xa00000ffdc78b230 */ /* 0x000fe20000000d00 */
[----:B------:R-:W-:-:S04]  /*12130*/  LOP3.LUT R0, R0, 0xff, RZ, 0xc0, !PT ;  /* 0x000000ff00007812 */ /* 0x000fc800078ec0ff */
[----:B------:R-:W-:Y:S02]  /*12140*/  @!P3 PRMT R251, R120, 0x5410, RZ ;  /* 0x0000541078fbb816 */ /* 0x000fe400000000ff */
[----:B------:R-:W-:Y:S01]  /*12150*/  ISETP.LE.U32.AND P3, PT, R0, UR4, PT ;  /* 0x0000000400007c0c */ /* 0x000fe2000bf63070 */
[----:B------:R-:W2:Y:S01]  /*12160*/  MUFU.EX2 R2, R246 ;  /* 0x000000f600027308 */ /* 0x000ea20000000800 */
[----:B------:R-:W-:-:S07]  /*12170*/  PRMT R3, R38, 0x7771, RZ ;  /* 0x0000777126037816 */ /* 0x000fce00000000ff */
[----:B------:R-:W3:Y:S04]  /*12180*/  MUFU.EX2 R0, R247 ;  /* 0x000000f700007308 */ /* 0x000ee80000000800 */
[----:B------:R-:W-:-:S05]  /*12190*/  @!P3 HADD2 R123, -R121.H0_H0, -RZ.H0_H0 ;  /* 0xa00000ff797bb230 */ /* 0x000fca0000000900 */
[----:B------:R-:W-:Y:S02]  /*121a0*/  @!P3 PRMT R210, R123, 0x5410, RZ ;  /* 0x000054107bd2b816 */ /* 0x000fe400000000ff */
[----:B------:R-:W-:Y:S01]  /*121b0*/  ISETP.GT.U32.AND P3, PT, R3, UR4, PT ;  /* 0x0000000403007c0c */ /* 0x000fe2000bf64070 */
[----:B--2---:R-:W-:Y:S01]  /*121c0*/  FADD.FTZ R3, R2, R13 ;  /* 0x0000000d02037221 */ /* 0x004fe20000010000 */
[----:B---3--:R-:W-:-:S03]  /*121d0*/  F2FP.F16.F32.PACK_AB R9, R0, R2 ;  /* 0x000000020009723e */ /* 0x008fc600000000ff */
[----:B------:R-:W-:Y:S01]  /*121e0*/  FADD.FTZ R4, R0, R3 ;  /* 0x0000000300047221 */ /* 0x000fe20000010000 */
[----:B------:R-:W-:-:S07]  /*121f0*/  PRMT R0, R38, 0x7772, RZ ;  /* 0x0000777226007816 */ /* 0x000fce00000000ff */
[----:B------:R-:W-:-:S05]  /*12200*/  @P3 HADD2 R124, -R121.H1_H1, -RZ.H0_H0 ;  /* 0xa00000ff797c3230 */ /* 0x000fca0000000d00 */
[----:B------:R-:W-:Y:S02]  /*12210*/  @P3 PRMT R252, R124, 0x5410, RZ ;  /* 0x000054107cfc3816 */ /* 0x000fe400000000ff */
[----:B------:R-:W-:Y:S01]  /*12220*/  ISETP.GT.U32.AND P3, PT, R0, UR4, PT ;  /* 0x0000000400007c0c */ /* 0x000fe2000bf64070 */
[----:B------:R-:W2:Y:S01]  /*12230*/  MUFU.EX2 R2, R239 ;  /* 0x000000ef00027308 */ /* 0x000ea20000000800 */
[----:B------:R-:W-:-:S07]  /*12240*/  PRMT R3, R38, 0x7773, RZ ;  /* 0x0000777326037816 */ /* 0x000fce00000000ff */
[----:B------:R-:W3:Y:S04]  /*12250*/  MUFU.EX2 R0, R238 ;  /* 0x000000ee00007308 */ /* 0x000ee80000000800 */
[----:B------:R-:W-:-:S05]  /*12260*/  @P3 HADD2 R125, -R221.H0_H0, -RZ.H0_H0 ;  /* 0xa00000ffdd7d3230 */ /* 0x000fca0000000900 */
[----:B------:R-:W-:Y:S02]  /*12270*/  @P3 PRMT R250, R125, 0x5410, RZ ;  /* 0x000054107dfa3816 */ /* 0x000fe400000000ff */
[----:B------:R-:W-:Y:S01]  /*12280*/  ISETP.GT.U32.AND P3, PT, R3, UR4, PT ;  /* 0x0000000403007c0c */ /* 0x000fe2000bf64070 */
[----:B--2---:R-:W-:Y:S01]  /*12290*/  FADD.FTZ R3, R2, R7 ;  /* 0x0000000702037221 */ /* 0x004fe20000010000 */
[----:B------:R-:W-:Y:S02]  /*122a0*/  PRMT R181, R6, 0x7632, R181 ;  /* 0x0000763206b57816 */ /* 0x000fe400000000b5 */
[C---:B---3--:R-:W-:Y:S01]  /*122b0*/  F2FP.F16.F32.PACK_AB R182, R0.reuse, R2 ;  /* 0x0000000200b6723e */ /* 0x048fe200000000ff */
[----:B------:R-:W-:Y:S01]  /*122c0*/  FADD.FTZ R7, R0, R3 ;  /* 0x0000000300077221 */ /* 0x000fe20000010000 */
[----:B------:R-:W-:-:S07]  /*122d0*/  LOP3.LUT R0, R43, 0xff, RZ, 0xc0, !PT ;  /* 0x000000ff2b007812 */ /* 0x000fce00078ec0ff */
[----:B------:R-:W-:Y:S01]  /*122e0*/  @P3 HADD2 R126, -R221.H1_H1, -RZ.H0_H0 ;  /* 0xa00000ffdd7e3230 */ /* 0x000fe20000000d00 */
[----:B------:R-:W-:Y:S01]  /*122f0*/  PRMT R180, R6, 0x7610, R180 ;  /* 0x0000761006b47816 */ /* 0x000fe200000000b4 */
[----:B------:R-:W-:-:S03]  /*12300*/  @!P4 HADD2 R127, -R181.H0_H0, -RZ.H0_H0 ;  /* 0xa00000ffb57fc230 */ /* 0x000fc60000000900 */
[----:B------:R-:W-:Y:S02]  /*12310*/  @P3 PRMT R249, R126, 0x5410, RZ ;  /* 0x000054107ef93816 */ /* 0x000fe400000000ff */
[----:B------:R-:W-:Y:S02]  /*12320*/  ISETP.LE.U32.AND P3, PT, R0, UR4, PT ;  /* 0x0000000400007c0c */ /* 0x000fe4000bf63070 */
[----:B------:R-:W-:Y:S02]  /*12330*/  LOP3.LUT R0, R51, 0xff, RZ, 0xc0, !PT ;  /* 0x000000ff33007812 */ /* 0x000fe400078ec0ff */
[----:B------:R-:W-:Y:S02]  /*12340*/  PRMT R94, R180, 0x5410, R181 ;  /* 0x00005410b45e7816 */ /* 0x000fe400000000b5 */
[----:B------:R-:W-:Y:S02]  /*12350*/  @!P4 PRMT R181, R127, 0x5410, RZ ;  /* 0x000054107fb5c816 */ /* 0x000fe400000000ff */
[----:B------:R-:W-:-:S02]  /*12360*/  ISETP.LE.U32.AND P4, PT, R0, UR4, PT ;  /* 0x0000000400007c0c */ /* 0x000fc4000bf83070 */
[----:B------:R-:W-:-:S04]  /*12370*/  LOP3.LUT R0, R43, 0xffff, RZ, 0xc0, !PT ;  /* 0x0000ffff2b007812 */ /* 0x000fc800078ec0ff */
[----:B------:R-:W-:Y:S01]  /*12380*/  SHF.R.U32.HI R0, RZ, 0x8, R0 ;  /* 0x00000008ff007819 */ /* 0x000fe20000011600 */
[----:B------:R-:W-:Y:S01]  /*12390*/  @!P3 HADD2 R128, -R182.H0_H0, -RZ.H0_H0 ;  /* 0xa00000ffb680b230 */ /* 0x000fe20000000900 */
[----:B------:R-:W-:Y:S02]  /*123a0*/  PRMT R247, R182, 0x7610, R247 ;  /* 0x00007610b6f77816 */ /* 0x000fe400000000f7 */
[----:B------:R-:W-:Y:S02]  /*123b0*/  LOP3.LUT R0, R0, 0xffff, RZ, 0xc0, !PT ;  /* 0x0000ffff00007812 */ /* 0x000fe400078ec0ff */
[----:B------:R-:W-:Y:S02]  /*123c0*/  @!P3 PRMT R247, R128, 0x5410, RZ ;  /* 0x0000541080f7b816 */ /* 0x000fe400000000ff */
[----:B------:R-:W-:Y:S02]  /*123d0*/  ISETP.LE.U32.AND P3, PT, R0, UR4, PT ;  /* 0x0000000400007c0c */ /* 0x000fe4000bf63070 */
[----:B------:R-:W-:-:S02]  /*123e0*/  PRMT R0, R43, 0x7632, R0 ;  /* 0x000076322b007816 */ /* 0x000fc40000000000 */
[----:B------:R-:W-:Y:S02]  /*123f0*/  PRMT R246, R182, 0x7632, R246 ;  /* 0x00007632b6f67816 */ /* 0x000fe400000000f6 */
[----:B------:R-:W-:-:S07]  /*12400*/  LOP3.LUT R0, R0, 0xff, RZ, 0xc0, !PT ;  /* 0x000000ff00007812 */ /* 0x000fce00078ec0ff */
[----:B------:R-:W-:-:S05]  /*12410*/  @!P3 HADD2 R129, -R182.H1_H1, -RZ.H0_H0 ;  /* 0xa00000ffb681b230 */ /* 0x000fca0000000d00 */
[----:B------:R-:W-:Y:S02]  /*12420*/  @!P3 PRMT R246, R129, 0x5410, RZ ;  /* 0x0000541081f6b816 */ /* 0x000fe400000000ff */
[----:B------:R-:W-:Y:S01]  /*12430*/  ISETP.LE.U32.AND P3, PT, R0, UR4, PT ;  /* 0x0000000400007c0c */ /* 0x000fe2000bf63070 */
[----:B------:R-:W-:Y:S01]  /*12440*/  FADD.FTZ R2, R23, R5 ;  /* 0x0000000517027221 */ /* 0x000fe20000010000 */
[----:B------:R-:W-:-:S11]  /*12450*/  SHF.R.U32.HI R0, RZ, 0x18, R43 ;  /* 0x00000018ff007819 */ /* 0x000fd6000001162b */
[----:B------:R-:W-:-:S05]  /*12460*/  @!P3 HADD2 R130, -R236.H0_H0, -RZ.H0_H0 ;  /* 0xa00000ffec82b230 */ /* 0x000fca0000000900 */
[----:B------:R-:W-:Y:S02]  /*12470*/  @!P3 PRMT R248, R130, 0x5410, RZ ;  /* 0x0000541082f8b816 */ /* 0x000fe400000000ff */
[----:B------:R-:W-:Y:S01]  /*12480*/  ISETP.LE.U32.AND P3, PT, R0, UR4, PT ;  /* 0x0000000400007c0c */ /* 0x000fe2000bf63070 */
[----:B------:R-:W-:Y:S01]  /*12490*/  FADD.FTZ R0, R27, R2 ;  /* 0x000000021b007221 */ /* 0x000fe20000010000 */
[----:B------:R-:W-:-:S04]  /*124a0*/  @!P4 HADD2 R131, -R180.H0_H0, -RZ.H0_H0 ;  /* 0xa00000ffb483c230 */ /* 0x000fc80000000900 */
[----:B------:R2:W-:Y:S01]  /*124b0*/  STL [R1+0x134], R0 ;  /* 0x0001340001007387 */ /* 0x0005e20000100800 */
[----:B------:R-:W-:Y:S01]  /*124c0*/  @!P4 PRMT R180, R131, 0x5410, RZ ;  /* 0x0000541083b4c816 */ /* 0x000fe200000000ff */
[----:B------:R-:W-:Y:S01]  /*124d0*/  MUFU.EX2 R2, R245 ;  /* 0x000000f500027308 */ /* 0x000fe20000000800 */
[----:B------:R-:W-:-:S04]  /*124e0*/  IMAD.MOV.U32 R3, RZ, RZ, R44 ;  /* 0x000000ffff037224 */ /* 0x000fc800078e002c */
[----:B------:R-:W-:Y:S01]  /*124f0*/  @!P3 HADD2 R136, -R236.H1_H1, -RZ.H0_H0 ;  /* 0xa00000ffec88b230 */ /* 0x000fe20000000d00 */
[----:B------:R-:W-:Y:S02]  /*12500*/  LOP3.LUT R3, R3, 0xff, RZ, 0xc0, !PT ;  /* 0x000000ff03037812 */ /* 0x000fe400078ec0ff */
[----:B--2---:R-:W-:-:S04]  /*12510*/  SHF.R.U32.HI R0, RZ, 0x18, R51 ;  /* 0x00000018ff007819 */ /* 0x004fc80000011633 */
[----:B------:R-:W-:Y:S02]  /*12520*/  ISETP.LE.U32.AND P4, PT, R0, UR4, PT ;  /* 0x0000000400007c0c */ /* 0x000fe4000bf83070 */
[----:B------:R2:W3:Y:S02]  /*12530*/  MUFU.EX2 R0, R244 ;  /* 0x000000f400007308 */ /* 0x0004e40000000800 */
[----:B--2---:R-:W-:Y:S02]  /*12540*/  PRMT R244, R236, 0x7632, R244 ;  /* 0x00007632ecf47816 */ /* 0x004fe400000000f4 */
[----:B------:R-:W-:Y:S02]  /*12550*/  @!P3 PRMT R244, R136, 0x5410, RZ ;  /* 0x0000541088f4b816 */ /* 0x000fe400000000ff */
[----:B------:R-:W-:Y:S02]  /*12560*/  ISETP.LE.U32.AND P3, PT, R3, UR4, PT ;  /* 0x0000000403007c0c */ /* 0x000fe4000bf63070 */
[----:B---3--:R-:W-:Y:S01]  /*12570*/  F2FP.F16.F32.PACK_AB R123, R0, R2 ;  /* 0x00000002007b723e */ /* 0x008fe200000000ff */
[----:B------:R-:W-:Y:S01]  /*12580*/  FADD.FTZ R3, R2, R7 ;  /* 0x0000000702037221 */ /* 0x000fe20000010000 */
[----:B------:R-:W-:-:S02]  /*12590*/  PRMT R2, R44, 0x7771, RZ ;  /* 0x000077712c027816 */ /* 0x000fc400000000ff */
[----:B------:R-:W-:-:S07]  /*125a0*/  PRMT R245, R123, 0x7610, R245 ;  /* 0x000076107bf57816 */ /* 0x000fce00000000f5 */
[----:B------:R-:W-:-:S05]  /*125b0*/  @!P3 HADD2 R137, -R123.H0_H0, -RZ.H0_H0 ;  /* 0xa00000ff7b89b230 */ /* 0x000fca0000000900 */
[----:B------:R-:W-:Y:S02]  /*125c0*/  @!P3 PRMT R245, R137, 0x5410, RZ ;  /* 0x0000541089f5b816 */ /* 0x000fe400000000ff */
[----:B------:R-:W-:Y:S01]  /*125d0*/  ISETP.GT.U32.AND P3, PT, R2, UR4, PT ;  /* 0x0000000402007c0c */ /* 0x000fe2000bf64070 */
[----:B------:R-:W-:Y:S01]  /*125e0*/  FADD.FTZ R4, R14, R4 ;  /* 0x000000040e047221 */ /* 0x000fe20000010000 */
[----:B------:R-:W-:-:S03]  /*125f0*/  FADD.FTZ R0, R0, R3 ;  /* 0x0000000300007221 */ /* 0x000fc60000010000 */
[----:B------:R-:W-:Y:S01]  /*12600*/  FADD.FTZ R2, R15, R4 ;  /* 0x000000040f027221 */ /* 0x000fe20000010000 */
[----:B------:R-:W-:Y:S01]  /*12610*/  PRMT R239, R123, 0x7632, R239 ;  /* 0x000076327bef7816 */ /* 0x000fe200000000ef */
[----:B------:R-:W2:Y:S03]  /*12620*/  LDC R4, c[0x0][0x448] ;  /* 0x00011200ff047b82 */ /* 0x000ea60000000800 */
[----:B------:R-:W-:Y:S03]  /*12630*/  STL [R1+0x148], R2 ;  /* 0x0001480201007387 */ /* 0x000fe60000100800 */
[----:B------:R-:W-:Y:S01]  /*12640*/  @P3 HADD2 R138, -R123.H1_H1, -RZ.H0_H0 ;  /* 0xa00000ff7b8a3230 */ /* 0x000fe20000000d00 */
[----:B------:R3:W-:Y:S04]  /*12650*/  STL [R1+0x150], R0 ;  /* 0x0001500001007387 */ /* 0x0007e80000100800 */
[----:B------:R-:W-:-:S02]  /*12660*/  @P3 PRMT R239, R138, 0x5410, RZ ;  /* 0x000054108aef3816 */ /* 0x000fc400000000ff */
[----:B---3--:R-:W-:-:S04]  /*12670*/  PRMT R0, R44, 0x7772, RZ ;  /* 0x000077722c007816 */ /* 0x008fc800000000ff */
[----:B------:R-:W-:Y:S02]  /*12680*/  ISETP.GT.U32.AND P3, PT, R0, UR4, PT ;  /* 0x0000000400007c0c */ /* 0x000fe4000bf64070 */
[----:B------:R-:W-:Y:S02]  /*12690*/  PRMT R0, R44, 0x7773, RZ ;  /* 0x000077732c007816 */ /* 0x000fe400000000ff */
[----:B------:R-:W-:-:S09]  /*126a0*/  PRMT R238, R237, 0x7610, R238 ;  /* 0x00007610edee7816 */ /* 0x000fd200000000ee */
[----:B------:R-:W-:-:S05]  /*126b0*/  @P3 HADD2 R144, -R237.H0_H0, -RZ.H0_H0 ;  /* 0xa00000ffed903230 */ /* 0x000fca0000000900 */
[----:B------:R-:W-:Y:S02]  /*126c0*/  @P3 PRMT R238, R144, 0x5410, RZ ;  /* 0x0000541090ee3816 */ /* 0x000fe400000000ff */
[----:B------:R-:W-:Y:S02]  /*126d0*/  ISETP.GT.U32.AND P3, PT, R0, UR4, PT ;  /* 0x0000000400007c0c */ /* 0x000fe4000bf64070 */
[----:B------:R-:W-:Y:S01]  /*126e0*/  PRMT R0, R19, 0x7632, R0 ;  /* 0x0000763213007816 */ /* 0x000fe20000000000 */
[----:B--2---:R-:W-:Y:S01]  /*126f0*/  IMAD.WIDE R2, R4, -0x70, R108 ;  /* 0xffffff9004027825 */ /* 0x004fe200078e026c */
[----:B------:R-:W-:Y:S02]  /*12700*/  PRMT R174, R237, 0x7632, R174 ;  /* 0x00007632edae7816 */ /* 0x000fe400000000ae */
[----:B------:R-:W-:Y:S01]  /*12710*/  LOP3.LUT R0, R0, 0xff, RZ, 0xc0, !PT ;  /* 0x000000ff00007812 */ /* 0x000fe200078ec0ff */
[----:B------:R-:W-:Y:S02]  /*12720*/  IMAD.MOV.U32 R109, RZ, RZ, R95 ;  /* 0x000000ffff6d7224 */ /* 0x000fe400078e005f */
[----:B------:R-:W-:-:S04]  /*12730*/  IMAD.MOV.U32 R95, RZ, RZ, R193 ;  /* 0x000000ffff5f7224 */ /* 0x000fc800078e00c1 */
[----:B------:R-:W-:Y:S02]  /*12740*/  @P3 HADD2 R145, -R237.H1_H1, -RZ.H0_H0 ;  /* 0xa00000ffed913230 */ /* 0x000fe40000000d00 */
[----:B------:R-:W-:Y:S02]  /*12750*/  IMAD.MOV.U32 R193, RZ, RZ, R30 ;  /* 0x000000ffffc17224 */ /* 0x000fe400078e001e */
[----:B------:R-:W-:Y:S01]  /*12760*/  IMAD.MOV.U32 R30, RZ, RZ, R35 ;  /* 0x000000ffff1e7224 */ /* 0x000fe200078e0023 */
[----:B------:R-:W-:Y:S01]  /*12770*/  @P3 PRMT R174, R145, 0x5410, RZ ;  /* 0x0000541091ae3816 */ /* 0x000fe200000000ff */
[----:B------:R-:W-:Y:S01]  /*12780*/  IMAD.MOV.U32 R35, RZ, RZ, R36 ;  /* 0x000000ffff237224 */ /* 0x000fe200078e0024 */
[----:B------:R-:W-:Y:S01]  /*12790*/  ISETP.LE.U32.AND P3, PT, R0, UR4, PT ;  /* 0x0000000400007c0c */ /* 0x000fe2000bf63070 */
[----:B------:R-:W-:Y:S02]  /*127a0*/  IMAD.SHL.U32 R36, R4, 0x8, RZ ;  /* 0x0000000804247824 */ /* 0x000fe400078e00ff */
[----:B------:R-:W-:-:S02]  /*127b0*/  IMAD.MOV.U32 R189, RZ, RZ, R76 ;  /* 0x000000ffffbd7224 */ /* 0x000fc400078e004c */
[----:B------:R-:W-:Y:S02]  /*127c0*/  IMAD.MOV.U32 R76, RZ, RZ, R54 ;  /* 0x000000ffff4c7224 */ /* 0x000fe400078e0036 */
[----:B------:R-:W-:Y:S01]  /*127d0*/  IMAD.WIDE R54, R4, 0x70, R2 ;  /* 0x0000007004367825 */ /* 0x000fe200078e0202 */
[----:B------:R-:W-:-:S03]  /*127e0*/  PRMT R0, R61, 0x7610, R0 ;  /* 0x000076103d007816 */ /* 0x000fc60000000000 */
[----:B------:R-:W-:-:S04]  /*127f0*/  IMAD.WIDE R2, R36, 0x2, R46 ;  /* 0x0000000224027825 */ /* 0x000fc800078e022e */
[----:B------:R-:W-:Y:S02]  /*12800*/  IMAD.MOV.U32 R108, RZ, RZ, R222 ;  /* 0x000000ffff6c7224 */ /* 0x000fe400078e00de */
[----:B------:R-:W-:Y:S02]  /*12810*/  IMAD.MOV.U32 R222, RZ, RZ, R29 ;  /* 0x000000ffffde7224 */ /* 0x000fe400078e001d */
[----:B------:R-:W-:Y:S02]  /*12820*/  IMAD.MOV.U32 R29, RZ, RZ, R33 ;  /* 0x000000ffff1d7224 */ /* 0x000fe400078e0021 */
[----:B------:R-:W-:Y:S02]  /*12830*/  @!P3 HADD2 R147, -R0.H0_H0, -RZ.H0_H0 ;  /* 0xa00000ff0093b230 */ /* 0x000fe40000000900 */
[----:B------:R-:W-:-:S04]  /*12840*/  IMAD.WIDE R2, R4, 0x70, R2 ;  /* 0x0000007004027825 */ /* 0x000fc800078e0202 */
[----:B------:R-:W-:Y:S02]  /*12850*/  IMAD.MOV.U32 R13, RZ, RZ, R108 ;  /* 0x000000ffff0d7224 */ /* 0x000fe400078e006c */
[----:B------:R-:W-:Y:S02]  /*12860*/  IMAD.MOV.U32 R108, RZ, RZ, R29 ;  /* 0x000000ffff6c7224 */ /* 0x000fe400078e001d */
[----:B------:R-:W-:Y:S02]  /*12870*/  IMAD.MOV.U32 R33, RZ, RZ, R52 ;  /* 0x000000ffff217224 */ /* 0x000fe400078e0034 */
[----:B------:R-:W-:Y:S02]  /*12880*/  IMAD.MOV.U32 R29, RZ, RZ, R195 ;  /* 0x000000ffff1d7224 */ /* 0x000fe400078e00c3 */
[----:B------:R-:W-:-:S04]  /*12890*/  IMAD.WIDE R52, R4, -0x70, R54 ;  /* 0xffffff9004347825 */ /* 0x000fc800078e0236 */
[----:B------:R-:W-:Y:S01]  /*128a0*/  IMAD.MOV.U32 R195, RZ, RZ, R16 ;  /* 0x000000ffffc37224 */ /* 0x000fe200078e0010 */
[----:B------:R-:W-:Y:S01]  /*128b0*/  PRMT R16, R0, 0x7610, R61 ;  /* 0x0000761000107816 */ /* 0x000fe2000000003d */
[----:B------:R-:W-:Y:S01]  /*128c0*/  IMAD.MOV.U32 R120, RZ, RZ, R37 ;  /* 0x000000ffff787224 */ /* 0x000fe200078e0025 */
[----:B------:R-:W-:Y:S01]  /*128d0*/  @!P3 PRMT R0, R147, 0x5410, RZ ;  /* 0x000054109300b816 */ /* 0x000fe200000000ff */
[----:B------:R-:W-:Y:S01]  /*128e0*/  IMAD.WIDE R36, R36, 0x2, R2 ;  /* 0x0000000224247825 */ /* 0x000fe200078e0202 */
[----:B------:R-:W-:Y:S01]  /*128f0*/  STG.E.U16 desc[UR28][R52.64+-0x80], R107 ;  /* 0xffff806b34007986 */ /* 0x000fe2000c10151c */
[----:B------:R-:W-:-:S03]  /*12900*/  PRMT R2, R198, 0x7773, RZ ;  /* 0x00007773c6027816 */ /* 0x000fc600000000ff */
[----:B------:R-:W-:Y:S04]  /*12910*/  STG.E.U16 desc[UR28][R52.64+-0x7e], R106 ;  /* 0xffff826a34007986 */ /* 0x000fe8000c10151c */
[----:B------:R-:W-:Y:S04]  /*12920*/  STG.E.U16 desc[UR28][R54.64+-0x80], R22 ;  /* 0xffff801636007986 */ /* 0x000fe8000c10151c */
[----:B------:R-:W-:Y:S04]  /*12930*/  STG.E.U16 desc[UR28][R54.64+-0x7e], R21 ;  /* 0xffff821536007986 */ /* 0x000fe8000c10151c */
[----:B------:R2:W-:Y:S01]  /*12940*/  STG.E.U16 desc[UR28][R36.64+-0x80], R0 ;  /* 0xffff800024007986 */ /* 0x0005e2000c10151c */
[----:B------:R-:W-:-:S02]  /*12950*/  PRMT R175, R9, 0x7632, R175 ;  /* 0x0000763209af7816 */ /* 0x000fc400000000af */
[----:B------:R-:W-:Y:S02]  /*12960*/  PRMT R172, R9, 0x7610, R172 ;  /* 0x0000761009ac7816 */ /* 0x000fe400000000ac */
[----:B--2---:R-:W-:-:S04]  /*12970*/  PRMT R0, R198, 0x7772, RZ ;  /* 0x00007772c6007816 */ /* 0x004fc800000000ff */
        /* <DEDUP_REMOVED lines=15> */
[C---:B------:R-:W-:Y:S01]  /*12a70*/  LOP3.LUT R0, R19.reuse, 0xffff, RZ, 0xc0, !PT ;  /* 0x0000ffff13007812 */ /* 0x040fe200078ec0ff */
[----:B------:R-:W-:Y:S01]  /*12a80*/  IMAD.MOV.U32 R3, RZ, RZ, R198 ;  /* 0x000000ffff037224 */ /* 0x000fe200078e00c6 */
[----:B------:R-:W-:Y:S01]  /*12a90*/  LOP3.LUT R2, R19, 0xff, RZ, 0xc0, !PT ;  /* 0x000000ff13027812 */ /* 0x000fe200078ec0ff */
[----:B------:R-:W-:Y:S01]  /*12aa0*/  IMAD.MOV.U32 R5, RZ, RZ, R20 ;  /* 0x000000ffff057224 */ /* 0x000fe200078e0014 */
[----:B------:R-:W-:Y:S01]  /*12ab0*/  SHF.R.U32.HI R0, RZ, 0x8, R0 ;  /* 0x00000008ff007819 */ /* 0x000fe20000011600 */
[----:B------:R-:W-:Y:S01]  /*12ac0*/  IMAD.MOV.U32 R110, RZ, RZ, R11 ;  /* 0x000000ffff6e7224 */ /* 0x000fe200078e000b */
[----:B------:R-:W-:Y:S02]  /*12ad0*/  PRMT R4, R198, 0x7771, RZ ;  /* 0x00007771c6047816 */ /* 0x000fe400000000ff */
[----:B------:R-:W-:-:S02]  /*12ae0*/  LOP3.LUT R3, R3, 0xff, RZ, 0xc0, !PT ;  /* 0x000000ff03037812 */ /* 0x000fc400078ec0ff */
[--C-:B------:R-:W-:Y:S02]  /*12af0*/  PRMT R11, R2, 0x5410, R0.reuse ;  /* 0x00005410020b7816 */ /* 0x100fe40000000000 */
[----:B------:R-:W-:Y:S02]  /*12b00*/  PRMT R0, R19, 0x7632, R0 ;  /* 0x0000763213007816 */ /* 0x000fe40000000000 */
[----:B-1----:R-:W-:Y:S02]  /*12b10*/  LOP3.LUT R12, R12, 0xff, RZ, 0xc0, !PT ;  /* 0x000000ff0c0c7812 */ /* 0x002fe400078ec0ff */
[----:B------:R-:W-:Y:S02]  /*12b20*/  PRMT R6, R20, 0x7771, RZ ;  /* 0x0000777114067816 */ /* 0x000fe400000000ff */
[----:B------:R-:W-:Y:S02]  /*12b30*/  LOP3.LUT R2, R5, 0xff, RZ, 0xc0, !PT ;  /* 0x000000ff05027812 */ /* 0x000fe400078ec0ff */
[----:B------:R-:W-:-:S02]  /*12b40*/  PRMT R10, R3, 0x5410, R4 ;  /* 0x00005410030a7816 */ /* 0x000fc40000000004 */
[----:B------:R-:W-:Y:S01]  /*12b50*/  LOP3.LUT R3, R0, 0xff, RZ, 0xc0, !PT ;  /* 0x000000ff00037812 */ /* 0x000fe200078ec0ff */
[----:B------:R-:W-:Y:S01]  /*12b60*/  IMAD R0, R12, 0x10000, R12 ;  /* 0x000100000c007824 */ /* 0x000fe200078e020c */
[----:B------:R-:W-:Y:S02]  /*12b70*/  PRMT R2, R2, 0x5410, R6 ;  /* 0x0000541002027816 */ /* 0x000fe40000000006 */
[----:B------:R-:W-:Y:S01]  /*12b80*/  SHF.R.U32.HI R4, RZ, 0x18, R19 ;  /* 0x00000018ff047819 */ /* 0x000fe20000011613 */
[----:B------:R-:W-:Y:S02]  /*12b90*/  IMAD.MOV.U32 R6, RZ, RZ, R59 ;  /* 0x000000ffff067224 */ /* 0x000fe400078e003b */
[----:B------:R-:W-:Y:S02]  /*12ba0*/  HSET2.LE.AND R2, R2, R0, PT ;  /* 0x0000000002027233 */ /* 0x000fe40003803000 */
[----:B------:R-:W-:Y:S02]  /*12bb0*/  PRMT R5, R3, 0x5410, R4 ;  /* 0x0000541003057816 */ /* 0x000fe40000000004 */
[----:B------:R-:W-:-:S02]  /*12bc0*/  LOP3.LUT R3, R7, 0xff00ff, RZ, 0xc0, !PT ;  /* 0x00ff00ff07037812 */ /* 0x000fc400078ec0ff */
[----:B------:R-:W-:-:S03]  /*12bd0*/  LOP3.LUT R6, R6, R2, RZ, 0xc0, !PT ;  /* 0x0000000206067212 */ /* 0x000fc600078ec0ff */
[--C-:B------:R-:W-:Y:S02]  /*12be0*/  HSET2.LE.AND R2, R3, R0.reuse, PT ;  /* 0x0000000003027233 */ /* 0x100fe40003803000 */
[--C-:B------:R-:W-:Y:S02]  /*12bf0*/  HSET2.LE.AND R3, R9, R0.reuse, PT ;  /* 0x0000000009037233 */ /* 0x100fe40003803000 */
[----:B------:R-:W-:-:S03]  /*12c00*/  HSET2.LE.AND R4, R8, R0, PT ;  /* 0x0000000008047233 */ /* 0x000fc60003803000 */
[----:B------:R-:W-:Y:S02]  /*12c10*/  LOP3.LUT R8, R120, R3, RZ, 0xc0, !PT ;  /* 0x0000000378087212 */ /* 0x000fe400078ec0ff */
[----:B------:R-:W1:Y:S01]  /*12c20*/  S2R R120, SR_TID.X ;  /* 0x0000000000787919 */ /* 0x000e620000002100 */
[----:B------:R-:W-:Y:S01]  /*12c30*/  IMAD.MOV.U32 R111, RZ, RZ, R109 ;  /* 0x000000ffff6f7224 */ /* 0x000fe200078e006d */
[----:B------:R-:W-:Y:S01]  /*12c40*/  ULEA UR6, UR27, UR14, 0x18 ;  /* 0x0000000e1b067291 */ /* 0x000fe2000f8ec0ff */
[----:B------:R-:W-:Y:S01]  /*12c50*/  LOP3.LUT R9, R13, R4, RZ, 0xc0, !PT ;  /* 0x000000040d097212 */ /* 0x000fe200078ec0ff */
[----:B------:R-:W-:Y:S02]  /*12c60*/  IMAD.MOV.U32 R7, RZ, RZ, R57 ;  /* 0x000000ffff077224 */ /* 0x000fe400078e0039 */
[----:B-1----:R-:W-:-:S05]  /*12c70*/  IMAD.SHL.U32 R120, R120, 0x20, RZ ;  /* 0x0000002078787824 */ /* 0x002fca00078e00ff */
[----:B------:R-:W-:-:S04]  /*12c80*/  LOP3.LUT R3, R111, 0x120, R120, 0xf8, !PT ;  /* 0x000001206f037812 */ /* 0x000fc800078ef878 */
[----:B------:R-:W-:-:S05]  /*12c90*/  LEA R120, R3, UR6, 0x1 ;  /* 0x0000000603787c11 */ /* 0x000fca000f8e08ff */
[----:B------:R-:W1:Y:S01]  /*12ca0*/  LDSM.16.MT88.4 R12, [R120+0x9000] ;  /* 0x00900000780c783b */ /* 0x000e620000004200 */
[----:B------:R-:W-:Y:S02]  /*12cb0*/  LOP3.LUT R7, R7, R2, RZ, 0xc0, !PT ;  /* 0x0000000207077212 */ /* 0x000fe400078ec0ff */
[----:B------:R-:W-:-:S05]  /*12cc0*/  HSET2.LE.AND R2, R10, R0, PT ;  /* 0x000000000a027233 */ /* 0x000fca0003803000 */
[----:B------:R-:W-:Y:S02]  /*12cd0*/  LOP3.LUT R10, R110, R2, RZ, 0xc0, !PT ;  /* 0x000000026e0a7212 */ /* 0x000fe400078ec0ff */
[----:B------:R-:W-:Y:S01]  /*12ce0*/  LOP3.LUT R2, R21, 0xff00ff, RZ, 0xc0, !PT ;  /* 0x00ff00ff15027812 */ /* 0x000fe200078ec0ff */
[----:B------:R2:W-:Y:S01]  /*12cf0*/  STL [R1+0xe0], R3 ;  /* 0x0000e00301007387 */ /* 0x0005e20000100800 */
[--C-:B------:R-:W-:Y:S01]  /*12d00*/  HSET2.LE.AND R5, R5, R0.reuse, PT ;  /* 0x0000000005057233 */ /* 0x100fe20003803000 */
[----:B------:R-:W-:Y:S02]  /*12d10*/  IMAD.MOV.U32 R109, RZ, RZ, R193 ;  /* 0x000000ffff6d7224 */ /* 0x000fe400078e00c1 */
[----:B------:R-:W-:Y:S01]  /*12d20*/  HSET2.LE.AND R2, R2, R0, PT ;  /* 0x0000000002027233 */ /* 0x000fe20003803000 */
[----:B------:R-:W-:Y:S01]  /*12d30*/  STG.E.U16 desc[UR28][R36.64+-0x7e], R60 ;  /* 0xffff823c24007986 */ /* 0x000fe2000c10151c */
[----:B------:R-:W-:-:S03]  /*12d40*/  LOP3.LUT R5, R16, R5, RZ, 0xc0, !PT ;  /* 0x0000000510057212 */ /* 0x000fc600078ec0ff */
[----:B------:R-:W-:Y:S04]  /*12d50*/  STG.E.U16 desc[UR28][R46.64+-0x70], R58 ;  /* 0xffff903a2e007986 */ /* 0x000fe8000c10151c */
[----:B------:R-:W-:Y:S04]  /*12d60*/  STG.E.U16 desc[UR28][R46.64+-0x6e], R56 ;  /* 0xffff92382e007986 */ /* 0x000fe8000c10151c */
[----:B------:R3:W-:Y:S01]  /*12d70*/  STG.E.U16 desc[UR28][R52.64+-0x70], R42 ;  /* 0xffff902a34007986 */ /* 0x0007e2000c10151c */
[----:B--2---:R-:W-:Y:S02]  /*12d80*/  HSET2.LE.AND R3, R11, R0, PT ;  /* 0x000000000b037233 */ /* 0x004fe40003803000 */
[----:B------:R-:W-:-:S03]  /*12d90*/  LOP3.LUT R11, R223, R2, RZ, 0xc0, !PT ;  /* 0x00000002df0b7212 */ /* 0x000fc600078ec0ff */
[----:B------:R-:W-:Y:S01]  /*12da0*/  LOP3.LUT R4, R62, R3, RZ, 0xc0, !PT ;  /* 0x000000033e047212 */ /* 0x000fe200078ec0ff */
[----:B------:R-:W-:Y:S01]  /*12db0*/  IMAD.MOV.U32 R193, RZ, RZ, R28 ;  /* 0x000000ffffc17224 */ /* 0x000fe200078e001c */
[----:B------:R-:W-:Y:S01]  /*12dc0*/  PRMT R28, R18, 0x7771, RZ ;  /* 0x00007771121c7816 */ /* 0x000fe200000000ff */
[----:B------:R-:W-:Y:S02]  /*12dd0*/  IMAD.MOV.U32 R27, RZ, RZ, R18 ;  /* 0x000000ffff1b7224 */ /* 0x000fe400078e0012 */
[----:B------:R-:W-:Y:S01]  /*12de0*/  IMAD.MOV.U32 R223, RZ, RZ, R189 ;  /* 0x000000ffffdf7224 */ /* 0x000fe200078e00bd */
[----:B-1----:R-:W-:Y:S01]  /*12df0*/  HMMA.16816.F32 R128, R8, R12, R168 ;  /* 0x0000000c0880723c */ /* 0x002fe200000018a8 */
[----:B------:R-:W-:Y:S02]  /*12e00*/  IMAD.MOV.U32 R45, RZ, RZ, R108 ;  /* 0x000000ffff2d7224 */ /* 0x000fe400078e006c */
[----:B------:R-:W-:Y:S02]  /*12e10*/  IMAD.MOV.U32 R189, RZ, RZ, R95 ;  /* 0x000000ffffbd7224 */ /* 0x000fe400078e005f */
[----:B---3--:R-:W-:-:S03]  /*12e20*/  IMAD.IADD R42, R109, 0x1, R120 ;  /* 0x000000016d2a7824 */ /* 0x008fc600078e0278 */
[----:B------:R-:W-:Y:S01]  /*12e30*/  HMMA.16816.F32 R96, R4, R12, R96 ;  /* 0x0000000c0460723c */ /* 0x000fe20000001860 */
[----:B------:R-:W-:Y:S02]  /*12e40*/  IMAD.MOV.U32 R107, RZ, RZ, R94 ;  /* 0x000000ffff6b7224 */ /* 0x000fe400078e005e */
[----:B------:R-:W-:Y:S01]  /*12e50*/  IMAD.MOV.U32 R2, RZ, RZ, R93 ;  /* 0x000000ffff027224 */ /* 0x000fe200078e005d */
[----:B------:R-:W1:Y:S01]  /*12e60*/  LDSM.16.MT88.4 R16, [R42+0x9000] ;  /* 0x009000002a10783b */ /* 0x000e620000004200 */
[----:B------:R-:W-:-:S03]  /*12e70*/  IMAD.MOV.U32 R3, RZ, RZ, R92 ;  /* 0x000000ffff037224 */ /* 0x000fc600078e005c */
[-C--:B------:R-:W-:Y:S08]  /*12e80*/  HMMA.16816.F32 R92, R4, R14.reuse, R132 ;  /* 0x0000000e045c723c */ /* 0x080ff00000001884 */
[----:B------:R-:W-:Y:S01]  /*12e90*/  HMMA.16816.F32 R108, R8, R14, R164 ;  /* 0x0000000e086c723c */ /* 0x000fe200000018a4 */
[----:B------:R-:W2:Y:S01]  /*12ea0*/  LDSM.16.MT88.4 R12, [R120+0xa000] ;  /* 0x00a00000780c783b */ /* 0x000ea20000004200 */
[----:B------:R-:W-:Y:S01]  /*12eb0*/  @!P4 HADD2 R139, -R175.H0_H0, -RZ.H0_H0 ;  /* 0xa00000ffaf8bc230 */ /* 0x000fe20000000900 */
[----:B------:R-:W-:Y:S01]  /*12ec0*/  PRMT R23, R172, 0x5410, R175 ;  /* 0x00005410ac177816 */ /* 0x000fe200000000af */
[----:B------:R-:W-:-:S02]  /*12ed0*/  @!P5 HADD2 R146, -R172.H0_H0, -RZ.H0_H0 ;  /* 0xa00000ffac92d230 */ /* 0x000fc40000000900 */
[----:B------:R-:W-:Y:S02]  /*12ee0*/  IMAD.MOV.U32 R171, RZ, RZ, R91 ;  /* 0x000000ffffab7224 */ /* 0x000fe400078e005b */
[----:B------:R-:W-:Y:S01]  /*12ef0*/  IMAD.MOV.U32 R132, RZ, RZ, R90 ;  /* 0x000000ffff847224 */ /* 0x000fe200078e005a */
[----:B------:R-:W-:Y:S01]  /*12f00*/  @!P4 PRMT R175, R139, 0x5410, RZ ;  /* 0x000054108bafc816 */ /* 0x000fe200000000ff */
[----:B------:R-:W-:Y:S01]  /*12f10*/  IMAD.MOV.U32 R133, RZ, RZ, R89 ;  /* 0x000000ffff857224 */ /* 0x000fe200078e0059 */
[----:B------:R-:W-:Y:S01]  /*12f20*/  @!P5 PRMT R172, R146, 0x5410, RZ ;  /* 0x0000541092acd816 */ /* 0x000fe200000000ff */
[----:B------:R-:W-:Y:S02]  /*12f30*/  IMAD.MOV.U32 R134, RZ, RZ, R88 ;  /* 0x000000ffff867224 */ /* 0x000fe400078e0058 */
[----:B------:R-:W-:Y:S02]  /*12f40*/  IMAD.MOV.U32 R135, RZ, RZ, R79 ;  /* 0x000000ffff877224 */ /* 0x000fe400078e004f */
[----:B------:R-:W-:-:S02]  /*12f50*/  IMAD.MOV.U32 R165, RZ, RZ, R78 ;  /* 0x000000ffffa57224 */ /* 0x000fc400078e004e */
[----:B------:R-:W-:Y:S02]  /*12f60*/  IMAD.MOV.U32 R167, RZ, RZ, R77 ;  /* 0x000000ffffa77224 */ /* 0x000fe400078e004d */
[----:B------:R-:W-:Y:S02]  /*12f70*/  IMAD.MOV.U32 R106, RZ, RZ, R23 ;  /* 0x000000ffff6a7224 */ /* 0x000fe400078e0017 */
[----:B------:R-:W-:Y:S01]  /*12f80*/  LDSM.16.MT88.4 R20, [R42+0xa000] ;  /* 0x00a000002a14783b */ /* 0x000fe20000004200 */
[----:B-1----:R-:W-:Y:S01]  /*12f90*/  HMMA.16816.F32 R124, R8, R18, R156 ;  /* 0x00000012087c723c */ /* 0x002fe2000000189c */
[----:B------:R-:W-:-:S07]  /*12fa0*/  IMAD.MOV.U32 R156, RZ, RZ, R76 ;  /* 0x000000ffff9c7224 */ /* 0x000fce00078e004c */
[-C--:B------:R-:W-:Y:S08]  /*12fb0*/  HMMA.16816.F32 R100, R8, R16.reuse, R100 ;  /* 0x000000100864723c */ /* 0x080ff00000001864 */
[C---:B------:R-:W-:Y:S08]  /*12fc0*/  HMMA.16816.F32 R88, R4.reuse, R16, R64 ;  /* 0x000000100458723c */ /* 0x040ff00000001840 */
[----:B------:R-:W-:Y:S01]  /*12fd0*/  HMMA.16816.F32 R84, R4, R18, R84 ;  /* 0x000000120454723c */ /* 0x000fe20000001854 */
[----:B------:R-:W1:Y:S07]  /*12fe0*/  LDSM.16.MT88.4 R16, [R120+0xb000] ;  /* 0x00b000007810783b */ /* 0x000e6e0000004200 */
[-C--:B--2---:R-:W-:Y:S08]  /*12ff0*/  HMMA.16816.F32 R144, R8, R12.reuse, R160 ;  /* 0x0000000c0890723c */ /* 0x084ff000000018a0 */
[C---:B------:R-:W-:Y:S08]  /*13000*/  HMMA.16816.F32 R80, R4.reuse, R12, R80 ;  /* 0x0000000c0450723c */ /* 0x040ff00000001850 */
[-C--:B------:R-:W-:Y:S08]  /*13010*/  HMMA.16816.F32 R76, R4, R14.reuse, R116 ;  /* 0x0000000e044c723c */ /* 0x080ff00000001874 */
[----:B------:R-:W-:Y:S01]  /*13020*/  HMMA.16816.F32 R136, R8, R14, R240 ;  /* 0x0000000e0888723c */ /* 0x000fe200000018f0 */
[----:B------:R-:W2:Y:S01]  /*13030*/  LDSM.16.MT88.4 R12, [R42+0xb000] ;  /* 0x00b000002a0c783b */ /* 0x000ea20000004200 */
        /* <DEDUP_REMOVED lines=9> */
[----:B------:R-:W-:Y:S01]  /*130d0*/  IMAD.MOV.U32 R166, RZ, RZ, R32 ;  /* 0x000000ffffa67224 */ /* 0x000fe200078e0020 */
[----:B-1----:R-:W-:Y:S01]  /*130e0*/  HMMA.16816.F32 R60, R4, R16, R72 ;  /* 0x00000010043c723c */ /* 0x002fe20000001848 */
[----:B------:R-:W-:Y:S01]  /*130f0*/  LOP3.LUT R2, R2, 0xff, RZ, 0xc0, !PT ;  /* 0x000000ff02027812 */ /* 0x000fe200078ec0ff */
[----:B------:R-:W-:Y:S01]  /*13100*/  IMAD.MOV.U32 R169, RZ, RZ, R208 ;  /* 0x000000ffffa97224 */ /* 0x000fe200078e00d0 */
[----:B------:R-:W3:Y:S01]  /*13110*/  LDL.LU R235, [R1+0x1c4] ;  /* 0x0001c40001eb7983 */ /* 0x000ee20000300800 */
[----:B------:R-:W-:-:S04]  /*13120*/  IMAD.MOV.U32 R119, RZ, RZ, R3 ;  /* 0x000000ffff777224 */ /* 0x000fc800078e0003 */
[C---:B------:R-:W-:Y:S01]  /*13130*/  HMMA.16816.F32 R68, R4.reuse, R20, R68 ;  /* 0x000000140444723c */ /* 0x040fe20000001844 */
[----:B------:R-:W-:Y:S01]  /*13140*/  LOP3.LUT R3, R27, 0xff, RZ, 0xc0, !PT ;  /* 0x000000ff1b037812 */ /* 0x000fe200078ec0ff */
[----:B------:R-:W-:Y:S01]  /*13150*/  IMAD.MOV.U32 R162, RZ, RZ, R169 ;  /* 0x000000ffffa27224 */ /* 0x000fe200078e00a9 */
[----:B------:R-:W4:Y:S05]  /*13160*/  LDL.LU R216, [R1+0x1c0] ;  /* 0x0001c00001d87983 */ /* 0x000f2a0000300800 */
[----:B------:R-:W-:Y:S01]  /*13170*/  HMMA.16816.F32 R64, R4, R22, R112 ;  /* 0x000000160440723c */ /* 0x000fe20000001870 */
[----:B------:R-:W-:-:S07]  /*13180*/  IMAD.MOV.U32 R169, RZ, RZ, R107 ;  /* 0x000000ffffa97224 */ /* 0x000fce00078e006b */
[C---:B------:R-:W-:Y:S08]  /*13190*/  HMMA.16816.F32 R32, R4.reuse, R18, R140 ;  /* 0x000000120420723c */ /* 0x040ff0000000188c */
[C---:B--2---:R-:W-:Y:S08]  /*131a0*/  HMMA.16816.F32 R72, R4.reuse, R12, R148 ;  /* 0x0000000c0448723c */ /* 0x044ff00000001894 */
[----:B------:R-:W-:Y:S01]  /*131b0*/  HMMA.16816.F32 R56, R4, R14, R152 ;  /* 0x0000000e0438723c */ /* 0x000fe20000001898 */
[----:B------:R-:W-:Y:S01]  /*131c0*/  PRMT R6, R24, 0x7771, RZ ;  /* 0x0000777118067816 */ /* 0x000fe200000000ff */
[----:B------:R-:W-:-:S06]  /*131d0*/  IMAD.MOV.U32 R107, RZ, RZ, R45 ;  /* 0x000000ffff6b7224 */ /* 0x000fcc00078e002d */
[----:B------:R-:W-:Y:S01]  /*131e0*/  HMMA.16816.F32 R148, R8, R16, R156 ;  /* 0x000000100894723c */ /* 0x000fe2000000189c */
[----:B------:R-:W-:-:S07]  /*131f0*/  PRMT R45, R3, 0x5410, R28 ;  /* 0x00005410032d7816 */ /* 0x000fce000000001c */
[----:B------:R-:W-:Y:S01]  /*13200*/  HMMA.16816.F32 R184, R8, R20, R184 ;  /* 0x0000001408b8723c */ /* 0x000fe200000018b8 */
[----:B------:R-:W-:-:S07]  /*13210*/  LOP3.LUT R3, R26, 0xff, RZ, 0xc0, !PT ;  /* 0x000000ff1a037812 */ /* 0x000fce00078ec0ff */
[C---:B------:R-:W-:Y:S08]  /*13220*/  HMMA.16816.F32 R132, R8.reuse, R22, R132 ;  /* 0x000000160884723c */ /* 0x040ff00000001884 */
[C---:B------:R-:W-:Y:S08]  /*13230*/  HMMA.16816.F32 R192, R8.reuse, R12, R192 ;  /* 0x0000000c08c0723c */ /* 0x040ff000000018c0 */
[C---:B------:R-:W-:Y:S01]  /*13240*/  HMMA.16816.F32 R196, R8.reuse, R14, R196 ;  /* 0x0000000e08c4723c */ /* 0x040fe200000018c4 */
[C---:B------:R-:W-:Y:S01]  /*13250*/  PRMT R5, R24.reuse, 0x7773, RZ ;  /* 0x0000777318057816 */ /* 0x040fe200000000ff */
[----:B------:R-:W-:Y:S01]  /*13260*/  IMAD.MOV.U32 R243, RZ, RZ, R31 ;  /* 0x000000fffff37224 */ /* 0x000fe200078e001f */
[----:B------:R-:W-:Y:S01]  /*13270*/  PRMT R4, R24, 0x7772, RZ ;  /* 0x0000777218047816 */ /* 0x000fe200000000ff */
[----:B------:R-:W-:Y:S01]  /*13280*/  IMAD.MOV.U32 R242, RZ, RZ, R30 ;  /* 0x000000fffff27224 */ /* 0x000fe200078e001e */
[----:B------:R-:W-:Y:S01]  /*13290*/  SHF.R.U32.HI R7, RZ, 0x18, R26 ;  /* 0x00000018ff077819 */ /* 0x000fe2000001161a */
[----:B------:R-:W-:Y:S02]  /*132a0*/  LDSM.16.MT88.4 R12, [R120+0xb400] ;  /* 0x00b40000780c783b */ /* 0x000fe40000004200 */
[----:B------:R-:W-:Y:S01]  /*132b0*/  HMMA.16816.F32 R156, R8, R18, R164 ;  /* 0x00000012089c723c */ /* 0x000fe200000018a4 */
[----:B------:R-:W-:Y:S01]  /*132c0*/  PRMT R9, R2, 0x5410, R6 ;  /* 0x0000541002097816 */ /* 0x000fe20000000006 */
[----:B------:R-:W-:Y:S01]  /*132d0*/  IMAD.MOV.U32 R170, RZ, RZ, R234 ;  /* 0x000000ffffaa7224 */ /* 0x000fe200078e00ea */
[----:B------:R-:W-:Y:S01]  /*132e0*/  LOP3.LUT R2, R26, 0xffff, RZ, 0xc0, !PT ;  /* 0x0000ffff1a027812 */ /* 0x000fe200078ec0ff */
[----:B------:R-:W-:Y:S01]  /*132f0*/  IMAD.MOV.U32 R168, RZ, RZ, R209 ;  /* 0x000000ffffa87224 */ /* 0x000fe200078e00d1 */
[----:B------:R-:W-:Y:S01]  /*13300*/  PRMT R11, R4, 0x5410, R5 ;  /* 0x00005410040b7816 */ /* 0x000fe20000000005 */
[----:B------:R-:W-:Y:S01]  /*13310*/  IMAD.MOV.U32 R241, RZ, RZ, R176 ;  /* 0x000000fffff17224 */ /* 0x000fe200078e00b0 */
[----:B------:R-:W-:Y:S01]  /*13320*/  SHF.R.U32.HI R2, RZ, 0x8, R2 ;  /* 0x00000008ff027819 */ /* 0x000fe20000011602 */
[----:B------:R-:W-:Y:S03]  /*13330*/  LDSM.16.MT88.4 R16, [R42+0xa400] ;  /* 0x00a400002a10783b */ /* 0x000fe60000004200 */
[----:B------:R-:W-:Y:S01]  /*13340*/  PRMT R10, R3, 0x5410, R2 ;  /* 0x00005410030a7816 */ /* 0x000fe20000000002 */
[----:B------:R-:W-:Y:S01]  /*13350*/  LDSM.16.MT88.4 R20, [R120+0xa400] ;  /* 0x00a400007814783b */ /* 0x000fe20000004200 */
[----:B------:R-:W-:-:S02]  /*13360*/  PRMT R3, R26, 0x7632, R3 ;  /* 0x000076321a037816 */ /* 0x000fc40000000003 */
[C---:B------:R-:W-:Y:S02]  /*13370*/  LOP3.LUT R2, R25.reuse, 0xffff, RZ, 0xc0, !PT ;  /* 0x0000ffff19027812 */ /* 0x040fe400078ec0ff */
[C---:B------:R-:W-:Y:S02]  /*13380*/  LOP3.LUT R6, R25.reuse, 0xff, RZ, 0xc0, !PT ;  /* 0x000000ff19067812 */ /* 0x040fe400078ec0ff */
[----:B------:R-:W-:Y:S01]  /*13390*/  SHF.R.U32.HI R8, RZ, 0x18, R25 ;  /* 0x00000018ff087819 */ /* 0x000fe20000011619 */
[----:B------:R-:W-:Y:S01]  /*133a0*/  IMAD.MOV.U32 R161, RZ, RZ, R170 ;  /* 0x000000ffffa17224 */ /* 0x000fe200078e00aa */
[----:B------:R-:W-:Y:S01]  /*133b0*/  PRMT R4, R25, 0x7632, R4 ;  /* 0x0000763219047816 */ /* 0x000fe20000000004 */
[----:B------:R1:W5:Y:S01]  /*133c0*/  LDL.LU R209, [R1+0x1bc] ;  /* 0x0001bc0001d17983 */ /* 0x0003620000300800 */
[----:B------:R-:W-:Y:S02]  /*133d0*/  LOP3.LUT R5, R3, 0xff, RZ, 0xc0, !PT ;  /* 0x000000ff03057812 */ /* 0x000fe400078ec0ff */
[----:B------:R-:W-:Y:S01]  /*133e0*/  SHF.R.U32.HI R3, RZ, 0x8, R2 ;  /* 0x00000008ff037819 */ /* 0x000fe20000011602 */
[----:B------:R-:W-:Y:S01]  /*133f0*/  IMAD.MOV.U32 R170, RZ, RZ, R106 ;  /* 0x000000ffffaa7224 */ /* 0x000fe200078e006a */
[----:B------:R-:W-:Y:S01]  /*13400*/  LOP3.LUT R2, R4, 0xff, RZ, 0xc0, !PT ;  /* 0x000000ff04027812 */ /* 0x000fe200078ec0ff */
[----:B------:R-:W-:Y:S01]  /*13410*/  IMAD.MOV.U32 R163, RZ, RZ, R168 ;  /* 0x000000ffffa37224 */ /* 0x000fe200078e00a8 */
[----:B------:R-:W-:Y:S01]  /*13420*/  PRMT R4, R6, 0x5410, R3 ;  /* 0x0000541006047816 */ /* 0x000fe20000000003 */
[----:B------:R-:W-:Y:S01]  /*13430*/  LDSM.16.MT88.4 R24, [R42+0x9400] ;  /* 0x009400002a18783b */ /* 0x000fe20000004200 */
[----:B------:R-:W-:-:S03]  /*13440*/  PRMT R3, R2, 0x5410, R8 ;  /* 0x0000541002037816 */ /* 0x000fc60000000008 */
[--C-:B------:R-:W-:Y:S01]  /*13450*/  HSET2.LE.AND R2, R4, R0.reuse, PT ;  /* 0x0000000004027233 */ /* 0x100fe20003803000 */
[----:B------:R-:W-:Y:S01]  /*13460*/  IMAD.MOV.U32 R4, RZ, RZ, R177 ;  /* 0x000000ffff047224 */ /* 0x000fe200078e00b1 */
[----:B------:R-:W-:Y:S01]  /*13470*/  HSET2.LE.AND R3, R3, R0, PT ;  /* 0x0000000003037233 */ /* 0x000fe20003803000 */
[----:B------:R-:W-:Y:S01]  /*13480*/  IMAD.MOV.U32 R240, RZ, RZ, R161 ;  /* 0x000000fffff07224 */ /* 0x000fe200078e00a1 */
[----:B------:R1:W5:Y:S02]  /*13490*/  LDL.LU R208, [R1+0x1b8] ;  /* 0x0001b80001d07983 */ /* 0x0003640000300800 */
[----:B------:R-:W-:Y:S01]  /*134a0*/  LOP3.LUT R4, R4, R2, RZ, 0xc0, !PT ;  /* 0x0000000204047212 */ /* 0x000fe200078ec0ff */
[----:B------:R-:W-:Y:S01]  /*134b0*/  IMAD.MOV.U32 R2, RZ, RZ, R178 ;  /* 0x000000ffff027224 */ /* 0x000fe200078e00b2 */
[----:B------:R-:W-:Y:S01]  /*134c0*/  PRMT R7, R5, 0x5410, R7 ;  /* 0x0000541005077816 */ /* 0x000fe20000000007 */
[----:B------:R-:W-:Y:S01]  /*134d0*/  IMAD.MOV.U32 R6, RZ, RZ, R104 ;  /* 0x000000ffff067224 */ /* 0x000fe200078e0068 */
[----:B------:R1:W5:Y:S02]  /*134e0*/  LDL.LU R234, [R1+0x1b4] ;  /* 0x0001b40001ea7983 */ /* 0x0003640000300800 */
[----:B------:R-:W-:-:S02]  /*134f0*/  LOP3.LUT R5, R2, R3, RZ, 0xc0, !PT ;  /* 0x0000000302057212 */ /* 0x000fc400078ec0ff */
[----:B------:R-:W-:Y:S02]  /*13500*/  HSET2.LE.AND R2, R9, R0, PT ;  /* 0x0000000009027233 */ /* 0x000fe40003803000 */
[----:B------:R-:W-:-:S03]  /*13510*/  LOP3.LUT R3, R11, 0xff00ff, RZ, 0xc0, !PT ;  /* 0x00ff00ff0b037812 */ /* 0x000fc600078ec0ff */
[----:B------:R-:W-:Y:S02]  /*13520*/  LOP3.LUT R6, R6, R2, RZ, 0xc0, !PT ;  /* 0x0000000206067212 */ /* 0x000fe400078ec0ff */
[--C-:B------:R-:W-:Y:S02]  /*13530*/  HSET2.LE.AND R2, R3, R0.reuse, PT ;  /* 0x0000000003027233 */ /* 0x100fe40003803000 */
[----:B------:R-:W-:-:S05]  /*13540*/  HSET2.LE.AND R3, R10, R0, PT ;  /* 0x000000000a037233 */ /* 0x000fca0003803000 */
[----:B------:R-:W-:Y:S01]  /*13550*/  LOP3.LUT R8, R107, R3, RZ, 0xc0, !PT ;  /* 0x000000036b087212 */ /* 0x000fe200078ec0ff */
[----:B------:R-:W-:Y:S02]  /*13560*/  IMAD.MOV.U32 R107, RZ, RZ, R189 ;  /* 0x000000ffff6b7224 */ /* 0x000fe400078e00bd */
[----:B------:R-:W-:Y:S02]  /*13570*/  IMAD.MOV.U32 R189, RZ, RZ, R222 ;  /* 0x000000ffffbd7224 */ /* 0x000fe400078e00de */
[----:B------:R-:W-:Y:S02]  /*13580*/  IMAD.MOV.U32 R222, RZ, RZ, R29 ;  /* 0x000000ffffde7224 */ /* 0x000fe400078e001d */
[----:B------:R-:W2:Y:S01]  /*13590*/  LDSM.16.MT88.4 R28, [R120+0x9400] ;  /* 0x00940000781c783b */ /* 0x000ea20000004200 */
[----:B------:R-:W-:Y:S01]  /*135a0*/  HSET2.LE.AND R9, R7, R0, PT ;  /* 0x0000000007097233 */ /* 0x000fe20003803000 */
[----:B------:R-:W-:-:S05]  /*135b0*/  IMAD.MOV.U32 R7, RZ, RZ, R105 ;  /* 0x000000ffff077224 */ /* 0x000fca00078e0069 */
[----:B------:R-:W-:Y:S01]  /*135c0*/  LOP3.LUT R7, R7, R2, RZ, 0xc0, !PT ;  /* 0x0000000207077212 */ /* 0x000fe200078ec0ff */
[----:B------:R-:W-:Y:S02]  /*135d0*/  IMAD.MOV.U32 R106, RZ, RZ, R223 ;  /* 0x000000ffff6a7224 */ /* 0x000fe400078e00df */
[----:B------:R-:W-:Y:S02]  /*135e0*/  IMAD.MOV.U32 R223, RZ, RZ, R190 ;  /* 0x000000ffffdf7224 */ /* 0x000fe400078e00be */
[----:B------:R-:W-:Y:S02]  /*135f0*/  IMAD.MOV.U32 R190, RZ, RZ, R179 ;  /* 0x000000ffffbe7224 */ /* 0x000fe400078e00b3 */
[----:B--2---:R-:W-:Y:S01]  /*13600*/  HMMA.16816.F32 R176, R4, R28, R96 ;  /* 0x0000001c04b0723c */ /* 0x004fe20000001860 */
[----:B------:R-:W-:Y:S02]  /*13610*/  IMAD.MOV.U32 R97, RZ, RZ, R169 ;  /* 0x000000ffff617224 */ /* 0x000fe400078e00a9 */
[----:B------:R-:W-:-:S02]  /*13620*/  IMAD.MOV.U32 R98, RZ, RZ, R170 ;  /* 0x000000ffff627224 */ /* 0x000fc400078e00aa */
[----:B------:R-:W-:-:S03]  /*13630*/  IMAD.MOV.U32 R99, RZ, RZ, R171 ;  /* 0x000000ffff637224 */ /* 0x000fc600078e00ab */
[C---:B------:R-:W-:Y:S08]  /*13640*/  HMMA.16816.F32 R168, R4.reuse, R30, R92 ;  /* 0x0000001e04a8723c */ /* 0x040ff0000000185c */
[----:B------:R-:W-:Y:S01]  /*13650*/  HMMA.16816.F32 R92, R4, R14, R32 ;  /* 0x0000000e045c723c */ /* 0x000fe20000001820 */
[----:B------:R-:W2:Y:S01]  /*13660*/  LDSM.16.MT88.4 R32, [R42+0xb400] ;  /* 0x00b400002a20783b */ /* 0x000ea20000004200 */
[----:B------:R-:W-:-:S02]  /*13670*/  LOP3.LUT R3, R173, 0xff00ff, RZ, 0xc0, !PT ;  /* 0x00ff00ffad037812 */ /* 0x000fc400078ec0ff */
[----:B------:R-:W-:-:S03]  /*13680*/  HSET2.LE.AND R2, R45, R0, PT ;  /* 0x000000002d027233 */ /* 0x000fc60003803000 */
[----:B------:R-:W-:Y:S02]  /*13690*/  HSET2.LE.AND R3, R3, R0, PT ;  /* 0x0000000003037233 */ /* 0x000fe40003803000 */
[----:B------:R-:W-:Y:S01]  /*136a0*/  LOP3.LUT R10, R190, R2, RZ, 0xc0, !PT ;  /* 0x00000002be0a7212 */ /* 0x000fe200078ec0ff */
[----:B------:R-:W-:Y:S01]  /*136b0*/  IMAD.MOV.U32 R2, RZ, RZ, R38 ;  /* 0x000000ffff027224 */ /* 0x000fe200078e0026 */
[----:B------:R-:W-:Y:S01]  /*136c0*/  LOP3.LUT R9, R191, R9, RZ, 0xc0, !PT ;  /* 0x00000009bf097212 */ /* 0x000fe200078ec0ff */
[----:B------:R-:W-:Y:S01]  /*136d0*/  HMMA.16816.F32 R164, R4, R24, R88 ;  /* 0x0000001804a4723c */ /* 0x000fe20000001858 */
[----:B------:R-:W-:Y:S01]  /*136e0*/  LOP3.LUT R11, R188, R3, RZ, 0xc0, !PT ;  /* 0x00000003bc0b7212 */ /* 0x000fe200078ec0ff */
[----:B------:R-:W-:Y:S02]  /*136f0*/  IMAD.MOV.U32 R91, RZ, RZ, R119 ;  /* 0x000000ffff5b7224 */ /* 0x000fe400078e0077 */
[----:B------:R-:W-:Y:S02]  /*13700*/  IMAD.MOV.U32 R90, RZ, RZ, R160 ;  /* 0x000000ffff5a7224 */ /* 0x000fe400078e00a0 */
[----:B------:R-:W-:-:S02]  /*13710*/  IMAD.MOV.U32 R89, RZ, RZ, R162 ;  /* 0x000000ffff597224 */ /* 0x000fc400078e00a2 */
[C---:B------:R-:W-:Y:S01]  /*13720*/  HMMA.16816.F32 R112, R4.reuse, R18, R64 ;  /* 0x000000120470723c */ /* 0x040fe20000001840 */
[----:B------:R-:W-:Y:S02]  /*13730*/  IMAD.MOV.U32 R88, RZ, RZ, R163 ;  /* 0x000000ffff587224 */ /* 0x000fe400078e00a3 */
[----:B------:R-:W-:Y:S02]  /*13740*/  IMAD.MOV.U32 R65, RZ, RZ, R106 ;  /* 0x000000ffff417224 */ /* 0x000fe400078e006a */
[----:B------:R-:W-:Y:S01]  /*13750*/  IMAD.MOV.U32 R66, RZ, RZ, R107 ;  /* 0x000000ffff427224 */ /* 0x000fe200078e006b */
[----:B------:R-:W-:Y:S02]  /*13760*/  LOP3.LUT R3, R39, 0xffff, RZ, 0xc0, !PT ;  /* 0x0000ffff27037812 */ /* 0x000fe400078ec0ff */
[----:B------:R-:W-:Y:S01]  /*13770*/  HMMA.16816.F32 R140, R4, R22, R76 ;  /* 0x00000016048c723c */ /* 0x000fe2000000184c */
[----:B------:R-:W-:Y:S01]  /*13780*/  IMAD.MOV.U32 R67, RZ, RZ, R189 ;  /* 0x000000ffff437224 */ /* 0x000fe200078e00bd */
[----:B------:R-:W-:-:S06]  /*13790*/  SHF.R.U32.HI R3, RZ, 0x8, R3 ;  /* 0x00000008ff037819 */ /* 0x000fcc0000011603 */
[C---:B------:R-:W-:Y:S08]  /*137a0*/  HMMA.16816.F32 R160, R4.reuse, R26, R84 ;  /* 0x0000001a04a0723c */ /* 0x040ff00000001854 */
[C---:B------:R-:W-:Y:S08]  /*137b0*/  HMMA.16816.F32 R152, R4.reuse, R20, R80 ;  /* 0x000000140498723c */ /* 0x040ff00000001850 */
[C---:B------:R-:W-:Y:S08]  /*137c0*/  HMMA.16816.F32 R116, R4.reuse, R16, R68 ;  /* 0x000000100474723c */ /* 0x040ff00000001844 */
[C---:B------:R-:W-:Y:S08]  /*137d0*/  HMMA.16816.F32 R104, R4.reuse, R12, R60 ;  /* 0x0000000c0468723c */ /* 0x040ff0000000183c */
[C---:B--2---:R-:W-:Y:S08]  /*137e0*/  HMMA.16816.F32 R76, R4.reuse, R32, R72 ;  /* 0x00000020044c723c */ /* 0x044ff00000001848 */
[----:B------:R-:W-:Y:S01]  /*137f0*/  HMMA.16816.F32 R56, R4, R34, R56 ;  /* 0x000000220438723c */ /* 0x000fe20000001838 */
[----:B------:R-:W-:-:S02]  /*13800*/  LOP3.LUT R4, R2, 0xff, RZ, 0xc0, !PT ;  /* 0x000000ff02047812 */ /* 0x000fc400078ec0ff */
[C---:B------:R-:W-:Y:S02]  /*13810*/  PRMT R2, R39.reuse, 0x7632, R2 ;  /* 0x0000763227027816 */ /* 0x040fe40000000002 */
[C---:B------:R-:W-:Y:S02]  /*13820*/  PRMT R7, R38.reuse, 0x7773, RZ ;  /* 0x0000777326077816 */ /* 0x040fe400000000ff */
[C---:B------:R-:W-:Y:S01]  /*13830*/  PRMT R6, R38.reuse, 0x7772, RZ ;  /* 0x0000777226067816 */ /* 0x040fe200000000ff */
[C---:B------:R-:W-:Y:S01]  /*13840*/  HMMA.16816.F32 R60, R8.reuse, R12, R148 ;  /* 0x0000000c083c723c */ /* 0x040fe20000001894 */
[----:B------:R-:W-:Y:S02]  /*13850*/  PRMT R12, R38, 0x7771, RZ ;  /* 0x00007771260c7816 */ /* 0x000fe400000000ff */
[----:B------:R-:W-:Y:S02]  /*13860*/  LOP3.LUT R5, R39, 0xff, RZ, 0xc0, !PT ;  /* 0x000000ff27057812 */ /* 0x000fe400078ec0ff */
[----:B------:R-:W-:Y:S01]  /*13870*/  SHF.R.U32.HI R13, RZ, 0x18, R39 ;  /* 0x00000018ff0d7819 */ /* 0x000fe20000011627 */
[----:B------:R-:W-:Y:S01]  /*13880*/  IMAD.MOV.U32 R151, RZ, RZ, R65 ;  /* 0x000000ffff977224 */ /* 0x000fe200078e0041 */
[----:B------:R-:W-:Y:S01]  /*13890*/  LOP3.LUT R2, R2, 0xff, RZ, 0xc0, !PT ;  /* 0x000000ff02027812 */ /* 0x000fe200078ec0ff */
[----:B------:R-:W-:Y:S01]  /*138a0*/  HMMA.16816.F32 R188, R8, R28, R128 ;  /* 0x0000001c08bc723c */ /* 0x000fe20000001880 */
[----:B------:R-:W-:-:S02]  /*138b0*/  IMAD.MOV.U32 R150, RZ, RZ, R66 ;  /* 0x000000ffff967224 */ /* 0x000fc400078e0042 */
[----:B------:R-:W-:Y:S01]  /*138c0*/  IMAD.MOV.U32 R149, RZ, RZ, R67 ;  /* 0x000000ffff957224 */ /* 0x000fe200078e0043 */
[----:B------:R-:W-:Y:S01]  /*138d0*/  PRMT R7, R6, 0x5410, R7 ;  /* 0x0000541006077816 */ /* 0x000fe20000000007 */
[----:B------:R-:W-:Y:S01]  /*138e0*/  IMAD.MOV.U32 R29, RZ, RZ, R97 ;  /* 0x000000ffff1d7224 */ /* 0x000fe200078e0061 */
[----:B------:R-:W-:Y:S02]  /*138f0*/  PRMT R3, R5, 0x5410, R3 ;  /* 0x0000541005037816 */ /* 0x000fe40000000003 */
[C---:B------:R-:W-:Y:S01]  /*13900*/  HMMA.16816.F32 R108, R8.reuse, R30, R108 ;  /* 0x0000001e086c723c */ /* 0x040fe2000000186c */
[----:B------:R-:W-:Y:S02]  /*13910*/  IMAD.MOV.U32 R31, RZ, RZ, R98 ;  /* 0x000000ffff1f7224 */ /* 0x000fe400078e0062 */
[----:B------:R-:W-:Y:S01]  /*13920*/  IMAD.MOV.U32 R30, RZ, RZ, R99 ;  /* 0x000000ffff1e7224 */ /* 0x000fe200078e0063 */
[----:B------:R-:W-:Y:S01]  /*13930*/  PRMT R6, R4, 0x5410, R12 ;  /* 0x0000541004067816 */ /* 0x000fe2000000000c */
[----:B------:R-:W-:Y:S01]  /*13940*/  IMAD.MOV.U32 R148, RZ, RZ, R88 ;  /* 0x000000ffff947224 */ /* 0x000fe200078e0058 */
[----:B------:R-:W-:Y:S01]  /*13950*/  PRMT R5, R2, 0x5410, R13 ;  /* 0x0000541002057816 */ /* 0x000fe2000000000d */
[----:B------:R-:W-:Y:S01]  /*13960*/  IMAD.MOV.U32 R173, RZ, RZ, R89 ;  /* 0x000000ffffad7224 */ /* 0x000fe200078e0059 */
[----:B------:R-:W-:Y:S01]  /*13970*/  HMMA.16816.F32 R64, R8, R14, R156 ;  /* 0x0000000e0840723c */ /* 0x000fe2000000189c */
[----:B------:R-:W-:Y:S01]  /*13980*/  IMAD.MOV.U32 R159, RZ, RZ, R90 ;  /* 0x000000ffff9f7224 */ /* 0x000fe200078e005a */
[----:B------:R-:W-:Y:S01]  /*13990*/  LDSM.16.MT88.4 R12, [R120+0xa800] ;  /* 0x00a80000780c783b */ /* 0x000fe20000004200 */
[----:B------:R-:W-:-:S05]  /*139a0*/  IMAD.MOV.U32 R158, RZ, RZ, R91 ;  /* 0x000000ffff9e7224 */ /* 0x000fca00078e005b */
[----:B------:R-:W-:Y:S01]  /*139b0*/  HMMA.16816.F32 R100, R8, R24, R100 ;  /* 0x000000180864723c */ /* 0x000fe20000001864 */
[----:B------:R-:W-:Y:S01]  /*139c0*/  HSET2.LE.AND R2, R3, R0, PT ;  /* 0x0000000003027233 */ /* 0x000fe20003803000 */
[----:B------:R-:W-:-:S06]  /*139d0*/  IMAD.MOV.U32 R3, RZ, RZ, R122 ;  /* 0x000000ffff037224 */ /* 0x000fcc00078e007a */
[C---:B------:R-:W-:Y:S01]  /*139e0*/  HMMA.16816.F32 R96, R8.reuse, R26, R124 ;  /* 0x0000001a0860723c */ /* 0x040fe2000000187c */
[----:B------:R-:W2:Y:S07]  /*139f0*/  LDSM.16.MT88.4 R24, [R120+0x9800] ;  /* 0x009800007818783b */ /* 0x000eae0000004200 */
[C---:B------:R-:W-:Y:S08]  /*13a00*/  HMMA.16816.F32 R84, R8.reuse, R20, R144 ;  /* 0x000000140854723c */ /* 0x040ff00000001890 */
[C---:B------:R-:W-:Y:S01]  /*13a10*/  HMMA.16816.F32 R80, R8.reuse, R22, R136 ;  /* 0x000000160850723c */ /* 0x040fe20000001888 */
[----:B------:R-:W1:Y:S07]  /*13a20*/  LDSM.16.MT88.4 R20, [R42+0x9800] ;  /* 0x009800002a14783b */ /* 0x000e6e0000004200 */
[C---:B------:R-:W-:Y:S08]  /*13a30*/  HMMA.16816.F32 R88, R8.reuse, R32, R192 ;  /* 0x000000200858723c */ /* 0x040ff000000018c0 */
[C---:B------:R-:W-:Y:S08]  /*13a40*/  HMMA.16816.F32 R72, R8.reuse, R16, R184 ;  /* 0x000000100848723c */ /* 0x040ff000000018b8 */
[C---:B------:R-:W-:Y:S01]  /*13a50*/  HMMA.16816.F32 R68, R8.reuse, R18, R132 ;  /* 0x000000120844723c */ /* 0x040fe20000001884 */
[----:B------:R-:W-:Y:S07]  /*13a60*/  LDSM.16.MT88.4 R16, [R120+0xb800] ;  /* 0x00b800007810783b */ /* 0x000fee0000004200 */
[----:B------:R-:W-:Y:S01]  /*13a70*/  HMMA.16816.F32 R192, R8, R34, R196 ;  /* 0x0000002208c0723c */ /* 0x000fe200000018c4 */
[----:B------:R-:W4:Y:S04]  /*13a80*/  LDSM.16.MT88.4 R8, [R42+0xa800] ;  /* 0x00a800002a08783b */ /* 0x000f280000004200 */
        /* <DEDUP_REMOVED lines=16> */
[C---:B--2---:R-:W-:Y:S01]  /*13b90*/  HMMA.16816.F32 R136, R4.reuse, R24, R176 ;  /* 0x000000180488723c */ /* 0x044fe200000018b0 */
[----:B------:R-:W-:Y:S02]  /*13ba0*/  LOP3.LUT R3, R49, 0xff, RZ, 0xc0, !PT ;  /* 0x000000ff31037812 */ /* 0x000fe400078ec0ff */
[----:B------:R-:W-:Y:S01]  /*13bb0*/  SHF.R.U32.HI R2, RZ, 0x8, R2 ;  /* 0x00000008ff027819 */ /* 0x000fe20000011602 */
[----:B------:R-:W-:Y:S02]  /*13bc0*/  IMAD.MOV.U32 R157, RZ, RZ, R223 ;  /* 0x000000ffff9d7224 */ /* 0x000fe400078e00df */
[----:B------:R-:W-:Y:S02]  /*13bd0*/  IMAD.MOV.U32 R156, RZ, RZ, R222 ;  /* 0x000000ffff9c7224 */ /* 0x000fe400078e00de */
[C---:B-1----:R-:W-:Y:S08]  /*13be0*/  HMMA.16816.F32 R124, R4.reuse, R22, R160 ;  /* 0x00000016047c723c */ /* 0x042ff000000018a0 */
[C---:B------:R-:W-:Y:S08]  /*13bf0*/  HMMA.16816.F32 R176, R4.reuse, R12, R152 ;  /* 0x0000000c04b0723c */ /* 0x040ff00000001898 */
[C---:B------:R-:W-:Y:S08]  /*13c00*/  HMMA.16816.F32 R132, R4.reuse, R26, R168 ;  /* 0x0000001a0484723c */ /* 0x040ff000000018a8 */
[----:B------:R-:W-:Y:S01]  /*13c10*/  HMMA.16816.F32 R128, R4, R20, R164 ;  /* 0x000000140480723c */ /* 0x000fe200000018a4 */
[----:B------:R-:W-:Y:S01]  /*13c20*/  IMAD.MOV.U32 R38, RZ, RZ, R148 ;  /* 0x000000ffff267224 */ /* 0x000fe200078e0094 */
[----:B---3--:R-:W-:Y:S01]  /*13c30*/  STG.E.U16 desc[UR28][R52.64+-0x6e], R235 ;  /* 0xffff92eb34007986 */ /* 0x008fe2000c10151c */
[----:B------:R-:W-:-:S03]  /*13c40*/  IMAD.MOV.U32 R39, RZ, RZ, R149 ;  /* 0x000000ffff277224 */ /* 0x000fc600078e0095 */
[----:B------:R-:W-:Y:S02]  /*13c50*/  LDSM.16.MT88.4 R164, [R120+0x9c00] ;  /* 0x009c000078a4783b */ /* 0x000fe40000004200 */
[C---:B------:R-:W-:Y:S02]  /*13c60*/  HMMA.16816.F32 R160, R4.reuse, R14, R140 ;  /* 0x0000000e04a0723c */ /* 0x040fe4000000188c */
[----:B------:R-:W-:Y:S06]  /*13c70*/  LDSM.16.MT88.4 R140, [R42+0xac00] ;  /* 0x00ac00002a8c783b */ /* 0x000fec0000004200 */
[C---:B----4-:R-:W-:Y:S08]  /*13c80*/  HMMA.16816.F32 R152, R4.reuse, R8, R116 ;  /* 0x000000080498723c */ /* 0x050ff00000001874 */
[C---:B------:R-:W-:Y:S08]  /*13c90*/  HMMA.16816.F32 R144, R4.reuse, R10, R112 ;  /* 0x0000000a0490723c */ /* 0x040ff00000001870 */
[C---:B------:R-:W-:Y:S08]  /*13ca0*/  HMMA.16816.F32 R104, R4.reuse, R16, R104 ;  /* 0x000000100468723c */ /* 0x040ff00000001868 */
[C---:B------:R-:W-:Y:S08]  /*13cb0*/  HMMA.16816.F32 R184, R4.reuse, R18, R92 ;  /* 0x0000001204b8723c */ /* 0x040ff0000000185c */
[C---:B------:R-:W-:Y:S08]  /*13cc0*/  HMMA.16816.F32 R196, R4.reuse, R32, R76 ;  /* 0x0000002004c4723c */ /* 0x040ff0000000184c */
[----:B------:R-:W-:Y:S01]  /*13cd0*/  HMMA.16816.F32 R220, R4, R34, R56 ;  /* 0x0000002204dc723c */ /* 0x000fe20000001838 */
[----:B------:R-:W-:Y:S01]  /*13ce0*/  IMAD.MOV.U32 R5, RZ, RZ, R48 ;  /* 0x000000ffff057224 */ /* 0x000fe200078e0030 */
[----:B------:R-:W-:-:S02]  /*13cf0*/  PRMT R4, R3, 0x5410, R2 ;  /* 0x0000541003047816 */ /* 0x000fc40000000002 */
[----:B------:R-:W-:Y:S02]  /*13d00*/  PRMT R2, R49, 0x7632, R2 ;  /* 0x0000763231027816 */ /* 0x000fe40000000002 */
[----:B------:R-:W-:Y:S02]  /*13d10*/  PRMT R7, R48, 0x7771, RZ ;  /* 0x0000777130077816 */ /* 0x000fe400000000ff */
[----:B------:R-:W-:Y:S02]  /*13d20*/  LOP3.LUT R5, R5, 0xff, RZ, 0xc0, !PT ;  /* 0x000000ff05057812 */ /* 0x000fe400078ec0ff */
[----:B------:R-:W-:Y:S02]  /*13d30*/  SHF.R.U32.HI R6, RZ, 0x18, R49 ;  /* 0x00000018ff067819 */ /* 0x000fe40000011631 */
[----:B------:R-:W-:Y:S02]  /*13d40*/  LOP3.LUT R3, R2, 0xff, RZ, 0xc0, !PT ;  /* 0x000000ff02037812 */ /* 0x000fe400078ec0ff */
[----:B------:R-:W-:-:S02]  /*13d50*/  HSET2.LE.AND R2, R4, R0, PT ;  /* 0x0000000004027233 */ /* 0x000fc40003803000 */
[----:B------:R-:W-:Y:S02]  /*13d60*/  PRMT R5, R5, 0x5410, R7 ;  /* 0x0000541005057816 */ /* 0x000fe40000000007 */
[----:B------:R-:W-:Y:S02]  /*13d70*/  PRMT R3, R3, 0x5410, R6 ;  /* 0x0000541003037816 */ /* 0x000fe40000000006 */
[----:B------:R-:W-:Y:S02]  /*13d80*/  LOP3.LUT R7, R28, 0xff00ff, RZ, 0xc0, !PT ;  /* 0x00ff00ff1c077812 */ /* 0x000fe400078ec0ff */
[----:B------:R-:W-:Y:S02]  /*13d90*/  LOP3.LUT R4, R156, R2, RZ, 0xc0, !PT ;  /* 0x000000029c047212 */ /* 0x000fe400078ec0ff */
[--C-:B------:R-:W-:Y:S02]  /*13da0*/  HSET2.LE.AND R2, R3, R0.reuse, PT ;  /* 0x0000000003027233 */ /* 0x100fe40003803000 */
[----:B------:R-:W-:-:S02]  /*13db0*/  HSET2.LE.AND R3, R5, R0, PT ;  /* 0x0000000005037233 */ /* 0x000fc40003803000 */
[----:B------:R-:W-:Y:S02]  /*13dc0*/  HSET2.LE.AND R7, R7, R0, PT ;  /* 0x0000000007077233 */ /* 0x000fe40003803000 */
[----:B------:R-:W-:Y:S02]  /*13dd0*/  LOP3.LUT R5, R157, R2, RZ, 0xc0, !PT ;  /* 0x000000029d057212 */ /* 0x000fe400078ec0ff */
[----:B------:R-:W-:Y:S02]  /*13de0*/  LOP3.LUT R6, R158, R3, RZ, 0xc0, !PT ;  /* 0x000000039e067212 */ /* 0x000fe400078ec0ff */
[----:B------:R-:W-:Y:S01]  /*13df0*/  LOP3.LUT R7, R159, R7, RZ, 0xc0, !PT ;  /* 0x000000079f077212 */ /* 0x000fe200078ec0ff */
[----:B------:R-:W-:Y:S01]  /*13e00*/  IMAD.MOV.U32 R2, RZ, RZ, R44 ;  /* 0x000000ffff027224 */ /* 0x000fe200078e002c */
[----:B------:R-:W-:Y:S01]  /*13e10*/  PRMT R3, R44, 0x7772, RZ ;  /* 0x000077722c037816 */ /* 0x000fe200000000ff */
[----:B------:R-:W-:Y:S01]  /*13e20*/  IMAD.MOV.U32 R48, RZ, RZ, R150 ;  /* 0x000000ffff307224 */ /* 0x000fe200078e0096 */
[----:B------:R-:W1:Y:S03]  /*13e30*/  LDSM.16.MT88.4 R156, [R42+0x9c00] ;  /* 0x009c00002a9c783b */ /* 0x000e660000004200 */
[----:B------:R-:W-:Y:S01]  /*13e40*/  HMMA.16816.F32 R168, R4, R24, R188 ;  /* 0x0000001804a8723c */ /* 0x000fe200000018bc */
[----:B------:R-:W-:-:S07]  /*13e50*/  LOP3.LUT R2, R2, 0xff, RZ, 0xc0, !PT ;  /* 0x000000ff02027812 */ /* 0x000fce00078ec0ff */
[C---:B------:R-:W-:Y:S08]  /*13e60*/  HMMA.16816.F32 R188, R4.reuse, R20, R100 ;  /* 0x0000001404bc723c */ /* 0x040ff00000001864 */
[----:B------:R-:W-:Y:S01]  /*13e70*/  HMMA.16816.F32 R100, R4, R22, R96 ;  /* 0x000000160464723c */ /* 0x000fe20000001860 */
[----:B------:R-:W-:Y:S02]  /*13e80*/  IMAD.MOV.U32 R99, RZ, RZ, R30 ;  /* 0x000000ffff637224 */ /* 0x000fe400078e001e */
[----:B------:R-:W-:-:S02]  /*13e90*/  IMAD.MOV.U32 R98, RZ, RZ, R31 ;  /* 0x000000ffff627224 */ /* 0x000fc400078e001f */
[----:B------:R-:W-:-:S03]  /*13ea0*/  IMAD.MOV.U32 R97, RZ, RZ, R29 ;  /* 0x000000ffff617224 */ /* 0x000fc600078e001d */
[----:B------:R-:W-:Y:S01]  /*13eb0*/  HMMA.16816.F32 R28, R4, R8, R72 ;  /* 0x00000008041c723c */ /* 0x000fe20000001848 */
[C---:B------:R-:W-:Y:S02]  /*13ec0*/  PRMT R8, R44.reuse, 0x7773, RZ ;  /* 0x000077732c087816 */ /* 0x040fe400000000ff */
[----:B------:R-:W-:-:S05]  /*13ed0*/  PRMT R9, R44, 0x7771, RZ ;  /* 0x000077712c097816 */ /* 0x000fca00000000ff */
        /* <DEDUP_REMOVED lines=8> */
[----:B------:R-:W-:Y:S02]  /*13f60*/  LOP3.LUT R2, R2, 0xff, RZ, 0xc0, !PT ;  /* 0x000000ff02027812 */ /* 0x000fe400078ec0ff */
[----:B------:R-:W-:Y:S02]  /*13f70*/  PRMT R8, R8, 0x5410, R3 ;  /* 0x0000541008087816 */ /* 0x000fe40000000003 */
[----:B------:R-:W-:Y:S01]  /*13f80*/  PRMT R3, R2, 0x5410, R9 ;  /* 0x0000541002037816 */ /* 0x000fe20000000009 */
[----:B------:R-:W-:Y:S01]  /*13f90*/  HMMA.16816.F32 R84, R4, R12, R84 ;  /* 0x0000000c0454723c */ /* 0x000fe20000001854 */
[----:B------:R-:W-:Y:S01]  /*13fa0*/  IMAD.MOV.U32 R12, RZ, RZ, R236 ;  /* 0x000000ffff0c7224 */ /* 0x000fe200078e00ec */
[--C-:B------:R-:W-:Y:S01]  /*13fb0*/  HSET2.LE.AND R2, R8, R0.reuse, PT ;  /* 0x0000000008027233 */ /* 0x100fe20003803000 */
[----:B------:R-:W-:Y:S01]  /*13fc0*/  IMAD.MOV.U32 R8, RZ, RZ, R182 ;  /* 0x000000ffff087224 */ /* 0x000fe200078e00b6 */
[----:B------:R-:W-:-:S02]  /*13fd0*/  HSET2.LE.AND R3, R3, R0, PT ;  /* 0x0000000003037233 */ /* 0x000fc40003803000 */
[----:B------:R-:W-:Y:S02]  /*13fe0*/  LOP3.LUT R9, R11, 0xff00ff, RZ, 0xc0, !PT ;  /* 0x00ff00ff0b097812 */ /* 0x000fe400078ec0ff */
[----:B------:R-:W-:Y:S02]  /*13ff0*/  LOP3.LUT R92, R8, R2, RZ, 0xc0, !PT ;  /* 0x00000002085c7212 */ /* 0x000fe400078ec0ff */
[----:B------:R-:W-:Y:S01]  /*14000*/  LOP3.LUT R93, R12, R3, RZ, 0xc0, !PT ;  /* 0x000000030c5d7212 */ /* 0x000fe200078ec0ff */
[----:B------:R-:W-:Y:S01]  /*14010*/  IMAD.MOV.U32 R3, RZ, RZ, R123 ;  /* 0x000000ffff037224 */ /* 0x000fe200078e007b */
[--C-:B------:R-:W-:Y:S02]  /*14020*/  HSET2.LE.AND R8, R10, R0.reuse, PT ;  /* 0x000000000a087233 */ /* 0x100fe40003803000 */
[----:B------:R-:W-:-:S03]  /*14030*/  HSET2.LE.AND R2, R9, R0, PT ;  /* 0x0000000009027233 */ /* 0x000fc60003803000 */
[----:B------:R-:W-:Y:S01]  /*14040*/  LOP3.LUT R94, R3, R8, RZ, 0xc0, !PT ;  /* 0x00000008035e7212 */ /* 0x000fe200078ec0ff */
[----:B------:R-:W-:Y:S01]  /*14050*/  IMAD.MOV.U32 R3, RZ, RZ, R237 ;  /* 0x000000ffff037224 */ /* 0x000fe200078e00ed */
[----:B------:R-:W-:Y:S04]  /*14060*/  HMMA.16816.F32 R60, R4, R16, R60 ;  /* 0x00000010043c723c */ /* 0x000fe8000000183c */
[----:B------:R-:W-:Y:S01]  /*14070*/  LOP3.LUT R95, R3, R2, RZ, 0xc0, !PT ;  /* 0x00000002035f7212 */ /* 0x000fe200078ec0ff */
[----:B------:R-:W-:-:S03]  /*14080*/  IMAD.MOV.U32 R2, RZ, RZ, R50 ;  /* 0x000000ffff027224 */ /* 0x000fc600078e0032 */
[----:B------:R-:W-:Y:S01]  /*14090*/  HMMA.16816.F32 R64, R4, R18, R64 ;  /* 0x000000120440723c */ /* 0x000fe20000001840 */
[----:B------:R-:W-:-:S07]  /*140a0*/  LOP3.LUT R3, R51, 0xffff, RZ, 0xc0, !PT ;  /* 0x0000ffff33037812 */ /* 0x000fce00078ec0ff */
[----:B------:R-:W-:Y:S01]  /*140b0*/  HMMA.16816.F32 R16, R4, R32, R88 ;  /* 0x000000200410723c */ /* 0x000fe20000001858 */
[----:B------:R-:W-:-:S07]  /*140c0*/  SHF.R.U32.HI R3, RZ, 0x8, R3 ;  /* 0x00000008ff037819 */ /* 0x000fce0000011603 */
[----:B------:R-:W-:Y:S01]  /*140d0*/  HMMA.16816.F32 R24, R4, R26, R108 ;  /* 0x0000001a0418723c */ /* 0x000fe2000000186c */
[----:B------:R-:W-:-:S07]  /*140e0*/  SHF.R.U32.HI R9, RZ, 0x18, R51 ;  /* 0x00000018ff097819 */ /* 0x000fce0000011633 */
[C---:B------:R-:W-:Y:S01]  /*140f0*/  HMMA.16816.F32 R20, R4.reuse, R14, R80 ;  /* 0x0000000e0414723c */ /* 0x040fe20000001850 */
[----:B------:R-:W-:Y:S01]  /*14100*/  PRMT R8, R50, 0x7771, RZ ;  /* 0x0000777132087816 */ /* 0x000fe200000000ff */
[----:B------:R-:W-:Y:S01]  /*14110*/  IMAD.MOV.U32 R49, RZ, RZ, R151 ;  /* 0x000000ffff317224 */ /* 0x000fe200078e0097 */
[----:B------:R-:W-:Y:S05]  /*14120*/  STG.E.U16 desc[UR28][R54.64+-0x6e], R48 ;  /* 0xffff923036007986 */ /* 0x000fea000c10151c */
[----:B------:R-:W-:Y:S01]  /*14130*/  HMMA.16816.F32 R32, R4, R34, R192 ;  /* 0x000000220420723c */ /* 0x000fe200000018c0 */
[----:B------:R-:W-:Y:S01]  /*14140*/  LOP3.LUT R6, R2, 0xff, RZ, 0xc0, !PT ;  /* 0x000000ff02067812 */ /* 0x000fe200078ec0ff */
[----:B------:R-:W2:Y:S01]  /*14150*/  LDSM.16.MT88.4 R148, [R120+0xac00] ;  /* 0x00ac00007894783b */ /* 0x000ea20000004200 */
[----:B------:R-:W-:-:S02]  /*14160*/  PRMT R2, R51, 0x7632, R2 ;  /* 0x0000763233027816 */ /* 0x000fc40000000002 */
[C---:B------:R-:W-:Y:S01]  /*14170*/  PRMT R5, R50.reuse, 0x7773, RZ ;  /* 0x0000777332057816 */ /* 0x040fe200000000ff */
[----:B------:R-:W3:Y:S01]  /*14180*/  LDSM.16.MT88.4 R80, [R120+0xbc00] ;  /* 0x00bc00007850783b */ /* 0x000ee20000004200 */
[----:B------:R-:W-:Y:S02]  /*14190*/  PRMT R4, R50, 0x7772, RZ ;  /* 0x0000777232047816 */ /* 0x000fe400000000ff */
[----:B------:R-:W-:Y:S01]  /*141a0*/  LOP3.LUT R7, R51, 0xff, RZ, 0xc0, !PT ;  /* 0x000000ff33077812 */ /* 0x000fe200078ec0ff */
[----:B-1----:R-:W-:Y:S01]  /*141b0*/  HMMA.16816.F32 R128, R92, R156, R128 ;  /* 0x0000009c5c80723c */ /* 0x002fe20000001880 */
[----:B------:R-:W-:Y:S01]  /*141c0*/  LOP3.LUT R2, R2, 0xff, RZ, 0xc0, !PT ;  /* 0x000000ff02027812 */ /* 0x000fe200078ec0ff */
[----:B------:R-:W1:Y:S01]  /*141d0*/  LDSM.16.MT88.4 R12, [R42+0xbc00] ;  /* 0x00bc00002a0c783b */ /* 0x000e620000004200 */
        /* <DEDUP_REMOVED lines=8> */
[----:B------:R-:W-:Y:S02]  /*14260*/  HSET2.LE.AND R0, R6, R0, PT ;  /* 0x0000000006007233 */ /* 0x000fe40003803000 */
[----:B------:R-:W-:Y:S02]  /*14270*/  LOP3.LUT R96, R97, R2, RZ, 0xc0, !PT ;  /* 0x0000000261607212 */ /* 0x000fe400078ec0ff */
[----:B------:R-:W-:Y:S02]  /*14280*/  LOP3.LUT R97, R98, R3, RZ, 0xc0, !PT ;  /* 0x0000000362617212 */ /* 0x000fe400078ec0ff */
[----:B------:R-:W-:Y:S02]  /*14290*/  LOP3.LUT R98, R99, R4, RZ, 0xc0, !PT ;  /* 0x0000000463627212 */ /* 0x000fe400078ec0ff */
[----:B------:R-:W-:Y:S02]  /*142a0*/  LOP3.LUT R99, R243, R0, RZ, 0xc0, !PT ;  /* 0x00000000f3637212 */ /* 0x000fe400078ec0ff */
[----:B------:R-:W4:Y:S01]  /*142b0*/  LDC R243, c[0x0][0x448] ;  /* 0x00011200fff37b82 */ /* 0x000f220000000800 */
[----:B------:R-:W-:Y:S04]  /*142c0*/  STG.E.U16 desc[UR28][R54.64+-0x70], R49 ;  /* 0xffff903136007986 */ /* 0x000fe8000c10151c */
[----:B------:R-:W-:Y:S04]  /*142d0*/  STG.E.U16 desc[UR28][R36.64+-0x70], R39 ;  /* 0xffff902724007986 */ /* 0x000fe8000c10151c */
[----:B------:R-:W-:Y:S04]  /*142e0*/  STG.E.U16 desc[UR28][R36.64+-0x6e], R38 ;  /* 0xffff922624007986 */ /* 0x000fe8000c10151c */
[----:B------:R-:W-:Y:S01]  /*142f0*/  STG.E.U16 desc[UR28][R46.64+-0x60], R232 ;  /* 0xffffa0e82e007986 */ /* 0x000fe2000c10151c */
[----:B----4-:R-:W-:-:S03]  /*14300*/  IMAD.WIDE R2, R243, 0x70, R52 ;  /* 0x00000070f3027825 */ /* 0x010fc600078e0234 */
[----:B------:R-:W-:Y:S01]  /*14310*/  STG.E.U16 desc[UR28][R46.64+-0x5e], R231 ;  /* 0xffffa2e72e007986 */ /* 0x000fe2000c10151c */
[----:B------:R-:W-:-:S03]  /*14320*/  IMAD.WIDE R4, R243, -0x70, R2 ;  /* 0xffffff90f3047825 */ /* 0x000fc600078e0202 */
[----:B------:R-:W-:Y:S04]  /*14330*/  STG.E.U16 desc[UR28][R52.64+-0x60], R230 ;  /* 0xffffa0e634007986 */ /* 0x000fe8000c10151c */
[----:B------:R-:W-:Y:S04]  /*14340*/  STG.E.U16 desc[UR28][R52.64+-0x5e], R227 ;  /* 0xffffa2e334007986 */ /* 0x000fe8000c10151c */
[----:B------:R-:W-:Y:S04]  /*14350*/  STG.E.U16 desc[UR28][R2.64+-0x60], R173 ;  /* 0xffffa0ad02007986 */ /* 0x000fe8000c10151c */
[----:B------:R4:W-:Y:S04]  /*14360*/  STG.E.U16 desc[UR28][R2.64+-0x5e], R233 ;  /* 0xffffa2e902007986 */ /* 0x0009e8000c10151c */
[----:B------:R-:W-:Y:S04]  /*14370*/  STG.E.U16 desc[UR28][R36.64+-0x60], R240 ;  /* 0xffffa0f024007986 */ /* 0x000fe8000c10151c */
[----:B------:R2:W-:Y:S04]  /*14380*/  STG.E.U16 desc[UR28][R36.64+-0x5e], R228 ;  /* 0xffffa2e424007986 */ /* 0x0005e8000c10151c */
[----:B------:R-:W-:Y:S04]  /*14390*/  STG.E.U16 desc[UR28][R46.64+-0x50], R226 ;  /* 0xffffb0e22e007986 */ /* 0x000fe8000c10151c */
[----:B------:R-:W-:Y:S01]  /*143a0*/  STG.E.U16 desc[UR28][R46.64+-0x4e], R225 ;  /* 0xffffb2e12e007986 */ /* 0x000fe2000c10151c */
[----:B----4-:R-:W-:-:S03]  /*143b0*/  IMAD.WIDE R2, R243, 0x70, R4 ;  /* 0x00000070f3027825 */ /* 0x010fc600078e0204 */
        /* <DEDUP_REMOVED lines=8> */
[----:B------:R-:W-:Y:S04]  /*14440*/  STG.E.U16 desc[UR28][R46.64+-0x40], R205 ;  /* 0xffffc0cd2e007986 */ /* 0x000fe8000c10151c */
[----:B------:R-:W-:Y:S04]  /*14450*/  STG.E.U16 desc[UR28][R46.64+-0x3e], R206 ;  /* 0xffffc2ce2e007986 */ /* 0x000fe8000c10151c */
[----:B--2---:R4:W5:Y:S01]  /*14460*/  LDL.LU R228, [R1+0x1ac] ;  /* 0x0001ac0001e47983 */ /* 0x0049620000300800 */
[----:B---3--:R-:W-:-:S03]  /*14470*/  IMAD.WIDE R2, R243, 0x70, R6 ;  /* 0x00000070f3027825 */ /* 0x008fc600078e0206 */
[----:B------:R-:W-:Y:S04]  /*14480*/  STG.E.U16 desc[UR28][R6.64+-0x40], R203 ;  /* 0xffffc0cb06007986 */ /* 0x000fe8000c10151c */
[----:B------:R-:W-:Y:S01]  /*14490*/  STG.E.U16 desc[UR28][R6.64+-0x3e], R204 ;  /* 0xffffc2cc06007986 */ /* 0x000fe2000c10151c */
[----:B------:R-:W-:-:S03]  /*144a0*/  IMAD.WIDE R4, R243, -0x70, R2 ;  /* 0xffffff90f3047825 */ /* 0x000fc600078e0202 */
[----:B------:R-:W-:Y:S04]  /*144b0*/  STG.E.U16 desc[UR28][R2.64+-0x40], R213 ;  /* 0xffffc0d502007986 */ /* 0x000fe8000c10151c */
[----:B------:R2:W-:Y:S04]  /*144c0*/  STG.E.U16 desc[UR28][R2.64+-0x3e], R212 ;  /* 0xffffc2d402007986 */ /* 0x0005e8000c10151c */
[----:B------:R-:W-:Y:S04]  /*144d0*/  STG.E.U16 desc[UR28][R36.64+-0x40], R211 ;  /* 0xffffc0d324007986 */ /* 0x000fe8000c10151c */
[----:B------:R-:W-:Y:S04]  /*144e0*/  STG.E.U16 desc[UR28][R36.64+-0x3e], R251 ;  /* 0xffffc2fb24007986 */ /* 0x000fe8000c10151c */
[----:B------:R-:W-:Y:S04]  /*144f0*/  STG.E.U16 desc[UR28][R46.64+-0x30], R201 ;  /* 0xffffd0c92e007986 */ /* 0x000fe8000c10151c */
[----:B------:R-:W-:Y:S04]  /*14500*/  STG.E.U16 desc[UR28][R46.64+-0x2e], R202 ;  /* 0xffffd2ca2e007986 */ /* 0x000fe8000c10151c */
[----:B------:R-:W-:Y:S04]  /*14510*/  STG.E.U16 desc[UR28][R4.64+-0x30], R183 ;  /* 0xffffd0b704007986 */ /* 0x000fe8000c10151c */
[----:B------:R4:W5:Y:S01]  /*14520*/  LDL.LU R229, [R1+0x1a8] ;  /* 0x0001a80001e57983 */ /* 0x0009620000300800 */
[----:B--2---:R-:W-:-:S03]  /*14530*/  IMAD.WIDE R2, R243, 0x70, R4 ;  /* 0x00000070f3027825 */ /* 0x004fc600078e0204 */
[----:B------:R2:W-:Y:S04]  /*14540*/  STG.E.U16 desc[UR28][R4.64+-0x2e], R200 ;  /* 0xffffd2c804007986 */ /* 0x0005e8000c10151c */
[----:B------:R-:W-:Y:S04]  /*14550*/  STG.E.U16 desc[UR28][R2.64+-0x30], R210 ;  /* 0xffffd0d202007986 */ /* 0x000fe8000c10151c */
[----:B------:R3:W-:Y:S04]  /*14560*/  STG.E.U16 desc[UR28][R2.64+-0x2e], R252 ;  /* 0xffffd2fc02007986 */ /* 0x0007e8000c10151c */
[----:B------:R-:W-:Y:S04]  /*14570*/  STG.E.U16 desc[UR28][R36.64+-0x30], R250 ;  /* 0xffffd0fa24007986 */ /* 0x000fe8000c10151c */
[----:B------:R-:W-:Y:S01]  /*14580*/  STG.E.U16 desc[UR28][R36.64+-0x2e], R249 ;  /* 0xffffd2f924007986 */ /* 0x000fe2000c10151c */
[----:B------:R-:W-:Y:S03]  /*14590*/  HMMA.16816.F32 R116, R92, R150, R160 ;  /* 0x000000965c74723c */ /* 0x000fe600000018a0 */
[----:B------:R4:W5:Y:S01]  /*145a0*/  LDL.LU R219, [R1+0x1a4] ;  /* 0x0001a40001db7983 */ /* 0x0009620000300800 */
[----:B--2---:R-:W-:-:S03]  /*145b0*/  IMAD.WIDE R4, R243, -0x70, R2 ;  /* 0xffffff90f3047825 */ /* 0x004fc600078e0202 */
[----:B------:R-:W-:Y:S04]  /*145c0*/  STG.E.U16 desc[UR28][R46.64+-0x20], R180 ;  /* 0xffffe0b42e007986 */ /* 0x000fe8000c10151c */
[----:B------:R-:W-:Y:S01]  /*145d0*/  STG.E.U16 desc[UR28][R46.64+-0x1e], R181 ;  /* 0xffffe2b52e007986 */ /* 0x000fe2000c10151c */
[----:B---3--:R-:W-:-:S03]  /*145e0*/  IMAD.WIDE R2, R243, 0x70, R4 ;  /* 0x00000070f3027825 */ /* 0x008fc600078e0204 */
[----:B------:R-:W-:Y:S04]  /*145f0*/  STG.E.U16 desc[UR28][R4.64+-0x20], R172 ;  /* 0xffffe0ac04007986 */ /* 0x000fe8000c10151c */
        /* <DEDUP_REMOVED lines=12> */
[----:B------:R-:W-:Y:S04]  /*146c0*/  STG.E.U16 desc[UR28][R4.64+-0xe], R207 ;  /* 0xfffff2cf04007986 */ /* 0x000fe8000c10151c */
[----:B------:R-:W-:Y:S04]  /*146d0*/  STG.E.U16 desc[UR28][R2.64+-0x10], R245 ;  /* 0xfffff0f502007986 */ /* 0x000fe8000c10151c */
[----:B------:R2:W-:Y:S01]  /*146e0*/  STG.E.U16 desc[UR28][R2.64+-0xe], R239 ;  /* 0xfffff2ef02007986 */ /* 0x0005e2000c10151c */
[C---:B------:R-:W-:Y:S03]  /*146f0*/  HMMA.16816.F32 R160, R96.reuse, R156, R188 ;  /* 0x0000009c60a0723c */ /* 0x040fe600000018bc */
[----:B------:R4:W5:Y:S04]  /*14700*/  LDL.LU R212, [R1+0x19c] ;  /* 0x00019c0001d47983 */ /* 0x0009680000300800 */
[----:B------:R4:W5:Y:S01]  /*14710*/  LDL.LU R211, [R1+0x198] ;  /* 0x0001980001d37983 */ /* 0x0009620000300800 */
[----:B------:R-:W-:Y:S01]  /*14720*/  HMMA.16816.F32 R156, R96, R158, R100 ;  /* 0x0000009e609c723c */ /* 0x000fe20000001864 */
[----:B------:R-:W-:-:S02]  /*14730*/  IMAD.MOV.U32 R101, RZ, RZ, R41 ;  /* 0x000000ffff657224 */ /* 0x000fc400078e0029 */
[----:B------:R4:W5:Y:S01]  /*14740*/  LDL.LU R210, [R1+0x194] ;  /* 0x0001940001d27983 */ /* 0x0009620000300800 */
[----:B------:R-:W-:-:S03]  /*14750*/  IMAD.MOV.U32 R102, RZ, RZ, R40 ;  /* 0x000000ffff667224 */ /* 0x000fc600078e0028 */
[----:B------:R-:W3:Y:S01]  /*14760*/  LDL R231, [R1+0x24] ;  /* 0x0000240001e77983 */ /* 0x000ee20000100800 */
[----:B--2---:R-:W-:-:S04]  /*14770*/  IADD3 R2, P3, PT, R46, -0x100, RZ ;  /* 0xffffff002e027810 */ /* 0x004fc80007f7e0ff */
[----:B------:R-:W-:Y:S01]  /*14780*/  IADD3.X R0, PT, PT, R47, -0x1, RZ, P3, !PT ;  /* 0xffffffff2f007810 */ /* 0x000fe20001ffe4ff */
[----:B------:R4:W-:Y:S04]  /*14790*/  STL [R1+0x20], R2 ;  /* 0x0000200201007387 */ /* 0x0009e80000100800 */
[----:B------:R4:W5:Y:S04]  /*147a0*/  LDL.LU R41, [R1+0x190] ;  /* 0x0001900001297983 */ /* 0x0009680000300800 */
[----:B------:R4:W-:Y:S04]  /*147b0*/  STL [R1+0x1c], R0 ;  /* 0x00001c0001007387 */ /* 0x0009e80000100800 */
[----:B------:R4:W5:Y:S01]  /*147c0*/  LDL.LU R40, [R1+0x18c] ;  /* 0x00018c0001287983 */ /* 0x0009620000300800 */
[----:B------:R-:W-:Y:S01]  /*147d0*/  HMMA.16816.F32 R112, R92, R140, R152 ;  /* 0x0000008c5c70723c */ /* 0x000fe20000001898 */
[----:B------:R-:W-:-:S02]  /*147e0*/  IMAD.MOV.U32 R100, RZ, RZ, R216 ;  /* 0x000000ffff647224 */ /* 0x000fc400078e00d8 */
[----:B------:R4:W-:Y:S04]  /*147f0*/  STG.E.U16 desc[UR28][R36.64+-0x10], R238 ;  /* 0xfffff0ee24007986 */ /* 0x0009e8000c10151c */
[----:B------:R4:W-:Y:S01]  /*14800*/  STG.E.U16 desc[UR28][R36.64+-0xe], R174 ;  /* 0xfffff2ae24007986 */ /* 0x0009e2000c10151c */
[C---:B------:R-:W-:Y:S01]  /*14810*/  HMMA.16816.F32 R108, R92.reuse, R142, R144 ;  /* 0x0000008e5c6c723c */ /* 0x040fe20000001890 */
[----:B------:R-:W2:Y:S07]  /*14820*/  S2R R216, SR_TID.X ;  /* 0x0000000000d87919 */ /* 0x000eae0000002100 */
        /* <DEDUP_REMOVED lines=18> */
[----:B---3--:R-:W-:Y:S01]  /*14950*/  IMAD.MOV.U32 R103, RZ, RZ, R231 ;  /* 0x000000ffff677224 */ /* 0x008fe200078e00e7 */
[----:B------:R-:W-:-:S03]  /*14960*/  NOP ;  /* 0x0000000000007918 */ /* 0x000fc60000000000 */
[----:B--2-4-:R-:W-:-:S15]  /*14970*/  BRA.U !UP0, `(.L_x_1249) ;  /* 0x000000a108a47547 */ /* 0x014fde000b800000 */
[----:B------:R-:W2:Y:S04]  /*14980*/  LDL R242, [R1+0x188] ;  /* 0x0001880001f27983 */ /* 0x000ea80000100800 */
[----:B------:R-:W3:Y:S01]  /*14990*/  LDL R243, [R1+0x184] ;  /* 0x0001840001f37983 */ /* 0x000ee20000100800 */
[----:B------:R-:W-:Y:S01]  /*149a0*/  UIADD3 UR30, UPT, UPT, UR23, -0x3, URZ ;  /* 0xfffffffd171e7890 */ /* 0x000fe2000fffe0ff */
[----:B------:R-:W-:-:S04]  /*149b0*/  DEPBAR.LE SB0, 0x0 ;  /* 0x000080000000791a */ /* 0x000fc80000000000 */
[----:B------:R-:W-:Y:S01]  /*149c0*/  UIMAD.WIDE.U32 UR38, UR30, UR8, URZ ;  /* 0x000000081e2672a5 */ /* 0x000fe2000f8e00ff */
[----:B------:R-:W-:Y:S02]  /*149d0*/  IMAD.SHL.U32 R45, R216, 0x2, RZ ;  /* 0x00000002d82d7824 */ /* 0x000fe400078e00ff */
[----:B-----5:R-:W-:Y:S01]  /*149e0*/  VIADD R44, R228, 0x8 ;  /* 0x00000008e42c7836 */ /* 0x020fe20000000000 */
        /* <DEDUP_REMOVED lines=9> */
[----:B------:R-:W1:Y:S01]  /*14a80*/  LDCU UR8, c[0x0][0x504] ;  /* 0x0000a080ff0877ac */ /* 0x000e620008000800 */
[----:B------:R-:W-:Y:S02]  /*14a90*/  UISETP.GT.U32.AND UP0, UPT, UR30, UR18, UPT ;  /* 0x000000121e00728c */ /* 0x000fe4000bf04070 */
[----:B-1----:R-:W-:Y:S01]  /*14aa0*/  UIADD3 UR8, UPT, UPT, UR20, UR8, URZ ;  /* 0x0000000814087290 */ /* 0x002fe2000fffe0ff */
        /* <DEDUP_REMOVED lines=39> */
[----:B------:R-:W2:Y:S04]  /*14d20*/  LDSM.16.M88.4 R24, [R40+0x6800] ;  /* 0x006800002818783b */ /* 0x000ea80000000200 */
[----:B------:R-:W2:Y:S04]  /*14d30*/  LDSM.16.M88.4 R20, [R40+0x6c00] ;  /* 0x006c00002814783b */ /* 0x000ea80000000200 */
[----:B------:R-:W-:Y:S04]  /*14d40*/  LDSM.16.M88.4 R60, [R41+0x6000] ;  /* 0x00600000293c783b */ /* 0x000fe80000000200 */
[----:B-1----:R-:W1:Y:S04]  /*14d50*/  LDSM.16.M88.4 R4, [R229+0x1000] ;  /* 0x00100000e504783b */ /* 0x002e680000000200 */
[----:B------:R-:W1:Y:S04]  /*14d60*/  LDSM.16.M88.4 R48, [R41+0x6800] ;  /* 0x006800002930783b */ /* 0x000e680000000200 */
[----:B------:R-:W1:Y:S04]  /*14d70*/  LDSM.16.M88.4 R12, [R210] ;  /* 0x00000000d20c783b */ /* 0x000e680000000200 */
[----:B------:R-:W1:Y:S04]  /*14d80*/  LDSM.16.M88.4 R52, [R41+0x6400] ;  /* 0x006400002934783b */ /* 0x000e680000000200 */
[----:B------:R-:W1:Y:S01]  /*14d90*/  LDSM.16.M88.4 R36, [R41+0x6c00] ;  /* 0x006c00002924783b */ /* 0x000e620000000200 */
[C---:B---3--:R-:W-:Y:S03]  /*14da0*/  HMMA.16816.F32 R180, R8.reuse, R32, RZ ;  /* 0x0000002008b4723c */ /* 0x048fe600000018ff */
[----:B------:R-:W3:Y:S04]  /*14db0*/  LDSM.16.M88.4 R16, [R229] ;  /* 0x00000000e510783b */ /* 0x000ee80000000200 */
        /* <DEDUP_REMOVED lines=26> */
[C---:B------:R-:W-:Y:S08]  /*14f60*/  HMMA.16816.F32 R28, R12.reuse, R30, RZ ;  /* 0x0000001e0c1c723c */ /* 0x040ff000000018ff */
[----:B------:R-:W-:Y:S01]  /*14f70*/  HMMA.16816.F32 R24, R12, R22, RZ ;  /* 0x000000160c18723c */ /* 0x000fe200000018ff */
[----:B------:R-:W2:Y:S04]  /*14f80*/  LDSM.16.M88.4 R12, [R40+0x7400] ;  /* 0x00740000280c783b */ /* 0x000ea80000000200 */
[----:B------:R-:W4:Y:S03]  /*14f90*/  LDSM.16.M88.4 R20, [R40+0x7000] ;  /* 0x007000002814783b */ /* 0x000f260000000200 */
[C---:B---3--:R-:W-:Y:S08]  /*14fa0*/  HMMA.16816.F32 R244, R16.reuse, R36, R184 ;  /* 0x0000002410f4723c */ /* 0x048ff000000018b8 */
[C---:B------:R-:W-:Y:S08]  /*14fb0*/  HMMA.16816.F32 R196, R16.reuse, R60, R196 ;  /* 0x0000003c10c4723c */ /* 0x040ff000000018c4 */
[----:B------:R-:W-:Y:S03]  /*14fc0*/  HMMA.16816.F32 R192, R16, R52, R192 ;  /* 0x0000003410c0723c */ /* 0x000fe600000018c0 */
[----:B------:R-:W-:-:S02]  /*14fd0*/  IMAD.MOV.U32 R36, RZ, RZ, R244 ;  /* 0x000000ffff247224 */ /* 0x000fc400078e00f4 */
[----:B------:R-:W-:Y:S02]  /*14fe0*/  IMAD.MOV.U32 R3, RZ, RZ, R245 ;  /* 0x000000ffff037224 */ /* 0x000fe400078e00f5 */
[----:B------:R-:W-:Y:S01]  /*14ff0*/  IMAD.MOV.U32 R2, RZ, RZ, R246 ;  /* 0x000000ffff027224 */ /* 0x000fe200078e00f6 */
[C---:B------:R-:W-:Y:S01]  /*15000*/  HMMA.16816.F32 R52, R16.reuse, R54, R28 ;  /* 0x000000361034723c */ /* 0x040fe2000000181c */
[----:B------:R-:W-:Y:S01]  /*15010*/  IMAD.MOV.U32 R0, RZ, RZ, R247 ;  /* 0x000000ffff007224 */ /* 0x000fe200078e00f7 */
[----:B------:R-:W-:Y:S06]  /*15020*/  LDSM.16.M88.4 R28, [R41+0x7800] ;  /* 0x00780000291c783b */ /* 0x000fec0000000200 */
[----:B------:R-:W-:Y:S08]  /*15030*/  HMMA.16816.F32 R104, R16, R38, R24 ;  /* 0x000000261068723c */ /* 0x000ff00000001818 */
[----:B-1----:R-:W-:Y:S08]  /*15040*/  HMMA.16816.F32 R24, R4, R32, R204 ;  /* 0x000000200418723c */ /* 0x002ff000000018cc */
[C---:B------:R-:W-:Y:S08]  /*15050*/  HMMA.16816.F32 R60, R16.reuse, R62, R64 ;  /* 0x0000003e103c723c */ /* 0x040ff00000001840 */
[C---:B------:R-:W-:Y:S08]  /*15060*/  HMMA.16816.F32 R188, R16.reuse, R48, R188 ;  /* 0x0000003010bc723c */ /* 0x040ff000000018bc */
[----:B------:R-:W-:Y:S01]  /*15070*/  HMMA.16816.F32 R172, R16, R50, R100 ;  /* 0x0000003210ac723c */ /* 0x000fe20000001864 */
[----:B------:R-:W-:-:S07]  /*15080*/  IMAD.MOV.U32 R16, RZ, RZ, R24 ;  /* 0x000000ffff107224 */ /* 0x000fce00078e0018 */
[C---:B--2---:R-:W-:Y:S01]  /*15090*/  HMMA.16816.F32 R48, R4.reuse, R12, R236 ;  /* 0x0000000c0430723c */ /* 0x044fe200000018ec */
        /* <DEDUP_REMOVED lines=8> */
[----:B------:R-:W-:Y:S01]  /*15120*/  LDSM.16.M88.4 R24, [R41+0x7c00] ;  /* 0x007c00002918783b */ /* 0x000fe20000000200 */
[-C--:B----4-:R-:W-:Y:S08]  /*15130*/  HMMA.16816.F32 R220, R8, R20.reuse, R196 ;  /* 0x0000001408dc723c */ /* 0x090ff000000018c4 */
        /* <DEDUP_REMOVED lines=9> */
[----:B------:R-:W-:Y:S01]  /*151d0*/  HMMA.16816.F32 R204, R8, R22, R60 ;  /* 0x0000001608cc723c */ /* 0x000fe2000000183c */
[----:B------:R-:W2:Y:S01]  /*151e0*/  LDSM.16.M88.4 R20, [R41+0x7400] ;  /* 0x007400002914783b */ /* 0x000ea20000000200 */
[----:B------:R-:W-:-:S02]  /*151f0*/  IMAD.MOV.U32 R60, RZ, RZ, R16 ;  /* 0x000000ffff3c7224 */ /* 0x000fc400078e0010 */
[----:B------:R-:W-:Y:S01]  /*15200*/  IMAD.MOV.U32 R61, RZ, RZ, R3 ;  /* 0x000000ffff3d7224 */ /* 0x000fe200078e0003 */
[----:B------:R-:W3:Y:S01]  /*15210*/  LDSM.16.M88.4 R16, [R229+0x2000] ;  /* 0x00200000e510783b */ /* 0x000ee20000000200 */
[----:B------:R-:W-:Y:S01]  /*15220*/  IMAD.MOV.U32 R62, RZ, RZ, R2 ;  /* 0x000000ffff3e7224 */ /* 0x000fe200078e0002 */
[----:B------:R-:W-:Y:S01]  /*15230*/  LOP3.LUT R2, R45, 0x6, RZ, 0xc0, !PT ;  /* 0x000000062d027812 */ /* 0x000fe200078ec0ff */
[----:B------:R-:W-:Y:S01]  /*15240*/  IMAD.MOV.U32 R63, RZ, RZ, R0 ;  /* 0x000000ffff3f7224 */ /* 0x000fe200078e0000 */
[----:B------:R-:W-:Y:S01]  /*15250*/  HMMA.16816.F32 R244, R8, R56, R188 ;  /* 0x0000003808f4723c */ /* 0x000fe200000018bc */
[----:B------:R-:W-:Y:S02]  /*15260*/  IMAD.U32 R0, RZ, RZ, UR23 ;  /* 0x00000017ff007e24 */ /* 0x000fe4000f8e00ff */
[----:B------:R4:W-:Y:S02]  /*15270*/  STL [R1+0x178], R2 ;  /* 0x0001780201007387 */ /* 0x0009e40000100800 */
[----:B------:R-:W-:-:S03]  /*15280*/  IMAD R0, R0, 0x40, R2 ;  /* 0x0000004000007824 */ /* 0x000fc600078e0202 */
[C---:B------:R-:W-:Y:S08]  /*15290*/  HMMA.16816.F32 R240, R8.reuse, R58, R172 ;  /* 0x0000003a08f0723c */ /* 0x040ff000000018ac */
[----:B------:R-:W-:Y:S08]  /*152a0*/  HMMA.16816.F32 R192, R8, R34, R104 ;  /* 0x0000002208c0723c */ /* 0x000ff00000001868 */
[----:B-1----:R-:W-:Y:S01]  /*152b0*/  HMMA.16816.F32 R180, R4, R14, R64 ;  /* 0x0000000e04b4723c */ /* 0x002fe20000001840 */
[----:B----4-:R-:W-:-:S07]  /*152c0*/  VIADD R2, R0, UR20 ;  /* 0x0000001400027c36 */ /* 0x010fce0008000000 */
[C---:B------:R-:W-:Y:S08]  /*152d0*/  HMMA.16816.F32 R188, R4.reuse, R12, R100 ;  /* 0x0000000c04bc723c */ /* 0x040ff00000001864 */
[----:B------:R-:W-:Y:S08]  /*152e0*/  HMMA.16816.F32 R64, R4, R24, R60 ;  /* 0x000000180440723c */ /* 0x000ff0000000183c */
[----:B------:R-:W-:Y:S01]  /*152f0*/  HMMA.16816.F32 R236, R8, R32, R236 ;  /* 0x0000002008ec723c */ /* 0x000fe200000018ec */
[----:B------:R-:W-:Y:S04]  /*15300*/  LDSM.16.M88.4 R8, [R40+0x8000] ;  /* 0x008000002808783b */ /* 0x000fe80000000200 */
[----:B------:R-:W-:Y:S03]  /*15310*/  LDSM.16.M88.4 R32, [R40+0x8c00] ;  /* 0x008c00002820783b */ /* 0x000fe60000000200 */
        /* <DEDUP_REMOVED lines=27> */
[----:B------:R-:W-:Y:S01]  /*154d0*/  HMMA.16816.F32 R56, R12, R10, R52 ;  /* 0x0000000a0c38723c */ /* 0x000fe20000001834 */
[----:B------:R-:W2:Y:S07]  /*154e0*/  LDSM.16.M88.4 R8, [R229+0x4000] ;  /* 0x00400000e508783b */ /* 0x000eae0000000200 */
[C---:B------:R-:W-:Y:S08]  /*154f0*/  HMMA.16816.F32 R244, R16.reuse, R28, R244 ;  /* 0x0000001c10f4723c */ /* 0x040ff000000018f4 */
[----:B------:R-:W-:Y:S01]  /*15500*/  HMMA.16816.F32 R240, R16, R30, R240 ;  /* 0x0000001e10f0723c */ /* 0x000fe200000018f0 */
[----:B------:R-:W3:Y:S04]  /*15510*/  LDSM.16.M88.4 R16, [R41+0x8400] ;  /* 0x008400002910783b */ /* 0x000ee80000000200 */
[----:B------:R-:W4:Y:S01]  /*15520*/  LDSM.16.M88.4 R40, [R41+0x8c00] ;  /* 0x008c00002928783b */ /* 0x000f220000000200 */
[----:B------:R-:W-:-:S04]  /*15530*/  DEPBAR.LE SB0, 0x0 ;  /* 0x000080000000791a */ /* 0x000fc80000000000 */
[C---:B------:R-:W-:Y:S08]  /*15540*/  HMMA.16816.F32 R52, R12.reuse, R48, R200 ;  /* 0x000000300c34723c */ /* 0x040ff000000018c8 */
[C---:B------:R-:W-:Y:S08]  /*15550*/  HMMA.16816.F32 R28, R12.reuse, R36, R244 ;  /* 0x000000240c1c723c */ /* 0x040ff000000018f4 */
[----:B------:R-:W-:Y:S08]  /*15560*/  HMMA.16816.F32 R36, R12, R38, R240 ;  /* 0x000000260c24723c */ /* 0x000ff000000018f0 */
[C---:B-1----:R-:W-:Y:S08]  /*15570*/  HMMA.16816.F32 R200, R4.reuse, R20, R192 ;  /* 0x0000001404c8723c */ /* 0x042ff000000018c0 */
[----:B------:R-:W-:Y:S08]  /*15580*/  HMMA.16816.F32 R240, R4, R26, R172 ;  /* 0x0000001a04f0723c */ /* 0x000ff000000018ac */
[----:B--2---:R-:W-:Y:S01]  /*15590*/  HMMA.16816.F32 R64, R8, R20, R64 ;  /* 0x000000140840723c */ /* 0x004fe20000001840 */
[----:B------:R-:W-:-:S04]  /*155a0*/  VIADD R21, R2, 0xffffff40 ;  /* 0xffffff4002157836 */ /* 0x000fc80000000000 */
[----:B------:R-:W-:-:S03]  /*155b0*/  IMAD.IADD R3, R44, 0x1, -R21 ;  /* 0x000000012c037824 */ /* 0x000fc600078e0a15 */
[----:B------:R-:W-:Y:S01]  /*155c0*/  HMMA.16816.F32 R172, R8, R24, R28 ;  /* 0x0000001808ac723c */ /* 0x000fe2000000181c */
[C---:B------:R-:W-:Y:S01]  /*155d0*/  VIADD R29, R2.reuse, 0xffffff41 ;  /* 0xffffff41021d7836 */ /* 0x040fe20000000000 */
[----:B------:R-:W-:Y:S01]  /*155e0*/  IABS R3, R3 ;  /* 0x0000000300037213 */ /* 0x000fe20000000000 */
[C---:B------:R-:W-:Y:S02]  /*155f0*/  VIADD R30, R2.reuse, 0xffffff51 ;  /* 0xffffff51021e7836 */ /* 0x040fe40000000000 */
[C---:B------:R-:W-:Y:S02]  /*15600*/  VIADD R28, R2.reuse, 0xffffff60 ;  /* 0xffffff60021c7836 */ /* 0x040fe40000000000 */
[C---:B------:R-:W-:Y:S01]  /*15610*/  VIADD R31, R2.reuse, 0xffffff61 ;  /* 0xffffff61021f7836 */ /* 0x040fe20000000000 */
[----:B------:R-:W-:Y:S01]  /*15620*/  HMMA.16816.F32 R60, R12, R32, R236 ;  /* 0x000000200c3c723c */ /* 0x000fe200000018ec */
[C---:B------:R-:W-:Y:S02]  /*15630*/  VIADD R32, R2.reuse, 0xffffff48 ;  /* 0xffffff4802207836 */ /* 0x040fe40000000000 */
[----:B------:R-:W-:-:S05]  /*15640*/  VIADD R33, R2, 0xffffff58 ;  /* 0xffffff5802217836 */ /* 0x000fca0000000000 */
[----:B------:R-:W-:Y:S08]  /*15650*/  HMMA.16816.F32 R48, R12, R50, R248 ;  /* 0x000000320c30723c */ /* 0x000ff000000018f8 */
[C---:B------:R-:W-:Y:S08]  /*15660*/  HMMA.16816.F32 R204, R4.reuse, R22, R188 ;  /* 0x0000001604cc723c */ /* 0x040ff000000018bc */
[C---:B---3--:R-:W-:Y:S08]  /*15670*/  HMMA.16816.F32 R220, R4.reuse, R16, R184 ;  /* 0x0000001004dc723c */ /* 0x048ff000000018b8 */
[C---:B------:R-:W-:Y:S08]  /*15680*/  HMMA.16816.F32 R224, R4.reuse, R18, R180 ;  /* 0x0000001204e0723c */ /* 0x040ff000000018b4 */
[----:B------:R-:W-:Y:S01]  /*15690*/  HMMA.16816.F32 R236, R4, R24, R176 ;  /* 0x0000001804ec723c */ /* 0x000fe200000018b0 */
[----:B------:R-:W-:-:S07]  /*156a0*/  VIADD R25, R2, 0xffffff49 ;  /* 0xffffff4902197836 */ /* 0x000fce0000000000 */
[C---:B----4-:R-:W-:Y:S08]  /*156b0*/  HMMA.16816.F32 R244, R4.reuse, R40, R104 ;  /* 0x0000002804f4723c */ /* 0x050ff00000001868 */
[----:B------:R-:W-:Y:S01]  /*156c0*/  HMMA.16816.F32 R248, R4, R42, R100 ;  /* 0x0000002a04f8723c */ /* 0x000fe20000001864 */
[C---:B------:R-:W-:Y:S02]  /*156d0*/  IMAD.IADD R5, R44.reuse, 0x1, -R29 ;  /* 0x000000012c057824 */ /* 0x040fe400078e0a1d */
[----:B------:R-:W-:-:S02]  /*156e0*/  IMAD.IADD R6, R44, 0x1, -R32 ;  /* 0x000000012c067824 */ /* 0x000fc400078e0a20 */
[----:B------:R-:W-:Y:S01]  /*156f0*/  IMAD.MOV.U32 R4, RZ, RZ, R3 ;  /* 0x000000ffff047224 */ /* 0x000fe200078e0003 */
[----:B------:R-:W-:Y:S01]  /*15700*/  IABS R5, R5 ;  /* 0x0000000500057213 */ /* 0x000fe20000000000 */
[----:B------:R-:W-:Y:S01]  /*15710*/  IMAD.IADD R7, R44, 0x1, -R33 ;  /* 0x000000012c077824 */ /* 0x000fe200078e0a21 */
[----:B------:R-:W-:Y:S01]  /*15720*/  HMMA.16816.F32 R12, R12, R34, R196 ;  /* 0x000000220c0c723c */ /* 0x000fe200000018c4 */
[----:B------:R-:W-:Y:S01]  /*15730*/  IABS R6, R6 ;  /* 0x0000000600067213 */ /* 0x000fe20000000000 */
[C---:B------:R-:W-:Y:S02]  /*15740*/  VIADD R35, R2.reuse, 0xffffff59 ;  /* 0xffffff5902237836 */ /* 0x040fe40000000000 */
[----:B------:R-:W-:Y:S02]  /*15750*/  IMAD.MOV.U32 R3, RZ, RZ, R5 ;  /* 0x000000ffff037224 */ /* 0x000fe400078e0005 */
[----:B------:R-:W-:Y:S01]  /*15760*/  IMAD.MOV.U32 R5, RZ, RZ, R6 ;  /* 0x000000ffff057224 */ /* 0x000fe200078e0006 */
[----:B------:R-:W-:Y:S01]  /*15770*/  I2FP.F32.S32 R6, R4 ;  /* 0x0000000400067245 */ /* 0x000fe20000201400 */
[----:B------:R-:W-:Y:S01]  /*15780*/  HMMA.16816.F32 R56, R8, R22, R56 ;  /* 0x000000160838723c */ /* 0x000fe20000001838 */
[----:B------:R-:W-:Y:S01]  /*15790*/  I2FP.F32.S32 R4, R3 ;  /* 0x0000000300047245 */ /* 0x000fe20000201400 */
[----:B------:R-:W-:Y:S01]  /*157a0*/  VIADD R34, R2, 0xffffff68 ;  /* 0xffffff6802227836 */ /* 0x000fe20000000000 */
[----:B------:R-:W-:-:S03]  /*157b0*/  I2FP.F32.S32 R3, R5 ;  /* 0x0000000500037245 */ /* 0x000fc60000201400 */
[----:B------:R-:W-:Y:S01]  /*157c0*/  FFMA.FTZ R45, R4, -UR5, R67 ;  /* 0x80000005042d7c23 */ /* 0x000fe20008010043 */
[----:B------:R-:W-:Y:S01]  /*157d0*/  IMAD.IADD R4, R44, 0x1, -R25 ;  /* 0x000000012c047824 */ /* 0x000fe200078e0a19 */
[----:B------:R-:W-:Y:S01]  /*157e0*/  HMMA.16816.F32 R176, R8, R26, R36 ;  /* 0x0000001a08b0723c */ /* 0x000fe20000001824 */
[C---:B------:R-:W-:Y:S02]  /*157f0*/  VIADD R26, R2.reuse, 0xffffff50 ;  /* 0xffffff50021a7836 */ /* 0x040fe40000000000 */
[C---:B------:R-:W-:Y:S02]  /*15800*/  VIADD R36, R2.reuse, 0xffffff69 ;  /* 0xffffff6902247836 */ /* 0x040fe40000000000 */
[----:B------:R-:W-:-:S03]  /*15810*/  VIADD R37, R2, 0xffffff70 ;  /* 0xffffff7002257836 */ /* 0x000fc60000000000 */
[C---:B------:R-:W-:Y:S01]  /*15820*/  HMMA.16816.F32 R188, R8.reuse, R42, R12 ;  /* 0x0000002a08bc723c */ /* 0x040fe2000000180c */
[----:B------:R-:W-:Y:S02]  /*15830*/  VIADD R14, R0, 0xffffff50 ;  /* 0xffffff50000e7836 */ /* 0x000fe40000000000 */
[----:B------:R-:W-:Y:S01]  /*15840*/  FFMA.FTZ R43, R3, -UR5, R58 ;  /* 0x80000005032b7c23 */ /* 0x000fe2000801003a */
[----:B------:R-:W-:Y:S02]  /*15850*/  IMAD.IADD R3, R44, 0x1, -R26 ;  /* 0x000000012c037824 */ /* 0x000fe400078e0a1a */
[----:B------:R-:W-:Y:S02]  /*15860*/  VIADD R15, R0, 0xffffff49 ;  /* 0xffffff49000f7836 */ /* 0x000fe40000000000 */
        /* <DEDUP_REMOVED lines=10> */
[C---:B------:R-:W-:Y:S01]  /*15910*/  VIADD R16, R0.reuse, 0xffffff48 ;  /* 0xffffff4800107836 */ /* 0x040fe20000000000 */
[----:B------:R-:W-:Y:S01]  /*15920*/  I2FP.F32.S32 R7, R7 ;  /* 0x0000000700077245 */ /* 0x000fe20000201400 */
[----:B------:R-:W-:Y:S01]  /*15930*/  VIADD R12, R0, 0xffffff58 ;  /* 0xffffff58000c7836 */ /* 0x000fe20000000000 */
[----:B------:R-:W-:Y:S01]  /*15940*/  HMMA.16816.F32 R60, R8, R40, R60 ;  /* 0x00000028083c723c */ /* 0x000fe2000000183c */
[----:B------:R-:W-:Y:S01]  /*15950*/  IMAD.IADD R9, R44, 0x1, -R35 ;  /* 0x000000012c097824 */ /* 0x000fe200078e0a23 */
[----:B------:R-:W-:Y:S01]  /*15960*/  IABS R8, R4 ;  /* 0x0000000400087213 */ /* 0x000fe20000000000 */
[C---:B------:R-:W-:Y:S01]  /*15970*/  VIADD R11, R0.reuse, 0xffffff59 ;  /* 0xffffff59000b7836 */ /* 0x040fe20000000000 */
        /* <DEDUP_REMOVED lines=9> */
[----:B------:R-:W-:Y:S01]  /*15a10*/  IMAD.IADD R7, R44, 0x1, -R36 ;  /* 0x000000012c077824 */ /* 0x000fe200078e0a24 */
        /* <DEDUP_REMOVED lines=71> */
[----:B------:R-:W-:Y:S01]  /*15e90*/  IMAD.IADD R22, R40, 0x1, -R25 ;  /* 0x0000000128167824 */ /* 0x000fe200078e0a19 */
[----:B------:R-:W-:-:S02]  /*15ea0*/  ISETP.GT.AND P4, PT, R3, R5, PT ;  /* 0x000000050300720c */ /* 0x000fc40003f84270 */
[----:B------:R-:W-:Y:S01]  /*15eb0*/  ISETP.GT.AND P5, PT, R3, R4, PT ;  /* 0x000000040300720c */ /* 0x000fe20003fa4270 */
[----:B------:R-:W-:-:S05]  /*15ec0*/  IMAD.IADD R3, R40, 0x1, -R29 ;  /* 0x0000000128037824 */ /* 0x000fca00078e0a1d */
[----:B------:R-:W-:Y:S02]  /*15ed0*/  IABS R20, R3 ;  /* 0x0000000300147213 */ /* 0x000fe40000000000 */
        /* <DEDUP_REMOVED lines=46> */
[----:B------:R-:W-:-:S02]  /*161c0*/  VIADD R2, R2, 0xffffff79 ;  /* 0xffffff7902027836 */ /* 0x000fc40000000000 */
[C---:B------:R-:W-:Y:S02]  /*161d0*/  IMAD.IADD R22, R44.reuse, 0x1, -R3 ;  /* 0x000000012c167824 */ /* 0x040fe400078e0a03 */
[C---:B------:R-:W-:Y:S02]  /*161e0*/  IMAD.IADD R0, R44.reuse, 0x1, -R20 ;  /* 0x000000012c007824 */ /* 0x040fe400078e0a14 */
[----:B------:R-:W-:Y:S01]  /*161f0*/  IMAD.IADD R24, R44, 0x1, -R2 ;  /* 0x000000012c187824 */ /* 0x000fe200078e0a02 */
[----:B------:R-:W-:Y:S02]  /*16200*/  IABS R23, R22 ;  /* 0x0000001600177213 */ /* 0x000fe40000000000 */
[----:B------:R-:W-:Y:S02]  /*16210*/  IABS R22, R0 ;  /* 0x0000000000167213 */ /* 0x000fe40000000000 */
[----:B------:R-:W-:Y:S02]  /*16220*/  IABS R0, R24 ;  /* 0x0000001800007213 */ /* 0x000fe40000000000 */
        /* <DEDUP_REMOVED lines=8> */
[----:B------:R-:W-:Y:S01]  /*162b0*/  IMAD.IADD R24, R228, 0x1, -R25 ;  /* 0x00000001e4187824 */ /* 0x000fe200078e0a19 */
[----:B------:R-:W-:-:S02]  /*162c0*/  FSEL R199, R23, -INF , !P3 ;  /* 0xff80000017c77808 */ /* 0x000fc40005800000 */
[----:B------:R-:W-:Y:S02]  /*162d0*/  ISETP.GT.AND P3, PT, R0, R19, PT ;  /* 0x000000130000720c */ /* 0x000fe40003f64270 */
[----:B------:R-:W-:Y:S01]  /*162e0*/  FSEL R200, R22, -INF , !P5 ;  /* 0xff80000016c87808 */ /* 0x000fe20006800000 */
[----:B------:R-:W-:Y:S01]  /*162f0*/  IMAD.IADD R22, R228, 0x1, -R21 ;  /* 0x00000001e4167824 */ /* 0x000fe200078e0a15 */
        /* <DEDUP_REMOVED lines=20> */
[----:B------:R-:W-:Y:S02]  /*16440*/  I2FP.F32.S32 R22, R22 ;  /* 0x0000001600167245 */ /* 0x000fe40000201400 */
[----:B------:R-:W-:-:S02]  /*16450*/  ISETP.GT.AND P4, PT, R0, R8, PT ;  /* 0x000000080000720c */ /* 0x000fc40003f84270 */
[----:B------:R-:W-:Y:S01]  /*16460*/  ISETP.GT.AND P5, PT, R0, R7, PT ;  /* 0x000000070000720c */ /* 0x000fe20003fa4270 */
[----:B------:R-:W-:Y:S01]  /*16470*/  FFMA.FTZ R52, R22, -UR5, R64 ;  /* 0x8000000516347c23 */ /* 0x000fe20008010040 */
[----:B------:R-:W-:Y:S01]  /*16480*/  ISETP.GT.AND P3, PT, R0, R6, PT ;  /* 0x000000060000720c */ /* 0x000fe20003f64270 */
[----:B------:R-:W-:Y:S01]  /*16490*/  IMAD.IADD R22, R228, 0x1, -R29 ;  /* 0x00000001e4167824 */ /* 0x000fe200078e0a1d */
[----:B------:R-:W-:Y:S02]  /*164a0*/  FSEL R192, R39, -INF , !P4 ;  /* 0xff80000027c07808 */ /* 0x000fe40006000000 */
[----:B------:R-:W-:Y:S02]  /*164b0*/  FSEL R193, R38, -INF , !P5 ;  /* 0xff80000026c17808 */ /* 0x000fe40006800000 */
[----:B------:R-:W-:Y:S02]  /*164c0*/  FSEL R195, R27, -INF , !P3 ;  /* 0xff8000001bc37808 */ /* 0x000fe40005800000 */
[----:B------:R-:W-:-:S02]  /*164d0*/  ISETP.GT.AND P4, PT, R0, R5, PT ;  /* 0x000000050000720c */ /* 0x000fc40003f84270 */
[C---:B------:R-:W-:Y:S02]  /*164e0*/  ISETP.GT.AND P5, PT, R0.reuse, R18, PT ;  /* 0x000000120000720c */ /* 0x040fe40003fa4270 */
[----:B------:R-:W-:Y:S01]  /*164f0*/  ISETP.GT.AND P3, PT, R0, R4, PT ;  /* 0x000000040000720c */ /* 0x000fe20003f64270 */
[----:B------:R-:W-:Y:S01]  /*16500*/  IMAD.IADD R0, R228, 0x1, -R32 ;  /* 0x00000001e4007824 */ /* 0x000fe200078e0a20 */
[----:B------:R-:W-:-:S04]  /*16510*/  IABS R23, R22 ;  /* 0x0000001600177213 */ /* 0x000fc80000000000 */
        /* <DEDUP_REMOVED lines=9> */
[C---:B------:R-:W-:Y:S02]  /*165b0*/  IMAD.IADD R0, R228.reuse, 0x1, -R30 ;  /* 0x00000001e4007824 */ /* 0x040fe400078e0a1e */
        /* <DEDUP_REMOVED lines=46> */
[----:B------:R-:W-:Y:S01]  /*168a0*/  VIADD R0, R228, -UR8 ;  /* 0x80000008e4007c36 */ /* 0x000fe20008000000 */
[----:B------:R-:W-:Y:S01]  /*168b0*/  FSEL R181, R24, -INF , !P4 ;  /* 0xff80000018b57808 */ /* 0x000fe20006000000 */
[C---:B------:R-:W-:Y:S01]  /*168c0*/  VIADD R24, R228.reuse, 0x48 ;  /* 0x00000048e4187836 */ /* 0x040fe20000000000 */
[----:B------:R-:W-:Y:S01]  /*168d0*/  FSEL R183, R23, -INF , !P5 ;  /* 0xff80000017b77808 */ /* 0x000fe20006800000 */
[----:B------:R-:W-:Y:S01]  /*168e0*/  IMAD.IADD R23, R228, 0x1, -R2 ;  /* 0x00000001e4177824 */ /* 0x000fe200078e0a02 */
[----:B------:R-:W-:Y:S01]  /*168f0*/  ISETP.GT.AND P4, PT, R0, R19, PT ;  /* 0x000000130000720c */ /* 0x000fe20003f84270 */
[----:B------:R-:W-:Y:S01]  /*16900*/  IMAD.IADD R21, R24, 0x1, -R21 ;  /* 0x0000000118157824 */ /* 0x000fe200078e0a15 */
        /* <DEDUP_REMOVED lines=20> */
[----:B------:R-:W-:Y:S02]  /*16a50*/  FSEL R59, R42, -INF , !P3 ;  /* 0xff8000002a3b7808 */ /* 0x000fe40005800000 */
[C---:B------:R-:W-:Y:S02]  /*16a60*/  ISETP.GT.AND P4, PT, R0.reuse, R6, PT ;  /* 0x000000060000720c */ /* 0x040fe40003f84270 */
[----:B------:R-:W-:Y:S02]  /*16a70*/  I2FP.F32.S32 R21, R21 ;  /* 0x0000001500157245 */ /* 0x000fe40000201400 */
[C---:B------:R-:W-:Y:S02]  /*16a80*/  ISETP.GT.AND P5, PT, R0.reuse, R8, PT ;  /* 0x000000080000720c */ /* 0x040fe40003fa4270 */
[----:B------:R-:W-:Y:S02]  /*16a90*/  ISETP.GT.AND P3, PT, R0, R7, PT ;  /* 0x000000070000720c */ /* 0x000fe40003f64270 */
[----:B------:R-:W-:Y:S01]  /*16aa0*/  FSEL R179, R27, -INF , !P4 ;  /* 0xff8000001bb37808 */ /* 0x000fe20006000000 */
[----:B------:R-:W-:Y:S01]  /*16ab0*/  FFMA.FTZ R27, R21, -UR5, R202 ;  /* 0x80000005151b7c23 */ /* 0x000fe200080100ca */
[----:B------:R-:W-:Y:S01]  /*16ac0*/  FSEL R100, R39, -INF , !P5 ;  /* 0xff80000027647808 */ /* 0x000fe20006800000 */
[--C-:B------:R-:W-:Y:S01]  /*16ad0*/  IMAD.IADD R21, R228, 0x1, -R3.reuse ;  /* 0x00000001e4157824 */ /* 0x100fe200078e0a03 */
[----:B------:R-:W-:Y:S01]  /*16ae0*/  FSEL R102, R38, -INF , !P3 ;  /* 0xff80000026667808 */ /* 0x000fe20005800000 */
[----:B------:R-:W-:Y:S01]  /*16af0*/  IMAD.IADD R3, R24, 0x1, -R3 ;  /* 0x0000000118037824 */ /* 0x000fe200078e0a03 */
[----:B------:R-:W-:-:S02]  /*16b00*/  ISETP.GT.AND P5, PT, R0, R5, PT ;  /* 0x000000050000720c */ /* 0x000fc40003fa4270 */
[C---:B------:R-:W-:Y:S02]  /*16b10*/  ISETP.GT.AND P3, PT, R0.reuse, R18, PT ;  /* 0x000000120000720c */ /* 0x040fe40003f64270 */
[----:B------:R-:W-:Y:S01]  /*16b20*/  ISETP.GT.AND P4, PT, R0, R4, PT ;  /* 0x000000040000720c */ /* 0x000fe20003f84270 */
[--C-:B------:R-:W-:Y:S01]  /*16b30*/  IMAD.IADD R0, R228, 0x1, -R20.reuse ;  /* 0x00000001e4007824 */ /* 0x100fe200078e0a14 */
[----:B------:R-:W-:Y:S01]  /*16b40*/  IABS R22, R21 ;  /* 0x0000001500167213 */ /* 0x000fe20000000000 */
        /* <DEDUP_REMOVED lines=8> */
[----:B------:R-:W-:Y:S01]  /*16bd0*/  I2FP.F32.S32 R3, R3 ;  /* 0x0000000300037245 */ /* 0x000fe20000201400 */
[----:B------:R-:W-:Y:S02]  /*16be0*/  FFMA.FTZ R22, R21, -UR5, R188 ;  /* 0x8000000515167c23 */ /* 0x000fe400080100bc */
[----:B------:R-:W-:Y:S01]  /*16bf0*/  FFMA.FTZ R21, R0, -UR5, R189 ;  /* 0x8000000500157c23 */ /* 0x000fe200080100bd */
[----:B------:R-:W-:Y:S01]  /*16c00*/  IMAD.IADD R0, R24, 0x1, -R29 ;  /* 0x0000000118007824 */ /* 0x000fe200078e0a1d */
[----:B------:R-:W-:-:S02]  /*16c10*/  FSEL R101, R23, -INF , !P5 ;  /* 0xff80000017657808 */ /* 0x000fc40006800000 */
[----:B------:R-:W-:Y:S02]  /*16c20*/  FSEL R103, R22, -INF , !P3 ;  /* 0xff80000016677808 */ /* 0x000fe40005800000 */
[----:B------:R-:W-:Y:S02]  /*16c30*/  IABS R0, R0 ;  /* 0x0000000000007213 */ /* 0x000fe40000000000 */
[----:B------:R-:W-:Y:S02]  /*16c40*/  FSEL R180, R21, -INF , !P4 ;  /* 0xff80000015b47808 */ /* 0x000fe40006000000 */
[C---:B------:R-:W-:Y:S01]  /*16c50*/  ISETP.GE.AND P5, PT, R19.reuse, R233, PT ;  /* 0x000000e91300720c */ /* 0x040fe20003fa6270 */
[----:B------:R-:W-:Y:S01]  /*16c60*/  IMAD.MOV.U32 R21, RZ, RZ, R0 ;  /* 0x000000ffff157224 */ /* 0x000fe200078e0000 */
[----:B------:R-:W-:Y:S01]  /*16c70*/  ISETP.GE.AND P3, PT, R19, R234, PT ;  /* 0x000000ea1300720c */ /* 0x000fe20003f66270 */
[----:B------:R-:W-:Y:S01]  /*16c80*/  VIADD R0, R24, -UR8 ;  /* 0x8000000818007c36 */ /* 0x000fe20008000000 */
[----:B------:R-:W-:-:S02]  /*16c90*/  FSEL R172, R40, -INF , !P5 ;  /* 0xff80000028ac7808 */ /* 0x000fc40006800000 */
[----:B------:R-:W-:Y:S02]  /*16ca0*/  FSEL R65, R62, -INF , !P3 ;  /* 0xff8000003e417808 */ /* 0x000fe40005800000 */
[C---:B------:R-:W-:Y:S02]  /*16cb0*/  ISETP.GE.AND P4, PT, R19.reuse, R208, PT ;  /* 0x000000d01300720c */ /* 0x040fe40003f86270 */
[----:B------:R-:W-:Y:S02]  /*16cc0*/  ISETP.GE.AND P5, PT, R19, R209, PT ;  /* 0x000000d11300720c */ /* 0x000fe40003fa6270 */
[----:B------:R-:W-:Y:S01]  /*16cd0*/  ISETP.GT.AND P3, PT, R0, R19, PT ;  /* 0x000000130000720c */ /* 0x000fe20003f64270 */
[----:B------:R-:W-:Y:S01]  /*16ce0*/  IMAD.IADD R19, R24, 0x1, -R32 ;  /* 0x0000000118137824 */ /* 0x000fe200078e0a20 */
[----:B------:R-:W-:Y:S02]  /*16cf0*/  I2FP.F32.S32 R21, R21 ;  /* 0x0000001500157245 */ /* 0x000fe40000201400 */
[----:B------:R-:W-:-:S02]  /*16d00*/  FSEL R66, R53, -INF , !P4 ;  /* 0xff80000035427808 */ /* 0x000fc40006000000 */
[----:B------:R-:W-:Y:S01]  /*16d10*/  IABS R19, R19 ;  /* 0x0000001300137213 */ /* 0x000fe20000000000 */
[----:B------:R-:W-:Y:S01]  /*16d20*/  FFMA.FTZ R22, R21, -UR5, R203 ;  /* 0x8000000515167c23 */ /* 0x000fe200080100cb */
[----:B------:R-:W-:Y:S02]  /*16d30*/  ISETP.GE.AND P4, PT, R17, R233, PT ;  /* 0x000000e91100720c */ /* 0x000fe40003f86270 */
[----:B------:R-:W-:Y:S02]  /*16d40*/  FSEL R21, R27, -INF , !P3 ;  /* 0xff8000001b157808 */ /* 0x000fe40005800000 */
[----:B------:R-:W-:Y:S02]  /*16d50*/  ISETP.GE.AND P3, PT, R17, R234, PT ;  /* 0x000000ea1100720c */ /* 0x000fe40003f66270 */
[----:B------:R-:W-:Y:S02]  /*16d60*/  I2FP.F32.S32 R19, R19 ;  /* 0x0000001300137245 */ /* 0x000fe40000201400 */
[----:B------:R-:W-:-:S02]  /*16d70*/  FSEL R105, R43, -INF , !P4 ;  /* 0xff8000002b697808 */ /* 0x000fc40006000000 */
[----:B------:R-:W-:Y:S02]  /*16d80*/  ISETP.GT.AND P4, PT, R0, R17, PT ;  /* 0x000000110000720c */ /* 0x000fe40003f84270 */
[----:B------:R-:W-:Y:S02]  /*16d90*/  FSEL R106, R21, -INF , !P5 ;  /* 0xff800000156a7808 */ /* 0x000fe40006800000 */
[----:B------:R-:W-:Y:S02]  /*16da0*/  FSEL R60, R174, -INF , !P3 ;  /* 0xff800000ae3c7808 */ /* 0x000fe40005800000 */
[C---:B------:R-:W-:Y:S02]  /*16db0*/  ISETP.GE.AND P5, PT, R17.reuse, R208, PT ;  /* 0x000000d01100720c */ /* 0x040fe40003fa6270 */
[----:B------:R-:W-:Y:S01]  /*16dc0*/  ISETP.GE.AND P3, PT, R17, R209, PT ;  /* 0x000000d11100720c */ /* 0x000fe20003f66270 */
[----:B------:R-:W-:Y:S01]  /*16dd0*/  FFMA.FTZ R17, R19, -UR5, R206 ;  /* 0x8000000513117c23 */ /* 0x000fe200080100ce */
        /* <DEDUP_REMOVED lines=10> */
[----:B------:R-:W-:Y:S01]  /*16e80*/  FSEL R16, R17, -INF , !P3 ;  /* 0xff80000011107808 */ /* 0x000fe20005800000 */
[----:B------:R-:W-:Y:S01]  /*16e90*/  IMAD.IADD R17, R24, 0x1, -R26 ;  /* 0x0000000118117824 */ /* 0x000fe200078e0a1a */
[----:B------:R-:W-:Y:S02]  /*16ea0*/  FSEL R63, R58, -INF , !P5 ;  /* 0xff8000003a3f7808 */ /* 0x000fe40006800000 */
[----:B------:R-:W-:-:S02]  /*16eb0*/  ISETP.GE.AND P5, PT, R15, R233, PT ;  /* 0x000000e90f00720c */ /* 0x000fc40003fa6270 */
[C---:B------:R-:W-:Y:S02]  /*16ec0*/  ISETP.GE.AND P3, PT, R15.reuse, R234, PT ;  /* 0x000000ea0f00720c */ /* 0x040fe40003f66270 */
[----:B------:R-:W-:Y:S01]  /*16ed0*/  FSEL R104, R16, -INF , !P4 ;  /* 0xff80000010687808 */ /* 0x000fe20006000000 */
[----:B------:R-:W-:Y:S01]  /*16ee0*/  IMAD.IADD R16, R24, 0x1, -R25 ;  /* 0x0000000118107824 */ /* 0x000fe200078e0a19 */
[----:B------:R-:W-:Y:S02]  /*16ef0*/  FSEL R174, R48, -INF , !P5 ;  /* 0xff80000030ae7808 */ /* 0x000fe40006800000 */
[----:B------:R-:W-:Y:S02]  /*16f00*/  FSEL R58, R194, -INF , !P3 ;  /* 0xff800000c23a7808 */ /* 0x000fe40005800000 */
[C---:B------:R-:W-:Y:S02]  /*16f10*/  ISETP.GE.AND P4, PT, R15.reuse, R208, PT ;  /* 0x000000d00f00720c */ /* 0x040fe40003f86270 */
[----:B------:R-:W-:-:S02]  /*16f20*/  ISETP.GE.AND P5, PT, R15, R209, PT ;  /* 0x000000d10f00720c */ /* 0x000fc40003fa6270 */
[----:B------:R-:W-:Y:S02]  /*16f30*/  ISETP.GT.AND P3, PT, R0, R15, PT ;  /* 0x0000000f0000720c */ /* 0x000fe40003f64270 */
[----:B------:R-:W-:Y:S02]  /*16f40*/  IABS R15, R16 ;  /* 0x00000010000f7213 */ /* 0x000fe40000000000 */
[----:B------:R-:W-:Y:S02]  /*16f50*/  FSEL R55, R107, -INF , !P4 ;  /* 0xff8000006b377808 */ /* 0x000fe40006000000 */
[----:B------:R-:W-:Y:S01]  /*16f60*/  ISETP.GE.AND P4, PT, R14, R234, PT ;  /* 0x000000ea0e00720c */ /* 0x000fe20003f86270 */
[----:B------:R-:W-:Y:S01]  /*16f70*/  IMAD.MOV.U32 R16, RZ, RZ, R15 ;  /* 0x000000ffff107224 */ /* 0x000fe200078e000f */
[----:B------:R-:W-:-:S04]  /*16f80*/  IABS R15, R17 ;  /* 0x00000011000f7213 */ /* 0x000fc80000000000 */
[----:B------:R-:W-:-:S05]  /*16f90*/  I2FP.F32.S32 R16, R16 ;  /* 0x0000001000107245 */ /* 0x000fca0000201400 */
[----:B------:R-:W-:Y:S01]  /*16fa0*/  FFMA.FTZ R17, R16, -UR5, R207 ;  /* 0x8000000510117c23 */ /* 0x000fe200080100cf */
[----:B------:R-:W-:Y:S01]  /*16fb0*/  I2FP.F32.S32 R16, R15 ;  /* 0x0000000f00107245 */ /* 0x000fe20000201400 */
[----:B------:R-:W-:-:S04]  /*16fc0*/  IMAD.IADD R15, R24, 0x1, -R30 ;  /* 0x00000001180f7824 */ /* 0x000fc800078e0a1e */
[----:B------:R-:W-:Y:S01]  /*16fd0*/  FFMA.FTZ R19, R16, -UR5, R222 ;  /* 0x8000000510137c23 */ /* 0x000fe200080100de */
[----:B------:R-:W-:Y:S02]  /*16fe0*/  FSEL R16, R17, -INF , !P3 ;  /* 0xff80000011107808 */ /* 0x000fe40005800000 */
[----:B------:R-:W-:Y:S02]  /*16ff0*/  IABS R15, R15 ;  /* 0x0000000f000f7213 */ /* 0x000fe40000000000 */
[----:B------:R-:W-:Y:S02]  /*17000*/  ISETP.GE.AND P3, PT, R14, R233, PT ;  /* 0x000000e90e00720c */ /* 0x000fe40003f66270 */
[----:B------:R-:W-:Y:S02]  /*17010*/  FSEL R57, R16, -INF , !P5 ;  /* 0xff80000010397808 */ /* 0x000fe40006800000 */
[----:B------:R-:W-:Y:S01]  /*17020*/  I2FP.F32.S32 R16, R15 ;  /* 0x0000000f00107245 */ /* 0x000fe20000201400 */
[----:B------:R-:W-:Y:S01]  /*17030*/  IMAD.IADD R15, R24, 0x1, -R33 ;  /* 0x00000001180f7824 */ /* 0x000fe200078e0a21 */
[----:B------:R-:W-:-:S02]  /*17040*/  FSEL R178, R51, -INF , !P3 ;  /* 0xff80000033b27808 */ /* 0x000fc40005800000 */
[----:B------:R-:W-:Y:S01]  /*17050*/  ISETP.GT.AND P3, PT, R0, R14, PT ;  /* 0x0000000e0000720c */ /* 0x000fe20003f64270 */
[----:B------:R-:W-:Y:S01]  /*17060*/  FFMA.FTZ R16, R16, -UR5, R223 ;  /* 0x8000000510107c23 */ /* 0x000fe200080100df */
[----:B------:R-:W-:Y:S02]  /*17070*/  FSEL R51, R196, -INF , !P4 ;  /* 0xff800000c4337808 */ /* 0x000fe40006000000 */
[C---:B------:R-:W-:Y:S02]  /*17080*/  ISETP.GE.AND P5, PT, R14.reuse, R208, PT ;  /* 0x000000d00e00720c */ /* 0x040fe40003fa6270 */
[----:B------:R-:W-:Y:S02]  /*17090*/  ISETP.GE.AND P4, PT, R14, R209, PT ;  /* 0x000000d10e00720c */ /* 0x000fe40003f86270 */
[----:B------:R-:W-:Y:S02]  /*170a0*/  IABS R14, R15 ;  /* 0x0000000f000e7213 */ /* 0x000fe40000000000 */
[----:B------:R-:W-:-:S02]  /*170b0*/  FSEL R15, R19, -INF , !P3 ;  /* 0xff800000130f7808 */ /* 0x000fc40005800000 */
[----:B------:R-:W-:Y:S02]  /*170c0*/  ISETP.GE.AND P3, PT, R13, R233, PT ;  /* 0x000000e90d00720c */ /* 0x000fe40003f66270 */
[----:B------:R-:W-:Y:S02]  /*170d0*/  FSEL R50, R182, -INF , !P5 ;  /* 0xff800000b6327808 */ /* 0x000fe40006800000 */
[----:B------:R-:W-:Y:S02]  /*170e0*/  FSEL R53, R15, -INF , !P4 ;  /* 0xff8000000f357808 */ /* 0x000fe40006000000 */
[----:B------:R-:W-:Y:S02]  /*170f0*/  ISETP.GE.AND P5, PT, R13, R234, PT ;  /* 0x000000ea0d00720c */ /* 0x000fe40003fa6270 */
        /* <DEDUP_REMOVED lines=80> */
[C---:B------:R-:W-:Y:S02]  /*17600*/  ISETP.GE.AND P3, PT, R7.reuse, R233, PT ;  /* 0x000000e90700720c */ /* 0x040fe40003f66270 */
[----:B------:R-:W-:Y:S02]  /*17610*/  FSEL R28, R192, -INF , !P5 ;  /* 0xff800000c01c7808 */ /* 0x000fe40006800000 */
[----:B------:R-:W-:Y:S02]  /*17620*/  ISETP.GE.AND P5, PT, R7, R234, PT ;  /* 0x000000ea0700720c */ /* 0x000fe40003fa6270 */
[----:B------:R-:W-:Y:S02]  /*17630*/  FSEL R56, R102, -INF , !P3 ;  /* 0xff80000066387808 */ /* 0x000fe40005800000 */
[----:B------:R-:W-:Y:S02]  /*17640*/  ISETP.GT.AND P3, PT, R0, R7, PT ;  /* 0x000000070000720c */ /* 0x000fe40003f64270 */
[----:B------:R-:W-:-:S02]  /*17650*/  FSEL R30, R9, -INF , !P4 ;  /* 0xff800000091e7808 */ /* 0x000fc40006000000 */
[----:B------:R-:W-:Y:S02]  /*17660*/  ISETP.GE.AND P4, PT, R7, R208, PT ;  /* 0x000000d00700720c */ /* 0x000fe40003f86270 */
[----:B------:R-:W-:Y:S02]  /*17670*/  FSEL R26, R229, -INF , !P5 ;  /* 0xff800000e51a7808 */ /* 0x000fe40006800000 */
[----:B------:R-:W-:Y:S02]  /*17680*/  ISETP.GE.AND P5, PT, R7, R209, PT ;  /* 0x000000d10700720c */ /* 0x000fe40003fa6270 */
[----:B------:R-:W-:Y:S02]  /*17690*/  I2FP.F32.S32 R8, R8 ;  /* 0x0000000800087245 */ /* 0x000fe40000201400 */
[----:B------:R-:W-:Y:S02]  /*176a0*/  FSEL R7, R10, -INF , !P3 ;  /* 0xff8000000a077808 */ /* 0x000fe40005800000 */
[----:B------:R-:W-:Y:S01]  /*176b0*/  ISETP.GE.AND P3, PT, R6, R233, PT ;  /* 0x000000e90600720c */ /* 0x000fe20003f66270 */
[----:B------:R-:W-:Y:S01]  /*176c0*/  FFMA.FTZ R8, R8, -UR5, R246 ;  /* 0x8000000508087c23 */ /* 0x000fe200080100f6 */
[----:B------:R-:W-:-:S02]  /*176d0*/  FSEL R25, R193, -INF , !P4 ;  /* 0xff800000c1197808 */ /* 0x000fc40006000000 */
[----:B------:R-:W-:Y:S02]  /*176e0*/  ISETP.GE.AND P4, PT, R6, R234, PT ;  /* 0x000000ea0600720c */ /* 0x000fe40003f86270 */
[----:B------:R-:W-:Y:S02]  /*176f0*/  FSEL R54, R179, -INF , !P3 ;  /* 0xff800000b3367808 */ /* 0x000fe40005800000 */
[----:B------:R-:W-:Y:S02]  /*17700*/  ISETP.GT.AND P3, PT, R0, R6, PT ;  /* 0x000000060000720c */ /* 0x000fe40003f64270 */
[----:B------:R-:W-:Y:S01]  /*17710*/  FSEL R27, R7, -INF , !P5 ;  /* 0xff800000071b7808 */ /* 0x000fe20006800000 */
[----:B------:R-:W-:Y:S01]  /*17720*/  FFMA.FTZ R7, R3, -UR5, R247 ;  /* 0x8000000503077c23 */ /* 0x000fe200080100f7 */
[----:B------:R-:W-:Y:S02]  /*17730*/  FSEL R22, R230, -INF , !P4 ;  /* 0xff800000e6167808 */ /* 0x000fe40006000000 */
[----:B------:R-:W-:-:S02]  /*17740*/  ISETP.GE.AND P5, PT, R6, R208, PT ;  /* 0x000000d00600720c */ /* 0x000fc40003fa6270 */
[----:B------:R-:W-:Y:S01]  /*17750*/  ISETP.GE.AND P4, PT, R6, R209, PT ;  /* 0x000000d10600720c */ /* 0x000fe20003f86270 */
[----:B------:R-:W-:Y:S01]  /*17760*/  IMAD.IADD R6, R24, 0x1, -R2 ;  /* 0x0000000118067824 */ /* 0x000fe200078e0a02 */
[----:B------:R-:W-:Y:S02]  /*17770*/  FSEL R3, R8, -INF , !P3 ;  /* 0xff80000008037808 */ /* 0x000fe40005800000 */
[----:B------:R-:W-:Y:S02]  /*17780*/  IABS R2, R20 ;  /* 0x0000001400027213 */ /* 0x000fe40000000000 */
[----:B------:R-:W-:Y:S02]  /*17790*/  ISETP.GE.AND P3, PT, R5, R233, PT ;  /* 0x000000e90500720c */ /* 0x000fe40003f66270 */
[----:B------:R-:W-:Y:S02]  /*177a0*/  FSEL R21, R195, -INF , !P5 ;  /* 0xff800000c3157808 */ /* 0x000fe40006800000 */
[----:B------:R-:W-:-:S02]  /*177b0*/  ISETP.GE.AND P5, PT, R5, R234, PT ;  /* 0x000000ea0500720c */ /* 0x000fc40003fa6270 */
[----:B------:R-:W-:Y:S01]  /*177c0*/  FSEL R23, R3, -INF , !P4 ;  /* 0xff80000003177808 */ /* 0x000fe20006000000 */
[----:B------:R-:W-:Y:S01]  /*177d0*/  IMAD.MOV.U32 R3, RZ, RZ, R2 ;  /* 0x000000ffff037224 */ /* 0x000fe200078e0002 */
[----:B------:R-:W-:Y:S02]  /*177e0*/  FSEL R52, R101, -INF , !P3 ;  /* 0xff80000065347808 */ /* 0x000fe40005800000 */
[----:B------:R-:W-:Y:S02]  /*177f0*/  ISETP.GT.AND P3, PT, R0, R5, PT ;  /* 0x000000050000720c */ /* 0x000fe40003f64270 */
[----:B------:R-:W-:Y:S02]  /*17800*/  FSEL R17, R197, -INF , !P5 ;  /* 0xff800000c5117808 */ /* 0x000fe40006800000 */
[C---:B------:R-:W-:Y:S02]  /*17810*/  ISETP.GE.AND P4, PT, R5.reuse, R208, PT ;  /* 0x000000d00500720c */ /* 0x040fe40003f86270 */
[----:B------:R-:W-:-:S02]  /*17820*/  ISETP.GE.AND P5, PT, R5, R209, PT ;  /* 0x000000d10500720c */ /* 0x000fc40003fa6270 */
[----:B------:R-:W-:Y:S02]  /*17830*/  FSEL R5, R7, -INF , !P3 ;  /* 0xff80000007057808 */ /* 0x000fe40005800000 */
[----:B------:R-:W-:Y:S02]  /*17840*/  I2FP.F32.S32 R3, R3 ;  /* 0x0000000300037245 */ /* 0x000fe40000201400 */
[C---:B------:R-:W-:Y:S02]  /*17850*/  ISETP.GE.AND P3, PT, R18.reuse, R234, PT ;  /* 0x000000ea1200720c */ /* 0x040fe40003f66270 */
[----:B------:R-:W-:Y:S01]  /*17860*/  FSEL R16, R181, -INF , !P4 ;  /* 0xff800000b5107808 */ /* 0x000fe20006000000 */
[----:B------:R-:W-:Y:S01]  /*17870*/  FFMA.FTZ R3, R3, -UR5, R250 ;  /* 0x8000000503037c23 */ /* 0x000fe200080100fa */
[----:B------:R-:W-:Y:S02]  /*17880*/  ISETP.GE.AND P4, PT, R18, R233, PT ;  /* 0x000000e91200720c */ /* 0x000fe40003f86270 */
[----:B------:R-:W-:-:S02]  /*17890*/  FSEL R14, R199, -INF , !P3 ;  /* 0xff800000c70e7808 */ /* 0x000fc40005800000 */
[----:B------:R-:W-:Y:S02]  /*178a0*/  IABS R2, R6 ;  /* 0x0000000600027213 */ /* 0x000fe40000000000 */
[----:B------:R-:W-:Y:S02]  /*178b0*/  ISETP.GT.AND P3, PT, R0, R18, PT ;  /* 0x000000120000720c */ /* 0x000fe40003f64270 */
[----:B------:R-:W-:Y:S02]  /*178c0*/  FSEL R20, R5, -INF , !P5 ;  /* 0xff80000005147808 */ /* 0x000fe40006800000 */
[----:B------:R-:W-:Y:S02]  /*178d0*/  FSEL R37, R103, -INF , !P4 ;  /* 0xff80000067257808 */ /* 0x000fe40006000000 */
[C---:B------:R-:W-:Y:S02]  /*178e0*/  ISETP.GE.AND P5, PT, R18.reuse, R208, PT ;  /* 0x000000d01200720c */ /* 0x040fe40003fa6270 */
[----:B------:R-:W-:-:S02]  /*178f0*/  ISETP.GE.AND P4, PT, R18, R209, PT ;  /* 0x000000d11200720c */ /* 0x000fc40003f86270 */
[----:B------:R-:W-:Y:S02]  /*17900*/  I2FP.F32.S32 R2, R2 ;  /* 0x0000000200027245 */ /* 0x000fe40000201400 */
[----:B------:R-:W-:Y:S02]  /*17910*/  FSEL R3, R3, -INF , !P3 ;  /* 0xff80000003037808 */ /* 0x000fe40005800000 */
[----:B------:R-:W-:Y:S02]  /*17920*/  FSEL R12, R183, -INF , !P5 ;  /* 0xff800000b70c7808 */ /* 0x000fe40006800000 */
[----:B------:R-:W-:Y:S01]  /*17930*/  ISETP.GT.AND P3, PT, R0, R4, PT ;  /* 0x000000040000720c */ /* 0x000fe20003f64270 */
[----:B------:R-:W-:Y:S01]  /*17940*/  FFMA.FTZ R0, R2, -UR5, R251 ;  /* 0x8000000502007c23 */ /* 0x000fe200080100fb */
[----:B------:R-:W-:Y:S02]  /*17950*/  FSEL R15, R3, -INF , !P4 ;  /* 0xff800000030f7808 */ /* 0x000fe40006000000 */
[----:B------:R-:W-:-:S02]  /*17960*/  ISETP.GE.AND P5, PT, R4, R233, PT ;  /* 0x000000e90400720c */ /* 0x000fc40003fa6270 */
[----:B------:R-:W-:Y:S02]  /*17970*/  ISETP.GE.AND P4, PT, R4, R234, PT ;  /* 0x000000ea0400720c */ /* 0x000fe40003f86270 */
[----:B------:R-:W-:Y:S02]  /*17980*/  FSEL R24, R180, -INF , !P5 ;  /* 0xff800000b4187808 */ /* 0x000fe40006800000 */
[----:B------:R-:W-:Y:S02]  /*17990*/  FSEL R9, R200, -INF , !P4 ;  /* 0xff800000c8097808 */ /* 0x000fe40006000000 */
[C---:B------:R-:W-:Y:S02]  /*179a0*/  ISETP.GE.AND P5, PT, R4.reuse, R208, PT ;  /* 0x000000d00400720c */ /* 0x040fe40003fa6270 */
[----:B------:R-:W-:Y:S02]  /*179b0*/  ISETP.GE.AND P4, PT, R4, R209, PT ;  /* 0x000000d10400720c */ /* 0x000fe40003f86270 */
[----:B------:R-:W-:-:S02]  /*179c0*/  FSEL R0, R0, -INF , !P3 ;  /* 0xff80000000007808 */ /* 0x000fc40005800000 */
        /* <DEDUP_REMOVED lines=54> */
.L_x_1256:
[----:B------:R3:W-:Y:S02]  /*17d30*/  STS.128 [R219+0x8800], RZ ;  /* 0x008800ffdb007388 */ /* 0x0007e40000000c00 */
.L_x_1257:
[----:B------:R-:W-:Y:S05]  /*17d40*/  BSYNC.RECONVERGENT B0 ;  /* 0x0000000000007941 */ /* 0x000fea0003800200 */
.L_x_1255:
[----:B------:R-:W0:Y:S02]  /*17d50*/  LDGDEPBAR ;  /* 0x00000000000079af */ /* 0x000e240000000000 */
.L_x_1254:
[----:B------:R-:W4:Y:S04]  /*17d60*/  LDL.LU.64 R102, [R1+0xc8] ;  /* 0x0000c80001667983 */ /* 0x000f280000300a00 */
[----:B-1----:R-:W3:Y:S04]  /*17d70*/  LDL.64 R4, [R1+0x160] ;  /* 0x0001600001047983 */ /* 0x002ee80000100a00 */
[----:B------:R-:W3:Y:S04]  /*17d80*/  LDL.64 R184, [R1+0x168] ;  /* 0x0001680001b87983 */ /* 0x000ee80000100a00 */
[----:B------:R-:W3:Y:S04]  /*17d90*/  LDL.64 R180, [R1+0xd8] ;  /* 0x0000d80001b47983 */ /* 0x000ee80000100a00 */
[----:B------:R-:W3:Y:S04]  /*17da0*/  LDL.64 R18, [R1+0x140] ;  /* 0x0001400001127983 */ /* 0x000ee80000100a00 */
[----:B------:R-:W3:Y:S04]  /*17db0*/  LDL.64 R182, [R1+0x138] ;  /* 0x0001380001b67983 */ /* 0x000ee80000100a00 */
[----:B------:R-:W2:Y:S04]  /*17dc0*/  LDL.LU R204, [R1+0x28] ;  /* 0x0000280001cc7983 */ /* 0x000ea80000300800 */
[----:B------:R-:W3:Y:S04]  /*17dd0*/  LDL.LU R203, [R1+0x18] ;  /* 0x0000180001cb7983 */ /* 0x000ee80000300800 */
[----:B------:R-:W3:Y:S01]  /*17de0*/  LDL.LU R202, [R1+0x2c] ;  /* 0x00002c0001ca7983 */ /* 0x000ee20000300800 */
[----:B------:R-:W-:Y:S01]  /*17df0*/  ULEA UR8, UR23, 0xfffffffa, 0x1 ;  /* 0xfffffffa17087891 */ /* 0x000fe2000f8e08ff */
[----:B------:R-:W1:Y:S02]  /*17e00*/  S2R R6, SR_CTAID.X ;  /* 0x0000000000067919 */ /* 0x000e640000002500 */
        /* <DEDUP_REMOVED lines=18> */
[----:B------:R-:W-:Y:S01]  /*17f30*/  STL [R1+0x1f4], R208 ;  /* 0x0001f4d001007387 */ /* 0x000fe20000100800 */
[----:B----4-:R-:W-:Y:S01]  /*17f40*/  IMAD.MOV.U32 R201, RZ, RZ, R103 ;  /* 0x000000ffffc97224 */ /* 0x010fe200078e0067 */
[----:B------:R-:W-:Y:S01]  /*17f50*/  FMNMX3.FTZ R103, R231, R172, R105, !PT ;  /* 0x000000ace7677276 */ /* 0x000fe20007810069 */
[----:B------:R-:W-:-:S03]  /*17f60*/  IMAD.MOV.U32 R200, RZ, RZ, R102 ;  /* 0x000000ffffc87224 */ /* 0x000fc600078e0066 */
[----:B------:R-:W-:-:S04]  /*17f70*/  FMNMX3.FTZ R103, R103, R175, R174, !PT ;  /* 0x000000af67677276 */ /* 0x000fc800078100ae */
[----:B------:R-:W-:-:S04]  /*17f80*/  FMNMX3.FTZ R103, R103, R178, R176, !PT ;  /* 0x000000b267677276 */ /* 0x000fc800078100b0 */
[----:B------:R-:W-:-:S04]  /*17f90*/  FMNMX3.FTZ R103, R103, R177, R173, !PT ;  /* 0x000000b167677276 */ /* 0x000fc800078100ad */
[----:B------:R-:W-:-:S04]  /*17fa0*/  FMNMX3.FTZ R103, R103, R107, R67, !PT ;  /* 0x0000006b67677276 */ /* 0x000fc80007810043 */
[----:B------:R-:W-:Y:S02]  /*17fb0*/  FMNMX3.FTZ R103, R103, R59, R56, !PT ;  /* 0x0000003b67677276 */ /* 0x000fe40007810038 */
[----:B--2---:R-:W-:Y:S02]  /*17fc0*/  FMNMX3.FTZ R2, R204, R65, R60, !PT ;  /* 0x00000041cc027276 */ /* 0x004fe4000781003c */
[----:B------:R-:W-:Y:S02]  /*17fd0*/  FMNMX3.FTZ R103, R103, R54, R52, !PT ;  /* 0x0000003667677276 */ /* 0x000fe40007810034 */
[----:B------:R-:W-:Y:S02]  /*17fe0*/  FMNMX3.FTZ R2, R2, R61, R58, !PT ;  /* 0x0000003d02027276 */ /* 0x000fe4000781003a */
[----:B---3--:R-:W-:Y:S02]  /*17ff0*/  FMNMX3.FTZ R101, R203, R106, R64, !PT ;  /* 0x0000006acb657276 */ /* 0x008fe40007810040 */
[----:B------:R-:W-:-:S02]  /*18000*/  FMNMX3.FTZ R0, R202, R66, R62, !PT ;  /* 0x00000042ca007276 */ /* 0x000fc4000781003e */
[----:B------:R-:W-:Y:S02]  /*18010*/  FMNMX3.FTZ R3, R2, R51, R48, !PT ;  /* 0x0000003302037276 */ /* 0x000fe40007810030 */
[----:B------:R-:W-:Y:S02]  /*18020*/  FMNMX3.FTZ R0, R0, R63, R55, !PT ;  /* 0x0000003f00007276 */ /* 0x000fe40007810037 */
[----:B------:R-:W-:Y:S02]  /*18030*/  FMNMX3.FTZ R3, R3, R43, R40, !PT ;  /* 0x0000002b03037276 */ /* 0x000fe40007810028 */
[----:B------:R-:W-:Y:S02]  /*18040*/  FMNMX3.FTZ R0, R0, R50, R45, !PT ;  /* 0x0000003200007276 */ /* 0x000fe4000781002d */
[----:B------:R-:W-:Y:S02]  /*18050*/  FMNMX3.FTZ R3, R3, R35, R32, !PT ;  /* 0x0000002303037276 */ /* 0x000fe40007810020 */
[----:B------:R-:W-:Y:S01]  /*18060*/  FMNMX3.FTZ R2, R0, R42, R39, !PT ;  /* 0x0000002a00027276 */ /* 0x000fe20007810027 */
[----:B------:R-:W-:Y:S01]  /*18070*/  IMAD.U32 R0, RZ, RZ, UR37 ;  /* 0x00000025ff007e24 */ /* 0x000fe2000f8e00ff */
[----:B------:R-:W-:-:S02]  /*18080*/  FMNMX3.FTZ R3, R3, R29, R26, !PT ;  /* 0x0000001d03037276 */ /* 0x000fc4000781001a */
[----:B------:R-:W-:Y:S02]  /*18090*/  FMNMX3.FTZ R2, R2, R34, R31, !PT ;  /* 0x0000002202027276 */ /* 0x000fe4000781001f */
[----:B------:R-:W-:Y:S02]  /*180a0*/  LOP3.LUT R0, R0, UR8, R5, 0x96, !PT ;  /* 0x0000000800007c12 */ /* 0x000fe4000f8e9605 */
[----:B------:R-:W2:Y:S01]  /*180b0*/  S2R R5, SR_TID.X ;  /* 0x0000000000057919 */ /* 0x000ea20000002100 */
[----:B------:R-:W-:Y:S02]  /*180c0*/  FMNMX3.FTZ R4, R2, R28, R25, !PT ;  /* 0x0000001c02047276 */ /* 0x000fe40007810019 */
[----:B------:R-:W-:Y:S01]  /*180d0*/  FMNMX3.FTZ R100, R3, R22, R17, !PT ;  /* 0x0000001603647276 */ /* 0x000fe20007810011 */
[----:B------:R-:W-:Y:S01]  /*180e0*/  IMAD.WIDE.U32 R2, R0, -0x326172a9, RZ ;  /* 0xcd9e8d5700027825 */ /* 0x000fe200078e00ff */
[----:B------:R-:W-:Y:S02]  /*180f0*/  FMNMX3.FTZ R0, R4, R21, R16, !PT ;  /* 0x0000001504007276 */ /* 0x000fe40007810010 */
[----:B------:R-:W-:-:S02]  /*18100*/  FMNMX3.FTZ R100, R100, R14, R9, !PT ;  /* 0x0000000e64647276 */ /* 0x000fc40007810009 */
[----:B------:R-:W-:Y:S02]  /*18110*/  FMNMX3.FTZ R101, R101, R104, R57, !PT ;  /* 0x0000006865657276 */ /* 0x000fe40007810039 */
[----:B------:R-:W-:Y:S01]  /*18120*/  LOP3.LUT R179, R2, UR32, R19, 0x96, !PT ;  /* 0x0000002002b37c12 */ /* 0x000fe2000f8e9613 */
[----:B------:R-:W3:Y:S01]  /*18130*/  SHFL.BFLY PT, R11, R100, 0x2, 0x1f ;  /* 0x0c401f00640b7f89 */ /* 0x000ee200000e0000 */
[----:B------:R-:W-:Y:S02]  /*18140*/  LOP3.LUT R180, R180, UR33, R3, 0x96, !PT ;  /* 0x00000021b4b47c12 */ /* 0x000fe4000f8e9603 */
[----:B------:R-:W-:Y:S02]  /*18150*/  FMNMX3.FTZ R101, R101, R53, R49, !PT ;  /* 0x0000003565657276 */ /* 0x000fe40007810031 */
[----:B------:R-:W-:Y:S02]  /*18160*/  FMNMX3.FTZ R0, R0, R12, R8, !PT ;  /* 0x0000000c00007276 */ /* 0x000fe40007810008 */
[----:B------:R-:W-:-:S02]  /*18170*/  FMNMX3.FTZ R101, R101, R44, R41, !PT ;  /* 0x0000002c65657276 */ /* 0x000fc40007810029 */
[----:B------:R-:W-:Y:S01]  /*18180*/  FMNMX3.FTZ R103, R103, R37, R24, !PT ;  /* 0x0000002567677276 */ /* 0x000fe20007810018 */
[----:B------:R-:W4:Y:S01]  /*18190*/  SHFL.BFLY PT, R10, R0, 0x2, 0x1f ;  /* 0x0c401f00000a7f89 */ /* 0x000f2200000e0000 */
[----:B------:R-:W-:-:S04]  /*181a0*/  FMNMX3.FTZ R101, R101, R38, R33, !PT ;  /* 0x0000002665657276 */ /* 0x000fc80007810021 */
[----:B------:R-:W-:-:S04]  /*181b0*/  FMNMX3.FTZ R101, R101, R30, R27, !PT ;  /* 0x0000001e65657276 */ /* 0x000fc8000781001b */
[----:B------:R-:W-:Y:S02]  /*181c0*/  FMNMX3.FTZ R101, R101, R23, R20, !PT ;  /* 0x0000001765657276 */ /* 0x000fe40007810014 */
[----:B--2---:R-:W-:Y:S02]  /*181d0*/  SHF.R.U32.HI R5, RZ, 0x5, R5 ;  /* 0x00000005ff057819 */ /* 0x004fe40000011605 */
[----:B------:R-:W-:Y:S02]  /*181e0*/  FMNMX3.FTZ R101, R101, R15, R13, !PT ;  /* 0x0000000f65657276 */ /* 0x000fe4000781000d */
[----:B---3--:R-:W-:Y:S01]  /*181f0*/  FMNMX.FTZ R100, R100, R11, !PT ;  /* 0x0000000b64647209 */ /* 0x008fe20007810000 */
[----:B-1----:R-:W-:-:S04]  /*18200*/  IMAD R6, R6, 0x8, R5 ;  /* 0x0000000806067824 */ /* 0x002fc800078e0205 */
[----:B------:R-:W-:Y:S01]  /*18210*/  IMAD.WIDE.U32 R6, R6, -0x326172a9, RZ ;  /* 0xcd9e8d5706067825 */ /* 0x000fe200078e00ff */
[----:B----4-:R-:W-:Y:S02]  /*18220*/  FMNMX.FTZ R0, R0, R10, !PT ;  /* 0x0000000a00007209 */ /* 0x010fe40007810000 */
[----:B------:R-:W-:Y:S02]  /*18230*/  LOP3.LUT R4, R6, UR33, R3, 0x96, !PT ;  /* 0x0000002106047c12 */ /* 0x000fe4000f8e9603 */
[----:B------:R-:W-:Y:S01]  /*18240*/  LOP3.LUT R6, R2, UR32, R183, 0x96, !PT ;  /* 0x0000002002067c12 */ /* 0x000fe2000f8e96b7 */
[----:B------:R-:W1:Y:S02]  /*18250*/  SHFL.BFLY PT, R102, R0, 0x1, 0x1f ;  /* 0x0c201f0000667f89 */ /* 0x000e6400000e0000 */
        /* <DEDUP_REMOVED lines=9> */
[----:B-1----:R-:W-:-:S03]  /*182f0*/  FMNMX.FTZ R102, R0, R102, !PT ;  /* 0x0000006600667209 */ /* 0x002fc60007810000 */
[----:B------:R-:W-:Y:S01]  /*18300*/  IMAD.WIDE.U32 R182, R3, -0x2daee0ad, RZ ;  /* 0xd2511f5303b67825 */ /* 0x000fe200078e00ff */
[----:B------:R-:W-:Y:S01]  /*18310*/  LOP3.LUT R18, R6, UR17, R5, 0x96, !PT ;  /* 0x0000001106127c12 */ /* 0x000fe2000f8e9605 */
[----:B------:R-:W1:Y:S01]  /*18320*/  SHFL.BFLY PT, R3, R100, 0x1, 0x1f ;  /* 0x0c201f0064037f89 */ /* 0x000e6200000e0000 */
[----:B------:R-:W-:Y:S02]  /*18330*/  FSETP.NEU.FTZ.AND P5, PT, R102, -INF , PT ;  /* 0xff8000006600780b */ /* 0x000fe40003fbd000 */
[----:B------:R-:W-:Y:S01]  /*18340*/  LOP3.LUT R5, R4, UR15, R183, 0x96, !PT ;  /* 0x0000000f04057c12 */ /* 0x000fe2000f8e96b7 */
[----:B------:R-:W-:Y:S01]  /*18350*/  IMAD.WIDE.U32 R18, R18, -0x326172a9, RZ ;  /* 0xcd9e8d5712127825 */ /* 0x000fe200078e00ff */
[----:B------:R-:W2:Y:S03]  /*18360*/  SHFL.BFLY PT, R4, R101, 0x2, 0x1f ;  /* 0x0c401f0065047f89 */ /* 0x000ea600000e0000 */
[----:B------:R-:W-:Y:S01]  /*18370*/  IMAD.WIDE.U32 R184, R5, -0x326172a9, RZ ;  /* 0xcd9e8d5705b87825 */ /* 0x000fe200078e00ff */
[----:B------:R-:W-:Y:S01]  /*18380*/  LOP3.LUT R7, R2, UR16, R19, 0x96, !PT ;  /* 0x0000001002077c12 */ /* 0x000fe2000f8e9613 */
[----:B------:R-:W3:Y:S02]  /*18390*/  SHFL.BFLY PT, R5, R103, 0x2, 0x1f ;  /* 0x0c401f0067057f89 */ /* 0x000ee400000e0000 */
[----:B------:R-:W-:Y:S01]  /*183a0*/  IMAD.MOV.U32 R2, RZ, RZ, R184 ;  /* 0x000000ffff027224 */ /* 0x000fe200078e00b8 */
[----:B------:R-:W-:-:S04]  /*183b0*/  LOP3.LUT R18, R18, UR13, R185, 0x96, !PT ;  /* 0x0000000d12127c12 */ /* 0x000fc8000f8e96b9 */
[----:B------:R-:W-:-:S04]  /*183c0*/  LOP3.LUT R2, R2, 0xff, RZ, 0xc0, !PT ;  /* 0x000000ff02027812 */ /* 0x000fc800078ec0ff */
[----:B------:R-:W-:Y:S01]  /*183d0*/  ISETP.LE.U32.AND P1, PT, R2, UR4, PT ;  /* 0x0000000402007c0c */ /* 0x000fe2000bf23070 */
[----:B------:R-:W-:Y:S01]  /*183e0*/  FMUL.FTZ R2, R102, UR34 ;  /* 0x0000002266027c20 */ /* 0x000fe20008410000 */
[----:B-1----:R-:W-:-:S04]  /*183f0*/  FMNMX.FTZ R100, R100, R3, !PT ;  /* 0x0000000364647209 */ /* 0x002fc80007810000 */
[----:B------:R-:W-:Y:S02]  /*18400*/  FSEL R2, R2, RZ, P5 ;  /* 0x000000ff02027208 */ /* 0x000fe40002800000 */
[----:B--2---:R-:W-:Y:S01]  /*18410*/  FMNMX.FTZ R101, R101, R4, !PT ;  /* 0x0000000465657209 */ /* 0x004fe20007810000 */
[C---:B------:R-:W-:Y:S01]  /*18420*/  FMUL.FTZ R0, R100.reuse, UR34 ;  /* 0x0000002264007c20 */ /* 0x040fe20008410000 */
[----:B------:R-:W-:Y:S01]  /*18430*/  FSETP.NEU.FTZ.AND P4, PT, R100, -INF , PT ;  /* 0xff8000006400780b */ /* 0x000fe20003f9d000 */
[--C-:B------:R-:W-:Y:S01]  /*18440*/  FFMA.FTZ R186, R66, UR34, -R2.reuse ;  /* 0x0000002242ba7c23 */ /* 0x100fe20008010802 */
[--C-:B------:R-:W-:Y:S01]  /*18450*/  FFMA.FTZ R189, R62, UR34, -R2.reuse ;  /* 0x000000223ebd7c23 */ /* 0x100fe20008010802 */
[----:B---3--:R-:W-:Y:S01]  /*18460*/  FMNMX.FTZ R103, R103, R5, !PT ;  /* 0x0000000567677209 */ /* 0x008fe20007810000 */
[----:B------:R-:W1:Y:S01]  /*18470*/  SHFL.BFLY PT, R4, R101, 0x1, 0x1f ;  /* 0x0c201f0065047f89 */ /* 0x000e6200000e0000 */
[----:B------:R-:W-:Y:S01]  /*18480*/  FSEL R0, R0, RZ, P4 ;  /* 0x000000ff00007208 */ /* 0x000fe20002000000 */
[--C-:B------:R-:W-:Y:S01]  /*18490*/  FFMA.FTZ R63, R63, UR34, -R2.reuse ;  /* 0x000000223f3f7c23 */ /* 0x100fe20008010802 */
[--C-:B------:R-:W-:Y:S01]  /*184a0*/  FFMA.FTZ R55, R55, UR34, -R2.reuse ;  /* 0x0000002237377c23 */ /* 0x100fe20008010802 */
[----:B------:R-:W2:Y:S01]  /*184b0*/  SHFL.BFLY PT, R3, R103, 0x1, 0x1f ;  /* 0x0c201f0067037f89 */ /* 0x000ea200000e0000 */
        /* <DEDUP_REMOVED lines=19> */
[----:B-1----:R-:W-:Y:S01]  /*185f0*/  FMNMX.FTZ R101, R101, R4, !PT ;  /* 0x0000000465657209 */ /* 0x002fe20007810000 */
[--C-:B------:R-:W-:Y:S01]  /*18600*/  FFMA.FTZ R61, R40, UR34, -R0.reuse ;  /* 0x00000022283d7c23 */ /* 0x100fe20008010800 */
[--C-:B------:R-:W-:Y:S01]  /*18610*/  FFMA.FTZ R195, R35, UR34, -R0.reuse ;  /* 0x0000002223c37c23 */ /* 0x100fe20008010800 */
[--C-:B------:R-:W-:Y:S01]  /*18620*/  FFMA.FTZ R199, R32, UR34, -R0.reuse ;  /* 0x0000002220c77c23 */ /* 0x100fe20008010800 */
[----:B--2---:R-:W-:Y:S01]  /*18630*/  FMNMX.FTZ R103, R103, R3, !PT ;  /* 0x0000000367677209 */ /* 0x004fe20007810000 */
[--C-:B------:R-:W-:Y:S01]  /*18640*/  FFMA.FTZ R222, R29, UR34, -R0.reuse ;  /* 0x000000221dde7c23 */ /* 0x100fe20008010800 */
[--C-:B------:R-:W-:Y:S01]  /*18650*/  FFMA.FTZ R219, R26, UR34, -R0.reuse ;  /* 0x000000221adb7c23 */ /* 0x100fe20008010800 */
[--C-:B------:R-:W-:Y:S01]  /*18660*/  FFMA.FTZ R225, R22, UR34, -R0.reuse ;  /* 0x0000002216e17c23 */ /* 0x100fe20008010800 */
[C---:B------:R-:W-:Y:S01]  /*18670*/  FSETP.NEU.FTZ.AND P2, PT, R103.reuse, -INF , PT ;  /* 0xff8000006700780b */ /* 0x040fe20003f5d000 */
[----:B------:R-:W-:Y:S01]  /*18680*/  FMUL.FTZ R2, R103, UR34 ;  /* 0x0000002267027c20 */ /* 0x000fe20008410000 */
[--C-:B------:R-:W-:Y:S01]  /*18690*/  FFMA.FTZ R207, R17, UR34, -R0.reuse ;  /* 0x0000002211cf7c23 */ /* 0x100fe20008010800 */
[--C-:B------:R-:W-:Y:S01]  /*186a0*/  FFMA.FTZ R192, R14, UR34, -R0.reuse ;  /* 0x000000220ec07c23 */ /* 0x100fe20008010800 */
[----:B------:R-:W-:Y:S01]  /*186b0*/  FFMA.FTZ R193, R9, UR34, -R0 ;  /* 0x0000002209c17c23 */ /* 0x000fe20008010800 */
[C---:B------:R-:W-:Y:S01]  /*186c0*/  FMUL.FTZ R0, R101.reuse, UR34 ;  /* 0x0000002265007c20 */ /* 0x040fe20008410000 */
[----:B------:R-:W-:Y:S01]  /*186d0*/  FSETP.NEU.FTZ.AND P3, PT, R101, -INF , PT ;  /* 0xff8000006500780b */ /* 0x000fe20003f7d000 */
[----:B------:R-:W-:Y:S01]  /*186e0*/  STL [R1+0x20c], R219 ;  /* 0x00020cdb01007387 */ /* 0x000fe20000100800 */
[----:B------:R-:W-:Y:S01]  /*186f0*/  FSEL R2, R2, RZ, P2 ;  /* 0x000000ff02027208 */ /* 0x000fe20001000000 */
[----:B------:R-:W-:Y:S01]  /*18700*/  MUFU.EX2 R190, R6 ;  /* 0x0000000600be7308 */ /* 0x000fe20000000800 */
[----:B------:R-:W-:Y:S01]  /*18710*/  FSEL R0, R0, RZ, P3 ;  /* 0x000000ff00007208 */ /* 0x000fe20001800000 */
[----:B------:R1:W-:Y:S01]  /*18720*/  STL.64 [R1+0x220], R194 ;  /* 0x000220c201007387 */ /* 0x0003e20000100a00 */
[----:B------:R-:W-:Y:S01]  /*18730*/  FSEL R4, R103, RZ, P2 ;  /* 0x000000ff67047208 */ /* 0x000fe20001000000 */
[----:B------:R-:W-:-:S02]  /*18740*/  FFMA.FTZ R3, R172, UR34, -R2 ;  /* 0x00000022ac037c23 */ /* 0x000fc40008010802 */
        /* <DEDUP_REMOVED lines=17> */
[----:B------:R-:W-:Y:S01]  /*18860*/  LOP3.LUT R0, R18, 0xffff, RZ, 0xc0, !PT ;  /* 0x0000ffff12007812 */ /* 0x000fe200078ec0ff */
[----:B------:R-:W-:Y:S01]  /*18870*/  STL.64 [R1+0x218], R198 ;  /* 0x000218c601007387 */ /* 0x000fe20000100a00 */
[----:B--2---:R-:W-:-:S02]  /*18880*/  FFMA.FTZ R3, R105, UR34, -R2 ;  /* 0x0000002269037c23 */ /* 0x004fc40008010802 */
[----:B------:R-:W-:Y:S01]  /*18890*/  SHF.R.U32.HI R0, RZ, 0x8, R0 ;  /* 0x00000008ff007819 */ /* 0x000fe20000011600 */
[----:B------:R-:W-:Y:S01]  /*188a0*/  STL [R1+0x1f8], R209 ;  /* 0x0001f8d101007387 */ /* 0x000fe20000100800 */
[----:B------:R2:W3:Y:S02]  /*188b0*/  MUFU.EX2 R38, R3 ;  /* 0x0000000300267308 */ /* 0x0004e40000000800 */
[----:B------:R-:W-:Y:S01]  /*188c0*/  LOP3.LUT R0, R0, 0xffff, RZ, 0xc0, !PT ;  /* 0x0000ffff00007812 */ /* 0x000fe200078ec0ff */
[----:B------:R-:W-:Y:S03]  /*188d0*/  STL [R1+0x204], R213 ;  /* 0x000204d501007387 */ /* 0x000fe60000100800 */
[----:B------:R-:W-:Y:S01]  /*188e0*/  ISETP.LE.U32.AND P2, PT, R0, UR4, PT ;  /* 0x0000000400007c0c */ /* 0x000fe2000bf43070 */
[----:B------:R-:W-:Y:S04]  /*188f0*/  STL [R1+0x1b0], R103 ;  /* 0x0001b06701007387 */ /* 0x000fe80000100800 */
[----:B------:R-:W4:Y:S01]  /*18900*/  LDL.LU R205, [R1+0x134] ;  /* 0x0001340001cd7983 */ /* 0x000f220000300800 */
[----:B--2---:R-:W-:-:S02]  /*18910*/  LOP3.LUT R3, R18, 0xff, RZ, 0xc0, !PT ;  /* 0x000000ff12037812 */ /* 0x004fc400078ec0ff */
[----:B---3--:R-:W-:Y:S02]  /*18920*/  F2FP.F16.F32.PACK_AB R0, R38, R33 ;  /* 0x000000212600723e */ /* 0x008fe400000000ff */
[----:B------:R-:W-:Y:S02]  /*18930*/  ISETP.LE.U32.AND P0, PT, R3, UR4, PT ;  /* 0x0000000403007c0c */ /* 0x000fe4000bf03070 */
[C---:B------:R-:W-:Y:S02]  /*18940*/  PRMT R31, R0.reuse, 0x7610, R31 ;  /* 0x00007610001f7816 */ /* 0x040fe4000000001f */
[----:B------:R-:W-:Y:S02]  /*18950*/  PRMT R28, R0, 0x7632, R28 ;  /* 0x00007632001c7816 */ /* 0x000fe4000000001c */
[----:B------:R-:W-:Y:S01]  /*18960*/  PRMT R0, R18, 0x7632, R0 ;  /* 0x0000763212007816 */ /* 0x000fe20000000000 */
[----:B------:R-:W2:Y:S01]  /*18970*/  MUFU.EX2 R191, R5 ;  /* 0x0000000500bf7308 */ /* 0x000ea20000000800 */
[----:B------:R-:W-:-:S02]  /*18980*/  PRMT R3, R31, 0x5410, R28 ;  /* 0x000054101f037816 */ /* 0x000fc4000000001c */
[----:B------:R-:W-:-:S03]  /*18990*/  LOP3.LUT R0, R0, 0xff, RZ, 0xc0, !PT ;  /* 0x000000ff00007812 */ /* 0x000fc600078ec0ff */
[----:B------:R-:W-:Y:S02]  /*189a0*/  @!P0 HADD2 R9, -R31.H0_H0, -RZ.H0_H0 ;  /* 0xa00000ff1f098230 */ /* 0x000fe40000000900 */
[----:B------:R-:W-:-:S03]  /*189b0*/  @!P2 HADD2 R8, -R28.H0_H0, -RZ.H0_H0 ;  /* 0xa00000ff1c08a230 */ /* 0x000fc60000000900 */
[----:B------:R-:W-:Y:S02]  /*189c0*/  @!P0 PRMT R31, R9, 0x5410, RZ ;  /* 0x00005410091f8816 */ /* 0x000fe400000000ff */
[----:B------:R-:W-:Y:S02]  /*189d0*/  ISETP.LE.U32.AND P0, PT, R0, UR4, PT ;  /* 0x0000000400007c0c */ /* 0x000fe4000bf03070 */
[----:B------:R-:W-:Y:S02]  /*189e0*/  SHF.R.U32.HI R0, RZ, 0x18, R18 ;  /* 0x00000018ff007819 */ /* 0x000fe40000011612 */
[----:B------:R-:W-:Y:S02]  /*189f0*/  @!P2 PRMT R28, R8, 0x5410, RZ ;  /* 0x00005410081ca816 */ /* 0x000fe400000000ff */
[----:B------:R-:W-:Y:S01]  /*18a00*/  ISETP.LE.U32.AND P2, PT, R0, UR4, PT ;  /* 0x0000000400007c0c */ /* 0x000fe2000bf43070 */
[----:B------:R-:W-:Y:S01]  /*18a10*/  FFMA.FTZ R0, R175, UR34, -R2 ;  /* 0x00000022af007c23 */ /* 0x000fe20008010802 */
[----:B------:R-:W-:-:S03]  /*18a20*/  IMAD.WIDE.U32 R14, R7, -0x2daee0ad, RZ ;  /* 0xd2511f53070e7825 */ /* 0x000fc600078e00ff */
[----:B------:R2:W-:Y:S01]  /*18a30*/  MUFU.EX2 R7, R0 ;  /* 0x0000000000077308 */ /* 0x0005e20000000800 */
[----:B------:R3:W-:Y:S01]  /*18a40*/  STL [R1+0xb4], R3 ;  /* 0x0000b40301007387 */ /* 0x0007e20000100800 */
[----:B--2---:R-:W-:-:S04]  /*18a50*/  F2FP.F16.F32.PACK_AB R0, R191, R190 ;  /* 0x000000bebf00723e */ /* 0x004fc800000000ff */
[C---:B------:R-:W-:Y:S02]  /*18a60*/  PRMT R30, R0.reuse, 0x7610, R30 ;  /* 0x00007610001e7816 */ /* 0x040fe4000000001e */
[----:B------:R-:W-:-:S04]  /*18a70*/  PRMT R27, R0, 0x7632, R27 ;  /* 0x00007632001b7816 */ /* 0x000fc8000000001b */
[----:B------:R-:W-:-:S05]  /*18a80*/  PRMT R5, R30, 0x5410, R27 ;  /* 0x000054101e057816 */ /* 0x000fca000000001b */
[----:B------:R4:W-:Y:S04]  /*18a90*/  STL [R1+0xac], R5 ;  /* 0x0000ac0501007387 */ /* 0x0009e80000100800 */
[----:B-1----:R-:W2:Y:S01]  /*18aa0*/  LDL.64 R194, [R1+0x170] ;  /* 0x0001700001c27983 */ /* 0x002ea20000100a00 */
[----:B---3--:R-:W-:Y:S01]  /*18ab0*/  FFMA.FTZ R3, R174, UR34, -R2 ;  /* 0x00000022ae037c23 */ /* 0x008fe20008010802 */
[----:B------:R-:W-:Y:S01]  /*18ac0*/  LOP3.LUT R34, R182, UR12, R15, 0x96, !PT ;  /* 0x0000000cb6227c12 */ /* 0x000fe2000f8e960f */
[----:B------:R-:W-:Y:S01]  /*18ad0*/  @!P2 HADD2 R12, -R27.H0_H0, -RZ.H0_H0 ;  /* 0xa00000ff1b0ca230 */ /* 0x000fe20000000900 */
[----:B------:R-:W-:Y:S01]  /*18ae0*/  MUFU.EX2 R210, R11 ;  /* 0x0000000b00d27308 */ /* 0x000fe20000000800 */
[----:B------:R-:W-:Y:S01]  /*18af0*/  @!P0 HADD2 R13, -R30.H0_H0, -RZ.H0_H0 ;  /* 0xa00000ff1e0d8230 */ /* 0x000fe20000000900 */
[----:B------:R-:W3:Y:S06]  /*18b00*/  LDL.64 R198, [R1+0x140] ;  /* 0x0001400001c67983 */ /* 0x000eec0000100a00 */
[----:B------:R1:W1:Y:S01]  /*18b10*/  MUFU.EX2 R8, R3 ;  /* 0x0000000300087308 */ /* 0x0002620000000800 */
[----:B------:R-:W-:-:S04]  /*18b20*/  PRMT R0, R34, 0x7632, R0 ;  /* 0x0000763222007816 */ /* 0x000fc80000000000 */
[----:B------:R-:W-:Y:S02]  /*18b30*/  LOP3.LUT R0, R0, 0xff, RZ, 0xc0, !PT ;  /* 0x000000ff00007812 */ /* 0x000fe400078ec0ff */
[----:B------:R-:W-:Y:S02]  /*18b40*/  @!P2 PRMT R27, R12, 0x5410, RZ ;  /* 0x000054100c1ba816 */ /* 0x000fe400000000ff */
[----:B------:R-:W-:Y:S02]  /*18b50*/  ISETP.LE.U32.AND P2, PT, R0, UR4, PT ;  /* 0x0000000400007c0c */ /* 0x000fe4000bf43070 */
[----:B------:R-:W-:Y:S02]  /*18b60*/  @!P0 PRMT R30, R13, 0x5410, RZ ;  /* 0x000054100d1e8816 */ /* 0x000fe400000000ff */
[----:B-1----:R-:W-:Y:S02]  /*18b70*/  PRMT R3, R184, 0x7771, RZ ;  /* 0x00007771b8037816 */ /* 0x002fe400000000ff */
[----:B------:R-:W-:-:S02]  /*18b80*/  F2FP.F16.F32.PACK_AB R0, R8, R7 ;  /* 0x000000070800723e */ /* 0x000fc400000000ff */
[----:B------:R-:W-:Y:S01]  /*18b90*/  ISETP.GT.U32.AND P0, PT, R3, UR4, PT ;  /* 0x0000000403007c0c */ /* 0x000fe2000bf04070 */
[----:B------:R-:W1:Y:S01]  /*18ba0*/  MUFU.EX2 R182, R10 ;  /* 0x0000000a00b67308 */ /* 0x000e620000000800 */
[C---:B------:R-:W-:Y:S02]  /*18bb0*/  PRMT R35, R0.reuse, 0x7610, R35 ;  /* 0x0000761000237816 */ /* 0x040fe40000000023 */
[----:B------:R-:W-:-:S03]  /*18bc0*/  PRMT R26, R0, 0x7632, R26 ;  /* 0x00007632001a7816 */ /* 0x000fc6000000001a */
[----:B------:R-:W-:Y:S01]  /*18bd0*/  @!P1 HADD2 R17, -R35.H0_H0, -RZ.H0_H0 ;  /* 0xa00000ff23119230 */ /* 0x000fe20000000900 */
[----:B------:R-:W-:Y:S02]  /*18be0*/  PRMT R0, R184, 0x7772, RZ ;  /* 0x00007772b8007816 */ /* 0x000fe400000000ff */
[----:B------:R-:W-:Y:S02]  /*18bf0*/  PRMT R237, R35, 0x5410, R26 ;  /* 0x0000541023ed7816 */ /* 0x000fe4000000001a */
[----:B------:R-:W-:Y:S01]  /*18c00*/  @!P1 PRMT R35, R17, 0x5410, RZ ;  /* 0x0000541011239816 */ /* 0x000fe200000000ff */
[----:B------:R-:W-:Y:S01]  /*18c10*/  @P0 HADD2 R16, -R26.H0_H0, -RZ.H0_H0 ;  /* 0xa00000ff1a100230 */ /* 0x000fe20000000900 */
[----:B------:R-:W-:Y:S02]  /*18c20*/  ISETP.GT.U32.AND P1, PT, R0, UR4, PT ;  /* 0x0000000400007c0c */ /* 0x000fe4000bf24070 */
[----:B------:R-:W-:Y:S02]  /*18c30*/  PRMT R0, R184, 0x7773, RZ ;  /* 0x00007773b8007816 */ /* 0x000fe400000000ff */
[----:B------:R-:W-:-:S02]  /*18c40*/  @P0 PRMT R26, R16, 0x5410, RZ ;  /* 0x00005410101a0816 */ /* 0x000fc400000000ff */
[----:B------:R-:W-:Y:S01]  /*18c50*/  ISETP.GT.U32.AND P0, PT, R0, UR4, PT ;  /* 0x0000000400007c0c */ /* 0x000fe2000bf04070 */
[----:B------:R-:W-:Y:S01]  /*18c60*/  FFMA.FTZ R0, R178, UR34, -R2 ;  /* 0x00000022b2007c23 */ /* 0x000fe20008010802 */
[----:B-1----:R-:W-:-:S03]  /*18c70*/  F2FP.F16.F32.PACK_AB R3, R210, R182 ;  /* 0x000000b6d203723e */ /* 0x002fc600000000ff */
[----:B------:R1:W-:Y:S01]  /*18c80*/  MUFU.EX2 R178, R0 ;  /* 0x0000000000b27308 */ /* 0x0003e20000000800 */
[C---:B------:R-:W-:Y:S02]  /*18c90*/  PRMT R36, R3.reuse, 0x7610, R36 ;  /* 0x0000761003247816 */ /* 0x040fe40000000024 */
[----:B------:R-:W-:-:S03]  /*18ca0*/  PRMT R249, R3, 0x7632, R249 ;  /* 0x0000763203f97816 */ /* 0x000fc600000000f9 */
[----:B------:R-:W-:Y:S01]  /*18cb0*/  @P1 HADD2 R20, -R36.H0_H0, -RZ.H0_H0 ;  /* 0xa00000ff24141230 */ /* 0x000fe20000000900 */
[----:B------:R-:W-:Y:S01]  /*18cc0*/  PRMT R47, R36, 0x5410, R249 ;  /* 0x00005410242f7816 */ /* 0x000fe200000000f9 */
[----:B------:R-:W-:Y:S01]  /*18cd0*/  FADD.FTZ R4, R231, -R4 ;  /* 0x80000004e7047221 */ /* 0x000fe20000010000 */
[----:B-1----:R-:W-:-:S04]  /*18ce0*/  FFMA.FTZ R0, R176, UR34, -R2 ;  /* 0x00000022b0007c23 */ /* 0x002fc80008010802 */
[----:B------:R1:W1:Y:S01]  /*18cf0*/  MUFU.EX2 R39, R0 ;  /* 0x0000000000277308 */ /* 0x0002620000000800 */
[----:B------:R-:W-:Y:S01]  /*18d00*/  @P1 PRMT R36, R20, 0x5410, RZ ;  /* 0x0000541014241816 */ /* 0x000fe200000000ff */
[----:B------:R-:W-:Y:S01]  /*18d10*/  FMUL.FTZ R4, R4, UR34 ;  /* 0x0000002204047c20 */ /* 0x000fe20008410000 */
[----:B------:R-:W-:Y:S01]  /*18d20*/  @P0 HADD2 R21, -R249.H0_H0, -RZ.H0_H0 ;  /* 0xa00000fff9150230 */ /* 0x000fe20000000900 */
[----:B-1----:R-:W-:-:S04]  /*18d30*/  LOP3.LUT R0, R34, 0xff, RZ, 0xc0, !PT ;  /* 0x000000ff22007812 */ /* 0x002fc800078ec0ff */
[----:B------:R-:W-:Y:S02]  /*18d40*/  ISETP.LE.U32.AND P1, PT, R0, UR4, PT ;  /* 0x0000000400007c0c */ /* 0x000fe4000bf23070 */
[----:B------:R-:W-:-:S04]  /*18d50*/  LOP3.LUT R0, R34, 0xffff, RZ, 0xc0, !PT ;  /* 0x0000ffff22007812 */ /* 0x000fc800078ec0ff */
[----:B------:R-:W-:Y:S01]  /*18d60*/  SHF.R.U32.HI R0, RZ, 0x8, R0 ;  /* 0x00000008ff007819 */ /* 0x000fe20000011600 */
[----:B------:R-:W4:Y:S03]  /*18d70*/  MUFU.EX2 R4, R4 ;  /* 0x0000000400047308 */ /* 0x000f260000000800 */
[----:B------:R-:W-:Y:S02]  /*18d80*/  LOP3.LUT R0, R0, 0xffff, RZ, 0xc0, !PT ;  /* 0x0000ffff00007812 */ /* 0x000fe400078ec0ff */
[----:B------:R-:W-:Y:S02]  /*18d90*/  @P0 PRMT R249, R21, 0x5410, RZ ;  /* 0x0000541015f90816 */ /* 0x000fe400000000ff */
[----:B------:R-:W-:Y:S01]  /*18da0*/  ISETP.LE.U32.AND P0, PT, R0, UR4, PT ;  /* 0x0000000400007c0c */ /* 0x000fe2000bf03070 */
[----:B------:R-:W-:Y:S01]  /*18db0*/  MUFU.EX2 R214, R19 ;  /* 0x0000001300d67308 */ /* 0x000fe20000000800 */
[----:B------:R-:W-:-:S07]  /*18dc0*/  F2FP.F16.F32.PACK_AB R0, R39, R178 ;  /* 0x000000b22700723e */ /* 0x000fce00000000ff */
[----:B------:R-:W1:Y:S01]  /*18dd0*/  MUFU.EX2 R215, R48 ;  /* 0x0000003000d77308 */ /* 0x000e620000000800 */
[C---:B------:R-:W-:Y:S02]  /*18de0*/  PRMT R248, R0.reuse, 0x7610, R248 ;  /* 0x0000761000f87816 */ /* 0x040fe400000000f8 */
[----:B------:R-:W-:Y:S02]  /*18df0*/  PRMT R247, R0, 0x7632, R247 ;  /* 0x0000763200f77816 */ /* 0x000fe400000000f7 */
[----:B------:R-:W-:Y:S01]  /*18e00*/  MOV R0, R14 ;  /* 0x0000000e00007202 */ /* 0x000fe20000000f00 */
[----:B------:R-:W-:Y:S01]  /*18e10*/  @!P1 HADD2 R23, -R248.H0_H0, -RZ.H0_H0 ;  /* 0xa00000fff8179230 */ /* 0x000fe20000000900 */
[----:B------:R-:W-:Y:S02]  /*18e20*/  PRMT R213, R248, 0x5410, R247 ;  /* 0x00005410f8d57816 */ /* 0x000fe400000000f7 */
[----:B------:R-:W-:Y:S02]  /*18e30*/  LOP3.LUT R0, R0, 0xff, RZ, 0xc0, !PT ;  /* 0x000000ff00007812 */ /* 0x000fe400078ec0ff */
[----:B------:R-:W-:Y:S01]  /*18e40*/  @!P1 PRMT R248, R23, 0x5410, RZ ;  /* 0x0000541017f89816 */ /* 0x000fe200000000ff */
[--C-:B------:R-:W-:Y:S01]  /*18e50*/  FFMA.FTZ R3, R173, UR34, -R2.reuse ;  /* 0x00000022ad037c23 */ /* 0x100fe20008010802 */
[----:B------:R-:W-:Y:S01]  /*18e60*/  ISETP.LE.U32.AND P1, PT, R0, UR4, PT ;  /* 0x0000000400007c0c */ /* 0x000fe2000bf23070 */
[--C-:B------:R-:W-:Y:S01]  /*18e70*/  FFMA.FTZ R0, R177, UR34, -R2.reuse ;  /* 0x00000022b1007c23 */ /* 0x100fe20008010802 */
[----:B------:R-:W-:Y:S01]  /*18e80*/  @!P0 HADD2 R32, -R247.H0_H0, -RZ.H0_H0 ;  /* 0xa00000fff7208230 */ /* 0x000fe20000000900 */
[----:B------:R-:W-:Y:S08]  /*18e90*/  MUFU.EX2 R48, R3 ;  /* 0x0000000300307308 */ /* 0x000ff00000000800 */
[----:B------:R1:W4:Y:S01]  /*18ea0*/  MUFU.EX2 R23, R0 ;  /* 0x0000000000177308 */ /* 0x0003220000000800 */
[----:B------:R-:W-:Y:S01]  /*18eb0*/  @!P0 PRMT R247, R32, 0x5410, RZ ;  /* 0x0000541020f78816 */ /* 0x000fe200000000ff */
[----:B------:R-:W-:Y:S01]  /*18ec0*/  FFMA.FTZ R9, R107, UR34, -R2 ;  /* 0x000000226b097c23 */ /* 0x000fe20008010802 */
[----:B-1----:R-:W-:-:S04]  /*18ed0*/  PRMT R0, R14, 0x7771, RZ ;  /* 0x000077710e007816 */ /* 0x002fc800000000ff */
[----:B------:R-:W-:Y:S02]  /*18ee0*/  ISETP.GT.U32.AND P0, PT, R0, UR4, PT ;  /* 0x0000000400007c0c */ /* 0x000fe4000bf04070 */
[----:B------:R-:W-:Y:S01]  /*18ef0*/  SHF.R.U32.HI R0, RZ, 0x18, R34 ;  /* 0x00000018ff007819 */ /* 0x000fe20000011622 */
[--C-:B------:R-:W-:Y:S01]  /*18f00*/  FFMA.FTZ R10, R67, UR34, -R2.reuse ;  /* 0x00000022430a7c23 */ /* 0x100fe20008010802 */
[--C-:B------:R-:W-:Y:S01]  /*18f10*/  FFMA.FTZ R11, R59, UR34, -R2.reuse ;  /* 0x000000223b0b7c23 */ /* 0x100fe20008010802 */
[--C-:B------:R-:W-:Y:S01]  /*18f20*/  FFMA.FTZ R12, R56, UR34, -R2.reuse ;  /* 0x00000022380c7c23 */ /* 0x100fe20008010802 */
[--C-:B------:R-:W-:Y:S01]  /*18f30*/  FFMA.FTZ R15, R54, UR34, -R2.reuse ;  /* 0x00000022360f7c23 */ /* 0x100fe20008010802 */
[--C-:B------:R-:W-:Y:S01]  /*18f40*/  FFMA.FTZ R13, R52, UR34, -R2.reuse ;  /* 0x00000022340d7c23 */ /* 0x100fe20008010802 */
[--C-:B------:R-:W-:Y:S01]  /*18f50*/  FFMA.FTZ R230, R37, UR34, -R2.reuse ;  /* 0x0000002225e67c23 */ /* 0x100fe20008010802 */
[----:B------:R-:W-:Y:S01]  /*18f60*/  FFMA.FTZ R231, R24, UR34, -R2 ;  /* 0x0000002218e77c23 */ /* 0x000fe20008010802 */
[----:B------:R-:W-:Y:S04]  /*18f70*/  STL [R1+0x1b4], R249 ;  /* 0x0001b4f901007387 */ /* 0x000fe80000100800 */
[----:B------:R-:W-:Y:S01]  /*18f80*/  STL [R1+0x1b8], R248 ;  /* 0x0001b8f801007387 */ /* 0x000fe20000100800 */
[----:B----4-:R-:W-:-:S04]  /*18f90*/  FFMA.FTZ R5, R205, R4, R33 ;  /* 0x00000004cd057223 */ /* 0x010fc80000010021 */
[----:B------:R-:W-:Y:S01]  /*18fa0*/  FADD.FTZ R6, R38, R5 ;  /* 0x0000000526067221 */ /* 0x000fe20000010000 */
[----:B------:R-:W-:-:S04]  /*18fb0*/  F2FP.F16.F32.PACK_AB R5, R215, R214 ;  /* 0x000000d6d705723e */ /* 0x000fc800000000ff */
[C---:B------:R-:W-:Y:S02]  /*18fc0*/  PRMT R246, R5.reuse, 0x7610, R246 ;  /* 0x0000761005f67816 */ /* 0x040fe400000000f6 */
[----:B------:R-:W-:-:S03]  /*18fd0*/  PRMT R245, R5, 0x7632, R245 ;  /* 0x0000763205f57816 */ /* 0x000fc600000000f5 */
[----:B------:R-:W-:Y:S01]  /*18fe0*/  @!P2 HADD2 R29, -R246.H0_H0, -RZ.H0_H0 ;  /* 0xa00000fff61da230 */ /* 0x000fe20000000900 */
[----:B------:R-:W-:-:S04]  /*18ff0*/  PRMT R238, R246, 0x5410, R245 ;  /* 0x00005410f6ee7816 */ /* 0x000fc800000000f5 */
[----:B------:R-:W-:Y:S02]  /*19000*/  @!P2 PRMT R246, R29, 0x5410, RZ ;  /* 0x000054101df6a816 */ /* 0x000fe400000000ff */
[----:B------:R-:W-:Y:S02]  /*19010*/  ISETP.LE.U32.AND P2, PT, R0, UR4, PT ;  /* 0x0000000400007c0c */ /* 0x000fe4000bf43070 */
[----:B------:R-:W-:Y:S01]  /*19020*/  F2FP.F16.F32.PACK_AB R0, R48, R23 ;  /* 0x000000173000723e */ /* 0x000fe200000000ff */
[----:B------:R-:W-:-:S03]  /*19030*/  FADD.FTZ R2, R7, R6 ;  /* 0x0000000607027221 */ /* 0x000fc60000010000 */
[----:B------:R-:W-:Y:S01]  /*19040*/  PRMT R244, R0, 0x7610, R244 ;  /* 0x0000761000f47816 */ /* 0x000fe200000000f4 */
[----:B------:R-:W-:Y:S01]  /*19050*/  FADD.FTZ R19, R8, R2 ;  /* 0x0000000208137221 */ /* 0x000fe20000010000 */
[----:B------:R-:W-:Y:S01]  /*19060*/  PRMT R235, R0, 0x7632, R235 ;  /* 0x0000763200eb7816 */ /* 0x000fe200000000eb */
[----:B------:R-:W-:-:S04]  /*19070*/  IMAD.WIDE.U32 R2, R180, -0x2daee0ad, RZ ;  /* 0xd2511f53b4027825 */ /* 0x000fc800078e00ff */
[----:B------:R-:W-:Y:S02]  /*19080*/  @!P1 HADD2 R24, -R244.H0_H0, -RZ.H0_H0 ;  /* 0xa00000fff4189230 */ /* 0x000fe40000000900 */
[----:B------:R-:W-:Y:S02]  /*19090*/  @!P2 HADD2 R25, -R245.H0_H0, -RZ.H0_H0 ;  /* 0xa00000fff519a230 */ /* 0x000fe40000000900 */
[----:B------:R-:W-:Y:S01]  /*190a0*/  @P0 HADD2 R22, -R235.H0_H0, -RZ.H0_H0 ;  /* 0xa00000ffeb160230 */ /* 0x000fe20000000900 */
[----:B------:R-:W-:Y:S02]  /*190b0*/  PRMT R103, R244, 0x5410, R235 ;  /* 0x00005410f4677816 */ /* 0x000fe400000000eb */
[----:B------:R-:W-:Y:S01]  /*190c0*/  @!P2 PRMT R245, R25, 0x5410, RZ ;  /* 0x0000541019f5a816 */ /* 0x000fe200000000ff */
[----:B------:R-:W-:Y:S01]  /*190d0*/  STL [R1+0x1bc], R247 ;  /* 0x0001bcf701007387 */ /* 0x000fe20000100800 */
[----:B------:R-:W-:Y:S02]  /*190e0*/  @!P1 PRMT R244, R24, 0x5410, RZ ;  /* 0x0000541018f49816 */ /* 0x000fe400000000ff */
[----:B------:R-:W-:Y:S01]  /*190f0*/  @P0 PRMT R235, R22, 0x5410, RZ ;  /* 0x0000541016eb0816 */ /* 0x000fe200000000ff */
[----:B------:R-:W-:Y:S01]  /*19100*/  STL [R1+0x1c0], R34 ;  /* 0x0001c02201007387 */ /* 0x000fe20000100800 */
[----:B------:R-:W-:-:S03]  /*19110*/  FSEL R5, R100, RZ, P4 ;  /* 0x000000ff64057208 */ /* 0x000fc60002000000 */
[----:B------:R-:W-:Y:S04]  /*19120*/  STL [R1+0x1c4], R246 ;  /* 0x0001c4f601007387 */ /* 0x000fe80000100800 */
[----:B------:R-:W-:Y:S01]  /*19130*/  STL [R1+0x1c8], R245 ;  /* 0x0001c8f501007387 */ /* 0x000fe20000100800 */
[----:B------:R-:W-:-:S03]  /*19140*/  FADD.FTZ R5, R204, -R5 ;  /* 0x80000005cc057221 */ /* 0x000fc60000010000 */
[----:B------:R-:W-:Y:S04]  /*19150*/  STL [R1+0x1cc], R244 ;  /* 0x0001ccf401007387 */ /* 0x000fe80000100800 */
[----:B------:R-:W-:Y:S04]  /*19160*/  STL [R1+0x1d0], R235 ;  /* 0x0001d0eb01007387 */ /* 0x000fe80000100800 */
[----:B------:R1:W-:Y:S01]  /*19170*/  STL [R1+0x1d4], R100 ;  /* 0x0001d46401007387 */ /* 0x0003e20000100800 */
[----:B--2---:R-:W-:-:S05]  /*19180*/  LOP3.LUT R0, R194, UR31, R3, 0x96, !PT ;  /* 0x0000001fc2007c12 */ /* 0x004fca000f8e9603 */
[----:B------:R-:W-:Y:S01]  /*19190*/  IMAD.WIDE.U32 R16, R0, -0x326172a9, RZ ;  /* 0xcd9e8d5700107825 */ /* 0x000fe200078e00ff */
[----:B------:R-:W-:Y:S01]  /*191a0*/  FSEL R0, R101, RZ, P3 ;  /* 0x000000ff65007208 */ /* 0x000fe20001800000 */
[----:B------:R-:W-:Y:S04]  /*191b0*/  STL [R1+0x1d8], R101 ;  /* 0x0001d86501007387 */ /* 0x000fe80000100800 */
[----:B------:R-:W-:Y:S01]  /*191c0*/  FADD.FTZ R8, R203, -R0 ;  /* 0x80000000cb087221 */ /* 0x000fe20000010000 */
[----:B------:R-:W2:Y:S04]  /*191d0*/  LDL.LU R204, [R1+0x148] ;  /* 0x0001480001cc7983 */ /* 0x000ea80000300800 */
[----:B------:R-:W4:Y:S01]  /*191e0*/  LDL.LU R203, [R1+0x14c] ;  /* 0x00014c0001cb7983 */ /* 0x000f220000300800 */
[----:B------:R-:W-:-:S05]  /*191f0*/  IMAD.WIDE.U32 R6, R179, -0x2daee0ad, RZ ;  /* 0xd2511f53b3067825 */ /* 0x000fca00078e00ff */
[----:B------:R-:W-:Y:S02]  /*19200*/  LOP3.LUT R7, R2, UR22, R7, 0x96, !PT ;  /* 0x0000001602077c12 */ /* 0x000fe4000f8e9607 */
[----:B---3--:R-:W-:-:S05]  /*19210*/  LOP3.LUT R2, R198, UR26, R17, 0x96, !PT ;  /* 0x0000001ac6027c12 */ /* 0x008fca000f8e9611 */
[----:B------:R-:W-:-:S05]  /*19220*/  IMAD.WIDE.U32 R2, R2, -0x2daee0ad, RZ ;  /* 0xd2511f5302027825 */ /* 0x000fca00078e00ff */
[----:B------:R-:W-:Y:S01]  /*19230*/  LOP3.LUT R3, R6, UR17, R3, 0x96, !PT ;  /* 0x0000001106037c12 */ /* 0x000fe2000f8e9603 */
[----:B------:R-:W-:-:S05]  /*19240*/  IMAD.WIDE.U32 R6, R7, -0x326172a9, RZ ;  /* 0xcd9e8d5707067825 */ /* 0x000fca00078e00ff */
[----:B------:R-:W-:-:S05]  /*19250*/  LOP3.LUT R0, R16, UR21, R7, 0x96, !PT ;  /* 0x0000001510007c12 */ /* 0x000fca000f8e9607 */
[----:B------:R-:W-:-:S05]  /*19260*/  IMAD.WIDE.U32 R20, R0, -0x2daee0ad, RZ ;  /* 0xd2511f5300147825 */ /* 0x000fca00078e00ff */
[----:B------:R-:W-:Y:S01]  /*19270*/  LOP3.LUT R16, R2, UR15, R21, 0x96, !PT ;  /* 0x0000000f02107c12 */ /* 0x000fe2000f8e9615 */
[----:B------:R-:W-:-:S04]  /*19280*/  IMAD.WIDE.U32 R2, R3, -0x326172a9, RZ ;  /* 0xcd9e8d5703027825 */ /* 0x000fc800078e00ff */
[----:B------:R-:W-:-:S05]  /*19290*/  IMAD.WIDE.U32 R16, R16, -0x326172a9, RZ ;  /* 0xcd9e8d5710107825 */ /* 0x000fca00078e00ff */
[----:B------:R-:W-:-:S04]  /*192a0*/  LOP3.LUT R17, R2, UR13, R17, 0x96, !PT ;  /* 0x0000000d02117c12 */ /* 0x000fc8000f8e9611 */
[----:B------:R-:W-:-:S04]  /*192b0*/  SHF.R.U32.HI R0, RZ, 0x18, R17 ;  /* 0x00000018ff007819 */ /* 0x000fc80000011611 */
[----:B------:R-:W-:Y:S01]  /*192c0*/  ISETP.LE.U32.AND P2, PT, R0, UR4, PT ;  /* 0x0000000400007c0c */ /* 0x000fe2000bf43070 */
[----:B------:R-:W-:-:S05]  /*192d0*/  IMAD.MOV.U32 R0, RZ, RZ, R16 ;  /* 0x000000ffff007224 */ /* 0x000fca00078e0010 */
[----:B------:R-:W-:-:S04]  /*192e0*/  LOP3.LUT R0, R0, 0xff, RZ, 0xc0, !PT ;  /* 0x000000ff00007812 */ /* 0x000fc800078ec0ff */
[----:B------:R-:W-:Y:S02]  /*192f0*/  ISETP.LE.U32.AND P1, PT, R0, UR4, PT ;  /* 0x0000000400007c0c */ /* 0x000fe4000bf23070 */
[----:B------:R-:W-:-:S04]  /*19300*/  LOP3.LUT R0, R17, 0xffff, RZ, 0xc0, !PT ;  /* 0x0000ffff11007812 */ /* 0x000fc800078ec0ff */
[----:B------:R-:W-:-:S04]  /*19310*/  SHF.R.U32.HI R0, RZ, 0x8, R0 ;  /* 0x00000008ff007819 */ /* 0x000fc80000011600 */
[----:B------:R-:W-:-:S04]  /*19320*/  LOP3.LUT R0, R0, 0xffff, RZ, 0xc0, !PT ;  /* 0x0000ffff00007812 */ /* 0x000fc800078ec0ff */
[----:B------:R-:W-:Y:S02]  /*19330*/  ISETP.LE.U32.AND P4, PT, R0, UR4, PT ;  /* 0x0000000400007c0c */ /* 0x000fe4000bf83070 */
[----:B------:R-:W-:-:S04]  /*19340*/  PRMT R0, R17, 0x7632, R0 ;  /* 0x0000763211007816 */ /* 0x000fc80000000000 */
[----:B------:R-:W-:-:S04]  /*19350*/  LOP3.LUT R0, R0, 0xff, RZ, 0xc0, !PT ;  /* 0x000000ff00007812 */ /* 0x000fc800078ec0ff */
[----:B------:R-:W-:Y:S01]  /*19360*/  ISETP.LE.U32.AND P3, PT, R0, UR4, PT ;  /* 0x0000000400007c0c */ /* 0x000fe2000bf63070 */
[----:B------:R-:W-:Y:S01]  /*19370*/  FMUL.FTZ R0, R8, UR34 ;  /* 0x0000002208007c20 */ /* 0x000fe20008410000 */
[----:B------:R-:W-:Y:S01]  /*19380*/  MUFU.EX2 R7, R106 ;  /* 0x0000006a00077308 */ /* 0x000fe20000000800 */
[----:B------:R-:W-:-:S07]  /*19390*/  LOP3.LUT R32, R6, UR16, R3, 0x96, !PT ;  /* 0x0000001006207c12 */ /* 0x000fce000f8e9603 */
[----:B------:R-:W3:Y:S01]  /*193a0*/  MUFU.EX2 R64, R64 ;  /* 0x0000004000407308 */ /* 0x000ee20000000800 */
[----:B------:R-:W-:-:S07]  /*193b0*/  FADD.FTZ R6, R178, R19 ;  /* 0x00000013b2067221 */ /* 0x000fce0000010000 */
[----:B------:R-:W4:Y:S01]  /*193c0*/  MUFU.EX2 R0, R0 ;  /* 0x0000000000007308 */ /* 0x000f220000000800 */
[----:B------:R-:W-:-:S07]  /*193d0*/  FMUL.FTZ R3, R5, UR34 ;  /* 0x0000002205037c20 */ /* 0x000fce0008410000 */
[----:B------:R-:W1:Y:S01]  /*193e0*/  MUFU.EX2 R19, R104 ;  /* 0x0000006800137308 */ /* 0x000e620000000800 */
[----:B---3--:R-:W-:Y:S01]  /*193f0*/  F2FP.F16.F32.PACK_AB R5, R64, R7 ;  /* 0x000000074005723e */ /* 0x008fe200000000ff */
[----:B------:R-:W-:-:S05]  /*19400*/  IMAD.WIDE.U32 R32, R32, -0x2daee0ad, RZ ;  /* 0xd2511f5320207825 */ /* 0x000fca00078e00ff */
[----:B------:R-:W-:Y:S02]  /*19410*/  LOP3.LUT R33, R20, UR12, R33, 0x96, !PT ;  /* 0x0000000c14217c12 */ /* 0x000fe4000f8e9621 */
[----:B------:R1:W-:Y:S01]  /*19420*/  MUFU.EX2 R20, R11 ;  /* 0x0000000b00147308 */ /* 0x0003e20000000800 */
[----:B------:R3:W-:Y:S01]  /*19430*/  STL [R1+0x1dc], R102 ;  /* 0x0001dc6601007387 */ /* 0x0007e20000100800 */
[----:B----4-:R-:W-:-:S04]  /*19440*/  FFMA.FTZ R7, R203, R0, R7 ;  /* 0x00000000cb077223 */ /* 0x010fc80000010007 */
[----:B------:R-:W-:-:S04]  /*19450*/  FADD.FTZ R7, R64, R7 ;  /* 0x0000000740077221 */ /* 0x000fc80000010000 */
[----:B-1----:R-:W-:Y:S01]  /*19460*/  FADD.FTZ R11, R19, R7 ;  /* 0x00000007130b7221 */ /* 0x002fe20000010000 */
[----:B------:R-:W-:-:S05]  /*19470*/  FSEL R7, R102, RZ, P5 ;  /* 0x000000ff66077208 */ /* 0x000fca0002800000 */
[----:B------:R-:W-:Y:S01]  /*19480*/  FADD.FTZ R7, R202, -R7 ;  /* 0x80000007ca077221 */ /* 0x000fe20000010000 */
[----:B------:R-:W-:Y:S02]  /*19490*/  IMAD.MOV.U32 R202, RZ, RZ, R200 ;  /* 0x000000ffffca7224 */ /* 0x000fe400078e00c8 */
[----:B------:R-:W4:Y:S01]  /*194a0*/  LDL.LU R200, [R1+0x150] ;  /* 0x0001500001c87983 */ /* 0x000f220000300800 */
[----:B------:R-:W-:Y:S08]  /*194b0*/  MUFU.EX2 R63, R63 ;  /* 0x0000003f003f7308 */ /* 0x000ff00000000800 */
[----:B------:R-:W1:Y:S01]  /*194c0*/  MUFU.EX2 R179, R55 ;  /* 0x0000003700b37308 */ /* 0x000e620000000800 */
[----:B------:R-:W-:Y:S01]  /*194d0*/  PRMT R2, R33, 0x7632, R2 ;  /* 0x0000763221027816 */ /* 0x000fe20000000002 */
[----:B------:R-:W-:-:S03]  /*194e0*/  @!P2 HADD2 R37, -R5.H1_H1, -RZ.H0_H0 ;  /* 0xa00000ff0525a230 */ /* 0x000fc60000000d00 */
[----:B------:R-:W-:Y:S01]  /*194f0*/  LOP3.LUT R2, R2, 0xff, RZ, 0xc0, !PT ;  /* 0x000000ff02027812 */ /* 0x000fe200078ec0ff */
[----:B------:R-:W-:-:S03]  /*19500*/  FADD.FTZ R6, R39, R6 ;  /* 0x0000000627067221 */ /* 0x000fc60000010000 */
[----:B------:R-:W-:Y:S02]  /*19510*/  ISETP.LE.U32.AND P0, PT, R2, UR4, PT ;  /* 0x0000000402007c0c */ /* 0x000fe4000bf03070 */
[----:B------:R-:W-:Y:S02]  /*19520*/  PRMT R2, R16, 0x7771, RZ ;  /* 0x0000777110027816 */ /* 0x000fe400000000ff */
[----:B------:R-:W-:Y:S02]  /*19530*/  PRMT R39, R5, 0x7632, R39 ;  /* 0x0000763205277816 */ /* 0x000fe40000000027 */
[----:B-1----:R-:W-:Y:S02]  /*19540*/  F2FP.F16.F32.PACK_AB R38, R179, R63 ;  /* 0x0000003fb326723e */ /* 0x002fe400000000ff */
[----:B------:R-:W-:Y:S02]  /*19550*/  @!P2 PRMT R39, R37, 0x5410, RZ ;  /* 0x000054102527a816 */ /* 0x000fe400000000ff */
[----:B------:R-:W-:Y:S01]  /*19560*/  ISETP.GT.U32.AND P2, PT, R2, UR4, PT ;  /* 0x0000000402007c0c */ /* 0x000fe2000bf44070 */
[----:B------:R-:W-:Y:S01]  /*19570*/  @!P1 HADD2 R59, -R38.H0_H0, -RZ.H0_H0 ;  /* 0xa00000ff263b9230 */ /* 0x000fe20000000900 */
[----:B------:R-:W-:-:S02]  /*19580*/  PRMT R2, R16, 0x7772, RZ ;  /* 0x0000777210027816 */ /* 0x000fc400000000ff */
[----:B------:R-:W-:Y:S02]  /*19590*/  PRMT R209, R38, 0x7610, R209 ;  /* 0x0000761026d17816 */ /* 0x000fe400000000d1 */
[----:B------:R-:W-:Y:S01]  /*195a0*/  @!P1 PRMT R209, R59, 0x5410, RZ ;  /* 0x000054103bd19816 */ /* 0x000fe200000000ff */
[----:B------:R-:W1:Y:S01]  /*195b0*/  MUFU.EX2 R9, R9 ;  /* 0x0000000900097308 */ /* 0x000e620000000800 */
[----:B------:R-:W-:Y:S02]  /*195c0*/  ISETP.GT.U32.AND P1, PT, R2, UR4, PT ;  /* 0x0000000402007c0c */ /* 0x000fe4000bf24070 */
[----:B------:R-:W-:-:S04]  /*195d0*/  LOP3.LUT R2, R33, 0xffff, RZ, 0xc0, !PT ;  /* 0x0000ffff21027812 */ /* 0x000fc800078ec0ff */
[----:B------:R-:W-:Y:S01]  /*195e0*/  SHF.R.U32.HI R2, RZ, 0x8, R2 ;  /* 0x00000008ff027819 */ /* 0x000fe20000011602 */
[----:B------:R-:W-:Y:S01]  /*195f0*/  MUFU.EX2 R180, R43 ;  /* 0x0000002b00b47308 */ /* 0x000fe20000000800 */
[----:B------:R-:W-:Y:S02]  /*19600*/  @P2 HADD2 R65, -R38.H1_H1, -RZ.H0_H0 ;  /* 0xa00000ff26412230 */ /* 0x000fe40000000d00 */
[----:B------:R-:W-:Y:S01]  /*19610*/  FADD.FTZ R6, R23, R6 ;  /* 0x0000000617067221 */ /* 0x000fe20000010000 */
[----:B------:R-:W-:-:S04]  /*19620*/  LOP3.LUT R2, R2, 0xffff, RZ, 0xc0, !PT ;  /* 0x0000ffff02027812 */ /* 0x000fc800078ec0ff */
[----:B------:R-:W3:Y:S01]  /*19630*/  MUFU.EX2 R10, R10 ;  /* 0x0000000a000a7308 */ /* 0x000ee20000000800 */
[----:B------:R-:W-:-:S07]  /*19640*/  PRMT R25, R38, 0x7632, R25 ;  /* 0x0000763226197816 */ /* 0x000fce0000000019 */
[----:B------:R-:W2:Y:S01]  /*19650*/  MUFU.EX2 R43, R57 ;  /* 0x00000039002b7308 */ /* 0x000ea20000000800 */
[----:B------:R-:W-:Y:S02]  /*19660*/  @P2 PRMT R25, R65, 0x5410, RZ ;  /* 0x0000541041192816 */ /* 0x000fe400000000ff */
[----:B------:R-:W-:Y:S01]  /*19670*/  ISETP.LE.U32.AND P2, PT, R2, UR4, PT ;  /* 0x0000000402007c0c */ /* 0x000fe2000bf43070 */
[----:B------:R-:W-:-:S04]  /*19680*/  FADD.FTZ R2, R48, R6 ;  /* 0x0000000630027221 */ /* 0x000fc80000010000 */
[----:B------:R-:W2:Y:S01]  /*19690*/  MUFU.EX2 R12, R12 ;  /* 0x0000000c000c7308 */ /* 0x000ea20000000800 */
[----:B-1----:R-:W-:-:S07]  /*196a0*/  FADD.FTZ R2, R9, R2 ;  /* 0x0000000209027221 */ /* 0x002fce0000010000 */
[----:B------:R-:W1:Y:S01]  /*196b0*/  MUFU.EX2 R15, R15 ;  /* 0x0000000f000f7308 */ /* 0x000e620000000800 */
[----:B---3--:R-:W-:Y:S01]  /*196c0*/  FADD.FTZ R2, R10, R2 ;  /* 0x000000020a027221 */ /* 0x008fe20000010000 */
[----:B--2---:R-:W-:-:S06]  /*196d0*/  F2FP.F16.F32.PACK_AB R37, R43, R19 ;  /* 0x000000132b25723e */ /* 0x004fcc00000000ff */
[----:B------:R-:W2:Y:S01]  /*196e0*/  MUFU.EX2 R13, R13 ;  /* 0x0000000d000d7308 */ /* 0x000ea20000000800 */
[----:B------:R-:W-:Y:S01]  /*196f0*/  FADD.FTZ R2, R20, R2 ;  /* 0x0000000214027221 */ /* 0x000fe20000010000 */
[----:B------:R-:W-:Y:S01]  /*19700*/  @P1 HADD2 R67, -R37.H0_H0, -RZ.H0_H0 ;  /* 0xa00000ff25431230 */ /* 0x000fe20000000900 */
[----:B------:R-:W-:Y:S02]  /*19710*/  PRMT R6, R16, 0x7773, RZ ;  /* 0x0000777310067816 */ /* 0x000fe400000000ff */
[----:B------:R-:W-:Y:S01]  /*19720*/  FADD.FTZ R2, R12, R2 ;  /* 0x000000020c027221 */ /* 0x000fe20000010000 */
[----:B------:R-:W-:Y:S02]  /*19730*/  PRMT R216, R37, 0x7610, R216 ;  /* 0x0000761025d87816 */ /* 0x000fe400000000d8 */
[----:B------:R-:W-:Y:S01]  /*19740*/  @P1 PRMT R216, R67, 0x5410, RZ ;  /* 0x0000541043d81816 */ /* 0x000fe200000000ff */
[----:B------:R-:W-:Y:S01]  /*19750*/  MUFU.EX2 R29, R181 ;  /* 0x000000b5001d7308 */ /* 0x000fe20000000800 */
[----:B------:R-:W-:Y:S01]  /*19760*/  ISETP.GT.U32.AND P5, PT, R6, UR4, PT ;  /* 0x0000000406007c0c */ /* 0x000fe2000bfa4070 */
[----:B-1----:R-:W-:Y:S01]  /*19770*/  FADD.FTZ R2, R15, R2 ;  /* 0x000000020f027221 */ /* 0x002fe20000010000 */
[----:B------:R-:W-:-:S05]  /*19780*/  F2FP.F16.F32.PACK_AB R24, R10, R9 ;  /* 0x000000090a18723e */ /* 0x000fca00000000ff */
[----:B------:R-:W1:Y:S08]  /*19790*/  MUFU.EX2 R67, R183 ;  /* 0x000000b700437308 */ /* 0x000e700000000800 */
[----:B------:R2:W3:Y:S01]  /*197a0*/  MUFU.EX2 R178, R61 ;  /* 0x0000003d00b27308 */ /* 0x0004e20000000800 */
[----:B------:R-:W-:-:S07]  /*197b0*/  @P5 HADD2 R105, -R37.H1_H1, -RZ.H0_H0 ;  /* 0xa00000ff25695230 */ /* 0x000fce0000000d00 */
[----:B------:R-:W-:Y:S08]  /*197c0*/  MUFU.EX2 R10, R58 ;  /* 0x0000003a000a7308 */ /* 0x000ff00000000800 */
[----:B------:R-:W3:Y:S01]  /*197d0*/  MUFU.EX2 R65, R60 ;  /* 0x0000003c00417308 */ /* 0x000ee20000000800 */
[----:B--2---:R-:W-:Y:S01]  /*197e0*/  FADD.FTZ R61, R13, R2 ;  /* 0x000000020d3d7221 */ /* 0x004fe20000010000 */
[----:B------:R-:W-:-:S04]  /*197f0*/  LOP3.LUT R2, R33, 0xff, RZ, 0xc0, !PT ;  /* 0x000000ff21027812 */ /* 0x000fc800078ec0ff */
[----:B------:R-:W-:Y:S02]  /*19800*/  ISETP.LE.U32.AND P1, PT, R2, UR4, PT ;  /* 0x0000000402007c0c */ /* 0x000fe4000bf23070 */
[----:B------:R-:W-:Y:S02]  /*19810*/  PRMT R2, R14, 0x7772, RZ ;  /* 0x000077720e027816 */ /* 0x000fe400000000ff */
[----:B------:R-:W-:Y:S02]  /*19820*/  F2FP.F16.F32.PACK_AB R57, R12, R20 ;  /* 0x000000140c39723e */ /* 0x000fe400000000ff */
[----:B------:R-:W-:Y:S02]  /*19830*/  PRMT R12, R37, 0x7632, R12 ;  /* 0x00007632250c7816 */ /* 0x000fe4000000000c */
[----:B------:R-:W-:Y:S02]  /*19840*/  @P5 PRMT R12, R105, 0x5410, RZ ;  /* 0x00005410690c5816 */ /* 0x000fe400000000ff */
[----:B-1----:R-:W-:-:S02]  /*19850*/  F2FP.F16.F32.PACK_AB R106, R67, R29 ;  /* 0x0000001d436a723e */ /* 0x002fc400000000ff */
[----:B------:R-:W-:Y:S02]  /*19860*/  ISETP.GT.U32.AND P5, PT, R2, UR4, PT ;  /* 0x0000000402007c0c */ /* 0x000fe4000bfa4070 */
[----:B---3--:R-:W-:Y:S01]  /*19870*/  F2FP.F16.F32.PACK_AB R2, R178, R180 ;  /* 0x000000b4b202723e */ /* 0x008fe200000000ff */
[----:B------:R-:W-:Y:S01]  /*19880*/  @!P1 HADD2 R173, -R106.H0_H0, -RZ.H0_H0 ;  /* 0xa00000ff6aad9230 */ /* 0x000fe20000000900 */
[----:B------:R-:W-:Y:S02]  /*19890*/  F2FP.F16.F32.PACK_AB R107, R65, R10 ;  /* 0x0000000a416b723e */ /* 0x000fe400000000ff */
[C---:B------:R-:W-:Y:S02]  /*198a0*/  PRMT R229, R2.reuse, 0x7610, R229 ;  /* 0x0000761002e57816 */ /* 0x040fe400000000e5 */
[----:B------:R-:W-:Y:S02]  /*198b0*/  PRMT R232, R2, 0x7632, R232 ;  /* 0x0000763202e87816 */ /* 0x000fe400000000e8 */
[----:B------:R-:W-:Y:S01]  /*198c0*/  PRMT R2, R14, 0x7773, RZ ;  /* 0x000077730e027816 */ /* 0x000fe200000000ff */
[----:B------:R-:W-:Y:S01]  /*198d0*/  @!P0 HADD2 R174, -R107.H0_H0, -RZ.H0_H0 ;  /* 0xa00000ff6bae8230 */ /* 0x000fe20000000900 */
[----:B------:R-:W-:-:S02]  /*198e0*/  PRMT R208, R106, 0x7610, R208 ;  /* 0x000076106ad07816 */ /* 0x000fc400000000d0 */
[----:B------:R-:W-:Y:S02]  /*198f0*/  @!P1 PRMT R208, R173, 0x5410, RZ ;  /* 0x00005410add09816 */ /* 0x000fe400000000ff */
[----:B------:R-:W-:Y:S02]  /*19900*/  ISETP.GT.U32.AND P1, PT, R2, UR4, PT ;  /* 0x0000000402007c0c */ /* 0x000fe4000bf24070 */
[----:B------:R-:W-:Y:S02]  /*19910*/  SHF.R.U32.HI R2, RZ, 0x18, R33 ;  /* 0x00000018ff027819 */ /* 0x000fe40000011621 */
[----:B------:R-:W-:Y:S02]  /*19920*/  PRMT R19, R107, 0x7610, R19 ;  /* 0x000076106b137816 */ /* 0x000fe40000000013 */
[----:B------:R-:W-:Y:S02]  /*19930*/  @!P0 PRMT R19, R174, 0x5410, RZ ;  /* 0x00005410ae138816 */ /* 0x000fe400000000ff */
[----:B------:R-:W-:Y:S01]  /*19940*/  ISETP.LE.U32.AND P0, PT, R2, UR4, PT ;  /* 0x0000000402007c0c */ /* 0x000fe2000bf03070 */
[----:B------:R-:W-:Y:S01]  /*19950*/  FMUL.FTZ R2, R7, UR34 ;  /* 0x0000002207027c20 */ /* 0x000fe20008410000 */
[----:B------:R-:W1:Y:S01]  /*19960*/  MUFU.EX2 R3, R3 ;  /* 0x0000000300037308 */ /* 0x000e620000000800 */
[----:B------:R-:W-:-:S07]  /*19970*/  IMAD.MOV.U32 R6, RZ, RZ, R32 ;  /* 0x000000ffff067224 */ /* 0x000fce00078e0020 */
[----:B------:R-:W-:Y:S08]  /*19980*/  MUFU.EX2 R9, R186 ;  /* 0x000000ba00097308 */ /* 0x000ff00000000800 */
[----:B------:R-:W2:Y:S01]  /*19990*/  MUFU.EX2 R2, R2 ;  /* 0x0000000200027308 */ /* 0x000ea20000000800 */
[----:B------:R-:W-:Y:S01]  /*199a0*/  @!P0 HADD2 R176, -R107.H1_H1, -RZ.H0_H0 ;  /* 0xa00000ff6bb08230 */ /* 0x000fe20000000d00 */
[----:B------:R-:W-:Y:S01]  /*199b0*/  LOP3.LUT R6, R6, 0xff, RZ, 0xc0, !PT ;  /* 0x000000ff06067812 */ /* 0x000fe200078ec0ff */
[--C-:B-1----:R-:W-:Y:S01]  /*199c0*/  FFMA.FTZ R8, R204, R3, R190.reuse ;  /* 0x00000003cc087223 */ /* 0x102fe200000100be */
[----:B------:R-:W-:Y:S01]  /*199d0*/  PRMT R190, R107, 0x7632, R190 ;  /* 0x000076326bbe7816 */ /* 0x000fe200000000be */
[----:B------:R-:W-:Y:S01]  /*199e0*/  IMAD.MOV.U32 R203, RZ, RZ, R201 ;  /* 0x000000ffffcb7224 */ /* 0x000fe200078e00c9 */
[----:B------:R-:W-:-:S02]  /*199f0*/  @!P0 PRMT R190, R176, 0x5410, RZ ;  /* 0x00005410b0be8816 */ /* 0x000fc400000000ff */
[----:B------:R1:W-:Y:S01]  /*19a00*/  MUFU.EX2 R64, R188 ;  /* 0x000000bc00407308 */ /* 0x0003e20000000800 */
[----:B------:R-:W-:Y:S01]  /*19a10*/  ISETP.LE.U32.AND P0, PT, R6, UR4, PT ;  /* 0x0000000406007c0c */ /* 0x000fe2000bf03070 */
[----:B------:R-:W-:Y:S01]  /*19a20*/  @P1 HADD2 R177, -R232.H0_H0, -RZ.H0_H0 ;  /* 0xa00000ffe8b11230 */ /* 0x000fe20000000900 */
[----:B------:R-:W-:-:S05]  /*19a30*/  F2FP.F16.F32.PACK_AB R59, R13, R15 ;  /* 0x0000000f0d3b723e */ /* 0x000fca00000000ff */
[----:B------:R-:W3:Y:S01]  /*19a40*/  MUFU.EX2 R60, R187 ;  /* 0x000000bb003c7308 */ /* 0x000ee20000000800 */
[-C--:B--2---:R-:W-:Y:S01]  /*19a50*/  FMUL.FTZ R201, R137, R2.reuse ;  /* 0x0000000289c97220 */ /* 0x084fe20000410000 */
[-C--:B------:R-:W-:Y:S01]  /*19a60*/  FMUL.FTZ R220, R124, R2.reuse ;  /* 0x000000027cdc7220 */ /* 0x080fe20000410000 */
[----:B------:R-:W-:-:S05]  /*19a70*/  FMUL.FTZ R221, R125, R2 ;  /* 0x000000027ddd7220 */ /* 0x000fca0000410000 */
[----:B------:R-:W2:Y:S01]  /*19a80*/  MUFU.EX2 R7, R189 ;  /* 0x000000bd00077308 */ /* 0x000ea20000000800 */
        /* <DEDUP_REMOVED lines=31> */
[----:B------:R-:W-:Y:S01]  /*19c80*/  @P5 HADD2 R175, -R229.H0_H0, -RZ.H0_H0 ;  /* 0xa00000ffe5af5230 */ /* 0x000fe20000000900 */
[----:B------:R-:W-:Y:S01]  /*19c90*/  @P1 PRMT R232, R177, 0x5410, RZ ;  /* 0x00005410b1e81816 */ /* 0x000fe200000000ff */
[----:B------:R-:W-:Y:S01]  /*19ca0*/  FMUL.FTZ R102, R113, R2 ;  /* 0x0000000271667220 */ /* 0x000fe20000410000 */
[----:B---3--:R-:W-:-:S02]  /*19cb0*/  F2FP.F16.F32.PACK_AB R105, R60, R64 ;  /* 0x000000403c69723e */ /* 0x008fc400000000ff */
[----:B------:R-:W-:Y:S02]  /*19cc0*/  @P5 PRMT R229, R175, 0x5410, RZ ;  /* 0x00005410afe55816 */ /* 0x000fe400000000ff */
[----:B------:R-:W-:Y:S01]  /*19cd0*/  MOV R113, R25 ;  /* 0x0000001900717202 */ /* 0x000fe20000000f00 */
[-C--:B------:R-:W-:Y:S01]  /*19ce0*/  FMUL.FTZ R204, R128, R2.reuse ;  /* 0x0000000280cc7220 */ /* 0x080fe20000410000 */
[----:B------:R-:W-:Y:S01]  /*19cf0*/  MUFU.EX2 R25, R185 ;  /* 0x000000b900197308 */ /* 0x000fe20000000800 */
[-C--:B------:R-:W-:Y:S01]  /*19d00*/  FMUL.FTZ R205, R129, R2.reuse ;  /* 0x0000000281cd7220 */ /* 0x080fe20000410000 */
[----:B------:R-:W-:Y:S01]  /*19d10*/  IMAD.MOV.U32 R128, RZ, RZ, R12 ;  /* 0x000000ffff807224 */ /* 0x000fe200078e000c */
[----:B------:R-:W-:Y:S01]  /*19d20*/  MOV R186, R213 ;  /* 0x000000d500ba7202 */ /* 0x000fe20000000f00 */
[----:B------:R-:W-:Y:S02]  /*19d30*/  IMAD.MOV.U32 R129, RZ, RZ, R211 ;  /* 0x000000ffff817224 */ /* 0x000fe400078e00d3 */
[-C--:B------:R-:W-:Y:S01]  /*19d40*/  FMUL.FTZ R101, R116, R2.reuse ;  /* 0x0000000274657220 */ /* 0x080fe20000410000 */
        /* <DEDUP_REMOVED lines=16> */
[----:B------:R-:W-:-:S02]  /*19e50*/  PRMT R234, R105, 0x7610, R234 ;  /* 0x0000761069ea7816 */ /* 0x000fc400000000ea */
[----:B------:R-:W-:Y:S01]  /*19e60*/  @!P0 PRMT R234, R41, 0x5410, RZ ;  /* 0x0000541029ea8816 */ /* 0x000fe200000000ff */
[-C--:B----4-:R-:W-:Y:S01]  /*19e70*/  FFMA.FTZ R6, R200, R2.reuse, R9 ;  /* 0x00000002c8067223 */ /* 0x090fe20000010009 */
[----:B------:R-:W-:Y:S01]  /*19e80*/  FMUL.FTZ R200, R136, R2 ;  /* 0x0000000288c87220 */ /* 0x000fe20000410000 */
[----:B------:R-:W-:Y:S02]  /*19e90*/  IMAD.MOV.U32 R136, RZ, RZ, R206 ;  /* 0x000000ffff887224 */ /* 0x000fe400078e00ce */
[----:B------:R-:W-:Y:S01]  /*19ea0*/  FMUL.FTZ R206, R130, R0 ;  /* 0x0000000082ce7220 */ /* 0x000fe20000410000 */
[----:B------:R-:W-:-:S04]  /*19eb0*/  PRMT R0, R32, 0x7771, RZ ;  /* 0x0000777120007816 */ /* 0x000fc800000000ff */
[----:B------:R-:W-:Y:S02]  /*19ec0*/  ISETP.GT.U32.AND P1, PT, R0, UR4, PT ;  /* 0x0000000400007c0c */ /* 0x000fe4000bf24070 */
[----:B------:R-:W-:-:S04]  /*19ed0*/  LOP3.LUT R0, R17, 0xff, RZ, 0xc0, !PT ;  /* 0x000000ff11007812 */ /* 0x000fc800078ec0ff */
[----:B------:R-:W-:Y:S02]  /*19ee0*/  ISETP.LE.U32.AND P5, PT, R0, UR4, PT ;  /* 0x0000000400007c0c */ /* 0x000fe4000bfa3070 */
[----:B--2---:R-:W-:Y:S01]  /*19ef0*/  F2FP.F16.F32.PACK_AB R0, R7, R9 ;  /* 0x000000090700723e */ /* 0x004fe200000000ff */
[----:B------:R-:W-:Y:S02]  /*19f00*/  IMAD.MOV.U32 R9, RZ, RZ, R55 ;  /* 0x000000ffff097224 */ /* 0x000fe400078e0037 */
[----:B------:R-:W1:Y:S01]  /*19f10*/  MUFU.EX2 R55, R172 ;  /* 0x000000ac00377308 */ /* 0x000e620000000800 */
[----:B------:R-:W-:-:S04]  /*19f20*/  PRMT R2, R32, 0x7772, RZ ;  /* 0x0000777220027816 */ /* 0x000fc800000000ff */
[----:B------:R-:W-:Y:S01]  /*19f30*/  ISETP.GT.U32.AND P0, PT, R2, UR4, PT ;  /* 0x0000000402007c0c */ /* 0x000fe2000bf04070 */
[----:B------:R-:W-:Y:S02]  /*19f40*/  IMAD.MOV.U32 R94, RZ, RZ, R48 ;  /* 0x000000ffff5e7224 */ /* 0x000fe400078e0030 */
[-C--:B------:R-:W-:Y:S01]  /*19f50*/  FMUL.FTZ R118, R146, R3.reuse ;  /* 0x0000000392767220 */ /* 0x080fe20000410000 */
[----:B------:R-:W-:Y:S02]  /*19f60*/  IMAD.MOV.U32 R48, RZ, RZ, R239 ;  /* 0x000000ffff307224 */ /* 0x000fe400078e00ef */
[-C--:B------:R-:W-:Y:S01]  /*19f70*/  FMUL.FTZ R239, R99, R3.reuse ;  /* 0x0000000363ef7220 */ /* 0x080fe20000410000 */
[----:B------:R-:W-:Y:S02]  /*19f80*/  IMAD.MOV.U32 R146, RZ, RZ, R238 ;  /* 0x000000ffff927224 */ /* 0x000fe400078e00ee */
[----:B------:R-:W-:Y:S02]  /*19f90*/  FMUL.FTZ R238, R98, R3 ;  /* 0x0000000362ee7220 */ /* 0x000fe40000410000 */
[----:B------:R-:W2:Y:S01]  /*19fa0*/  LDL.64 R98, [R1+0x160] ;  /* 0x0001600001627983 */ /* 0x000ea20000100a00 */
[----:B-1----:R-:W-:-:S05]  /*19fb0*/  F2FP.F16.F32.PACK_AB R104, R55, R25 ;  /* 0x000000193768723e */ /* 0x002fca00000000ff */
[----:B------:R-:W-:Y:S01]  /*19fc0*/  @P0 HADD2 R51, -R104.H0_H0, -RZ.H0_H0 ;  /* 0xa00000ff68330230 */ /* 0x000fe20000000900 */
[----:B------:R-:W-:Y:S01]  /*19fd0*/  PRMT R174, R104, 0x7610, R174 ;  /* 0x0000761068ae7816 */ /* 0x000fe200000000ae */
[----:B------:R-:W-:Y:S01]  /*19fe0*/  FMUL.FTZ R114, R150, R3 ;  /* 0x0000000396727220 */ /* 0x000fe20000410000 */
[----:B------:R-:W-:Y:S01]  /*19ff0*/  PRMT R21, R0, 0x7632, R21 ;  /* 0x0000763200157816 */ /* 0x000fe20000000015 */
[----:B------:R-:W-:Y:S01]  /*1a000*/  IMAD.MOV.U32 R150, RZ, RZ, R117 ;  /* 0x000000ffff967224 */ /* 0x000fe200078e0075 */
[----:B------:R-:W-:Y:S01]  /*1a010*/  @P0 PRMT R174, R51, 0x5410, RZ ;  /* 0x0000541033ae0816 */ /* 0x000fe200000000ff */
[----:B------:R-:W-:Y:S02]  /*1a020*/  IMAD.MOV.U32 R51, RZ, RZ, R116 ;  /* 0x000000ffff337224 */ /* 0x000fe400078e0074 */
[-C--:B------:R-:W-:Y:S01]  /*1a030*/  FMUL.FTZ R116, R144, R4.reuse ;  /* 0x0000000490747220 */ /* 0x080fe20000410000 */
[----:B------:R-:W-:Y:S01]  /*1a040*/  FMUL.FTZ R117, R145, R4 ;  /* 0x0000000491757220 */ /* 0x000fe20000410000 */
[----:B------:R-:W-:Y:S01]  /*1a050*/  FADD.FTZ R8, R191, R8 ;  /* 0x00000008bf087221 */ /* 0x000fe20000010000 */
[----:B------:R-:W-:Y:S01]  /*1a060*/  PRMT R23, R5, 0x7610, R23 ;  /* 0x0000761005177816 */ /* 0x000fe20000000017 */
[----:B------:R-:W3:Y:S01]  /*1a070*/  LDL.64 R144, [R1+0xe8] ;  /* 0x0000e80001907983 */ /* 0x000ee20000100a00 */
[----:B------:R-:W-:Y:S01]  /*1a080*/  PRMT R22, R0, 0x7610, R22 ;  /* 0x0000761000167816 */ /* 0x000fe20000000016 */
[----:B------:R-:W-:Y:S01]  /*1a090*/  FADD.FTZ R2, R7, R6 ;  /* 0x0000000607027221 */ /* 0x000fe20000010000 */
[----:B------:R-:W-:-:S02]  /*1a0a0*/  @!P4 HADD2 R56, -R21.H0_H0, -RZ.H0_H0 ;  /* 0xa00000ff1538c230 */ /* 0x000fc40000000900 */
[----:B------:R-:W-:Y:S01]  /*1a0b0*/  FADD.FTZ R6, R182, R8 ;  /* 0x00000008b6067221 */ /* 0x000fe20000010000 */
[----:B------:R-:W-:Y:S01]  /*1a0c0*/  MOV R8, R112 ;  /* 0x0000007000087202 */ /* 0x000fe20000000f00 */
[----:B------:R-:W-:Y:S02]  /*1a0d0*/  @!P3 HADD2 R53, -R23.H0_H0, -RZ.H0_H0 ;  /* 0xa00000ff1735b230 */ /* 0x000fe40000000900 */
[----:B------:R-:W-:Y:S01]  /*1a0e0*/  IMAD.MOV.U32 R112, RZ, RZ, R58 ;  /* 0x000000ffff707224 */ /* 0x000fe200078e003a */
[----:B------:R-:W-:Y:S02]  /*1a0f0*/  PRMT R58, R22, 0x5410, R21 ;  /* 0x00005410163a7816 */ /* 0x000fe40000000015 */
[----:B------:R-:W-:Y:S01]  /*1a100*/  @!P4 PRMT R21, R56, 0x5410, RZ ;  /* 0x000054103815c816 */ /* 0x000fe200000000ff */
[----:B------:R-:W-:Y:S01]  /*1a110*/  FADD.FTZ R2, R63, R2 ;  /* 0x000000023f027221 */ /* 0x000fe20000010000 */
[----:B------:R-:W-:Y:S02]  /*1a120*/  PRMT R56, R23, 0x7610, R5 ;  /* 0x0000761017387816 */ /* 0x000fe40000000005 */
[----:B------:R-:W-:Y:S01]  /*1a130*/  @!P3 PRMT R23, R53, 0x5410, RZ ;  /* 0x000054103517b816 */ /* 0x000fe200000000ff */
[----:B------:R-:W-:Y:S01]  /*1a140*/  IMAD.MOV.U32 R53, RZ, RZ, R236 ;  /* 0x000000ffff357224 */ /* 0x000fe200078e00ec */
[----:B------:R-:W-:Y:S01]  /*1a150*/  MOV R63, R237 ;  /* 0x000000ed003f7202 */ /* 0x000fe20000000f00 */
[-C--:B------:R-:W-:Y:S01]  /*1a160*/  FMUL.FTZ R236, R96, R4.reuse ;  /* 0x0000000460ec7220 */ /* 0x080fe20000410000 */
[----:B------:R-:W-:-:S02]  /*1a170*/  FMUL.FTZ R237, R97, R4 ;  /* 0x0000000461ed7220 */ /* 0x000fc40000410000 */
[----:B------:R-:W4:Y:S01]  /*1a180*/  LDL.64 R96, [R1+0x168] ;  /* 0x0001680001607983 */ /* 0x000f220000100a00 */
[----:B------:R-:W-:-:S04]  /*1a190*/  PRMT R0, R32, 0x7773, RZ ;  /* 0x0000777320007816 */ /* 0x000fc800000000ff */
[----:B------:R-:W-:Y:S01]  /*1a1a0*/  ISETP.GT.U32.AND P0, PT, R0, UR4, PT ;  /* 0x0000000400007c0c */ /* 0x000fe2000bf04070 */
[----:B------:R-:W-:Y:S01]  /*1a1b0*/  FADD.FTZ R0, R210, R6 ;  /* 0x00000006d2007221 */ /* 0x000fe20000010000 */
[----:B------:R-:W-:Y:S01]  /*1a1c0*/  PRMT R233, R104, 0x7632, R233 ;  /* 0x0000763268e97816 */ /* 0x000fe200000000e9 */
[----:B------:R-:W-:Y:S01]  /*1a1d0*/  @!P5 HADD2 R49, -R22.H0_H0, -RZ.H0_H0 ;  /* 0xa00000ff1631d230 */ /* 0x000fe20000000900 */
[----:B------:R-:W-:Y:S01]  /*1a1e0*/  ULEA UR8, UR23, 0xfffffffb, 0x1 ;  /* 0xfffffffb17087891 */ /* 0x000fe2000f8e08ff */
[----:B------:R-:W-:-:S08]  /*1a1f0*/  FMUL.FTZ R115, R151, R3 ;  /* 0x0000000397737220 */ /* 0x000fd00000410000 */
[----:B------:R-:W-:Y:S02]  /*1a200*/  @P0 HADD2 R52, -R104.H1_H1, -RZ.H0_H0 ;  /* 0xa00000ff68340230 */ /* 0x000fe40000000d00 */
[----:B------:R-:W-:-:S03]  /*1a210*/  IMAD.MOV.U32 R151, RZ, RZ, R137 ;  /* 0x000000ffff977224 */ /* 0x000fc600078e0089 */
[----:B------:R-:W-:Y:S01]  /*1a220*/  @P0 PRMT R233, R52, 0x5410, RZ ;  /* 0x0000541034e90816 */ /* 0x000fe200000000ff */
[----:B------:R-:W-:Y:S02]  /*1a230*/  IMAD.MOV.U32 R52, RZ, RZ, R19 ;  /* 0x000000ffff347224 */ /* 0x000fe400078e0013 */
[----:B------:R-:W-:Y:S01]  /*1a240*/  FADD.FTZ R19, R214, R0 ;  /* 0x00000000d6137221 */ /* 0x000fe20000010000 */
[----:B------:R-:W-:Y:S01]  /*1a250*/  MOV R0, UR37 ;  /* 0x0000002500007c02 */ /* 0x000fe20008000f00 */
[----:B------:R-:W-:Y:S01]  /*1a260*/  @!P2 HADD2 R54, -R106.H1_H1, -RZ.H0_H0 ;  /* 0xa00000ff6a36a230 */ /* 0x000fe20000000d00 */
[----:B------:R-:W-:Y:S01]  /*1a270*/  @!P5 PRMT R22, R49, 0x5410, RZ ;  /* 0x000054103116d816 */ /* 0x000fe200000000ff */
[----:B------:R-:W-:Y:S02]  /*1a280*/  IMAD.MOV.U32 R49, RZ, RZ, R113 ;  /* 0x000000ffff317224 */ /* 0x000fe400078e0071 */
[----:B------:R-:W-:Y:S01]  /*1a290*/  FMUL.FTZ R113, R149, R4 ;  /* 0x0000000495717220 */ /* 0x000fe20000410000 */
[----:B------:R-:W-:Y:S01]  /*1a2a0*/  IMAD.MOV.U32 R149, RZ, RZ, R151 ;  /* 0x000000ffff957224 */ /* 0x000fe200078e0097 */
[----:B------:R-:W-:Y:S01]  /*1a2b0*/  PRMT R5, R106, 0x7632, R5 ;  /* 0x000076326a057816 */ /* 0x000fe20000000005 */
[----:B------:R-:W-:Y:S01]  /*1a2c0*/  IMAD.MOV.U32 R151, RZ, RZ, R150 ;  /* 0x000000ffff977224 */ /* 0x000fe200078e0096 */
[----:B------:R-:W-:Y:S01]  /*1a2d0*/  @!P2 PRMT R5, R54, 0x5410, RZ ;  /* 0x000054103605a816 */ /* 0x000fe200000000ff */
[----:B------:R-:W-:-:S02]  /*1a2e0*/  IMAD.MOV.U32 R150, RZ, RZ, R9 ;  /* 0x000000ffff967224 */ /* 0x000fc400078e0009 */
[----:B------:R-:W-:Y:S02]  /*1a2f0*/  IMAD.MOV.U32 R6, RZ, RZ, R112 ;  /* 0x000000ffff067224 */ /* 0x000fe400078e0070 */
[----:B------:R-:W-:Y:S02]  /*1a300*/  IMAD.MOV.U32 R9, RZ, RZ, R13 ;  /* 0x000000ffff097224 */ /* 0x000fe400078e000d */
[----:B------:R-:W-:Y:S01]  /*1a310*/  FMUL.FTZ R112, R148, R4 ;  /* 0x0000000494707220 */ /* 0x000fe20000410000 */
[----:B------:R-:W-:Y:S02]  /*1a320*/  IMAD.MOV.U32 R148, RZ, RZ, R6 ;  /* 0x000000ffff947224 */ /* 0x000fe400078e0006 */
[----:B------:R-:W-:Y:S01]  /*1a330*/  FMUL.FTZ R119, R147, R3 ;  /* 0x0000000393777220 */ /* 0x000fe20000410000 */
[----:B------:R-:W-:Y:S02]  /*1a340*/  IMAD.MOV.U32 R7, RZ, RZ, R108 ;  /* 0x000000ffff077224 */ /* 0x000fe400078e006c */
[----:B------:R-:W-:-:S02]  /*1a350*/  @P1 HADD2 R42, -R105.H1_H1, -RZ.H0_H0 ;  /* 0xa00000ff692a1230 */ /* 0x000fc40000000d00 */
[----:B------:R-:W-:Y:S01]  /*1a360*/  IMAD.MOV.U32 R147, RZ, RZ, R225 ;  /* 0x000000ffff937224 */ /* 0x000fe200078e00e1 */
[----:B------:R-:W-:Y:S01]  /*1a370*/  MOV R6, R8 ;  /* 0x0000000800067202 */ /* 0x000fe20000000f00 */
[-C--:B------:R-:W-:Y:S01]  /*1a380*/  FMUL.FTZ R110, R170, R3.reuse ;  /* 0x00000003aa6e7220 */ /* 0x080fe20000410000 */
[----:B------:R-:W-:Y:S01]  /*1a390*/  PRMT R175, R105, 0x7632, R175 ;  /* 0x0000763269af7816 */ /* 0x000fe200000000af */
[----:B------:R-:W-:Y:S01]  /*1a3a0*/  FMUL.FTZ R170, R154, R3 ;  /* 0x000000039aaa7220 */ /* 0x000fe20000410000 */
[----:B------:R-:W-:Y:S01]  /*1a3b0*/  @P1 PRMT R175, R42, 0x5410, RZ ;  /* 0x000054102aaf1816 */ /* 0x000fe200000000ff */
[----:B------:R-:W-:Y:S01]  /*1a3c0*/  IMAD.MOV.U32 R54, RZ, RZ, R136 ;  /* 0x000000ffff367224 */ /* 0x000fe200078e0088 */
[----:B------:R-:W-:Y:S01]  /*1a3d0*/  MOV R41, R125 ;  /* 0x0000007d00297202 */ /* 0x000fe20000000f00 */
        /* <DEDUP_REMOVED lines=23> */
[----:B--2---:R-:W-:Y:S01]  /*1a550*/  LOP3.LUT R0, R0, UR8, R99, 0x96, !PT ;  /* 0x0000000800007c12 */ /* 0x004fe2000f8e9663 */
[----:B------:R-:W-:Y:S01]  /*1a560*/  IMAD.MOV.U32 R98, RZ, RZ, R49 ;  /* 0x000000ffff627224 */ /* 0x000fe200078e0031 */
[----:B------:R-:W-:-:S03]  /*1a570*/  MOV R49, R12 ;  /* 0x0000000c00317202 */ /* 0x000fc60000000f00 */
[----:B------:R-:W-:-:S04]  /*1a580*/  IMAD.WIDE.U32 R12, R0, -0x326172a9, RZ ;  /* 0xcd9e8d57000c7825 */ /* 0x000fc800078e00ff */
[----:B------:R-:W-:Y:S02]  /*1a590*/  IMAD.MOV.U32 R99, RZ, RZ, R5 ;  /* 0x000000ffff637224 */ /* 0x000fe400078e0005 */
[----:B------:R-:W-:Y:S01]  /*1a5a0*/  IMAD.MOV.U32 R5, RZ, RZ, R7 ;  /* 0x000000ffff057224 */ /* 0x000fe200078e0007 */
[----:B---3--:R-:W-:Y:S01]  /*1a5b0*/  LOP3.LUT R0, R144, UR33, R13, 0x96, !PT ;  /* 0x0000002190007c12 */ /* 0x008fe2000f8e960d */
[----:B------:R-:W-:Y:S02]  /*1a5c0*/  IMAD.MOV.U32 R144, RZ, RZ, R149 ;  /* 0x000000ffff907224 */ /* 0x000fe400078e0095 */
[----:B------:R-:W-:Y:S02]  /*1a5d0*/  IMAD.MOV.U32 R149, RZ, RZ, R148 ;  /* 0x000000ffff957224 */ /* 0x000fe400078e0094 */
[----:B------:R-:W-:Y:S02]  /*1a5e0*/  IMAD.MOV.U32 R148, RZ, RZ, R99 ;  /* 0x000000ffff947224 */ /* 0x000fe400078e0063 */
[----:B------:R-:W-:-:S02]  /*1a5f0*/  IMAD.MOV.U32 R99, RZ, RZ, R147 ;  /* 0x000000ffff637224 */ /* 0x000fc400078e0093 */
[----:B------:R-:W-:Y:S01]  /*1a600*/  IMAD.MOV.U32 R147, RZ, RZ, R150 ;  /* 0x000000ffff937224 */ /* 0x000fe200078e0096 */
[----:B------:R-:W-:Y:S01]  /*1a610*/  MOV R150, R6 ;  /* 0x0000000600967202 */ /* 0x000fe20000000f00 */
[----:B------:R-:W-:Y:S02]  /*1a620*/  IMAD.MOV.U32 R6, RZ, RZ, R5 ;  /* 0x000000ffff067224 */ /* 0x000fe400078e0005 */
[----:B------:R-:W-:-:S05]  /*1a630*/  IMAD.WIDE.U32 R4, R0, -0x2daee0ad, RZ ;  /* 0xd2511f5300047825 */ /* 0x000fca00078e00ff */
[----:B----4-:R-:W-:Y:S02]  /*1a640*/  LOP3.LUT R0, R96, UR31, R5, 0x96, !PT ;  /* 0x0000001f60007c12 */ /* 0x010fe4000f8e9605 */
[----:B------:R-:W2:Y:S01]  /*1a650*/  LDL.64 R96, [R1+0x138] ;  /* 0x0001380001607983 */ /* 0x000ea20000100a00 */
[-C--:B------:R-:W-:Y:S01]  /*1a660*/  FMUL.FTZ R126, R142, R3.reuse ;  /* 0x000000038e7e7220 */ /* 0x080fe20000410000 */
[-C--:B------:R-:W-:Y:S01]  /*1a670*/  FMUL.FTZ R127, R143, R3.reuse ;  /* 0x000000038f7f7220 */ /* 0x080fe20000410000 */
[-C--:B------:R-:W-:Y:S01]  /*1a680*/  FMUL.FTZ R111, R171, R3.reuse ;  /* 0x00000003ab6f7220 */ /* 0x080fe20000410000 */
[----:B------:R-:W-:Y:S01]  /*1a690*/  MOV R137, R190 ;  /* 0x000000be00897202 */ /* 0x000fe20000000f00 */
        /* <DEDUP_REMOVED lines=16> */
[----:B------:R-:W-:Y:S01]  /*1a7a0*/  FADD.FTZ R2, R43, R11 ;  /* 0x0000000b2b027221 */ /* 0x000fe20000010000 */
[----:B------:R-:W-:-:S03]  /*1a7b0*/  IMAD.MOV.U32 R8, RZ, RZ, R20 ;  /* 0x000000ffff087224 */ /* 0x000fc600078e0014 */
[----:B------:R-:W-:Y:S01]  /*1a7c0*/  FADD.FTZ R20, R10, R2 ;  /* 0x000000020a147221 */ /* 0x000fe20000010000 */
[----:B------:R-:W-:-:S04]  /*1a7d0*/  IMAD.WIDE.U32 R10, R0, -0x326172a9, RZ ;  /* 0xcd9e8d57000a7825 */ /* 0x000fc800078e00ff */
[----:B------:R-:W-:Y:S02]  /*1a7e0*/  IMAD.MOV.U32 R7, RZ, RZ, R15 ;  /* 0x000000ffff077224 */ /* 0x000fe400078e000f */
[----:B------:R-:W-:Y:S01]  /*1a7f0*/  FADD.FTZ R15, R29, R3 ;  /* 0x000000031d0f7221 */ /* 0x000fe20000010000 */
[----:B------:R-:W-:Y:S01]  /*1a800*/  MOV R145, R147 ;  /* 0x0000009300917202 */ /* 0x000fe20000000f00 */
[----:B------:R-:W-:Y:S02]  /*1a810*/  IMAD.MOV.U32 R147, RZ, RZ, R63 ;  /* 0x000000ffff937224 */ /* 0x000fe400078e003f */
[----:B------:R-:W-:Y:S02]  /*1a820*/  IMAD.MOV.U32 R63, RZ, RZ, R49 ;  /* 0x000000ffff3f7224 */ /* 0x000fe400078e0031 */
[----:B------:R-:W-:Y:S02]  /*1a830*/  IMAD.MOV.U32 R49, RZ, RZ, R9 ;  /* 0x000000ffff317224 */ /* 0x000fe400078e0009 */
[----:B------:R-:W-:-:S02]  /*1a840*/  IMAD.MOV.U32 R140, RZ, RZ, R99 ;  /* 0x000000ffff8c7224 */ /* 0x000fc400078e0063 */
[----:B------:R-:W-:Y:S02]  /*1a850*/  IMAD.MOV.U32 R99, RZ, RZ, R52 ;  /* 0x000000ffff637224 */ /* 0x000fe400078e0034 */
[----:B------:R-:W-:Y:S01]  /*1a860*/  IMAD.MOV.U32 R52, RZ, RZ, R7 ;  /* 0x000000ffff347224 */ /* 0x000fe200078e0007 */
[----:B------:R-:W-:Y:S02]  /*1a870*/  PRMT R214, R24, 0x7610, R214 ;  /* 0x0000761018d67816 */ /* 0x000fe400000000d6 */
[----:B--2---:R-:W-:Y:S01]  /*1a880*/  LOP3.LUT R2, R12, UR32, R97, 0x96, !PT ;  /* 0x000000200c027c12 */ /* 0x004fe2000f8e9661 */
[----:B------:R-:W-:Y:S01]  /*1a890*/  IMAD.MOV.U32 R97, RZ, RZ, R144 ;  /* 0x000000ffff617224 */ /* 0x000fe200078e0090 */
[----:B------:R-:W-:Y:S01]  /*1a8a0*/  LOP3.LUT R5, R96, UR26, R11, 0x96, !PT ;  /* 0x0000001a60057c12 */ /* 0x000fe2000f8e960b */
[----:B------:R-:W-:Y:S02]  /*1a8b0*/  IMAD.MOV.U32 R144, RZ, RZ, R149 ;  /* 0x000000ffff907224 */ /* 0x000fe400078e0095 */
[----:B------:R-:W-:-:S04]  /*1a8c0*/  IMAD.WIDE.U32 R2, R2, -0x2daee0ad, RZ ;  /* 0xd2511f5302027825 */ /* 0x000fc800078e00ff */
[----:B------:R-:W-:Y:S01]  /*1a8d0*/  IMAD.MOV.U32 R149, RZ, RZ, R150 ;  /* 0x000000ffff957224 */ /* 0x000fe200078e0096 */
[----:B------:R-:W-:Y:S01]  /*1a8e0*/  MOV R150, R53 ;  /* 0x0000003500967202 */ /* 0x000fe20000000f00 */
[----:B------:R-:W-:Y:S01]  /*1a8f0*/  IMAD.MOV.U32 R53, RZ, RZ, R8 ;  /* 0x000000ffff357224 */ /* 0x000fe200078e0008 */
[----:B------:R-:W-:Y:S01]  /*1a900*/  LOP3.LUT R0, R4, UR22, R3, 0x96, !PT ;  /* 0x0000001604007c12 */ /* 0x000fe2000f8e9603 */
[----:B------:R-:W-:-:S04]  /*1a910*/  IMAD.WIDE.U32 R8, R5, -0x2daee0ad, RZ ;  /* 0xd2511f5305087825 */ /* 0x000fc800078e00ff */
[----:B------:R-:W-:Y:S02]  /*1a920*/  IMAD.MOV.U32 R96, RZ, RZ, R148 ;  /* 0x000000ffff607224 */ /* 0x000fe400078e0094 */
[----:B------:R-:W-:Y:S01]  /*1a930*/  IMAD.MOV.U32 R148, RZ, RZ, R6 ;  /* 0x000000ffff947224 */ /* 0x000fe200078e0006 */
[----:B------:R-:W-:Y:S01]  /*1a940*/  LOP3.LUT R2, R2, UR17, R9, 0x96, !PT ;  /* 0x0000001102027c12 */ /* 0x000fe2000f8e9609 */
[----:B------:R-:W-:-:S04]  /*1a950*/  IMAD.WIDE.U32 R6, R0, -0x326172a9, RZ ;  /* 0xcd9e8d5700067825 */ /* 0x000fc800078e00ff */
[----:B------:R-:W-:Y:S01]  /*1a960*/  IMAD.WIDE.U32 R2, R2, -0x326172a9, RZ ;  /* 0xcd9e8d5702027825 */ /* 0x000fe200078e00ff */
[----:B------:R-:W-:Y:S02]  /*1a970*/  LOP3.LUT R0, R10, UR21, R7, 0x96, !PT ;  /* 0x000000150a007c12 */ /* 0x000fe4000f8e9607 */
[----:B------:R-:W-:Y:S01]  /*1a980*/  MOV R9, R97 ;  /* 0x0000006100097202 */ /* 0x000fe20000000f00 */
[----:B------:R-:W-:Y:S02]  /*1a990*/  IMAD.MOV.U32 R97, RZ, RZ, R150 ;  /* 0x000000ffff617224 */ /* 0x000fe400078e0096 */
[----:B------:R-:W-:Y:S01]  /*1a9a0*/  IMAD.WIDE.U32 R4, R0, -0x2daee0ad, RZ ;  /* 0xd2511f5300047825 */ /* 0x000fe200078e00ff */
[----:B------:R-:W-:-:S03]  /*1a9b0*/  LOP3.LUT R0, R6, UR16, R3, 0x96, !PT ;  /* 0x0000001006007c12 */ /* 0x000fc6000f8e9603 */
[----:B------:R-:W-:Y:S02]  /*1a9c0*/  IMAD.MOV.U32 R29, RZ, RZ, R96 ;  /* 0x000000ffff1d7224 */ /* 0x000fe400078e0060 */
[----:B------:R-:W-:Y:S01]  /*1a9d0*/  IMAD.MOV.U32 R150, RZ, RZ, R54 ;  /* 0x000000ffff967224 */ /* 0x000fe200078e0036 */
[----:B------:R-:W-:Y:S01]  /*1a9e0*/  MOV R54, R52 ;  /* 0x0000003400367202 */ /* 0x000fe20000000f00 */
[----:B------:R-:W-:Y:S02]  /*1a9f0*/  IMAD.MOV.U32 R96, RZ, RZ, R140 ;  /* 0x000000ffff607224 */ /* 0x000fe400078e008c */
[----:B------:R-:W-:Y:S02]  /*1aa00*/  IMAD.MOV.U32 R52, RZ, RZ, R49 ;  /* 0x000000ffff347224 */ /* 0x000fe400078e0031 */
[----:B------:R-:W-:Y:S02]  /*1aa10*/  IMAD.MOV.U32 R140, RZ, RZ, R48 ;  /* 0x000000ffff8c7224 */ /* 0x000fe400078e0030 */
[----:B------:R-:W-:Y:S01]  /*1aa20*/  IMAD.WIDE.U32 R48, R0, -0x2daee0ad, RZ ;  /* 0xd2511f5300307825 */ /* 0x000fe200078e00ff */
[----:B------:R-:W-:-:S04]  /*1aa30*/  LOP3.LUT R5, R8, UR15, R5, 0x96, !PT ;  /* 0x0000000f08057c12 */ /* 0x000fc8000f8e9605 */
[----:B------:R-:W-:Y:S01]  /*1aa40*/  LOP3.LUT R49, R4, UR12, R49, 0x96, !PT ;  /* 0x0000000c04317c12 */ /* 0x000fe2000f8e9631 */
[----:B------:R-:W-:Y:S01]  /*1aa50*/  IMAD.MOV.U32 R4, RZ, RZ, R154 ;  /* 0x000000ffff047224 */ /* 0x000fe200078e009a */
[----:B------:R-:W-:Y:S01]  /*1aa60*/  PRMT R0, R48, 0x7772, RZ ;  /* 0x0000777230007816 */ /* 0x000fe200000000ff */
[----:B------:R-:W-:Y:S02]  /*1aa70*/  IMAD.MOV.U32 R154, RZ, RZ, R42 ;  /* 0x000000ffff9a7224 */ /* 0x000fe400078e002a */
[----:B------:R-:W-:Y:S01]  /*1aa80*/  IMAD.WIDE.U32 R42, R5, -0x326172a9, RZ ;  /* 0xcd9e8d57052a7825 */ /* 0x000fe200078e00ff */
[----:B------:R-:W-:Y:S02]  /*1aa90*/  ISETP.GT.U32.AND P4, PT, R0, UR4, PT ;  /* 0x0000000400007c0c */ /* 0x000fe4000bf84070 */
[----:B------:R-:W-:Y:S01]  /*1aaa0*/  PRMT R0, R48, 0x7773, RZ ;  /* 0x0000777330007816 */ /* 0x000fe200000000ff */
[----:B------:R-:W-:Y:S01]  /*1aab0*/  IMAD.MOV.U32 R11, RZ, RZ, R151 ;  /* 0x000000ffff0b7224 */ /* 0x000fe200078e0097 */
[----:B------:R-:W-:-:S02]  /*1aac0*/  MOV R151, R41 ;  /* 0x0000002900977202 */ /* 0x000fc40000000f00 */
[----:B------:R-:W-:Y:S02]  /*1aad0*/  LOP3.LUT R41, R2, UR13, R43, 0x96, !PT ;  /* 0x0000000d02297c12 */ /* 0x000fe4000f8e962b */
[----:B------:R-:W-:Y:S02]  /*1aae0*/  ISETP.GT.U32.AND P0, PT, R0, UR4, PT ;  /* 0x0000000400007c0c */ /* 0x000fe4000bf04070 */
[----:B------:R-:W-:-:S04]  /*1aaf0*/  LOP3.LUT R0, R41, 0xffff, RZ, 0xc0, !PT ;  /* 0x0000ffff29007812 */ /* 0x000fc800078ec0ff */
[----:B------:R-:W-:-:S04]  /*1ab00*/  SHF.R.U32.HI R0, RZ, 0x8, R0 ;  /* 0x00000008ff007819 */ /* 0x000fc80000011600 */
[----:B------:R-:W-:-:S04]  /*1ab10*/  LOP3.LUT R0, R0, 0xffff, RZ, 0xc0, !PT ;  /* 0x0000ffff00007812 */ /* 0x000fc800078ec0ff */
[----:B------:R-:W-:Y:S02]  /*1ab20*/  ISETP.LE.U32.AND P2, PT, R0, UR4, PT ;  /* 0x0000000400007c0c */ /* 0x000fe4000bf43070 */
[----:B------:R-:W-:-:S04]  /*1ab30*/  PRMT R0, R41, 0x7632, R0 ;  /* 0x0000763229007816 */ /* 0x000fc80000000000 */
[----:B------:R-:W-:-:S04]  /*1ab40*/  LOP3.LUT R0, R0, 0xff, RZ, 0xc0, !PT ;  /* 0x000000ff00007812 */ /* 0x000fc800078ec0ff */
[----:B------:R-:W-:Y:S01]  /*1ab50*/  ISETP.LE.U32.AND P1, PT, R0, UR4, PT ;  /* 0x0000000400007c0c */ /* 0x000fe2000bf23070 */
[----:B------:R-:W-:Y:S01]  /*1ab60*/  IMAD.MOV.U32 R0, RZ, RZ, R42 ;  /* 0x000000ffff007224 */ /* 0x000fe200078e002a */
[----:B------:R-:W-:Y:S01]  /*1ab70*/  MOV R5, R29 ;  /* 0x0000001d00057202 */ /* 0x000fe20000000f00 */
[----:B------:R-:W-:Y:S01]  /*1ab80*/  IMAD.MOV.U32 R29, RZ, RZ, R51 ;  /* 0x000000ffff1d7224 */ /* 0x000fe200078e0033 */
[----:B------:R-:W-:Y:S02]  /*1ab90*/  MUFU.EX2 R43, R192 ;  /* 0x000000c0002b7308 */ /* 0x000fe40000000800 */
[----:B------:R-:W-:-:S06]  /*1aba0*/  LOP3.LUT R0, R0, 0xff, RZ, 0xc0, !PT ;  /* 0x000000ff00007812 */ /* 0x000fcc00078ec0ff */
[----:B------:R-:W1:Y:S01]  /*1abb0*/  MUFU.EX2 R51, R193 ;  /* 0x000000c100337308 */ /* 0x000e620000000800 */
[----:B------:R-:W-:Y:S02]  /*1abc0*/  ISETP.LE.U32.AND P5, PT, R0, UR4, PT ;  /* 0x0000000400007c0c */ /* 0x000fe4000bfa3070 */
[----:B------:R-:W-:-:S04]  /*1abd0*/  LOP3.LUT R0, R49, 0xffff, RZ, 0xc0, !PT ;  /* 0x0000ffff31007812 */ /* 0x000fc800078ec0ff */
[----:B------:R-:W-:-:S04]  /*1abe0*/  SHF.R.U32.HI R0, RZ, 0x8, R0 ;  /* 0x00000008ff007819 */ /* 0x000fc80000011600 */
[----:B------:R-:W-:-:S04]  /*1abf0*/  LOP3.LUT R0, R0, 0xffff, RZ, 0xc0, !PT ;  /* 0x0000ffff00007812 */ /* 0x000fc800078ec0ff */
[----:B------:R-:W-:Y:S02]  /*1ac00*/  ISETP.LE.U32.AND P3, PT, R0, UR4, PT ;  /* 0x0000000400007c0c */ /* 0x000fe4000bf63070 */
[----:B-1----:R-:W-:Y:S01]  /*1ac10*/  F2FP.F16.F32.PACK_AB R0, R51, R43 ;  /* 0x0000002b3300723e */ /* 0x002fe200000000ff */
[----:B------:R-:W-:Y:S01]  /*1ac20*/  FADD.FTZ R2, R215, R19 ;  /* 0x00000013d7027221 */ /* 0x000fe20000010000 */
[----:B------:R-:W-:Y:S02]  /*1ac30*/  PRMT R215, R24, 0x7632, R215 ;  /* 0x0000763218d77816 */ /* 0x000fe400000000d7 */
[C---:B------:R-:W-:Y:S02]  /*1ac40*/  PRMT R218, R0.reuse, 0x7610, R218 ;  /* 0x0000761000da7816 */ /* 0x040fe400000000da */
[----:B------:R-:W-:Y:S01]  /*1ac50*/  PRMT R217, R0, 0x7632, R217 ;  /* 0x0000763200d97816 */ /* 0x000fe200000000d9 */
[----:B------:R-:W-:Y:S02]  /*1ac60*/  @!P2 HADD2 R45, -R215.H0_H0, -RZ.H0_H0 ;  /* 0xa00000ffd72da230 */ /* 0x000fe40000000900 */
[----:B------:R-:W-:-:S02]  /*1ac70*/  @P4 HADD2 R44, -R218.H0_H0, -RZ.H0_H0 ;  /* 0xa00000ffda2c4230 */ /* 0x000fc40000000900 */
[----:B------:R-:W-:Y:S01]  /*1ac80*/  IMAD.MOV.U32 R8, RZ, RZ, R140 ;  /* 0x000000ffff087224 */ /* 0x000fe200078e008c */
[----:B------:R-:W-:Y:S01]  /*1ac90*/  PRMT R140, R214, 0x5410, R215 ;  /* 0x00005410d68c7816 */ /* 0x000fe200000000d7 */
[----:B------:R-:W-:Y:S01]  /*1aca0*/  IMAD.MOV.U32 R10, RZ, RZ, R144 ;  /* 0x000000ffff0a7224 */ /* 0x000fe200078e0090 */
[----:B------:R-:W-:Y:S02]  /*1acb0*/  PRMT R144, R218, 0x5410, R217 ;  /* 0x00005410da907816 */ /* 0x000fe400000000d9 */
[----:B------:R-:W-:Y:S02]  /*1acc0*/  @P4 PRMT R218, R44, 0x5410, RZ ;  /* 0x000054102cda4816 */ /* 0x000fe400000000ff */
[----:B------:R-:W-:Y:S02]  /*1acd0*/  @!P2 PRMT R215, R45, 0x5410, RZ ;  /* 0x000054102dd7a816 */ /* 0x000fe400000000ff */
[----:B------:R-:W2:Y:S01]  /*1ace0*/  LDL.64 R44, [R1+0xd8] ;  /* 0x0000d800012c7983 */ /* 0x000ea20000100a00 */
[----:B------:R-:W-:Y:S01]  /*1acf0*/  PRMT R0, R49, 0x7632, R0 ;  /* 0x0000763231007816 */ /* 0x000fe20000000000 */
[----:B------:R-:W-:-:S03]  /*1ad00*/  @P0 HADD2 R40, -R217.H0_H0, -RZ.H0_H0 ;  /* 0xa00000ffd9280230 */ /* 0x000fc60000000900 */
[----:B------:R-:W-:-:S04]  /*1ad10*/  LOP3.LUT R0, R0, 0xff, RZ, 0xc0, !PT ;  /* 0x000000ff00007812 */ /* 0x000fc800078ec0ff */
[----:B------:R-:W-:Y:S02]  /*1ad20*/  ISETP.LE.U32.AND P4, PT, R0, UR4, PT ;  /* 0x0000000400007c0c */ /* 0x000fe4000bf83070 */
[----:B------:R-:W-:Y:S02]  /*1ad30*/  LOP3.LUT R0, R41, 0xff, RZ, 0xc0, !PT ;  /* 0x000000ff29007812 */ /* 0x000fe400078ec0ff */
[----:B------:R-:W-:Y:S02]  /*1ad40*/  @P0 PRMT R217, R40, 0x5410, RZ ;  /* 0x0000541028d90816 */ /* 0x000fe400000000ff */
[----:B------:R-:W-:Y:S01]  /*1ad50*/  ISETP.LE.U32.AND P0, PT, R0, UR4, PT ;  /* 0x0000000400007c0c */ /* 0x000fe2000bf03070 */
[----:B------:R-:W-:-:S05]  /*1ad60*/  IMAD.MOV.U32 R0, RZ, RZ, R48 ;  /* 0x000000ffff007224 */ /* 0x000fca00078e0030 */
[----:B------:R-:W-:-:S04]  /*1ad70*/  LOP3.LUT R0, R0, 0xff, RZ, 0xc0, !PT ;  /* 0x000000ff00007812 */ /* 0x000fc800078ec0ff */
[----:B------:R-:W-:Y:S01]  /*1ad80*/  ISETP.LE.U32.AND P2, PT, R0, UR4, PT ;  /* 0x0000000400007c0c */ /* 0x000fe2000bf43070 */
[----:B------:R-:W-:Y:S01]  /*1ad90*/  FADD.FTZ R3, R67, R15 ;  /* 0x0000000f43037221 */ /* 0x000fe20000010000 */
[----:B------:R-:W-:Y:S01]  /*1ada0*/  FADD.FTZ R7, R65, R20 ;  /* 0x0000001441077221 */ /* 0x000fe20000010000 */
[----:B------:R-:W-:Y:S02]  /*1adb0*/  IMAD.MOV.U32 R65, RZ, RZ, R5 ;  /* 0x000000ffff417224 */ /* 0x000fe400078e0005 */
[----:B------:R-:W-:Y:S02]  /*1adc0*/  IMAD.MOV.U32 R67, RZ, RZ, R4 ;  /* 0x000000ffff437224 */ /* 0x000fe400078e0004 */
[----:B------:R-:W-:Y:S01]  /*1add0*/  FADD.FTZ R6, R180, R2 ;  /* 0x00000002b4067221 */ /* 0x000fe20000010000 */
[----:B------:R-:W-:Y:S02]  /*1ade0*/  MOV R19, R9 ;  /* 0x0000000900137202 */ /* 0x000fe40000000f00 */
[----:B------:R-:W-:Y:S01]  /*1adf0*/  LOP3.LUT R2, R12, UR32, R199, 0x96, !PT ;  /* 0x000000200c027c12 */ /* 0x000fe2000f8e96c7 */
[----:B------:R-:W-:Y:S01]  /*1ae00*/  FADD.FTZ R9, R64, R3 ;  /* 0x0000000340097221 */ /* 0x000fe20000010000 */
[----:B------:R-:W-:Y:S01]  /*1ae10*/  IMAD.MOV.U32 R40, RZ, RZ, R67 ;  /* 0x000000ffff287224 */ /* 0x000fe200078e0043 */
[----:B------:R-:W-:-:S02]  /*1ae20*/  MOV R67, R10 ;  /* 0x0000000a00437202 */ /* 0x000fc40000000f00 */
[----:B------:R-:W-:Y:S01]  /*1ae30*/  IMAD.WIDE.U32 R2, R2, -0x2daee0ad, RZ ;  /* 0xd2511f5302027825 */ /* 0x000fe200078e00ff */
[----:B--2---:R-:W-:-:S05]  /*1ae40*/  LOP3.LUT R0, R44, UR33, R13, 0x96, !PT ;  /* 0x000000212c007c12 */ /* 0x004fca000f8e960d */
[----:B------:R-:W-:-:S05]  /*1ae50*/  IMAD.WIDE.U32 R4, R0, -0x2daee0ad, RZ ;  /* 0xd2511f5300047825 */ /* 0x000fca00078e00ff */
[----:B------:R-:W-:Y:S02]  /*1ae60*/  LOP3.LUT R5, R194, UR31, R5, 0x96, !PT ;  /* 0x0000001fc2057c12 */ /* 0x000fe4000f8e9605 */
[----:B------:R-:W2:Y:S01]  /*1ae70*/  LDL.LU.64 R194, [R1+0x220] ;  /* 0x0002200001c27983 */ /* 0x000ea20000300a00 */
[----:B------:R-:W-:Y:S02]  /*1ae80*/  IMAD.MOV.U32 R44, RZ, RZ, R19 ;  /* 0x000000ffff2c7224 */ /* 0x000fe400078e0013 */
[----:B------:R-:W-:Y:S02]  /*1ae90*/  IMAD.MOV.U32 R19, RZ, RZ, R11 ;  /* 0x000000ffff137224 */ /* 0x000fe400078e000b */
[----:B------:R-:W-:Y:S01]  /*1aea0*/  IMAD.WIDE.U32 R10, R5, -0x326172a9, RZ ;  /* 0xcd9e8d57050a7825 */ /* 0x000fe200078e00ff */
[----:B------:R-:W-:-:S04]  /*1aeb0*/  LOP3.LUT R0, R4, UR22, R3, 0x96, !PT ;  /* 0x0000001604007c12 */ /* 0x000fc8000f8e9603 */
[----:B------:R-:W-:Y:S02]  /*1aec0*/  LOP3.LUT R3, R198, UR26, R11, 0x96, !PT ;  /* 0x0000001ac6037c12 */ /* 0x000fe4000f8e960b */
[----:B------:R-:W3:Y:S01]  /*1aed0*/  LDL.LU.64 R198, [R1+0x218] ;  /* 0x0002180001c67983 */ /* 0x000ee20000300a00 */
[----:B------:R-:W-:Y:S02]  /*1aee0*/  IMAD.MOV.U32 R24, RZ, RZ, R65 ;  /* 0x000000ffff187224 */ /* 0x000fe400078e0041 */
[----:B------:R-:W-:Y:S01]  /*1aef0*/  FADD.FTZ R4, R25, R7 ;  /* 0x0000000719047221 */ /* 0x000fe20000010000 */
[----:B------:R-:W-:Y:S02]  /*1af00*/  IMAD.MOV.U32 R65, RZ, RZ, R8 ;  /* 0x000000ffff417224 */ /* 0x000fe400078e0008 */
[----:B------:R-:W-:Y:S01]  /*1af10*/  FADD.FTZ R8, R178, R6 ;  /* 0x00000006b2087221 */ /* 0x000fe20000010000 */
[----:B------:R-:W-:-:S05]  /*1af20*/  IMAD.WIDE.U32 R6, R0, -0x326172a9, RZ ;  /* 0xcd9e8d5700067825 */ /* 0x000fca00078e00ff */
[----:B------:R-:W-:Y:S01]  /*1af30*/  LOP3.LUT R0, R10, UR21, R7, 0x96, !PT ;  /* 0x000000150a007c12 */ /* 0x000fe2000f8e9607 */
[----:B------:R-:W-:Y:S01]  /*1af40*/  FADD.FTZ R7, R60, R9 ;  /* 0x000000093c077221 */ /* 0x000fe20000010000 */
[----:B------:R-:W-:Y:S01]  /*1af50*/  FADD.FTZ R9, R55, R4 ;  /* 0x0000000437097221 */ /* 0x000fe20000010000 */
[----:B------:R-:W-:-:S05]  /*1af60*/  IMAD.WIDE.U32 R4, R3, -0x2daee0ad, RZ ;  /* 0xd2511f5303047825 */ /* 0x000fca00078e00ff */
[----:B------:R-:W-:Y:S01]  /*1af70*/  LOP3.LUT R2, R2, UR17, R5, 0x96, !PT ;  /* 0x0000001102027c12 */ /* 0x000fe2000f8e9605 */
[----:B------:R-:W-:-:S04]  /*1af80*/  IMAD.MOV.U32 R55, RZ, RZ, R136 ;  /* 0x000000ffff377224 */ /* 0x000fc800078e0088 */
[----:B------:R-:W-:-:S04]  /*1af90*/  IMAD.WIDE.U32 R2, R2, -0x326172a9, RZ ;  /* 0xcd9e8d5702027825 */ /* 0x000fc800078e00ff */
[----:B------:R-:W-:Y:S01]  /*1afa0*/  IMAD.MOV.U32 R64, RZ, RZ, R151 ;  /* 0x000000ffff407224 */ /* 0x000fe200078e0097 */
[----:B------:R-:W-:Y:S02]  /*1afb0*/  LOP3.LUT R11, R6, UR16, R3, 0x96, !PT ;  /* 0x00000010060b7c12 */ /* 0x000fe4000f8e9603 */
[----:B------:R-:W-:Y:S01]  /*1afc0*/  MOV R151, R63 ;  /* 0x0000003f00977202 */ /* 0x000fe20000000f00 */
[----:B------:R-:W-:Y:S02]  /*1afd0*/  IMAD.MOV.U32 R63, RZ, RZ, R53 ;  /* 0x000000ffff3f7224 */ /* 0x000fe400078e0035 */
[----:B------:R-:W-:Y:S02]  /*1afe0*/  IMAD.MOV.U32 R53, RZ, RZ, R228 ;  /* 0x000000ffff357224 */ /* 0x000fe400078e00e4 */
[----:B------:R-:W4:Y:S01]  /*1aff0*/  LDL.LU R228, [R1+0x210] ;  /* 0x0002100001e47983 */ /* 0x000f220000300800 */
[----:B--2---:R-:W1:Y:S08]  /*1b000*/  MUFU.EX2 R12, R195 ;  /* 0x000000c3000c7308 */ /* 0x004e700000000800 */
[----:B------:R-:W2:Y:S01]  /*1b010*/  MUFU.EX2 R10, R194 ;  /* 0x000000c2000a7308 */ /* 0x000ea20000000800 */
[----:B-1----:R-:W-:-:S07]  /*1b020*/  FADD.FTZ R5, R12, R8 ;  /* 0x000000080c057221 */ /* 0x002fce0000010000 */
[----:B---3--:R-:W1:Y:S01]  /*1b030*/  MUFU.EX2 R8, R198 ;  /* 0x000000c600087308 */ /* 0x008e620000000800 */
[----:B--2---:R-:W-:Y:S01]  /*1b040*/  FADD.FTZ R3, R10, R7 ;  /* 0x000000070a037221 */ /* 0x004fe20000010000 */
[----:B-1----:R-:W-:-:S06]  /*1b050*/  F2FP.F16.F32.PACK_AB R120, R8, R10 ;  /* 0x0000000a0878723e */ /* 0x002fcc00000000ff */
[----:B------:R1:W-:Y:S02]  /*1b060*/  MUFU.EX2 R10, R55 ;  /* 0x00000037000a7308 */ /* 0x0003e40000000800 */
[----:B-1----:R-:W-:Y:S02]  /*1b070*/  IMAD.MOV.U32 R55, RZ, RZ, R64 ;  /* 0x000000ffff377224 */ /* 0x002fe400078e0040 */
[----:B------:R-:W-:Y:S01]  /*1b080*/  IMAD.MOV.U32 R64, RZ, RZ, R96 ;  /* 0x000000ffff407224 */ /* 0x000fe200078e0060 */
[----:B------:R-:W-:Y:S01]  /*1b090*/  MOV R96, R145 ;  /* 0x0000009100607202 */ /* 0x000fe20000000f00 */
[----:B------:R-:W-:Y:S02]  /*1b0a0*/  IMAD.MOV.U32 R145, RZ, RZ, R219 ;  /* 0x000000ffff917224 */ /* 0x000fe400078e00db */
[----:B------:R-:W2:Y:S01]  /*1b0b0*/  LDL.LU R219, [R1+0x20c] ;  /* 0x00020c0001db7983 */ /* 0x000ea20000300800 */
[----:B------:R-:W-:Y:S01]  /*1b0c0*/  @!P0 HADD2 R50, -R214.H0_H0, -RZ.H0_H0 ;  /* 0xa00000ffd6328230 */ /* 0x000fe20000000900 */
[----:B------:R-:W1:Y:S04]  /*1b0d0*/  MUFU.EX2 R13, R199 ;  /* 0x000000c7000d7308 */ /* 0x000e680000000800 */
[----:B------:R-:W-:Y:S01]  /*1b0e0*/  @!P0 PRMT R214, R50, 0x5410, RZ ;  /* 0x0000541032d68816 */ /* 0x000fe200000000ff */
[----:B------:R-:W-:-:S02]  /*1b0f0*/  IMAD.MOV.U32 R50, RZ, RZ, R24 ;  /* 0x000000ffff327224 */ /* 0x000fc400078e0018 */
[----:B------:R-:W-:Y:S01]  /*1b100*/  IMAD.WIDE.U32 R24, R0, -0x2daee0ad, RZ ;  /* 0xd2511f5300187825 */ /* 0x000fe200078e00ff */
[----:B------:R-:W3:Y:S03]  /*1b110*/  MUFU.EX2 R6, R196 ;  /* 0x000000c400067308 */ /* 0x000ee60000000800 */
[----:B------:R-:W-:Y:S01]  /*1b120*/  IMAD.MOV.U32 R60, RZ, RZ, R97 ;  /* 0x000000ffff3c7224 */ /* 0x000fe200078e0061 */
[----:B------:R-:W-:Y:S01]  /*1b130*/  LOP3.LUT R4, R4, UR15, R25, 0x96, !PT ;  /* 0x0000000f04047c12 */ /* 0x000fe2000f8e9619 */
[----:B------:R-:W-:Y:S01]  /*1b140*/  IMAD.MOV.U32 R97, RZ, RZ, R99 ;  /* 0x000000ffff617224 */ /* 0x000fe200078e0063 */
[----:B------:R-:W-:Y:S01]  /*1b150*/  MOV R99, R150 ;  /* 0x0000009600637202 */ /* 0x000fe20000000f00 */
[----:B------:R-:W-:Y:S02]  /*1b160*/  IMAD.MOV.U32 R150, RZ, RZ, R137 ;  /* 0x000000ffff967224 */ /* 0x000fe400078e0089 */
[----:B------:R-:W-:-:S04]  /*1b170*/  IMAD.WIDE.U32 R136, R4, -0x326172a9, RZ ;  /* 0xcd9e8d5704887825 */ /* 0x000fc800078e00ff */
[----:B-1----:R-:W-:Y:S02]  /*1b180*/  FADD.FTZ R4, R13, R5 ;  /* 0x000000050d047221 */ /* 0x002fe40000010000 */
[----:B------:R-:W1:Y:S01]  /*1b190*/  MUFU.EX2 R5, R197 ;  /* 0x000000c500057308 */ /* 0x000e620000000800 */
[----:B------:R-:W-:Y:S02]  /*1b1a0*/  IMAD.MOV.U32 R45, RZ, RZ, R40 ;  /* 0x000000ffff2d7224 */ /* 0x000fe400078e0028 */
[----:B------:R-:W-:Y:S01]  /*1b1b0*/  IMAD.MOV.U32 R40, RZ, RZ, R44 ;  /* 0x000000ffff287224 */ /* 0x000fe200078e002c */
[----:B------:R-:W-:Y:S01]  /*1b1c0*/  MOV R44, R65 ;  /* 0x00000041002c7202 */ /* 0x000fe20000000f00 */
[----:B------:R-:W-:Y:S02]  /*1b1d0*/  IMAD.MOV.U32 R65, RZ, RZ, R67 ;  /* 0x000000ffff417224 */ /* 0x000fe400078e0043 */
[----:B------:R-:W-:Y:S02]  /*1b1e0*/  IMAD.MOV.U32 R67, RZ, RZ, R19 ;  /* 0x000000ffff437224 */ /* 0x000fe400078e0013 */
[----:B------:R-:W-:Y:S01]  /*1b1f0*/  IMAD.MOV.U32 R19, RZ, RZ, R29 ;  /* 0x000000ffff137224 */ /* 0x000fe200078e001d */
[----:B------:R-:W-:Y:S01]  /*1b200*/  LOP3.LUT R29, R2, UR13, R137, 0x96, !PT ;  /* 0x0000000d021d7c12 */ /* 0x000fe2000f8e9689 */
[----:B---3--:R-:W-:Y:S01]  /*1b210*/  FADD.FTZ R2, R6, R9 ;  /* 0x0000000906027221 */ /* 0x008fe20000010000 */
[----:B-1----:R-:W-:-:S03]  /*1b220*/  F2FP.F16.F32.PACK_AB R123, R5, R6 ;  /* 0x00000006057b723e */ /* 0x002fc600000000ff */
[----:B------:R-:W-:Y:S02]  /*1b230*/  FADD.FTZ R2, R5, R2 ;  /* 0x0000000205027221 */ /* 0x000fe40000010000 */
[----:B------:R1:W-:Y:S02]  /*1b240*/  MUFU.EX2 R5, R55 ;  /* 0x0000003700057308 */ /* 0x0003e40000000800 */
[----:B-1----:R-:W-:Y:S02]  /*1b250*/  IMAD.MOV.U32 R55, RZ, RZ, R99 ;  /* 0x000000ffff377224 */ /* 0x002fe400078e0063 */
[----:B------:R-:W-:Y:S01]  /*1b260*/  IMAD.MOV.U32 R99, RZ, RZ, R213 ;  /* 0x000000ffff637224 */ /* 0x000fe200078e00d5 */
[----:B------:R-:W-:-:S04]  /*1b270*/  SHF.R.U32.HI R0, RZ, 0x18, R41 ;  /* 0x00000018ff007819 */ /* 0x000fc80000011629 */
[----:B------:R-:W-:Y:S02]  /*1b280*/  ISETP.LE.U32.AND P0, PT, R0, UR4, PT ;  /* 0x0000000400007c0c */ /* 0x000fe4000bf03070 */
[----:B------:R-:W-:-:S04]  /*1b290*/  F2FP.F16.F32.PACK_AB R0, R13, R12 ;  /* 0x0000000c0d00723e */ /* 0x000fc800000000ff */
[C---:B------:R-:W-:Y:S02]  /*1b2a0*/  PRMT R210, R0.reuse, 0x7632, R210 ;  /* 0x0000763200d27816 */ /* 0x040fe400000000d2 */
[----:B------:R-:W-:Y:S02]  /*1b2b0*/  PRMT R195, R0, 0x7610, R195 ;  /* 0x0000761000c37816 */ /* 0x000fe400000000c3 */
[----:B------:R-:W-:-:S03]  /*1b2c0*/  LOP3.LUT R0, R29, 0xff, RZ, 0xc0, !PT ;  /* 0x000000ff1d007812 */ /* 0x000fc600078ec0ff */
[----:B------:R-:W-:Y:S01]  /*1b2d0*/  @!P0 HADD2 R62, -R210.H0_H0, -RZ.H0_H0 ;  /* 0xa00000ffd23e8230 */ /* 0x000fe20000000900 */
[----:B------:R-:W-:-:S04]  /*1b2e0*/  PRMT R198, R195, 0x5410, R210 ;  /* 0x00005410c3c67816 */ /* 0x000fc800000000d2 */
[----:B------:R-:W-:Y:S02]  /*1b2f0*/  @!P0 PRMT R210, R62, 0x5410, RZ ;  /* 0x000054103ed28816 */ /* 0x000fe400000000ff */
[----:B------:R-:W-:Y:S02]  /*1b300*/  ISETP.LE.U32.AND P0, PT, R0, UR4, PT ;  /* 0x0000000400007c0c */ /* 0x000fe4000bf03070 */
[----:B------:R-:W-:-:S04]  /*1b310*/  LOP3.LUT R0, R29, 0xffff, RZ, 0xc0, !PT ;  /* 0x0000ffff1d007812 */ /* 0x000fc800078ec0ff */
[----:B------:R-:W-:Y:S02]  /*1b320*/  SHF.R.U32.HI R0, RZ, 0x8, R0 ;  /* 0x00000008ff007819 */ /* 0x000fe40000011600 */
[----:B------:R-:W-:Y:S02]  /*1b330*/  PRMT R172, R120, 0x7610, R172 ;  /* 0x0000761078ac7816 */ /* 0x000fe400000000ac */
[----:B------:R-:W-:Y:S01]  /*1b340*/  LOP3.LUT R0, R0, 0xffff, RZ, 0xc0, !PT ;  /* 0x0000ffff00007812 */ /* 0x000fe200078ec0ff */
[----:B--2---:R1:W-:Y:S02]  /*1b350*/  MUFU.EX2 R7, R219 ;  /* 0x000000db00077308 */ /* 0x0043e40000000800 */
[----:B-1----:R-:W2:Y:S04]  /*1b360*/  LDL.LU R219, [R1+0x208] ;  /* 0x0002080001db7983 */ /* 0x002ea80000300800 */
[----:B------:R-:W3:Y:S01]  /*1b370*/  LDL.LU R213, [R1+0x204] ;  /* 0x0002040001d57983 */ /* 0x000ee20000300800 */
[----:B------:R-:W-:-:S05]  /*1b380*/  @!P0 HADD2 R66, -R120.H0_H0, -RZ.H0_H0 ;  /* 0xa00000ff78428230 */ /* 0x000fca0000000900 */
[----:B------:R-:W-:Y:S02]  /*1b390*/  @!P0 PRMT R172, R66, 0x5410, RZ ;  /* 0x0000541042ac8816 */ /* 0x000fe400000000ff */
[----:B------:R-:W-:Y:S02]  /*1b3a0*/  ISETP.LE.U32.AND P0, PT, R0, UR4, PT ;  /* 0x0000000400007c0c */ /* 0x000fe4000bf03070 */
[----:B------:R-:W-:Y:S02]  /*1b3b0*/  PRMT R0, R29, 0x7632, R0 ;  /* 0x000076321d007816 */ /* 0x000fe40000000000 */
[----:B----4-:R-:W-:Y:S02]  /*1b3c0*/  PRMT R228, R120, 0x7632, R228 ;  /* 0x0000763278e47816 */ /* 0x010fe400000000e4 */
[----:B------:R-:W-:-:S07]  /*1b3d0*/  LOP3.LUT R0, R0, 0xff, RZ, 0xc0, !PT ;  /* 0x000000ff00007812 */ /* 0x000fce00078ec0ff */
[----:B------:R-:W-:-:S05]  /*1b3e0*/  @!P0 HADD2 R68, -R120.H1_H1, -RZ.H0_H0 ;  /* 0xa00000ff78448230 */ /* 0x000fca0000000d00 */
[----:B------:R-:W-:Y:S02]  /*1b3f0*/  @!P0 PRMT R228, R68, 0x5410, RZ ;  /* 0x0000541044e48816 */ /* 0x000fe400000000ff */
[----:B------:R-:W-:Y:S02]  /*1b400*/  ISETP.LE.U32.AND P0, PT, R0, UR4, PT ;  /* 0x0000000400007c0c */ /* 0x000fe4000bf03070 */
[----:B------:R-:W-:Y:S02]  /*1b410*/  SHF.R.U32.HI R0, RZ, 0x18, R29 ;  /* 0x00000018ff007819 */ /* 0x000fe4000001161d */
[----:B------:R-:W-:-:S09]  /*1b420*/  PRMT R141, R123, 0x7610, R141 ;  /* 0x000076107b8d7816 */ /* 0x000fd2000000008d */
[----:B------:R-:W-:-:S05]  /*1b430*/  @!P0 HADD2 R69, -R123.H0_H0, -RZ.H0_H0 ;  /* 0xa00000ff7b458230 */ /* 0x000fca0000000900 */
[----:B------:R-:W-:Y:S02]  /*1b440*/  @!P0 PRMT R141, R69, 0x5410, RZ ;  /* 0x00005410458d8816 */ /* 0x000fe400000000ff */
[----:B------:R-:W-:Y:S01]  /*1b450*/  ISETP.LE.U32.AND P0, PT, R0, UR4, PT ;  /* 0x0000000400007c0c */ /* 0x000fe2000bf03070 */
[----:B------:R-:W-:Y:S01]  /*1b460*/  FADD.FTZ R0, R8, R3 ;  /* 0x0000000308007221 */ /* 0x000fe20000010000 */
[----:B------:R-:W1:Y:S01]  /*1b470*/  MUFU.EX2 R6, R252 ;  /* 0x000000fc00067308 */ /* 0x000e620000000800 */
[----:B------:R-:W-:Y:S01]  /*1b480*/  IMAD.MOV.U32 R3, RZ, RZ, R136 ;  /* 0x000000ffff037224 */ /* 0x000fe200078e0088 */
[----:B------:R-:W-:-:S04]  /*1b490*/  PRMT R152, R123, 0x7632, R152 ;  /* 0x000076327b987816 */ /* 0x000fc80000000098 */
[----:B------:R-:W-:-:S05]  /*1b4a0*/  LOP3.LUT R3, R3, 0xff, RZ, 0xc0, !PT ;  /* 0x000000ff03037812 */ /* 0x000fca00078ec0ff */
[----:B------:R-:W-:-:S05]  /*1b4b0*/  @!P0 HADD2 R70, -R123.H1_H1, -RZ.H0_H0 ;  /* 0xa00000ff7b468230 */ /* 0x000fca0000000d00 */
[----:B------:R-:W-:Y:S02]  /*1b4c0*/  @!P0 PRMT R152, R70, 0x5410, RZ ;  /* 0x0000541046988816 */ /* 0x000fe400000000ff */
[----:B------:R-:W-:Y:S02]  /*1b4d0*/  ISETP.LE.U32.AND P0, PT, R3, UR4, PT ;  /* 0x0000000403007c0c */ /* 0x000fe4000bf03070 */
[----:B-1----:R-:W-:Y:S02]  /*1b4e0*/  F2FP.F16.F32.PACK_AB R122, R10, R6 ;  /* 0x000000060a7a723e */ /* 0x002fe400000000ff */
[----:B------:R-:W-:Y:S02]  /*1b4f0*/  PRMT R3, R136, 0x7771, RZ ;  /* 0x0000777188037816 */ /* 0x000fe400000000ff */
[----:B------:R-:W-:-:S07]  /*1b500*/  PRMT R68, R122, 0x7610, R68 ;  /* 0x000076107a447816 */ /* 0x000fce0000000044 */
[----:B------:R-:W-:-:S05]  /*1b510*/  @!P0 HADD2 R71, -R122.H0_H0, -RZ.H0_H0 ;  /* 0xa00000ff7a478230 */ /* 0x000fca0000000900 */
[----:B------:R-:W-:Y:S02]  /*1b520*/  @!P0 PRMT R68, R71, 0x5410, RZ ;  /* 0x0000541047448816 */ /* 0x000fe400000000ff */
[----:B------:R-:W-:Y:S01]  /*1b530*/  ISETP.GT.U32.AND P0, PT, R3, UR4, PT ;  /* 0x0000000403007c0c */ /* 0x000fe2000bf04070 */
[----:B------:R-:W-:Y:S01]  /*1b540*/  FADD.FTZ R3, R6, R0 ;  /* 0x0000000006037221 */ /* 0x000fe20000010000 */
[----:B------:R-:W-:Y:S01]  /*1b550*/  PRMT R0, R136, 0x7772, RZ ;  /* 0x0000777288007816 */ /* 0x000fe200000000ff */
[----:B------:R-:W-:-:S10]  /*1b560*/  @!P1 HADD2 R73, -R195.H0_H0, -RZ.H0_H0 ;  /* 0xa00000ffc3499230 */ /* 0x000fd40000000900 */
[----:B------:R-:W-:Y:S01]  /*1b570*/  @P0 HADD2 R72, -R122.H1_H1, -RZ.H0_H0 ;  /* 0xa00000ff7a480230 */ /* 0x000fe20000000d00 */
[----:B------:R-:W-:Y:S01]  /*1b580*/  @!P1 PRMT R195, R73, 0x5410, RZ ;  /* 0x0000541049c39816 */ /* 0x000fe200000000ff */
[----:B------:R-:W1:Y:S08]  /*1b590*/  MUFU.EX2 R8, R250 ;  /* 0x000000fa00087308 */ /* 0x000e700000000800 */
[----:B------:R-:W4:Y:S01]  /*1b5a0*/  MUFU.EX2 R9, R251 ;  /* 0x000000fb00097308 */ /* 0x000f220000000800 */
[----:B------:R-:W-:Y:S01]  /*1b5b0*/  MOV R62, R60 ;  /* 0x0000003c003e7202 */ /* 0x000fe20000000f00 */
[----:B------:R-:W-:Y:S01]  /*1b5c0*/  IMAD.MOV.U32 R12, RZ, RZ, R64 ;  /* 0x000000ffff0c7224 */ /* 0x000fe200078e0040 */
[----:B------:R-:W-:Y:S01]  /*1b5d0*/  MOV R60, R65 ;  /* 0x00000041003c7202 */ /* 0x000fe20000000f00 */
[----:B------:R-:W-:-:S02]  /*1b5e0*/  IMAD.MOV.U32 R199, RZ, RZ, R40 ;  /* 0x000000ffffc77224 */ /* 0x000fc400078e0028 */
[----:B------:R-:W-:Y:S01]  /*1b5f0*/  FADD.FTZ R3, R10, R3 ;  /* 0x000000030a037221 */ /* 0x000fe20000010000 */
[----:B------:R-:W-:Y:S02]  /*1b600*/  IMAD.MOV.U32 R65, RZ, RZ, R19 ;  /* 0x000000ffff417224 */ /* 0x000fe400078e0013 */
[----:B-1----:R-:W-:Y:S01]  /*1b610*/  FADD.FTZ R2, R8, R2 ;  /* 0x0000000208027221 */ /* 0x002fe20000010000 */
[----:B----4-:R-:W-:Y:S02]  /*1b620*/  F2FP.F16.F32.PACK_AB R121, R9, R8 ;  /* 0x000000080979723e */ /* 0x010fe400000000ff */
[----:B------:R1:W-:Y:S02]  /*1b630*/  MUFU.EX2 R8, R62 ;  /* 0x0000003e00087308 */ /* 0x0003e40000000800 */
[----:B-1----:R-:W-:Y:S02]  /*1b640*/  IMAD.MOV.U32 R62, RZ, RZ, R12 ;  /* 0x000000ffff3e7224 */ /* 0x002fe400078e000c */
[----:B------:R-:W-:Y:S01]  /*1b650*/  IMAD.MOV.U32 R12, RZ, RZ, R199 ;  /* 0x000000ffff0c7224 */ /* 0x000fe200078e00c7 */
[----:B------:R-:W-:-:S02]  /*1b660*/  MOV R199, R60 ;  /* 0x0000003c00c77202 */ /* 0x000fc40000000f00 */
[----:B--2---:R-:W-:Y:S02]  /*1b670*/  PRMT R219, R122, 0x7632, R219 ;  /* 0x000076327adb7816 */ /* 0x004fe400000000db */
[----:B------:R-:W-:Y:S02]  /*1b680*/  @P0 PRMT R219, R72, 0x5410, RZ ;  /* 0x0000541048db0816 */ /* 0x000fe400000000ff */
[----:B------:R-:W-:Y:S02]  /*1b690*/  ISETP.GT.U32.AND P0, PT, R0, UR4, PT ;  /* 0x0000000400007c0c */ /* 0x000fe4000bf04070 */
[----:B------:R-:W-:-:S04]  /*1b6a0*/  PRMT R0, R42, 0x7771, RZ ;  /* 0x000077712a007816 */ /* 0x000fc800000000ff */
[----:B------:R-:W-:Y:S01]  /*1b6b0*/  ISETP.GT.U32.AND P1, PT, R0, UR4, PT ;  /* 0x0000000400007c0c */ /* 0x000fe2000bf24070 */
[----:B------:R-:W-:Y:S01]  /*1b6c0*/  FADD.FTZ R0, R5, R4 ;  /* 0x0000000405007221 */ /* 0x000fe20000010000 */
[----:B------:R-:W-:-:S03]  /*1b6d0*/  F2FP.F16.F32.PACK_AB R4, R7, R5 ;  /* 0x000000050704723e */ /* 0x000fc600000000ff */
[----:B------:R-:W-:Y:S02]  /*1b6e0*/  FADD.FTZ R6, R7, R0 ;  /* 0x0000000007067221 */ /* 0x000fe40000010000 */
[----:B------:R-:W1:Y:S01]  /*1b6f0*/  MUFU.EX2 R7, R55 ;  /* 0x0000003700077308 */ /* 0x000e620000000800 */
[----:B---3--:R-:W-:Y:S02]  /*1b700*/  IMAD.MOV.U32 R19, RZ, RZ, R213 ;  /* 0x000000ffff137224 */ /* 0x008fe400078e00d5 */
[----:B------:R-:W2:Y:S02]  /*1b710*/  LDL.LU R213, [R1+0x200] ;  /* 0x0002000001d57983 */ /* 0x000ea40000300800 */
[----:B------:R-:W-:Y:S02]  /*1b720*/  IMAD.MOV.U32 R60, RZ, RZ, R19 ;  /* 0x000000ffff3c7224 */ /* 0x000fe400078e0013 */
[----:B------:R-:W-:Y:S02]  /*1b730*/  IMAD.MOV.U32 R19, RZ, RZ, R97 ;  /* 0x000000ffff137224 */ /* 0x000fe400078e0061 */
[----:B------:R-:W-:-:S02]  /*1b740*/  IMAD.MOV.U32 R97, RZ, RZ, R212 ;  /* 0x000000ffff617224 */ /* 0x000fc400078e00d4 */
[----:B------:R-:W3:Y:S01]  /*1b750*/  LDL.LU R212, [R1+0x1fc] ;  /* 0x0001fc0001d47983 */ /* 0x000ee20000300800 */
[----:B-1----:R-:W-:Y:S02]  /*1b760*/  FADD.FTZ R5, R7, R3 ;  /* 0x0000000307057221 */ /* 0x002fe40000010000 */
[----:B------:R1:W4:Y:S02]  /*1b770*/  MUFU.EX2 R3, R62 ;  /* 0x0000003e00037308 */ /* 0x0003240000000800 */
[----:B-1----:R-:W-:Y:S01]  /*1b780*/  IMAD.MOV.U32 R62, RZ, RZ, R12 ;  /* 0x000000ffff3e7224 */ /* 0x002fe200078e000c */
[----:B------:R-:W-:Y:S01]  /*1b790*/  MOV R12, R199 ;  /* 0x000000c7000c7202 */ /* 0x000fe20000000f00 */
[----:B------:R-:W-:Y:S02]  /*1b7a0*/  IMAD.MOV.U32 R199, RZ, RZ, R60 ;  /* 0x000000ffffc77224 */ /* 0x000fe400078e003c */
[----:B------:R-:W-:Y:S02]  /*1b7b0*/  IMAD.MOV.U32 R60, RZ, RZ, R97 ;  /* 0x000000ffff3c7224 */ /* 0x000fe400078e0061 */
[----:B------:R-:W-:-:S02]  /*1b7c0*/  IMAD.MOV.U32 R97, RZ, RZ, R149 ;  /* 0x000000ffff617224 */ /* 0x000fc400078e0095 */
[----:B------:R-:W-:Y:S01]  /*1b7d0*/  IMAD.MOV.U32 R149, RZ, RZ, R148 ;  /* 0x000000ffff957224 */ /* 0x000fe200078e0094 */
[----:B------:R-:W-:Y:S01]  /*1b7e0*/  MOV R148, R151 ;  /* 0x0000009700947202 */ /* 0x000fe20000000f00 */
[----:B------:R-:W-:Y:S02]  /*1b7f0*/  IMAD.MOV.U32 R151, RZ, RZ, R209 ;  /* 0x000000ffff977224 */ /* 0x000fe400078e00d1 */
[----:B------:R-:W4:Y:S01]  /*1b800*/  LDL.LU R209, [R1+0x1f8] ;  /* 0x0001f80001d17983 */ /* 0x000f220000300800 */
[----:B------:R-:W-:Y:S01]  /*1b810*/  IMAD.MOV.U32 R55, RZ, RZ, R45 ;  /* 0x000000ffff377224 */ /* 0x000fe200078e002d */
[C---:B------:R-:W-:Y:S02]  /*1b820*/  PRMT R182, R4.reuse, 0x7632, R182 ;  /* 0x0000763204b67816 */ /* 0x040fe400000000b6 */
[----:B------:R-:W-:Y:S02]  /*1b830*/  PRMT R181, R4, 0x7610, R181 ;  /* 0x0000761004b57816 */ /* 0x000fe400000000b5 */
[----:B------:R1:W3:Y:S01]  /*1b840*/  MUFU.EX2 R4, R62 ;  /* 0x0000003e00047308 */ /* 0x0002e20000000800 */
[----:B------:R-:W-:Y:S01]  /*1b850*/  F2FP.F16.F32.PACK_AB R194, R8, R7 ;  /* 0x0000000708c2723e */ /* 0x000fe200000000ff */
[----:B------:R-:W-:-:S02]  /*1b860*/  IMAD.MOV.U32 R64, RZ, RZ, R44 ;  /* 0x000000ffff407224 */ /* 0x000fc400078e002c */
[----:B------:R-:W-:Y:S01]  /*1b870*/  FADD.FTZ R2, R9, R2 ;  /* 0x0000000209027221 */ /* 0x000fe20000010000 */
[----:B-1----:R-:W-:Y:S02]  /*1b880*/  IMAD.MOV.U32 R62, RZ, RZ, R12 ;  /* 0x000000ffff3e7224 */ /* 0x002fe400078e000c */
[----:B------:R-:W-:Y:S02]  /*1b890*/  IMAD.MOV.U32 R12, RZ, RZ, R199 ;  /* 0x000000ffff0c7224 */ /* 0x000fe400078e00c7 */
[----:B------:R-:W-:Y:S01]  /*1b8a0*/  IMAD.MOV.U32 R199, RZ, RZ, R55 ;  /* 0x000000ffffc77224 */ /* 0x000fe200078e0037 */
[----:B------:R1:W-:Y:S01]  /*1b8b0*/  MUFU.EX2 R7, R62 ;  /* 0x0000003e00077308 */ /* 0x0003e20000000800 */
[----:B------:R-:W-:Y:S02]  /*1b8c0*/  MOV R55, R208 ;  /* 0x000000d000377202 */ /* 0x000fe40000000f00 */
[----:B------:R-:W3:Y:S01]  /*1b8d0*/  LDL.LU R208, [R1+0x1f4] ;  /* 0x0001f40001d07983 */ /* 0x000ee20000300800 */
[----:B-1----:R-:W-:-:S02]  /*1b8e0*/  IMAD.MOV.U32 R62, RZ, RZ, R12 ;  /* 0x000000ffff3e7224 */ /* 0x002fc400078e000c */
[----:B------:R-:W-:Y:S02]  /*1b8f0*/  IMAD.MOV.U32 R12, RZ, RZ, R199 ;  /* 0x000000ffff0c7224 */ /* 0x000fe400078e00c7 */
[----:B------:R-:W-:Y:S01]  /*1b900*/  IMAD.MOV.U32 R199, RZ, RZ, R64 ;  /* 0x000000ffffc77224 */ /* 0x000fe200078e0040 */
[----:B------:R1:W3:Y:S02]  /*1b910*/  MUFU.EX2 R9, R62 ;  /* 0x0000003e00097308 */ /* 0x0002e40000000800 */
[----:B-1----:R-:W-:Y:S01]  /*1b920*/  MOV R62, R12 ;  /* 0x0000000c003e7202 */ /* 0x002fe20000000f00 */
[----:B------:R-:W-:Y:S02]  /*1b930*/  IMAD.MOV.U32 R12, RZ, RZ, R199 ;  /* 0x000000ffff0c7224 */ /* 0x000fe400078e00c7 */
[----:B----4-:R-:W-:Y:S02]  /*1b940*/  IMAD.MOV.U32 R64, RZ, RZ, R209 ;  /* 0x000000ffff407224 */ /* 0x010fe400078e00d1 */
[----:B------:R-:W4:Y:S02]  /*1b950*/  LDL.LU R209, [R1+0x1f0] ;  /* 0x0001f00001d17983 */ /* 0x000f240000300800 */
[----:B------:R-:W-:-:S02]  /*1b960*/  IMAD.MOV.U32 R199, RZ, RZ, R64 ;  /* 0x000000ffffc77224 */ /* 0x000fc400078e0040 */
[----:B------:R-:W-:Y:S02]  /*1b970*/  IMAD.MOV.U32 R64, RZ, RZ, R65 ;  /* 0x000000ffff407224 */ /* 0x000fe400078e0041 */
[----:B------:R-:W-:Y:S01]  /*1b980*/  IMAD.MOV.U32 R65, RZ, RZ, R67 ;  /* 0x000000ffff417224 */ /* 0x000fe200078e0043 */
[----:B------:R-:W-:Y:S02]  /*1b990*/  MOV R67, R211 ;  /* 0x000000d300437202 */ /* 0x000fe40000000f00 */
[----:B------:R-:W4:Y:S01]  /*1b9a0*/  LDL.LU R211, [R1+0x1ec] ;  /* 0x0001ec0001d37983 */ /* 0x000f220000300800 */
[----:B------:R-:W-:Y:S01]  /*1b9b0*/  @P0 HADD2 R74, -R121.H0_H0, -RZ.H0_H0 ;  /* 0xa00000ff794a0230 */ /* 0x000fe20000000900 */
[----:B------:R-:W-:Y:S02]  /*1b9c0*/  PRMT R0, R136, 0x7773, RZ ;  /* 0x0000777388007816 */ /* 0x000fe400000000ff */
[----:B------:R-:W-:Y:S02]  /*1b9d0*/  PRMT R20, R121, 0x7610, R20 ;  /* 0x0000761079147816 */ /* 0x000fe40000000014 */
[----:B------:R-:W-:-:S02]  /*1b9e0*/  @P0 PRMT R20, R74, 0x5410, RZ ;  /* 0x000054104a140816 */ /* 0x000fc400000000ff */
[----:B------:R-:W-:Y:S02]  /*1b9f0*/  ISETP.GT.U32.AND P0, PT, R0, UR4, PT ;  /* 0x0000000400007c0c */ /* 0x000fe4000bf04070 */
[----:B------:R-:W-:Y:S01]  /*1ba00*/  PRMT R192, R57, 0x7632, R192 ;  /* 0x0000763239c07816 */ /* 0x000fe200000000c0 */
[----:B------:R-:W-:Y:S01]  /*1ba10*/  IMAD.WIDE.U32 R44, R11, -0x2daee0ad, RZ ;  /* 0xd2511f530b2c7825 */ /* 0x000fe200078e00ff */
[----:B------:R-:W-:-:S03]  /*1ba20*/  PRMT R193, R57, 0x7610, R193 ;  /* 0x0000761039c17816 */ /* 0x000fc600000000c1 */
[----:B------:R-:W-:Y:S01]  /*1ba30*/  @P1 HADD2 R75, -R192.H0_H0, -RZ.H0_H0 ;  /* 0xa00000ffc04b1230 */ /* 0x000fe20000000900 */
[----:B------:R-:W-:Y:S02]  /*1ba40*/  PRMT R0, R42, 0x7773, RZ ;  /* 0x000077732a007816 */ /* 0x000fe400000000ff */
[----:B------:R-:W-:Y:S02]  /*1ba50*/  PRMT R197, R193, 0x5410, R192 ;  /* 0x00005410c1c57816 */ /* 0x000fe400000000c0 */
[----:B------:R-:W-:Y:S01]  /*1ba60*/  LOP3.LUT R40, R24, UR12, R45, 0x96, !PT ;  /* 0x0000000c18287c12 */ /* 0x000fe2000f8e962d */
[----:B------:R-:W-:Y:S01]  /*1ba70*/  @P0 HADD2 R76, -R121.H1_H1, -RZ.H0_H0 ;  /* 0xa00000ff794c0230 */ /* 0x000fe20000000d00 */
[----:B------:R-:W-:Y:S02]  /*1ba80*/  @P1 PRMT R192, R75, 0x5410, RZ ;  /* 0x000054104bc01816 */ /* 0x000fe400000000ff */
[----:B------:R-:W-:Y:S02]  /*1ba90*/  ISETP.GT.U32.AND P1, PT, R0, UR4, PT ;  /* 0x0000000400007c0c */ /* 0x000fe4000bf24070 */
[----:B------:R-:W-:-:S02]  /*1baa0*/  LOP3.LUT R0, R40, 0xff, RZ, 0xc0, !PT ;  /* 0x000000ff28007812 */ /* 0x000fc400078ec0ff */
[----:B--2---:R-:W-:Y:S02]  /*1bab0*/  PRMT R213, R121, 0x7632, R213 ;  /* 0x0000763279d57816 */ /* 0x004fe400000000d5 */
[----:B------:R-:W-:Y:S02]  /*1bac0*/  @P0 PRMT R213, R76, 0x5410, RZ ;  /* 0x000054104cd50816 */ /* 0x000fe400000000ff */
[----:B------:R-:W-:Y:S02]  /*1bad0*/  ISETP.LE.U32.AND P0, PT, R0, UR4, PT ;  /* 0x0000000400007c0c */ /* 0x000fe4000bf03070 */
[----:B------:R-:W-:-:S04]  /*1bae0*/  LOP3.LUT R0, R40, 0xffff, RZ, 0xc0, !PT ;  /* 0x0000ffff28007812 */ /* 0x000fc800078ec0ff */
[----:B------:R-:W-:Y:S01]  /*1baf0*/  SHF.R.U32.HI R0, RZ, 0x8, R0 ;  /* 0x00000008ff007819 */ /* 0x000fe20000011600 */
[----:B------:R-:W-:Y:S01]  /*1bb00*/  @P1 HADD2 R78, -R182.H0_H0, -RZ.H0_H0 ;  /* 0xa00000ffb64e1230 */ /* 0x000fe20000000900 */
[----:B------:R-:W-:Y:S02]  /*1bb10*/  PRMT R24, R181, 0x5410, R182 ;  /* 0x00005410b5187816 */ /* 0x000fe400000000b6 */
[----:B------:R-:W-:Y:S02]  /*1bb20*/  LOP3.LUT R0, R0, 0xffff, RZ, 0xc0, !PT ;  /* 0x0000ffff00007812 */ /* 0x000fe400078ec0ff */
[----:B------:R-:W-:Y:S02]  /*1bb30*/  @P1 PRMT R182, R78, 0x5410, RZ ;  /* 0x000054104eb61816 */ /* 0x000fe400000000ff */
[----:B------:R-:W-:Y:S02]  /*1bb40*/  ISETP.LE.U32.AND P1, PT, R0, UR4, PT ;  /* 0x0000000400007c0c */ /* 0x000fe4000bf23070 */
[----:B------:R-:W-:Y:S01]  /*1bb50*/  PRMT R0, R40, 0x7632, R0 ;  /* 0x0000763228007816 */ /* 0x000fe20000000000 */
[----:B------:R-:W-:Y:S01]  /*1bb60*/  @!P0 HADD2 R77, -R194.H0_H0, -RZ.H0_H0 ;  /* 0xa00000ffc24d8230 */ /* 0x000fe20000000900 */
[----:B---3--:R-:W-:-:S02]  /*1bb70*/  PRMT R212, R194, 0x7610, R212 ;  /* 0x00007610c2d47816 */ /* 0x008fc400000000d4 */
[----:B------:R-:W-:Y:S02]  /*1bb80*/  LOP3.LUT R0, R0, 0xff, RZ, 0xc0, !PT ;  /* 0x000000ff00007812 */ /* 0x000fe400078ec0ff */
[----:B------:R-:W-:Y:S02]  /*1bb90*/  @!P0 PRMT R212, R77, 0x5410, RZ ;  /* 0x000054104dd48816 */ /* 0x000fe400000000ff */
[----:B------:R-:W-:Y:S01]  /*1bba0*/  ISETP.LE.U32.AND P0, PT, R0, UR4, PT ;  /* 0x0000000400007c0c */ /* 0x000fe2000bf03070 */
[----:B------:R-:W-:Y:S01]  /*1bbb0*/  FADD.FTZ R0, R3, R6 ;  /* 0x0000000603007221 */ /* 0x000fe20000010000 */
[----:B------:R-:W-:Y:S01]  /*1bbc0*/  @!P5 HADD2 R79, -R193.H0_H0, -RZ.H0_H0 ;  /* 0xa00000ffc14fd230 */ /* 0x000fe20000000900 */
[C---:B------:R-:W-:Y:S02]  /*1bbd0*/  F2FP.F16.F32.PACK_AB R6, R4.reuse, R3 ;  /* 0x000000030406723e */ /* 0x040fe400000000ff */
[----:B------:R-:W-:Y:S01]  /*1bbe0*/  F2FP.F16.F32.PACK_AB R183, R9, R7 ;  /* 0x0000000709b7723e */ /* 0x000fe200000000ff */
[----:B------:R-:W-:Y:S01]  /*1bbf0*/  FADD.FTZ R3, R4, R0 ;  /* 0x0000000004037221 */ /* 0x000fe20000010000 */
[----:B------:R-:W-:-:S02]  /*1bc00*/  PRMT R0, R42, 0x7772, RZ ;  /* 0x000077722a007816 */ /* 0x000fc400000000ff */
[----:B------:R-:W-:Y:S02]  /*1bc10*/  @!P5 PRMT R193, R79, 0x5410, RZ ;  /* 0x000054104fc1d816 */ /* 0x000fe400000000ff */
[----:B------:R-:W-:Y:S02]  /*1bc20*/  ISETP.GT.U32.AND P5, PT, R0, UR4, PT ;  /* 0x0000000400007c0c */ /* 0x000fe4000bfa4070 */
[----:B------:R-:W-:Y:S01]  /*1bc30*/  @!P0 HADD2 R80, -R183.H0_H0, -RZ.H0_H0 ;  /* 0xa00000ffb7508230 */ /* 0x000fe20000000900 */
[----:B------:R-:W-:Y:S01]  /*1bc40*/  SHF.R.U32.HI R0, RZ, 0x18, R40 ;  /* 0x00000018ff007819 */ /* 0x000fe20000011628 */
[----:B------:R-:W-:Y:S02]  /*1bc50*/  FADD.FTZ R4, R8, R5 ;  /* 0x0000000508047221 */ /* 0x000fe40000010000 */
[----:B------:R1:W-:Y:S01]  /*1bc60*/  MUFU.EX2 R8, R62 ;  /* 0x0000003e00087308 */ /* 0x0003e20000000800 */
[----:B------:R-:W-:Y:S01]  /*1bc70*/  PRMT R179, R59, 0x7632, R179 ;  /* 0x000076323bb37816 */ /* 0x000fe200000000b3 */
[----:B-1----:R-:W-:-:S06]  /*1bc80*/  IMAD.MOV.U32 R62, RZ, RZ, R199 ;  /* 0x000000ffff3e7224 */ /* 0x002fcc00078e00c7 */
[----:B------:R-:W1:Y:S01]  /*1bc90*/  MUFU.EX2 R10, R62 ;  /* 0x0000003e000a7308 */ /* 0x000e620000000800 */
[----:B------:R-:W-:Y:S01]  /*1bca0*/  @P5 HADD2 R83, -R181.H0_H0, -RZ.H0_H0 ;  /* 0xa00000ffb5535230 */ /* 0x000fe20000000900 */
[----:B------:R-:W-:Y:S01]  /*1bcb0*/  PRMT R180, R59, 0x7610, R180 ;  /* 0x000076103bb47816 */ /* 0x000fe200000000b4 */
[----:B------:R-:W-:-:S03]  /*1bcc0*/  @!P3 HADD2 R82, -R179.H0_H0, -RZ.H0_H0 ;  /* 0xa00000ffb352b230 */ /* 0x000fc60000000900 */
[----:B------:R-:W-:Y:S02]  /*1bcd0*/  @P5 PRMT R181, R83, 0x5410, RZ ;  /* 0x0000541053b55816 */ /* 0x000fe400000000ff */
[----:B------:R-:W-:Y:S02]  /*1bce0*/  PRMT R25, R180, 0x5410, R179 ;  /* 0x00005410b4197816 */ /* 0x000fe400000000b3 */
[----:B------:R-:W-:Y:S02]  /*1bcf0*/  @!P3 PRMT R179, R82, 0x5410, RZ ;  /* 0x0000541052b3b816 */ /* 0x000fe400000000ff */
[----:B-1----:R-:W-:Y:S01]  /*1bd00*/  F2FP.F16.F32.PACK_AB R138, R10, R8 ;  /* 0x000000080a8a723e */ /* 0x002fe200000000ff */
[----:B------:R-:W-:-:S03]  /*1bd10*/  FADD.FTZ R2, R7, R2 ;  /* 0x0000000207027221 */ /* 0x000fc60000010000 */
[C---:B------:R-:W-:Y:S01]  /*1bd20*/  PRMT R153, R138.reuse, 0x7610, R153 ;  /* 0x000076108a997816 */ /* 0x040fe20000000099 */
[----:B------:R-:W-:Y:S01]  /*1bd30*/  FADD.FTZ R5, R9, R2 ;  /* 0x0000000209057221 */ /* 0x000fe20000010000 */
[----:B------:R-:W-:Y:S08]  /*1bd40*/  MUFU.EX2 R7, R230 ;  /* 0x000000e600077308 */ /* 0x000ff00000000800 */
[----:B------:R-:W-:Y:S01]  /*1bd50*/  MUFU.EX2 R9, R231 ;  /* 0x000000e700097308 */ /* 0x000fe20000000800 */
[----:B------:R-:W-:Y:S01]  /*1bd60*/  FADD.FTZ R2, R43, R3 ;  /* 0x000000032b027221 */ /* 0x000fe20000010000 */
[----:B------:R-:W-:Y:S01]  /*1bd70*/  IMAD.MOV.U32 R199, RZ, RZ, R147 ;  /* 0x000000ffffc77224 */ /* 0x000fe200078e0093 */
[----:B------:R-:W-:-:S02]  /*1bd80*/  PRMT R208, R138, 0x7632, R208 ;  /* 0x000076328ad07816 */ /* 0x000fc400000000d0 */
[----:B------:R-:W-:Y:S01]  /*1bd90*/  FADD.FTZ R2, R51, R2 ;  /* 0x0000000233027221 */ /* 0x000fe20000010000 */
[----:B------:R-:W-:Y:S01]  /*1bda0*/  MOV R62, R12 ;  /* 0x0000000c003e7202 */ /* 0x000fe20000000f00 */
[----:B------:R-:W-:Y:S02]  /*1bdb0*/  IMAD.MOV.U32 R12, RZ, RZ, R199 ;  /* 0x000000ffff0c7224 */ /* 0x000fe400078e00c7 */
[----:B------:R-:W-:Y:S02]  /*1bdc0*/  IMAD.MOV.U32 R147, RZ, RZ, R216 ;  /* 0x000000ffff937224 */ /* 0x000fe400078e00d8 */
[----:B------:R-:W-:Y:S01]  /*1bdd0*/  IMAD.MOV.U32 R199, RZ, RZ, R60 ;  /* 0x000000ffffc77224 */ /* 0x000fe200078e003c */
[----:B------:R-:W2:Y:S04]  /*1bde0*/  LDL.LU R216, [R1+0x1e8] ;  /* 0x0001e80001d87983 */ /* 0x000ea80000300800 */
[----:B------:R1:W-:Y:S01]  /*1bdf0*/  STL [R1+0x148], R2 ;  /* 0x0001480201007387 */ /* 0x0003e20000100800 */
[----:B------:R-:W-:-:S02]  /*1be00*/  PRMT R177, R6, 0x7632, R177 ;  /* 0x0000763206b17816 */ /* 0x000fc400000000b1 */
[----:B------:R-:W-:Y:S01]  /*1be10*/  PRMT R45, R6, 0x7610, R45 ;  /* 0x00007610062d7816 */ /* 0x000fe2000000002d */
[----:B-1----:R1:W-:Y:S02]  /*1be20*/  MUFU.EX2 R2, R62 ;  /* 0x0000003e00027308 */ /* 0x0023e40000000800 */
[----:B-1----:R-:W-:-:S06]  /*1be30*/  IMAD.MOV.U32 R62, RZ, RZ, R199 ;  /* 0x000000ffff3e7224 */ /* 0x002fcc00078e00c7 */
[----:B------:R-:W1:Y:S01]  /*1be40*/  MUFU.EX2 R6, R62 ;  /* 0x0000003e00067308 */ /* 0x000e620000000800 */
[----:B------:R-:W-:Y:S01]  /*1be50*/  FADD.FTZ R4, R8, R4 ;  /* 0x0000000408047221 */ /* 0x000fe20000010000 */
[----:B------:R-:W-:Y:S02]  /*1be60*/  IMAD.MOV.U32 R60, RZ, RZ, R64 ;  /* 0x000000ffff3c7224 */ /* 0x000fe400078e0040 */
[----:B------:R-:W-:Y:S01]  /*1be70*/  IMAD.MOV.U32 R64, RZ, RZ, R65 ;  /* 0x000000ffff407224 */ /* 0x000fe200078e0041 */
[----:B-1----:R-:W-:Y:S02]  /*1be80*/  F2FP.F16.F32.PACK_AB R139, R6, R2 ;  /* 0x00000002068b723e */ /* 0x002fe400000000ff */
[C---:B----4-:R-:W-:Y:S02]  /*1be90*/  PRMT R211, R183.reuse, 0x7610, R211 ;  /* 0x00007610b7d37816 */ /* 0x050fe400000000d3 */
[----:B------:R-:W-:Y:S02]  /*1bea0*/  @!P0 PRMT R211, R80, 0x5410, RZ ;  /* 0x0000541050d38816 */ /* 0x000fe400000000ff */
[----:B------:R-:W-:Y:S01]  /*1beb0*/  ISETP.LE.U32.AND P0, PT, R0, UR4, PT ;  /* 0x0000000400007c0c */ /* 0x000fe2000bf03070 */
[----:B------:R-:W-:Y:S01]  /*1bec0*/  IMAD.MOV.U32 R0, RZ, RZ, R44 ;  /* 0x000000ffff007224 */ /* 0x000fe200078e002c */
[----:B------:R-:W-:-:S04]  /*1bed0*/  PRMT R209, R183, 0x7632, R209 ;  /* 0x00007632b7d17816 */ /* 0x000fc800000000d1 */
[----:B------:R-:W-:-:S07]  /*1bee0*/  LOP3.LUT R0, R0, 0xff, RZ, 0xc0, !PT ;  /* 0x000000ff00007812 */ /* 0x000fce00078ec0ff */
[----:B------:R-:W-:-:S05]  /*1bef0*/  @!P0 HADD2 R81, -R183.H1_H1, -RZ.H0_H0 ;  /* 0xa00000ffb7518230 */ /* 0x000fca0000000d00 */
[----:B------:R-:W-:Y:S02]  /*1bf00*/  @!P0 PRMT R209, R81, 0x5410, RZ ;  /* 0x0000541051d18816 */ /* 0x000fe400000000ff */
[----:B------:R-:W-:Y:S02]  /*1bf10*/  ISETP.LE.U32.AND P0, PT, R0, UR4, PT ;  /* 0x0000000400007c0c */ /* 0x000fe4000bf03070 */
[----:B------:R-:W-:-:S04]  /*1bf20*/  LOP3.LUT R0, R49, 0xff, RZ, 0xc0, !PT ;  /* 0x000000ff31007812 */ /* 0x000fc800078ec0ff */
[----:B------:R-:W-:Y:S02]  /*1bf30*/  ISETP.LE.U32.AND P5, PT, R0, UR4, PT ;  /* 0x0000000400007c0c */ /* 0x000fe4000bfa3070 */
[----:B------:R-:W-:-:S04]  /*1bf40*/  SHF.R.U32.HI R0, RZ, 0x18, R49 ;  /* 0x00000018ff007819 */ /* 0x000fc80000011631 */
[----:B------:R-:W-:Y:S01]  /*1bf50*/  ISETP.LE.U32.AND P3, PT, R0, UR4, PT ;  /* 0x0000000400007c0c */ /* 0x000fe2000bf63070 */
[----:B------:R-:W-:Y:S01]  /*1bf60*/  @!P0 HADD2 R84, -R138.H0_H0, -RZ.H0_H0 ;  /* 0xa00000ff8a548230 */ /* 0x000fe20000000900 */
[----:B------:R-:W-:-:S04]  /*1bf70*/  PRMT R0, R44, 0x7771, RZ ;  /* 0x000077712c007816 */ /* 0x000fc800000000ff */
[----:B------:R-:W-:Y:S02]  /*1bf80*/  @!P0 PRMT R153, R84, 0x5410, RZ ;  /* 0x0000541054998816 */ /* 0x000fe400000000ff */
[----:B------:R-:W-:Y:S02]  /*1bf90*/  ISETP.GT.U32.AND P0, PT, R0, UR4, PT ;  /* 0x0000000400007c0c */ /* 0x000fe4000bf04070 */
[----:B------:R-:W-:-:S11]  /*1bfa0*/  PRMT R0, R48, 0x7771, RZ ;  /* 0x0000777130007816 */ /* 0x000fd600000000ff */
[----:B------:R-:W-:-:S05]  /*1bfb0*/  @P0 HADD2 R85, -R138.H1_H1, -RZ.H0_H0 ;  /* 0xa00000ff8a550230 */ /* 0x000fca0000000d00 */
[----:B------:R-:W-:Y:S02]  /*1bfc0*/  @P0 PRMT R208, R85, 0x5410, RZ ;  /* 0x0000541055d00816 */ /* 0x000fe400000000ff */
[----:B------:R-:W-:Y:S02]  /*1bfd0*/  ISETP.GT.U32.AND P0, PT, R0, UR4, PT ;  /* 0x0000000400007c0c */ /* 0x000fe4000bf04070 */
[----:B------:R-:W-:-:S04]  /*1bfe0*/  F2FP.F16.F32.PACK_AB R0, R9, R7 ;  /* 0x000000070900723e */ /* 0x000fc800000000ff */
[C---:B------:R-:W-:Y:S02]  /*1bff0*/  PRMT R178, R0.reuse, 0x7632, R178 ;  /* 0x0000763200b27816 */ /* 0x040fe400000000b2 */
[----:B------:R-:W-:Y:S02]  /*1c000*/  PRMT R176, R0, 0x7610, R176 ;  /* 0x0000761000b07816 */ /* 0x000fe400000000b0 */
[----:B------:R-:W-:-:S03]  /*1c010*/  PRMT R0, R44, 0x7772, RZ ;  /* 0x000077722c007816 */ /* 0x000fc600000000ff */
[----:B------:R-:W-:Y:S01]  /*1c020*/  @P0 HADD2 R88, -R178.H0_H0, -RZ.H0_H0 ;  /* 0xa00000ffb2580230 */ /* 0x000fe20000000900 */
[----:B------:R-:W-:-:S04]  /*1c030*/  PRMT R57, R176, 0x5410, R178 ;  /* 0x00005410b0397816 */ /* 0x000fc800000000b2 */
[----:B------:R-:W-:Y:S02]  /*1c040*/  @P0 PRMT R178, R88, 0x5410, RZ ;  /* 0x0000541058b20816 */ /* 0x000fe400000000ff */
[----:B------:R-:W-:Y:S01]  /*1c050*/  ISETP.GT.U32.AND P0, PT, R0, UR4, PT ;  /* 0x0000000400007c0c */ /* 0x000fe2000bf04070 */
[----:B------:R-:W-:Y:S01]  /*1c060*/  FADD.FTZ R0, R2, R5 ;  /* 0x0000000502007221 */ /* 0x000fe20000010000 */
[----:B------:R-:W-:Y:S01]  /*1c070*/  PRMT R2, R44, 0x7773, RZ ;  /* 0x000077732c027816 */ /* 0x000fe200000000ff */
[----:B------:R-:W-:Y:S01]  /*1c080*/  IMAD.MOV.U32 R62, RZ, RZ, R47 ;  /* 0x000000ffff3e7224 */ /* 0x000fe200078e002f */
[----:B------:R-:W-:Y:S01]  /*1c090*/  PRMT R155, R139, 0x7610, R155 ;  /* 0x000076108b9b7816 */ /* 0x000fe2000000009b */
[----:B------:R-:W-:Y:S01]  /*1c0a0*/  FADD.FTZ R0, R6, R0 ;  /* 0x0000000006007221 */ /* 0x000fe20000010000 */
[----:B------:R-:W-:Y:S01]  /*1c0b0*/  MOV R65, R46 ;  /* 0x0000002e00417202 */ /* 0x000fe20000000f00 */
[----:B------:R-:W-:Y:S01]  /*1c0c0*/  FADD.FTZ R3, R7, R61 ;  /* 0x0000003d07037221 */ /* 0x000fe20000010000 */
[----:B------:R-:W3:Y:S01]  /*1c0d0*/  LDL.LU R46, [R1+0x1e4] ;  /* 0x0001e400012e7983 */ /* 0x000ee20000300800 */
[----:B------:R-:W1:Y:S03]  /*1c0e0*/  LDC R5, c[0x0][0x448] ;  /* 0x00011200ff057b82 */ /* 0x000e660000000800 */
[----:B------:R-:W3:Y:S01]  /*1c0f0*/  LDL.LU R47, [R1+0x1e0] ;  /* 0x0001e000012f7983 */ /* 0x000ee20000300800 */
[----:B------:R-:W-:-:S05]  /*1c100*/  @P0 HADD2 R90, -R139.H0_H0, -RZ.H0_H0 ;  /* 0xa00000ff8b5a0230 */ /* 0x000fca0000000900 */
[----:B------:R-:W-:Y:S02]  /*1c110*/  @P0 PRMT R155, R90, 0x5410, RZ ;  /* 0x000054105a9b0816 */ /* 0x000fe400000000ff */
[----:B------:R-:W-:Y:S01]  /*1c120*/  ISETP.GT.U32.AND P0, PT, R2, UR4, PT ;  /* 0x0000000402007c0c */ /* 0x000fe2000bf04070 */
[----:B------:R-:W-:-:S05]  /*1c130*/  FADD.FTZ R2, R10, R4 ;  /* 0x000000040a027221 */ /* 0x000fca0000010000 */
[----:B------:R-:W-:Y:S04]  /*1c140*/  STL [R1+0x150], R2 ;  /* 0x0001500201007387 */ /* 0x000fe80000100800 */
[----:B------:R4:W-:Y:S04]  /*1c150*/  STL [R1+0x14c], R0 ;  /* 0x00014c0001007387 */ /* 0x0009e80000100800 */
[----:B------:R-:W2:Y:S01]  /*1c160*/  LDL.LU R66, [R1+0xe0] ;  /* 0x0000e00001427983 */ /* 0x000ea20000300800 */
[----:B----4-:R-:W-:-:S05]  /*1c170*/  FADD.FTZ R0, R9, R3 ;  /* 0x0000000309007221 */ /* 0x010fca0000010000 */
[----:B------:R4:W-:Y:S04]  /*1c180*/  STL [R1+0x134], R0 ;  /* 0x0001340001007387 */ /* 0x0009e80000100800 */
[----:B------:R-:W4:Y:S01]  /*1c190*/  LDL.LU R70, [R1+0xb4] ;  /* 0x0000b40001467983 */ /* 0x000f220000300800 */
[----:B-1----:R-:W-:-:S04]  /*1c1a0*/  IMAD.WIDE R250, R5, -0x70, R142 ;  /* 0xffffff9005fa7825 */ /* 0x002fc800078e028e */
[----:B------:R-:W-:Y:S01]  /*1c1b0*/  IMAD.WIDE R230, R5, 0x70, R250 ;  /* 0x0000007005e67825 */ /* 0x000fe200078e02fa */
[----:B------:R-:W-:-:S03]  /*1c1c0*/  MOV R13, R62 ;  /* 0x0000003e000d7202 */ /* 0x000fc60000000f00 */
[----:B------:R-:W-:Y:S02]  /*1c1d0*/  IMAD.MOV.U32 R62, RZ, RZ, R19 ;  /* 0x000000ffff3e7224 */ /* 0x000fe400078e0013 */
[----:B------:R-:W-:Y:S02]  /*1c1e0*/  IMAD.MOV.U32 R69, RZ, RZ, R12 ;  /* 0x000000ffff457224 */ /* 0x000fe400078e000c */
[----:B------:R-:W1:Y:S01]  /*1c1f0*/  LDC R12, c[0x0][0x4f8] ;  /* 0x00013e00ff0c7b82 */ /* 0x000e620000000800 */
[----:B------:R-:W-:Y:S02]  /*1c200*/  PRMT R4, R184, 0x7771, RZ ;  /* 0x00007771b8047816 */ /* 0x000fe400000000ff */
[----:B------:R-:W-:Y:S02]  /*1c210*/  PRMT R6, R16, 0x7771, RZ ;  /* 0x0000777110067816 */ /* 0x000fe400000000ff */
[----:B-1----:R-:W-:Y:S01]  /*1c220*/  LOP3.LUT R12, R12, 0xff, RZ, 0xc0, !PT ;  /* 0x000000ff0c0c7812 */ /* 0x002fe200078ec0ff */
[----:B---3--:R-:W-:Y:S04]  /*1c230*/  STG.E.U16 desc[UR28][R46.64+-0x100], R31 ;  /* 0xffff001f2e007986 */ /* 0x008fe8000c10151c */
[----:B------:R1:W-:Y:S01]  /*1c240*/  STG.E.U16 desc[UR28][R46.64+-0xfe], R28 ;  /* 0xffff021c2e007986 */ /* 0x0003e2000c10151c */
[----:B--2---:R-:W-:Y:S01]  /*1c250*/  LEA R137, R66, UR6, 0x1 ;  /* 0x0000000642897c11 */ /* 0x004fe2000f8e08ff */
[----:B------:R-:W-:Y:S01]  /*1c260*/  IMAD.MOV.U32 R66, RZ, RZ, R55 ;  /* 0x000000ffff427224 */ /* 0x000fe200078e0037 */
[----:B------:R-:W-:Y:S01]  /*1c270*/  MOV R55, R50 ;  /* 0x0000003200377202 */ /* 0x000fe20000000f00 */
[----:B------:R-:W-:-:S05]  /*1c280*/  IMAD.WIDE R50, R5, -0x70, R230 ;  /* 0xffffff9005327825 */ /* 0x000fca00078e02e6 */
[----:B------:R2:W-:Y:S01]  /*1c290*/  STG.E.U16 desc[UR28][R50.64+-0x100], R30 ;  /* 0xffff001e32007986 */ /* 0x0005e2000c10151c */
[C---:B----4-:R-:W-:Y:S02]  /*1c2a0*/  VIADD R0, R137.reuse, 0x9000 ;  /* 0x0000900089007836 */ /* 0x050fe40000000000 */
[----:B-1----:R-:W-:Y:S02]  /*1c2b0*/  VIADD R28, R137, 0x9020 ;  /* 0x00009020891c7836 */ /* 0x002fe40000000000 */
[----:B------:R-:W-:Y:S01]  /*1c2c0*/  @P6 VIADD R28, R0, 0xffffffe0 ;  /* 0xffffffe0001c6836 */ /* 0x000fe20000000000 */
[----:B------:R-:W-:Y:S01]  /*1c2d0*/  PRMT R0, R184, 0x7772, RZ ;  /* 0x00007772b8007816 */ /* 0x000fe200000000ff */
[----:B--2---:R-:W-:-:S04]  /*1c2e0*/  IMAD.SHL.U32 R30, R5, 0x8, RZ ;  /* 0x00000008051e7824 */ /* 0x004fc800078e00ff */
[----:B------:R-:W-:-:S04]  /*1c2f0*/  IMAD.WIDE R2, R30, 0x2, R46 ;  /* 0x000000021e027825 */ /* 0x000fc800078e022e */
[----:B------:R-:W-:-:S04]  /*1c300*/  IMAD.WIDE R2, R5, 0x70, R2 ;  /* 0x0000007005027825 */ /* 0x000fc800078e0202 */
[----:B------:R-:W-:Y:S01]  /*1c310*/  IMAD.WIDE R30, R30, 0x2, R2 ;  /* 0x000000021e1e7825 */ /* 0x000fe200078e0202 */
[----:B------:R-:W-:-:S04]  /*1c320*/  PRMT R2, R184, 0x7773, RZ ;  /* 0x00007773b8027816 */ /* 0x000fc800000000ff */
        /* <DEDUP_REMOVED lines=17> */
[----:B------:R-:W-:Y:S02]  /*1c440*/  LOP3.LUT R2, R17, 0xff, RZ, 0xc0, !PT ;  /* 0x000000ff11027812 */ /* 0x000fe400078ec0ff */
[----:B------:R-:W-:Y:S02]  /*1c450*/  SHF.R.U32.HI R0, RZ, 0x8, R0 ;  /* 0x00000008ff007819 */ /* 0x000fe40000011600 */
[----:B------:R-:W-:Y:S02]  /*1c460*/  MOV R5, R16 ;  /* 0x0000001000057202 */ /* 0x000fe40000000f00 */
[----:B------:R-:W-:-:S02]  /*1c470*/  LOP3.LUT R3, R3, 0xff, RZ, 0xc0, !PT ;  /* 0x000000ff03037812 */ /* 0x000fc400078ec0ff */
[--C-:B------:R-:W-:Y:S02]  /*1c480*/  PRMT R11, R2, 0x5410, R0.reuse ;  /* 0x00005410020b7816 */ /* 0x100fe40000000000 */
[----:B------:R-:W-:Y:S02]  /*1c490*/  PRMT R0, R17, 0x7632, R0 ;  /* 0x0000763211007816 */ /* 0x000fe40000000000 */
[----:B------:R-:W-:Y:S02]  /*1c4a0*/  LOP3.LUT R2, R5, 0xff, RZ, 0xc0, !PT ;  /* 0x000000ff05027812 */ /* 0x000fe400078ec0ff */
[----:B------:R-:W-:Y:S02]  /*1c4b0*/  PRMT R10, R3, 0x5410, R4 ;  /* 0x00005410030a7816 */ /* 0x000fe40000000004 */
[----:B------:R-:W-:Y:S01]  /*1c4c0*/  LOP3.LUT R3, R0, 0xff, RZ, 0xc0, !PT ;  /* 0x000000ff00037812 */ /* 0x000fe200078ec0ff */
[----:B------:R-:W-:Y:S01]  /*1c4d0*/  IMAD R0, R12, 0x10000, R12 ;  /* 0x000100000c007824 */ /* 0x000fe200078e020c */
[----:B------:R-:W-:-:S02]  /*1c4e0*/  PRMT R2, R2, 0x5410, R6 ;  /* 0x0000541002027816 */ /* 0x000fc40000000006 */
[----:B------:R-:W-:Y:S01]  /*1c4f0*/  SHF.R.U32.HI R4, RZ, 0x18, R17 ;  /* 0x00000018ff047819 */ /* 0x000fe20000011611 */
[----:B------:R-:W-:Y:S02]  /*1c500*/  IMAD.MOV.U32 R6, RZ, RZ, R38 ;  /* 0x000000ffff067224 */ /* 0x000fe400078e0026 */
[----:B------:R-:W-:Y:S02]  /*1c510*/  HSET2.LE.AND R2, R2, R0, PT ;  /* 0x0000000002027233 */ /* 0x000fe40003803000 */
[----:B------:R-:W-:Y:S02]  /*1c520*/  PRMT R5, R3, 0x5410, R4 ;  /* 0x0000541003057816 */ /* 0x000fe40000000004 */
[----:B------:R-:W-:Y:S02]  /*1c530*/  LOP3.LUT R3, R7, 0xff00ff, RZ, 0xc0, !PT ;  /* 0x00ff00ff07037812 */ /* 0x000fe400078ec0ff */
[----:B------:R-:W-:-:S03]  /*1c540*/  LOP3.LUT R6, R6, R2, RZ, 0xc0, !PT ;  /* 0x0000000206067212 */ /* 0x000fc600078ec0ff */
[--C-:B------:R-:W-:Y:S02]  /*1c550*/  HSET2.LE.AND R2, R3, R0.reuse, PT ;  /* 0x0000000003027233 */ /* 0x100fe40003803000 */
[--C-:B------:R-:W-:Y:S02]  /*1c560*/  HSET2.LE.AND R3, R9, R0.reuse, PT ;  /* 0x0000000009037233 */ /* 0x100fe40003803000 */
[----:B------:R-:W-:-:S03]  /*1c570*/  HSET2.LE.AND R4, R8, R0, PT ;  /* 0x0000000008047233 */ /* 0x000fc60003803000 */
[----:B------:R-:W-:Y:S02]  /*1c580*/  LOP3.LUT R8, R70, R3, RZ, 0xc0, !PT ;  /* 0x0000000346087212 */ /* 0x000fe400078ec0ff */
[----:B------:R-:W2:Y:S01]  /*1c590*/  LDL.LU R70, [R1+0xac] ;  /* 0x0000ac0001467983 */ /* 0x000ea20000300800 */
[----:B------:R-:W-:Y:S02]  /*1c5a0*/  IMAD.MOV.U32 R7, RZ, RZ, R37 ;  /* 0x000000ffff077224 */ /* 0x000fe400078e0025 */
[----:B------:R-:W-:Y:S01]  /*1c5b0*/  IMAD.MOV.U32 R71, RZ, RZ, R69 ;  /* 0x000000ffff477224 */ /* 0x000fe200078e0045 */
[----:B------:R-:W-:Y:S01]  /*1c5c0*/  LOP3.LUT R3, R19, 0xff00ff, RZ, 0xc0, !PT ;  /* 0x00ff00ff13037812 */ /* 0x000fe200078ec0ff */
[----:B------:R-:W-:Y:S01]  /*1c5d0*/  IMAD.MOV.U32 R69, RZ, RZ, R66 ;  /* 0x000000ffff457224 */ /* 0x000fe200078e0042 */
[----:B------:R-:W-:Y:S01]  /*1c5e0*/  LOP3.LUT R7, R7, R2, RZ, 0xc0, !PT ;  /* 0x0000000207077212 */ /* 0x000fe200078ec0ff */
[----:B------:R-:W-:Y:S01]  /*1c5f0*/  IMAD.MOV.U32 R66, RZ, RZ, R55 ;  /* 0x000000ffff427224 */ /* 0x000fe200078e0037 */
[--C-:B------:R-:W-:Y:S01]  /*1c600*/  HSET2.LE.AND R2, R10, R0.reuse, PT ;  /* 0x000000000a027233 */ /* 0x100fe20003803000 */
[----:B------:R-:W-:Y:S01]  /*1c610*/  IMAD.MOV.U32 R55, RZ, RZ, R67 ;  /* 0x000000ffff377224 */ /* 0x000fe200078e0043 */
[----:B------:R-:W-:Y:S01]  /*1c620*/  MOV R185, R57 ;  /* 0x0000003900b97202 */ /* 0x000fe20000000f00 */
[----:B------:R-:W-:Y:S01]  /*1c630*/  IMAD.MOV.U32 R67, RZ, RZ, R97 ;  /* 0x000000ffff437224 */ /* 0x000fe200078e0061 */
[----:B------:R-:W-:Y:S01]  /*1c640*/  MOV R97, R149 ;  /* 0x0000009500617202 */ /* 0x000fe20000000f00 */
[----:B------:R-:W-:Y:S01]  /*1c650*/  IMAD.MOV.U32 R149, RZ, RZ, R148 ;  /* 0x000000ffff957224 */ /* 0x000fe200078e0094 */
[----:B------:R-:W-:Y:S01]  /*1c660*/  LOP3.LUT R10, R71, R2, RZ, 0xc0, !PT ;  /* 0x00000002470a7212 */ /* 0x000fe200078ec0ff */
[----:B------:R-:W-:Y:S01]  /*1c670*/  IMAD.MOV.U32 R148, RZ, RZ, R63 ;  /* 0x000000ffff947224 */ /* 0x000fe200078e003f */
[----:B------:R-:W-:Y:S01]  /*1c680*/  HSET2.LE.AND R2, R3, R0, PT ;  /* 0x0000000003027233 */ /* 0x000fe20003803000 */
[----:B------:R-:W-:-:S02]  /*1c690*/  IMAD.MOV.U32 R63, RZ, RZ, R53 ;  /* 0x000000ffff3f7224 */ /* 0x000fc400078e0035 */
[----:B------:R-:W-:Y:S01]  /*1c6a0*/  IMAD.MOV.U32 R74, RZ, RZ, R62 ;  /* 0x000000ffff4a7224 */ /* 0x000fe200078e003e */
[----:B------:R-:W-:Y:S01]  /*1c6b0*/  MOV R73, R60 ;  /* 0x0000003c00497202 */ /* 0x000fe20000000f00 */
[----:B------:R-:W-:Y:S02]  /*1c6c0*/  IMAD.MOV.U32 R53, RZ, RZ, R102 ;  /* 0x000000ffff357224 */ /* 0x000fe400078e0066 */
[----:B------:R-:W-:Y:S01]  /*1c6d0*/  IMAD.MOV.U32 R72, RZ, RZ, R64 ;  /* 0x000000ffff487224 */ /* 0x000fe200078e0040 */
[----:B------:R1:W5:Y:S01]  /*1c6e0*/  LDL.LU R102, [R1+0x1dc] ;  /* 0x0001dc0001667983 */ /* 0x0003620000300800 */
[----:B------:R-:W-:Y:S02]  /*1c6f0*/  IMAD.MOV.U32 R57, RZ, RZ, R55 ;  /* 0x000000ffff397224 */ /* 0x000fe400078e0037 */
[----:B------:R-:W-:Y:S01]  /*1c700*/  IMAD.MOV.U32 R62, RZ, RZ, R145 ;  /* 0x000000ffff3e7224 */ /* 0x000fe200078e0091 */
[----:B------:R-:W-:Y:S01]  /*1c710*/  MOV R145, R101 ;  /* 0x0000006500917202 */ /* 0x000fe20000000f00 */
[----:B------:R-:W-:Y:S01]  /*1c720*/  IMAD.MOV.U32 R55, RZ, RZ, R149 ;  /* 0x000000ffff377224 */ /* 0x000fe200078e0095 */
[----:B------:R-:W-:Y:S01]  /*1c730*/  HSET2.LE.AND R3, R11, R0, PT ;  /* 0x000000000b037233 */ /* 0x000fe20003803000 */
[----:B------:R-:W-:Y:S01]  /*1c740*/  IMAD.MOV.U32 R60, RZ, RZ, R148 ;  /* 0x000000ffff3c7224 */ /* 0x000fe200078e0094 */
[----:B------:R1:W5:Y:S01]  /*1c750*/  LDL.LU R101, [R1+0x1d8] ;  /* 0x0001d80001657983 */ /* 0x0003620000300800 */
[----:B------:R-:W-:-:S02]  /*1c760*/  IMAD.MOV.U32 R149, RZ, RZ, R100 ;  /* 0x000000ffff957224 */ /* 0x000fc400078e0064 */
[----:B------:R-:W-:Y:S01]  /*1c770*/  IMAD.MOV.U32 R184, RZ, RZ, R69 ;  /* 0x000000ffffb87224 */ /* 0x000fe200078e0045 */
[----:B------:R1:W5:Y:S01]  /*1c780*/  LDL.LU R100, [R1+0x1d4] ;  /* 0x0001d40001647983 */ /* 0x0003620000300800 */
[----:B------:R-:W-:Y:S01]  /*1c790*/  IMAD.MOV.U32 R71, RZ, RZ, R65 ;  /* 0x000000ffff477224 */ /* 0x000fe200078e0041 */
[----:B------:R-:W-:Y:S01]  /*1c7a0*/  MOV R65, R52 ;  /* 0x0000003400417202 */ /* 0x000fe20000000f00 */
[----:B------:R-:W-:Y:S01]  /*1c7b0*/  IMAD.MOV.U32 R64, RZ, RZ, R54 ;  /* 0x000000ffff407224 */ /* 0x000fe200078e0036 */
[----:B------:R-:W-:Y:S01]  /*1c7c0*/  STG.E.U16 desc[UR28][R50.64+-0xfe], R27 ;  /* 0xffff021b32007986 */ /* 0x000fe2000c10151c */
[----:B------:R-:W-:Y:S02]  /*1c7d0*/  IMAD.MOV.U32 R148, RZ, RZ, R235 ;  /* 0x000000ffff947224 */ /* 0x000fe400078e00eb */
[----:B------:R-:W-:Y:S01]  /*1c7e0*/  IMAD.MOV.U32 R69, RZ, RZ, R97 ;  /* 0x000000ffff457224 */ /* 0x000fe200078e0061 */
[----:B------:R-:W3:Y:S01]  /*1c7f0*/  LDL.LU R235, [R1+0x1d0] ;  /* 0x0001d00001eb7983 */ /* 0x000ee20000300800 */
[----:B------:R-:W-:-:S02]  /*1c800*/  IMAD.MOV.U32 R54, RZ, RZ, R244 ;  /* 0x000000ffff367224 */ /* 0x000fc400078e00f4 */
[----:B------:R-:W-:Y:S01]  /*1c810*/  IMAD.MOV.U32 R97, RZ, RZ, R53 ;  /* 0x000000ffff617224 */ /* 0x000fe200078e0035 */
[----:B------:R-:W4:Y:S01]  /*1c820*/  LDL.LU R244, [R1+0x1cc] ;  /* 0x0001cc0001f47983 */ /* 0x000f220000300800 */
[----:B------:R-:W-:Y:S01]  /*1c830*/  IMAD.MOV.U32 R52, RZ, RZ, R245 ;  /* 0x000000ffff347224 */ /* 0x000fe200078e00f5 */
[----:B------:R-:W-:Y:S02]  /*1c840*/  MOV R53, R246 ;  /* 0x000000f600357202 */ /* 0x000fe40000000f00 */
[----:B------:R-:W3:Y:S04]  /*1c850*/  LDL.LU R245, [R1+0x1c8] ;  /* 0x0001c80001f57983 */ /* 0x000ee80000300800 */
[----:B------:R-:W4:Y:S04]  /*1c860*/  LDL.LU R246, [R1+0x1c4] ;  /* 0x0001c40001f67983 */ /* 0x000f280000300800 */
[----:B------:R-:W-:Y:S01]  /*1c870*/  STG.E.U16 desc[UR28][R230.64+-0x100], R22 ;  /* 0xffff0016e6007986 */ /* 0x000fe2000c10151c */
[----:B------:R-:W-:-:S03]  /*1c880*/  PRMT R43, R14, 0x7771, RZ ;  /* 0x000077710e2b7816 */ /* 0x000fc600000000ff */
[----:B------:R-:W-:Y:S04]  /*1c890*/  STG.E.U16 desc[UR28][R142.64+-0xfe], R21 ;  /* 0xffff02158e007986 */ /* 0x000fe8000c10151c */
[----:B------:R-:W-:Y:S04]  /*1c8a0*/  STG.E.U16 desc[UR28][R30.64+-0x100], R23 ;  /* 0xffff00171e007986 */ /* 0x000fe8000c10151c */
[----:B------:R-:W-:Y:S04]  /*1c8b0*/  STG.E.U16 desc[UR28][R30.64+-0xfe], R39 ;  /* 0xffff02271e007986 */ /* 0x000fe8000c10151c */
[----:B------:R1:W-:Y:S01]  /*1c8c0*/  STG.E.U16 desc[UR28][R46.64+-0xf0], R35 ;  /* 0xffff10232e007986 */ /* 0x0003e2000c10151c */
[----:B------:R-:W-:Y:S01]  /*1c8d0*/  HSET2.LE.AND R5, R5, R0, PT ;  /* 0x0000000005057233 */ /* 0x000fe20003803000 */
[----:B------:R-:W-:-:S02]  /*1c8e0*/  @!P4 HADD2 R89, -R45.H0_H0, -RZ.H0_H0 ;  /* 0xa00000ff2d59c230 */ /* 0x000fc40000000900 */
[----:B------:R-:W-:Y:S02]  /*1c8f0*/  @!P2 HADD2 R91, -R176.H0_H0, -RZ.H0_H0 ;  /* 0xa00000ffb05ba230 */ /* 0x000fe40000000900 */
[----:B------:R-:W-:Y:S02]  /*1c900*/  IMAD.MOV.U32 R199, RZ, RZ, R140 ;  /* 0x000000ffffc77224 */ /* 0x000fe400078e008c */
[----:B------:R-:W-:Y:S02]  /*1c910*/  @P0 HADD2 R92, -R139.H1_H1, -RZ.H0_H0 ;  /* 0xa00000ff8b5c0230 */ /* 0x000fe40000000d00 */
[----:B------:R-:W-:Y:S01]  /*1c920*/  @!P1 HADD2 R93, -R194.H1_H1, -RZ.H0_H0 ;  /* 0xa00000ffc25d9230 */ /* 0x000fe20000000d00 */
[----:B------:R-:W-:Y:S01]  /*1c930*/  PRMT R216, R139, 0x7632, R216 ;  /* 0x000076328bd87816 */ /* 0x000fe200000000d8 */
[----:B------:R-:W-:Y:S01]  /*1c940*/  IMAD.MOV.U32 R80, RZ, RZ, R99 ;  /* 0x000000ffff507224 */ /* 0x000fe200078e0063 */
[----:B------:R-:W-:Y:S01]  /*1c950*/  PRMT R252, R194, 0x7632, R252 ;  /* 0x00007632c2fc7816 */ /* 0x000fe200000000fc */
[----:B------:R-:W-:-:S02]  /*1c960*/  IMAD.MOV.U32 R81, RZ, RZ, R248 ;  /* 0x000000ffff517224 */ /* 0x000fc400078e00f8 */
[----:B------:R-:W-:Y:S02]  /*1c970*/  IMAD.MOV.U32 R82, RZ, RZ, R249 ;  /* 0x000000ffff527224 */ /* 0x000fe400078e00f9 */
[----:B------:R-:W-:Y:S01]  /*1c980*/  @!P5 HADD2 R86, -R180.H0_H0, -RZ.H0_H0 ;  /* 0xa00000ffb456d230 */ /* 0x000fe20000000900 */
[----:B------:R-:W-:Y:S01]  /*1c990*/  LDSM.16.MT88.4 R16, [R137+0xb000] ;  /* 0x00b000008910783b */ /* 0x000fe20000004200 */
[----:B-1----:R-:W-:Y:S01]  /*1c9a0*/  IMAD.MOV.U32 R35, RZ, RZ, R14 ;  /* 0x000000ffff237224 */ /* 0x002fe200078e000e */
[----:B--2---:R-:W-:Y:S02]  /*1c9b0*/  LOP3.LUT R9, R70, R4, RZ, 0xc0, !PT ;  /* 0x0000000446097212 */ /* 0x004fe400078ec0ff */
[----:B------:R-:W-:Y:S02]  /*1c9c0*/  MOV R70, R13 ;  /* 0x0000000d00467202 */ /* 0x000fe40000000f00 */
[----:B------:R-:W1:Y:S02]  /*1c9d0*/  LDSM.16.MT88.4 R12, [R137+0x9000] ;  /* 0x00900000890c783b */ /* 0x000e640000004200 */
[----:B------:R-:W-:Y:S01]  /*1c9e0*/  LOP3.LUT R11, R70, R2, RZ, 0xc0, !PT ;  /* 0x00000002460b7212 */ /* 0x000fe200078ec0ff */
[----:B------:R-:W-:Y:S01]  /*1c9f0*/  IMAD.MOV.U32 R2, RZ, RZ, R66 ;  /* 0x000000ffff027224 */ /* 0x000fe200078e0042 */
[----:B------:R-:W-:Y:S01]  /*1ca00*/  MOV R66, R96 ;  /* 0x0000006000427202 */ /* 0x000fe20000000f00 */
[----:B------:R-:W-:-:S02]  /*1ca10*/  IMAD.MOV.U32 R96, RZ, RZ, R95 ;  /* 0x000000ffff607224 */ /* 0x000fc400078e005f */
[----:B------:R-:W-:Y:S02]  /*1ca20*/  IMAD.MOV.U32 R95, RZ, RZ, R34 ;  /* 0x000000ffff5f7224 */ /* 0x000fe400078e0022 */
[----:B------:R-:W2:Y:S01]  /*1ca30*/  LDL.LU R34, [R1+0x1c0] ;  /* 0x0001c00001227983 */ /* 0x000ea20000300800 */
[----:B------:R-:W-:Y:S01]  /*1ca40*/  IMAD.MOV.U32 R70, RZ, RZ, R67 ;  /* 0x000000ffff467224 */ /* 0x000fe200078e0043 */
[----:B------:R-:W-:Y:S01]  /*1ca50*/  LOP3.LUT R4, R58, R3, RZ, 0xc0, !PT ;  /* 0x000000033a047212 */ /* 0x000fe200078ec0ff */
        /* <DEDUP_REMOVED lines=9> */
[----:B------:R-:W-:Y:S01]  /*1caf0*/  LOP3.LUT R5, R56, R5, RZ, 0xc0, !PT ;  /* 0x0000000538057212 */ /* 0x000fe200078ec0ff */
[----:B------:R-:W-:Y:S02]  /*1cb00*/  IMAD.MOV.U32 R69, RZ, RZ, R62 ;  /* 0x000000ffff457224 */ /* 0x000fe400078e003e */
[----:B------:R-:W-:Y:S02]  /*1cb10*/  IMAD.MOV.U32 R66, RZ, RZ, R55 ;  /* 0x000000ffff427224 */ /* 0x000fe400078e0037 */
[----:B------:R-:W-:Y:S01]  /*1cb20*/  IMAD.MOV.U32 R62, RZ, RZ, R60 ;  /* 0x000000ffff3e7224 */ /* 0x000fe200078e003c */
[----:B------:R-:W-:Y:S01]  /*1cb30*/  MOV R60, R65 ;  /* 0x00000041003c7202 */ /* 0x000fe20000000f00 */
[----:B------:R-:W-:-:S02]  /*1cb40*/  IMAD.MOV.U32 R55, RZ, RZ, R64 ;  /* 0x000000ffff377224 */ /* 0x000fc400078e0040 */
[----:B------:R-:W-:Y:S02]  /*1cb50*/  IMAD.MOV.U32 R64, RZ, RZ, R67 ;  /* 0x000000ffff407224 */ /* 0x000fe400078e0043 */
[----:B------:R-:W-:Y:S01]  /*1cb60*/  IMAD.MOV.U32 R67, RZ, RZ, R96 ;  /* 0x000000ffff437224 */ /* 0x000fe200078e0060 */
[----:B------:R-:W-:Y:S01]  /*1cb70*/  MOV R96, R149 ;  /* 0x0000009500607202 */ /* 0x000fe20000000f00 */
[----:B------:R-:W-:Y:S02]  /*1cb80*/  IMAD.MOV.U32 R63, RZ, RZ, R94 ;  /* 0x000000ffff3f7224 */ /* 0x000fe400078e005e */
[----:B------:R-:W-:Y:S01]  /*1cb90*/  IMAD.MOV.U32 R65, RZ, RZ, R97 ;  /* 0x000000ffff417224 */ /* 0x000fe200078e0061 */
[----:B------:R-:W-:Y:S01]  /*1cba0*/  PRMT R140, R45, 0x5410, R177 ;  /* 0x000054102d8c7816 */ /* 0x000fe200000000b1 */
[----:B------:R-:W-:Y:S02]  /*1cbb0*/  IMAD.MOV.U32 R94, RZ, RZ, R247 ;  /* 0x000000ffff5e7224 */ /* 0x000fe400078e00f7 */
[----:B------:R-:W-:Y:S01]  /*1cbc0*/  IMAD.MOV.U32 R97, RZ, RZ, R145 ;  /* 0x000000ffff617224 */ /* 0x000fe200078e0091 */
[----:B------:R-:W-:Y:S01]  /*1cbd0*/  @!P4 PRMT R45, R89, 0x5410, RZ ;  /* 0x00005410592dc816 */ /* 0x000fe200000000ff */
[----:B------:R-:W-:Y:S01]  /*1cbe0*/  IMAD.MOV.U32 R59, RZ, RZ, R60 ;  /* 0x000000ffff3b7224 */ /* 0x000fe200078e003c */
[----:B------:R-:W-:Y:S01]  /*1cbf0*/  @!P2 PRMT R176, R91, 0x5410, RZ ;  /* 0x000054105bb0a816 */ /* 0x000fe200000000ff */
[----:B------:R-:W-:Y:S01]  /*1cc00*/  IMAD.MOV.U32 R145, RZ, RZ, R148 ;  /* 0x000000ffff917224 */ /* 0x000fe200078e0094 */
[----:B-1----:R-:W-:Y:S01]  /*1cc10*/  HMMA.16816.F32 R88, R4, R14, R132 ;  /* 0x0000000e0458723c */ /* 0x002fe20000001884 */
[----:B------:R-:W-:Y:S01]  /*1cc20*/  IMAD.MOV.U32 R149, RZ, RZ, R54 ;  /* 0x000000ffff957224 */ /* 0x000fe200078e0036 */
[----:B------:R-:W-:Y:S01]  /*1cc30*/  @P0 PRMT R216, R92, 0x5410, RZ ;  /* 0x000054105cd80816 */ /* 0x000fe200000000ff */
[----:B------:R-:W-:Y:S01]  /*1cc40*/  IMAD.MOV.U32 R60, RZ, RZ, R64 ;  /* 0x000000ffff3c7224 */ /* 0x000fe200078e0040 */
[----:B------:R-:W-:Y:S01]  /*1cc50*/  @!P1 PRMT R252, R93, 0x5410, RZ ;  /* 0x000054105dfc9816 */ /* 0x000fe200000000ff */
[----:B------:R-:W-:Y:S01]  /*1cc60*/  IMAD.MOV.U32 R61, RZ, RZ, R65 ;  /* 0x000000ffff3d7224 */ /* 0x000fe200078e0041 */
[----:B------:R-:W3:Y:S01]  /*1cc70*/  LDL.LU R247, [R1+0x1bc] ;  /* 0x0001bc0001f77983 */ /* 0x000ee20000300800 */
[----:B------:R-:W-:Y:S01]  /*1cc80*/  IMAD.MOV.U32 R54, RZ, RZ, R95 ;  /* 0x000000ffff367224 */ /* 0x000fe200078e005f */
[----:B------:R-:W-:Y:S01]  /*1cc90*/  HMMA.16816.F32 R108, R8, R12, R108 ;  /* 0x0000000c086c723c */ /* 0x000fe2000000186c */
[----:B------:R-:W-:Y:S01]  /*1cca0*/  IMAD.MOV.U32 R148, RZ, RZ, R94 ;  /* 0x000000ffff947224 */ /* 0x000fe200078e005e */
[----:B------:R-:W4:Y:S01]  /*1ccb0*/  LDL.LU R248, [R1+0x1b8] ;  /* 0x0001b80001f87983 */ /* 0x000f220000300800 */
[----:B------:R-:W-:-:S02]  /*1ccc0*/  IMAD.MOV.U32 R64, RZ, RZ, R97 ;  /* 0x000000ffff407224 */ /* 0x000fc400078e0061 */
[----:B------:R-:W-:Y:S01]  /*1ccd0*/  IMAD.MOV.U32 R65, RZ, RZ, R96 ;  /* 0x000000ffff417224 */ /* 0x000fe200078e0060 */
[----:B------:R-:W3:Y:S01]  /*1cce0*/  LDL.LU R249, [R1+0x1b4] ;  /* 0x0001b40001f97983 */ /* 0x000ee20000300800 */
[----:B------:R-:W-:Y:S01]  /*1ccf0*/  IMAD.MOV.U32 R135, RZ, RZ, R98 ;  /* 0x000000ffff877224 */ /* 0x000fe200078e0062 */
[----:B------:R-:W-:Y:S08]  /*1cd00*/  HMMA.16816.F32 R92, R4, R12, R200 ;  /* 0x0000000c045c723c */ /* 0x000ff000000018c8 */
[----:B------:R-:W-:Y:S01]  /*1cd10*/  HMMA.16816.F32 R96, R8, R14, R164 ;  /* 0x0000000e0860723c */ /* 0x000fe200000018a4 */
[----:B------:R-:W1:Y:S01]  /*1cd20*/  LDSM.16.MT88.4 R12, [R28] ;  /* 0x000000001c0c783b */ /* 0x000e620000004200 */
[----:B------:R-:W-:Y:S01]  /*1cd30*/  @!P3 HADD2 R87, -R177.H0_H0, -RZ.H0_H0 ;  /* 0xa00000ffb157b230 */ /* 0x000fe20000000900 */
[----:B------:R-:W-:Y:S01]  /*1cd40*/  @!P5 PRMT R180, R86, 0x5410, RZ ;  /* 0x0000541056b4d816 */ /* 0x000fe200000000ff */
[----:B------:R-:W-:Y:S01]  /*1cd50*/  IMAD.MOV.U32 R86, RZ, RZ, R57 ;  /* 0x000000ffff567224 */ /* 0x000fe200078e0039 */
[----:B------:R-:W-:Y:S01]  /*1cd60*/  STG.E.U16 desc[UR28][R46.64+-0xee], R26 ;  /* 0xffff121a2e007986 */ /* 0x000fe2000c10151c */
[----:B------:R-:W-:Y:S01]  /*1cd70*/  MOV R57, R62 ;  /* 0x0000003e00397202 */ /* 0x000fe20000000f00 */
[----:B------:R-:W-:Y:S01]  /*1cd80*/  IMAD.MOV.U32 R56, RZ, RZ, R66 ;  /* 0x000000ffff387224 */ /* 0x000fe200078e0042 */
[----:B------:R-:W-:Y:S01]  /*1cd90*/  @!P3 PRMT R177, R87, 0x5410, RZ ;  /* 0x0000541057b1b816 */ /* 0x000fe200000000ff */
[----:B------:R1:W-:Y:S01]  /*1cda0*/  STG.E.U16 desc[UR28][R50.64+-0xf0], R36 ;  /* 0xffff102432007986 */ /* 0x0003e2000c10151c */
        /* <DEDUP_REMOVED lines=10> */
[----:B------:R-:W1:Y:S01]  /*1ce50*/  LDSM.16.MT88.4 R24, [R137+0xa000] ;  /* 0x00a000008918783b */ /* 0x000e620000004200 */
[----:B------:R-:W-:-:S02]  /*1ce60*/  IMAD.MOV.U32 R66, RZ, RZ, R145 ;  /* 0x000000ffff427224 */ /* 0x000fc400078e0091 */
[----:B------:R-:W-:Y:S02]  /*1ce70*/  IMAD.MOV.U32 R67, RZ, RZ, R149 ;  /* 0x000000ffff437224 */ /* 0x000fe400078e0095 */
[----:B------:R-:W-:Y:S02]  /*1ce80*/  IMAD.MOV.U32 R133, RZ, RZ, R146 ;  /* 0x000000ffff857224 */ /* 0x000fe400078e0092 */
[----:B------:R-:W-:Y:S02]  /*1ce90*/  IMAD.MOV.U32 R164, RZ, RZ, R151 ;  /* 0x000000ffffa47224 */ /* 0x000fe400078e0097 */
[----:B------:R-:W-:Y:S02]  /*1cea0*/  IMAD.MOV.U32 R165, RZ, RZ, R144 ;  /* 0x000000ffffa57224 */ /* 0x000fe400078e0090 */
[----:B------:R-:W-:Y:S02]  /*1ceb0*/  IMAD.MOV.U32 R166, RZ, RZ, R20 ;  /* 0x000000ffffa67224 */ /* 0x000fe400078e0014 */
[----:B------:R-:W1:Y:S02]  /*1cec0*/  LDSM.16.MT88.4 R20, [R28+0x1000] ;  /* 0x001000001c14783b */ /* 0x000e640000004200 */
[----:B-1----:R-:W-:Y:S01]  /*1ced0*/  MOV R36, R72 ;  /* 0x0000004800247202 */ /* 0x002fe20000000f00 */
[-C--:B------:R-:W-:Y:S08]  /*1cee0*/  HMMA.16816.F32 R148, R8, R12.reuse, R160 ;  /* 0x0000000c0894723c */ /* 0x080ff000000018a0 */
[C---:B------:R-:W-:Y:S08]  /*1cef0*/  HMMA.16816.F32 R76, R4.reuse, R12, R204 ;  /* 0x0000000c044c723c */ /* 0x040ff000000018cc */
[-C--:B------:R-:W-:Y:S08]  /*1cf00*/  HMMA.16816.F32 R72, R4, R14.reuse, R220 ;  /* 0x0000000e0448723c */ /* 0x080ff000000018dc */
[----:B------:R-:W-:Y:S01]  /*1cf10*/  HMMA.16816.F32 R144, R8, R14, R156 ;  /* 0x0000000e0890723c */ /* 0x000fe2000000189c */
[----:B------:R-:W1:Y:S01]  /*1cf20*/  LDSM.16.MT88.4 R12, [R28+0x2000] ;  /* 0x002000001c0c783b */ /* 0x000e620000004200 */
[----:B------:R-:W-:-:S02]  /*1cf30*/  IMAD.MOV.U32 R37, RZ, RZ, R71 ;  /* 0x000000ffff257224 */ /* 0x000fc400078e0047 */
[----:B------:R-:W-:Y:S02]  /*1cf40*/  IMAD.MOV.U32 R38, RZ, RZ, R70 ;  /* 0x000000ffff267224 */ /* 0x000fe400078e0046 */
[----:B------:R-:W-:Y:S02]  /*1cf50*/  IMAD.MOV.U32 R39, RZ, RZ, R69 ;  /* 0x000000ffff277224 */ /* 0x000fe400078e0045 */
[----:B------:R-:W-:Y:S02]  /*1cf60*/  IMAD.MOV.U32 R83, RZ, RZ, R103 ;  /* 0x000000ffff537224 */ /* 0x000fe400078e0067 */
[----:B------:R-:W-:Y:S02]  /*1cf70*/  IMAD.MOV.U32 R132, RZ, RZ, R68 ;  /* 0x000000ffff847224 */ /* 0x000fe400078e0044 */
[----:B------:R-:W-:Y:S01]  /*1cf80*/  IMAD.MOV.U32 R204, RZ, RZ, R2 ;  /* 0x000000ffffcc7224 */ /* 0x000fe200078e0002 */
[----:B------:R-:W-:Y:S01]  /*1cf90*/  LOP3.LUT R2, R35, 0xff, RZ, 0xc0, !PT ;  /* 0x000000ff23027812 */ /* 0x000fe200078ec0ff */
[----:B------:R-:W-:Y:S01]  /*1cfa0*/  HMMA.16816.F32 R68, R4, R24, R240 ;  /* 0x000000180444723c */ /* 0x000fe200000018f0 */
[----:B------:R-:W-:Y:S01]  /*1cfb0*/  MOV R222, R132 ;  /* 0x0000008400de7202 */ /* 0x000fe20000000f00 */
[----:B------:R-:W-:Y:S01]  /*1cfc0*/  IMAD.MOV.U32 R156, RZ, RZ, R164 ;  /* 0x000000ffff9c7224 */ /* 0x000fe200078e00a4 */
[----:B------:R-:W-:Y:S01]  /*1cfd0*/  MOV R158, R142 ;  /* 0x0000008e009e7202 */ /* 0x000fe20000000f00 */
[----:B------:R-:W-:Y:S01]  /*1cfe0*/  IMAD.MOV.U32 R243, RZ, RZ, R165 ;  /* 0x000000fffff37224 */ /* 0x000fe200078e00a5 */
[----:B------:R-:W-:Y:S01]  /*1cff0*/  MOV R242, R186 ;  /* 0x000000ba00f27202 */ /* 0x000fe20000000f00 */
[----:B------:R-:W-:-:S02]  /*1d000*/  IMAD.MOV.U32 R220, RZ, RZ, R166 ;  /* 0x000000ffffdc7224 */ /* 0x000fc400078e00a6 */
[C---:B------:R-:W-:Y:S01]  /*1d010*/  HMMA.16816.F32 R188, R8.reuse, R18, R188 ;  /* 0x0000001208bc723c */ /* 0x040fe200000018bc */
[----:B------:R-:W-:Y:S01]  /*1d020*/  IMAD.MOV.U32 R221, RZ, RZ, R167 ;  /* 0x000000ffffdd7224 */ /* 0x000fe200078e00a7 */
[----:B------:R-:W-:Y:S01]  /*1d030*/  MOV R202, R234 ;  /* 0x000000ea00ca7202 */ /* 0x000fe20000000f00 */
[----:B------:R-:W-:Y:S01]  /*1d040*/  IMAD.MOV.U32 R205, RZ, RZ, R184 ;  /* 0x000000ffffcd7224 */ /* 0x000fe200078e00b8 */
[----:B------:R1:W5:Y:S01]  /*1d050*/  LDL.LU R103, [R1+0x1b0] ;  /* 0x0001b00001677983 */ /* 0x0003620000300800 */
[----:B------:R-:W-:Y:S02]  /*1d060*/  IMAD.MOV.U32 R206, RZ, RZ, R185 ;  /* 0x000000ffffce7224 */ /* 0x000fe400078e00b9 */
[----:B------:R-:W-:Y:S01]  /*1d070*/  IMAD.MOV.U32 R159, RZ, RZ, R143 ;  /* 0x000000ffff9f7224 */ /* 0x000fe200078e008f */
[----:B------:R-:W-:Y:S01]  /*1d080*/  HMMA.16816.F32 R168, R8, R24, R168 ;  /* 0x0000001808a8723c */ /* 0x000fe200000018a8 */
[----:B------:R-:W-:Y:S01]  /*1d090*/  IMAD.MOV.U32 R132, RZ, RZ, R187 ;  /* 0x000000ffff847224 */ /* 0x000fe200078e00bb */
[----:B------:R1:W5:Y:S01]  /*1d0a0*/  LDL.LU R234, [R1+0x1ac] ;  /* 0x0001ac0001ea7983 */ /* 0x0003620000300800 */
[----:B------:R-:W-:-:S02]  /*1d0b0*/  IMAD.MOV.U32 R157, RZ, RZ, R141 ;  /* 0x000000ffff9d7224 */ /* 0x000fc400078e008d */
[----:B------:R-:W-:Y:S02]  /*1d0c0*/  IMAD.MOV.U32 R207, RZ, RZ, R140 ;  /* 0x000000ffffcf7224 */ /* 0x000fe400078e008c */
[----:B------:R-:W-:Y:S01]  /*1d0d0*/  IMAD.MOV.U32 R223, RZ, RZ, R3 ;  /* 0x000000ffffdf7224 */ /* 0x000fe200078e0003 */
[----:B------:R-:W-:Y:S01]  /*1d0e0*/  HMMA.16816.F32 R64, R4, R26, R64 ;  /* 0x0000001a0440723c */ /* 0x000fe20000001840 */
[----:B------:R-:W-:-:S07]  /*1d0f0*/  PRMT R3, R32, 0x7772, RZ ;  /* 0x0000777220037816 */ /* 0x000fce00000000ff */
[C---:B------:R-:W-:Y:S08]  /*1d100*/  HMMA.16816.F32 R60, R4.reuse, R20, R60 ;  /* 0x00000014043c723c */ /* 0x040ff0000000183c */
[C---:B------:R-:W-:Y:S08]  /*1d110*/  HMMA.16816.F32 R56, R4.reuse, R22, R56 ;  /* 0x000000160438723c */ /* 0x040ff00000001838 */
[C---:B------:R-:W-:Y:S08]  /*1d120*/  HMMA.16816.F32 R52, R4.reuse, R16, R52 ;  /* 0x000000100434723c */ /* 0x040ff00000001834 */
[C---:B------:R-:W-:Y:S08]  /*1d130*/  HMMA.16816.F32 R36, R4.reuse, R18, R36 ;  /* 0x000000120424723c */ /* 0x040ff00000001824 */
[C---:B-1----:R-:W-:Y:S08]  /*1d140*/  HMMA.16816.F32 R84, R4.reuse, R12, R84 ;  /* 0x0000000c0454723c */ /* 0x042ff00000001854 */
        /* <DEDUP_REMOVED lines=12> */
[----:B------:R-:W-:Y:S01]  /*1d210*/  PRMT R7, R32, 0x7771, RZ ;  /* 0x0000777120077816 */ /* 0x000fe200000000ff */
[----:B------:R-:W-:Y:S01]  /*1d220*/  LDSM.16.MT88.4 R24, [R137+0x9400] ;  /* 0x009400008918783b */ /* 0x000fe20000004200 */
[----:B------:R-:W-:-:S03]  /*1d230*/  LOP3.LUT R6, R6, 0xff, RZ, 0xc0, !PT ;  /* 0x000000ff06067812 */ /* 0x000fc600078ec0ff */
[----:B------:R-:W-:Y:S01]  /*1d240*/  LDSM.16.MT88.4 R20, [R28+0x400] ;  /* 0x000400001c14783b */ /* 0x000fe20000004200 */
[----:B------:R-:W-:-:S03]  /*1d250*/  PRMT R6, R6, 0x5410, R7 ;  /* 0x0000541006067816 */ /* 0x000fc60000000007 */
[----:B------:R-:W-:Y:S01]  /*1d260*/  LDSM.16.MT88.4 R12, [R28+0x1400] ;  /* 0x001400001c0c783b */ /* 0x000fe20000004200 */
[C---:B--2---:R-:W-:Y:S02]  /*1d270*/  PRMT R2, R34.reuse, 0x7632, R2 ;  /* 0x0000763222027816 */ /* 0x044fe40000000002 */
[----:B------:R-:W-:Y:S02]  /*1d280*/  LOP3.LUT R3, R34, 0xffff, RZ, 0xc0, !PT ;  /* 0x0000ffff22037812 */ /* 0x000fe400078ec0ff */
[----:B------:R-:W-:Y:S02]  /*1d290*/  SHF.R.U32.HI R4, RZ, 0x18, R34 ;  /* 0x00000018ff047819 */ /* 0x000fe40000011622 */
[----:B------:R-:W-:Y:S02]  /*1d2a0*/  LOP3.LUT R2, R2, 0xff, RZ, 0xc0, !PT ;  /* 0x000000ff02027812 */ /* 0x000fe400078ec0ff */
[----:B------:R-:W-:Y:S02]  /*1d2b0*/  LOP3.LUT R5, R34, 0xff, RZ, 0xc0, !PT ;  /* 0x000000ff22057812 */ /* 0x000fe400078ec0ff */
[----:B------:R-:W-:-:S02]  /*1d2c0*/  SHF.R.U32.HI R3, RZ, 0x8, R3 ;  /* 0x00000008ff037819 */ /* 0x000fc40000011603 */
[----:B------:R-:W-:Y:S02]  /*1d2d0*/  PRMT R9, R2, 0x5410, R4 ;  /* 0x0000541002097816 */ /* 0x000fe40000000004 */
[----:B------:R-:W-:Y:S02]  /*1d2e0*/  LOP3.LUT R2, R33, 0xffff, RZ, 0xc0, !PT ;  /* 0x0000ffff21027812 */ /* 0x000fe400078ec0ff */
[----:B------:R-:W-:Y:S02]  /*1d2f0*/  PRMT R7, R5, 0x5410, R3 ;  /* 0x0000541005077816 */ /* 0x000fe40000000003 */
[----:B------:R-:W-:Y:S02]  /*1d300*/  SHF.R.U32.HI R2, RZ, 0x8, R2 ;  /* 0x00000008ff027819 */ /* 0x000fe40000011602 */
[----:B------:R-:W-:Y:S02]  /*1d310*/  LOP3.LUT R3, R33, 0xff, RZ, 0xc0, !PT ;  /* 0x000000ff21037812 */ /* 0x000fe400078ec0ff */
[----:B------:R-:W-:-:S02]  /*1d320*/  SHF.R.U32.HI R5, RZ, 0x18, R33 ;  /* 0x00000018ff057819 */ /* 0x000fc40000011621 */
[--C-:B------:R-:W-:Y:S02]  /*1d330*/  PRMT R4, R3, 0x5410, R2.reuse ;  /* 0x0000541003047816 */ /* 0x100fe40000000002 */
[----:B------:R-:W-:Y:S02]  /*1d340*/  PRMT R2, R33, 0x7632, R2 ;  /* 0x0000763221027816 */ /* 0x000fe40000000002 */
[----:B------:R-:W2:Y:S02]  /*1d350*/  LDSM.16.MT88.4 R32, [R137+0xb400] ;  /* 0x00b400008920783b */ /* 0x000ea40000004200 */
[----:B------:R-:W-:Y:S02]  /*1d360*/  LOP3.LUT R3, R2, 0xff, RZ, 0xc0, !PT ;  /* 0x000000ff02037812 */ /* 0x000fe400078ec0ff */
[----:B------:R-:W-:Y:S01]  /*1d370*/  HSET2.LE.AND R2, R4, R0, PT ;  /* 0x0000000004027233 */ /* 0x000fe20003803000 */
[----:B------:R-:W-:Y:S01]  /*1d380*/  IMAD.MOV.U32 R4, RZ, RZ, R106 ;  /* 0x000000ffff047224 */ /* 0x000fe200078e006a */
[----:B------:R-:W-:Y:S01]  /*1d390*/  PRMT R3, R3, 0x5410, R5 ;  /* 0x0000541003037816 */ /* 0x000fe20000000005 */
[----:B------:R-:W-:-:S03]  /*1d3a0*/  IMAD.MOV.U32 R5, RZ, RZ, R107 ;  /* 0x000000ffff057224 */ /* 0x000fc600078e006b */
[----:B------:R-:W-:Y:S02]  /*1d3b0*/  LOP3.LUT R4, R4, R2, RZ, 0xc0, !PT ;  /* 0x0000000204047212 */ /* 0x000fe400078ec0ff */
[----:B------:R-:W-:Y:S02]  /*1d3c0*/  HSET2.LE.AND R2, R3, R0, PT ;  /* 0x0000000003027233 */ /* 0x000fe40003803000 */
[----:B------:R-:W-:-:S03]  /*1d3d0*/  LOP3.LUT R3, R8, 0xff00ff, RZ, 0xc0, !PT ;  /* 0x00ff00ff08037812 */ /* 0x000fc600078ec0ff */
[----:B------:R-:W-:Y:S02]  /*1d3e0*/  LOP3.LUT R5, R5, R2, RZ, 0xc0, !PT ;  /* 0x0000000205057212 */ /* 0x000fe400078ec0ff */
[--C-:B------:R-:W-:Y:S01]  /*1d3f0*/  HSET2.LE.AND R2, R6, R0.reuse, PT ;  /* 0x0000000006027233 */ /* 0x100fe20003803000 */
[----:B------:R-:W-:Y:S01]  /*1d400*/  IMAD.MOV.U32 R6, RZ, RZ, R105 ;  /* 0x000000ffff067224 */ /* 0x000fe200078e0069 */
[--C-:B------:R-:W-:Y:S02]  /*1d410*/  HSET2.LE.AND R3, R3, R0.reuse, PT ;  /* 0x0000000003037233 */ /* 0x100fe40003803000 */
[----:B------:R-:W-:Y:S02]  /*1d420*/  HSET2.LE.AND R8, R7, R0, PT ;  /* 0x0000000007087233 */ /* 0x000fe40003803000 */
[----:B------:R-:W-:Y:S02]  /*1d430*/  MOV R7, R104 ;  /* 0x0000006800077202 */ /* 0x000fe40000000f00 */
[----:B------:R-:W-:-:S02]  /*1d440*/  LOP3.LUT R6, R6, R2, RZ, 0xc0, !PT ;  /* 0x0000000206067212 */ /* 0x000fc400078ec0ff */
[----:B------:R-:W-:-:S07]  /*1d450*/  LOP3.LUT R7, R7, R3, RZ, 0xc0, !PT ;  /* 0x0000000307077212 */ /* 0x000fce00078ec0ff */
[C---:B-1----:R-:W-:Y:S08]  /*1d460*/  HMMA.16816.F32 R124, R4.reuse, R18, R64 ;  /* 0x00000012047c723c */ /* 0x042ff00000001840 */
[----:B--2---:R-:W-:Y:S01]  /*1d470*/  HMMA.16816.F32 R64, R4, R34, R36 ;  /* 0x000000220440723c */ /* 0x004fe20000001824 */
[----:B------:R-:W1:Y:S01]  /*1d480*/  LDSM.16.MT88.4 R36, [R28+0x2400] ;  /* 0x002400001c24783b */ /* 0x000e620000004200 */
[----:B------:R-:W-:Y:S01]  /*1d490*/  IMAD.MOV.U32 R241, RZ, RZ, R202 ;  /* 0x000000fffff17224 */ /* 0x000fe200078e00ca */
[----:B------:R-:W-:Y:S01]  /*1d4a0*/  MOV R11, R173 ;  /* 0x000000ad000b7202 */ /* 0x000fe20000000f00 */
[----:B------:R-:W-:Y:S01]  /*1d4b0*/  IMAD.MOV.U32 R240, RZ, RZ, R175 ;  /* 0x000000fffff07224 */ /* 0x000fe200078e00af */
[----:B------:R-:W-:Y:S01]  /*1d4c0*/  LOP3.LUT R8, R242, R8, RZ, 0xc0, !PT ;  /* 0x00000008f2087212 */ /* 0x000fe200078ec0ff */
[----:B------:R-:W-:-:S02]  /*1d4d0*/  IMAD.MOV.U32 R43, RZ, RZ, R174 ;  /* 0x000000ffff2b7224 */ /* 0x000fc400078e00ae */
[----:B------:R-:W-:Y:S02]  /*1d4e0*/  IMAD.MOV.U32 R202, RZ, RZ, R172 ;  /* 0x000000ffffca7224 */ /* 0x000fe400078e00ac */
[----:B------:R-:W-:Y:S01]  /*1d4f0*/  HMMA.16816.F32 R172, R4, R24, R92 ;  /* 0x0000001804ac723c */ /* 0x000fe2000000185c */
[----:B------:R-:W-:Y:S01]  /*1d500*/  IMAD.MOV.U32 R242, RZ, RZ, R156 ;  /* 0x000000fffff27224 */ /* 0x000fe200078e009c */
[----:B------:R-:W-:Y:S01]  /*1d510*/  MOV R95, R159 ;  /* 0x0000009f005f7202 */ /* 0x000fe20000000f00 */
[----:B------:R-:W-:Y:S02]  /*1d520*/  IMAD.MOV.U32 R92, RZ, RZ, R157 ;  /* 0x000000ffff5c7224 */ /* 0x000fe400078e009d */
[----:B------:R-:W-:-:S03]  /*1d530*/  IMAD.MOV.U32 R94, RZ, RZ, R158 ;  /* 0x000000ffff5e7224 */ /* 0x000fc600078e009e */
[C---:B------:R-:W-:Y:S01]  /*1d540*/  HMMA.16816.F32 R156, R4.reuse, R26, R88 ;  /* 0x0000001a049c723c */ /* 0x040fe20000001858 */
[----:B------:R-:W-:Y:S02]  /*1d550*/  IMAD.MOV.U32 R88, RZ, RZ, R155 ;  /* 0x000000ffff587224 */ /* 0x000fe400078e009b */
[----:B------:R-:W-:Y:S02]  /*1d560*/  IMAD.MOV.U32 R89, RZ, RZ, R153 ;  /* 0x000000ffff597224 */ /* 0x000fe400078e0099 */
[----:B------:R-:W-:Y:S02]  /*1d570*/  IMAD.MOV.U32 R90, RZ, RZ, R154 ;  /* 0x000000ffff5a7224 */ /* 0x000fe400078e009a */
[----:B------:R-:W-:Y:S01]  /*1d580*/  IMAD.MOV.U32 R91, RZ, RZ, R152 ;  /* 0x000000ffff5b7224 */ /* 0x000fe200078e0098 */
[----:B------:R-:W-:Y:S01]  /*1d590*/  HMMA.16816.F32 R116, R4, R12, R60 ;  /* 0x0000000c0474723c */ /* 0x000fe2000000183c */
[----:B------:R-:W-:-:S07]  /*1d5a0*/  IMAD.MOV.U32 R93, RZ, RZ, R132 ;  /* 0x000000ffff5d7224 */ /* 0x000fce00078e0084 */
[----:B------:R-:W-:Y:S01]  /*1d5b0*/  HMMA.16816.F32 R152, R4, R20, R76 ;  /* 0x000000140498723c */ /* 0x000fe2000000184c */
[----:B------:R-:W-:Y:S01]  /*1d5c0*/  MOV R77, R133 ;  /* 0x00000085004d7202 */ /* 0x000fe20000000f00 */
[----:B------:R-:W-:Y:S02]  /*1d5d0*/  IMAD.MOV.U32 R78, RZ, RZ, R134 ;  /* 0x000000ffff4e7224 */ /* 0x000fe400078e0086 */
[----:B------:R-:W-:-:S04]  /*1d5e0*/  IMAD.MOV.U32 R79, RZ, RZ, R135 ;  /* 0x000000ffff4f7224 */ /* 0x000fc800078e0087 */
[----:B------:R-:W-:Y:S01]  /*1d5f0*/  HMMA.16816.F32 R104, R4, R32, R52 ;  /* 0x000000200468723c */ /* 0x000fe20000001834 */
[----:B------:R-:W-:-:S07]  /*1d600*/  HSET2.LE.AND R2, R9, R0, PT ;  /* 0x0000000009027233 */ /* 0x000fce0003803000 */
[----:B------:R-:W-:Y:S01]  /*1d610*/  HMMA.16816.F32 R132, R4, R22, R72 ;  /* 0x000000160484723c */ /* 0x000fe20000001848 */
[----:B------:R-:W-:-:S07]  /*1d620*/  HSET2.LE.AND R3, R10, R0, PT ;  /* 0x000000000a037233 */ /* 0x000fce0003803000 */
[C---:B------:R-:W-:Y:S08]  /*1d630*/  HMMA.16816.F32 R128, R4.reuse, R16, R68 ;  /* 0x000000100480723c */ /* 0x040ff00000001844 */
[C---:B------:R-:W-:Y:S08]  /*1d640*/  HMMA.16816.F32 R112, R4.reuse, R14, R56 ;  /* 0x0000000e0470723c */ /* 0x040ff00000001838 */
[C---:B-1----:R-:W-:Y:S08]  /*1d650*/  HMMA.16816.F32 R60, R4.reuse, R36, R84 ;  /* 0x00000024043c723c */ /* 0x042ff00000001854 */
[----:B------:R-:W-:Y:S01]  /*1d660*/  HMMA.16816.F32 R52, R4, R38, R80 ;  /* 0x000000260434723c */ /* 0x000fe20000001850 */
[----:B------:R-:W-:-:S05]  /*1d670*/  LOP3.LUT R4, R196, 0xff00ff, RZ, 0xc0, !PT ;  /* 0x00ff00ffc4047812 */ /* 0x000fca00078ec0ff */
[----:B------:R-:W-:Y:S02]  /*1d680*/  HSET2.LE.AND R4, R4, R0, PT ;  /* 0x0000000004047233 */ /* 0x000fe40003803000 */
[----:B------:R-:W-:Y:S02]  /*1d690*/  LOP3.LUT R9, R77, R2, RZ, 0xc0, !PT ;  /* 0x000000024d097212 */ /* 0x000fe400078ec0ff */
[----:B------:R-:W-:Y:S02]  /*1d6a0*/  LOP3.LUT R10, R90, R3, RZ, 0xc0, !PT ;  /* 0x000000035a0a7212 */ /* 0x000fe400078ec0ff */
[----:B------:R-:W-:Y:S01]  /*1d6b0*/  LOP3.LUT R11, R11, R4, RZ, 0xc0, !PT ;  /* 0x000000040b0b7212 */ /* 0x000fe200078ec0ff */
[----:B------:R-:W-:Y:S01]  /*1d6c0*/  IMAD.MOV.U32 R75, RZ, RZ, R78 ;  /* 0x000000ffff4b7224 */ /* 0x000fe200078e004e */
[----:B------:R-:W-:Y:S01]  /*1d6d0*/  MOV R77, R88 ;  /* 0x00000058004d7202 */ /* 0x000fe20000000f00 */
[----:B------:R-:W-:Y:S01]  /*1d6e0*/  IMAD.MOV.U32 R76, RZ, RZ, R79 ;  /* 0x000000ffff4c7224 */ /* 0x000fe200078e004f */
[C---:B------:R-:W-:Y:S01]  /*1d6f0*/  PRMT R6, R136.reuse, 0x7773, RZ ;  /* 0x0000777388067816 */ /* 0x040fe200000000ff */
[----:B------:R-:W-:Y:S01]  /*1d700*/  IMAD.MOV.U32 R78, RZ, RZ, R89 ;  /* 0x000000ffff4e7224 */ /* 0x000fe200078e0059 */
[----:B------:R-:W-:Y:S01]  /*1d710*/  PRMT R5, R136, 0x7772, RZ ;  /* 0x0000777288057816 */ /* 0x000fe200000000ff */
[----:B------:R-:W-:Y:S01]  /*1d720*/  IMAD.MOV.U32 R79, RZ, RZ, R91 ;  /* 0x000000ffff4f7224 */ /* 0x000fe200078e005b */
[C---:B------:R-:W-:Y:S01]  /*1d730*/  LOP3.LUT R2, R29.reuse, 0xffff, RZ, 0xc0, !PT ;  /* 0x0000ffff1d027812 */ /* 0x040fe200078ec0ff */
[----:B------:R-:W-:Y:S01]  /*1d740*/  IMAD.MOV.U32 R7, RZ, RZ, R136 ;  /* 0x000000ffff077224 */ /* 0x000fe200078e0088 */
[----:B------:R-:W-:Y:S01]  /*1d750*/  HMMA.16816.F32 R88, R8, R20, R148 ;  /* 0x000000140858723c */ /* 0x000fe20000001894 */
[----:B------:R-:W-:Y:S01]  /*1d760*/  IMAD.MOV.U32 R151, RZ, RZ, R75 ;  /* 0x000000ffff977224 */ /* 0x000fe200078e004b */
[----:B------:R-:W-:-:S02]  /*1d770*/  LOP3.LUT R4, R29, 0xff, RZ, 0xc0, !PT ;  /* 0x000000ff1d047812 */ /* 0x000fc400078ec0ff */
[----:B------:R-:W-:-:S04]  /*1d780*/  SHF.R.U32.HI R2, RZ, 0x8, R2 ;  /* 0x00000008ff027819 */ /* 0x000fc80000011602 */
[C---:B------:R-:W-:Y:S01]  /*1d790*/  HMMA.16816.F32 R84, R8.reuse, R22, R144 ;  /* 0x000000160854723c */ /* 0x040fe20000001890 */
[----:B------:R-:W-:Y:S01]  /*1d7a0*/  IMAD.MOV.U32 R144, RZ, RZ, R43 ;  /* 0x000000ffff907224 */ /* 0x000fe200078e002b */
[----:B------:R-:W-:Y:S02]  /*1d7b0*/  PRMT R43, R5, 0x5410, R6 ;  /* 0x00005410052b7816 */ /* 0x000fe40000000006 */
[----:B------:R-:W-:Y:S01]  /*1d7c0*/  PRMT R3, R29, 0x7632, R3 ;  /* 0x000076321d037816 */ /* 0x000fe20000000003 */
[----:B------:R-:W-:Y:S01]  /*1d7d0*/  IMAD.MOV.U32 R150, RZ, RZ, R76 ;  /* 0x000000ffff967224 */ /* 0x000fe200078e004c */
[----:B------:R-:W-:Y:S02]  /*1d7e0*/  LOP3.LUT R6, R7, 0xff, RZ, 0xc0, !PT ;  /* 0x000000ff07067812 */ /* 0x000fe400078ec0ff */
[----:B------:R-:W-:Y:S01]  /*1d7f0*/  HMMA.16816.F32 R72, R8, R12, R160 ;  /* 0x0000000c0848723c */ /* 0x000fe200000018a0 */
[----:B------:R-:W-:Y:S01]  /*1d800*/  PRMT R12, R136, 0x7771, RZ ;  /* 0x00007771880c7816 */ /* 0x000fe200000000ff */
[----:B------:R-:W-:Y:S01]  /*1d810*/  IMAD.MOV.U32 R148, RZ, RZ, R78 ;  /* 0x000000ffff947224 */ /* 0x000fe200078e004e */
[----:B------:R-:W-:Y:S01]  /*1d820*/  MOV R149, R77 ;  /* 0x0000004d00957202 */ /* 0x000fe20000000f00 */
[----:B------:R-:W-:Y:S01]  /*1d830*/  IMAD.MOV.U32 R147, RZ, RZ, R79 ;  /* 0x000000ffff937224 */ /* 0x000fe200078e004f */
[----:B------:R-:W-:Y:S01]  /*1d840*/  PRMT R2, R4, 0x5410, R2 ;  /* 0x0000541004027816 */ /* 0x000fe20000000002 */
[----:B------:R-:W-:-:S02]  /*1d850*/  IMAD.MOV.U32 R146, RZ, RZ, R92 ;  /* 0x000000ffff927224 */ /* 0x000fc400078e005c */
[C---:B------:R-:W-:Y:S01]  /*1d860*/  HMMA.16816.F32 R80, R8.reuse, R16, R168 ;  /* 0x000000100850723c */ /* 0x040fe200000018a8 */
[----:B------:R-:W-:Y:S01]  /*1d870*/  IMAD.MOV.U32 R145, RZ, RZ, R93 ;  /* 0x000000ffff917224 */ /* 0x000fe200078e005d */
[----:B------:R-:W-:Y:S01]  /*1d880*/  MOV R170, R94 ;  /* 0x0000005e00aa7202 */ /* 0x000fe20000000f00 */
[----:B------:R-:W-:Y:S01]  /*1d890*/  IMAD.MOV.U32 R171, RZ, RZ, R95 ;  /* 0x000000ffffab7224 */ /* 0x000fe200078e005f */
[----:B------:R-:W-:Y:S01]  /*1d8a0*/  PRMT R6, R6, 0x5410, R12 ;  /* 0x0000541006067816 */ /* 0x000fe2000000000c */
[----:B------:R-:W-:Y:S01]  /*1d8b0*/  LDSM.16.MT88.4 R20, [R28+0x800] ;  /* 0x000800001c14783b */ /* 0x000fe20000004200 */
[----:B------:R-:W-:Y:S02]  /*1d8c0*/  SHF.R.U32.HI R5, RZ, 0x18, R29 ;  /* 0x00000018ff057819 */ /* 0x000fe4000001161d */
[----:B------:R-:W-:Y:S01]  /*1d8d0*/  HMMA.16816.F32 R108, R8, R24, R108 ;  /* 0x00000018086c723c */ /* 0x000fe2000000186c */
[----:B------:R-:W-:Y:S01]  /*1d8e0*/  LOP3.LUT R3, R3, 0xff, RZ, 0xc0, !PT ;  /* 0x000000ff03037812 */ /* 0x000fe200078ec0ff */
[----:B------:R-:W-:Y:S01]  /*1d8f0*/  IMAD.MOV.U32 R4, RZ, RZ, R120 ;  /* 0x000000ffff047224 */ /* 0x000fe200078e0078 */
[----:B------:R-:W-:-:S05]  /*1d900*/  HSET2.LE.AND R2, R2, R0, PT ;  /* 0x0000000002027233 */ /* 0x000fca0003803000 */
[----:B------:R-:W-:Y:S01]  /*1d910*/  HMMA.16816.F32 R96, R8, R26, R96 ;  /* 0x0000001a0860723c */ /* 0x000fe20000001860 */
[----:B------:R-:W1:Y:S01]  /*1d920*/  LDSM.16.MT88.4 R24, [R137+0x9800] ;  /* 0x009800008918783b */ /* 0x000e620000004200 */
[----:B------:R-:W-:-:S06]  /*1d930*/  PRMT R3, R3, 0x5410, R5 ;  /* 0x0000541003037816 */ /* 0x000fcc0000000005 */
[C---:B------:R-:W-:Y:S01]  /*1d940*/  HMMA.16816.F32 R76, R8.reuse, R18, R140 ;  /* 0x00000012084c723c */ /* 0x040fe2000000188c */
[----:B------:R-:W-:Y:S07]  /*1d950*/  LDSM.16.MT88.4 R16, [R137+0xb800] ;  /* 0x00b800008910783b */ /* 0x000fee0000004200 */
[C---:B------:R-:W-:Y:S01]  /*1d960*/  HMMA.16816.F32 R56, R8.reuse, R14, R164 ;  /* 0x0000000e0838723c */ /* 0x040fe200000018a4 */
[----:B------:R-:W2:Y:S07]  /*1d970*/  LDSM.16.MT88.4 R12, [R137+0xa800] ;  /* 0x00a80000890c783b */ /* 0x000eae0000004200 */
        /* <DEDUP_REMOVED lines=10> */
[----:B------:R-:W-:Y:S02]  /*1da20*/  HSET2.LE.AND R2, R6, R0, PT ;  /* 0x0000000006027233 */ /* 0x000fe40003803000 */
[----:B------:R-:W-:Y:S02]  /*1da30*/  LOP3.LUT R3, R43, 0xff00ff, RZ, 0xc0, !PT ;  /* 0x00ff00ff2b037812 */ /* 0x000fe400078ec0ff */
[----:B------:R-:W-:-:S03]  /*1da40*/  MOV R6, R122 ;  /* 0x0000007a00067202 */ /* 0x000fc60000000f00 */
[----:B------:R-:W-:Y:S02]  /*1da50*/  HSET2.LE.AND R3, R3, R0, PT ;  /* 0x0000000003037233 */ /* 0x000fe40003803000 */
[----:B------:R-:W-:Y:S01]  /*1da60*/  LOP3.LUT R6, R6, R2, RZ, 0xc0, !PT ;  /* 0x0000000206067212 */ /* 0x000fe200078ec0ff */
[----:B------:R-:W-:-:S05]  /*1da70*/  IMAD.MOV.U32 R2, RZ, RZ, R121 ;  /* 0x000000ffff027224 */ /* 0x000fca00078e0079 */
[----:B------:R-:W-:Y:S02]  /*1da80*/  LOP3.LUT R7, R2, R3, RZ, 0xc0, !PT ;  /* 0x0000000302077212 */ /* 0x000fe400078ec0ff */
[C---:B------:R-:W-:Y:S02]  /*1da90*/  PRMT R3, R42.reuse, 0x7773, RZ ;  /* 0x000077732a037816 */ /* 0x040fe400000000ff */
[----:B------:R-:W-:Y:S01]  /*1daa0*/  PRMT R2, R42, 0x7772, RZ ;  /* 0x000077722a027816 */ /* 0x000fe200000000ff */
[----:B------:R-:W-:Y:S01]  /*1dab0*/  IMAD.MOV.U32 R201, RZ, RZ, R233 ;  /* 0x000000ffffc97224 */ /* 0x000fe200078e00e9 */
[----:B------:R-:W-:Y:S01]  /*1dac0*/  MOV R162, R223 ;  /* 0x000000df00a27202 */ /* 0x000fe20000000f00 */
        /* <DEDUP_REMOVED lines=8> */
[----:B------:R-:W-:Y:S01]  /*1db50*/  IMAD.MOV.U32 R168, RZ, RZ, R241 ;  /* 0x000000ffffa87224 */ /* 0x000fe200078e00f1 */
        /* <DEDUP_REMOVED lines=8> */
[----:B---3--:R-:W-:Y:S01]  /*1dbe0*/  STG.E.U16 desc[UR28][R50.64+-0xee], R249 ;  /* 0xffff12f932007986 */ /* 0x008fe2000c10151c */
[----:B------:R-:W-:-:S02]  /*1dbf0*/  IMAD.MOV.U32 R166, RZ, RZ, R207 ;  /* 0x000000ffffa67224 */ /* 0x000fc400078e00cf */
[----:B------:R-:W-:Y:S01]  /*1dc00*/  IMAD.MOV.U32 R164, RZ, RZ, R201 ;  /* 0x000000ffffa47224 */ /* 0x000fe200078e00c9 */
[----:B------:R1:W5:Y:S01]  /*1dc10*/  LDL.LU R233, [R1+0x1a8] ;  /* 0x0001a80001e97983 */ /* 0x0003620000300800 */
[----:B------:R-:W-:Y:S01]  /*1dc20*/  IMAD.MOV.U32 R136, RZ, RZ, R202 ;  /* 0x000000ffff887224 */ /* 0x000fe200078e00ca */
[----:B------:R-:W-:Y:S01]  /*1dc30*/  HMMA.16816.F32 R204, R4, R26, R156 ;  /* 0x0000001a04cc723c */ /* 0x000fe2000000189c */
[----:B------:R-:W-:Y:S01]  /*1dc40*/  IMAD.MOV.U32 R37, RZ, RZ, R203 ;  /* 0x000000ffff257224 */ /* 0x000fe200078e00cb */
[----:B------:R-:W-:Y:S01]  /*1dc50*/  LDSM.16.MT88.4 R156, [R28+0xc00] ;  /* 0x000c00001c9c783b */ /* 0x000fe20000004200 */
[----:B------:R-:W-:Y:S02]  /*1dc60*/  IMAD.MOV.U32 R39, RZ, RZ, R198 ;  /* 0x000000ffff277224 */ /* 0x000fe400078e00c6 */
[----:B------:R-:W-:-:S03]  /*1dc70*/  IMAD.MOV.U32 R38, RZ, RZ, R199 ;  /* 0x000000ffff267224 */ /* 0x000fc600078e00c7 */
[C---:B------:R-:W-:Y:S08]  /*1dc80*/  HMMA.16816.F32 R200, R4.reuse, R20, R152 ;  /* 0x0000001404c8723c */ /* 0x040ff00000001898 */
[C---:B------:R-:W-:Y:S08]  /*1dc90*/  HMMA.16816.F32 R196, R4.reuse, R22, R132 ;  /* 0x0000001604c4723c */ /* 0x040ff00000001884 */
        /* <DEDUP_REMOVED lines=26> */
[----:B------:R-:W-:Y:S02]  /*1de40*/  IMAD.MOV.U32 R2, RZ, RZ, R44 ;  /* 0x000000ffff027224 */ /* 0x000fe400078e002c */
[----:B------:R-:W-:Y:S02]  /*1de50*/  IMAD.MOV.U32 R119, RZ, RZ, R144 ;  /* 0x000000ffff777224 */ /* 0x000fe400078e0090 */
[----:B------:R-:W-:-:S02]  /*1de60*/  IMAD.MOV.U32 R113, RZ, RZ, R145 ;  /* 0x000000ffff717224 */ /* 0x000fc400078e0091 */
[----:B------:R-:W-:Y:S02]  /*1de70*/  IMAD.MOV.U32 R29, RZ, RZ, R146 ;  /* 0x000000ffff1d7224 */ /* 0x000fe400078e0092 */
[----:B------:R-:W-:Y:S01]  /*1de80*/  IMAD.MOV.U32 R42, RZ, RZ, R147 ;  /* 0x000000ffff2a7224 */ /* 0x000fe200078e0093 */
[C---:B------:R-:W-:Y:S01]  /*1de90*/  PRMT R3, R44.reuse, 0x7772, RZ ;  /* 0x000077722c037816 */ /* 0x040fe200000000ff */
[----:B------:R-:W-:Y:S01]  /*1dea0*/  HMMA.16816.F32 R144, R4, R8, R72 ;  /* 0x000000080490723c */ /* 0x000fe20000001848 */
[C---:B------:R-:W-:Y:S02]  /*1deb0*/  PRMT R8, R44.reuse, 0x7773, RZ ;  /* 0x000077732c087816 */ /* 0x040fe400000000ff */
[----:B------:R-:W-:Y:S02]  /*1dec0*/  PRMT R9, R44, 0x7771, RZ ;  /* 0x000077712c097816 */ /* 0x000fe400000000ff */
[----:B------:R-:W-:-:S03]  /*1ded0*/  LOP3.LUT R2, R2, 0xff, RZ, 0xc0, !PT ;  /* 0x000000ff02027812 */ /* 0x000fc600078ec0ff */
[----:B------:R-:W-:Y:S01]  /*1dee0*/  HMMA.16816.F32 R56, R4, R10, R56 ;  /* 0x0000000a0438723c */ /* 0x000fe20000001838 */
[----:B------:R-:W-:Y:S02]  /*1def0*/  PRMT R11, R3, 0x5410, R8 ;  /* 0x00005410030b7816 */ /* 0x000fe40000000008 */
[----:B------:R-:W-:Y:S02]  /*1df00*/  LOP3.LUT R3, R40, 0xffff, RZ, 0xc0, !PT ;  /* 0x0000ffff28037812 */ /* 0x000fe400078ec0ff */
[----:B------:R-:W-:Y:S02]  /*1df10*/  PRMT R10, R2, 0x5410, R9 ;  /* 0x00005410020a7816 */ /* 0x000fe40000000009 */
[C---:B------:R-:W-:Y:S02]  /*1df20*/  PRMT R2, R40.reuse, 0x7632, R2 ;  /* 0x0000763228027816 */ /* 0x040fe40000000002 */
[----:B------:R-:W-:Y:S02]  /*1df30*/  LOP3.LUT R8, R40, 0xff, RZ, 0xc0, !PT ;  /* 0x000000ff28087812 */ /* 0x000fe400078ec0ff */
[----:B------:R-:W-:-:S02]  /*1df40*/  SHF.R.U32.HI R3, RZ, 0x8, R3 ;  /* 0x00000008ff037819 */ /* 0x000fc40000011603 */
[----:B------:R-:W-:Y:S02]  /*1df50*/  SHF.R.U32.HI R9, RZ, 0x18, R40 ;  /* 0x00000018ff097819 */ /* 0x000fe40000011628 */
[----:B------:R-:W-:Y:S02]  /*1df60*/  LOP3.LUT R2, R2, 0xff, RZ, 0xc0, !PT ;  /* 0x000000ff02027812 */ /* 0x000fe400078ec0ff */
[----:B------:R-:W-:Y:S01]  /*1df70*/  PRMT R8, R8, 0x5410, R3 ;  /* 0x0000541008087816 */ /* 0x000fe20000000003 */
[----:B------:R-:W-:Y:S01]  /*1df80*/  IMAD.MOV.U32 R125, RZ, RZ, R168 ;  /* 0x000000ffff7d7224 */ /* 0x000fe200078e00a8 */
[----:B------:R-:W-:Y:S01]  /*1df90*/  PRMT R3, R2, 0x5410, R9 ;  /* 0x0000541002037816 */ /* 0x000fe20000000009 */
[----:B------:R-:W-:Y:S01]  /*1dfa0*/  IMAD.MOV.U32 R124, RZ, RZ, R169 ;  /* 0x000000ffff7c7224 */ /* 0x000fe200078e00a9 */
[----:B------:R-:W-:Y:S01]  /*1dfb0*/  MOV R117, R171 ;  /* 0x000000ab00757202 */ /* 0x000fe20000000f00 */
[----:B------:R-:W-:Y:S01]  /*1dfc0*/  IMAD.MOV.U32 R116, RZ, RZ, R170 ;  /* 0x000000ffff747224 */ /* 0x000fe200078e00aa */
[----:B------:R-:W-:Y:S01]  /*1dfd0*/  MOV R131, R162 ;  /* 0x000000a200837202 */ /* 0x000fe20000000f00 */
[----:B------:R-:W-:Y:S01]  /*1dfe0*/  IMAD.MOV.U32 R133, RZ, RZ, R160 ;  /* 0x000000ffff857224 */ /* 0x000fe200078e00a0 */
[----:B------:R-:W-:Y:S01]  /*1dff0*/  HMMA.16816.F32 R168, R4, R24, R108 ;  /* 0x0000001804a8723c */ /* 0x000fe2000000186c */
[----:B------:R-:W-:Y:S01]  /*1e000*/  IMAD.MOV.U32 R132, RZ, RZ, R161 ;  /* 0x000000ffff847224 */ /* 0x000fe200078e00a1 */
[--C-:B------:R-:W-:Y:S01]  /*1e010*/  HSET2.LE.AND R2, R8, R0.reuse, PT ;  /* 0x0000000008027233 */ /* 0x100fe20003803000 */
[----:B------:R-:W-:Y:S01]  /*1e020*/  IMAD.MOV.U32 R130, RZ, RZ, R163 ;  /* 0x000000ffff827224 */ /* 0x000fe200078e00a3 */
[----:B------:R-:W-:-:S04]  /*1e030*/  HSET2.LE.AND R8, R10, R0, PT ;  /* 0x000000000a087233 */ /* 0x000fc80003803000 */
[----:B------:R-:W-:Y:S01]  /*1e040*/  HMMA.16816.F32 R52, R4, R26, R96 ;  /* 0x0000001a0434723c */ /* 0x000fe20000001860 */
[----:B------:R-:W-:Y:S01]  /*1e050*/  HSET2.LE.AND R3, R3, R0, PT ;  /* 0x0000000003037233 */ /* 0x000fe20003803000 */
[----:B------:R-:W-:Y:S01]  /*1e060*/  IMAD.MOV.U32 R118, RZ, RZ, R150 ;  /* 0x000000ffff767224 */ /* 0x000fe200078e0096 */
[----:B------:R-:W-:-:S05]  /*1e070*/  MOV R126, R143 ;  /* 0x0000008f007e7202 */ /* 0x000fca0000000f00 */
[----:B------:R-:W-:Y:S01]  /*1e080*/  HMMA.16816.F32 R160, R4, R20, R88 ;  /* 0x0000001404a0723c */ /* 0x000fe20000001858 */
[----:B------:R-:W-:-:S07]  /*1e090*/  LOP3.LUT R9, R11, 0xff00ff, RZ, 0xc0, !PT ;  /* 0x00ff00ff0b097812 */ /* 0x000fce00078ec0ff */
[C---:B------:R-:W-:Y:S08]  /*1e0a0*/  HMMA.16816.F32 R24, R4.reuse, R22, R84 ;  /* 0x000000160418723c */ /* 0x040ff00000001854 */
[----:B------:R-:W-:Y:S01]  /*1e0b0*/  HMMA.16816.F32 R152, R4, R12, R80 ;  /* 0x0000000c0498723c */ /* 0x000fe20000001850 */
[----:B------:R-:W-:Y:S01]  /*1e0c0*/  IMAD.MOV.U32 R13, RZ, RZ, R138 ;  /* 0x000000ffff0d7224 */ /* 0x000fe200078e008a */
[----:B------:R-:W-:-:S06]  /*1e0d0*/  MOV R12, R194 ;  /* 0x000000c2000c7202 */ /* 0x000fcc0000000f00 */
[----:B------:R-:W-:Y:S01]  /*1e0e0*/  HMMA.16816.F32 R20, R4, R14, R76 ;  /* 0x0000000e0414723c */ /* 0x000fe2000000184c */
[----:B------:R-:W-:Y:S02]  /*1e0f0*/  IMAD.MOV.U32 R14, RZ, RZ, R183 ;  /* 0x000000ffff0e7224 */ /* 0x000fe400078e00b7 */
[----:B------:R-:W-:-:S05]  /*1e100*/  IMAD.MOV.U32 R41, RZ, RZ, R136 ;  /* 0x000000ffff297224 */ /* 0x000fca00078e0088 */
[----:B------:R-:W-:Y:S01]  /*1e110*/  HMMA.16816.F32 R36, R4, R18, R92 ;  /* 0x000000120424723c */ /* 0x000fe2000000185c */
[----:B------:R-:W-:-:S07]  /*1e120*/  LOP3.LUT R94, R13, R8, RZ, 0xc0, !PT ;  /* 0x000000080d5e7212 */ /* 0x000fce00078ec0ff */
[C---:B------:R-:W-:Y:S01]  /*1e130*/  HMMA.16816.F32 R68, R4.reuse, R16, R68 ;  /* 0x000000100444723c */ /* 0x040fe20000001844 */
[----:B------:R-:W-:Y:S01]  /*1e140*/  LOP3.LUT R93, R14, R3, RZ, 0xc0, !PT ;  /* 0x000000030e5d7212 */ /* 0x000fe200078ec0ff */
[----:B------:R-:W-:Y:S01]  /*1e150*/  IMAD.MOV.U32 R14, RZ, RZ, R118 ;  /* 0x000000ffff0e7224 */ /* 0x000fe200078e0076 */
[----:B------:R-:W-:Y:S01]  /*1e160*/  MOV R13, R126 ;  /* 0x0000007e000d7202 */ /* 0x000fe20000000f00 */
[----:B------:R-:W-:Y:S01]  /*1e170*/  IMAD.MOV.U32 R3, RZ, RZ, R139 ;  /* 0x000000ffff037224 */ /* 0x000fe200078e008b */
[----:B------:R-:W-:Y:S01]  /*1e180*/  LOP3.LUT R92, R12, R2, RZ, 0xc0, !PT ;  /* 0x000000020c5c7212 */ /* 0x000fe200078ec0ff */
[----:B------:R-:W-:Y:S02]  /*1e190*/  IMAD.MOV.U32 R135, RZ, RZ, R166 ;  /* 0x000000ffff877224 */ /* 0x000fe400078e00a6 */
[C---:B------:R-:W-:Y:S01]  /*1e1a0*/  HMMA.16816.F32 R84, R4.reuse, R32, R224 ;  /* 0x000000200454723c */ /* 0x040fe200000018e0 */
[----:B------:R-:W-:Y:S01]  /*1e1b0*/  IMAD.MOV.U32 R227, RZ, RZ, R113 ;  /* 0x000000ffffe37224 */ /* 0x000fe200078e0071 */
[----:B------:R-:W-:Y:S01]  /*1e1c0*/  HSET2.LE.AND R2, R9, R0, PT ;  /* 0x0000000009027233 */ /* 0x000fe20003803000 */
[----:B------:R-:W-:Y:S01]  /*1e1d0*/  IMAD.MOV.U32 R115, RZ, RZ, R151 ;  /* 0x000000ffff737224 */ /* 0x000fe200078e0097 */
[----:B------:R-:W-:Y:S01]  /*1e1e0*/  MOV R136, R165 ;  /* 0x000000a500887202 */ /* 0x000fe20000000f00 */
[----:B------:R-:W-:Y:S01]  /*1e1f0*/  IMAD.MOV.U32 R134, RZ, RZ, R167 ;  /* 0x000000ffff867224 */ /* 0x000fe200078e00a7 */
[----:B------:R-:W-:Y:S01]  /*1e200*/  PRMT R8, R48, 0x7771, RZ ;  /* 0x0000777130087816 */ /* 0x000fe200000000ff */
[----:B------:R-:W-:Y:S01]  /*1e210*/  IMAD.MOV.U32 R129, RZ, RZ, R140 ;  /* 0x000000ffff817224 */ /* 0x000fe200078e008c */
[----:B------:R-:W-:Y:S01]  /*1e220*/  HMMA.16816.F32 R32, R4, R34, R236 ;  /* 0x000000220420723c */ /* 0x000fe200000018ec */
[----:B------:R-:W-:Y:S01]  /*1e230*/  MOV R238, R116 ;  /* 0x0000007400ee7202 */ /* 0x000fe20000000f00 */
[----:B------:R-:W-:Y:S01]  /*1e240*/  IMAD.MOV.U32 R239, RZ, RZ, R117 ;  /* 0x000000ffffef7224 */ /* 0x000fe200078e0075 */
[----:B------:R-:W-:Y:S01]  /*1e250*/  LOP3.LUT R95, R3, R2, RZ, 0xc0, !PT ;  /* 0x00000002035f7212 */ /* 0x000fe200078ec0ff */
[----:B------:R-:W-:Y:S01]  /*1e260*/  IMAD.MOV.U32 R2, RZ, RZ, R48 ;  /* 0x000000ffff027224 */ /* 0x000fe200078e0030 */
[----:B------:R-:W-:Y:S04]  /*1e270*/  LDSM.16.MT88.4 R16, [R28+0x2c00] ;  /* 0x002c00001c10783b */ /* 0x000fe80000004200 */
[----:B------:R-:W-:Y:S04]  /*1e280*/  STG.E.U16 desc[UR28][R238.64+-0xf0], R13 ;  /* 0xffff100dee007986 */ /* 0x000fe8000c10151c */
[----:B------:R-:W-:Y:S04]  /*1e290*/  STG.E.U16 desc[UR28][R238.64+-0xee], R14 ;  /* 0xffff120eee007986 */ /* 0x000fe8000c10151c */
[----:B------:R2:W-:Y:S01]  /*1e2a0*/  STG.E.U16 desc[UR28][R30.64+-0xee], R227 ;  /* 0xffff12e31e007986 */ /* 0x0005e2000c10151c */
[----:B------:R-:W-:-:S02]  /*1e2b0*/  LOP3.LUT R6, R2, 0xff, RZ, 0xc0, !PT ;  /* 0x000000ff02067812 */ /* 0x000fc400078ec0ff */
[C---:B------:R-:W-:Y:S01]  /*1e2c0*/  LOP3.LUT R3, R49.reuse, 0xffff, RZ, 0xc0, !PT ;  /* 0x0000ffff31037812 */ /* 0x040fe200078ec0ff */
[----:B------:R-:W-:Y:S01]  /*1e2d0*/  IMAD.MOV.U32 R128, RZ, RZ, R141 ;  /* 0x000000ffff807224 */ /* 0x000fe200078e008d */
[C---:B------:R-:W-:Y:S01]  /*1e2e0*/  PRMT R2, R49.reuse, 0x7632, R2 ;  /* 0x0000763231027816 */ /* 0x040fe20000000002 */
[----:B------:R-:W-:Y:S01]  /*1e2f0*/  IMAD.MOV.U32 R127, RZ, RZ, R142 ;  /* 0x000000ffff7f7224 */ /* 0x000fe200078e008e */
[C---:B------:R-:W-:Y:S01]  /*1e300*/  PRMT R5, R48.reuse, 0x7773, RZ ;  /* 0x0000777330057816 */ /* 0x040fe200000000ff */
[----:B------:R-:W-:Y:S01]  /*1e310*/  IMAD.MOV.U32 R97, RZ, RZ, R135 ;  /* 0x000000ffff617224 */ /* 0x000fe200078e0087 */
[----:B------:R-:W-:Y:S01]  /*1e320*/  PRMT R4, R48, 0x7772, RZ ;  /* 0x0000777230047816 */ /* 0x000fe200000000ff */
[----:B------:R3:W-:Y:S01]  /*1e330*/  LDSM.16.MT88.4 R140, [R28+0x1c00] ;  /* 0x001c00001c8c783b */ /* 0x0007e20000004200 */
[----:B------:R-:W-:Y:S02]  /*1e340*/  LOP3.LUT R7, R49, 0xff, RZ, 0xc0, !PT ;  /* 0x000000ff31077812 */ /* 0x000fe400078ec0ff */
[----:B------:R-:W-:Y:S01]  /*1e350*/  SHF.R.U32.HI R3, RZ, 0x8, R3 ;  /* 0x00000008ff037819 */ /* 0x000fe20000011603 */
[----:B------:R-:W-:Y:S01]  /*1e360*/  IMAD.MOV.U32 R10, RZ, RZ, R132 ;  /* 0x000000ffff0a7224 */ /* 0x000fe200078e0084 */
[----:B------:R-:W-:Y:S01]  /*1e370*/  SHF.R.U32.HI R9, RZ, 0x18, R49 ;  /* 0x00000018ff097819 */ /* 0x000fe20000011631 */
[----:B------:R-:W-:Y:S01]  /*1e380*/  IMAD.MOV.U32 R114, RZ, RZ, R164 ;  /* 0x000000ffff727224 */ /* 0x000fe200078e00a4 */
[----:B------:R-:W-:Y:S01]  /*1e390*/  LOP3.LUT R2, R2, 0xff, RZ, 0xc0, !PT ;  /* 0x000000ff02027812 */ /* 0x000fe200078ec0ff */
[----:B------:R-:W-:Y:S01]  /*1e3a0*/  IMAD.MOV.U32 R43, RZ, RZ, R148 ;  /* 0x000000ffff2b7224 */ /* 0x000fe200078e0094 */
[----:B------:R-:W-:Y:S01]  /*1e3b0*/  MOV R11, R131 ;  /* 0x00000083000b7202 */ /* 0x000fe20000000f00 */
[----:B------:R-:W-:Y:S01]  /*1e3c0*/  IMAD.MOV.U32 R40, RZ, RZ, R29 ;  /* 0x000000ffff287224 */ /* 0x000fe200078e001d */
[----:B------:R-:W-:Y:S01]  /*1e3d0*/  MOV R112, R149 ;  /* 0x0000009500707202 */ /* 0x000fe20000000f00 */
[----:B------:R-:W-:Y:S01]  /*1e3e0*/  LDSM.16.MT88.4 R80, [R137+0xbc00] ;  /* 0x00bc00008950783b */ /* 0x000fe20000004200 */
[----:B--2---:R-:W-:Y:S01]  /*1e3f0*/  IMAD.MOV.U32 R227, RZ, RZ, R41 ;  /* 0x000000ffffe37224 */ /* 0x004fe200078e0029 */
[----:B------:R-:W-:Y:S01]  /*1e400*/  PRMT R4, R4, 0x5410, R5 ;  /* 0x0000541004047816 */ /* 0x000fe20000000005 */
[----:B------:R-:W2:Y:S01]  /*1e410*/  LDC R41, c[0x0][0x448] ;  /* 0x00011200ff297b82 */ /* 0x000ea20000000800 */
[----:B------:R-:W-:-:S02]  /*1e420*/  PRMT R3, R7, 0x5410, R3 ;  /* 0x0000541007037816 */ /* 0x000fc40000000003 */
[----:B------:R-:W-:Y:S02]  /*1e430*/  MOV R96, R136 ;  /* 0x0000008800607202 */ /* 0x000fe40000000f00 */
[----:B------:R-:W-:Y:S01]  /*1e440*/  PRMT R8, R6, 0x5410, R8 ;  /* 0x0000541006087816 */ /* 0x000fe20000000008 */
[----:B---3--:R-:W-:Y:S01]  /*1e450*/  IMAD.MOV.U32 R28, RZ, RZ, R115 ;  /* 0x000000ffff1c7224 */ /* 0x008fe200078e0073 */
[----:B------:R-:W-:Y:S01]  /*1e460*/  PRMT R5, R2, 0x5410, R9 ;  /* 0x0000541002057816 */ /* 0x000fe20000000009 */
[----:B------:R-:W-:Y:S01]  /*1e470*/  IMAD.MOV.U32 R98, RZ, RZ, R134 ;  /* 0x000000ffff627224 */ /* 0x000fe200078e0086 */
[--C-:B------:R-:W-:Y:S01]  /*1e480*/  HSET2.LE.AND R2, R3, R0.reuse, PT ;  /* 0x0000000003027233 */ /* 0x100fe20003803000 */
[----:B------:R-:W-:Y:S01]  /*1e490*/  IMAD.MOV.U32 R12, RZ, RZ, R133 ;  /* 0x000000ffff0c7224 */ /* 0x000fe200078e0085 */
[----:B------:R-:W-:Y:S01]  /*1e4a0*/  MOV R44, R42 ;  /* 0x0000002a002c7202 */ /* 0x000fe20000000f00 */
[----:B------:R-:W-:Y:S01]  /*1e4b0*/  IMAD.MOV.U32 R183, RZ, RZ, R129 ;  /* 0x000000ffffb77224 */ /* 0x000fe200078e0081 */
[--C-:B------:R-:W-:Y:S01]  /*1e4c0*/  HSET2.LE.AND R3, R5, R0.reuse, PT ;  /* 0x0000000005037233 */ /* 0x100fe20003803000 */
[----:B------:R-:W-:Y:S01]  /*1e4d0*/  IMAD.MOV.U32 R224, RZ, RZ, R124 ;  /* 0x000000ffffe07224 */ /* 0x000fe200078e007c */
[----:B------:R-:W-:Y:S01]  /*1e4e0*/  LOP3.LUT R6, R4, 0xff00ff, RZ, 0xc0, !PT ;  /* 0x00ff00ff04067812 */ /* 0x000fe200078ec0ff */
[----:B------:R-:W-:Y:S01]  /*1e4f0*/  IMAD.MOV.U32 R194, RZ, RZ, R125 ;  /* 0x000000ffffc27224 */ /* 0x000fe200078e007d */
[----:B------:R-:W-:Y:S01]  /*1e500*/  LOP3.LUT R96, R96, R2, RZ, 0xc0, !PT ;  /* 0x0000000260607212 */ /* 0x000fe200078ec0ff */
[----:B------:R-:W-:Y:S01]  /*1e510*/  IMAD.MOV.U32 R226, RZ, RZ, R114 ;  /* 0x000000ffffe27224 */ /* 0x000fe200078e0072 */
[----:B------:R-:W-:Y:S01]  /*1e520*/  LOP3.LUT R97, R97, R3, RZ, 0xc0, !PT ;  /* 0x0000000361617212 */ /* 0x000fe200078ec0ff */
[----:B------:R-:W-:Y:S01]  /*1e530*/  IMAD.MOV.U32 R225, RZ, RZ, R119 ;  /* 0x000000ffffe17224 */ /* 0x000fe200078e0077 */
[----:B------:R-:W-:Y:S01]  /*1e540*/  HSET2.LE.AND R4, R8, R0, PT ;  /* 0x0000000008047233 */ /* 0x000fe20003803000 */
[----:B------:R-:W3:Y:S01]  /*1e550*/  LDSM.16.MT88.4 R164, [R137+0x9c00] ;  /* 0x009c000089a4783b */ /* 0x000ee20000004200 */
[----:B--2---:R-:W-:-:S03]  /*1e560*/  IMAD.WIDE R2, R41, 0x70, R50 ;  /* 0x0000007029027825 */ /* 0x004fc600078e0232 */
[----:B------:R-:W-:Y:S01]  /*1e570*/  STG.E.U16 desc[UR28][R30.64+-0xf0], R28 ;  /* 0xffff101c1e007986 */ /* 0x000fe2000c10151c */
[----:B------:R-:W-:-:S03]  /*1e580*/  LOP3.LUT R98, R98, R4, RZ, 0xc0, !PT ;  /* 0x0000000462627212 */ /* 0x000fc600078ec0ff */
[----:B------:R-:W-:Y:S01]  /*1e590*/  STG.E.U16 desc[UR28][R46.64+-0xe0], R248 ;  /* 0xffff20f82e007986 */ /* 0x000fe2000c10151c */
[----:B------:R-:W-:-:S03]  /*1e5a0*/  IMAD.WIDE R4, R41, -0x70, R2 ;  /* 0xffffff9029047825 */ /* 0x000fc600078e0202 */
        /* <DEDUP_REMOVED lines=18> */
[----:B------:R-:W4:Y:S01]  /*1e6d0*/  LDSM.16.MT88.4 R148, [R137+0xac00] ;  /* 0x00ac00008994783b */ /* 0x000f220000004200 */
[----:B--2---:R-:W-:-:S03]  /*1e6e0*/  IMAD.WIDE R2, R41, 0x70, R4 ;  /* 0x0000007029027825 */ /* 0x004fc600078e0204 */
        /* <DEDUP_REMOVED lines=8> */
[----:B-1----:R-:W-:-:S03]  /*1e770*/  IMAD.WIDE R2, R41, 0x70, R4 ;  /* 0x0000007029027825 */ /* 0x002fc600078e0204 */
[----:B------:R-:W-:Y:S04]  /*1e780*/  STG.E.U16 desc[UR28][R46.64+-0xae], R192 ;  /* 0xffff52c02e007986 */ /* 0x000fe8000c10151c */
[----:B------:R-:W-:Y:S04]  /*1e790*/  STG.E.U16 desc[UR28][R4.64+-0xb0], R181 ;  /* 0xffff50b504007986 */ /* 0x000fe8000c10151c */
[----:B------:R1:W-:Y:S01]  /*1e7a0*/  STG.E.U16 desc[UR28][R4.64+-0xae], R182 ;  /* 0xffff52b604007986 */ /* 0x0003e2000c10151c */
[----:B------:R-:W-:-:S03]  /*1e7b0*/  IMAD.MOV.U32 R29, RZ, RZ, R128 ;  /* 0x000000ffff1d7224 */ /* 0x000fc600078e0080 */
[----:B------:R-:W-:Y:S04]  /*1e7c0*/  STG.E.U16 desc[UR28][R2.64+-0xb0], R15 ;  /* 0xffff500f02007986 */ /* 0x000fe8000c10151c */
[----:B------:R2:W-:Y:S04]  /*1e7d0*/  STG.E.U16 desc[UR28][R2.64+-0xae], R219 ;  /* 0xffff52db02007986 */ /* 0x0005e8000c10151c */
[----:B------:R-:W-:Y:S04]  /*1e7e0*/  STG.E.U16 desc[UR28][R30.64+-0xb0], R29 ;  /* 0xffff501d1e007986 */ /* 0x000fe8000c10151c */
[----:B------:R-:W-:Y:S01]  /*1e7f0*/  STG.E.U16 desc[UR28][R30.64+-0xae], R213 ;  /* 0xffff52d51e007986 */ /* 0x000fe2000c10151c */
[----:B------:R-:W-:Y:S01]  /*1e800*/  IMAD.MOV.U32 R42, RZ, RZ, R43 ;  /* 0x000000ffff2a7224 */ /* 0x000fe200078e002b */
[----:B------:R-:W-:Y:S01]  /*1e810*/  HSET2.LE.AND R0, R6, R0, PT ;  /* 0x0000000006007233 */ /* 0x000fe20003803000 */
[----:B------:R-:W-:Y:S01]  /*1e820*/  IMAD.MOV.U32 R99, RZ, RZ, R127 ;  /* 0x000000ffff637224 */ /* 0x000fe200078e007f */
[----:B------:R3:W5:Y:S01]  /*1e830*/  LDL.LU R228, [R1+0x1a4] ;  /* 0x0001a40001e47983 */ /* 0x0007620000300800 */
        /* <DEDUP_REMOVED lines=13> */
[----:B-1----:R-:W-:-:S03]  /*1e910*/  IMAD.WIDE R4, R41, -0x70, R2 ;  /* 0xffffff9029047825 */ /* 0x002fc600078e0202 */
[----:B------:R-:W-:Y:S04]  /*1e920*/  STG.E.U16 desc[UR28][R46.64+-0x90], R176 ;  /* 0xffff70b02e007986 */ /* 0x000fe8000c10151c */
[----:B------:R-:W-:Y:S01]  /*1e930*/  STG.E.U16 desc[UR28][R46.64+-0x8e], R178 ;  /* 0xffff72b22e007986 */ /* 0x000fe2000c10151c */
[----:B--2---:R-:W-:-:S03]  /*1e940*/  IMAD.WIDE R2, R41, 0x70, R4 ;  /* 0x0000007029027825 */ /* 0x004fc600078e0204 */
[----:B------:R-:W-:Y:S04]  /*1e950*/  STG.E.U16 desc[UR28][R4.64+-0x90], R218 ;  /* 0xffff70da04007986 */ /* 0x000fe8000c10151c */
[----:B------:R-:W-:Y:S04]  /*1e960*/  STG.E.U16 desc[UR28][R4.64+-0x8e], R217 ;  /* 0xffff72d904007986 */ /* 0x000fe8000c10151c */
[----:B------:R-:W-:Y:S04]  /*1e970*/  STG.E.U16 desc[UR28][R2.64+-0x90], R42 ;  /* 0xffff702a02007986 */ /* 0x000fe8000c10151c */
[----:B------:R1:W-:Y:S04]  /*1e980*/  STG.E.U16 desc[UR28][R2.64+-0x8e], R208 ;  /* 0xffff72d002007986 */ /* 0x0003e8000c10151c */
[----:B------:R2:W5:Y:S04]  /*1e990*/  LDL.LU R213, [R1+0x19c] ;  /* 0x00019c0001d57983 */ /* 0x0005680000300800 */
[----:B------:R2:W5:Y:S04]  /*1e9a0*/  LDL.LU R212, [R1+0x198] ;  /* 0x0001980001d47983 */ /* 0x0005680000300800 */
[----:B----4-:R2:W5:Y:S01]  /*1e9b0*/  LDL.LU R211, [R1+0x194] ;  /* 0x0001940001d37983 */ /* 0x0105620000300800 */
[----:B---3--:R-:W-:Y:S03]  /*1e9c0*/  HMMA.16816.F32 R136, R92, R164, R220 ;  /* 0x000000a45c88723c */ /* 0x008fe600000018dc */
[----:B------:R2:W5:Y:S01]  /*1e9d0*/  LDL.LU R209, [R1+0x190] ;  /* 0x0001900001d17983 */ /* 0x0005620000300800 */
[----:B-1----:R-:W-:-:S03]  /*1e9e0*/  IADD3 R2, P0, PT, R46, -0x180, RZ ;  /* 0xfffffe802e027810 */ /* 0x002fc60007f1e0ff */
[----:B------:R2:W5:Y:S01]  /*1e9f0*/  LDL.LU R208, [R1+0x18c] ;  /* 0x00018c0001d07983 */ /* 0x0005620000300800 */
[----:B------:R-:W-:-:S03]  /*1ea00*/  IADD3.X R0, PT, PT, R47, -0x1, RZ, P0, !PT ;  /* 0xffffffff2f007810 */ /* 0x000fc600007fe4ff */
[----:B------:R1:W-:Y:S01]  /*1ea10*/  STG.E.U16 desc[UR28][R30.64+-0x8e], R216 ;  /* 0xffff72d81e007986 */ /* 0x0003e2000c10151c */
[C---:B------:R-:W-:Y:S03]  /*1ea20*/  HMMA.16816.F32 R132, R92.reuse, R166, R204 ;  /* 0x000000a65c84723c */ /* 0x040fe600000018cc */
[----:B------:R2:W-:Y:S04]  /*1ea30*/  STL [R1+0x20], R2 ;  /* 0x0000200201007387 */ /* 0x0005e80000100800 */
[----:B------:R2:W-:Y:S01]  /*1ea40*/  STG.E.U16 desc[UR28][R30.64+-0x90], R43 ;  /* 0xffff702b1e007986 */ /* 0x0005e2000c10151c */
[C---:B------:R-:W-:Y:S03]  /*1ea50*/  HMMA.16816.F32 R128, R92.reuse, R156, R200 ;  /* 0x0000009c5c80723c */ /* 0x040fe600000018c8 */
[----:B------:R2:W-:Y:S05]  /*1ea60*/  STL [R1+0x1c], R0 ;  /* 0x00001c0001007387 */ /* 0x0005ea0000100800 */
[C---:B------:R-:W-:Y:S08]  /*1ea70*/  HMMA.16816.F32 R124, R92.reuse, R158, R196 ;  /* 0x0000009e5c7c723c */ /* 0x040ff000000018c4 */
[C---:B------:R-:W-:Y:S01]  /*1ea80*/  HMMA.16816.F32 R120, R92.reuse, R148, R120 ;  /* 0x000000945c78723c */ /* 0x040fe20000001878 */
[----:B-1----:R-:W1:Y:S07]  /*1ea90*/  S2R R216, SR_TID.X ;  /* 0x0000000000d87919 */ /* 0x002e6e0000002100 */
        /* <DEDUP_REMOVED lines=22> */
[----:B-12---:R-:W-:-:S15]  /*1ec00*/  BRA.U UP0, `(.L_x_1258) ;  /* 0x0000000100047547 */ /* 0x006fde000b800000 */
.L_x_1249:
[----:B------:R-:W-:-:S12]  /*1ec10*/  UIADD3 UR23, UPT, UPT, UR30, -0x1, URZ ;  /* 0xffffffff1e177890 */ /* 0x000fd8000fffe0ff */
.L_x_1258:
[----:B------:R-:W-:-:S09]  /*1ec20*/  UISETP.GE.AND UP0, UPT, UR23, UR18, UPT ;  /* 0x000000121700728c */ /* 0x000fd2000bf06270 */
[----:B------:R-:W-:Y:S05]  /*1ec30*/  BRA.U !UP0, `(.L_x_1259) ;  /* 0x0000009508c87547 */ /* 0x000fea000b800000 */
[C---:B--2---:R-:W-:Y:S01]  /*1ec40*/  IMAD.SHL.U32 R0, R216.reuse, 0x20, RZ ;  /* 0x00000020d8007824 */ /* 0x044fe200078e00ff */
[C---:B------:R-:W-:Y:S01]  /*1ec50*/  LOP3.LUT P2, RZ, R216.reuse, 0x4, RZ, 0xc0, !PT ;  /* 0x00000004d8ff7812 */ /* 0x040fe2000784c0ff */
[----:B------:R-:W-:Y:S01]  /*1ec60*/  IMAD.SHL.U32 R217, R216, 0x20, RZ ;  /* 0x00000020d8d97824 */ /* 0x000fe200078e00ff */
[----:B-----5:R-:W-:Y:S01]  /*1ec70*/  SHF.R.U32.HI R210, RZ, 0x1, R216 ;  /* 0x00000001ffd27819 */ /* 0x020fe200000116d8 */
[----:B------:R-:W1:Y:S01]  /*1ec80*/  S2R R4, SR_CTAID.X ;  /* 0x0000000000047919 */ /* 0x000e620000002500 */
[----:B------:R-:W-:Y:S01]  /*1ec90*/  LOP3.LUT R2, R0, 0xc0, RZ, 0xc0, !PT ;  /* 0x000000c000027812 */ /* 0x000fe200078ec0ff */
[----:B------:R-:W-:Y:S01]  /*1eca0*/  IMAD.SHL.U32 R0, R216, 0x10, RZ ;  /* 0x00000010d8007824 */ /* 0x000fe200078e00ff */
[----:B------:R-:W2:Y:S01]  /*1ecb0*/  LDC R218, c[0x0][0x4f8] ;  /* 0x00013e00ffda7b82 */ /* 0x000ea20000000800 */
[----:B------:R-:W3:Y:S01]  /*1ecc0*/  S2R R216, SR_TID.X ;  /* 0x0000000000d87919 */ /* 0x000ee20000002100 */
[----:B------:R-:W-:Y:S01]  /*1ecd0*/  LOP3.LUT R212, R2, 0x18, R212, 0xf8, !PT ;  /* 0x0000001802d47812 */ /* 0x000fe200078ef8d4 */
[----:B------:R-:W4:Y:S01]  /*1ece0*/  LDCU UR9, c[0x0][0x440] ;  /* 0x00008800ff0977ac */ /* 0x000f220008000800 */
[----:B------:R-:W-:Y:S01]  /*1ecf0*/  LOP3.LUT R214, R0, 0x100, RZ, 0xc0, !PT ;  /* 0x0000010000d67812 */ /* 0x000fe200078ec0ff */
[----:B------:R-:W4:Y:S01]  /*1ed00*/  S2R R6, SR_CTAID.X ;  /* 0x0000000000067919 */ /* 0x000f220000002500 */
[----:B------:R-:W-:Y:S01]  /*1ed10*/  LOP3.LUT R210, R212, 0x8, R210, 0x78, !PT ;  /* 0x00000008d4d27812 */ /* 0x000fe200078e78d2 */
[----:B------:R-:W3:Y:S01]  /*1ed20*/  LDCU UR24, c[0x0][0x448] ;  /* 0x00008900ff1877ac */ /* 0x000ee20008000800 */
        /* <DEDUP_REMOVED lines=12> */
[----:B------:R-:W2:Y:S04]  /*1edf0*/  LDCU UR4, c[0x0][0x45c] ;  /* 0x00008b80ff0477ac */ /* 0x000ea80008000800 */
[----:B------:R-:W-:Y:S01]  /*1ee00*/  IMAD R218, R218, 0x10000, R218 ;  /* 0x00010000dada7824 */ /* 0x000fe200078e02da */
[----:B------:R-:W2:Y:S01]  /*1ee10*/  LDCU.U8 UR13, c[0x0][0x4f8] ;  /* 0x00009f00ff0d77ac */ /* 0x000ea20008000000 */
[--C-:B---3--:R-:W-:Y:S01]  /*1ee20*/  SHF.R.U32.HI R3, RZ, 0x5, R216.reuse ;  /* 0x00000005ff037819 */ /* 0x108fe200000116d8 */
[----:B------:R-:W-:Y:S01]  /*1ee30*/  USHF.L.U32 UR24, UR24, 0x3, URZ ;  /* 0x0000000318187899 */ /* 0x000fe200080006ff */
[----:B------:R-:W-:-:S02]  /*1ee40*/  SHF.R.U32.HI R8, RZ, 0x5, R216 ;  /* 0x00000005ff087819 */ /* 0x000fc400000116d8 */
[----:B------:R-:W-:Y:S01]  /*1ee50*/  SHF.L.U32 R2, R216, 0x5, RZ ;  /* 0x00000005d8027819 */ /* 0x000fe200000006ff */
[----:B-1----:R-:W-:Y:S02]  /*1ee60*/  IMAD R4, R4, 0x8, R3 ;  /* 0x0000000804047824 */ /* 0x002fe400078e0203 */
        /* <DEDUP_REMOVED lines=19> */
.L_x_1262:
        /* <DEDUP_REMOVED lines=46> */
.L_x_1260:
[----:B------:R-:W1:Y:S01]  /*1f280*/  LDL R9, [R1+0xe0] ;  /* 0x0000e00001097983 */ /* 0x000e620000100800 */
[----:B------:R-:W-:Y:S05]  /*1f290*/  DEPBAR.LE SB0, 0x0 ;  /* 0x000080000000791a */ /* 0x000fea0000000000 */
[----:B------:R-:W2:Y:S01]  /*1f2a0*/  LDL R12, [R1+0xe4] ;  /* 0x0000e400010c7983 */ /* 0x000ea20000100800 */
[C---:B------:R-:W-:Y:S01]  /*1f2b0*/  IMAD.SHL.U32 R11, R216.reuse, 0x8, RZ ;  /* 0x00000008d80b7824 */ /* 0x040fe200078e00ff */
[----:B-----5:R-:W-:Y:S01]  /*1f2c0*/  SHF.R.U32.HI R211, RZ, 0x1, R216 ;  /* 0x00000001ffd37819 */ /* 0x020fe200000116d8 */
[C---:B------:R-:W-:Y:S03]  /*1f2d0*/  IMAD.SHL.U32 R212, R216.reuse, 0x4, RZ ;  /* 0x00000004d8d47824 */ /* 0x040fe600078e00ff */
[----:B---3--:R-:W3:Y:S01]  /*1f2e0*/  LDL R8, [R1+0x188] ;  /* 0x0001880001087983 */ /* 0x008ee20000100800 */
[C---:B------:R-:W-:Y:S01]  /*1f2f0*/  IMAD.SHL.U32 R14, R216.reuse, 0x10, RZ ;  /* 0x00000010d80e7824 */ /* 0x040fe200078e00ff */
[----:B------:R-:W-:Y:S01]  /*1f300*/  LOP3.LUT R11, R11, 0x18, RZ, 0xc0, !PT ;  /* 0x000000180b0b7812 */ /* 0x000fe200078ec0ff */
[----:B------:R-:W-:Y:S03]  /*1f310*/  IMAD.SHL.U32 R220, R216, 0x2, RZ ;  /* 0x00000002d8dc7824 */ /* 0x000fe600078e00ff */
[----:B------:R-:W4:Y:S01]  /*1f320*/  LDL R10, [R1+0x184] ;  /* 0x00018400010a7983 */ /* 0x000f220000100800 */
[----:B------:R-:W-:Y:S01]  /*1f330*/  LOP3.LUT R107, R211, 0x8, RZ, 0xc0, !PT ;  /* 0x00000008d36b7812 */ /* 0x000fe200078ec0ff */
[----:B------:R-:W-:Y:S01]  /*1f340*/  UIADD3 UR9, UPT, UPT, UR20, UR22, URZ ;  /* 0x0000001614097290 */ /* 0x000fe2000fffe0ff */
[C---:B------:R-:W-:Y:S01]  /*1f350*/  LOP3.LUT R13, R11.reuse, 0x20, RZ, 0xfc, !PT ;  /* 0x000000200b0d7812 */ /* 0x040fe200078efcff */
[----:B------:R-:W-:Y:S01]  /*1f360*/  BAR.SYNC.DEFER_BLOCKING 0x0 ;  /* 0x0000000000007b1d */ /* 0x000fe20000010000 */
[----:B------:R-:W-:Y:S01]  /*1f370*/  LOP3.LUT R3, R11, 0x40, RZ, 0xfc, !PT ;  /* 0x000000400b037812 */ /* 0x000fe200078efcff */
[----:B------:R-:W-:Y:S01]  /*1f380*/  UISETP.GT.AND UP0, UPT, UR23, UR18, UPT ;  /* 0x000000121700728c */ /* 0x000fe2000bf04270 */
[----:B------:R-:W-:Y:S02]  /*1f390*/  ISETP.GE.AND P3, PT, R13, UR8, PT ;  /* 0x000000080d007c0c */ /* 0x000fe4000bf66270 */
[----:B------:R-:W-:Y:S02]  /*1f3a0*/  ISETP.GE.AND P1, PT, R3, UR8, PT ;  /* 0x0000000803007c0c */ /* 0x000fe4000bf26270 */
[----:B------:R-:W-:Y:S01]  /*1f3b0*/  LOP3.LUT R213, R14, 0x3e00, RZ, 0xc0, !PT ;  /* 0x00003e000ed57812 */ /* 0x000fe200078ec0ff */
[----:B------:R-:W-:Y:S01]  /*1f3c0*/  STL [R1+0x158], R13 ;  /* 0x0001580d01007387 */ /* 0x000fe20000100800 */
[----:B------:R-:W-:Y:S05]  /*1f3d0*/  LOP3.LUT R220, R220, 0x6, RZ, 0xc0, !PT ;  /* 0x00000006dcdc7812 */ /* 0x000fea00078ec0ff */
[----:B------:R5:W-:Y:S06]  /*1f3e0*/  STL [R1+0x15c], R3 ;  /* 0x00015c0301007387 */ /* 0x000bec0000100800 */
[----:B------:R-:W-:Y:S01]  /*1f3f0*/  STL [R1+0x178], R220 ;  /* 0x000178dc01007387 */ /* 0x000fe20000100800 */
[----:B-----5:R-:W-:Y:S01]  /*1f400*/  LOP3.LUT R3, R213, 0x120, R217, 0xf8, !PT ;  /* 0x00000120d5037812 */ /* 0x020fe200078ef8d9 */
[C---:B-1----:R-:W-:Y:S04]  /*1f410*/  IMAD.WIDE.U32 R4, R9.reuse, UR23, RZ ;  /* 0x0000001709047c25 */ /* 0x042fe8000f8e00ff */
[----:B--2---:R-:W-:Y:S02]  /*1f420*/  IMAD R0, R12, UR23, R5 ;  /* 0x000000170c007c24 */ /* 0x004fe4000f8e0205 */
[C---:B------:R-:W-:Y:S01]  /*1f430*/  IMAD.SHL.U32 R5, R4.reuse, 0x40, RZ ;  /* 0x0000004004057824 */ /* 0x040fe200078e00ff */
[C---:B---3--:R-:W-:Y:S04]  /*1f440*/  LEA R6, P0, R4.reuse, R8, 0x7 ;  /* 0x0000000804067211 */ /* 0x048fe800078038ff */
[C-C-:B----4-:R-:W-:Y:S02]  /*1f450*/  LEA.HI.X R7, R4.reuse, R10, R0.reuse, 0x7, P0 ;  /* 0x0000000a04077211 */ /* 0x150fe400000f3c00 */
[C---:B------:R-:W-:Y:S02]  /*1f460*/  LEA R5, P0, R9.reuse, R5, 0x5 ;  /* 0x0000000509057211 */ /* 0x040fe400078028ff */
        /* <DEDUP_REMOVED lines=62> */
[-C--:B---3--:R-:W-:Y:S05]  /*1f850*/  HMMA.16816.F32 R20, R64, R32.reuse, RZ ;  /* 0x000000204014723c */ /* 0x088fea00000018ff */
[----:B------:R-:W-:Y:S03]  /*1f860*/  LDSM.16.M88.4 R200, [R0+0x7400] ;  /* 0x0074000000c8783b */ /* 0x000fe60000000200 */
        /* <DEDUP_REMOVED lines=54> */
[----:B------:R-:W-:Y:S06]  /*1fbd0*/  LDSM.16.M88.4 R100, [R107+0x4000] ;  /* 0x004000006b64783b */ /* 0x000fec0000000200 */
[----:B------:R-:W3:Y:S01]  /*1fbe0*/  LDSM.16.M88.4 R176, [R0+0x8000] ;  /* 0x0080000000b0783b */ /* 0x000ee20000000200 */
[-C--:B----4-:R-:W-:Y:S08]  /*1fbf0*/  HMMA.16816.F32 R4, R172, R180.reuse, R4 ;  /* 0x000000b4ac04723c */ /* 0x090ff00000001804 */
[C---:B-----5:R-:W-:Y:S08]  /*1fc00*/  HMMA.16816.F32 R8, R188.reuse, R180, R8 ;  /* 0x000000b4bc08723c */ /* 0x060ff00000001808 */
[-C--:B------:R-:W-:Y:S08]  /*1fc10*/  HMMA.16816.F32 R12, R188, R182.reuse, R12 ;  /* 0x000000b6bc0c723c */ /* 0x080ff0000000180c */
[C---:B------:R-:W-:Y:S01]  /*1fc20*/  HMMA.16816.F32 R16, R172.reuse, R182, R16 ;  /* 0x000000b6ac10723c */ /* 0x040fe20000001810 */
[----:B------:R-:W4:Y:S07]  /*1fc30*/  LDSM.16.M88.4 R180, [R0+0x8400] ;  /* 0x0084000000b4783b */ /* 0x000f2e0000000200 */
[-C--:B-1----:R-:W-:Y:S08]  /*1fc40*/  HMMA.16816.F32 R20, R172, R192.reuse, R20 ;  /* 0x000000c0ac14723c */ /* 0x082ff00000001814 */
        /* <DEDUP_REMOVED lines=12> */
[----:B------:R-:W1:Y:S07]  /*1fd10*/  LDSM.16.M88.4 R188, [R0+0x8800] ;  /* 0x0088000000bc783b */ /* 0x000e6e0000000200 */
[----:B------:R-:W-:Y:S01]  /*1fd20*/  HMMA.16816.F32 R64, R172, R186, R64 ;  /* 0x000000baac40723c */ /* 0x000fe20000001840 */
[----:B------:R2:W5:Y:S06]  /*1fd30*/  LDSM.16.M88.4 R172, [R0+0x8c00] ;  /* 0x008c000000ac783b */ /* 0x00056c0000000200 */
[----:B------:R-:W5:Y:S01]  /*1fd40*/  LDSM.16.M88.4 R184, [R204+0x4000] ;  /* 0x00400000ccb8783b */ /* 0x000f620000000200 */
[-C--:B---3--:R-:W-:Y:S05]  /*1fd50*/  HMMA.16816.F32 R4, R100, R176.reuse, R4 ;  /* 0x000000b06404723c */ /* 0x088fea0000001804 */
[----:B------:R-:W3:Y:S03]  /*1fd60*/  LDSM.16.M88.4 R204, [R3+0x8400] ;  /* 0x0084000003cc783b */ /* 0x000ee60000000200 */
[C---:B------:R-:W-:Y:S08]  /*1fd70*/  HMMA.16816.F32 R8, R196.reuse, R176, R8 ;  /* 0x000000b0c408723c */ /* 0x040ff00000001808 */
[-C--:B------:R-:W-:Y:S01]  /*1fd80*/  HMMA.16816.F32 R12, R196, R178.reuse, R12 ;  /* 0x000000b2c40c723c */ /* 0x080fe2000000180c */
[----:B--2---:R-:W-:Y:S04]  /*1fd90*/  IMAD.U32 R0, RZ, RZ, UR23 ;  /* 0x00000017ff007e24 */ /* 0x004fe8000f8e00ff */
[----:B------:R-:W-:Y:S03]  /*1fda0*/  IMAD R0, R0, 0x40, R220 ;  /* 0x0000004000007824 */ /* 0x000fe600078e02dc */
[C---:B------:R-:W-:Y:S01]  /*1fdb0*/  HMMA.16816.F32 R16, R100.reuse, R178, R16 ;  /* 0x000000b26410723c */ /* 0x040fe20000001810 */
[----:B------:R-:W2:Y:S03]  /*1fdc0*/  LDSM.16.M88.4 R176, [R3+0x8800] ;  /* 0x0088000003b0783b */ /* 0x000ea60000000200 */
[----:B------:R-:W-:Y:S04]  /*1fdd0*/  VIADD R107, R0, 0x38 ;  /* 0x00000038006b7836 */ /* 0x000fe80000000000 */
[-C--:B----4-:R-:W-:Y:S08]  /*1fde0*/  HMMA.16816.F32 R20, R100, R180.reuse, R20 ;  /* 0x000000b46414723c */ /* 0x090ff00000001814 */
[C---:B------:R-:W-:Y:S08]  /*1fdf0*/  HMMA.16816.F32 R24, R196.reuse, R180, R24 ;  /* 0x000000b4c418723c */ /* 0x040ff00000001818 */
[-C--:B------:R-:W-:Y:S08]  /*1fe00*/  HMMA.16816.F32 R28, R196, R182.reuse, R28 ;  /* 0x000000b6c41c723c */ /* 0x080ff0000000181c */
[C---:B------:R-:W-:Y:S08]  /*1fe10*/  HMMA.16816.F32 R32, R100.reuse, R182, R32 ;  /* 0x000000b66420723c */ /* 0x040ff00000001820 */
[-C--:B-1----:R-:W-:Y:S08]  /*1fe20*/  HMMA.16816.F32 R36, R100, R188.reuse, R36 ;  /* 0x000000bc6424723c */ /* 0x082ff00000001824 */
[C---:B------:R-:W-:Y:S08]  /*1fe30*/  HMMA.16816.F32 R40, R196.reuse, R188, R40 ;  /* 0x000000bcc428723c */ /* 0x040ff00000001828 */
[-C--:B------:R-:W-:Y:S08]  /*1fe40*/  HMMA.16816.F32 R44, R196, R190.reuse, R44 ;  /* 0x000000bec42c723c */ /* 0x080ff0000000182c */
[C---:B------:R-:W-:Y:S08]  /*1fe50*/  HMMA.16816.F32 R48, R100.reuse, R190, R48 ;  /* 0x000000be6430723c */ /* 0x040ff00000001830 */
[-C--:B-----5:R-:W-:Y:S08]  /*1fe60*/  HMMA.16816.F32 R52, R100, R172.reuse, R52 ;  /* 0x000000ac6434723c */ /* 0x0a0ff00000001834 */
[C---:B------:R-:W-:Y:S08]  /*1fe70*/  HMMA.16816.F32 R56, R196.reuse, R172, R56 ;  /* 0x000000acc438723c */ /* 0x040ff00000001838 */
[-C--:B------:R-:W-:Y:S08]  /*1fe80*/  HMMA.16816.F32 R60, R196, R174.reuse, R60 ;  /* 0x000000aec43c723c */ /* 0x080ff0000000183c */
[----:B------:R-:W-:Y:S01]  /*1fe90*/  HMMA.16816.F32 R64, R100, R174, R64 ;  /* 0x000000ae6440723c */ /* 0x000fe20000001840 */
[----:B------:R1:W4:Y:S01]  /*1fea0*/  LDSM.16.M88.4 R100, [R3+0x8c00] ;  /* 0x008c00000364783b */ /* 0x0003220000000200 */
[----:B------:R-:W-:Y:S04]  /*1feb0*/  DEPBAR.LE SB0, 0x0 ;  /* 0x000080000000791a */ /* 0x000fe80000000000 */
[----:B------:R-:W-:Y:S01]  /*1fec0*/  VIADD R174, R107, UR20 ;  /* 0x000000146bae7c36 */ /* 0x000fe20008000000 */
[----:B------:R-:W-:Y:S01]  /*1fed0*/  BAR.SYNC.DEFER_BLOCKING 0x0 ;  /* 0x0000000000007b1d */ /* 0x000fe20000010000 */
[-C--:B------:R-:W-:Y:S05]  /*1fee0*/  HMMA.16816.F32 R4, R184, R192.reuse, R4 ;  /* 0x000000c0b804723c */ /* 0x080fea0000001804 */
[----:B------:R-:W-:Y:S03]  /*1fef0*/  VIADD R175, R174, 0xffffffc9 ;  /* 0xffffffc9aeaf7836 */ /* 0x000fe60000000000 */
[C---:B------:R-:W-:Y:S04]  /*1ff00*/  HMMA.16816.F32 R8, R200.reuse, R192, R8 ;  /* 0x000000c0c808723c */ /* 0x040fe80000001808 */
[----:B------:R-:W-:Y:S04]  /*1ff10*/  IMAD.IADD R173, R228, 0x1, -R175 ;  /* 0x00000001e4ad7824 */ /* 0x000fe800078e0aaf */
[-C--:B------:R-:W-:Y:S03]  /*1ff20*/  HMMA.16816.F32 R12, R200, R194.reuse, R12 ;  /* 0x000000c2c80c723c */ /* 0x080fe6000000180c */
[----:B------:R-:W-:Y:S01]  /*1ff30*/  IABS R173, R173 ;  /* 0x000000ad00ad7213 */ /* 0x000fe20000000000 */
[----:B-1----:R-:W-:Y:S04]  /*1ff40*/  VIADD R3, R0, UR20 ;  /* 0x0000001400037c36 */ /* 0x002fe80008000000 */
[C---:B------:R-:W-:Y:S04]  /*1ff50*/  HMMA.16816.F32 R16, R184.reuse, R194, R16 ;  /* 0x000000c2b810723c */ /* 0x040fe80000001810 */
[----:B------:R-:W-:Y:S04]  /*1ff60*/  IMAD.IADD R172, R223, 0x1, -R3 ;  /* 0x00000001dfac7824 */ /* 0x000fe800078e0a03 */
[-C--:B---3--:R-:W-:Y:S03]  /*1ff70*/  HMMA.16816.F32 R20, R184, R204.reuse, R20 ;  /* 0x000000ccb814723c */ /* 0x088fe60000001814 */
[----:B------:R-:W-:Y:S05]  /*1ff80*/  IABS R172, R172 ;  /* 0x000000ac00ac7213 */ /* 0x000fea0000000000 */
[C---:B------:R-:W-:Y:S08]  /*1ff90*/  HMMA.16816.F32 R24, R200.reuse, R204, R24 ;  /* 0x000000ccc818723c */ /* 0x040ff00000001818 */
[-C--:B------:R-:W-:Y:S08]  /*1ffa0*/  HMMA.16816.F32 R28, R200, R206.reuse, R28 ;  /* 0x000000cec81c723c */ /* 0x080ff0000000181c */
[C---:B------:R-:W-:Y:S08]  /*1ffb0*/  HMMA.16816.F32 R32, R184.reuse, R206, R32 ;  /* 0x000000ceb820723c */ /* 0x040ff00000001820 */
[-C--:B--2---:R-:W-:Y:S08]  /*1ffc0*/  HMMA.16816.F32 R36, R184, R176.reuse, R36 ;  /* 0x000000b0b824723c */ /* 0x084ff00000001824 */
[C---:B------:R-:W-:Y:S04]  /*1ffd0*/  HMMA.16816.F32 R40, R200.reuse, R176, R40 ;  /* 0x000000b0c828723c */ /* 0x040fe80000001828 */
[----:B------:R-:W-:Y:S02]  /*1ffe0*/  IMAD.MOV.U32 R177, RZ, RZ, R173 ;  /* 0x000000ffffb17224 */ /* 0x000fe400078e00ad */
[----:B------:R-:W-:Y:S02]  /*1fff0*/  IMAD.IADD R176, R228, 0x1, -R3 ;  /* 0x00000001e4b07824 */ /* 0x000fe400078e0a03 */
[-C--:B------:R-:W-:Y:S03]  /*20000*/  HMMA.16816.F32 R44, R200, R178.reuse, R44 ;  /* 0x000000b2c82c723c */ /* 0x080fe6000000182c */
[----:B------:R-:W-:Y:S04]  /*20010*/  IABS R176, R176 ;  /* 0x000000b000b07213 */ /* 0x000fe80000000000 */
[----:B------:R-:W-:Y:S01]  /*20020*/  I2FP.F32.S32 R173, R176 ;  /* 0x000000b000ad7245 */ /* 0x000fe20000201400 */
[C---:B------:R-:W-:Y:S04]  /*20030*/  HMMA.16816.F32 R48, R184.reuse, R178, R48 ;  /* 0x000000b2b830723c */ /* 0x040fe80000001830 */
[----:B------:R-:W-:Y:S04]  /*20040*/  FFMA.FTZ R4, R173, -UR5, R4 ;  /* 0x80000005ad047c23 */ /* 0x000fe80008010004 */
[-C--:B----4-:R-:W-:Y:S08]  /*20050*/  HMMA.16816.F32 R52, R184, R100.reuse, R52 ;  /* 0x00000064b834723c */ /* 0x090ff00000001834 */
[C---:B------:R-:W-:Y:S04]  /*20060*/  HMMA.16816.F32 R56, R200.reuse, R100, R56 ;  /* 0x00000064c838723c */ /* 0x040fe80000001838 */
[----:B------:R-:W-:Y:S02]  /*20070*/  I2FP.F32.S32 R101, R177 ;  /* 0x000000b100657245 */ /* 0x000fe40000201400 */
[----:B------:R-:W-:Y:S01]  /*20080*/  I2FP.F32.S32 R100, R172 ;  /* 0x000000ac00647245 */ /* 0x000fe20000201400 */
[----:B------:R-:W-:Y:S01]  /*20090*/  IMAD.IADD R172, R223, 0x1, -R175 ;  /* 0x00000001dfac7824 */ /* 0x000fe200078e0aaf */
[-C--:B------:R-:W-:Y:S03]  /*200a0*/  HMMA.16816.F32 R60, R200, R102.reuse, R60 ;  /* 0x00000066c83c723c */ /* 0x080fe6000000183c */
[----:B------:R-:W-:Y:S01]  /*200b0*/  FFMA.FTZ R5, R101, -UR5, R5 ;  /* 0x8000000565057c23 */ /* 0x000fe20008010005 */
[C-C-:B------:R-:W-:Y:S02]  /*200c0*/  IMAD.IADD R101, R221.reuse, 0x1, -R3.reuse ;  /* 0x00000001dd657824 */ /* 0x140fe400078e0a03 */
[----:B------:R-:W-:Y:S01]  /*200d0*/  FFMA.FTZ R6, R100, -UR5, R6 ;  /* 0x8000000564067c23 */ /* 0x000fe20008010006 */
[----:B------:R-:W-:Y:S02]  /*200e0*/  IMAD.IADD R3, R224, 0x1, -R3 ;  /* 0x00000001e0037824 */ /* 0x000fe400078e0a03 */
[----:B------:R-:W-:Y:S01]  /*200f0*/  IMAD.IADD R100, R221, 0x1, -R175 ;  /* 0x00000001dd647824 */ /* 0x000fe200078e0aaf */
[----:B------:R-:W-:Y:S01]  /*20100*/  IABS R173, R101 ;  /* 0x0000006500ad7213 */ /* 0x000fe20000000000 */
[----:B------:R-:W-:Y:S04]  /*20110*/  HMMA.16816.F32 R64, R184, R102, R64 ;  /* 0x00000066b840723c */ /* 0x000fe80000001840 */
[----:B------:R-:W-:Y:S01]  /*20120*/  IABS R101, R172 ;  /* 0x000000ac00657213 */ /* 0x000fe20000000000 */
[----:B------:R-:W-:Y:S01]  /*20130*/  VIADD R102, R228, -UR9 ;  /* 0x80000009e4667c36 */ /* 0x000fe20008000000 */
[----:B------:R-:W-:Y:S01]  /*20140*/  IABS R172, R3 ;  /* 0x0000000300ac7213 */ /* 0x000fe20000000000 */
[----:B------:R-:W-:Y:S01]  /*20150*/  VIADD R103, R0, 0x1 ;  /* 0x0000000100677836 */ /* 0x000fe20000000000 */
[----:B------:R-:W-:Y:S01]  /*20160*/  IABS R3, R100 ;  /* 0x0000006400037213 */ /* 0x000fe20000000000 */
[----:B------:R-:W-:Y:S01]  /*20170*/  IMAD.MOV.U32 R100, RZ, RZ, R101 ;  /* 0x000000ffff647224 */ /* 0x000fe200078e0065 */
[----:B------:R-:W-:Y:S02]  /*20180*/  I2FP.F32.S32 R101, R173 ;  /* 0x000000ad00657245 */ /* 0x000fe40000201400 */
[----:B------:R-:W-:Y:S02]  /*20190*/  I2FP.F32.S32 R3, R3 ;  /* 0x0000000300037245 */ /* 0x000fe40000201400 */
[----:B------:R-:W-:Y:S01]  /*201a0*/  I2FP.F32.S32 R100, R100 ;  /* 0x0000006400647245 */ /* 0x000fe20000201400 */
[----:B------:R-:W-:Y:S01]  /*201b0*/  FFMA.FTZ R8, R101, -UR5, R8 ;  /* 0x8000000565087c23 */ /* 0x000fe20008010008 */
[----:B------:R-:W-:Y:S01]  /*201c0*/  I2FP.F32.S32 R172, R172 ;  /* 0x000000ac00ac7245 */ /* 0x000fe20000201400 */
[----:B------:R-:W-:Y:S01]  /*201d0*/  VIADD R101, R223, -UR9 ;  /* 0x80000009df657c36 */ /* 0x000fe20008000000 */
[-C--:B------:R-:W-:Y:S01]  /*201e0*/  ISETP.GT.AND P0, PT, R102, R0.reuse, PT ;  /* 0x000000006600720c */ /* 0x080fe20003f04270 */
[----:B------:R-:W-:Y:S01]  /*201f0*/  FFMA.FTZ R7, R100, -UR5, R7 ;  /* 0x8000000564077c23 */ /* 0x000fe20008010007 */
[----:B------:R-:W-:Y:S02]  /*20200*/  VIADD R100, R221, -UR9 ;  /* 0x80000009dd647c36 */ /* 0x000fe40008000000 */
[----:B------:R-:W-:Y:S01]  /*20210*/  FFMA.FTZ R9, R3, -UR5, R9 ;  /* 0x8000000503097c23 */ /* 0x000fe20008010009 */
[----:B------:R-:W-:Y:S01]  /*20220*/  ISETP.GT.AND P5, PT, R101, R0, PT ;  /* 0x000000006500720c */ /* 0x000fe20003fa4270 */
[----:B------:R-:W-:Y:S02]  /*20230*/  VIADD R3, R224, -UR9 ;  /* 0x80000009e0037c36 */ /* 0x000fe40008000000 */
[----:B------:R-:W-:Y:S01]  /*20240*/  FFMA.FTZ R10, R172, -UR5, R10 ;  /* 0x80000005ac0a7c23 */ /* 0x000fe2000801000a */
[----:B------:R-:W-:Y:S09]  /*20250*/  BRA.U.ANY UP0, `(.L_x_1262) ;  /* 0xffffffed00507547 */ /* 0x000ff2000b93ffff */
.L_x_1261:
[-C--:B------:R-:W-:Y:S01]  /*20260*/  ISETP.GT.AND P3, PT, R102, R103.reuse, PT ;  /* 0x000000676600720c */ /* 0x080fe20003f64270 */
[----:B------:R-:W2:Y:S01]  /*20270*/  LDL.64 R192, [R1+0x160] ;  /* 0x0001600001c07983 */ /* 0x000ea20000100a00 */
[-C--:B------:R-:W-:Y:S01]  /*20280*/  ISETP.GT.AND P1, PT, R100, R0.reuse, PT ;  /* 0x000000006400720c */ /* 0x080fe20003f24270 */
[----:B------:R-:W-:Y:S01]  /*20290*/  UIADD3 UR12, UPT, UPT, UR36, -0x255992d5, URZ ;  /* 0xdaa66d2b240c7890 */ /* 0x000fe2000fffe0ff */
[----:B-1----:R-:W-:Y:S01]  /*202a0*/  FSEL R176, R6, -INF , !P5 ;  /* 0xff80000006b07808 */ /* 0x002fe20006800000 */
[----:B------:R-:W-:Y:S01]  /*202b0*/  UIADD3 UR11, UPT, UPT, UR36, 0x78dde6e4, URZ ;  /* 0x78dde6e4240b7890 */ /* 0x000fe2000fffe0ff */
[----:B------:R-:W-:Y:S01]  /*202c0*/  FSEL R173, R4, -INF , !P0 ;  /* 0xff80000004ad7808 */ /* 0x000fe20004000000 */
[----:B------:R-:W3:Y:S01]  /*202d0*/  LDL.64 R188, [R1+0x168] ;  /* 0x0001680001bc7983 */ /* 0x000ee20000100a00 */
[----:B------:R-:W-:Y:S01]  /*202e0*/  FSEL R177, R5, -INF , !P3 ;  /* 0xff80000005b17808 */ /* 0x000fe20005800000 */
[C---:B------:R-:W-:Y:S01]  /*202f0*/  VIADD R6, R174.reuse, 0xffffffd0 ;  /* 0xffffffd0ae067836 */ /* 0x040fe20000000000 */
[-C--:B------:R-:W-:Y:S01]  /*20300*/  ISETP.GT.AND P0, PT, R101, R103.reuse, PT ;  /* 0x000000676500720c */ /* 0x080fe20003f04270 */
[----:B------:R-:W-:Y:S01]  /*20310*/  VIADD R5, R174, 0xffffffd1 ;  /* 0xffffffd1ae057836 */ /* 0x000fe20000000000 */
[----:B------:R-:W-:Y:S01]  /*20320*/  FSEL R179, R8, -INF , !P1 ;  /* 0xff80000008b37808 */ /* 0x000fe20004800000 */
[----:B------:R-:W4:Y:S01]  /*20330*/  LDL.64 R186, [R1+0x138] ;  /* 0x0001380001ba7983 */ /* 0x000f220000100a00 */
[----:B------:R-:W-:Y:S01]  /*20340*/  FSEL R172, R7, -INF , !P0 ;  /* 0xff80000007ac7808 */ /* 0x000fe20004000000 */
[C-C-:B------:R-:W-:Y:S01]  /*20350*/  IMAD.IADD R8, R221.reuse, 0x1, -R6.reuse ;  /* 0x00000001dd087824 */ /* 0x140fe200078e0a06 */
[----:B------:R-:W-:Y:S01]  /*20360*/  ISETP.GT.AND P3, PT, R100, R103, PT ;  /* 0x000000676400720c */ /* 0x000fe20003f64270 */
[----:B------:R-:W-:Y:S01]  /*20370*/  IMAD.IADD R4, R221, 0x1, -R5 ;  /* 0x00000001dd047824 */ /* 0x000fe200078e0a05 */
[----:B------:R-:W-:Y:S01]  /*20380*/  ISETP.GT.AND P4, PT, R3, R0, PT ;  /* 0x000000000300720c */ /* 0x000fe20003f84270 */
[----:B------:R-:W3:Y:S01]  /*20390*/  LDL.64 R184, [R1+0x140] ;  /* 0x0001400001b87983 */ /* 0x000ee20000100a00 */
[----:B------:R-:W-:Y:S01]  /*203a0*/  IABS R8, R8 ;  /* 0x0000000800087213 */ /* 0x000fe20000000000 */
[C---:B------:R-:W-:Y:S01]  /*203b0*/  IMAD.IADD R7, R224.reuse, 0x1, -R6 ;  /* 0x00000001e0077824 */ /* 0x040fe200078e0a06 */
[----:B------:R-:W-:Y:S01]  /*203c0*/  IABS R4, R4 ;  /* 0x0000000400047213 */ /* 0x000fe20000000000 */
[----:B------:R-:W-:Y:S01]  /*203d0*/  UIADD3 UR16, UPT, UPT, UR37, -0x126145ec, URZ ;  /* 0xed9eba1425107890 */ /* 0x000fe2000fffe0ff */
[----:B------:R-:W-:Y:S01]  /*203e0*/  FSEL R178, R9, -INF , !P3 ;  /* 0xff80000009b27808 */ /* 0x000fe20005800000 */
[----:B------:R-:W3:Y:S01]  /*203f0*/  LDL.64 R182, [R1+0x170] ;  /* 0x0001700001b67983 */ /* 0x000ee20000100a00 */
[----:B------:R-:W-:Y:S01]  /*20400*/  IABS R7, R7 ;  /* 0x0000000700077213 */ /* 0x000fe20000000000 */
[----:B------:R-:W-:Y:S01]  /*20410*/  UIADD3 UR15, UPT, UPT, UR37, -0x56f99767, URZ ;  /* 0xa9066899250f7890 */ /* 0x000fe2000fffe0ff */
[----:B------:R-:W-:Y:S01]  /*20420*/  I2FP.F32.S32 R9, R8 ;  /* 0x0000000800097245 */ /* 0x000fe20000201400 */
[C---:B------:R-:W-:Y:S01]  /*20430*/  IMAD.IADD R175, R224.reuse, 0x1, -R175 ;  /* 0x00000001e0af7824 */ /* 0x040fe200078e0aaf */
[----:B------:R-:W-:Y:S01]  /*20440*/  I2FP.F32.S32 R8, R4 ;  /* 0x0000000400087245 */ /* 0x000fe20000201400 */
[----:B------:R-:W3:Y:S01]  /*20450*/  LDL R190, [R1+0x130] ;  /* 0x0001300001be7983 */ /* 0x000ee20000100800 */
[----:B------:R-:W-:Y:S01]  /*20460*/  I2FP.F32.S32 R4, R7 ;  /* 0x0000000700047245 */ /* 0x000fe20000201400 */
[----:B------:R-:W-:Y:S01]  /*20470*/  IMAD.IADD R7, R224, 0x1, -R5 ;  /* 0x00000001e0077824 */ /* 0x000fe200078e0a05 */
[----:B------:R-:W-:Y:S01]  /*20480*/  IABS R175, R175 ;  /* 0x000000af00af7213 */ /* 0x000fe20000000000 */
[----:B------:R-:W3:Y:S01]  /*20490*/  LDL R181, [R1+0x12c] ;  /* 0x00012c0001b57983 */ /* 0x000ee20000100800 */
[----:B------:R-:W-:Y:S01]  /*204a0*/  FSEL R10, R10, -INF , !P4 ;  /* 0xff8000000a0a7808 */ /* 0x000fe20006000000 */
[----:B------:R-:W-:Y:S01]  /*204b0*/  FFMA.FTZ R14, R4, -UR5, R14 ;  /* 0x80000005040e7c23 */ /* 0x000fe2000801000e */
[----:B------:R-:W-:Y:S01]  /*204c0*/  I2FP.F32.S32 R175, R175 ;  /* 0x000000af00af7245 */ /* 0x000fe20000201400 */
[----:B------:R-:W-:Y:S01]  /*204d0*/  STL [R1+0x1a4], R219 ;  /* 0x0001a4db01007387 */ /* 0x000fe20000100800 */
[----:B------:R-:W-:Y:S01]  /*204e0*/  ISETP.GT.AND P5, PT, R3, R103, PT ;  /* 0x000000670300720c */ /* 0x000fe20003fa4270 */
[----:B------:R-:W-:Y:S01]  /*204f0*/  FFMA.FTZ R12, R9, -UR5, R12 ;  /* 0x80000005090c7c23 */ /* 0x000fe2000801000c */
[----:B------:R-:W-:Y:S01]  /*20500*/  IABS R9, R7 ;  /* 0x0000000700097213 */ /* 0x000fe20000000000 */
[----:B------:R-:W-:Y:S01]  /*20510*/  STL [R1+0x1a0], R213 ;  /* 0x0001a0d501007387 */ /* 0x000fe20000100800 */
[C---:B------:R-:W-:Y:S01]  /*20520*/  ISETP.GE.AND P0, PT, R103.reuse, R233, PT ;  /* 0x000000e96700720c */ /* 0x040fe20003f06270 */
[----:B------:R-:W-:Y:S01]  /*20530*/  FFMA.FTZ R13, R8, -UR5, R13 ;  /* 0x80000005080d7c23 */ /* 0x000fe2000801000d */
[C---:B------:R-:W-:Y:S01]  /*20540*/  ISETP.GE.AND P1, PT, R103.reuse, R234, PT ;  /* 0x000000ea6700720c */ /* 0x040fe20003f26270 */
[----:B------:R-:W-:Y:S01]  /*20550*/  STL.64 [R1+0x198], R214 ;  /* 0x000198d601007387 */ /* 0x000fe20000100a00 */
[C---:B------:R-:W-:Y:S01]  /*20560*/  ISETP.GE.AND P3, PT, R103.reuse, R208, PT ;  /* 0x000000d06700720c */ /* 0x040fe20003f66270 */
[C-C-:B------:R-:W-:Y:S01]  /*20570*/  IMAD.IADD R4, R228.reuse, 0x1, -R5.reuse ;  /* 0x00000001e4047824 */ /* 0x140fe200078e0a05 */
[----:B------:R-:W-:Y:S01]  /*20580*/  ISETP.GE.AND P4, PT, R103, R209, PT ;  /* 0x000000d16700720c */ /* 0x000fe20003f86270 */
[--C-:B------:R-:W-:Y:S01]  /*20590*/  IMAD.IADD R8, R228, 0x1, -R6.reuse ;  /* 0x00000001e4087824 */ /* 0x100fe200078e0a06 */
[----:B------:R-:W-:Y:S01]  /*205a0*/  LOP3.LUT R247, R247, 0xfffffff7, RZ, 0xc0, !PT ;  /* 0xfffffff7f7f77812 */ /* 0x000fe200078ec0ff */
[----:B------:R-:W-:Y:S01]  /*205b0*/  STL [R1+0x190], R212 ;  /* 0x000190d401007387 */ /* 0x000fe20000100800 */
[----:B------:R-:W-:Y:S01]  /*205c0*/  IABS R103, R4 ;  /* 0x0000000400677213 */ /* 0x000fe20000000000 */
[----:B------:R-:W-:Y:S01]  /*205d0*/  IMAD.IADD R6, R223, 0x1, -R6 ;  /* 0x00000001df067824 */ /* 0x000fe200078e0a06 */
[----:B------:R-:W-:Y:S01]  /*205e0*/  IABS R7, R8 ;  /* 0x0000000800077213 */ /* 0x000fe20000000000 */
[----:B------:R1:W-:Y:S01]  /*205f0*/  STL [R1+0x18c], R211 ;  /* 0x00018cd301007387 */ /* 0x0003e20000100800 */
[----:B------:R-:W-:Y:S01]  /*20600*/  FSEL R242, R177, -INF , !P0 ;  /* 0xff800000b1f27808 */ /* 0x000fe20004000000 */
[----:B------:R-:W-:Y:S01]  /*20610*/  IMAD.IADD R5, R223, 0x1, -R5 ;  /* 0x00000001df057824 */ /* 0x000fe200078e0a05 */
[----:B------:R-:W-:Y:S01]  /*20620*/  @P2 LOP3.LUT R247, R247, 0x8, RZ, 0xfc, !PT ;  /* 0x00000008f7f72812 */ /* 0x000fe200078efcff */
[----:B------:R-:W-:Y:S01]  /*20630*/  FFMA.FTZ R11, R175, -UR5, R11 ;  /* 0x80000005af0b7c23 */ /* 0x000fe2000801000b */
[----:B------:R-:W-:Y:S01]  /*20640*/  IABS R175, R6 ;  /* 0x0000000600af7213 */ /* 0x000fe20000000000 */
[----:B------:R-:W-:Y:S01]  /*20650*/  IMAD.MOV.U32 R4, RZ, RZ, R9 ;  /* 0x000000ffff047224 */ /* 0x000fe200078e0009 */
[----:B------:R-:W-:Y:S01]  /*20660*/  IABS R8, R5 ;  /* 0x0000000500087213 */ /* 0x000fe20000000000 */
[----:B------:R-:W-:Y:S01]  /*20670*/  UIADD3 UR14, UPT, UPT, UR37, 0x646e171e, URZ ;  /* 0x646e171e250e7890 */ /* 0x000fe2000fffe0ff */
[----:B------:R-:W-:Y:S01]  /*20680*/  I2FP.F32.S32 R5, R7 ;  /* 0x0000000700057245 */ /* 0x000fe20000201400 */
[----:B------:R-:W-:Y:S01]  /*20690*/  UIADD3 UR9, UPT, UPT, UR36, 0x3c6ef372, URZ ;  /* 0x3c6ef37224097890 */ /* 0x000fe2000fffe0ff */
[----:B------:R-:W-:Y:S01]  /*206a0*/  I2FP.F32.S32 R4, R4 ;  /* 0x0000000400047245 */ /* 0x000fe20000201400 */
[----:B------:R-:W-:Y:S01]  /*206b0*/  IMAD.MOV.U32 R7, RZ, RZ, R175 ;  /* 0x000000ffff077224 */ /* 0x000fe200078e00af */
[----:B------:R-:W-:Y:S01]  /*206c0*/  FSEL R11, R11, -INF , !P5 ;  /* 0xff8000000b0b7808 */ /* 0x000fe20006800000 */
[----:B------:R-:W-:Y:S01]  /*206d0*/  FFMA.FTZ R16, R5, -UR5, R16 ;  /* 0x8000000505107c23 */ /* 0x000fe20008010010 */
[----:B------:R-:W-:Y:S01]  /*206e0*/  I2FP.F32.S32 R5, R8 ;  /* 0x0000000800057245 */ /* 0x000fe20000201400 */
[----:B------:R-:W-:Y:S01]  /*206f0*/  FFMA.FTZ R15, R4, -UR5, R15 ;  /* 0x80000005040f7c23 */ /* 0x000fe2000801000f */
[----:B------:R-:W-:Y:S01]  /*20700*/  I2FP.F32.S32 R4, R7 ;  /* 0x0000000700047245 */ /* 0x000fe20000201400 */
[----:B------:R-:W-:Y:S01]  /*20710*/  UIADD3 UR17, UPT, UPT, UR37, 0x32370b8f, URZ ;  /* 0x32370b8f25117890 */ /* 0x000fe2000fffe0ff */
[----:B------:R-:W-:Y:S01]  /*20720*/  ISETP.GE.AND P5, PT, R0, R233, PT ;  /* 0x000000e90000720c */ /* 0x000fe20003fa6270 */
[----:B------:R-:W-:Y:S01]  /*20730*/  UIADD3 UR21, UPT, UPT, UR37, 0x76cf5d0a, URZ ;  /* 0x76cf5d0a25157890 */ /* 0x000fe2000fffe0ff */
[----:B------:R-:W-:Y:S01]  /*20740*/  LOP3.LUT R247, R247, 0xfffffffb, RZ, 0xc0, !PT ;  /* 0xfffffffbf7f77812 */ /* 0x000fe200078ec0ff */
[----:B------:R-:W-:Y:S01]  /*20750*/  USHF.L.U32 UR10, UR23, 0x1, URZ ;  /* 0x00000001170a7899 */ /* 0x000fe200080006ff */
[----:B------:R-:W-:Y:S01]  /*20760*/  FSEL R241, R173, -INF , !P5 ;  /* 0xff800000adf17808 */ /* 0x000fe20006800000 */
[----:B------:R-:W-:Y:S01]  /*20770*/  FFMA.FTZ R18, R4, -UR5, R18 ;  /* 0x8000000504127c23 */ /* 0x000fe20008010012 */
[----:B------:R-:W-:Y:S01]  /*20780*/  ISETP.GE.AND P5, PT, R0, R234, PT ;  /* 0x000000ea0000720c */ /* 0x000fe20003fa6270 */
[----:B------:R-:W-:Y:S01]  /*20790*/  FFMA.FTZ R19, R5, -UR5, R19 ;  /* 0x8000000505137c23 */ /* 0x000fe20008010013 */
[----:B------:R-:W-:Y:S01]  /*207a0*/  FSEL R216, R172, -INF , !P1 ;  /* 0xff800000acd87808 */ /* 0x000fe20004800000 */
[----:B------:R-:W-:Y:S01]  /*207b0*/  VIADD R5, R0, 0x8 ;  /* 0x0000000800057836 */ /* 0x000fe20000000000 */
[----:B-1----:R-:W-:Y:S01]  /*207c0*/  FSEL R211, R176, -INF , !P5 ;  /* 0xff800000b0d37808 */ /* 0x002fe20006800000 */
[----:B------:R-:W-:Y:S01]  /*207d0*/  VIADD R4, R0, 0x9 ;  /* 0x0000000900047836 */ /* 0x000fe20000000000 */
[----:B------:R-:W-:Y:S01]  /*207e0*/  @P6 LOP3.LUT R247, R247, 0x4, RZ, 0xfc, !PT ;  /* 0x00000004f7f76812 */ /* 0x000fe200078efcff */
[----:B------:R-:W-:Y:S01]  /*207f0*/  IMAD.MOV.U32 R6, RZ, RZ, R103 ;  /* 0x000000ffff067224 */ /* 0x000fe200078e0067 */
[----:B------:R-:W-:Y:S01]  /*20800*/  ISETP.GT.AND P0, PT, R100, R5, PT ;  /* 0x000000056400720c */ /* 0x000fe20003f04270 */
[----:B------:R-:W-:Y:S01]  /*20810*/  VIADD R7, R174, 0xffffffd8 ;  /* 0xffffffd8ae077836 */ /* 0x000fe20000000000 */
[-C--:B------:R-:W-:Y:S01]  /*20820*/  ISETP.GT.AND P5, PT, R100, R4.reuse, PT ;  /* 0x000000046400720c */ /* 0x080fe20003fa4270 */
[----:B------:R-:W-:Y:S01]  /*20830*/  UISETP.GT.AND UP0, UPT, UR23, UR18, UPT ;  /* 0x000000121700728c */ /* 0x000fe2000bf04270 */
[----:B------:R-:W-:Y:S01]  /*20840*/  FSEL R12, R12, -INF , !P0 ;  /* 0xff8000000c0c7808 */ /* 0x000fe20004000000 */
[----:B------:R-:W-:Y:S01]  /*20850*/  IMAD.IADD R8, R223, 0x1, -R7 ;  /* 0x00000001df087824 */ /* 0x000fe200078e0a07 */
[----:B------:R-:W-:Y:S01]  /*20860*/  FSEL R13, R13, -INF , !P5 ;  /* 0xff8000000d0d7808 */ /* 0x000fe20006800000 */
[----:B------:R-:W-:Y:S01]  /*20870*/  UIADD3 UR23, UPT, UPT, UR23, -0x1, URZ ;  /* 0xffffffff17177890 */ /* 0x000fe2000fffe0ff */
[C---:B------:R-:W-:Y:S02]  /*20880*/  ISETP.GT.AND P0, PT, R3.reuse, R4, PT ;  /* 0x000000040300720c */ /* 0x040fe40003f04270 */
[----:B------:R-:W-:Y:S02]  /*20890*/  ISETP.GE.AND P5, PT, R0, R209, PT ;  /* 0x000000d10000720c */ /* 0x000fe40003fa6270 */
[----:B------:R-:W-:Y:S02]  /*208a0*/  I2FP.F32.S32 R6, R6 ;  /* 0x0000000600067245 */ /* 0x000fe40000201400 */
[-C--:B------:R-:W-:Y:S02]  /*208b0*/  ISETP.GT.AND P1, PT, R3, R5.reuse, PT ;  /* 0x000000050300720c */ /* 0x080fe40003f24270 */
[----:B------:R-:W-:Y:S01]  /*208c0*/  FSEL R15, R15, -INF , !P0 ;  /* 0xff8000000f0f7808 */ /* 0x000fe20004000000 */
[----:B------:R-:W-:Y:S01]  /*208d0*/  FFMA.FTZ R17, R6, -UR5, R17 ;  /* 0x8000000506117c23 */ /* 0x000fe20008010011 */
[----:B------:R-:W-:Y:S01]  /*208e0*/  FSEL R175, R10, -INF , !P5 ;  /* 0xff8000000aaf7808 */ /* 0x000fe20006800000 */
[----:B------:R-:W-:Y:S01]  /*208f0*/  VIADD R6, R174, 0xffffffd9 ;  /* 0xffffffd9ae067836 */ /* 0x000fe20000000000 */
[----:B------:R-:W-:Y:S02]  /*20900*/  ISETP.GE.AND P6, PT, R0, R208, PT ;  /* 0x000000d00000720c */ /* 0x000fe40003fc6270 */
[----:B------:R-:W-:Y:S01]  /*20910*/  ISETP.GT.AND P5, PT, R101, R4, PT ;  /* 0x000000046500720c */ /* 0x000fe20003fa4270 */
[--C-:B------:R-:W-:Y:S01]  /*20920*/  IMAD.IADD R10, R223, 0x1, -R6.reuse ;  /* 0x00000001df0a7824 */ /* 0x100fe200078e0a06 */
[----:B------:R-:W-:Y:S02]  /*20930*/  ISETP.GE.AND P0, PT, R5, R208, PT ;  /* 0x000000d00500720c */ /* 0x000fe40003f06270 */
[----:B------:R-:W-:Y:S02]  /*20940*/  FSEL R14, R14, -INF , !P1 ;  /* 0xff8000000e0e7808 */ /* 0x000fe40004800000 */
[----:B------:R-:W-:Y:S02]  /*20950*/  FSEL R178, R178, -INF , !P3 ;  /* 0xff800000b2b27808 */ /* 0x000fe40005800000 */
[CC--:B------:R-:W-:Y:S02]  /*20960*/  ISETP.GT.AND P2, PT, R102.reuse, R5.reuse, PT ;  /* 0x000000056600720c */ /* 0x0c0fe40003f44270 */
[----:B------:R-:W-:Y:S02]  /*20970*/  ISETP.GT.AND P1, PT, R102, R4, PT ;  /* 0x000000046600720c */ /* 0x000fe40003f24270 */
[----:B------:R-:W-:Y:S02]  /*20980*/  ISETP.GT.AND P3, PT, R101, R5, PT ;  /* 0x000000056500720c */ /* 0x000fe40003f64270 */
[----:B------:R-:W-:Y:S02]  /*20990*/  FSEL R179, R179, -INF , !P6 ;  /* 0xff800000b3b37808 */ /* 0x000fe40007000000 */
[----:B------:R-:W-:Y:S02]  /*209a0*/  FSEL R180, R11, -INF , !P4 ;  /* 0xff8000000bb47808 */ /* 0x000fe40006000000 */
[----:B------:R-:W-:Y:S02]  /*209b0*/  FSEL R19, R19, -INF , !P5 ;  /* 0xff80000013137808 */ /* 0x000fe40006800000 */
[----:B------:R-:W-:Y:S01]  /*209c0*/  FSEL R176, R12, -INF , !P0 ;  /* 0xff8000000cb07808 */ /* 0x000fe20004000000 */
[--C-:B------:R-:W-:Y:S01]  /*209d0*/  IMAD.IADD R12, R221, 0x1, -R7.reuse ;  /* 0x00000001dd0c7824 */ /* 0x100fe200078e0a07 */
[C---:B------:R-:W-:Y:S02]  /*209e0*/  ISETP.GE.AND P4, PT, R4.reuse, R208, PT ;  /* 0x000000d00400720c */ /* 0x040fe40003f86270 */
[C---:B------:R-:W-:Y:S02]  /*209f0*/  ISETP.GE.AND P0, PT, R4.reuse, R209, PT ;  /* 0x000000d10400720c */ /* 0x040fe40003f06270 */
[C---:B------:R-:W-:Y:S02]  /*20a00*/  ISETP.GE.AND P6, PT, R4.reuse, R233, PT ;  /* 0x000000e90400720c */ /* 0x040fe40003fc6270 */
[-C--:B------:R-:W-:Y:S01]  /*20a10*/  ISETP.GE.AND P5, PT, R4, R234.reuse, PT ;  /* 0x000000ea0400720c */ /* 0x080fe20003fa6270 */
[----:B------:R-:W-:Y:S01]  /*20a20*/  IMAD.IADD R4, R228, 0x1, -R6 ;  /* 0x00000001e4047824 */ /* 0x000fe200078e0a06 */
        /* <DEDUP_REMOVED lines=20> */
[----:B------:R-:W-:Y:S01]  /*20b70*/  VIADD R5, R0, 0x10 ;  /* 0x0000001000057836 */ /* 0x000fe20000000000 */
[----:B------:R-:W-:Y:S01]  /*20b80*/  FSEL R172, R15, -INF , !P0 ;  /* 0xff8000000fac7808 */ /* 0x000fe20004000000 */
[----:B------:R-:W-:Y:S01]  /*20b90*/  FFMA.FTZ R23, R8, -UR5, R23 ;  /* 0x8000000508177c23 */ /* 0x000fe20008010017 */
[----:B------:R-:W-:Y:S01]  /*20ba0*/  IABS R7, R7 ;  /* 0x0000000700077213 */ /* 0x000fe20000000000 */
[----:B------:R-:W-:Y:S01]  /*20bb0*/  IMAD.IADD R8, R221, 0x1, -R6 ;  /* 0x00000001dd087824 */ /* 0x000fe200078e0a06 */
[----:B------:R-:W-:Y:S01]  /*20bc0*/  ISETP.GT.AND P0, PT, R102, R5, PT ;  /* 0x000000056600720c */ /* 0x000fe20003f04270 */
[----:B------:R-:W-:Y:S01]  /*20bd0*/  FFMA.FTZ R24, R4, -UR5, R24 ;  /* 0x8000000504187c23 */ /* 0x000fe20008010018 */
[----:B------:R-:W-:Y:S01]  /*20be0*/  FSEL R177, R13, -INF , !P4 ;  /* 0xff8000000db17808 */ /* 0x000fe20006000000 */
[----:B------:R-:W-:Y:S01]  /*20bf0*/  FFMA.FTZ R20, R11, -UR5, R20 ;  /* 0x800000050b147c23 */ /* 0x000fe20008010014 */
[----:B------:R-:W-:Y:S01]  /*20c00*/  IABS R9, R8 ;  /* 0x0000000800097213 */ /* 0x000fe20000000000 */
[----:B------:R-:W-:Y:S01]  /*20c10*/  VIADD R4, R0, 0x11 ;  /* 0x0000001100047836 */ /* 0x000fe20000000000 */
[----:B------:R-:W-:Y:S01]  /*20c20*/  I2FP.F32.S32 R7, R7 ;  /* 0x0000000700077245 */ /* 0x000fe20000201400 */
[----:B------:R-:W-:Y:S01]  /*20c30*/  IMAD.IADD R6, R224, 0x1, -R6 ;  /* 0x00000001e0067824 */ /* 0x000fe200078e0a06 */
[----:B------:R-:W-:Y:S02]  /*20c40*/  FSEL R20, R20, -INF , !P0 ;  /* 0xff80000014147808 */ /* 0x000fe40004000000 */
[----:B------:R-:W-:Y:S01]  /*20c50*/  ISETP.GT.AND P0, PT, R102, R4, PT ;  /* 0x000000046600720c */ /* 0x000fe20003f04270 */
[----:B------:R-:W-:Y:S01]  /*20c60*/  FFMA.FTZ R26, R7, -UR5, R26 ;  /* 0x80000005071a7c23 */ /* 0x000fe2000801001a */
[----:B------:R-:W-:Y:S01]  /*20c70*/  IABS R8, R6 ;  /* 0x0000000600087213 */ /* 0x000fe20000000000 */
[----:B------:R-:W-:Y:S01]  /*20c80*/  IMAD.MOV.U32 R6, RZ, RZ, R9 ;  /* 0x000000ffff067224 */ /* 0x000fe200078e0009 */
[----:B------:R-:W-:Y:S02]  /*20c90*/  FSEL R9, R21, -INF , !P0 ;  /* 0xff80000015097808 */ /* 0x000fe40004000000 */
[CC--:B------:R-:W-:Y:S02]  /*20ca0*/  ISETP.GT.AND P0, PT, R101.reuse, R5.reuse, PT ;  /* 0x000000056500720c */ /* 0x0c0fe40003f04270 */
[----:B------:R-:W-:Y:S02]  /*20cb0*/  I2FP.F32.S32 R8, R8 ;  /* 0x0000000800087245 */ /* 0x000fe40000201400 */
[----:B------:R-:W-:Y:S02]  /*20cc0*/  FSEL R10, R22, -INF , !P0 ;  /* 0xff800000160a7808 */ /* 0x000fe40004000000 */
[----:B------:R-:W-:Y:S01]  /*20cd0*/  ISETP.GT.AND P0, PT, R101, R4, PT ;  /* 0x000000046500720c */ /* 0x000fe20003f04270 */
[----:B------:R-:W-:Y:S01]  /*20ce0*/  FFMA.FTZ R27, R8, -UR5, R27 ;  /* 0x80000005081b7c23 */ /* 0x000fe2000801001b */
[-C--:B------:R-:W-:Y:S01]  /*20cf0*/  ISETP.GT.AND P4, PT, R100, R5.reuse, PT ;  /* 0x000000056400720c */ /* 0x080fe20003f84270 */
[----:B------:R-:W-:Y:S01]  /*20d00*/  VIADD R8, R174, 0xffffffe1 ;  /* 0xffffffe1ae087836 */ /* 0x000fe20000000000 */
[----:B------:R-:W-:Y:S02]  /*20d10*/  I2FP.F32.S32 R6, R6 ;  /* 0x0000000600067245 */ /* 0x000fe40000201400 */
[----:B------:R-:W-:Y:S01]  /*20d20*/  FSEL R173, R14, -INF , !P1 ;  /* 0xff8000000ead7808 */ /* 0x000fe20004800000 */
[--C-:B------:R-:W-:Y:S01]  /*20d30*/  IMAD.IADD R11, R224, 0x1, -R8.reuse ;  /* 0x00000001e00b7824 */ /* 0x100fe200078e0a08 */
[----:B------:R-:W-:Y:S01]  /*20d40*/  FSEL R23, R23, -INF , !P0 ;  /* 0xff80000017177808 */ /* 0x000fe20004000000 */
[----:B------:R-:W-:Y:S01]  /*20d50*/  FFMA.FTZ R25, R6, -UR5, R25 ;  /* 0x8000000506197c23 */ /* 0x000fe20008010019 */
[----:B------:R-:W-:Y:S02]  /*20d60*/  FSEL R21, R24, -INF , !P4 ;  /* 0xff80000018157808 */ /* 0x000fe40006000000 */
[C---:B------:R-:W-:Y:S02]  /*20d70*/  ISETP.GT.AND P1, PT, R3.reuse, R5, PT ;  /* 0x000000050300720c */ /* 0x040fe40003f24270 */
[-C--:B------:R-:W-:Y:S02]  /*20d80*/  ISETP.GT.AND P0, PT, R3, R4.reuse, PT ;  /* 0x000000040300720c */ /* 0x080fe40003f04270 */
[----:B------:R-:W-:Y:S02]  /*20d90*/  ISETP.GE.AND P4, PT, R4, R233, PT ;  /* 0x000000e90400720c */ /* 0x000fe40003f86270 */
[----:B------:R-:W-:Y:S02]  /*20da0*/  FSEL R235, R16, -INF , !P3 ;  /* 0xff80000010eb7808 */ /* 0x000fe40005800000 */
[----:B------:R-:W-:Y:S02]  /*20db0*/  ISETP.GT.AND P3, PT, R100, R4, PT ;  /* 0x000000046400720c */ /* 0x000fe40003f64270 */
[----:B------:R-:W-:Y:S02]  /*20dc0*/  FSEL R24, R26, -INF , !P1 ;  /* 0xff8000001a187808 */ /* 0x000fe40004800000 */
[----:B------:R-:W-:Y:S02]  /*20dd0*/  FSEL R27, R27, -INF , !P0 ;  /* 0xff8000001b1b7808 */ /* 0x000fe40004000000 */
[----:B------:R-:W-:Y:S01]  /*20de0*/  FSEL R236, R9, -INF , !P4 ;  /* 0xff80000009ec7808 */ /* 0x000fe20006000000 */
[----:B------:R-:W-:Y:S01]  /*20df0*/  VIADD R9, R174, 0xffffffe0 ;  /* 0xffffffe0ae097836 */ /* 0x000fe20000000000 */
[C---:B------:R-:W-:Y:S02]  /*20e00*/  ISETP.GE.AND P0, PT, R4.reuse, R234, PT ;  /* 0x000000ea0400720c */ /* 0x040fe40003f06270 */
[----:B------:R-:W-:Y:S01]  /*20e10*/  ISETP.GE.AND P4, PT, R4, R208, PT ;  /* 0x000000d00400720c */ /* 0x000fe20003f86270 */
[--C-:B------:R-:W-:Y:S01]  /*20e20*/  IMAD.IADD R7, R224, 0x1, -R9.reuse ;  /* 0x00000001e0077824 */ /* 0x100fe200078e0a09 */
[----:B------:R-:W-:Y:S01]  /*20e30*/  ISETP.GE.AND P1, PT, R4, R209, PT ;  /* 0x000000d10400720c */ /* 0x000fe20003f26270 */
[----:B------:R-:W-:Y:S01]  /*20e40*/  IMAD.IADD R4, R221, 0x1, -R8 ;  /* 0x00000001dd047824 */ /* 0x000fe200078e0a08 */
[----:B------:R-:W-:Y:S01]  /*20e50*/  FSEL R231, R17, -INF , !P6 ;  /* 0xff80000011e77808 */ /* 0x000fe20007000000 */
[--C-:B------:R-:W-:Y:S01]  /*20e60*/  IMAD.IADD R13, R228, 0x1, -R9.reuse ;  /* 0x00000001e40d7824 */ /* 0x100fe200078e0a09 */
[----:B------:R-:W-:Y:S02]  /*20e70*/  FSEL R250, R18, -INF , !P2 ;  /* 0xff80000012fa7808 */ /* 0x000fe40005000000 */
[----:B------:R-:W-:Y:S02]  /*20e80*/  FSEL R249, R19, -INF , !P5 ;  /* 0xff80000013f97808 */ /* 0x000fe40006800000 */
[----:B------:R-:W-:Y:S02]  /*20e90*/  FSEL R22, R25, -INF , !P3 ;  /* 0xff80000019167808 */ /* 0x000fe40005800000 */
[C---:B------:R-:W-:Y:S02]  /*20ea0*/  ISETP.GE.AND P6, PT, R5.reuse, R233, PT ;  /* 0x000000e90500720c */ /* 0x040fe40003fc6270 */
        /* <DEDUP_REMOVED lines=21> */
[----:B------:R-:W-:Y:S01]  /*21000*/  VIADD R5, R0, 0x18 ;  /* 0x0000001800057836 */ /* 0x000fe20000000000 */
[----:B------:R-:W-:Y:S01]  /*21010*/  FSEL R22, R22, -INF , !P4 ;  /* 0xff80000016167808 */ /* 0x000fe20006000000 */
[----:B------:R-:W-:Y:S01]  /*21020*/  FFMA.FTZ R28, R6, -UR5, R28 ;  /* 0x80000005061c7c23 */ /* 0x000fe2000801001c */
[----:B------:R-:W-:Y:S01]  /*21030*/  FSEL R27, R27, -INF , !P1 ;  /* 0xff8000001b1b7808 */ /* 0x000fe20004800000 */
[----:B------:R-:W-:Y:S01]  /*21040*/  FFMA.FTZ R30, R4, -UR5, R30 ;  /* 0x80000005041e7c23 */ /* 0x000fe2000801001e */
[-C--:B------:R-:W-:Y:S01]  /*21050*/  ISETP.GT.AND P0, PT, R100, R5.reuse, PT ;  /* 0x000000056400720c */ /* 0x080fe20003f04270 */
[----:B------:R-:W-:Y:S01]  /*21060*/  VIADD R4, R0, 0x19 ;  /* 0x0000001900047836 */ /* 0x000fe20000000000 */
[----:B------:R-:W-:Y:S01]  /*21070*/  ISETP.GT.AND P4, PT, R101, R5, PT ;  /* 0x000000056500720c */ /* 0x000fe20003f84270 */
[--C-:B------:R-:W-:Y:S01]  /*21080*/  IMAD.IADD R6, R228, 0x1, -R8.reuse ;  /* 0x00000001e4067824 */ /* 0x100fe200078e0a08 */
[----:B------:R-:W-:Y:S01]  /*21090*/  FSEL R25, R28, -INF , !P0 ;  /* 0xff8000001c197808 */ /* 0x000fe20004000000 */
[----:B------:R-:W-:Y:S01]  /*210a0*/  IMAD.IADD R8, R223, 0x1, -R8 ;  /* 0x00000001df087824 */ /* 0x000fe200078e0a08 */
[----:B------:R-:W-:Y:S01]  /*210b0*/  ISETP.GT.AND P0, PT, R100, R4, PT ;  /* 0x000000046400720c */ /* 0x000fe20003f04270 */
[----:B------:R-:W-:Y:S01]  /*210c0*/  FFMA.FTZ R31, R7, -UR5, R31 ;  /* 0x80000005071f7c23 */ /* 0x000fe2000801001f */
[----:B------:R-:W-:Y:S02]  /*210d0*/  IABS R6, R6 ;  /* 0x0000000600067213 */ /* 0x000fe40000000000 */
[----:B------:R-:W-:Y:S02]  /*210e0*/  IABS R7, R9 ;  /* 0x0000000900077213 */ /* 0x000fe40000000000 */
[----:B------:R-:W-:Y:S02]  /*210f0*/  IABS R8, R8 ;  /* 0x0000000800087213 */ /* 0x000fe40000000000 */
[----:B------:R-:W-:Y:S02]  /*21100*/  FSEL R26, R29, -INF , !P0 ;  /* 0xff8000001d1a7808 */ /* 0x000fe40004000000 */
[----:B------:R-:W-:Y:S02]  /*21110*/  I2FP.F32.S32 R6, R6 ;  /* 0x0000000600067245 */ /* 0x000fe40000201400 */
[----:B------:R-:W-:Y:S02]  /*21120*/  I2FP.F32.S32 R7, R7 ;  /* 0x0000000700077245 */ /* 0x000fe40000201400 */
[-C--:B------:R-:W-:Y:S01]  /*21130*/  ISETP.GT.AND P0, PT, R3, R5.reuse, PT ;  /* 0x000000050300720c */ /* 0x080fe20003f04270 */
[----:B------:R-:W-:Y:S01]  /*21140*/  FFMA.FTZ R33, R6, -UR5, R33 ;  /* 0x8000000506217c23 */ /* 0x000fe20008010021 */
[----:B------:R-:W-:Y:S01]  /*21150*/  I2FP.F32.S32 R8, R8 ;  /* 0x0000000800087245 */ /* 0x000fe20000201400 */
[----:B------:R-:W-:Y:S01]  /*21160*/  FFMA.FTZ R34, R7, -UR5, R34 ;  /* 0x8000000507227c23 */ /* 0x000fe20008010022 */
[----:B------:R-:W-:Y:S01]  /*21170*/  FSEL R28, R30, -INF , !P0 ;  /* 0xff8000001e1c7808 */ /* 0x000fe20004000000 */
[----:B------:R-:W-:Y:S01]  /*21180*/  VIADD R6, R174, 0xffffffe8 ;  /* 0xffffffe8ae067836 */ /* 0x000fe20000000000 */
[-C--:B------:R-:W-:Y:S01]  /*21190*/  ISETP.GT.AND P0, PT, R3, R4.reuse, PT ;  /* 0x000000040300720c */ /* 0x080fe20003f04270 */
[----:B------:R-:W-:Y:S01]  /*211a0*/  FFMA.FTZ R35, R8, -UR5, R35 ;  /* 0x8000000508237c23 */ /* 0x000fe20008010023 */
[----:B------:R-:W-:Y:S01]  /*211b0*/  ISETP.GT.AND P5, PT, R102, R4, PT ;  /* 0x000000046600720c */ /* 0x000fe20003fa4270 */
[----:B------:R-:W-:Y:S01]  /*211c0*/  VIADD R8, R174, 0xffffffe9 ;  /* 0xffffffe9ae087836 */ /* 0x000fe20000000000 */
[----:B------:R-:W-:Y:S01]  /*211d0*/  FSEL R23, R31, -INF , !P0 ;  /* 0xff8000001f177808 */ /* 0x000fe20004000000 */
[----:B------:R-:W-:Y:S01]  /*211e0*/  IMAD.IADD R7, R228, 0x1, -R6 ;  /* 0x00000001e4077824 */ /* 0x000fe200078e0a06 */
[----:B------:R-:W-:Y:S01]  /*211f0*/  FSEL R33, R33, -INF , !P5 ;  /* 0xff80000021217808 */ /* 0x000fe20006800000 */
[C---:B------:R-:W-:Y:S01]  /*21200*/  IMAD.IADD R12, R223.reuse, 0x1, -R8 ;  /* 0x00000001df0c7824 */ /* 0x040fe200078e0a08 */
[----:B------:R-:W-:Y:S01]  /*21210*/  FSEL R34, R34, -INF , !P4 ;  /* 0xff80000022227808 */ /* 0x000fe20006000000 */
[----:B------:R-:W-:Y:S01]  /*21220*/  IMAD.IADD R10, R223, 0x1, -R6 ;  /* 0x00000001df0a7824 */ /* 0x000fe200078e0a06 */
[----:B------:R-:W-:Y:S02]  /*21230*/  ISETP.GT.AND P2, PT, R102, R5, PT ;  /* 0x000000056600720c */ /* 0x000fe40003f44270 */
[C---:B------:R-:W-:Y:S02]  /*21240*/  ISETP.GE.AND P0, PT, R5.reuse, R208, PT ;  /* 0x000000d00500720c */ /* 0x040fe40003f06270 */
        /* <DEDUP_REMOVED lines=16> */
[--C-:B------:R-:W-:Y:S01]  /*21350*/  IMAD.IADD R9, R224, 0x1, -R6.reuse ;  /* 0x00000001e0097824 */ /* 0x100fe200078e0a06 */
[----:B------:R-:W-:Y:S01]  /*21360*/  ISETP.GT.AND P3, PT, R101, R4, PT ;  /* 0x000000046500720c */ /* 0x000fe20003f64270 */
[----:B------:R-:W-:Y:S01]  /*21370*/  IMAD.IADD R7, R221, 0x1, -R6 ;  /* 0x00000001dd077824 */ /* 0x000fe200078e0a06 */
[----:B------:R-:W-:Y:S01]  /*21380*/  FSEL R25, R25, -INF , !P0 ;  /* 0xff80000019197808 */ /* 0x000fe20004000000 */
[----:B------:R-:W-:Y:S01]  /*21390*/  FFMA.FTZ R32, R13, -UR5, R32 ;  /* 0x800000050d207c23 */ /* 0x000fe20008010020 */
[----:B------:R-:W-:Y:S01]  /*213a0*/  I2FP.F32.S32 R11, R11 ;  /* 0x0000000b000b7245 */ /* 0x000fe20000201400 */
[----:B------:R-:W-:Y:S01]  /*213b0*/  IMAD.IADD R6, R221, 0x1, -R8 ;  /* 0x00000001dd067824 */ /* 0x000fe200078e0a08 */
[----:B------:R-:W-:Y:S01]  /*213c0*/  ISETP.GE.AND P0, PT, R4, R209, PT ;  /* 0x000000d10400720c */ /* 0x000fe20003f06270 */
[----:B------:R-:W-:Y:S01]  /*213d0*/  FFMA.FTZ R38, R5, -UR5, R38 ;  /* 0x8000000505267c23 */ /* 0x000fe20008010026 */
[----:B------:R-:W-:Y:S01]  /*213e0*/  FSEL R232, R20, -INF , !P6 ;  /* 0xff80000014e87808 */ /* 0x000fe20007000000 */
[----:B------:R-:W-:Y:S01]  /*213f0*/  VIADD R5, R0, 0x20 ;  /* 0x0000002000057836 */ /* 0x000fe20000000000 */
[----:B------:R-:W-:Y:S01]  /*21400*/  FSEL R32, R32, -INF , !P2 ;  /* 0xff80000020207808 */ /* 0x000fe20005000000 */
[----:B------:R-:W-:Y:S01]  /*21410*/  FFMA.FTZ R36, R11, -UR5, R36 ;  /* 0x800000050b247c23 */ /* 0x000fe20008010024 */
[----:B------:R-:W-:Y:S01]  /*21420*/  FSEL R35, R35, -INF , !P3 ;  /* 0xff80000023237808 */ /* 0x000fe20005800000 */
[----:B------:R-:W-:Y:S01]  /*21430*/  IMAD.IADD R8, R224, 0x1, -R8 ;  /* 0x00000001e0087824 */ /* 0x000fe200078e0a08 */
[----:B------:R-:W-:Y:S02]  /*21440*/  IABS R6, R6 ;  /* 0x0000000600067213 */ /* 0x000fe40000000000 */
[C---:B------:R-:W-:Y:S02]  /*21450*/  ISETP.GE.AND P3, PT, R4.reuse, R208, PT ;  /* 0x000000d00400720c */ /* 0x040fe40003f66270 */
[C---:B------:R-:W-:Y:S02]  /*21460*/  ISETP.GE.AND P6, PT, R4.reuse, R233, PT ;  /* 0x000000e90400720c */ /* 0x040fe40003fc6270 */
[----:B------:R-:W-:Y:S01]  /*21470*/  ISETP.GE.AND P2, PT, R4, R234, PT ;  /* 0x000000ea0400720c */ /* 0x000fe20003f46270 */
[----:B------:R-:W-:Y:S01]  /*21480*/  VIADD R4, R0, 0x21 ;  /* 0x0000002100047836 */ /* 0x000fe20000000000 */
[----:B------:R-:W-:Y:S02]  /*21490*/  FSEL R23, R23, -INF , !P0 ;  /* 0xff80000017177808 */ /* 0x000fe40004000000 */
[----:B------:R-:W-:Y:S02]  /*214a0*/  ISETP.GT.AND P0, PT, R102, R5, PT ;  /* 0x000000056600720c */ /* 0x000fe40003f04270 */
[----:B------:R-:W-:Y:S02]  /*214b0*/  I2FP.F32.S32 R6, R6 ;  /* 0x0000000600067245 */ /* 0x000fe40000201400 */
[----:B------:R-:W-:Y:S02]  /*214c0*/  IABS R7, R7 ;  /* 0x0000000700077213 */ /* 0x000fe40000000000 */
[----:B------:R-:W-:Y:S01]  /*214d0*/  FSEL R36, R36, -INF , !P0 ;  /* 0xff80000024247808 */ /* 0x000fe20004000000 */
[----:B------:R-:W-:Y:S01]  /*214e0*/  FFMA.FTZ R41, R6, -UR5, R41 ;  /* 0x8000000506297c23 */ /* 0x000fe20008010029 */
[----:B------:R-:W-:Y:S02]  /*214f0*/  ISETP.GT.AND P0, PT, R102, R4, PT ;  /* 0x000000046600720c */ /* 0x000fe40003f04270 */
[----:B------:R-:W-:Y:S02]  /*21500*/  I2FP.F32.S32 R7, R7 ;  /* 0x0000000700077245 */ /* 0x000fe40000201400 */
[----:B------:R-:W-:Y:S01]  /*21510*/  IABS R6, R8 ;  /* 0x0000000800067213 */ /* 0x000fe20000000000 */
[----:B------:R-:W-:Y:S01]  /*21520*/  VIADD R8, R174, 0xfffffff0 ;  /* 0xfffffff0ae087836 */ /* 0x000fe20000000000 */
[----:B------:R-:W-:Y:S01]  /*21530*/  IABS R9, R9 ;  /* 0x0000000900097213 */ /* 0x000fe20000000000 */
[----:B------:R-:W-:Y:S01]  /*21540*/  FFMA.FTZ R40, R7, -UR5, R40 ;  /* 0x8000000507287c23 */ /* 0x000fe20008010028 */
[----:B------:R-:W-:Y:S01]  /*21550*/  FSEL R37, R37, -INF , !P0 ;  /* 0xff80000025257808 */ /* 0x000fe20004000000 */
[----:B------:R-:W-:Y:S01]  /*21560*/  IMAD.IADD R10, R224, 0x1, -R8 ;  /* 0x00000001e00a7824 */ /* 0x000fe200078e0a08 */
[----:B------:R-:W-:Y:S02]  /*21570*/  ISETP.GT.AND P0, PT, R101, R5, PT ;  /* 0x000000056500720c */ /* 0x000fe40003f04270 */
[----:B------:R-:W-:Y:S02]  /*21580*/  I2FP.F32.S32 R6, R6 ;  /* 0x0000000600067245 */ /* 0x000fe40000201400 */
[----:B------:R-:W-:Y:S01]  /*21590*/  I2FP.F32.S32 R7, R9 ;  /* 0x0000000900077245 */ /* 0x000fe20000201400 */
[----:B------:R-:W-:Y:S01]  /*215a0*/  VIADD R9, R174, 0xfffffff1 ;  /* 0xfffffff1ae097836 */ /* 0x000fe20000000000 */
[----:B------:R-:W-:Y:S01]  /*215b0*/  FSEL R26, R26, -INF , !P3 ;  /* 0xff8000001a1a7808 */ /* 0x000fe20005800000 */
[----:B------:R-:W-:Y:S01]  /*215c0*/  FFMA.FTZ R43, R6, -UR5, R43 ;  /* 0x80000005062b7c23 */ /* 0x000fe2000801002b */
[----:B------:R-:W-:Y:S01]  /*215d0*/  FSEL R38, R38, -INF , !P0 ;  /* 0xff80000026267808 */ /* 0x000fe20004000000 */
[----:B------:R-:W-:Y:S01]  /*215e0*/  FFMA.FTZ R42, R7, -UR5, R42 ;  /* 0x80000005072a7c23 */ /* 0x000fe2000801002a */
[----:B------:R-:W-:Y:S01]  /*215f0*/  ISETP.GT.AND P0, PT, R101, R4, PT ;  /* 0x000000046500720c */ /* 0x000fe20003f04270 */
[----:B------:R-:W-:Y:S01]  /*21600*/  IMAD.IADD R6, R221, 0x1, -R9 ;  /* 0x00000001dd067824 */ /* 0x000fe200078e0a09 */
[-C--:B------:R-:W-:Y:S02]  /*21610*/  ISETP.GT.AND P3, PT, R100, R5.reuse, PT ;  /* 0x000000056400720c */ /* 0x080fe40003f64270 */
        /* <DEDUP_REMOVED lines=15> */
[----:B------:R-:W-:Y:S01]  /*21710*/  FSEL R18, R41, -INF , !P1 ;  /* 0xff80000029127808 */ /* 0x000fe20004800000 */
[----:B------:R-:W-:Y:S01]  /*21720*/  IMAD.MOV.U32 R11, RZ, RZ, R6 ;  /* 0x000000ffff0b7224 */ /* 0x000fe200078e0006 */
[----:B------:R-:W-:Y:S01]  /*21730*/  FSEL R29, R42, -INF , !P0 ;  /* 0xff8000002a1d7808 */ /* 0x000fe20004000000 */
[----:B------:R-:W-:Y:S01]  /*21740*/  VIADD R42, R174, 0x1 ;  /* 0x00000001ae2a7836 */ /* 0x000fe20000000000 */
[----:B------:R-:W-:Y:S02]  /*21750*/  IABS R5, R10 ;  /* 0x0000000a00057213 */ /* 0x000fe40000000000 */
[----:B------:R-:W-:Y:S02]  /*21760*/  ISETP.GT.AND P0, PT, R3, R4, PT ;  /* 0x000000040300720c */ /* 0x000fe40003f04270 */
[----:B------:R-:W-:Y:S01]  /*21770*/  ISETP.GE.AND P1, PT, R4, R233, PT ;  /* 0x000000e90400720c */ /* 0x000fe20003f26270 */
[----:B------:R-:W-:Y:S01]  /*21780*/  IMAD.MOV.U32 R10, RZ, RZ, R5 ;  /* 0x000000ffff0a7224 */ /* 0x000fe200078e0005 */
[----:B------:R-:W-:Y:S02]  /*21790*/  FSEL R20, R43, -INF , !P0 ;  /* 0xff8000002b147808 */ /* 0x000fe40004000000 */
[----:B------:R-:W-:Y:S02]  /*217a0*/  FSEL R201, R36, -INF , !P4 ;  /* 0xff80000024c97808 */ /* 0x000fe40006000000 */
[----:B------:R-:W-:Y:S02]  /*217b0*/  FSEL R200, R37, -INF , !P1 ;  /* 0xff80000025c87808 */ /* 0x000fe40004800000 */
[C---:B------:R-:W-:Y:S02]  /*217c0*/  ISETP.GE.AND P0, PT, R4.reuse, R234, PT ;  /* 0x000000ea0400720c */ /* 0x040fe40003f06270 */
[C---:B------:R-:W-:Y:S02]  /*217d0*/  ISETP.GE.AND P4, PT, R4.reuse, R208, PT ;  /* 0x000000d00400720c */ /* 0x040fe40003f86270 */
[----:B------:R-:W-:Y:S02]  /*217e0*/  I2FP.F32.S32 R6, R7 ;  /* 0x0000000700067245 */ /* 0x000fe40000201400 */
[----:B------:R-:W-:Y:S02]  /*217f0*/  I2FP.F32.S32 R5, R11 ;  /* 0x0000000b00057245 */ /* 0x000fe40000201400 */
[----:B------:R-:W-:Y:S01]  /*21800*/  ISETP.GE.AND P1, PT, R4, R209, PT ;  /* 0x000000d10400720c */ /* 0x000fe20003f26270 */
[----:B------:R-:W-:Y:S01]  /*21810*/  VIADD R4, R0, 0x28 ;  /* 0x0000002800047836 */ /* 0x000fe20000000000 */
[----:B------:R-:W-:Y:S01]  /*21820*/  I2FP.F32.S32 R7, R10 ;  /* 0x0000000a00077245 */ /* 0x000fe20000201400 */
[----:B------:R-:W-:Y:S01]  /*21830*/  FFMA.FTZ R44, R6, -UR5, R44 ;  /* 0x80000005062c7c23 */ /* 0x000fe2000801002c */
[----:B------:R-:W-:Y:S01]  /*21840*/  FSEL R199, R39, -INF , !P0 ;  /* 0xff80000027c77808 */ /* 0x000fe20004000000 */
[----:B------:R-:W-:Y:S01]  /*21850*/  FFMA.FTZ R45, R5, -UR5, R45 ;  /* 0x80000005052d7c23 */ /* 0x000fe2000801002d */
[----:B------:R-:W-:Y:S01]  /*21860*/  ISETP.GT.AND P0, PT, R100, R4, PT ;  /* 0x000000046400720c */ /* 0x000fe20003f04270 */
[----:B------:R-:W-:Y:S01]  /*21870*/  VIADD R6, R0, 0x29 ;  /* 0x0000002900067836 */ /* 0x000fe20000000000 */
[----:B------:R-:W-:Y:S01]  /*21880*/  FSEL R204, R33, -INF , !P6 ;  /* 0xff80000021cc7808 */ /* 0x000fe20007000000 */
[--C-:B------:R-:W-:Y:S01]  /*21890*/  IMAD.IADD R5, R224, 0x1, -R9.reuse ;  /* 0x00000001e0057824 */ /* 0x100fe200078e0a09 */
[----:B------:R-:W-:Y:S01]  /*218a0*/  FSEL R13, R44, -INF , !P0 ;  /* 0xff8000002c0d7808 */ /* 0x000fe20004000000 */
[----:B------:R-:W-:Y:S01]  /*218b0*/  IMAD.IADD R10, R228, 0x1, -R8 ;  /* 0x00000001e40a7824 */ /* 0x000fe200078e0a08 */
[----:B------:R-:W-:Y:S01]  /*218c0*/  ISETP.GT.AND P0, PT, R100, R6, PT ;  /* 0x000000066400720c */ /* 0x000fe20003f04270 */
[----:B------:R-:W-:Y:S01]  /*218d0*/  FFMA.FTZ R46, R7, -UR5, R46 ;  /* 0x80000005072e7c23 */ /* 0x000fe2000801002e */
[----:B------:R-:W-:Y:S01]  /*218e0*/  IABS R5, R5 ;  /* 0x0000000500057213 */ /* 0x000fe20000000000 */
[C---:B------:R-:W-:Y:S01]  /*218f0*/  IMAD.IADD R8, R223.reuse, 0x1, -R8 ;  /* 0x00000001df087824 */ /* 0x040fe200078e0a08 */
[----:B------:R-:W-:Y:S01]  /*21900*/  IABS R10, R10 ;  /* 0x0000000a000a7213 */ /* 0x000fe20000000000 */
[--C-:B------:R-:W-:Y:S01]  /*21910*/  IMAD.IADD R7, R228, 0x1, -R9.reuse ;  /* 0x00000001e4077824 */ /* 0x100fe200078e0a09 */
[----:B------:R-:W-:Y:S01]  /*21920*/  I2FP.F32.S32 R5, R5 ;  /* 0x0000000500057245 */ /* 0x000fe20000201400 */
[----:B------:R-:W-:Y:S01]  /*21930*/  IMAD.IADD R9, R223, 0x1, -R9 ;  /* 0x00000001df097824 */ /* 0x000fe200078e0a09 */
[----:B------:R-:W-:Y:S02]  /*21940*/  FSEL R12, R45, -INF , !P0 ;  /* 0xff8000002d0c7808 */ /* 0x000fe40004000000 */
[----:B------:R-:W-:Y:S01]  /*21950*/  I2FP.F32.S32 R10, R10 ;  /* 0x0000000a000a7245 */ /* 0x000fe20000201400 */
[----:B------:R-:W-:Y:S01]  /*21960*/  FFMA.FTZ R47, R5, -UR5, R47 ;  /* 0x80000005052f7c23 */ /* 0x000fe2000801002f */
[C---:B------:R-:W-:Y:S02]  /*21970*/  ISETP.GT.AND P0, PT, R3.reuse, R4, PT ;  /* 0x000000040300720c */ /* 0x040fe40003f04270 */
[----:B------:R-:W-:Y:S01]  /*21980*/  IABS R7, R7 ;  /* 0x0000000700077213 */ /* 0x000fe20000000000 */
[----:B------:R-:W-:Y:S01]  /*21990*/  FFMA.FTZ R48, R10, -UR5, R48 ;  /* 0x800000050a307c23 */ /* 0x000fe20008010030 */
[----:B------:R-:W-:Y:S02]  /*219a0*/  FSEL R15, R46, -INF , !P0 ;  /* 0xff8000002e0f7808 */ /* 0x000fe40004000000 */
[----:B------:R-:W-:Y:S02]  /*219b0*/  I2FP.F32.S32 R7, R7 ;  /* 0x0000000700077245 */ /* 0x000fe40000201400 */
[----:B------:R-:W-:Y:S02]  /*219c0*/  ISETP.GT.AND P0, PT, R3, R6, PT ;  /* 0x000000060300720c */ /* 0x000fe40003f04270 */
[----:B------:R-:W-:Y:S01]  /*219d0*/  ISETP.GT.AND P6, PT, R102, R4, PT ;  /* 0x000000046600720c */ /* 0x000fe20003fc4270 */
[----:B------:R-:W-:Y:S01]  /*219e0*/  FFMA.FTZ R49, R7, -UR5, R49 ;  /* 0x8000000507317c23 */ /* 0x000fe20008010031 */
[----:B------:R-:W-:Y:S01]  /*219f0*/  IABS R5, R8 ;  /* 0x0000000800057213 */ /* 0x000fe20000000000 */
[C---:B------:R-:W-:Y:S01]  /*21a00*/  VIADD R8, R174.reuse, 0xfffffff8 ;  /* 0xfffffff8ae087836 */ /* 0x040fe20000000000 */
[----:B------:R-:W-:Y:S01]  /*21a10*/  FSEL R14, R47, -INF , !P0 ;  /* 0xff8000002f0e7808 */ /* 0x000fe20004000000 */
[----:B------:R-:W-:Y:S01]  /*21a20*/  VIADD R7, R174, 0xfffffff9 ;  /* 0xfffffff9ae077836 */ /* 0x000fe20000000000 */
[----:B------:R-:W-:Y:S01]  /*21a30*/  FSEL R19, R19, -INF , !P5 ;  /* 0xff80000013137808 */ /* 0x000fe20006800000 */
[C---:B------:R-:W-:Y:S01]  /*21a40*/  IMAD.IADD R11, R223.reuse, 0x1, -R8 ;  /* 0x00000001df0b7824 */ /* 0x040fe200078e0a08 */
[----:B------:R-:W-:Y:S01]  /*21a50*/  FSEL R18, R18, -INF , !P4 ;  /* 0xff80000012127808 */ /* 0x000fe20006000000 */
[--C-:B------:R-:W-:Y:S01]  /*21a60*/  IMAD.IADD R16, R223, 0x1, -R7.reuse ;  /* 0x00000001df107824 */ /* 0x100fe200078e0a07 */
[----:B------:R-:W-:Y:S02]  /*21a70*/  FSEL R20, R20, -INF , !P1 ;  /* 0xff80000014147808 */ /* 0x000fe40004800000 */
[----:B------:R-:W-:Y:S02]  /*21a80*/  FSEL R48, R48, -INF , !P6 ;  /* 0xff80000030307808 */ /* 0x000fe40007000000 */
[----:B------:R-:W-:Y:S02]  /*21a90*/  I2FP.F32.S32 R5, R5 ;  /* 0x0000000500057245 */ /* 0x000fe40000201400 */
[----:B------:R-:W-:Y:S02]  /*21aa0*/  ISETP.GT.AND P5, PT, R101, R4, PT ;  /* 0x000000046500720c */ /* 0x000fe40003fa4270 */
[C---:B------:R-:W-:Y:S01]  /*21ab0*/  ISETP.GE.AND P0, PT, R4.reuse, R208, PT ;  /* 0x000000d00400720c */ /* 0x040fe20003f06270 */
[----:B------:R-:W-:Y:S01]  /*21ac0*/  FFMA.FTZ R50, R5, -UR5, R50 ;  /* 0x8000000505327c23 */ /* 0x000fe20008010032 */
[----:B------:R-:W-:Y:S01]  /*21ad0*/  ISETP.GE.AND P1, PT, R4, R209, PT ;  /* 0x000000d10400720c */ /* 0x000fe20003f26270 */
[----:B------:R-:W-:Y:S01]  /*21ae0*/  IMAD.IADD R5, R228, 0x1, -R7 ;  /* 0x00000001e4057824 */ /* 0x000fe200078e0a07 */
        /* <DEDUP_REMOVED lines=15> */
[----:B------:R-:W-:Y:S01]  /*21be0*/  FFMA.FTZ R51, R16, -UR5, R51 ;  /* 0x8000000510337c23 */ /* 0x000fe20008010033 */
[----:B------:R-:W-:Y:S01]  /*21bf0*/  ISETP.GT.AND P3, PT, R101, R6, PT ;  /* 0x000000066500720c */ /* 0x000fe20003f64270 */
[----:B------:R-:W-:Y:S01]  /*21c00*/  IMAD.IADD R9, R221, 0x1, -R8 ;  /* 0x00000001dd097824 */ /* 0x000fe200078e0a08 */
[----:B------:R-:W-:Y:S01]  /*21c10*/  I2FP.F32.S32 R5, R5 ;  /* 0x0000000500057245 */ /* 0x000fe20000201400 */
[----:B------:R-:W-:Y:S01]  /*21c20*/  FFMA.FTZ R55, R4, -UR5, R55 ;  /* 0x8000000504377c23 */ /* 0x000fe20008010037 */
[----:B------:R-:W-:Y:S01]  /*21c30*/  I2FP.F32.S32 R10, R10 ;  /* 0x0000000a000a7245 */ /* 0x000fe20000201400 */
[----:B------:R-:W-:Y:S01]  /*21c40*/  VIADD R4, R0, 0x31 ;  /* 0x0000003100047836 */ /* 0x000fe20000000000 */
[----:B------:R-:W-:Y:S01]  /*21c50*/  FSEL R51, R51, -INF , !P3 ;  /* 0xff80000033337808 */ /* 0x000fe20005800000 */
[----:B------:R-:W-:Y:S01]  /*21c60*/  FFMA.FTZ R54, R5, -UR5, R54 ;  /* 0x8000000505367c23 */ /* 0x000fe20008010036 */
[----:B------:R-:W-:Y:S01]  /*21c70*/  ISETP.GE.AND P3, PT, R6, R208, PT ;  /* 0x000000d00600720c */ /* 0x000fe20003f66270 */
[C---:B------:R-:W-:Y:S01]  /*21c80*/  VIADD R5, R0.reuse, 0x30 ;  /* 0x0000003000057836 */ /* 0x040fe20000000000 */
[----:B------:R-:W-:Y:S01]  /*21c90*/  FSEL R15, R15, -INF , !P1 ;  /* 0xff8000000f0f7808 */ /* 0x000fe20004800000 */
[----:B------:R-:W-:Y:S01]  /*21ca0*/  VIADD R0, R0, 0x39 ;  /* 0x0000003900007836 */ /* 0x000fe20000000000 */
[----:B------:R-:W-:Y:S01]  /*21cb0*/  FSEL R12, R12, -INF , !P3 ;  /* 0xff8000000c0c7808 */ /* 0x000fe20005800000 */
[----:B------:R-:W-:Y:S01]  /*21cc0*/  FFMA.FTZ R53, R10, -UR5, R53 ;  /* 0x800000050a357c23 */ /* 0x000fe20008010035 */
[----:B------:R-:W-:Y:S01]  /*21cd0*/  ISETP.GT.AND P3, PT, R102, R4, PT ;  /* 0x000000046600720c */ /* 0x000fe20003f64270 */
[----:B------:R-:W-:Y:S01]  /*21ce0*/  FFMA.FTZ R52, R11, -UR5, R52 ;  /* 0x800000050b347c23 */ /* 0x000fe20008010034 */
[----:B------:R-:W-:Y:S01]  /*21cf0*/  ISETP.GT.AND P1, PT, R101, R5, PT ;  /* 0x000000056500720c */ /* 0x000fe20003f24270 */
[----:B------:R-:W-:Y:S01]  /*21d00*/  IMAD.IADD R8, R224, 0x1, -R8 ;  /* 0x00000001e0087824 */ /* 0x000fe200078e0a08 */
[----:B------:R-:W-:Y:S02]  /*21d10*/  FSEL R203, R38, -INF , !P2 ;  /* 0xff80000026cb7808 */ /* 0x000fe40005000000 */
[----:B------:R-:W-:Y:S02]  /*21d20*/  FSEL R13, R13, -INF , !P0 ;  /* 0xff8000000d0d7808 */ /* 0x000fe40004000000 */
[----:B------:R-:W-:Y:S02]  /*21d30*/  FSEL R53, R53, -INF , !P3 ;  /* 0xff80000035357808 */ /* 0x000fe40005800000 */
[----:B------:R-:W-:Y:S02]  /*21d40*/  FSEL R54, R54, -INF , !P1 ;  /* 0xff80000036367808 */ /* 0x000fe40004800000 */
[----:B------:R-:W-:Y:S02]  /*21d50*/  ISETP.GT.AND P2, PT, R102, R6, PT ;  /* 0x000000066600720c */ /* 0x000fe40003f44270 */
        /* <DEDUP_REMOVED lines=10> */
[----:B------:R-:W-:Y:S02]  /*21e00*/  I2FP.F32.S32 R6, R6 ;  /* 0x0000000600067245 */ /* 0x000fe40000201400 */
[----:B------:R-:W-:Y:S02]  /*21e10*/  ISETP.GT.AND P0, PT, R101, R4, PT ;  /* 0x000000046500720c */ /* 0x000fe40003f04270 */
[----:B------:R-:W-:Y:S01]  /*21e20*/  I2FP.F32.S32 R7, R7 ;  /* 0x0000000700077245 */ /* 0x000fe20000201400 */
[----:B------:R-:W-:Y:S01]  /*21e30*/  FFMA.FTZ R57, R6, -UR5, R57 ;  /* 0x8000000506397c23 */ /* 0x000fe20008010039 */
[----:B------:R-:W-:Y:S02]  /*21e40*/  IABS R8, R8 ;  /* 0x0000000800087213 */ /* 0x000fe40000000000 */
[----:B------:R-:W-:Y:S01]  /*21e50*/  FSEL R55, R55, -INF , !P0 ;  /* 0xff80000037377808 */ /* 0x000fe20004000000 */
[----:B------:R-:W-:Y:S01]  /*21e60*/  FFMA.FTZ R56, R7, -UR5, R56 ;  /* 0x8000000507387c23 */ /* 0x000fe20008010038 */
[----:B------:R-:W-:Y:S01]  /*21e70*/  I2FP.F32.S32 R8, R8 ;  /* 0x0000000800087245 */ /* 0x000fe20000201400 */
[----:B------:R-:W-:Y:S01]  /*21e80*/  IMAD.IADD R7, R221, 0x1, -R174 ;  /* 0x00000001dd077824 */ /* 0x000fe200078e0aae */
[----:B------:R-:W-:Y:S02]  /*21e90*/  I2FP.F32.S32 R9, R9 ;  /* 0x0000000900097245 */ /* 0x000fe40000201400 */
[----:B------:R-:W-:Y:S01]  /*21ea0*/  ISETP.GT.AND P0, PT, R100, R5, PT ;  /* 0x000000056400720c */ /* 0x000fe20003f04270 */
[----:B------:R-:W-:Y:S01]  /*21eb0*/  FFMA.FTZ R58, R8, -UR5, R58 ;  /* 0x80000005083a7c23 */ /* 0x000fe2000801003a */
[----:B------:R-:W-:Y:S01]  /*21ec0*/  IABS R6, R7 ;  /* 0x0000000700067213 */ /* 0x000fe20000000000 */
[----:B------:R-:W-:Y:S01]  /*21ed0*/  FFMA.FTZ R59, R9, -UR5, R59 ;  /* 0x80000005093b7c23 */ /* 0x000fe2000801003b */
[----:B------:R-:W-:Y:S01]  /*21ee0*/  FSEL R51, R51, -INF , !P1 ;  /* 0xff80000033337808 */ /* 0x000fe20004800000 */
[----:B------:R-:W-:Y:S01]  /*21ef0*/  IMAD.IADD R8, R224, 0x1, -R42 ;  /* 0x00000001e0087824 */ /* 0x000fe200078e0a2a */
[----:B------:R-:W-:Y:S02]  /*21f00*/  FSEL R17, R56, -INF , !P0 ;  /* 0xff80000038117808 */ /* 0x000fe40004000000 */
[----:B------:R-:W-:Y:S02]  /*21f10*/  I2FP.F32.S32 R6, R6 ;  /* 0x0000000600067245 */ /* 0x000fe40000201400 */
[----:B------:R-:W-:Y:S02]  /*21f20*/  FSEL R50, R50, -INF , !P5 ;  /* 0xff80000032327808 */ /* 0x000fe40006800000 */
[CC--:B------:R-:W-:Y:S01]  /*21f30*/  ISETP.GT.AND P1, PT, R3.reuse, R5.reuse, PT ;  /* 0x000000050300720c */ /* 0x0c0fe20003f24270 */
[----:B------:R-:W-:Y:S01]  /*21f40*/  FFMA.FTZ R60, R6, -UR5, R60 ;  /* 0x80000005063c7c23 */ /* 0x000fe2000801003c */
[----:B------:R-:W-:Y:S01]  /*21f50*/  ISETP.GT.AND P0, PT, R3, R4, PT ;  /* 0x000000040300720c */ /* 0x000fe20003f04270 */
[----:B------:R-:W-:Y:S01]  /*21f60*/  IMAD.IADD R6, R221, 0x1, -R42 ;  /* 0x00000001dd067824 */ /* 0x000fe200078e0a2a */
[----:B------:R-:W-:Y:S02]  /*21f70*/  ISETP.GT.AND P5, PT, R102, R5, PT ;  /* 0x000000056600720c */ /* 0x000fe40003fa4270 */
[----:B------:R-:W-:Y:S02]  /*21f80*/  FSEL R11, R58, -INF , !P1 ;  /* 0xff8000003a0b7808 */ /* 0x000fe40004800000 */
[----:B------:R-:W-:Y:S02]  /*21f90*/  FSEL R10, R59, -INF , !P0 ;  /* 0xff8000003b0a7808 */ /* 0x000fe40004000000 */
[----:B------:R-:W-:Y:S02]  /*21fa0*/  FSEL R52, R52, -INF , !P5 ;  /* 0xff80000034347808 */ /* 0x000fe40006800000 */
[C---:B------:R-:W-:Y:S02]  /*21fb0*/  ISETP.GT.AND P1, PT, R3.reuse, R107, PT ;  /* 0x0000006b0300720c */ /* 0x040fe40003f24270 */
[----:B------:R-:W-:Y:S01]  /*21fc0*/  ISETP.GT.AND P0, PT, R3, R0, PT ;  /* 0x000000000300720c */ /* 0x000fe20003f04270 */
[----:B------:R-:W-:Y:S01]  /*21fd0*/  IMAD.IADD R3, R224, 0x1, -R174 ;  /* 0x00000001e0037824 */ /* 0x000fe200078e0aae */
[----:B------:R-:W-:Y:S02]  /*21fe0*/  ISETP.GT.AND P5, PT, R100, R4, PT ;  /* 0x000000046400720c */ /* 0x000fe40003fa4270 */
[----:B------:R-:W-:Y:S02]  /*21ff0*/  IABS R7, R6 ;  /* 0x0000000600077213 */ /* 0x000fe40000000000 */
[----:B------:R-:W-:Y:S02]  /*22000*/  FSEL R16, R57, -INF , !P5 ;  /* 0xff80000039107808 */ /* 0x000fe40006800000 */
[----:B------:R-:W-:Y:S02]  /*22010*/  ISETP.GE.AND P5, PT, R4, R233, PT ;  /* 0x000000e90400720c */ /* 0x000fe40003fa6270 */
[----:B------:R-:W-:Y:S02]  /*22020*/  IABS R6, R3 ;  /* 0x0000000300067213 */ /* 0x000fe40000000000 */
[----:B------:R-:W-:Y:S02]  /*22030*/  FSEL R53, R53, -INF , !P5 ;  /* 0xff80000035357808 */ /* 0x000fe40006800000 */
[----:B------:R-:W-:Y:S01]  /*22040*/  IABS R3, R8 ;  /* 0x0000000800037213 */ /* 0x000fe20000000000 */
[----:B------:R-:W-:Y:S01]  /*22050*/  IMAD.MOV.U32 R30, RZ, RZ, R6 ;  /* 0x000000ffff1e7224 */ /* 0x000fe200078e0006 */
[----:B------:R-:W-:Y:S02]  /*22060*/  FSEL R49, R49, -INF , !P2 ;  /* 0xff80000031317808 */ /* 0x000fe40005000000 */
[-C--:B------:R-:W-:Y:S01]  /*22070*/  ISETP.GE.AND P5, PT, R5, R234.reuse, PT ;  /* 0x000000ea0500720c */ /* 0x080fe20003fa6270 */
[----:B------:R-:W-:Y:S01]  /*22080*/  IMAD.MOV.U32 R9, RZ, RZ, R3 ;  /* 0x000000ffff097224 */ /* 0x000fe200078e0003 */
[----:B------:R-:W-:Y:S02]  /*22090*/  I2FP.F32.S32 R6, R7 ;  /* 0x0000000700067245 */ /* 0x000fe40000201400 */
[----:B------:R-:W-:Y:S02]  /*220a0*/  FSEL R47, R49, -INF , !P3 ;  /* 0xff800000312f7808 */ /* 0x000fe40005800000 */
[----:B------:R-:W-:Y:S01]  /*220b0*/  FSEL R54, R54, -INF , !P5 ;  /* 0xff80000036367808 */ /* 0x000fe20006800000 */
[----:B------:R-:W-:Y:S01]  /*220c0*/  FFMA.FTZ R61, R6, -UR5, R61 ;  /* 0x80000005063d7c23 */ /* 0x000fe2000801003d */
[----:B------:R-:W-:Y:S01]  /*220d0*/  ISETP.GT.AND P3, PT, R100, R107, PT ;  /* 0x0000006b6400720c */ /* 0x000fe20003f64270 */
[----:B------:R-:W-:Y:S01]  /*220e0*/  IMAD.U32 R6, RZ, RZ, UR37 ;  /* 0x00000025ff067e24 */ /* 0x000fe2000f8e00ff */
[----:B------:R-:W-:Y:S02]  /*220f0*/  ISETP.GE.AND P5, PT, R4, R234, PT ;  /* 0x000000ea0400720c */ /* 0x000fe40003fa6270 */
[----:B------:R-:W-:Y:S02]  /*22100*/  I2FP.F32.S32 R3, R30 ;  /* 0x0000001e00037245 */ /* 0x000fe40000201400 */
[----:B------:R-:W-:Y:S02]  /*22110*/  FSEL R198, R48, -INF , !P6 ;  /* 0xff80000030c67808 */ /* 0x000fe40007000000 */
[----:B------:R-:W-:Y:S01]  /*22120*/  FSEL R55, R55, -INF , !P5 ;  /* 0xff80000037377808 */ /* 0x000fe20006800000 */
[----:B------:R-:W-:Y:S01]  /*22130*/  FFMA.FTZ R62, R3, -UR5, R62 ;  /* 0x80000005033e7c23 */ /* 0x000fe2000801003e */
[----:B------:R-:W-:Y:S02]  /*22140*/  FSEL R8, R60, -INF , !P3 ;  /* 0xff8000003c087808 */ /* 0x000fe40005800000 */
[----:B------:R-:W-:Y:S02]  /*22150*/  FSEL R50, R50, -INF , !P4 ;  /* 0xff80000032327808 */ /* 0x000fe40006000000 */
[C---:B------:R-:W-:Y:S02]  /*22160*/  ISETP.GE.AND P6, PT, R5.reuse, R233, PT ;  /* 0x000000e90500720c */ /* 0x040fe40003fc6270 */
[C---:B------:R-:W-:Y:S02]  /*22170*/  ISETP.GE.AND P5, PT, R5.reuse, R208, PT ;  /* 0x000000d00500720c */ /* 0x040fe40003fa6270 */
[----:B------:R-:W-:Y:S02]  /*22180*/  ISETP.GE.AND P3, PT, R5, R209, PT ;  /* 0x000000d10500720c */ /* 0x000fe40003f66270 */
[----:B------:R-:W-:Y:S02]  /*22190*/  ISETP.GT.AND P4, PT, R100, R0, PT ;  /* 0x000000006400720c */ /* 0x000fe40003f84270 */
[----:B------:R-:W-:Y:S02]  /*221a0*/  I2FP.F32.S32 R5, R9 ;  /* 0x0000000900057245 */ /* 0x000fe40000201400 */
[----:B--2---:R-:W-:Y:S01]  /*221b0*/  LOP3.LUT R3, R193, UR10, R6, 0x96, !PT ;  /* 0x0000000ac1037c12 */ /* 0x004fe2000f8e9606 */
[----:B------:R-:W-:Y:S01]  /*221c0*/  UIADD3 UR10, UPT, UPT, UR10, 0x1, URZ ;  /* 0x000000010a0a7890 */ /* 0x000fe2000fffe0ff */
[----:B------:R-:W-:Y:S01]  /*221d0*/  FSEL R7, R61, -INF , !P4 ;  /* 0xff8000003d077808 */ /* 0x000fe20006000000 */
[----:B------:R-:W-:Y:S01]  /*221e0*/  FFMA.FTZ R63, R5, -UR5, R63 ;  /* 0x80000005053f7c23 */ /* 0x000fe2000801003f */
[----:B------:R-:W-:Y:S02]  /*221f0*/  FSEL R9, R62, -INF , !P1 ;  /* 0xff8000003e097808 */ /* 0x000fe40004800000 */
[C---:B------:R-:W-:Y:S02]  /*22200*/  ISETP.GE.AND P4, PT, R4.reuse, R208, PT ;  /* 0x000000d00400720c */ /* 0x040fe40003f86270 */
[----:B------:R-:W-:Y:S01]  /*22210*/  ISETP.GE.AND P1, PT, R4, R209, PT ;  /* 0x000000d10400720c */ /* 0x000fe20003f26270 */
[----:B------:R-:W-:Y:S01]  /*22220*/  IMAD.WIDE.U32 R4, R3, -0x326172a9, RZ ;  /* 0xcd9e8d5703047825 */ /* 0x000fe200078e00ff */
[----:B----4-:R-:W-:Y:S02]  /*22230*/  LOP3.LUT R32, R187, UR9, RZ, 0x3c, !PT ;  /* 0x00000009bb207c12 */ /* 0x010fe4000f8e3cff */
[----:B---3--:R-:W-:Y:S01]  /*22240*/  LOP3.LUT R3, R185, UR9, RZ, 0x3c, !PT ;  /* 0x00000009b9037c12 */ /* 0x008fe2000f8e3cff */
[----:B------:R-:W-:Y:S01]  /*22250*/  UIADD3 UR9, UPT, UPT, UR36, 0x1715609d, URZ ;  /* 0x1715609d24097890 */ /* 0x000fe2000fffe0ff */
[C---:B------:R-:W-:Y:S02]  /*22260*/  LOP3.LUT R31, R5.reuse, R190, RZ, 0x3c, !PT ;  /* 0x000000be051f7212 */ /* 0x040fe400078e3cff */
[----:B------:R-:W-:Y:S01]  /*22270*/  LOP3.LUT R34, R5, R181, RZ, 0x3c, !PT ;  /* 0x000000b505227212 */ /* 0x000fe200078e3cff */
[--C-:B------:R-:W-:Y:S01]  /*22280*/  IMAD.IADD R5, R228, 0x1, -R174.reuse ;  /* 0x00000001e4057824 */ /* 0x100fe200078e0aae */
[C---:B------:R-:W-:Y:S01]  /*22290*/  LOP3.LUT R30, R4.reuse, R32, RZ, 0x3c, !PT ;  /* 0x00000020041e7212 */ /* 0x040fe200078e3cff */
[----:B------:R-:W-:Y:S01]  /*222a0*/  IMAD.IADD R174, R223, 0x1, -R174 ;  /* 0x00000001dfae7824 */ /* 0x000fe200078e0aae */
[----:B------:R-:W-:Y:S01]  /*222b0*/  LOP3.LUT R33, R4, R3, RZ, 0x3c, !PT ;  /* 0x0000000304217212 */ /* 0x000fe200078e3cff */
[----:B------:R-:W-:Y:S01]  /*222c0*/  IMAD.IADD R4, R228, 0x1, -R42 ;  /* 0x00000001e4047824 */ /* 0x000fe200078e0a2a */
[----:B------:R-:W-:Y:S01]  /*222d0*/  FSEL R6, R63, -INF , !P0 ;  /* 0xff8000003f067808 */ /* 0x000fe20004000000 */
[----:B------:R-:W-:Y:S01]  /*222e0*/  IMAD.WIDE.U32 R38, R34, -0x2daee0ad, RZ ;  /* 0xd2511f5322267825 */ /* 0x000fe200078e00ff */
[----:B------:R-:W-:Y:S02]  /*222f0*/  ISETP.GE.AND P0, PT, R107, R208, PT ;  /* 0x000000d06b00720c */ /* 0x000fe40003f06270 */
[----:B------:R-:W-:Y:S01]  /*22300*/  IABS R35, R174 ;  /* 0x000000ae00237213 */ /* 0x000fe20000000000 */
[----:B------:R-:W-:Y:S01]  /*22310*/  IMAD.WIDE.U32 R36, R31, -0x2daee0ad, RZ ;  /* 0xd2511f531f247825 */ /* 0x000fe200078e00ff */
[----:B------:R-:W-:Y:S02]  /*22320*/  IABS R4, R4 ;  /* 0x0000000400047213 */ /* 0x000fe40000000000 */
[----:B------:R-:W-:Y:S01]  /*22330*/  FSEL R8, R8, -INF , !P0 ;  /* 0xff80000008087808 */ /* 0x000fe20004000000 */
[----:B------:R-:W-:Y:S01]  /*22340*/  IMAD.WIDE.U32 R30, R30, -0x2daee0ad, RZ ;  /* 0xd2511f531e1e7825 */ /* 0x000fe200078e00ff */
[----:B------:R-:W-:Y:S02]  /*22350*/  I2FP.F32.S32 R4, R4 ;  /* 0x0000000400047245 */ /* 0x000fe40000201400 */
[----:B------:R-:W-:Y:S02]  /*22360*/  I2FP.F32.S32 R35, R35 ;  /* 0x0000002300237245 */ /* 0x000fe40000201400 */
[----:B------:R-:W-:Y:S01]  /*22370*/  ISETP.GE.AND P0, PT, R0, R208, PT ;  /* 0x000000d00000720c */ /* 0x000fe20003f06270 */
[----:B------:R-:W-:Y:S01]  /*22380*/  FFMA.FTZ R65, R4, -UR5, R65 ;  /* 0x8000000504417c23 */ /* 0x000fe20008010041 */
[----:B------:R-:W-:Y:S01]  /*22390*/  FSEL R17, R17, -INF , !P5 ;  /* 0xff80000011117808 */ /* 0x000fe20006800000 */
[----:B------:R-:W-:Y:S01]  /*223a0*/  FFMA.FTZ R66, R35, -UR5, R66 ;  /* 0x8000000523427c23 */ /* 0x000fe20008010042 */
[----:B------:R-:W-:Y:S02]  /*223b0*/  FSEL R16, R16, -INF , !P4 ;  /* 0xff80000010107808 */ /* 0x000fe40006000000 */
[----:B------:R-:W-:Y:S02]  /*223c0*/  FSEL R7, R7, -INF , !P0 ;  /* 0xff80000007077808 */ /* 0x000fe40004000000 */
[-C--:B------:R-:W-:Y:S02]  /*223d0*/  ISETP.GT.AND P5, PT, R102, R0.reuse, PT ;  /* 0x000000006600720c */ /* 0x080fe40003fa4270 */
[----:B------:R-:W-:Y:S02]  /*223e0*/  ISETP.GT.AND P4, PT, R101, R107, PT ;  /* 0x0000006b6500720c */ /* 0x000fe40003f84270 */
[----:B------:R-:W-:Y:S02]  /*223f0*/  ISETP.GE.AND P0, PT, R107, R209, PT ;  /* 0x000000d16b00720c */ /* 0x000fe40003f06270 */
[----:B------:R-:W-:Y:S02]  /*22400*/  IABS R5, R5 ;  /* 0x0000000500057213 */ /* 0x000fe40000000000 */
        /* <DEDUP_REMOVED lines=8> */
[----:B------:R-:W-:Y:S01]  /*22490*/  IMAD.U32 R0, RZ, RZ, UR10 ;  /* 0x0000000aff007e24 */ /* 0x000fe2000f8e00ff */
[----:B------:R-:W-:Y:S01]  /*224a0*/  I2FP.F32.S32 R5, R5 ;  /* 0x0000000500057245 */ /* 0x000fe20000201400 */
[----:B------:R-:W-:Y:S01]  /*224b0*/  UIADD3 UR10, UPT, UPT, UR36, -0x4ab325aa, URZ ;  /* 0xb54cda56240a7890 */ /* 0x000fe2000fffe0ff */
[----:B------:R-:W-:Y:S02]  /*224c0*/  LOP3.LUT R36, R36, UR17, R31, 0x96, !PT ;  /* 0x0000001124247c12 */ /* 0x000fe4000f8e961f */
[----:B------:R-:W-:Y:S01]  /*224d0*/  LOP3.LUT R0, R193, UR37, R0, 0x96, !PT ;  /* 0x00000025c1007c12 */ /* 0x000fe2000f8e9600 */
[----:B------:R-:W-:Y:S01]  /*224e0*/  FFMA.FTZ R64, R5, -UR5, R64 ;  /* 0x8000000505407c23 */ /* 0x000fe20008010040 */
[----:B------:R-:W-:Y:S01]  /*224f0*/  LOP3.LUT R31, R182, UR21, R39, 0x96, !PT ;  /* 0x00000015b61f7c12 */ /* 0x000fe2000f8e9627 */
[----:B------:R-:W-:Y:S01]  /*22500*/  IMAD.WIDE.U32 R4, R33, -0x2daee0ad, RZ ;  /* 0xd2511f5321047825 */ /* 0x000fe200078e00ff */
[----:B------:R-:W-:Y:S02]  /*22510*/  LOP3.LUT R33, R188, UR21, R37, 0x96, !PT ;  /* 0x00000015bc217c12 */ /* 0x000fe4000f8e9625 */
[----:B------:R-:W-:Y:S01]  /*22520*/  FSEL R52, R52, -INF , !P6 ;  /* 0xff80000034347808 */ /* 0x000fe20007000000 */
[----:B------:R-:W-:Y:S01]  /*22530*/  IMAD.WIDE.U32 R34, R0, -0x326172a9, RZ ;  /* 0xcd9e8d5700227825 */ /* 0x000fe200078e00ff */
[----:B------:R-:W-:Y:S02]  /*22540*/  LOP3.LUT R0, R38, UR17, R5, 0x96, !PT ;  /* 0x0000001126007c12 */ /* 0x000fe4000f8e9605 */
[----:B------:R-:W-:Y:S01]  /*22550*/  FMNMX3.FTZ R5, R104, R175, R180, !PT ;  /* 0x000000af68057276 */ /* 0x000fe200078100b4 */
[----:B------:R-:W-:Y:S01]  /*22560*/  IMAD.WIDE.U32 R38, R31, -0x326172a9, RZ ;  /* 0xcd9e8d571f267825 */ /* 0x000fe200078e00ff */
[----:B------:R-:W-:Y:S02]  /*22570*/  LOP3.LUT R46, R34, R32, RZ, 0x3c, !PT ;  /* 0x00000020222e7212 */ /* 0x000fe400078e3cff */
[----:B------:R-:W-:Y:S01]  /*22580*/  FMNMX3.FTZ R31, R2, R179, R178, !PT ;  /* 0x000000b3021f7276 */ /* 0x000fe200078100b2 */
[----:B------:R-:W-:Y:S01]  /*22590*/  IMAD.WIDE.U32 R40, R33, -0x326172a9, RZ ;  /* 0xcd9e8d5721287825 */ /* 0x000fe200078e00ff */
[----:B------:R-:W-:Y:S02]  /*225a0*/  LOP3.LUT R59, R34, R3, RZ, 0x3c, !PT ;  /* 0x00000003223b7212 */ /* 0x000fe400078e3cff */
[----:B------:R-:W-:Y:S01]  /*225b0*/  FMNMX3.FTZ R31, R31, R176, R177, !PT ;  /* 0x000000b01f1f7276 */ /* 0x000fe200078100b1 */
[----:B------:R-:W-:Y:S01]  /*225c0*/  IMAD.WIDE.U32 R32, R0, -0x326172a9, RZ ;  /* 0xcd9e8d5700207825 */ /* 0x000fe200078e00ff */
[----:B------:R-:W-:Y:S02]  /*225d0*/  LOP3.LUT R0, R184, UR12, R39, 0x96, !PT ;  /* 0x0000000cb8007c12 */ /* 0x000fe4000f8e9627 */
[----:B------:R-:W-:Y:S01]  /*225e0*/  LOP3.LUT R3, R186, UR12, R41, 0x96, !PT ;  /* 0x0000000cba037c12 */ /* 0x000fe2000f8e9629 */
[----:B------:R-:W-:Y:S01]  /*225f0*/  IMAD.WIDE.U32 R36, R36, -0x326172a9, RZ ;  /* 0xcd9e8d5724247825 */ /* 0x000fe200078e00ff */
[----:B------:R-:W-:Y:S02]  /*22600*/  LOP3.LUT R38, R38, UR11, R33, 0x96, !PT ;  /* 0x0000000b26267c12 */ /* 0x000fe4000f8e9621 */
[----:B------:R-:W-:Y:S01]  /*22610*/  ISETP.GT.AND P6, PT, R102, R107, PT ;  /* 0x0000006b6600720c */ /* 0x000fe20003fc4270 */
[----:B------:R-:W-:Y:S01]  /*22620*/  IMAD.WIDE.U32 R48, R0, -0x2daee0ad, RZ ;  /* 0xd2511f5300307825 */ /* 0x000fe200078e00ff */
[----:B------:R-:W-:Y:S02]  /*22630*/  FMNMX3.FTZ R0, R5, R173, R172, !PT ;  /* 0x000000ad05007276 */ /* 0x000fe400078100ac */
[----:B------:R-:W-:Y:S01]  /*22640*/  FSEL R10, R10, -INF , !P1 ;  /* 0xff8000000a0a7808 */ /* 0x000fe20004800000 */
[----:B------:R-:W-:Y:S01]  /*22650*/  IMAD.WIDE.U32 R44, R3, -0x2daee0ad, RZ ;  /* 0xd2511f53032c7825 */ /* 0x000fe200078e00ff */
[----:B------:R-:W-:Y:S02]  /*22660*/  FMNMX3.FTZ R3, R31, R21, R22, !PT ;  /* 0x000000151f037276 */ /* 0x000fe40007810016 */
[----:B------:R-:W-:Y:S01]  /*22670*/  FMNMX3.FTZ R0, R0, R24, R27, !PT ;  /* 0x0000001800007276 */ /* 0x000fe2000781001b */
[----:B------:R-:W-:Y:S01]  /*22680*/  IMAD.WIDE.U32 R38, R38, -0x2daee0ad, RZ ;  /* 0xd2511f5326267825 */ /* 0x000fe200078e00ff */
[----:B------:R-:W-:Y:S02]  /*22690*/  FMNMX3.FTZ R3, R3, R25, R26, !PT ;  /* 0x0000001903037276 */ /* 0x000fe4000781001a */
[----:B------:R-:W-:Y:S02]  /*226a0*/  FMNMX3.FTZ R0, R0, R28, R23, !PT ;  /* 0x0000001c00007276 */ /* 0x000fe40007810017 */
[----:B------:R-:W-:Y:S02]  /*226b0*/  FMNMX3.FTZ R3, R3, R19, R18, !PT ;  /* 0x0000001303037276 */ /* 0x000fe40007810012 */
[----:B------:R-:W-:Y:S02]  /*226c0*/  FMNMX3.FTZ R0, R0, R29, R20, !PT ;  /* 0x0000001d00007276 */ /* 0x000fe40007810014 */
[----:B------:R-:W-:Y:S02]  /*226d0*/  FMNMX3.FTZ R3, R3, R13, R12, !PT ;  /* 0x0000000d03037276 */ /* 0x000fe4000781000c */
[----:B------:R-:W-:Y:S02]  /*226e0*/  LOP3.LUT R34, R30, UR16, R45, 0x96, !PT ;  /* 0x000000101e227c12 */ /* 0x000fe4000f8e962d */
[----:B------:R-:W-:Y:S02]  /*226f0*/  FMNMX3.FTZ R0, R0, R15, R14, !PT ;  /* 0x0000000f00007276 */ /* 0x000fe4000781000e */
[----:B------:R-:W-:Y:S01]  /*22700*/  FMNMX3.FTZ R102, R3, R17, R16, !PT ;  /* 0x0000001103667276 */ /* 0x000fe20007810010 */
[----:B------:R-:W-:Y:S01]  /*22710*/  IMAD.IADD R3, R223, 0x1, -R42 ;  /* 0x00000001df037824 */ /* 0x000fe200078e0a2a */
[C---:B------:R-:W-:Y:S02]  /*22720*/  LOP3.LUT R43, R35.reuse, R190, RZ, 0x3c, !PT ;  /* 0x000000be232b7212 */ /* 0x040fe400078e3cff */
[----:B------:R-:W-:Y:S01]  /*22730*/  LOP3.LUT R58, R35, R181, RZ, 0x3c, !PT ;  /* 0x000000b5233a7212 */ /* 0x000fe200078e3cff */
[----:B------:R-:W-:Y:S01]  /*22740*/  IMAD.WIDE.U32 R34, R34, -0x326172a9, RZ ;  /* 0xcd9e8d5722227825 */ /* 0x000fe200078e00ff */
[----:B------:R-:W-:Y:S02]  /*22750*/  LOP3.LUT R31, R4, UR16, R49, 0x96, !PT ;  /* 0x00000010041f7c12 */ /* 0x000fe4000f8e9631 */
[----:B------:R-:W-:Y:S01]  /*22760*/  FSEL R6, R6, -INF , !P0 ;  /* 0xff80000006067808 */ /* 0x000fe20004000000 */
[----:B------:R-:W-:Y:S01]  /*22770*/  IMAD.WIDE.U32 R42, R43, -0x2daee0ad, RZ ;  /* 0xd2511f532b2a7825 */ /* 0x000fe200078e00ff */
[----:B------:R-:W-:Y:S02]  /*22780*/  FMNMX3.FTZ R0, R0, R11, R10, !PT ;  /* 0x0000000b00007276 */ /* 0x000fe4000781000a */
[----:B------:R-:W-:Y:S01]  /*22790*/  FMNMX3.FTZ R102, R102, R8, R7, !PT ;  /* 0x0000000866667276 */ /* 0x000fe20007810007 */
[----:B------:R-:W-:Y:S01]  /*227a0*/  IMAD.WIDE.U32 R30, R31, -0x326172a9, RZ ;  /* 0xcd9e8d571f1e7825 */ /* 0x000fe200078e00ff */
[----:B------:R-:W-:Y:S02]  /*227b0*/  LOP3.LUT R40, R40, UR11, R37, 0x96, !PT ;  /* 0x0000000b28287c12 */ /* 0x000fe4000f8e9625 */
[----:B------:R-:W-:Y:S02]  /*227c0*/  LOP3.LUT R4, R48, UR15, R39, 0x96, !PT ;  /* 0x0000000f30047c12 */ /* 0x000fe4000f8e9627 */
[----:B------:R-:W-:Y:S01]  /*227d0*/  LOP3.LUT R37, R36, UR9, R35, 0x96, !PT ;  /* 0x0000000924257c12 */ /* 0x000fe2000f8e9623 */
[----:B------:R-:W-:Y:S01]  /*227e0*/  IMAD.WIDE.U32 R40, R40, -0x2daee0ad, RZ ;  /* 0xd2511f5328287825 */ /* 0x000fe200078e00ff */
[----:B------:R-:W-:Y:S01]  /*227f0*/  FMNMX3.FTZ R0, R0, R9, R6, !PT ;  /* 0x0000000900007276 */ /* 0x000fe20007810006 */
[----:B------:R-:W1:Y:S01]  /*22800*/  SHFL.BFLY PT, R35, R102, 0x2, 0x1f ;  /* 0x0c401f0066237f89 */ /* 0x000e6200000e0000 */
[----:B------:R-:W-:Y:S01]  /*22810*/  IABS R36, R3 ;  /* 0x0000000300247213 */ /* 0x000fe20000000000 */
[----:B------:R-:W-:Y:S01]  /*22820*/  IMAD.WIDE.U32 R4, R4, -0x326172a9, RZ ;  /* 0xcd9e8d5704047825 */ /* 0x000fe200078e00ff */
[----:B------:R-:W-:Y:S05]  /*22830*/  FMNMX3.FTZ R3, R105, R241, R242, !PT ;  /* 0x000000f169037276 */ /* 0x000fea00078100f2 */
[----:B------:R-:W2:Y:S01]  /*22840*/  SHFL.BFLY PT, R101, R0, 0x2, 0x1f ;  /* 0x0c401f0000657f89 */ /* 0x000ea200000e0000 */
[----:B------:R-:W-:Y:S01]  /*22850*/  LOP3.LUT R39, R32, UR9, R31, 0x96, !PT ;  /* 0x0000000920277c12 */ /* 0x000fe2000f8e961f */
[----:B------:R-:W-:Y:S01]  /*22860*/  IMAD.MOV.U32 R63, RZ, RZ, R4 ;  /* 0x000000ffff3f7224 */ /* 0x000fe200078e0004 */
[----:B------:R-:W-:Y:S02]  /*22870*/  FMNMX3.FTZ R31, R106, R211, R216, !PT ;  /* 0x000000d36a1f7276 */ /* 0x000fe400078100d8 */
[----:B------:R-:W-:Y:S02]  /*22880*/  FMNMX3.FTZ R3, R3, R235, R231, !PT ;  /* 0x000000eb03037276 */ /* 0x000fe400078100e7 */
[----:B------:R-:W-:Y:S02]  /*22890*/  FMNMX3.FTZ R31, R31, R250, R249, !PT ;  /* 0x000000fa1f1f7276 */ /* 0x000fe400078100f9 */
[----:B------:R-:W-:Y:S02]  /*228a0*/  LOP3.LUT R202, R30, UR10, R5, 0x96, !PT ;  /* 0x0000000a1eca7c12 */ /* 0x000fe4000f8e9605 */
[----:B------:R-:W-:Y:S02]  /*228b0*/  FMNMX3.FTZ R5, R3, R232, R236, !PT ;  /* 0x000000e803057276 */ /* 0x000fe400078100ec */
[----:B------:R-:W-:Y:S02]  /*228c0*/  FMNMX3.FTZ R3, R31, R248, R237, !PT ;  /* 0x000000f81f037276 */ /* 0x000fe400078100ed */
[----:B------:R-:W-:Y:S02]  /*228d0*/  LOP3.LUT R33, R44, UR15, R41, 0x96, !PT ;  /* 0x0000000f2c217c12 */ /* 0x000fe4000f8e9629 */
[----:B------:R-:W-:Y:S02]  /*228e0*/  FMNMX3.FTZ R5, R5, R230, R204, !PT ;  /* 0x000000e605057276 */ /* 0x000fe400078100cc */
[C---:B------:R-:W-:Y:S01]  /*228f0*/  PRMT R45, R4.reuse, 0x7771, RZ ;  /* 0x00007771042d7816 */ /* 0x040fe200000000ff */
[----:B------:R-:W-:Y:S01]  /*22900*/  IMAD.WIDE.U32 R32, R33, -0x326172a9, RZ ;  /* 0xcd9e8d5721207825 */ /* 0x000fe200078e00ff */
[----:B------:R-:W-:Y:S02]  /*22910*/  FMNMX3.FTZ R3, R3, R240, R239, !PT ;  /* 0x000000f003037276 */ /* 0x000fe400078100ef */
[C---:B------:R-:W-:Y:S01]  /*22920*/  PRMT R62, R4.reuse, 0x7772, RZ ;  /* 0x00007772043e7816 */ /* 0x040fe200000000ff */
[----:B------:R-:W-:Y:S01]  /*22930*/  IMAD.MOV.U32 R60, RZ, RZ, R32 ;  /* 0x000000ffff3c7224 */ /* 0x000fe200078e0020 */
[----:B------:R-:W-:Y:S02]  /*22940*/  PRMT R238, R4, 0x7773, RZ ;  /* 0x0000777304ee7816 */ /* 0x000fe400000000ff */
[----:B------:R-:W-:Y:S02]  /*22950*/  FMNMX3.FTZ R4, R5, R201, R200, !PT ;  /* 0x000000c905047276 */ /* 0x000fe400078100c8 */
[----:B------:R-:W-:Y:S02]  /*22960*/  FMNMX3.FTZ R3, R3, R203, R199, !PT ;  /* 0x000000cb03037276 */ /* 0x000fe400078100c7 */
[----:B------:R-:W-:Y:S02]  /*22970*/  ISETP.GE.AND P0, PT, R107, R233, PT ;  /* 0x000000e96b00720c */ /* 0x000fe40003f06270 */
[----:B------:R-:W-:Y:S02]  /*22980*/  FSEL R64, R64, -INF , !P6 ;  /* 0xff80000040407808 */ /* 0x000fe40007000000 */
[----:B------:R-:W-:Y:S02]  /*22990*/  FMNMX3.FTZ R4, R4, R198, R47, !PT ;  /* 0x000000c604047276 */ /* 0x000fe4000781002f */
[----:B------:R-:W-:Y:S01]  /*229a0*/  LOP3.LUT R197, R34, UR10, R33, 0x96, !PT ;  /* 0x0000000a22c57c12 */ /* 0x000fe2000f8e9621 */
[----:B------:R-:W-:Y:S01]  /*229b0*/  IMAD.MOV.U32 R33, RZ, RZ, R36 ;  /* 0x000000ffff217224 */ /* 0x000fe200078e0024 */
[----:B-1----:R-:W-:Y:S02]  /*229c0*/  FMNMX.FTZ R102, R102, R35, !PT ;  /* 0x0000002366667209 */ /* 0x002fe40007810000 */
[----:B------:R-:W-:Y:S02]  /*229d0*/  FMNMX3.FTZ R3, R3, R50, R51, !PT ;  /* 0x0000003203037276 */ /* 0x000fe40007810033 */
[----:B------:R-:W-:Y:S02]  /*229e0*/  FMNMX3.FTZ R4, R4, R52, R53, !PT ;  /* 0x0000003404047276 */ /* 0x000fe40007810035 */
[----:B------:R-:W-:Y:S01]  /*229f0*/  FSEL R36, R64, -INF , !P0 ;  /* 0xff80000040247808 */ /* 0x000fe20004000000 */
[----:B------:R-:W-:Y:S01]  /*22a00*/  IMAD.MOV.U32 R64, RZ, RZ, R182 ;  /* 0x000000ffff407224 */ /* 0x000fe200078e00b6 */
[----:B------:R-:W-:Y:S01]  /*22a10*/  FSEL R35, R65, -INF , !P5 ;  /* 0xff80000041237808 */ /* 0x000fe20006800000 */
[----:B------:R-:W-:Y:S01]  /*22a20*/  IMAD.MOV.U32 R65, RZ, RZ, R183 ;  /* 0x000000ffff417224 */ /* 0x000fe200078e00b7 */
[----:B--2---:R-:W-:Y:S02]  /*22a30*/  FMNMX.FTZ R101, R0, R101, !PT ;  /* 0x0000006500657209 */ /* 0x004fe40007810000 */
[----:B------:R-:W-:Y:S02]  /*22a40*/  FMNMX3.FTZ R0, R3, R54, R55, !PT ;  /* 0x0000003603007276 */ /* 0x000fe40007810037 */
[----:B------:R-:W-:Y:S01]  /*22a50*/  FMNMX3.FTZ R3, R4, R36, R35, !PT ;  /* 0x0000002404037276 */ /* 0x000fe20007810023 */
[----:B------:R-:W-:Y:S01]  /*22a60*/  IMAD.WIDE.U32 R4, R39, -0x2daee0ad, RZ ;  /* 0xd2511f5327047825 */ /* 0x000fe200078e00ff */
[C---:B------:R-:W-:Y:S02]  /*22a70*/  PRMT R245, R32.reuse, 0x7772, RZ ;  /* 0x0000777220f57816 */ /* 0x040fe400000000ff */
[C---:B------:R-:W-:Y:S01]  /*22a80*/  PRMT R244, R32.reuse, 0x7773, RZ ;  /* 0x0000777320f47816 */ /* 0x040fe200000000ff */
[----:B------:R-:W1:Y:S01]  /*22a90*/  SHFL.BFLY PT, R34, R3, 0x2, 0x1f ;  /* 0x0c401f0003227f89 */ /* 0x000e6200000e0000 */
[----:B------:R-:W-:Y:S01]  /*22aa0*/  PRMT R243, R32, 0x7771, RZ ;  /* 0x0000777120f37816 */ /* 0x000fe200000000ff */
[----:B------:R-:W-:Y:S01]  /*22ab0*/  IMAD.MOV.U32 R56, RZ, RZ, R4 ;  /* 0x000000ffff387224 */ /* 0x000fe200078e0004 */
[----:B------:R-:W-:Y:S05]  /*22ac0*/  I2FP.F32.S32 R30, R33 ;  /* 0x00000021001e7245 */ /* 0x000fea0000201400 */
[----:B------:R-:W2:Y:S01]  /*22ad0*/  SHFL.BFLY PT, R32, R101, 0x1, 0x1f ;  /* 0x0c201f0065207f89 */ /* 0x000ea200000e0000 */
[----:B------:R-:W-:Y:S02]  /*22ae0*/  LOP3.LUT R222, R38, UR14, R5, 0x96, !PT ;  /* 0x0000000e26de7c12 */ /* 0x000fe4000f8e9605 */
[----:B------:R-:W-:Y:S05]  /*22af0*/  LOP3.LUT R5, R202, 0xffff, RZ, 0xc0, !PT ;  /* 0x0000ffffca057812 */ /* 0x000fea00078ec0ff */
[----:B------:R-:W3:Y:S01]  /*22b00*/  SHFL.BFLY PT, R33, R102, 0x1, 0x1f ;  /* 0x0c201f0066217f89 */ /* 0x000ee200000e0000 */
[----:B------:R-:W-:Y:S01]  /*22b10*/  FFMA.FTZ R67, R30, -UR5, R67 ;  /* 0x800000051e437c23 */ /* 0x000fe20008010043 */
[----:B------:R-:W-:Y:S01]  /*22b20*/  IMAD.WIDE.U32 R30, R37, -0x2daee0ad, RZ ;  /* 0xd2511f53251e7825 */ /* 0x000fe200078e00ff */
[----:B------:R-:W-:Y:S02]  /*22b30*/  SHF.R.U32.HI R227, RZ, 0x8, R5 ;  /* 0x00000008ffe37819 */ /* 0x000fe40000011605 */
[----:B------:R-:W-:Y:S01]  /*22b40*/  ISETP.GE.AND P1, PT, R107, R234, PT ;  /* 0x000000ea6b00720c */ /* 0x000fe20003f26270 */
[----:B------:R-:W-:Y:S01]  /*22b50*/  IMAD.MOV.U32 R107, RZ, RZ, R30 ;  /* 0x000000ffff6b7224 */ /* 0x000fe200078e001e */
[----:B------:R-:W-:Y:S02]  /*22b60*/  LOP3.LUT R226, R40, UR14, R31, 0x96, !PT ;  /* 0x0000000e28e27c12 */ /* 0x000fe4000f8e961f */
[----:B------:R-:W-:Y:S02]  /*22b70*/  LOP3.LUT R31, R197, 0xffff, RZ, 0xc0, !PT ;  /* 0x0000ffffc51f7812 */ /* 0x000fe400078ec0ff */
[C---:B------:R-:W-:Y:S02]  /*22b80*/  PRMT R61, R4.reuse, 0x7771, RZ ;  /* 0x00007771043d7816 */ /* 0x040fe400000000ff */
[----:B------:R-:W-:Y:S02]  /*22b90*/  SHF.R.U32.HI R225, RZ, 0x8, R31 ;  /* 0x00000008ffe17819 */ /* 0x000fe4000001161f */
[----:B------:R-:W-:Y:S02]  /*22ba0*/  PRMT R57, R4, 0x7772, RZ ;  /* 0x0000777204397816 */ /* 0x000fe400000000ff */
[----:B-1----:R-:W-:Y:S02]  /*22bb0*/  FMNMX.FTZ R3, R3, R34, !PT ;  /* 0x0000002203037209 */ /* 0x002fe40007810000 */
[----:B------:R-:W-:Y:S02]  /*22bc0*/  PRMT R219, R30, 0x7771, RZ ;  /* 0x000077711edb7816 */ /* 0x000fe400000000ff */
[----:B------:R-:W-:Y:S01]  /*22bd0*/  LOP3.LUT R5, R225, 0xffff, RZ, 0xc0, !PT ;  /* 0x0000ffffe1057812 */ /* 0x000fe200078ec0ff */
[----:B------:R-:W1:Y:S01]  /*22be0*/  SHFL.BFLY PT, R103, R3, 0x1, 0x1f ;  /* 0x0c201f0003677f89 */ /* 0x000e6200000e0000 */
[----:B--2---:R-:W-:Y:S02]  /*22bf0*/  FMNMX.FTZ R101, R101, R32, !PT ;  /* 0x0000002065657209 */ /* 0x004fe40007810000 */
[----:B------:R-:W-:Y:S02]  /*22c00*/  ISETP.LE.U32.AND P5, PT, R5, UR13, PT ;  /* 0x0000000d05007c0c */ /* 0x000fe4000bfa3070 */
[----:B------:R-:W-:Y:S02]  /*22c10*/  LOP3.LUT R5, R226, 0xffff, RZ, 0xc0, !PT ;  /* 0x0000ffffe2057812 */ /* 0x000fe400078ec0ff */
[C---:B------:R-:W-:Y:S02]  /*22c20*/  FSETP.NEU.FTZ.AND P0, PT, R101.reuse, -INF , PT ;  /* 0xff8000006500780b */ /* 0x040fe40003f1d000 */
[----:B------:R-:W-:Y:S01]  /*22c30*/  SHF.R.U32.HI R174, RZ, 0x8, R5 ;  /* 0x00000008ffae7819 */ /* 0x000fe20000011605 */
[----:B------:R-:W-:Y:S01]  /*22c40*/  FMUL.FTZ R5, R101, UR4 ;  /* 0x0000000465057c20 */ /* 0x000fe20008410000 */
[----:B---3--:R-:W-:Y:S02]  /*22c50*/  FMNMX.FTZ R102, R102, R33, !PT ;  /* 0x0000002166667209 */ /* 0x008fe40007810000 */
[----:B------:R-:W-:Y:S02]  /*22c60*/  PRMT R40, R4, 0x7773, RZ ;  /* 0x0000777304287816 */ /* 0x000fe400000000ff */
[----:B------:R-:W-:Y:S01]  /*22c70*/  FSEL R5, R5, RZ, P0 ;  /* 0x000000ff05057208 */ /* 0x000fe20000000000 */
[----:B------:R-:W-:Y:S01]  /*22c80*/  FMUL.FTZ R4, R102, UR4 ;  /* 0x0000000466047c20 */ /* 0x000fe20008410000 */
[----:B------:R-:W-:Y:S02]  /*22c90*/  FSEL R44, R66, -INF , !P1 ;  /* 0xff800000422c7808 */ /* 0x000fe40004800000 */
[----:B------:R-:W-:Y:S01]  /*22ca0*/  FSETP.NEU.FTZ.AND P1, PT, R102, -INF , PT ;  /* 0xff8000006600780b */ /* 0x000fe20003f3d000 */
[--C-:B------:R-:W-:Y:S01]  /*22cb0*/  FFMA.FTZ R32, R175, UR4, -R5.reuse ;  /* 0x00000004af207c23 */ /* 0x100fe20008010805 */
[----:B------:R-:W-:Y:S01]  /*22cc0*/  FSEL R41, R67, -INF , !P3 ;  /* 0xff80000043297808 */ /* 0x000fe20005800000 */
[--C-:B------:R-:W-:Y:S01]  /*22cd0*/  FFMA.FTZ R183, R29, UR4, -R5.reuse ;  /* 0x000000041db77c23 */ /* 0x100fe20008010805 */
[----:B------:R-:W-:Y:S01]  /*22ce0*/  FSEL R4, R4, RZ, P1 ;  /* 0x000000ff04047208 */ /* 0x000fe20000800000 */
[----:B------:R2:W-:Y:S01]  /*22cf0*/  MUFU.EX2 R39, R32 ;  /* 0x0000002000277308 */ /* 0x0005e20000000800 */
[----:B-1----:R-:W-:Y:S01]  /*22d00*/  FMNMX.FTZ R103, R3, R103, !PT ;  /* 0x0000006703677209 */ /* 0x002fe20007810000 */
[----:B------:R-:W-:Y:S01]  /*22d10*/  FFMA.FTZ R3, R180, UR4, -R5 ;  /* 0x00000004b4037c23 */ /* 0x000fe20008010805 */
[----:B------:R-:W-:Y:S01]  /*22d20*/  FSEL R41, R41, -INF , !P4 ;  /* 0xff80000029297808 */ /* 0x000fe20006000000 */
[--C-:B------:R-:W-:Y:S01]  /*22d30*/  FFMA.FTZ R21, R21, UR4, -R4.reuse ;  /* 0x0000000415157c23 */ /* 0x100fe20008010804 */
[----:B------:R-:W-:Y:S01]  /*22d40*/  PRMT R66, R30, 0x7772, RZ ;  /* 0x000077721e427816 */ /* 0x000fe200000000ff */
[--C-:B------:R-:W-:Y:S01]  /*22d50*/  FFMA.FTZ R33, R178, UR4, -R4.reuse ;  /* 0x00000004b2217c23 */ /* 0x100fe20008010804 */
[----:B------:R-:W-:Y:S03]  /*22d60*/  FMNMX3.FTZ R0, R0, R44, R41, !PT ;  /* 0x0000002c00007276 */ /* 0x000fe60007810029 */
[----:B------:R1:W-:Y:S01]  /*22d70*/  MUFU.EX2 R37, R3 ;  /* 0x0000000300257308 */ /* 0x0003e20000000800 */
[--C-:B------:R-:W-:Y:S01]  /*22d80*/  FFMA.FTZ R182, R18, UR4, -R4.reuse ;  /* 0x0000000412b67c23 */ /* 0x100fe20008010804 */
[--C-:B------:R-:W-:Y:S01]  /*22d90*/  FFMA.FTZ R194, R7, UR4, -R4.reuse ;  /* 0x0000000407c27c23 */ /* 0x100fe20008010804 */
[----:B------:R-:W-:Y:S01]  /*22da0*/  FFMA.FTZ R190, R10, UR4, -R5 ;  /* 0x000000040abe7c23 */ /* 0x000fe20008010805 */
[----:B------:R-:W3:Y:S01]  /*22db0*/  SHFL.BFLY PT, R100, R0, 0x2, 0x1f ;  /* 0x0c401f0000647f89 */ /* 0x000ee200000e0000 */
[----:B------:R-:W-:Y:S01]  /*22dc0*/  PRMT R67, R30, 0x7773, RZ ;  /* 0x000077731e437816 */ /* 0x000fe200000000ff */
[--C-:B------:R-:W-:Y:S01]  /*22dd0*/  FFMA.FTZ R181, R19, UR4, -R4.reuse ;  /* 0x0000000413b57c23 */ /* 0x100fe20008010804 */
[----:B------:R-:W-:Y:S03]  /*22de0*/  LOP3.LUT R30, R227, 0xffff, RZ, 0xc0, !PT ;  /* 0x0000ffffe31e7812 */ /* 0x000fe600078ec0ff */
[----:B------:R4:W-:Y:S01]  /*22df0*/  MUFU.EX2 R180, R21 ;  /* 0x0000001500b47308 */ /* 0x0009e20000000800 */
[----:B--2---:R-:W-:Y:S01]  /*22e00*/  LOP3.LUT R32, R188, UR21, R43, 0x96, !PT ;  /* 0x00000015bc207c12 */ /* 0x004fe2000f8e962b */
[--C-:B------:R-:W-:Y:S01]  /*22e10*/  FFMA.FTZ R192, R16, UR4, -R4.reuse ;  /* 0x0000000410c07c23 */ /* 0x100fe20008010804 */
[----:B------:R-:W-:Y:S01]  /*22e20*/  ISETP.LE.U32.AND P4, PT, R30, UR13, PT ;  /* 0x0000000d1e007c0c */ /* 0x000fe2000bf83070 */
[--C-:B------:R-:W-:Y:S01]  /*22e30*/  FFMA.FTZ R30, R179, UR4, -R4.reuse ;  /* 0x00000004b31e7c23 */ /* 0x100fe20008010804 */
[--C-:B------:R-:W-:Y:S01]  /*22e40*/  FFMA.FTZ R193, R8, UR4, -R4.reuse ;  /* 0x0000000408c17c23 */ /* 0x100fe20008010804 */
[--C-:B------:R-:W-:Y:S01]  /*22e50*/  FFMA.FTZ R191, R17, UR4, -R4.reuse ;  /* 0x0000000411bf7c23 */ /* 0x100fe20008010804 */
[--C-:B------:R-:W-:Y:S03]  /*22e60*/  FFMA.FTZ R7, R23, UR4, -R5.reuse ;  /* 0x0000000417077c23 */ /* 0x100fe60008010805 */
[----:B------:R2:W-:Y:S01]  /*22e70*/  MUFU.EX2 R48, R30 ;  /* 0x0000001e00307308 */ /* 0x0005e20000000800 */
[--C-:B-1----:R-:W-:Y:S01]  /*22e80*/  FFMA.FTZ R3, R176, UR4, -R4.reuse ;  /* 0x00000004b0037c23 */ /* 0x102fe20008010804 */
[--C-:B------:R-:W-:Y:S01]  /*22e90*/  FFMA.FTZ R188, R15, UR4, -R5.reuse ;  /* 0x000000040fbc7c23 */ /* 0x100fe20008010805 */
[--C-:B------:R-:W-:Y:S01]  /*22ea0*/  FFMA.FTZ R189, R11, UR4, -R5.reuse ;  /* 0x000000040bbd7c23 */ /* 0x100fe20008010805 */
[--C-:B------:R-:W-:Y:S01]  /*22eb0*/  FFMA.FTZ R195, R9, UR4, -R5.reuse ;  /* 0x0000000409c37c23 */ /* 0x100fe20008010805 */
[--C-:B------:R-:W-:Y:S01]  /*22ec0*/  FFMA.FTZ R8, R28, UR4, -R5.reuse ;  /* 0x000000041c087c23 */ /* 0x100fe20008010805 */
[--C-:B------:R-:W-:Y:S01]  /*22ed0*/  FFMA.FTZ R187, R14, UR4, -R5.reuse ;  /* 0x000000040ebb7c23 */ /* 0x100fe20008010805 */
[----:B------:R-:W-:Y:S03]  /*22ee0*/  FFMA.FTZ R196, R6, UR4, -R5 ;  /* 0x0000000406c47c23 */ /* 0x000fe60008010805 */
[----:B------:R1:W-:Y:S01]  /*22ef0*/  MUFU.EX2 R220, R3 ;  /* 0x0000000300dc7308 */ /* 0x0003e20000000800 */
[--C-:B----4-:R-:W-:Y:S01]  /*22f00*/  FFMA.FTZ R21, R22, UR4, -R4.reuse ;  /* 0x0000000416157c23 */ /* 0x110fe20008010804 */
[----:B------:R-:W-:Y:S01]  /*22f10*/  FFMA.FTZ R22, R25, UR4, -R4 ;  /* 0x0000000419167c23 */ /* 0x000fe20008010804 */
[----:B------:R-:W-:Y:S01]  /*22f20*/  IMAD.MOV.U32 R16, RZ, RZ, R60 ;  /* 0x000000ffff107224 */ /* 0x000fe200078e003c */
[----:B---3--:R-:W-:Y:S01]  /*22f30*/  FMNMX.FTZ R100, R0, R100, !PT ;  /* 0x0000006400647209 */ /* 0x008fe20007810000 */
[----:B------:R-:W-:Y:S01]  /*22f40*/  IMAD.MOV.U32 R23, RZ, RZ, R56 ;  /* 0x000000ffff177224 */ /* 0x000fe200078e0038 */
[----:B------:R-:W-:Y:S04]  /*22f50*/  LOP3.LUT R0, R222, 0xffff, RZ, 0xc0, !PT ;  /* 0x0000ffffde007812 */ /* 0x000fe800078ec0ff */
[----:B------:R-:W-:Y:S01]  /*22f60*/  MUFU.EX2 R38, R33 ;  /* 0x0000002100267308 */ /* 0x000fe20000000800 */
[----:B------:R-:W3:Y:S01]  /*22f70*/  SHFL.BFLY PT, R34, R100, 0x1, 0x1f ;  /* 0x0c201f0064227f89 */ /* 0x000ee200000e0000 */
[----:B------:R-:W-:Y:S02]  /*22f80*/  SHF.R.U32.HI R246, RZ, 0x8, R0 ;  /* 0x00000008fff67819 */ /* 0x000fe40000011600 */
[----:B--2---:R-:W-:Y:S02]  /*22f90*/  LOP3.LUT R30, R174, 0xffff, RZ, 0xc0, !PT ;  /* 0x0000ffffae1e7812 */ /* 0x004fe400078ec0ff */
[----:B------:R-:W-:Y:S04]  /*22fa0*/  LOP3.LUT R0, R246, 0xffff, RZ, 0xc0, !PT ;  /* 0x0000fffff6007812 */ /* 0x000fe800078ec0ff */
[----:B------:R2:W-:Y:S01]  /*22fb0*/  MUFU.EX2 R176, R21 ;  /* 0x0000001500b07308 */ /* 0x0005e20000000800 */
[--C-:B-1----:R-:W-:Y:S01]  /*22fc0*/  FFMA.FTZ R3, R177, UR4, -R4.reuse ;  /* 0x00000004b1037c23 */ /* 0x102fe20008010804 */
[----:B------:R-:W-:Y:S02]  /*22fd0*/  ISETP.LE.U32.AND P3, PT, R0, UR13, PT ;  /* 0x0000000d00007c0c */ /* 0x000fe4000bf63070 */
[----:B------:R-:W-:Y:S02]  /*22fe0*/  FSEL R0, R102, RZ, P1 ;  /* 0x000000ff66007208 */ /* 0x000fe40000800000 */
[----:B------:R-:W-:Y:S01]  /*22ff0*/  ISETP.LE.U32.AND P1, PT, R30, UR13, PT ;  /* 0x0000000d1e007c0c */ /* 0x000fe2000bf23070 */
[----:B------:R-:W-:Y:S03]  /*23000*/  IMAD.WIDE.U32 R30, R46, -0x2daee0ad, RZ ;  /* 0xd2511f532e1e7825 */ /* 0x000fe600078e00ff */
[----:B------:R1:W-:Y:S01]  /*23010*/  MUFU.EX2 R205, R3 ;  /* 0x0000000300cd7308 */ /* 0x0003e20000000800 */
[C---:B------:R-:W-:Y:S01]  /*23020*/  LOP3.LUT P2, RZ, R247.reuse, 0x8, RZ, 0xc0, !PT ;  /* 0x00000008f7ff7812 */ /* 0x040fe2000784c0ff */
[----:B------:R-:W-:Y:S01]  /*23030*/  IMAD.MOV.U32 R46, RZ, RZ, R107 ;  /* 0x000000ffff2e7224 */ /* 0x000fe200078e006b */
[----:B------:R-:W-:Y:S01]  /*23040*/  LOP3.LUT R31, R42, UR17, R31, 0x96, !PT ;  /* 0x000000112a1f7c12 */ /* 0x000fe2000f8e961f */
[----:B------:R-:W-:Y:S01]  /*23050*/  IMAD.WIDE.U32 R42, R32, -0x326172a9, RZ ;  /* 0xcd9e8d57202a7825 */ /* 0x000fe200078e00ff */
[----:B------:R-:W-:Y:S05]  /*23060*/  LOP3.LUT P6, RZ, R247, 0x4, RZ, 0xc0, !PT ;  /* 0x00000004f7ff7812 */ /* 0x000fea00078cc0ff */
[----:B------:R-:W-:Y:S01]  /*23070*/  MUFU.EX2 R174, R8 ;  /* 0x0000000800ae7308 */ /* 0x000fe20000000800 */
[--C-:B--2---:R-:W-:Y:S01]  /*23080*/  FFMA.FTZ R21, R26, UR4, -R4.reuse ;  /* 0x000000041a157c23 */ /* 0x104fe20008010804 */
[----:B------:R-:W-:Y:S01]  /*23090*/  LOP3.LUT R32, R186, UR12, R43, 0x96, !PT ;  /* 0x0000000cba207c12 */ /* 0x000fe2000f8e962b */
[----:B------:R-:W-:Y:S02]  /*230a0*/  IMAD.MOV.U32 R43, RZ, RZ, R185 ;  /* 0x000000ffff2b7224 */ /* 0x000fe400078e00b9 */
[--C-:B------:R-:W-:Y:S01]  /*230b0*/  FFMA.FTZ R185, R13, UR4, -R4.reuse ;  /* 0x000000040db97c23 */ /* 0x100fe20008010804 */
[----:B------:R-:W-:Y:S01]  /*230c0*/  FFMA.FTZ R186, R12, UR4, -R4 ;  /* 0x000000040cba7c23 */ /* 0x000fe20008010804 */
[--C-:B------:R-:W-:Y:S01]  /*230d0*/  FFMA.FTZ R4, R27, UR4, -R5.reuse ;  /* 0x000000041b047c23 */ /* 0x100fe20008010805 */
[----:B------:R-:W-:Y:S01]  /*230e0*/  IMAD.WIDE.U32 R32, R32, -0x2daee0ad, RZ ;  /* 0xd2511f5320207825 */ /* 0x000fe200078e00ff */
[----:B---3--:R-:W-:Y:S01]  /*230f0*/  FMNMX.FTZ R100, R100, R34, !PT ;  /* 0x0000002264647209 */ /* 0x008fe20007810000 */
[----:B------:R2:W-:Y:S02]  /*23100*/  MUFU.EX2 R175, R21 ;  /* 0x0000001500af7308 */ /* 0x0005e40000000800 */
[----:B-1----:R-:W-:Y:S01]  /*23110*/  FFMA.FTZ R3, R173, UR4, -R5 ;  /* 0x00000004ad037c23 */ /* 0x002fe20008010805 */
[----:B------:R-:W-:Y:S01]  /*23120*/  IMAD.MOV.U32 R27, RZ, RZ, R45 ;  /* 0x000000ffff1b7224 */ /* 0x000fe200078e002d */
[----:B------:R-:W-:Y:S01]  /*23130*/  LOP3.LUT R33, R30, UR16, R33, 0x96, !PT ;  /* 0x000000101e217c12 */ /* 0x000fe2000f8e9621 */
[----:B------:R-:W-:Y:S04]  /*23140*/  IMAD.WIDE.U32 R30, R31, -0x326172a9, RZ ;  /* 0xcd9e8d571f1e7825 */ /* 0x000fe800078e00ff */
[----:B------:R-:W-:Y:S01]  /*23150*/  FMUL.FTZ R6, R100, UR4 ;  /* 0x0000000464067c20 */ /* 0x000fe20008410000 */
[----:B------:R1:W-:Y:S01]  /*23160*/  MUFU.EX2 R179, R3 ;  /* 0x0000000300b37308 */ /* 0x0003e20000000800 */
[----:B------:R-:W-:Y:S01]  /*23170*/  LOP3.LUT R31, R42, UR11, R31, 0x96, !PT ;  /* 0x0000000b2a1f7c12 */ /* 0x000fe2000f8e961f */
[----:B------:R-:W-:Y:S02]  /*23180*/  IMAD.MOV.U32 R42, RZ, RZ, R184 ;  /* 0x000000ffff2a7224 */ /* 0x000fe400078e00b8 */
[----:B------:R-:W-:Y:S01]  /*23190*/  FFMA.FTZ R184, R20, UR4, -R5 ;  /* 0x0000000414b87c23 */ /* 0x000fe20008010805 */
[----:B------:R-:W-:Y:S02]  /*231a0*/  IMAD.MOV.U32 R20, RZ, RZ, R57 ;  /* 0x000000ffff147224 */ /* 0x000fe400078e0039 */
[----:B------:R-:W-:Y:S03]  /*231b0*/  IMAD.WIDE.U32 R214, R31, -0x2daee0ad, RZ ;  /* 0xd2511f531fd67825 */ /* 0x000fe600078e00ff */
[----:B------:R-:W-:Y:S01]  /*231c0*/  MUFU.EX2 R107, R4 ;  /* 0x00000004006b7308 */ /* 0x000fe20000000800 */
[----:B--2---:R-:W-:Y:S01]  /*231d0*/  IMAD.MOV.U32 R21, RZ, RZ, R20 ;  /* 0x000000ffff157224 */ /* 0x004fe200078e0014 */
[----:B------:R-:W-:Y:S01]  /*231e0*/  LOP3.LUT R31, R32, UR15, R215, 0x96, !PT ;  /* 0x0000000f201f7c12 */ /* 0x000fe2000f8e96d7 */
[----:B------:R-:W-:Y:S04]  /*231f0*/  IMAD.WIDE.U32 R32, R33, -0x326172a9, RZ ;  /* 0xcd9e8d5721207825 */ /* 0x000fe800078e00ff */
[----:B------:R-:W-:Y:S04]  /*23200*/  IMAD.WIDE.U32 R206, R31, -0x326172a9, RZ ;  /* 0xcd9e8d571fce7825 */ /* 0x000fe800078e00ff */
[----:B-1----:R-:W-:Y:S01]  /*23210*/  FFMA.FTZ R3, R172, UR4, -R5 ;  /* 0x00000004ac037c23 */ /* 0x002fe20008010805 */
[----:B------:R1:W-:Y:S01]  /*23220*/  MUFU.EX2 R178, R22 ;  /* 0x0000001600b27308 */ /* 0x0003e20000000800 */
[----:B------:R-:W-:Y:S01]  /*23230*/  LOP3.LUT R213, R30, UR9, R33, 0x96, !PT ;  /* 0x000000091ed57c12 */ /* 0x000fe2000f8e9621 */
[----:B------:R-:W-:Y:S01]  /*23240*/  FMUL.FTZ R30, R103, UR4 ;  /* 0x00000004671e7c20 */ /* 0x000fe20008410000 */
[----:B------:R-:W-:Y:S01]  /*23250*/  LOP3.LUT R229, R32, UR10, R207, 0x96, !PT ;  /* 0x0000000a20e57c12 */ /* 0x000fe2000f8e96cf */
[----:B------:R-:W-:Y:S02]  /*23260*/  IMAD.MOV.U32 R20, RZ, RZ, R23 ;  /* 0x000000ffff147224 */ /* 0x000fe400078e0017 */
[----:B------:R-:W-:Y:S04]  /*23270*/  IMAD.MOV.U32 R23, RZ, RZ, R59 ;  /* 0x000000ffff177224 */ /* 0x000fe800078e003b */
[----:B------:R2:W-:Y:S10]  /*23280*/  MUFU.EX2 R177, R3 ;  /* 0x0000000300b17308 */ /* 0x0005f40000000800 */
[----:B------:R-:W-:Y:S01]  /*23290*/  MUFU.EX2 R172, R7 ;  /* 0x0000000700ac7308 */ /* 0x000fe20000000800 */
[----:B-1----:R-:W-:Y:S02]  /*232a0*/  IMAD.MOV.U32 R22, RZ, RZ, R58 ;  /* 0x000000ffff167224 */ /* 0x002fe400078e003a */
[----:B--2---:R-:W-:Y:S01]  /*232b0*/  FADD.FTZ R3, -R0, R2 ;  /* 0x0000000200037221 */ /* 0x004fe20000010100 */
[----:B------:R-:W-:Y:S02]  /*232c0*/  FSEL R0, R101, RZ, P0 ;  /* 0x000000ff65007208 */ /* 0x000fe40000000000 */
[----:B------:R-:W-:Y:S03]  /*232d0*/  FSETP.NEU.FTZ.AND P0, PT, R103, -INF , PT ;  /* 0xff8000006700780b */ /* 0x000fe60003f1d000 */
[----:B------:R-:W-:Y:S01]  /*232e0*/  FADD.FTZ R2, -R0, R104 ;  /* 0x0000006800027221 */ /* 0x000fe20000010100 */
[----:B------:R-:W-:Y:S01]  /*232f0*/  FFMA.FTZ R0, R24, UR4, -R5 ;  /* 0x0000000418007c23 */ /* 0x000fe20008010805 */
[----:B------:R-:W-:Y:S01]  /*23300*/  FSEL R12, R30, RZ, P0 ;  /* 0x000000ff1e0c7208 */ /* 0x000fe20000000000 */
[----:B------:R-:W2:Y:S01]  /*23310*/  LDL.LU R24, [R1+0x150] ;  /* 0x0001500001187983 */ /* 0x000ea20000300800 */
[----:B------:R-:W-:Y:S01]  /*23320*/  IMAD.MOV.U32 R30, RZ, RZ, R61 ;  /* 0x000000ffff1e7224 */ /* 0x000fe200078e003d */
[----:B------:R1:W-:Y:S01]  /*23330*/  MUFU.EX2 R173, R0 ;  /* 0x0000000000ad7308 */ /* 0x0003e20000000800 */
[----:B------:R-:W-:Y:S01]  /*23340*/  FMUL.FTZ R2, R2, UR4 ;  /* 0x0000000402027c20 */ /* 0x000fe20008410000 */
[----:B------:R-:W3:Y:S01]  /*23350*/  LDL.LU R25, [R1+0x20] ;  /* 0x0000200001197983 */ /* 0x000ee20000300800 */
[--C-:B------:R-:W-:Y:S01]  /*23360*/  FFMA.FTZ R212, R36, UR4, -R12.reuse ;  /* 0x0000000424d47c23 */ /* 0x100fe2000801080c */
[--C-:B------:R-:W-:Y:S01]  /*23370*/  FFMA.FTZ R33, R47, UR4, -R12.reuse ;  /* 0x000000042f217c23 */ /* 0x100fe2000801080c */
[--C-:B------:R-:W-:Y:S01]  /*23380*/  FFMA.FTZ R17, R198, UR4, -R12.reuse ;  /* 0x00000004c6117c23 */ /* 0x100fe2000801080c */
[----:B------:R-:W4:Y:S01]  /*23390*/  LDL.LU R26, [R1+0x1c] ;  /* 0x00001c00011a7983 */ /* 0x000f220000300800 */
[--C-:B------:R-:W-:Y:S01]  /*233a0*/  FFMA.FTZ R236, R236, UR4, -R12.reuse ;  /* 0x00000004ecec7c23 */ /* 0x100fe2000801080c */
[--C-:B------:R-:W-:Y:S01]  /*233b0*/  FFMA.FTZ R251, R201, UR4, -R12.reuse ;  /* 0x00000004c9fb7c23 */ /* 0x100fe2000801080c */
[--C-:B------:R-:W-:Y:S01]  /*233c0*/  FFMA.FTZ R8, R242, UR4, -R12.reuse ;  /* 0x00000004f2087c23 */ /* 0x100fe2000801080c */
[----:B------:R-:W4:Y:S01]  /*233d0*/  LDL.LU R10, [R1+0x14c] ;  /* 0x00014c00010a7983 */ /* 0x000f220000300800 */
[--C-:B------:R-:W-:Y:S01]  /*233e0*/  FFMA.FTZ R18, R235, UR4, -R12.reuse ;  /* 0x00000004eb127c23 */ /* 0x100fe2000801080c */
[----:B------:R-:W-:Y:S01]  /*233f0*/  FFMA.FTZ R34, R52, UR4, -R12 ;  /* 0x0000000434227c23 */ /* 0x000fe2000801080c */
[----:B------:R-:W-:Y:S02]  /*23400*/  IMAD.MOV.U32 R52, RZ, RZ, R30 ;  /* 0x000000ffff347224 */ /* 0x000fe400078e001e */
[--C-:B------:R-:W-:Y:S01]  /*23410*/  FFMA.FTZ R104, R241, UR4, -R12.reuse ;  /* 0x00000004f1687c23 */ /* 0x100fe2000801080c */
[----:B------:R-:W1:Y:S01]  /*23420*/  MUFU.EX2 R2, R2 ;  /* 0x0000000200027308 */ /* 0x000e620000000800 */
[--C-:B------:R-:W-:Y:S01]  /*23430*/  FFMA.FTZ R242, R204, UR4, -R12.reuse ;  /* 0x00000004ccf27c23 */ /* 0x100fe2000801080c */
[----:B-1----:R-:W-:Y:S01]  /*23440*/  FSEL R0, R103, RZ, P0 ;  /* 0x000000ff67007208 */ /* 0x002fe20000000000 */
[--C-:B------:R-:W-:Y:S01]  /*23450*/  FFMA.FTZ R231, R231, UR4, -R12.reuse ;  /* 0x00000004e7e77c23 */ /* 0x100fe2000801080c */
[----:B------:R-:W-:Y:S01]  /*23460*/  FSETP.NEU.FTZ.AND P0, PT, R100, -INF , PT ;  /* 0xff8000006400780b */ /* 0x000fe20003f1d000 */
[--C-:B------:R-:W-:Y:S01]  /*23470*/  FFMA.FTZ R232, R232, UR4, -R12.reuse ;  /* 0x00000004e8e87c23 */ /* 0x100fe2000801080c */
[--C-:B------:R-:W-:Y:S01]  /*23480*/  FFMA.FTZ R241, R230, UR4, -R12.reuse ;  /* 0x00000004e6f17c23 */ /* 0x100fe2000801080c */
[----:B------:R-:W-:Y:S01]  /*23490*/  FADD.FTZ R4, -R0, R105 ;  /* 0x0000006900047221 */ /* 0x000fe20000010100 */
[----:B------:R-:W-:Y:S01]  /*234a0*/  FSEL R0, R100, RZ, P0 ;  /* 0x000000ff64007208 */ /* 0x000fe20000000000 */
[--C-:B------:R-:W-:Y:S01]  /*234b0*/  FFMA.FTZ R252, R200, UR4, -R12.reuse ;  /* 0x00000004c8fc7c23 */ /* 0x100fe2000801080c */
[----:B------:R-:W-:Y:S01]  /*234c0*/  FSEL R6, R6, RZ, P0 ;  /* 0x000000ff06067208 */ /* 0x000fe20000000000 */
[--C-:B------:R-:W-:Y:S01]  /*234d0*/  FFMA.FTZ R49, R53, UR4, -R12.reuse ;  /* 0x0000000435317c23 */ /* 0x100fe2000801080c */
[----:B------:R-:W-:Y:S01]  /*234e0*/  FFMA.FTZ R217, R35, UR4, -R12 ;  /* 0x0000000423d97c23 */ /* 0x000fe2000801080c */
[----:B------:R-:W-:Y:S01]  /*234f0*/  FADD.FTZ R5, -R0, R106 ;  /* 0x0000006a00057221 */ /* 0x000fe20000010100 */
[----:B------:R-:W-:Y:S01]  /*23500*/  FMUL.FTZ R0, R3, UR4 ;  /* 0x0000000403007c20 */ /* 0x000fe20008410000 */
[--C-:B------:R-:W-:Y:S01]  /*23510*/  FFMA.FTZ R235, R248, UR4, -R6.reuse ;  /* 0x00000004f8eb7c23 */ /* 0x100fe20008010806 */
[--C-:B------:R-:W-:Y:S01]  /*23520*/  FFMA.FTZ R248, R203, UR4, -R6.reuse ;  /* 0x00000004cbf87c23 */ /* 0x100fe20008010806 */
[--C-:B------:R-:W-:Y:S01]  /*23530*/  FFMA.FTZ R207, R250, UR4, -R6.reuse ;  /* 0x00000004facf7c23 */ /* 0x100fe20008010806 */
[----:B------:R-:W-:Y:S01]  /*23540*/  MUFU.EX2 R203, R8 ;  /* 0x0000000800cb7308 */ /* 0x000fe20000000800 */
[--C-:B------:R-:W-:Y:S01]  /*23550*/  FFMA.FTZ R250, R199, UR4, -R6.reuse ;  /* 0x00000004c7fa7c23 */ /* 0x100fe20008010806 */
[--C-:B------:R-:W-:Y:S01]  /*23560*/  FFMA.FTZ R7, R216, UR4, -R6.reuse ;  /* 0x00000004d8077c23 */ /* 0x100fe20008010806 */
[--C-:B------:R-:W-:Y:S01]  /*23570*/  FFMA.FTZ R106, R211, UR4, -R6.reuse ;  /* 0x00000004d36a7c23 */ /* 0x100fe20008010806 */
[----:B------:R-:W-:Y:S01]  /*23580*/  FMUL.FTZ R3, R4, UR4 ;  /* 0x0000000404037c20 */ /* 0x000fe20008410000 */
[--C-:B------:R-:W-:Y:S01]  /*23590*/  FFMA.FTZ R211, R44, UR4, -R6.reuse ;  /* 0x000000042cd37c23 */ /* 0x100fe20008010806 */
[--C-:B------:R-:W-:Y:S01]  /*235a0*/  FFMA.FTZ R216, R41, UR4, -R6.reuse ;  /* 0x0000000429d87c23 */ /* 0x100fe20008010806 */
[----:B------:R-:W-:Y:S03]  /*235b0*/  IMAD.U32 R200, RZ, RZ, UR24 ;  /* 0x00000018ffc87e24 */ /* 0x000fe6000f8e00ff */
[----:B------:R-:W1:Y:S01]  /*235c0*/  MUFU.EX2 R0, R0 ;  /* 0x0000000000007308 */ /* 0x000e620000000800 */
[--C-:B------:R-:W-:Y:S01]  /*235d0*/  FFMA.FTZ R230, R249, UR4, -R6.reuse ;  /* 0x00000004f9e67c23 */ /* 0x100fe20008010806 */
[--C-:B------:R-:W-:Y:S01]  /*235e0*/  FFMA.FTZ R237, R237, UR4, -R6.reuse ;  /* 0x00000004eded7c23 */ /* 0x100fe20008010806 */
[--C-:B------:R-:W-:Y:S01]  /*235f0*/  FFMA.FTZ R240, R240, UR4, -R6.reuse ;  /* 0x00000004f0f07c23 */ /* 0x100fe20008010806 */
[--C-:B------:R-:W-:Y:S01]  /*23600*/  FFMA.FTZ R239, R239, UR4, -R6.reuse ;  /* 0x00000004efef7c23 */ /* 0x100fe20008010806 */
[--C-:B------:R-:W-:Y:S01]  /*23610*/  FFMA.FTZ R53, R50, UR4, -R6.reuse ;  /* 0x0000000432357c23 */ /* 0x100fe20008010806 */
[--C-:B------:R-:W-:Y:S01]  /*23620*/  FFMA.FTZ R36, R51, UR4, -R6.reuse ;  /* 0x0000000433247c23 */ /* 0x100fe20008010806 */
[--C-:B------:R-:W-:Y:S03]  /*23630*/  FFMA.FTZ R19, R54, UR4, -R6.reuse ;  /* 0x0000000436137c23 */ /* 0x100fe60008010806 */
[----:B------:R-:W-:Y:S01]  /*23640*/  MUFU.EX2 R104, R104 ;  /* 0x0000006800687308 */ /* 0x000fe20000000800 */
[----:B------:R-:W-:Y:S01]  /*23650*/  FFMA.FTZ R32, R55, UR4, -R6 ;  /* 0x0000000437207c23 */ /* 0x000fe20008010806 */
[----:B------:R-:W-:Y:S01]  /*23660*/  IMAD.U32 R6, RZ, RZ, UR24 ;  /* 0x00000018ff067e24 */ /* 0x000fe2000f8e00ff */
[C---:B------:R-:W-:Y:S01]  /*23670*/  LOP3.LUT R204, R197.reuse, 0xff, RZ, 0xc0, !PT ;  /* 0x000000ffc5cc7812 */ /* 0x040fe200078ec0ff */
[----:B------:R-:W-:Y:S02]  /*23680*/  IMAD.MOV.U32 R50, RZ, RZ, R67 ;  /* 0x000000ffff327224 */ /* 0x000fe400078e0043 */
[C---:B------:R-:W-:Y:S01]  /*23690*/  FMUL.FTZ R11, R2.reuse, R139 ;  /* 0x0000008b020b7220 */ /* 0x040fe20000410000 */
[----:B------:R-:W-:Y:S02]  /*236a0*/  IMAD.MOV.U32 R67, RZ, RZ, R62 ;  /* 0x000000ffff437224 */ /* 0x000fe400078e003e */
[----:B------:R-:W-:Y:S01]  /*236b0*/  FMUL.FTZ R62, R2, R110 ;  /* 0x0000006e023e7220 */ /* 0x000fe20000410000 */
[----:B------:R-:W-:Y:S02]  /*236c0*/  IMAD.MOV.U32 R35, RZ, RZ, R63 ;  /* 0x000000ffff237224 */ /* 0x000fe400078e003f */
[C---:B-1----:R-:W-:Y:S01]  /*236d0*/  FMUL.FTZ R60, R0.reuse, R108 ;  /* 0x0000006c003c7220 */ /* 0x042fe20000410000 */
[----:B------:R-:W-:Y:S01]  /*236e0*/  MUFU.EX2 R110, R7 ;  /* 0x00000007006e7308 */ /* 0x000fe20000000800 */
[----:B------:R-:W4:Y:S01]  /*236f0*/  LDL.LU R108, [R1+0x134] ;  /* 0x00013400016c7983 */ /* 0x000f220000300800 */
[C---:B------:R-:W-:Y:S01]  /*23700*/  FMUL.FTZ R8, R0.reuse, R136 ;  /* 0x0000008800087220 */ /* 0x040fe20000410000 */
[C---:B------:R-:W-:Y:S01]  /*23710*/  FMUL.FTZ R9, R0.reuse, R137 ;  /* 0x0000008900097220 */ /* 0x040fe20000410000 */
[C---:B------:R-:W-:Y:S01]  /*23720*/  FMUL.FTZ R12, R0.reuse, R132 ;  /* 0x00000084000c7220 */ /* 0x040fe20000410000 */
[----:B------:R1:W4:Y:S01]  /*23730*/  LDL.S16 R105, [R1+0xec] ;  /* 0x0000ec0001697983 */ /* 0x0003220000100600 */
        /* <DEDUP_REMOVED lines=45> */
[----:B------:R-:W-:Y:S02]  /*23a10*/  IMAD.MOV.U32 R125, RZ, RZ, R32 ;  /* 0x000000ffff7d7224 */ /* 0x000fe400078e0020 */
[----:B------:R-:W-:Y:S01]  /*23a20*/  IMAD.MOV.U32 R121, RZ, RZ, R21 ;  /* 0x000000ffff797224 */ /* 0x000fe200078e0015 */
[----:B------:R-:W-:Y:S01]  /*23a30*/  LOP3.LUT R109, R109, 0xff, RZ, 0xc0, !PT ;  /* 0x000000ff6d6d7812 */ /* 0x000fe200078ec0ff */
[----:B------:R-:W-:Y:S03]  /*23a40*/  IMAD.MOV.U32 R117, RZ, RZ, R20 ;  /* 0x000000ffff757224 */ /* 0x000fe600078e0014 */
[----:B------:R-:W-:Y:S01]  /*23a50*/  MUFU.EX2 R231, R231 ;  /* 0x000000e700e77308 */ /* 0x000fe20000000800 */
[----:B------:R-:W-:Y:S02]  /*23a60*/  IMAD.MOV.U32 R134, RZ, RZ, R64 ;  /* 0x000000ffff867224 */ /* 0x000fe400078e0040 */
[----:B------:R-:W-:Y:S02]  /*23a70*/  IMAD.MOV.U32 R135, RZ, RZ, R65 ;  /* 0x000000ffff877224 */ /* 0x000fe400078e0041 */
[----:B------:R-:W-:Y:S02]  /*23a80*/  IMAD.MOV.U32 R114, RZ, RZ, R22 ;  /* 0x000000ffff727224 */ /* 0x000fe400078e0016 */
[----:B------:R-:W-:Y:S02]  /*23a90*/  IMAD.MOV.U32 R119, RZ, RZ, R23 ;  /* 0x000000ffff777224 */ /* 0x000fe400078e0017 */
[----:B------:R-:W-:Y:S02]  /*23aa0*/  IMAD.MOV.U32 R126, RZ, RZ, R121 ;  /* 0x000000ffff7e7224 */ /* 0x000fe400078e0079 */
[----:B------:R-:W-:Y:S02]  /*23ab0*/  IMAD.MOV.U32 R121, RZ, RZ, R34 ;  /* 0x000000ffff797224 */ /* 0x000fe400078e0022 */
[----:B------:R-:W-:Y:S04]  /*23ac0*/  IMAD.WIDE.U32 R114, R114, -0x2daee0ad, RZ ;  /* 0xd2511f5372727825 */ /* 0x000fe800078e00ff */
[----:B------:R-:W-:Y:S02]  /*23ad0*/  IMAD.MOV.U32 R122, RZ, RZ, R125 ;  /* 0x000000ffff7a7224 */ /* 0x000fe400078e007d */
[----:B------:R-:W-:Y:S02]  /*23ae0*/  IMAD.MOV.U32 R123, RZ, RZ, R132 ;  /* 0x000000ffff7b7224 */ /* 0x000fe400078e0084 */
[----:B------:R-:W-:Y:S02]  /*23af0*/  IMAD.MOV.U32 R132, RZ, RZ, R50 ;  /* 0x000000ffff847224 */ /* 0x000fe400078e0032 */
[----:B------:R-:W-:Y:S02]  /*23b00*/  IMAD.MOV.U32 R118, RZ, RZ, R67 ;  /* 0x000000ffff767224 */ /* 0x000fe400078e0043 */
[C---:B--2---:R-:W-:Y:S01]  /*23b10*/  FFMA.FTZ R4, R0.reuse, R24, R48 ;  /* 0x0000001800047223 */ /* 0x044fe20000010030 */
[C---:B------:R-:W-:Y:S01]  /*23b20*/  FMUL.FTZ R24, R0.reuse, R128 ;  /* 0x0000008000187220 */ /* 0x040fe20000410000 */
[----:B---3--:R-:W-:Y:S02]  /*23b30*/  IMAD.MOV.U32 R198, RZ, RZ, R25 ;  /* 0x000000ffffc67224 */ /* 0x008fe400078e0019 */
[----:B------:R-:W-:Y:S01]  /*23b40*/  FMUL.FTZ R25, R0, R129 ;  /* 0x0000008100197220 */ /* 0x000fe20000410000 */
[----:B------:R-:W-:Y:S01]  /*23b50*/  FADD.FTZ R113, R38, R4 ;  /* 0x0000000426717221 */ /* 0x000fe20000010000 */
[----:B------:R-:W-:Y:S02]  /*23b60*/  IMAD.MOV.U32 R129, RZ, RZ, R36 ;  /* 0x000000ffff817224 */ /* 0x000fe400078e0024 */
[----:B----4-:R-:W-:Y:S01]  /*23b70*/  IMAD.MOV.U32 R199, RZ, RZ, R26 ;  /* 0x000000ffffc77224 */ /* 0x010fe200078e001a */
[----:B------:R-:W-:Y:S01]  /*23b80*/  LEA R200, P0, R200, R198, 0x1 ;  /* 0x000000c6c8c87211 */ /* 0x000fe200078008ff */
[----:B------:R-:W-:Y:S02]  /*23b90*/  IMAD.MOV.U32 R26, RZ, RZ, R40 ;  /* 0x000000ffff1a7224 */ /* 0x000fe400078e0028 */
[----:B------:R-:W-:Y:S01]  /*23ba0*/  FMUL.FTZ R40, R0, R120 ;  /* 0x0000007800287220 */ /* 0x000fe20000410000 */
[----:B------:R-:W-:Y:S01]  /*23bb0*/  F2FP.F16.F32.PACK_AB R120, R38, R48 ;  /* 0x000000302678723e */ /* 0x000fe200000000ff */
[----:B------:R2:W3:Y:S01]  /*23bc0*/  MUFU.EX2 R0, R3 ;  /* 0x0000000300007308 */ /* 0x0004e20000000800 */
[----:B------:R-:W-:Y:S01]  /*23bd0*/  IMAD.MOV.U32 R136, RZ, RZ, R26 ;  /* 0x000000ffff887224 */ /* 0x000fe200078e001a */
[----:B------:R-:W-:Y:S01]  /*23be0*/  LEA.HI.X.SX32 R201, R6, R199, 0x1, P0 ;  /* 0x000000c706c97211 */ /* 0x000fe200000f0eff */
[----:B------:R-:W-:Y:S01]  /*23bf0*/  FMUL.FTZ R26, R2, R130 ;  /* 0x00000082021a7220 */ /* 0x000fe20000410000 */
[----:B------:R-:W-:Y:S01]  /*23c00*/  ISETP.LE.U32.AND P0, PT, R204, UR13, PT ;  /* 0x0000000dcc007c0c */ /* 0x000fe2000bf03070 */
[----:B------:R-:W-:Y:S01]  /*23c10*/  IMAD.MOV.U32 R137, RZ, RZ, R136 ;  /* 0x000000ffff897224 */ /* 0x000fe200078e0088 */
[----:B------:R-:W-:Y:S01]  /*23c20*/  PRMT R127, R120, 0x7632, R127 ;  /* 0x00007632787f7816 */ /* 0x000fe2000000007f */
[----:B------:R-:W-:Y:S01]  /*23c30*/  IMAD.MOV.U32 R136, RZ, RZ, R52 ;  /* 0x000000ffff887224 */ /* 0x000fe200078e0034 */
[----:B------:R-:W-:Y:S01]  /*23c40*/  PRMT R204, R204, 0x5410, R225 ;  /* 0x00005410cccc7816 */ /* 0x000fe200000000e1 */
[----:B------:R-:W-:Y:S02]  /*23c50*/  IMAD.MOV.U32 R52, RZ, RZ, R33 ;  /* 0x000000ffff347224 */ /* 0x000fe400078e0021 */
[----:B------:R-:W-:Y:S02]  /*23c60*/  IMAD.MOV.U32 R33, RZ, RZ, R16 ;  /* 0x000000ffff217224 */ /* 0x000fe400078e0010 */
[----:B------:R1:W4:Y:S01]  /*23c70*/  LDL.S16 R16, [R1+0xf4] ;  /* 0x0000f40001107983 */ /* 0x0003220000100600 */
[----:B------:R-:W-:Y:S02]  /*23c80*/  IMAD.MOV.U32 R128, RZ, RZ, R52 ;  /* 0x000000ffff807224 */ /* 0x000fe400078e0034 */
[----:B------:R-:W-:Y:S02]  /*23c90*/  IMAD.MOV.U32 R124, RZ, RZ, R33 ;  /* 0x000000ffff7c7224 */ /* 0x000fe400078e0021 */
[C---:B--2---:R-:W-:Y:S01]  /*23ca0*/  FFMA.FTZ R3, R2.reuse, R10, R39 ;  /* 0x0000000a02037223 */ /* 0x044fe20000010027 */
[----:B------:R-:W-:Y:S01]  /*23cb0*/  FMUL.FTZ R10, R2, R138 ;  /* 0x0000008a020a7220 */ /* 0x000fe20000410000 */
[----:B------:R-:W-:Y:S01]  /*23cc0*/  LOP3.LUT R2, R229, 0xffff, RZ, 0xc0, !PT ;  /* 0x0000ffffe5027812 */ /* 0x000fe200078ec0ff */
[C---:B---3--:R-:W-:Y:S01]  /*23cd0*/  FMUL.FTZ R20, R0.reuse, R160 ;  /* 0x000000a000147220 */ /* 0x048fe20000410000 */
[C---:B------:R-:W-:Y:S01]  /*23ce0*/  FADD.FTZ R116, R37.reuse, R3 ;  /* 0x0000000325747221 */ /* 0x040fe20000010000 */
[----:B------:R-:W-:Y:S01]  /*23cf0*/  F2FP.F16.F32.PACK_AB R138, R37, R39 ;  /* 0x00000027258a723e */ /* 0x000fe200000000ff */
[C---:B------:R-:W-:Y:S01]  /*23d00*/  FMUL.FTZ R21, R0.reuse, R161 ;  /* 0x000000a100157220 */ /* 0x040fe20000410000 */
[----:B------:R-:W-:Y:S01]  /*23d10*/  SHF.R.U32.HI R249, RZ, 0x8, R2 ;  /* 0x00000008fff97819 */ /* 0x000fe20000011602 */
[----:B------:R-:W-:Y:S01]  /*23d20*/  FMUL.FTZ R2, R5, UR4 ;  /* 0x0000000405027c20 */ /* 0x000fe20008410000 */
[C---:B------:R-:W-:Y:S01]  /*23d30*/  FMUL.FTZ R5, R0.reuse, R169 ;  /* 0x000000a900057220 */ /* 0x040fe20000410000 */
[C---:B------:R-:W-:Y:S01]  /*23d40*/  FMUL.FTZ R32, R0.reuse, R156 ;  /* 0x0000009c00207220 */ /* 0x040fe20000410000 */
[----:B------:R-:W-:Y:S01]  /*23d50*/  LOP3.LUT R4, R249, 0xffff, RZ, 0xc0, !PT ;  /* 0x0000fffff9047812 */ /* 0x000fe200078ec0ff */
[C---:B------:R-:W-:Y:S01]  /*23d60*/  FMUL.FTZ R33, R0.reuse, R157 ;  /* 0x0000009d00217220 */ /* 0x040fe20000410000 */
[C---:B------:R-:W-:Y:S01]  /*23d70*/  FMUL.FTZ R36, R0.reuse, R152 ;  /* 0x0000009800247220 */ /* 0x040fe20000410000 */
[----:B------:R-:W2:Y:S01]  /*23d80*/  MUFU.EX2 R2, R2 ;  /* 0x0000000200027308 */ /* 0x000ea20000000800 */
        /* <DEDUP_REMOVED lines=14> */
[----:B------:R3:W1:Y:S01]  /*23e70*/  MUFU.EX2 R140, R18 ;  /* 0x00000012008c7308 */ /* 0x0006620000000800 */
[----:B------:R-:W-:Y:S02]  /*23e80*/  IMAD.MOV.U32 R130, RZ, RZ, R117 ;  /* 0x000000ffff827224 */ /* 0x000fe400078e0075 */
[C---:B------:R-:W-:Y:S01]  /*23e90*/  FFMA.FTZ R111, R0.reuse, R108, R104 ;  /* 0x0000006c006f7223 */ /* 0x040fe20000010068 */
[----:B------:R-:W-:Y:S01]  /*23ea0*/  F2FP.F16.F32.PACK_AB R104, R203, R104 ;  /* 0x00000068cb68723e */ /* 0x000fe200000000ff */
[----:B------:R-:W-:Y:S02]  /*23eb0*/  IMAD.MOV.U32 R108, RZ, RZ, R49 ;  /* 0x000000ffff6c7224 */ /* 0x000fe400078e0031 */
[----:B------:R-:W-:Y:S01]  /*23ec0*/  FMUL.FTZ R49, R0, R149 ;  /* 0x0000009500317220 */ /* 0x000fe20000410000 */
[----:B------:R-:W-:Y:S01]  /*23ed0*/  IMAD.MOV.U32 R117, RZ, RZ, R128 ;  /* 0x000000ffff757224 */ /* 0x000fe200078e0080 */
[----:B------:R-:W-:Y:S01]  /*23ee0*/  PRMT R3, R104, 0x7632, R3 ;  /* 0x0000763268037816 */ /* 0x000fe20000000003 */
[----:B------:R-:W-:Y:S01]  /*23ef0*/  @!P0 HADD2 R105, -R104.H0_H0, -RZ.H0_H0 ;  /* 0xa00000ff68698230 */ /* 0x000fe20000000900 */
[----:B------:R-:W-:Y:S01]  /*23f00*/  F2FP.F16.F32.PACK_AB R148, R175, R178 ;  /* 0x000000b2af94723e */ /* 0x000fe200000000ff */
[C---:B--2---:R-:W-:Y:S01]  /*23f10*/  FMUL.FTZ R34, R2.reuse, R158 ;  /* 0x0000009e02227220 */ /* 0x044fe20000410000 */
[----:B------:R-:W-:Y:S02]  /*23f20*/  IMAD.MOV.U32 R125, RZ, RZ, R137 ;  /* 0x000000ffff7d7224 */ /* 0x000fe400078e0089 */
[C---:B------:R-:W-:Y:S01]  /*23f30*/  FMUL.FTZ R22, R2.reuse, R162 ;  /* 0x000000a202167220 */ /* 0x040fe20000410000 */
[----:B------:R2:W-:Y:S01]  /*23f40*/  @!P0 STL.S16 [R1+0xec], R105 ;  /* 0x0000ec6901008387 */ /* 0x0005e20000100600 */
[----:B------:R-:W-:Y:S01]  /*23f50*/  IMAD.MOV.U32 R137, RZ, RZ, R66 ;  /* 0x000000ffff897224 */ /* 0x000fe200078e0042 */
[----:B------:R-:W-:Y:S01]  /*23f60*/  PRMT R6, R105, 0x7610, R6 ;  /* 0x0000761069067816 */ /* 0x000fe20000000006 */
[----:B------:R-:W-:Y:S01]  /*23f70*/  IMAD.MOV.U32 R160, RZ, RZ, R54 ;  /* 0x000000ffffa07224 */ /* 0x000fe200078e0036 */
[----:B------:R-:W4:Y:S01]  /*23f80*/  LDL.LU R7, [R1+0x148] ;  /* 0x0001480001077983 */ /* 0x000f220000300800 */
[----:B------:R-:W-:Y:S02]  /*23f90*/  IMAD.MOV.U32 R128, RZ, RZ, R133 ;  /* 0x000000ffff807224 */ /* 0x000fe400078e0085 */
[C---:B---3--:R-:W-:Y:S01]  /*23fa0*/  FMUL.FTZ R18, R2.reuse, R166 ;  /* 0x000000a602127220 */ /* 0x048fe20000410000 */
[----:B------:R-:W-:Y:S02]  /*23fb0*/  IMAD.MOV.U32 R133, RZ, RZ, R35 ;  /* 0x000000ffff857224 */ /* 0x000fe400078e0023 */
[C---:B------:R-:W-:Y:S01]  /*23fc0*/  FMUL.FTZ R35, R2.reuse, R159 ;  /* 0x0000009f02237220 */ /* 0x040fe20000410000 */
        /* <DEDUP_REMOVED lines=15> */
[----:B--2---:R-:W-:Y:S01]  /*240c0*/  PRMT R105, R104, 0x5410, R3 ;  /* 0x0000541068697816 */ /* 0x004fe20000000003 */
[----:B------:R-:W-:Y:S01]  /*240d0*/  FMUL.FTZ R67, R2, R143 ;  /* 0x0000008f02437220 */ /* 0x000fe20000410000 */
[----:B------:R-:W-:Y:S01]  /*240e0*/  @!P0 PRMT R104, R6, 0x5410, RZ ;  /* 0x0000541006688816 */ /* 0x000fe200000000ff */
[----:B------:R-:W-:Y:S01]  /*240f0*/  IMAD.MOV.U32 R6, RZ, RZ, R17 ;  /* 0x000000ffff067224 */ /* 0x000fe200078e0011 */
[----:B------:R-:W-:Y:S01]  /*24100*/  ISETP.LE.U32.AND P0, PT, R4, UR13, PT ;  /* 0x0000000d04007c0c */ /* 0x000fe2000bf03070 */
[C---:B------:R-:W-:Y:S01]  /*24110*/  FMUL.FTZ R4, R0.reuse, R168 ;  /* 0x000000a800047220 */ /* 0x040fe20000410000 */
[----:B------:R-:W-:Y:S01]  /*24120*/  FMUL.FTZ R17, R0, R165 ;  /* 0x000000a500117220 */ /* 0x000fe20000410000 */
[----:B------:R-:W-:Y:S01]  /*24130*/  STG.E.U16 desc[UR28][R198.64], R104 ;  /* 0x00000068c6007986 */ /* 0x000fe2000c10151c */
        /* <DEDUP_REMOVED lines=10> */
[----:B------:R-:W-:Y:S01]  /*241e0*/  FADD.FTZ R111, R203, R111 ;  /* 0x0000006fcb6f7221 */ /* 0x000fe20000010000 */
[----:B------:R-:W-:Y:S01]  /*241f0*/  LOP3.LUT R203, R114, UR17, R159, 0x96, !PT ;  /* 0x0000001172cb7c12 */ /* 0x000fe2000f8e969f */
[----:B------:R-:W-:Y:S01]  /*24200*/  IMAD.MOV.U32 R119, RZ, RZ, R118 ;  /* 0x000000ffff777224 */ /* 0x000fe200078e0076 */
[----:B------:R-:W2:Y:S01]  /*24210*/  MUFU.EX2 R142, R207 ;  /* 0x000000cf008e7308 */ /* 0x000ea20000000800 */
[----:B------:R-:W-:Y:S01]  /*24220*/  IMAD.MOV.U32 R118, RZ, RZ, R123 ;  /* 0x000000ffff767224 */ /* 0x000fe200078e007b */
[----:B------:R-:W-:Y:S01]  /*24230*/  F2FP.F16.F32.PACK_AB R145, R177, R179 ;  /* 0x000000b3b191723e */ /* 0x000fe200000000ff */
[----:B------:R-:W-:Y:S01]  /*24240*/  IMAD.MOV.U32 R123, RZ, RZ, R126 ;  /* 0x000000ffff7b7224 */ /* 0x000fe200078e007e */
[----:B------:R-:W-:Y:S01]  /*24250*/  PRMT R139, R138, 0x7632, R139 ;  /* 0x000076328a8b7816 */ /* 0x000fe2000000008b */
[----:B------:R-:W-:Y:S01]  /*24260*/  IMAD.MOV.U32 R126, RZ, RZ, R130 ;  /* 0x000000ffff7e7224 */ /* 0x000fe200078e0082 */
[----:B------:R-:W-:Y:S01]  /*24270*/  F2FP.F16.F32.PACK_AB R144, R205, R220 ;  /* 0x000000dccd90723e */ /* 0x000fe200000000ff */
[----:B------:R-:W-:Y:S01]  /*24280*/  IMAD.MOV.U32 R130, RZ, RZ, R135 ;  /* 0x000000ffff827224 */ /* 0x000fe200078e0087 */
[----:B------:R-:W-:Y:S01]  /*24290*/  F2FP.F16.F32.PACK_AB R147, R107, R173 ;  /* 0x000000ad6b93723e */ /* 0x000fe200000000ff */
[----:B------:R-:W-:Y:S01]  /*242a0*/  IMAD.MOV.U32 R135, RZ, RZ, R108 ;  /* 0x000000ffff877224 */ /* 0x000fe200078e006c */
[----:B------:R-:W-:Y:S01]  /*242b0*/  SHF.R.U32.HI R108, RZ, 0x18, R197 ;  /* 0x00000018ff6c7819 */ /* 0x000fe200000116c5 */
[----:B------:R-:W-:Y:S01]  /*242c0*/  IMAD.MOV.U32 R169, RZ, RZ, R119 ;  /* 0x000000ffffa97224 */ /* 0x000fe200078e0077 */
[----:B------:R-:W-:Y:S01]  /*242d0*/  PRMT R146, R144, 0x7632, R146 ;  /* 0x0000763290927816 */ /* 0x000fe20000000092 */
[----:B------:R-:W-:Y:S01]  /*242e0*/  IMAD.MOV.U32 R119, RZ, RZ, R118 ;  /* 0x000000ffff777224 */ /* 0x000fe200078e0076 */
[----:B------:R-:W3:Y:S01]  /*242f0*/  LDC R197, c[0x0][0x448] ;  /* 0x00011200ffc57b82 */ /* 0x000ee20000000800 */
[----:B------:R-:W-:Y:S01]  /*24300*/  IMAD.MOV.U32 R118, RZ, RZ, R126 ;  /* 0x000000ffff767224 */ /* 0x000fe200078e007e */
[----:B------:R-:W-:Y:S01]  /*24310*/  LOP3.LUT R124, R124, 0xff, RZ, 0xc0, !PT ;  /* 0x000000ff7c7c7812 */ /* 0x000fe200078ec0ff */
[----:B------:R-:W-:Y:S01]  /*24320*/  IMAD.MOV.U32 R126, RZ, RZ, R130 ;  /* 0x000000ffff7e7224 */ /* 0x000fe200078e0082 */
[----:B------:R-:W-:Y:S01]  /*24330*/  PRMT R162, R145, 0x7632, R162 ;  /* 0x0000763291a27816 */ /* 0x000fe200000000a2 */
[----:B------:R-:W-:Y:S02]  /*24340*/  IMAD.MOV.U32 R130, RZ, RZ, R135 ;  /* 0x000000ffff827224 */ /* 0x000fe400078e0087 */
[----:B------:R-:W-:Y:S02]  /*24350*/  IMAD.MOV.U32 R135, RZ, RZ, R134 ;  /* 0x000000ffff877224 */ /* 0x000fe400078e0086 */
[----:B------:R-:W-:Y:S01]  /*24360*/  IMAD.MOV.U32 R134, RZ, RZ, R121 ;  /* 0x000000ffff867224 */ /* 0x000fe200078e0079 */
[C---:B------:R-:W-:Y:S01]  /*24370*/  PRMT R121, R109.reuse, 0x5410, R108 ;  /* 0x000054106d797816 */ /* 0x040fe2000000006c */
[----:B------:R-:W-:Y:S02]  /*24380*/  IMAD.MOV.U32 R165, RZ, RZ, R130 ;  /* 0x000000ffffa57224 */ /* 0x000fe400078e0082 */
[----:B------:R-:W-:Y:S02]  /*24390*/  IMAD.MOV.U32 R157, RZ, RZ, R134 ;  /* 0x000000ffff9d7224 */ /* 0x000fe400078e0086 */
[----:B------:R-:W-:Y:S02]  /*243a0*/  IMAD.MOV.U32 R134, RZ, RZ, R133 ;  /* 0x000000ffff867224 */ /* 0x000fe400078e0085 */
[----:B------:R-:W-:Y:S01]  /*243b0*/  MUFU.EX2 R133, R232 ;  /* 0x000000e800857308 */ /* 0x000fe20000000800 */
[----:B------:R-:W-:Y:S02]  /*243c0*/  IMAD.MOV.U32 R166, RZ, RZ, R157 ;  /* 0x000000ffffa67224 */ /* 0x000fe400078e009d */
[----:B------:R-:W-:Y:S01]  /*243d0*/  LOP3.LUT R153, R134, 0xff, RZ, 0xc0, !PT ;  /* 0x000000ff86997812 */ /* 0x000fe200078ec0ff */
[----:B------:R-:W-:Y:S02]  /*243e0*/  IMAD.MOV.U32 R157, RZ, RZ, R118 ;  /* 0x000000ffff9d7224 */ /* 0x000fe400078e0076 */
[----:B------:R-:W-:Y:S02]  /*243f0*/  IMAD.MOV.U32 R170, RZ, RZ, R128 ;  /* 0x000000ffffaa7224 */ /* 0x000fe400078e0080 */
[----:B------:R-:W-:Y:S02]  /*24400*/  IMAD.MOV.U32 R167, RZ, RZ, R123 ;  /* 0x000000ffffa77224 */ /* 0x000fe400078e007b */
[----:B------:R-:W-:Y:S01]  /*24410*/  MUFU.EX2 R134, R241 ;  /* 0x000000f100867308 */ /* 0x000fe20000000800 */
[----:B------:R-:W-:Y:S09]  /*24420*/  IMAD.MOV.U32 R123, RZ, RZ, R131 ;  /* 0x000000ffff7b7224 */ /* 0x000ff200078e0083 */
[----:B------:R-:W-:Y:S10]  /*24430*/  MUFU.EX2 R128, R242 ;  /* 0x000000f200807308 */ /* 0x000ff40000000800 */
[----:B------:R-:W-:Y:S10]  /*24440*/  MUFU.EX2 R131, R239 ;  /* 0x000000ef00837308 */ /* 0x000ff40000000800 */
[----:B------:R-:W-:Y:S01]  /*24450*/  MUFU.EX2 R166, R166 ;  /* 0x000000a600a67308 */ /* 0x000fe20000000800 */
[----:B----4-:R-:W-:Y:S05]  /*24460*/  @!P5 HADD2 R16, -R3.H0_H0, -RZ.H0_H0 ;  /* 0xa00000ff0310d230 */ /* 0x010fea0000000900 */
[----:B------:R4:W-:Y:S01]  /*24470*/  @!P5 STL.S16 [R1+0xf4], R16 ;  /* 0x0000f4100100d387 */ /* 0x0009e20000100600 */
[----:B------:R-:W-:Y:S04]  /*24480*/  PRMT R38, R16, 0x7610, R38 ;  /* 0x0000761010267816 */ /* 0x000fe80000000026 */
[----:B------:R-:W-:Y:S01]  /*24490*/  @!P5 PRMT R3, R38, 0x5410, RZ ;  /* 0x000054102603d816 */ /* 0x000fe200000000ff */
[----:B------:R-:W-:Y:S01]  /*244a0*/  FMUL.FTZ R38, R2, R154 ;  /* 0x0000009a02267220 */ /* 0x000fe20000410000 */
[----:B------:R-:W-:Y:S01]  /*244b0*/  ISETP.LE.U32.AND P5, PT, R109, UR13, PT ;  /* 0x0000000d6d007c0c */ /* 0x000fe2000bfa3070 */
[----:B------:R-:W-:Y:S01]  /*244c0*/  FADD.FTZ R109, R179, R116 ;  /* 0x00000074b36d7221 */ /* 0x000fe20000010000 */
[----:B------:R-:W-:Y:S01]  /*244d0*/  LOP3.LUT R154, R156, UR21, R115, 0x96, !PT ;  /* 0x000000159c9a7c12 */ /* 0x000fe2000f8e9673 */
[----:B------:R2:W-:Y:S01]  /*244e0*/  STG.E.U16 desc[UR28][R198.64+0x2], R3 ;  /* 0x00000203c6007986 */ /* 0x0005e2000c10151c */
[----:B------:R3:W-:Y:S01]  /*244f0*/  MUFU.EX2 R116, R181 ;  /* 0x000000b500747308 */ /* 0x0007e20000000800 */
[----:B------:R-:W-:Y:S01]  /*24500*/  FADD.FTZ R177, R177, R109 ;  /* 0x0000006db1b17221 */ /* 0x000fe20000010000 */
[----:B-1----:R-:W-:Y:S01]  /*24510*/  FADD.FTZ R109, R140, R111 ;  /* 0x0000006f8c6d7221 */ /* 0x002fe20000010000 */
[----:B------:R-:W-:Y:S01]  /*24520*/  IMAD.MOV.U32 R156, RZ, RZ, R126 ;  /* 0x000000ffff9c7224 */ /* 0x000fe200078e007e */
[----:B------:R-:W-:Y:S02]  /*24530*/  LOP3.LUT R126, R202, 0xff, RZ, 0xc0, !PT ;  /* 0x000000ffca7e7812 */ /* 0x000fe400078ec0ff */
[C---:B------:R-:W-:Y:S01]  /*24540*/  FADD.FTZ R111, R231.reuse, R109 ;  /* 0x0000006de76f7221 */ /* 0x040fe20000010000 */
[----:B------:R-:W-:Y:S01]  /*24550*/  F2FP.F16.F32.PACK_AB R140, R231, R140 ;  /* 0x0000008ce78c723e */ /* 0x000fe200000000ff */
[----:B------:R-:W-:Y:S02]  /*24560*/  IMAD.MOV.U32 R231, RZ, RZ, R119 ;  /* 0x000000ffffe77224 */ /* 0x000fe400078e0077 */
[----:B------:R-:W-:Y:S01]  /*24570*/  IMAD.MOV.U32 R155, RZ, RZ, R156 ;  /* 0x000000ffff9b7224 */ /* 0x000fe200078e009c */
[----:B------:R-:W-:Y:S01]  /*24580*/  PRMT R143, R140, 0x7632, R143 ;  /* 0x000076328c8f7816 */ /* 0x000fe2000000008f */
[----:B------:R-:W-:Y:S02]  /*24590*/  IMAD.MOV.U32 R156, RZ, RZ, R117 ;  /* 0x000000ffff9c7224 */ /* 0x000fe400078e0075 */
[----:B----4-:R-:W-:Y:S01]  /*245a0*/  FMUL.FTZ R16, R0, R164 ;  /* 0x000000a400107220 */ /* 0x010fe20000410000 */
[----:B------:R-:W-:Y:S01]  /*245b0*/  F2FP.F16.F32.PACK_AB R0, R110, R106 ;  /* 0x0000006a6e00723e */ /* 0x000fe200000000ff */
[----:B---3--:R-:W-:Y:S02]  /*245c0*/  IMAD.MOV.U32 R181, RZ, RZ, R169 ;  /* 0x000000ffffb57224 */ /* 0x008fe400078e00a9 */
[----:B------:R-:W-:Y:S02]  /*245d0*/  IMAD.MOV.U32 R169, RZ, RZ, R125 ;  /* 0x000000ffffa97224 */ /* 0x000fe400078e007d */
[----:B------:R-:W-:Y:S01]  /*245e0*/  IMAD.MOV.U32 R125, RZ, RZ, R129 ;  /* 0x000000ffff7d7224 */ /* 0x000fe200078e0081 */
[----:B------:R-:W-:Y:S01]  /*245f0*/  PRMT R115, R181, 0x5410, R238 ;  /* 0x00005410b5737816 */ /* 0x000fe200000000ee */
[----:B------:R-:W-:Y:S01]  /*24600*/  IMAD.MOV.U32 R151, RZ, RZ, R169 ;  /* 0x000000ffff977224 */ /* 0x000fe200078e00a9 */
[----:B------:R-:W-:Y:S01]  /*24610*/  MUFU.EX2 R129, R235 ;  /* 0x000000eb00817308 */ /* 0x000fe20000000800 */
[----:B------:R-:W-:Y:S01]  /*24620*/  IMAD.MOV.U32 R169, RZ, RZ, R125 ;  /* 0x000000ffffa97224 */ /* 0x000fe200078e007d */
[----:B--2---:R-:W-:Y:S01]  /*24630*/  F2FP.F16.F32.PACK_AB R3, R176, R180 ;  /* 0x000000b4b003723e */ /* 0x004fe200000000ff */
[----:B------:R-:W-:Y:S01]  /*24640*/  IMAD.MOV.U32 R225, RZ, RZ, R151 ;  /* 0x000000ffffe17224 */ /* 0x000fe200078e0097 */
[----:B------:R-:W-:Y:S02]  /*24650*/  LOP3.LUT R115, R115, 0xff00ff, RZ, 0xc0, !PT ;  /* 0x00ff00ff73737812 */ /* 0x000fe400078ec0ff */
[C---:B------:R-:W-:Y:S02]  /*24660*/  PRMT R164, R3.reuse, 0x7610, R164 ;  /* 0x0000761003a47816 */ /* 0x040fe400000000a4 */
[----:B------:R-:W-:Y:S01]  /*24670*/  PRMT R163, R3, 0x7632, R163 ;  /* 0x0000763203a37816 */ /* 0x000fe200000000a3 */
[C---:B------:R-:W-:Y:S01]  /*24680*/  FFMA.FTZ R112, R2.reuse, R7, R106 ;  /* 0x0000000702707223 */ /* 0x040fe2000001006a */
[----:B------:R-:W-:Y:S01]  /*24690*/  FMUL.FTZ R7, R2, R171 ;  /* 0x000000ab02077220 */ /* 0x000fe20000410000 */
[----:B------:R3:W2:Y:S01]  /*246a0*/  LDL.S16 R106, [R1+0xf8] ;  /* 0x0000f800016a7983 */ /* 0x0006a20000100600 */
[----:B------:R-:W-:Y:S01]  /*246b0*/  PRMT R2, R0, 0x7632, R2 ;  /* 0x0000763200027816 */ /* 0x000fe20000000002 */
[----:B------:R-:W-:Y:S01]  /*246c0*/  FADD.FTZ R112, R110, R112 ;  /* 0x000000706e707221 */ /* 0x000fe20000010000 */
[----:B------:R-:W-:Y:S01]  /*246d0*/  FADD.FTZ R110, R220, R113 ;  /* 0x00000071dc6e7221 */ /* 0x000fe20000010000 */
[--C-:B------:R-:W-:Y:S01]  /*246e0*/  HSET2.LE.AND R115, R115, R218.reuse, PT ;  /* 0x000000da73737233 */ /* 0x100fe20003803000 */
[----:B------:R-:W-:Y:S02]  /*246f0*/  IMAD.MOV.U32 R171, RZ, RZ, R136 ;  /* 0x000000ffffab7224 */ /* 0x000fe400078e0088 */
[----:B------:R-:W-:Y:S01]  /*24700*/  FADD.FTZ R109, R142, R112 ;  /* 0x000000708e6d7221 */ /* 0x000fe20000010000 */
[----:B------:R-:W-:Y:S01]  /*24710*/  FADD.FTZ R110, R205, R110 ;  /* 0x0000006ecd6e7221 */ /* 0x000fe20000010000 */
[----:B------:R-:W-:Y:S01]  /*24720*/  PRMT R112, R126, 0x5410, R227 ;  /* 0x000054107e707816 */ /* 0x000fe200000000e3 */
[----:B------:R-:W-:Y:S01]  /*24730*/  IMAD.MOV.U32 R159, RZ, RZ, R171 ;  /* 0x000000ffff9f7224 */ /* 0x000fe200078e00ab */
[----:B------:R-:W-:Y:S01]  /*24740*/  MUFU.EX2 R136, R240 ;  /* 0x000000f000887308 */ /* 0x000fe20000000800 */
[----:B------:R-:W-:Y:S01]  /*24750*/  FADD.FTZ R104, R180, R110 ;  /* 0x0000006eb4687221 */ /* 0x000fe20000010000 */
[----:B------:R-:W-:Y:S01]  /*24760*/  VIADD R180, R210, 0x9020 ;  /* 0x00009020d2b47836 */ /* 0x000fe20000000000 */
[--C-:B------:R-:W-:Y:S01]  /*24770*/  HSET2.LE.AND R112, R112, R218.reuse, PT ;  /* 0x000000da70707233 */ /* 0x100fe20003803000 */
[----:B------:R-:W-:Y:S02]  /*24780*/  IMAD.MOV.U32 R171, RZ, RZ, R170 ;  /* 0x000000ffffab7224 */ /* 0x000fe400078e00aa */
[--C-:B------:R-:W-:Y:S01]  /*24790*/  FADD.FTZ R176, R176, R104.reuse ;  /* 0x00000068b0b07221 */ /* 0x100fe20000010000 */
[----:B------:R-:W-:Y:S01]  /*247a0*/  PRMT R104, R202, 0x7632, R104 ;  /* 0x00007632ca687816 */ /* 0x000fe20000000068 */
[----:B------:R-:W-:Y:S01]  /*247b0*/  IMAD.MOV.U32 R170, RZ, RZ, R156 ;  /* 0x000000ffffaa7224 */ /* 0x000fe200078e009c */
[----:B------:R-:W-:Y:S01]  /*247c0*/  SHF.R.U32.HI R202, RZ, 0x18, R202 ;  /* 0x00000018ffca7819 */ /* 0x000fe200000116ca */
[----:B------:R-:W-:Y:S01]  /*247d0*/  IMAD.MOV.U32 R156, RZ, RZ, R123 ;  /* 0x000000ffff9c7224 */ /* 0x000fe200078e007b */
[----:B------:R-:W-:Y:S01]  /*247e0*/  LOP3.LUT R130, R104, 0xff, RZ, 0xc0, !PT ;  /* 0x000000ff68827812 */ /* 0x000fe200078ec0ff */
[----:B------:R-:W-:Y:S01]  /*247f0*/  IMAD.MOV.U32 R220, RZ, RZ, R159 ;  /* 0x000000ffffdc7224 */ /* 0x000fe200078e009f */
[----:B------:R-:W-:Y:S01]  /*24800*/  PRMT R104, R120, 0x5410, R127 ;  /* 0x0000541078687816 */ /* 0x000fe2000000007f */
[----:B------:R-:W-:Y:S01]  /*24810*/  IMAD.MOV.U32 R159, RZ, RZ, R156 ;  /* 0x000000ffff9f7224 */ /* 0x000fe200078e009c */
[----:B------:R-:W-:Y:S01]  /*24820*/  PRMT R113, R130, 0x5410, R202 ;  /* 0x0000541082717816 */ /* 0x000fe200000000ca */
[----:B------:R-:W-:Y:S01]  /*24830*/  IMAD.MOV.U32 R156, RZ, RZ, R137 ;  /* 0x000000ffff9c7224 */ /* 0x000fe200078e0089 */
[----:B------:R-:W-:Y:S01]  /*24840*/  LOP3.LUT R112, R104, R112, RZ, 0xc0, !PT ;  /* 0x0000007068707212 */ /* 0x000fe200078ec0ff */
[----:B------:R-:W-:Y:S01]  /*24850*/  FADD.FTZ R104, R173, R177 ;  /* 0x000000b1ad687221 */ /* 0x000fe20000010000 */
[----:B------:R-:W-:Y:S01]  /*24860*/  IMAD.MOV.U32 R123, RZ, RZ, R122 ;  /* 0x000000ffff7b7224 */ /* 0x000fe200078e007a */
[--C-:B------:R-:W-:Y:S01]  /*24870*/  HSET2.LE.AND R113, R113, R218.reuse, PT ;  /* 0x000000da71717233 */ /* 0x100fe20003803000 */
[----:B------:R-:W-:Y:S02]  /*24880*/  IMAD.MOV.U32 R179, RZ, RZ, R171 ;  /* 0x000000ffffb37224 */ /* 0x000fe400078e00ab */
[----:B------:R-:W-:Y:S01]  /*24890*/  FADD.FTZ R119, R107, R104 ;  /* 0x000000686b777221 */ /* 0x000fe20000010000 */
[----:B------:R-:W-:Y:S01]  /*248a0*/  PRMT R104, R138, 0x5410, R139 ;  /* 0x000054108a687816 */ /* 0x000fe2000000008b */
[----:B------:R1:W-:Y:S01]  /*248b0*/  MUFU.EX2 R107, R237 ;  /* 0x000000ed006b7308 */ /* 0x0003e20000000800 */
[----:B------:R-:W-:Y:S02]  /*248c0*/  IMAD.MOV.U32 R171, RZ, RZ, R123 ;  /* 0x000000ffffab7224 */ /* 0x000fe400078e007b */
[----:B------:R-:W-:Y:S07]  /*248d0*/  LOP3.LUT R113, R104, R113, RZ, 0xc0, !PT ;  /* 0x0000007168717212 */ /* 0x000fee00078ec0ff */
[----:B------:R-:W-:Y:S10]  /*248e0*/  MUFU.EX2 R123, R250 ;  /* 0x000000fa007b7308 */ /* 0x000ff40000000800 */
[----:B------:R-:W-:Y:S01]  /*248f0*/  MUFU.EX2 R122, R185 ;  /* 0x000000b9007a7308 */ /* 0x000fe20000000800 */
[----:B-1----:R-:W-:Y:S02]  /*24900*/  IMAD.MOV.U32 R237, RZ, RZ, R161 ;  /* 0x000000ffffed7224 */ /* 0x002fe400078e00a1 */
[----:B--2---:R-:W-:Y:S05]  /*24910*/  @!P5 HADD2 R106, -R0.H0_H0, -RZ.H0_H0 ;  /* 0xa00000ff006ad230 */ /* 0x004fea0000000900 */
[----:B------:R1:W-:Y:S01]  /*24920*/  @!P5 STL.S16 [R1+0xf8], R106 ;  /* 0x0000f86a0100d387 */ /* 0x0003e20000100600 */
[----:B------:R-:W-:Y:S02]  /*24930*/  PRMT R114, R106, 0x7610, R114 ;  /* 0x000076106a727816 */ /* 0x000fe40000000072 */
[----:B-1----:R-:W-:Y:S02]  /*24940*/  PRMT R106, R0, 0x5410, R2 ;  /* 0x00005410006a7816 */ /* 0x002fe40000000002 */
[----:B------:R-:W-:Y:S02]  /*24950*/  @!P5 PRMT R0, R114, 0x5410, RZ ;  /* 0x000054107200d816 */ /* 0x000fe400000000ff */
[----:B------:R3:W2:Y:S01]  /*24960*/  LDL.S16 R114, [R1+0xf0] ;  /* 0x0000f00001727983 */ /* 0x0006a20000100600 */
[----:B------:R-:W-:Y:S02]  /*24970*/  ISETP.LE.U32.AND P5, PT, R108, UR13, PT ;  /* 0x0000000d6c007c0c */ /* 0x000fe4000bfa3070 */
[----:B------:R-:W1:Y:S01]  /*24980*/  MUFU.EX2 R108, R230 ;  /* 0x000000e6006c7308 */ /* 0x000e620000000800 */
[----:B------:R4:W-:Y:S01]  /*24990*/  STG.E.U16 desc[UR28][R200.64], R0 ;  /* 0x00000000c8007986 */ /* 0x0009e2000c10151c */
[C---:B-1----:R-:W-:Y:S01]  /*249a0*/  FADD.FTZ R109, R108.reuse, R109 ;  /* 0x0000006d6c6d7221 */ /* 0x042fe20000010000 */
[----:B------:R-:W-:Y:S01]  /*249b0*/  F2FP.F16.F32.PACK_AB R142, R108, R142 ;  /* 0x0000008e6c8e723e */ /* 0x000fe200000000ff */
[----:B------:R-:W-:Y:S06]  /*249c0*/  IMAD.MOV.U32 R230, RZ, RZ, R155 ;  /* 0x000000ffffe67224 */ /* 0x000fec00078e009b */
[----:B------:R1:W3:Y:S01]  /*249d0*/  MUFU.EX2 R108, R236 ;  /* 0x000000ec006c7308 */ /* 0x0002e20000000800 */
[----:B------:R-:W-:Y:S01]  /*249e0*/  PRMT R141, R142, 0x7632, R141 ;  /* 0x000076328e8d7816 */ /* 0x000fe2000000008d */
[----:B------:R-:W-:Y:S02]  /*249f0*/  IMAD.MOV.U32 R205, RZ, RZ, R230 ;  /* 0x000000ffffcd7224 */ /* 0x000fe400078e00e6 */
[----:B------:R-:W-:Y:S02]  /*24a00*/  IMAD.MOV.U32 R230, RZ, RZ, R170 ;  /* 0x000000ffffe67224 */ /* 0x000fe400078e00aa */
[----:B------:R-:W-:Y:S01]  /*24a10*/  IMAD.MOV.U32 R170, RZ, RZ, R132 ;  /* 0x000000ffffaa7224 */ /* 0x000fe200078e0084 */
[----:B----4-:R-:W-:Y:S03]  /*24a20*/  PRMT R0, R144, 0x5410, R146 ;  /* 0x0000541090007816 */ /* 0x010fe60000000092 */
[----:B------:R-:W-:Y:S01]  /*24a30*/  MUFU.EX2 R132, R248 ;  /* 0x000000f800847308 */ /* 0x000fe20000000800 */
[----:B------:R-:W-:Y:S02]  /*24a40*/  IMAD.MOV.U32 R232, RZ, RZ, R230 ;  /* 0x000000ffffe87224 */ /* 0x000fe400078e00e6 */
[----:B------:R-:W-:Y:S02]  /*24a50*/  IMAD.MOV.U32 R227, RZ, RZ, R205 ;  /* 0x000000ffffe37224 */ /* 0x000fe400078e00cd */
[----:B------:R-:W-:Y:S02]  /*24a60*/  IMAD.MOV.U32 R205, RZ, RZ, R237 ;  /* 0x000000ffffcd7224 */ /* 0x000fe400078e00ed */
[----:B------:R-:W-:Y:S02]  /*24a70*/  IMAD.MOV.U32 R205, RZ, RZ, R171 ;  /* 0x000000ffffcd7224 */ /* 0x000fe400078e00ab */
[----:B-1----:R-:W-:Y:S02]  /*24a80*/  IMAD.MOV.U32 R236, RZ, RZ, R160 ;  /* 0x000000ffffec7224 */ /* 0x002fe400078e00a0 */
[----:B------:R-:W-:Y:S04]  /*24a90*/  IMAD.WIDE R160, R197, 0x70, R200 ;  /* 0x00000070c5a07825 */ /* 0x000fe800078e02c8 */
[----:B------:R-:W-:Y:S04]  /*24aa0*/  IMAD.MOV.U32 R230, RZ, RZ, R159 ;  /* 0x000000ffffe67224 */ /* 0x000fe800078e009f */
[----:B------:R-:W-:Y:S02]  /*24ab0*/  IMAD.MOV.U32 R235, RZ, RZ, R230 ;  /* 0x000000ffffeb7224 */ /* 0x000fe400078e00e6 */
[----:B------:R-:W-:Y:S02]  /*24ac0*/  IMAD.MOV.U32 R230, RZ, RZ, R156 ;  /* 0x000000ffffe67224 */ /* 0x000fe400078e009c */
[----:B--2---:R-:W-:Y:S05]  /*24ad0*/  @!P5 HADD2 R114, -R2.H0_H0, -RZ.H0_H0 ;  /* 0xa00000ff0272d230 */ /* 0x004fea0000000900 */
[----:B------:R1:W-:Y:S01]  /*24ae0*/  @!P5 STL.S16 [R1+0xf0], R114 ;  /* 0x0000f0720100d387 */ /* 0x0003e20000100600 */
[----:B------:R-:W-:Y:S03]  /*24af0*/  PRMT R104, R114, 0x7610, R104 ;  /* 0x0000761072687816 */ /* 0x000fe60000000068 */
[----:B------:R-:W2:Y:S01]  /*24b00*/  LDL R125, [R1+0x154] ;  /* 0x00015400017d7983 */ /* 0x000ea20000100800 */
[----:B------:R-:W-:Y:S02]  /*24b10*/  @!P5 PRMT R2, R104, 0x5410, RZ ;  /* 0x000054106802d816 */ /* 0x000fe400000000ff */
[--C-:B------:R-:W-:Y:S01]  /*24b20*/  HSET2.LE.AND R104, R204, R218.reuse, PT ;  /* 0x000000dacc687233 */ /* 0x100fe20003803000 */
[----:B------:R4:W4:Y:S01]  /*24b30*/  LDL.S16 R155, [R1+0x100] ;  /* 0x00010000019b7983 */ /* 0x0009220000100600 */
[----:B------:R-:W-:Y:S02]  /*24b40*/  IMAD.MOV.U32 R204, RZ, RZ, R236 ;  /* 0x000000ffffcc7224 */ /* 0x000fe400078e00ec */
[----:B------:R-:W-:Y:S01]  /*24b50*/  IMAD.MOV.U32 R236, RZ, RZ, R232 ;  /* 0x000000ffffec7224 */ /* 0x000fe200078e00e8 */
[----:B------:R3:W-:Y:S01]  /*24b60*/  STG.E.U16 desc[UR28][R200.64+0x2], R2 ;  /* 0x00000202c8007986 */ /* 0x0007e2000c10151c */
[----:B------:R-:W-:Y:S01]  /*24b70*/  LOP3.LUT R104, R105, R104, RZ, 0xc0, !PT ;  /* 0x0000006869687212 */ /* 0x000fe200078ec0ff */
[----:B------:R-:W-:Y:S01]  /*24b80*/  IMAD.MOV.U32 R232, RZ, RZ, R179 ;  /* 0x000000ffffe87224 */ /* 0x000fe200078e00b3 */
[--C-:B------:R-:W-:Y:S01]  /*24b90*/  HSET2.LE.AND R105, R121, R218.reuse, PT ;  /* 0x000000da79697233 */ /* 0x100fe20003803000 */
[----:B------:R-:W-:Y:S02]  /*24ba0*/  IMAD.MOV.U32 R179, RZ, RZ, R220 ;  /* 0x000000ffffb37224 */ /* 0x000fe400078e00dc */
[----:B------:R-:W-:Y:S02]  /*24bb0*/  IMAD.MOV.U32 R220, RZ, RZ, R135 ;  /* 0x000000ffffdc7224 */ /* 0x000fe400078e0087 */
[----:B------:R-:W-:Y:S01]  /*24bc0*/  LOP3.LUT R105, R106, R105, RZ, 0xc0, !PT ;  /* 0x000000696a697212 */ /* 0x000fe200078ec0ff */
[----:B------:R-:W-:Y:S01]  /*24bd0*/  MUFU.EX2 R135, R189 ;  /* 0x000000bd00877308 */ /* 0x000fe20000000800 */
[----:B------:R-:W-:Y:S02]  /*24be0*/  PRMT R106, R124, 0x5410, R243 ;  /* 0x000054107c6a7816 */ /* 0x000fe400000000f3 */
[----:B-1----:R-:W-:Y:S03]  /*24bf0*/  PRMT R114, R153, 0x5410, R231 ;  /* 0x0000541099727816 */ /* 0x002fe600000000e7 */
[--C-:B------:R-:W-:Y:S02]  /*24c00*/  HSET2.LE.AND R106, R106, R218.reuse, PT ;  /* 0x000000da6a6a7233 */ /* 0x100fe40003803000 */
[--C-:B------:R-:W-:Y:S05]  /*24c10*/  HSET2.LE.AND R114, R114, R218.reuse, PT ;  /* 0x000000da72727233 */ /* 0x100fea0003803000 */
[----:B------:R-:W-:Y:S01]  /*24c20*/  LOP3.LUT R114, R0, R114, RZ, 0xc0, !PT ;  /* 0x0000007200727212 */ /* 0x000fe200078ec0ff */
[----:B------:R-:W-:Y:S01]  /*24c30*/  FADD.FTZ R0, R133, R111 ;  /* 0x0000006f85007221 */ /* 0x000fe20000010000 */
[----:B---3--:R-:W-:Y:S01]  /*24c40*/  F2FP.F16.F32.PACK_AB R133, R108, R133 ;  /* 0x000000856c85723e */ /* 0x008fe200000000ff */
[----:B------:R-:W-:Y:S02]  /*24c50*/  FADD.FTZ R2, R174, R119 ;  /* 0x00000077ae027221 */ /* 0x000fe40000010000 */
[----:B------:R-:W-:Y:S01]  /*24c60*/  FADD.FTZ R117, R108, R0 ;  /* 0x000000006c757221 */ /* 0x000fe20000010000 */
[----:B------:R-:W-:Y:S01]  /*24c70*/  IMAD.MOV.U32 R0, RZ, RZ, R145 ;  /* 0x000000ffff007224 */ /* 0x000fe200078e0091 */
[C---:B------:R-:W-:Y:S01]  /*24c80*/  F2FP.F16.F32.PACK_AB R174, R172.reuse, R174 ;  /* 0x000000aeacae723e */ /* 0x040fe200000000ff */
[----:B------:R-:W-:Y:S01]  /*24c90*/  FADD.FTZ R172, R172, R2 ;  /* 0x00000002acac7221 */ /* 0x000fe20000010000 */
[----:B------:R-:W-:Y:S01]  /*24ca0*/  PRMT R2, R140, 0x5410, R143 ;  /* 0x000054108c027816 */ /* 0x000fe2000000008f */
[----:B------:R-:W-:Y:S01]  /*24cb0*/  IMAD.U32 R200, RZ, RZ, UR24 ;  /* 0x00000018ffc87e24 */ /* 0x000fe2000f8e00ff */
[----:B------:R-:W-:Y:S01]  /*24cc0*/  LOP3.LUT R115, R0, R115, RZ, 0xc0, !PT ;  /* 0x0000007300737212 */ /* 0x000fe200078ec0ff */
[----:B------:R-:W-:Y:S01]  /*24cd0*/  FADD.FTZ R0, R129, R109 ;  /* 0x0000006d81007221 */ /* 0x000fe20000010000 */
[C---:B------:R-:W-:Y:S01]  /*24ce0*/  F2FP.F16.F32.PACK_AB R129, R107.reuse, R129 ;  /* 0x000000816b81723e */ /* 0x040fe200000000ff */
[----:B------:R-:W1:Y:S01]  /*24cf0*/  LDSM.16.MT88.4 R108, [R210+0x9000] ;  /* 0x00900000d26c783b */ /* 0x000e620000004200 */
[----:B------:R-:W-:Y:S01]  /*24d00*/  LOP3.LUT R106, R2, R106, RZ, 0xc0, !PT ;  /* 0x0000006a026a7212 */ /* 0x000fe200078ec0ff */
[----:B------:R-:W-:Y:S01]  /*24d10*/  FADD.FTZ R118, R107, R0 ;  /* 0x000000006b767221 */ /* 0x000fe20000010000 */
[----:B------:R-:W-:Y:S01]  /*24d20*/  FADD.FTZ R0, R178, R176 ;  /* 0x000000b0b2007221 */ /* 0x000fe20000010000 */
[----:B------:R-:W-:Y:S01]  /*24d30*/  PRMT R2, R142, 0x5410, R141 ;  /* 0x000054108e027816 */ /* 0x000fe2000000008d */
[----:B------:R-:W-:Y:S01]  /*24d40*/  FADD.FTZ R117, R134, R117 ;  /* 0x0000007586757221 */ /* 0x000fe20000010000 */
[----:B------:R-:W-:Y:S01]  /*24d50*/  LEA R200, P5, R200, R160, 0x1 ;  /* 0x000000a0c8c87211 */ /* 0x000fe200078a08ff */
[----:B------:R-:W-:Y:S01]  /*24d60*/  FADD.FTZ R175, R175, R0 ;  /* 0x00000000afaf7221 */ /* 0x000fe20000010000 */
[----:B------:R-:W-:Y:S02]  /*24d70*/  PRMT R0, R245, 0x5410, R244 ;  /* 0x00005410f5007816 */ /* 0x000fe400000000f4 */
[C---:B------:R-:W-:Y:S01]  /*24d80*/  F2FP.F16.F32.PACK_AB R134, R128.reuse, R134 ;  /* 0x000000868086723e */ /* 0x040fe200000000ff */
[----:B------:R-:W-:Y:S01]  /*24d90*/  FADD.FTZ R128, R128, R117 ;  /* 0x0000007580807221 */ /* 0x000fe20000010000 */
[----:B------:R-:W-:Y:S01]  /*24da0*/  LOP3.LUT R107, R0, 0xff00ff, RZ, 0xc0, !PT ;  /* 0x00ff00ff006b7812 */ /* 0x000fe200078ec0ff */
[----:B------:R-:W-:Y:S01]  /*24db0*/  FADD.FTZ R117, R136, R118 ;  /* 0x0000007688757221 */ /* 0x000fe20000010000 */
[----:B------:R-:W3:Y:S01]  /*24dc0*/  MUFU.EX2 R0, R182 ;  /* 0x000000b600007308 */ /* 0x000ee20000000800 */
[C---:B------:R-:W-:Y:S02]  /*24dd0*/  F2FP.F16.F32.PACK_AB R136, R131.reuse, R136 ;  /* 0x000000888388723e */ /* 0x040fe400000000ff */
[--C-:B------:R-:W-:Y:S01]  /*24de0*/  HSET2.LE.AND R107, R107, R218.reuse, PT ;  /* 0x000000da6b6b7233 */ /* 0x100fe20003803000 */
[----:B------:R-:W-:Y:S04]  /*24df0*/  FADD.FTZ R131, R131, R117 ;  /* 0x0000007583837221 */ /* 0x000fe80000010000 */
[----:B------:R-:W-:Y:S01]  /*24e00*/  LOP3.LUT R107, R2, R107, RZ, 0xc0, !PT ;  /* 0x0000006b026b7212 */ /* 0x000fe200078ec0ff */
[----:B------:R-:W-:Y:S01]  /*24e10*/  FADD.FTZ R2, R116, R175 ;  /* 0x000000af74027221 */ /* 0x000fe20000010000 */
[C---:B---3--:R-:W-:Y:S03]  /*24e20*/  F2FP.F16.F32.PACK_AB R149, R0.reuse, R116 ;  /* 0x000000740095723e */ /* 0x048fe600000000ff */
[----:B------:R-:W-:Y:S01]  /*24e30*/  FADD.FTZ R150, R0, R2 ;  /* 0x0000000200967221 */ /* 0x000fe20000010000 */
[----:B------:R-:W-:Y:S01]  /*24e40*/  IMAD.U32 R0, RZ, RZ, UR24 ;  /* 0x00000018ff007e24 */ /* 0x000fe2000f8e00ff */
[----:B------:R-:W3:Y:S04]  /*24e50*/  MUFU.EX2 R2, R183 ;  /* 0x000000b700027308 */ /* 0x000ee80000000800 */
[----:B------:R-:W-:Y:S02]  /*24e60*/  LEA.HI.X.SX32 R201, R0, R161, 0x1, P5 ;  /* 0x000000a100c97211 */ /* 0x000fe400028f0eff */
[----:B------:R-:W-:Y:S01]  /*24e70*/  ISETP.GT.U32.AND P5, PT, R238, UR13, PT ;  /* 0x0000000dee007c0c */ /* 0x000fe2000bfa4070 */
[-C--:B-1----:R-:W-:Y:S03]  /*24e80*/  HMMA.16816.F32 R4, R104, R108.reuse, R4 ;  /* 0x0000006c6804723c */ /* 0x082fe60000001804 */
[----:B------:R-:W1:Y:S05]  /*24e90*/  MUFU.EX2 R0, R184 ;  /* 0x000000b800007308 */ /* 0x000e6a0000000800 */
[C---:B------:R-:W-:Y:S05]  /*24ea0*/  HMMA.16816.F32 R8, R112.reuse, R108, R8 ;  /* 0x0000006c7008723c */ /* 0x040fea0000001808 */
[----:B------:R-:W1:Y:S01]  /*24eb0*/  MUFU.EX2 R108, R251 ;  /* 0x000000fb006c7308 */ /* 0x000e620000000800 */
[----:B---3--:R-:W-:Y:S02]  /*24ec0*/  FADD.FTZ R109, R2, R172 ;  /* 0x000000ac026d7221 */ /* 0x008fe40000010000 */
[-C--:B------:R-:W-:Y:S03]  /*24ed0*/  HMMA.16816.F32 R12, R112, R110.reuse, R12 ;  /* 0x0000006e700c723c */ /* 0x080fe6000000180c */
[C---:B-1----:R-:W-:Y:S01]  /*24ee0*/  FADD.FTZ R151, R0.reuse, R109 ;  /* 0x0000006d00977221 */ /* 0x042fe20000010000 */
[----:B------:R-:W-:Y:S03]  /*24ef0*/  F2FP.F16.F32.PACK_AB R152, R0, R2 ;  /* 0x000000020098723e */ /* 0x000fe600000000ff */
[----:B------:R-:W1:Y:S01]  /*24f00*/  MUFU.EX2 R0, R252 ;  /* 0x000000fc00007308 */ /* 0x000e620000000800 */
[C---:B------:R-:W-:Y:S04]  /*24f10*/  HMMA.16816.F32 R16, R104.reuse, R110, R16 ;  /* 0x0000006e6810723c */ /* 0x040fe80000001810 */
[----:B------:R-:W-:Y:S01]  /*24f20*/  FADD.FTZ R2, R108, R128 ;  /* 0x000000806c027221 */ /* 0x000fe20000010000 */
[----:B------:R-:W-:Y:S02]  /*24f30*/  F2FP.F16.F32.PACK_AB R128, R123, R132 ;  /* 0x000000847b80723e */ /* 0x000fe400000000ff */
[----:B-1----:R-:W-:Y:S02]  /*24f40*/  F2FP.F16.F32.PACK_AB R168, R0, R108 ;  /* 0x0000006c00a8723e */ /* 0x002fe400000000ff */
[----:B------:R-:W-:Y:S01]  /*24f50*/  LDSM.16.MT88.4 R108, [R210+0xa000] ;  /* 0x00a00000d26c783b */ /* 0x000fe20000004200 */
[----:B--2---:R-:W-:Y:S07]  /*24f60*/  @P2 VIADD R180, R125, 0xffffffe0 ;  /* 0xffffffe07db42836 */ /* 0x004fee0000000000 */
[----:B------:R3:W2:Y:S04]  /*24f70*/  LDL.S16 R125, [R1+0x11c] ;  /* 0x00011c00017d7983 */ /* 0x0006a80000100600 */
[----:B------:R-:W1:Y:S02]  /*24f80*/  LDSM.16.MT88.4 R116, [R180] ;  /* 0x00000000b474783b */ /* 0x000e640000004200 */
[-C--:B-1----:R-:W-:Y:S08]  /*24f90*/  HMMA.16816.F32 R20, R104, R116.reuse, R20 ;  /* 0x000000746814723c */ /* 0x082ff00000001814 */
[C---:B------:R-:W-:Y:S04]  /*24fa0*/  HMMA.16816.F32 R24, R112.reuse, R116, R24 ;  /* 0x000000747018723c */ /* 0x040fe80000001818 */
[----:B------:R-:W-:Y:S04]  /*24fb0*/  FADD.FTZ R116, R132, R131 ;  /* 0x0000008384747221 */ /* 0x000fe80000010000 */
[-C--:B------:R-:W-:Y:S03]  /*24fc0*/  HMMA.16816.F32 R28, R112, R118.reuse, R28 ;  /* 0x00000076701c723c */ /* 0x080fe6000000181c */
[----:B------:R-:W-:Y:S02]  /*24fd0*/  FADD.FTZ R159, R123, R116 ;  /* 0x000000747b9f7221 */ /* 0x000fe40000010000 */
[----:B------:R-:W-:Y:S03]  /*24fe0*/  MUFU.EX2 R123, R192 ;  /* 0x000000c0007b7308 */ /* 0x000fe60000000800 */
[C---:B------:R-:W-:Y:S08]  /*24ff0*/  HMMA.16816.F32 R32, R104.reuse, R118, R32 ;  /* 0x000000766820723c */ /* 0x040ff00000001820 */
[-C--:B------:R-:W-:Y:S08]  /*25000*/  HMMA.16816.F32 R36, R104, R108.reuse, R36 ;  /* 0x0000006c6824723c */ /* 0x080ff00000001824 */
[C---:B------:R-:W-:Y:S08]  /*25010*/  HMMA.16816.F32 R40, R112.reuse, R108, R40 ;  /* 0x0000006c7028723c */ /* 0x040ff00000001828 */
[-C--:B------:R-:W-:Y:S08]  /*25020*/  HMMA.16816.F32 R44, R112, R110.reuse, R44 ;  /* 0x0000006e702c723c */ /* 0x080ff0000000182c */
[C---:B------:R-:W-:Y:S04]  /*25030*/  HMMA.16816.F32 R48, R104.reuse, R110, R48 ;  /* 0x0000006e6830723c */ /* 0x040fe80000001830 */
[----:B--2---:R-:W-:Y:S05]  /*25040*/  @P5 HADD2 R125, -R145.H1_H1, -RZ.H0_H0 ;  /* 0xa00000ff917d5230 */ /* 0x004fea0000000d00 */
[----:B------:R1:W-:Y:S01]  /*25050*/  @P5 STL.S16 [R1+0x11c], R125 ;  /* 0x00011c7d01005387 */ /* 0x0003e20000100600 */
[----:B------:R-:W-:Y:S03]  /*25060*/  PRMT R121, R125, 0x7610, R121 ;  /* 0x000076107d797816 */ /* 0x000fe60000000079 */
[----:B------:R3:W2:Y:S01]  /*25070*/  LDL.S16 R137, [R1+0x120] ;  /* 0x0001200001897983 */ /* 0x0006a20000100600 */
[----:B------:R-:W-:Y:S02]  /*25080*/  @P5 PRMT R162, R121, 0x5410, RZ ;  /* 0x0000541079a25816 */ /* 0x000fe400000000ff */
[----:B------:R-:W3:Y:S01]  /*25090*/  MUFU.EX2 R121, R186 ;  /* 0x000000ba00797308 */ /* 0x000ee20000000800 */
[----:B-1----:R-:W-:Y:S04]  /*250a0*/  LOP3.LUT R125, R222, 0xff, RZ, 0xc0, !PT ;  /* 0x000000ffde7d7812 */ /* 0x002fe800078ec0ff */
[----:B------:R-:W-:Y:S11]  /*250b0*/  ISETP.LE.U32.AND P5, PT, R125, UR13, PT ;  /* 0x0000000d7d007c0c */ /* 0x000ff6000bfa3070 */
[----:B------:R-:W-:Y:S02]  /*250c0*/  @!UPT UIADD3 URZ, UPT, UPT, URZ, URZ, URZ ;  /* 0x000000fffffff290 */ /* 0x000fe4000fffe0ff */
[C---:B----4-:R-:W-:Y:S05]  /*250d0*/  @!P5 HADD2 R155, -R3.reuse.H0_H0, -RZ.H0_H0 ;  /* 0xa00000ff039bd230 */ /* 0x050fea0000000900 */
[----:B------:R1:W-:Y:S01]  /*250e0*/  @!P5 STL.S16 [R1+0x100], R155 ;  /* 0x0001009b0100d387 */ /* 0x0003e20000100600 */
[----:B------:R-:W-:Y:S03]  /*250f0*/  PRMT R172, R155, 0x7610, R172 ;  /* 0x000076109bac7816 */ /* 0x000fe600000000ac */
[----:B------:R4:W3:Y:S01]  /*25100*/  LDL.S16 R173, [R1+0x128] ;  /* 0x0001280001ad7983 */ /* 0x0008e20000100600 */
[----:B------:R-:W-:Y:S02]  /*25110*/  @!P5 PRMT R164, R172, 0x5410, RZ ;  /* 0x00005410aca4d816 */ /* 0x000fe400000000ff */
[----:B------:R-:W-:Y:S01]  /*25120*/  ISETP.LE.U32.AND P5, PT, R126, UR13, PT ;  /* 0x0000000d7e007c0c */ /* 0x000fe2000bfa3070 */
[----:B------:R4:W4:Y:S01]  /*25130*/  LDL.S16 R117, [R1+0x124] ;  /* 0x0001240001757983 */ /* 0x0009220000100600 */
[----:B-1----:R-:W-:Y:S02]  /*25140*/  FADD.FTZ R155, R0, R2 ;  /* 0x00000002009b7221 */ /* 0x002fe40000010000 */
[----:B------:R-:W1:Y:S10]  /*25150*/  MUFU.EX2 R2, R188 ;  /* 0x000000bc00027308 */ /* 0x000e740000000800 */
[----:B------:R-:W1:Y:S01]  /*25160*/  MUFU.EX2 R0, R187 ;  /* 0x000000bb00007308 */ /* 0x000e620000000800 */
[----:B--2---:R-:W-:Y:S05]  /*25170*/  @!P3 HADD2 R137, -R3.H1_H1, -RZ.H0_H0 ;  /* 0xa00000ff0389b230 */ /* 0x004fea0000000d00 */
[----:B------:R2:W-:Y:S01]  /*25180*/  @!P3 STL.S16 [R1+0x120], R137 ;  /* 0x000120890100b387 */ /* 0x0005e20000100600 */
[----:B------:R-:W-:Y:S03]  /*25190*/  PRMT R126, R137, 0x7610, R126 ;  /* 0x00007610897e7816 */ /* 0x000fe6000000007e */
[----:B------:R1:W4:Y:S01]  /*251a0*/  LDL.S16 R172, [R1+0x108] ;  /* 0x0001080001ac7983 */ /* 0x0003220000100600 */
[----:B------:R-:W-:Y:S02]  /*251b0*/  @!P3 PRMT R163, R126, 0x5410, RZ ;  /* 0x000054107ea3b816 */ /* 0x000fe400000000ff */
[----:B------:R-:W-:Y:S01]  /*251c0*/  ISETP.LE.U32.AND P3, PT, R130, UR13, PT ;  /* 0x0000000d82007c0c */ /* 0x000fe2000bf63070 */
[----:B------:R1:W4:Y:S04]  /*251d0*/  LDL.S16 R131, [R1+0x104] ;  /* 0x0001040001837983 */ /* 0x0003280000100600 */
[----:B------:R1:W4:Y:S01]  /*251e0*/  LDL.S16 R126, [R1+0x118] ;  /* 0x00011800017e7983 */ /* 0x0003220000100600 */
[----:B--2---:R-:W-:Y:S01]  /*251f0*/  MUFU.EX2 R137, R191 ;  /* 0x000000bf00897308 */ /* 0x004fe20000000800 */
[----:B---3--:R-:W-:Y:S02]  /*25200*/  @!P5 HADD2 R173, -R120.H0_H0, -RZ.H0_H0 ;  /* 0xa00000ff78add230 */ /* 0x008fe40000000900 */
[----:B----4-:R-:W-:Y:S03]  /*25210*/  @!P4 HADD2 R117, -R127.H0_H0, -RZ.H0_H0 ;  /* 0xa00000ff7f75c230 */ /* 0x010fe60000000900 */
[----:B------:R-:W-:Y:S01]  /*25220*/  @!P5 STL.S16 [R1+0x128], R173 ;  /* 0x000128ad0100d387 */ /* 0x000fe20000100600 */
[----:B------:R-:W-:Y:S03]  /*25230*/  PRMT R132, R173, 0x7610, R132 ;  /* 0x00007610ad847816 */ /* 0x000fe60000000084 */
[----:B------:R-:W-:Y:S01]  /*25240*/  @!P4 STL.S16 [R1+0x124], R117 ;  /* 0x000124750100c387 */ /* 0x000fe20000100600 */
[----:B------:R-:W-:Y:S02]  /*25250*/  PRMT R130, R117, 0x7610, R130 ;  /* 0x0000761075827816 */ /* 0x000fe40000000082 */
[----:B------:R-:W-:Y:S01]  /*25260*/  @!P5 PRMT R120, R132, 0x5410, RZ ;  /* 0x000054108478d816 */ /* 0x000fe200000000ff */
[----:B------:R-:W2:Y:S01]  /*25270*/  LDSM.16.MT88.4 R116, [R180+0x1000] ;  /* 0x00100000b474783b */ /* 0x000ea20000004200 */
[----:B------:R-:W-:Y:S01]  /*25280*/  ISETP.LE.U32.AND P5, PT, R202, UR13, PT ;  /* 0x0000000dca007c0c */ /* 0x000fe2000bfa3070 */
[----:B------:R-:W-:Y:S01]  /*25290*/  MUFU.EX2 R132, R190 ;  /* 0x000000be00847308 */ /* 0x000fe20000000800 */
[----:B------:R-:W-:Y:S02]  /*252a0*/  @!P4 PRMT R127, R130, 0x5410, RZ ;  /* 0x00005410827fc816 */ /* 0x000fe400000000ff */
[----:B------:R-:W-:Y:S03]  /*252b0*/  ISETP.LE.U32.AND P4, PT, R124, UR13, PT ;  /* 0x0000000d7c007c0c */ /* 0x000fe6000bf83070 */
[----:B------:R-:W-:Y:S04]  /*252c0*/  STG.E.U16 desc[UR28][R160.64], R120 ;  /* 0x00000078a0007986 */ /* 0x000fe8000c10151c */
[----:B------:R3:W4:Y:S01]  /*252d0*/  MUFU.EX2 R130, R227 ;  /* 0x000000e300827308 */ /* 0x0007220000000800 */
[----:B------:R-:W-:Y:S01]  /*252e0*/  STG.E.U16 desc[UR28][R160.64+0x2], R127 ;  /* 0x0000027fa0007986 */ /* 0x000fe2000c10151c */
[----:B---3--:R-:W-:Y:S01]  /*252f0*/  IMAD.MOV.U32 R227, RZ, RZ, R165 ;  /* 0x000000ffffe37224 */ /* 0x008fe200078e00a5 */
[-C--:B--2---:R-:W-:Y:S08]  /*25300*/  HMMA.16816.F32 R52, R104, R116.reuse, R52 ;  /* 0x000000746834723c */ /* 0x084ff00000001834 */
[C---:B------:R-:W-:Y:S08]  /*25310*/  HMMA.16816.F32 R56, R112.reuse, R116, R56 ;  /* 0x000000747038723c */ /* 0x040ff00000001838 */
[-C--:B------:R-:W-:Y:S08]  /*25320*/  HMMA.16816.F32 R60, R112, R118.reuse, R60 ;  /* 0x00000076703c723c */ /* 0x080ff0000000183c */
[C---:B------:R-:W-:Y:S04]  /*25330*/  HMMA.16816.F32 R64, R104.reuse, R118, R64 ;  /* 0x000000766840723c */ /* 0x040fe80000001840 */
[----:B------:R-:W-:Y:S02]  /*25340*/  @!P3 HADD2 R172, -R138.H0_H0, -RZ.H0_H0 ;  /* 0xa00000ff8aacb230 */ /* 0x000fe40000000900 */
[----:B------:R-:W-:Y:S03]  /*25350*/  @!P5 HADD2 R131, -R139.H0_H0, -RZ.H0_H0 ;  /* 0xa00000ff8b83d230 */ /* 0x000fe60000000900 */
[----:B------:R2:W-:Y:S01]  /*25360*/  @!P3 STL.S16 [R1+0x108], R172 ;  /* 0x000108ac0100b387 */ /* 0x0005e20000100600 */
[----:B------:R-:W-:Y:S01]  /*25370*/  PRMT R124, R172, 0x7610, R124 ;  /* 0x00007610ac7c7816 */ /* 0x000fe2000000007c */
[----:B------:R-:W-:Y:S02]  /*25380*/  @!P4 HADD2 R126, -R140.H0_H0, -RZ.H0_H0 ;  /* 0xa00000ff8c7ec230 */ /* 0x000fe40000000900 */
[----:B------:R-:W-:Y:S01]  /*25390*/  @!P5 STL.S16 [R1+0x104], R131 ;  /* 0x000104830100d387 */ /* 0x000fe20000100600 */
[----:B------:R-:W-:Y:S02]  /*253a0*/  @!P3 PRMT R138, R124, 0x5410, RZ ;  /* 0x000054107c8ab816 */ /* 0x000fe400000000ff */
[----:B------:R-:W-:Y:S01]  /*253b0*/  PRMT R109, R131, 0x7610, R109 ;  /* 0x00007610836d7816 */ /* 0x000fe2000000006d */
[----:B------:R3:W-:Y:S01]  /*253c0*/  @!P4 STL.S16 [R1+0x118], R126 ;  /* 0x0001187e0100c387 */ /* 0x0007e20000100600 */
[----:B------:R-:W-:Y:S01]  /*253d0*/  PRMT R108, R126, 0x7610, R108 ;  /* 0x000076107e6c7816 */ /* 0x000fe2000000006c */
[----:B------:R1:W4:Y:S01]  /*253e0*/  MUFU.EX2 R124, R236 ;  /* 0x000000ec007c7308 */ /* 0x0003220000000800 */
[----:B------:R-:W-:Y:S01]  /*253f0*/  @!P5 PRMT R139, R109, 0x5410, RZ ;  /* 0x000054106d8bd816 */ /* 0x000fe200000000ff */
[----:B------:R4:W4:Y:S01]  /*25400*/  LDL.S16 R178, [R1+0x114] ;  /* 0x0001140001b27983 */ /* 0x0009220000100600 */
[----:B------:R-:W-:Y:S02]  /*25410*/  @!P4 PRMT R140, R108, 0x5410, RZ ;  /* 0x000054106c8cc816 */ /* 0x000fe400000000ff */
[----:B------:R-:W-:Y:S01]  /*25420*/  ISETP.GT.U32.AND P3, PT, R243, UR13, PT ;  /* 0x0000000df3007c0c */ /* 0x000fe2000bf64070 */
[----:B------:R4:W4:Y:S01]  /*25430*/  LDL.S16 R176, [R1+0x110] ;  /* 0x0001100001b07983 */ /* 0x0009220000100600 */
[----:B------:R-:W-:Y:S02]  /*25440*/  ISETP.GT.U32.AND P4, PT, R245, UR13, PT ;  /* 0x0000000df5007c0c */ /* 0x000fe4000bf84070 */
[----:B------:R-:W-:Y:S01]  /*25450*/  ISETP.GT.U32.AND P5, PT, R244, UR13, PT ;  /* 0x0000000df4007c0c */ /* 0x000fe2000bfa4070 */
[----:B------:R4:W4:Y:S04]  /*25460*/  LDL.S16 R177, [R1+0x10c] ;  /* 0x00010c0001b17983 */ /* 0x0009280000100600 */
[----:B------:R-:W4:Y:S01]  /*25470*/  LDSM.16.MT88.4 R108, [R210+0xb000] ;  /* 0x00b00000d26c783b */ /* 0x000f220000004200 */
[----:B--2---:R-:W-:Y:S04]  /*25480*/  IMAD.WIDE.U32 R172, R154, -0x326172a9, RZ ;  /* 0xcd9e8d579aac7825 */ /* 0x004fe800078e00ff */
[----:B-1----:R-:W-:Y:S02]  /*25490*/  IMAD.MOV.U32 R236, RZ, RZ, R232 ;  /* 0x000000ffffec7224 */ /* 0x002fe400078e00e8 */
[----:B------:R-:W-:Y:S01]  /*254a0*/  IMAD.MOV.U32 R232, RZ, RZ, R220 ;  /* 0x000000ffffe87224 */ /* 0x000fe200078e00dc */
[----:B------:R1:W-:Y:S01]  /*254b0*/  STG.E.U16 desc[UR28][R200.64+0x2], R139 ;  /* 0x0000028bc8007986 */ /* 0x0003e2000c10151c */
[----:B---3--:R-:W-:Y:S01]  /*254c0*/  FADD.FTZ R126, R122, R150 ;  /* 0x000000967a7e7221 */ /* 0x008fe20000010000 */
[----:B------:R-:W-:Y:S01]  /*254d0*/  IMAD.MOV.U32 R220, RZ, RZ, R225 ;  /* 0x000000ffffdc7224 */ /* 0x000fe200078e00e1 */
[----:B------:R2:W-:Y:S01]  /*254e0*/  MUFU.EX2 R131, R236 ;  /* 0x000000ec00837308 */ /* 0x0005e20000000800 */
[----:B------:R-:W-:Y:S01]  /*254f0*/  STG.E.U16 desc[UR28][R200.64], R138 ;  /* 0x0000008ac8007986 */ /* 0x000fe2000c10151c */
[C---:B------:R-:W-:Y:S01]  /*25500*/  FADD.FTZ R154, R121.reuse, R126 ;  /* 0x0000007e799a7221 */ /* 0x040fe20000010000 */
[----:B------:R-:W-:Y:S01]  /*25510*/  LOP3.LUT R126, R204, UR12, R173, 0x96, !PT ;  /* 0x0000000ccc7e7c12 */ /* 0x000fe2000f8e96ad */
[----:B------:R-:W-:Y:S01]  /*25520*/  IMAD.MOV.U32 R225, RZ, RZ, R170 ;  /* 0x000000ffffe17224 */ /* 0x000fe200078e00aa */
[----:B------:R-:W-:Y:S01]  /*25530*/  STG.E.U16 desc[UR28][R198.64+0x10], R140 ;  /* 0x0000108cc6007986 */ /* 0x000fe2000c10151c */
[----:B------:R-:W-:Y:S01]  /*25540*/  F2FP.F16.F32.PACK_AB R150, R121, R122 ;  /* 0x0000007a7996723e */ /* 0x000fe200000000ff */
[----:B------:R-:W-:Y:S01]  /*25550*/  FADD.FTZ R122, R2, R151 ;  /* 0x00000097027a7221 */ /* 0x000fe20000010000 */
[----:B------:R-:W-:Y:S02]  /*25560*/  IMAD.WIDE.U32 R170, R126, -0x2daee0ad, RZ ;  /* 0xd2511f537eaa7825 */ /* 0x000fe400078e00ff */
[----:B------:R-:W-:Y:S01]  /*25570*/  MUFU.EX2 R121, R193 ;  /* 0x000000c100797308 */ /* 0x000fe20000000800 */
[----:B------:R3:W3:Y:S01]  /*25580*/  LDL.S16 R126, [R1+0xfc] ;  /* 0x0000fc00017e7983 */ /* 0x0006e20000100600 */
[C---:B------:R-:W-:Y:S01]  /*25590*/  F2FP.F16.F32.PACK_AB R151, R0.reuse, R2 ;  /* 0x000000020097723e */ /* 0x040fe200000000ff */
[----:B------:R-:W-:Y:S01]  /*255a0*/  FADD.FTZ R156, R0, R122 ;  /* 0x0000007a009c7221 */ /* 0x000fe20000010000 */
[----:B----4-:R-:W-:Y:S01]  /*255b0*/  FADD.FTZ R0, R130, R155 ;  /* 0x0000009b82007221 */ /* 0x010fe20000010000 */
[----:B------:R-:W-:Y:S02]  /*255c0*/  PRMT R2, R222, 0x7632, R2 ;  /* 0x00007632de027816 */ /* 0x000fe40000000002 */
[C---:B------:R-:W-:Y:S01]  /*255d0*/  F2FP.F16.F32.PACK_AB R130, R124.reuse, R130 ;  /* 0x000000827c82723e */ /* 0x040fe200000000ff */
[----:B--2---:R-:W-:Y:S02]  /*255e0*/  IMAD.MOV.U32 R236, RZ, RZ, R157 ;  /* 0x000000ffffec7224 */ /* 0x004fe400078e009d */
[----:B------:R-:W-:Y:S01]  /*255f0*/  FADD.FTZ R157, R124, R0 ;  /* 0x000000007c9d7221 */ /* 0x000fe20000010000 */
[----:B------:R-:W-:Y:S01]  /*25600*/  MUFU.EX2 R122, R235 ;  /* 0x000000eb007a7308 */ /* 0x000fe20000000800 */
[----:B------:R-:W-:Y:S02]  /*25610*/  LOP3.LUT R2, R2, 0xff, RZ, 0xc0, !PT ;  /* 0x000000ff02027812 */ /* 0x000fe400078ec0ff */
[----:B------:R-:W-:Y:S02]  /*25620*/  PRMT R124, R125, 0x5410, R246 ;  /* 0x000054107d7c7816 */ /* 0x000fe400000000f6 */
[----:B-1----:R-:W-:Y:S02]  /*25630*/  PRMT R139, R147, 0x7610, R139 ;  /* 0x00007610938b7816 */ /* 0x002fe4000000008b */
[----:B------:R-:W-:Y:S03]  /*25640*/  LOP3.LUT R165, R158, UR16, R171, 0x96, !PT ;  /* 0x000000109ea57c12 */ /* 0x000fe6000f8e96ab */
[----:B------:R-:W-:Y:S01]  /*25650*/  MUFU.EX2 R155, R227 ;  /* 0x000000e3009b7308 */ /* 0x000fe20000000800 */
[--C-:B------:R-:W-:Y:S01]  /*25660*/  HSET2.LE.AND R124, R124, R218.reuse, PT ;  /* 0x000000da7c7c7233 */ /* 0x100fe20003803000 */
[-C--:B------:R-:W-:Y:S03]  /*25670*/  HMMA.16816.F32 R68, R104, R108.reuse, R68 ;  /* 0x0000006c6844723c */ /* 0x080fe60000001844 */
[----:B------:R-:W-:Y:S02]  /*25680*/  LOP3.LUT R158, R236, 0xff, RZ, 0xc0, !PT ;  /* 0x000000ffec9e7812 */ /* 0x000fe400078ec0ff */
[----:B------:R-:W-:Y:S01]  /*25690*/  LOP3.LUT R124, R3, R124, RZ, 0xc0, !PT ;  /* 0x0000007c037c7212 */ /* 0x000fe200078ec0ff */
[----:B------:R-:W-:Y:S01]  /*256a0*/  FADD.FTZ R3, R166, R157 ;  /* 0x0000009da6037221 */ /* 0x000fe20000010000 */
[----:B------:R-:W-:Y:S01]  /*256b0*/  LOP3.LUT R236, R226, 0xffff, RZ, 0xc0, !PT ;  /* 0x0000ffffe2ec7812 */ /* 0x000fe200078ec0ff */
[C---:B------:R-:W-:Y:S01]  /*256c0*/  HMMA.16816.F32 R72, R112.reuse, R108, R72 ;  /* 0x0000006c7048723c */ /* 0x040fe20000001848 */
[----:B------:R1:W-:Y:S03]  /*256d0*/  MUFU.EX2 R109, R205 ;  /* 0x000000cd006d7308 */ /* 0x0003e60000000800 */
[----:B------:R-:W-:Y:S04]  /*256e0*/  SHF.R.U32.HI R236, RZ, 0x8, R236 ;  /* 0x00000008ffec7819 */ /* 0x000fe800000116ec */
[-C--:B------:R-:W-:Y:S03]  /*256f0*/  HMMA.16816.F32 R76, R112, R110.reuse, R76 ;  /* 0x0000006e704c723c */ /* 0x080fe6000000184c */
[----:B------:R-:W2:Y:S05]  /*25700*/  MUFU.EX2 R108, R194 ;  /* 0x000000c2006c7308 */ /* 0x000eaa0000000800 */
[C---:B------:R-:W-:Y:S04]  /*25710*/  HMMA.16816.F32 R80, R104.reuse, R110, R80 ;  /* 0x0000006e6850723c */ /* 0x040fe80000001850 */
[----:B-1----:R-:W-:Y:S05]  /*25720*/  IMAD.MOV.U32 R205, RZ, RZ, R167 ;  /* 0x000000ffffcd7224 */ /* 0x002fea00078e00a7 */
[----:B------:R-:W-:Y:S02]  /*25730*/  PRMT R127, R205, 0x5410, R220 ;  /* 0x00005410cd7f7816 */ /* 0x000fe400000000dc */
[----:B--2---:R-:W-:Y:S02]  /*25740*/  F2FP.F16.F32.PACK_AB R186, R108, R121 ;  /* 0x000000796cba723e */ /* 0x004fe400000000ff */
[----:B------:R-:W-:Y:S05]  /*25750*/  LOP3.LUT R127, R127, 0xff00ff, RZ, 0xc0, !PT ;  /* 0x00ff00ff7f7f7812 */ /* 0x000fea00078ec0ff */
[--C-:B------:R-:W-:Y:S05]  /*25760*/  HSET2.LE.AND R127, R127, R218.reuse, PT ;  /* 0x000000da7f7f7233 */ /* 0x100fea0003803000 */
[----:B------:R-:W-:Y:S01]  /*25770*/  LOP3.LUT R127, R174, R127, RZ, 0xc0, !PT ;  /* 0x0000007fae7f7212 */ /* 0x000fe200078ec0ff */
[----:B------:R-:W-:Y:S02]  /*25780*/  @P3 HADD2 R178, -R143.H0_H0, -RZ.H0_H0 ;  /* 0xa00000ff8fb23230 */ /* 0x000fe40000000900 */
[----:B------:R-:W-:Y:S03]  /*25790*/  @P4 HADD2 R176, -R142.H0_H0, -RZ.H0_H0 ;  /* 0xa00000ff8eb04230 */ /* 0x000fe60000000900 */
[----:B------:R-:W-:Y:S01]  /*257a0*/  @P3 STL.S16 [R1+0x114], R178 ;  /* 0x000114b201003387 */ /* 0x000fe20000100600 */
[----:B------:R-:W-:Y:S01]  /*257b0*/  PRMT R117, R178, 0x7610, R117 ;  /* 0x00007610b2757816 */ /* 0x000fe20000000075 */
[----:B------:R-:W-:Y:S01]  /*257c0*/  @P5 HADD2 R177, -R141.H0_H0, -RZ.H0_H0 ;  /* 0xa00000ff8db15230 */ /* 0x000fe20000000900 */
[----:B------:R-:W-:Y:S02]  /*257d0*/  PRMT R116, R176, 0x7610, R116 ;  /* 0x00007610b0747816 */ /* 0x000fe40000000074 */
[----:B------:R-:W-:Y:S02]  /*257e0*/  @P3 PRMT R143, R117, 0x5410, RZ ;  /* 0x00005410758f3816 */ /* 0x000fe400000000ff */
[----:B------:R-:W-:Y:S01]  /*257f0*/  @P5 STL.S16 [R1+0x10c], R177 ;  /* 0x00010cb101005387 */ /* 0x000fe20000100600 */
[----:B------:R-:W-:Y:S02]  /*25800*/  @P4 PRMT R142, R116, 0x5410, RZ ;  /* 0x00005410748e4816 */ /* 0x000fe400000000ff */
[----:B------:R-:W-:Y:S01]  /*25810*/  ISETP.LE.U32.AND P3, PT, R2, UR13, PT ;  /* 0x0000000d02007c0c */ /* 0x000fe2000bf63070 */
[----:B------:R-:W1:Y:S01]  /*25820*/  LDSM.16.MT88.4 R116, [R180+0x2000] ;  /* 0x00200000b474783b */ /* 0x000e620000004200 */
[----:B------:R-:W-:Y:S04]  /*25830*/  PRMT R0, R177, 0x7610, R0 ;  /* 0x00007610b1007816 */ /* 0x000fe80000000000 */
[----:B------:R-:W-:Y:S02]  /*25840*/  @P5 PRMT R141, R0, 0x5410, RZ ;  /* 0x00005410008d5816 */ /* 0x000fe400000000ff */
[----:B------:R-:W-:Y:S01]  /*25850*/  SHF.R.U32.HI R0, RZ, 0x18, R222 ;  /* 0x00000018ff007819 */ /* 0x000fe200000116de */
[----:B------:R2:W-:Y:S01]  /*25860*/  @P4 STL.S16 [R1+0x110], R176 ;  /* 0x000110b001004387 */ /* 0x0005e20000100600 */
[----:B------:R-:W-:Y:S02]  /*25870*/  ISETP.LE.U32.AND P5, PT, R153, UR13, PT ;  /* 0x0000000d99007c0c */ /* 0x000fe4000bfa3070 */
[----:B------:R-:W-:Y:S01]  /*25880*/  PRMT R125, R2, 0x5410, R0 ;  /* 0x00005410027d7816 */ /* 0x000fe20000000000 */
[----:B------:R-:W-:Y:S01]  /*25890*/  STG.E.U16 desc[UR28][R198.64+0x12], R143 ;  /* 0x0000128fc6007986 */ /* 0x000fe2000c10151c */
[----:B------:R-:W4:Y:S01]  /*258a0*/  MUFU.EX2 R2, R232 ;  /* 0x000000e800027308 */ /* 0x000f220000000800 */
[----:B------:R-:W-:Y:S01]  /*258b0*/  ISETP.LE.U32.AND P4, PT, R0, UR13, PT ;  /* 0x0000000d00007c0c */ /* 0x000fe2000bf83070 */
[----:B------:R-:W-:Y:S01]  /*258c0*/  FADD.FTZ R0, R131, R159 ;  /* 0x0000009f83007221 */ /* 0x000fe20000010000 */
[----:B------:R-:W-:Y:S01]  /*258d0*/  F2FP.F16.F32.PACK_AB R131, R122, R131 ;  /* 0x000000837a83723e */ /* 0x000fe200000000ff */
[----:B---3--:R-:W-:Y:S01]  /*258e0*/  @!P3 HADD2 R126, -R147.H0_H0, -RZ.H0_H0 ;  /* 0xa00000ff937eb230 */ /* 0x008fe20000000900 */
[----:B------:R-:W-:Y:S01]  /*258f0*/  F2FP.F16.F32.PACK_AB R153, R132, R135 ;  /* 0x000000878499723e */ /* 0x000fe200000000ff */
[----:B------:R-:W-:Y:S01]  /*25900*/  FADD.FTZ R122, R122, R0 ;  /* 0x000000007a7a7221 */ /* 0x000fe20000010000 */
[----:B------:R-:W-:Y:S01]  /*25910*/  FADD.FTZ R0, R137, R154 ;  /* 0x0000009a89007221 */ /* 0x000fe20000010000 */
[C---:B------:R-:W-:Y:S01]  /*25920*/  F2FP.F16.F32.PACK_AB R154, R123.reuse, R137 ;  /* 0x000000897b9a723e */ /* 0x040fe200000000ff */
[----:B------:R-:W-:Y:S01]  /*25930*/  @!P3 STL.S16 [R1+0xfc], R126 ;  /* 0x0000fc7e0100b387 */ /* 0x000fe20000100600 */
[----:B------:R-:W-:Y:S01]  /*25940*/  PRMT R175, R126, 0x7610, R175 ;  /* 0x000076107eaf7816 */ /* 0x000fe200000000af */
[----:B------:R-:W-:Y:S01]  /*25950*/  FADD.FTZ R123, R123, R0 ;  /* 0x000000007b7b7221 */ /* 0x000fe20000010000 */
[----:B------:R-:W-:Y:S01]  /*25960*/  FADD.FTZ R0, R135, R156 ;  /* 0x0000009c87007221 */ /* 0x000fe20000010000 */
[----:B------:R-:W-:Y:S02]  /*25970*/  SHF.R.U32.HI R156, RZ, 0x18, R226 ;  /* 0x00000018ff9c7819 */ /* 0x000fe400000116e2 */
[----:B------:R-:W-:Y:S01]  /*25980*/  @!P3 PRMT R139, R175, 0x5410, RZ ;  /* 0x00005410af8bb816 */ /* 0x000fe200000000ff */
[----:B------:R-:W-:Y:S01]  /*25990*/  FADD.FTZ R167, R132, R0 ;  /* 0x0000000084a77221 */ /* 0x000fe20000010000 */
[----:B----4-:R-:W-:Y:S01]  /*259a0*/  FADD.FTZ R110, R2, R122 ;  /* 0x0000007a026e7221 */ /* 0x010fe20000010000 */
[----:B------:R-:W-:Y:S01]  /*259b0*/  F2FP.F16.F32.PACK_AB R0, R155, R166 ;  /* 0x000000a69b00723e */ /* 0x000fe200000000ff */
[----:B------:R-:W-:Y:S01]  /*259c0*/  IMAD.MOV.U32 R232, RZ, RZ, R169 ;  /* 0x000000ffffe87224 */ /* 0x000fe200078e00a9 */
[C---:B------:R-:W-:Y:S01]  /*259d0*/  F2FP.F16.F32.PACK_AB R2, R109.reuse, R2 ;  /* 0x000000026d02723e */ /* 0x040fe200000000ff */
[----:B------:R-:W-:Y:S01]  /*259e0*/  FADD.FTZ R166, R109, R110 ;  /* 0x0000006e6da67221 */ /* 0x000fe20000010000 */
[----:B------:R-:W-:Y:S01]  /*259f0*/  FADD.FTZ R109, R121, R123 ;  /* 0x0000007b796d7221 */ /* 0x000fe20000010000 */
[----:B------:R-:W-:Y:S01]  /*25a00*/  FADD.FTZ R169, R155, R3 ;  /* 0x000000039ba97221 */ /* 0x000fe20000010000 */
[----:B------:R-:W3:Y:S01]  /*25a10*/  LDSM.16.MT88.4 R120, [R210+0x9400] ;  /* 0x00940000d278783b */ /* 0x000ee20000004200 */
[----:B------:R-:W-:Y:S01]  /*25a20*/  LOP3.LUT R155, R226, 0xff, RZ, 0xc0, !PT ;  /* 0x000000ffe29b7812 */ /* 0x000fe200078ec0ff */
[----:B------:R-:W-:Y:S01]  /*25a30*/  FADD.FTZ R108, R108, R109 ;  /* 0x0000006d6c6c7221 */ /* 0x000fe20000010000 */
[-C--:B-1----:R-:W-:Y:S03]  /*25a40*/  HMMA.16816.F32 R84, R104, R116.reuse, R84 ;  /* 0x000000746854723c */ /* 0x082fe60000001854 */
[----:B------:R-:W-:Y:S02]  /*25a50*/  ISETP.LE.U32.AND P3, PT, R158, UR13, PT ;  /* 0x0000000d9e007c0c */ /* 0x000fe4000bf63070 */
[----:B------:R1:W-:Y:S01]  /*25a60*/  STL [R1+0x150], R108 ;  /* 0x0001506c01007387 */ /* 0x0003e20000100800 */
[----:B------:R-:W-:Y:S02]  /*25a70*/  PRMT R132, R133, 0x7632, R132 ;  /* 0x0000763285847816 */ /* 0x000fe40000000084 */
[C---:B------:R-:W-:Y:S01]  /*25a80*/  HMMA.16816.F32 R88, R112.reuse, R116, R88 ;  /* 0x000000747058723c */ /* 0x040fe20000001858 */
[----:B------:R4:W4:Y:S03]  /*25a90*/  LDL.S16 R116, [R1+0xe8] ;  /* 0x0000e80001747983 */ /* 0x0009260000100600 */
[----:B------:R-:W-:Y:S01]  /*25aa0*/  LOP3.LUT R157, R232, 0xff, RZ, 0xc0, !PT ;  /* 0x000000ffe89d7812 */ /* 0x000fe200078ec0ff */
[----:B--2---:R2:W2:Y:S01]  /*25ab0*/  LDL.S16 R176, [R1+0xd4] ;  /* 0x0000d40001b07983 */ /* 0x0044a20000100600 */
[----:B------:R-:W-:Y:S02]  /*25ac0*/  PRMT R3, R129, 0x7632, R3 ;  /* 0x0000763281037816 */ /* 0x000fe40000000003 */
[-C--:B------:R-:W-:Y:S01]  /*25ad0*/  HMMA.16816.F32 R92, R112, R118.reuse, R92 ;  /* 0x00000076705c723c */ /* 0x080fe2000000185c */
[----:B------:R2:W2:Y:S02]  /*25ae0*/  LDL.S16 R115, [R1+0xd8] ;  /* 0x0000d80001737983 */ /* 0x0004a40000100600 */
[----:B------:R-:W-:Y:S02]  /*25af0*/  PRMT R110, R157, 0x5410, R219 ;  /* 0x000054109d6e7816 */ /* 0x000fe400000000db */
[----:B------:R2:W2:Y:S01]  /*25b00*/  LDL.S16 R114, [R1+0xdc] ;  /* 0x0000dc0001727983 */ /* 0x0004a20000100600 */
[----:B------:R-:W-:Y:S02]  /*25b10*/  PRMT R111, R129, 0x5410, R3 ;  /* 0x00005410816f7816 */ /* 0x000fe40000000003 */
[----:B------:R-:W-:Y:S01]  /*25b20*/  HMMA.16816.F32 R96, R104, R118, R96 ;  /* 0x000000766860723c */ /* 0x000fe20000001860 */
[----:B------:R2:W2:Y:S03]  /*25b30*/  LDL.S16 R175, [R1+0xd0] ;  /* 0x0000d00001af7983 */ /* 0x0004a60000100600 */
[----:B------:R-:W-:Y:S01]  /*25b40*/  IMAD.WIDE R118, R197, -0x70, R160 ;  /* 0xffffff90c5767825 */ /* 0x000fe200078e02a0 */
[----:B------:R-:W3:Y:S02]  /*25b50*/  LDSM.16.MT88.4 R104, [R180+0x400] ;  /* 0x00040000b468783b */ /* 0x000ee40000004200 */
[----:B-1----:R-:W-:Y:S02]  /*25b60*/  PRMT R108, R155, 0x5410, R236 ;  /* 0x000054109b6c7816 */ /* 0x002fe400000000ec */
[----:B------:R-:W-:Y:S02]  /*25b70*/  PRMT R135, R134, 0x7632, R135 ;  /* 0x0000763286877816 */ /* 0x000fe40000000087 */
[--C-:B------:R-:W-:Y:S02]  /*25b80*/  HSET2.LE.AND R110, R110, R218.reuse, PT ;  /* 0x000000da6e6e7233 */ /* 0x100fe40003803000 */
[----:B------:R1:W-:Y:S01]  /*25b90*/  STG.E.U16 desc[UR28][R118.64+0x12], R141 ;  /* 0x0000128d76007986 */ /* 0x0003e2000c10151c */
[----:B------:R-:W-:Y:S02]  /*25ba0*/  PRMT R137, R136, 0x7632, R137 ;  /* 0x0000763288897816 */ /* 0x000fe40000000089 */
[----:B------:R-:W-:Y:S01]  /*25bb0*/  PRMT R143, R149, 0x7632, R143 ;  /* 0x00007632958f7816 */ /* 0x000fe2000000008f */
[----:B------:R3:W-:Y:S01]  /*25bc0*/  STG.E.U16 desc[UR28][R118.64+0x10], R142 ;  /* 0x0000108e76007986 */ /* 0x0007e2000c10151c */
[----:B------:R-:W-:Y:S02]  /*25bd0*/  PRMT R109, R226, 0x7632, R109 ;  /* 0x00007632e26d7816 */ /* 0x000fe4000000006d */
[--C-:B------:R-:W-:Y:S02]  /*25be0*/  HSET2.LE.AND R108, R108, R218.reuse, PT ;  /* 0x000000da6c6c7233 */ /* 0x100fe40003803000 */
[----:B------:R-:W-:Y:S02]  /*25bf0*/  LOP3.LUT R138, R109, 0xff, RZ, 0xc0, !PT ;  /* 0x000000ff6d8a7812 */ /* 0x000fe400078ec0ff */
[----:B------:R-:W-:Y:S02]  /*25c00*/  PRMT R109, R133, 0x5410, R132 ;  /* 0x00005410856d7816 */ /* 0x000fe40000000084 */
[----:B------:R-:W-:Y:S02]  /*25c10*/  PRMT R112, R230, 0x5410, R225 ;  /* 0x00005410e6707816 */ /* 0x000fe400000000e1 */
[----:B------:R-:W-:Y:S02]  /*25c20*/  LOP3.LUT R108, R109, R108, RZ, 0xc0, !PT ;  /* 0x0000006c6d6c7212 */ /* 0x000fe400078ec0ff */
[----:B------:R-:W-:Y:S02]  /*25c30*/  PRMT R109, R138, 0x5410, R156 ;  /* 0x000054108a6d7816 */ /* 0x000fe4000000009c */
[----:B------:R-:W-:Y:S02]  /*25c40*/  PRMT R126, R158, 0x5410, R179 ;  /* 0x000054109e7e7816 */ /* 0x000fe400000000b3 */
[----:B------:R-:W-:Y:S02]  /*25c50*/  LOP3.LUT R112, R112, 0xff00ff, RZ, 0xc0, !PT ;  /* 0x00ff00ff70707812 */ /* 0x000fe400078ec0ff */
[--C-:B------:R-:W-:Y:S02]  /*25c60*/  HSET2.LE.AND R109, R109, R218.reuse, PT ;  /* 0x000000da6d6d7233 */ /* 0x100fe40003803000 */
[--C-:B------:R-:W-:Y:S02]  /*25c70*/  HSET2.LE.AND R125, R125, R218.reuse, PT ;  /* 0x000000da7d7d7233 */ /* 0x100fe40003803000 */
[----:B-1----:R-:W-:Y:S02]  /*25c80*/  PRMT R141, R148, 0x7610, R141 ;  /* 0x00007610948d7816 */ /* 0x002fe4000000008d */
[----:B------:R-:W-:Y:S02]  /*25c90*/  LOP3.LUT R109, R111, R109, RZ, 0xc0, !PT ;  /* 0x0000006d6f6d7212 */ /* 0x000fe400078ec0ff */
[----:B------:R-:W-:Y:S01]  /*25ca0*/  PRMT R111, R134, 0x5410, R135 ;  /* 0x00005410866f7816 */ /* 0x000fe20000000087 */
[----:B---3--:R-:W-:Y:S01]  /*25cb0*/  IMAD.WIDE R118, R197, 0x70, R118 ;  /* 0x00000070c5767825 */ /* 0x008fe200078e0276 */
[----:B------:R-:W-:Y:S02]  /*25cc0*/  LOP3.LUT R125, R147, R125, RZ, 0xc0, !PT ;  /* 0x0000007d937d7212 */ /* 0x000fe400078ec0ff */
[----:B------:R-:W-:Y:S02]  /*25cd0*/  LOP3.LUT R110, R111, R110, RZ, 0xc0, !PT ;  /* 0x0000006e6f6e7212 */ /* 0x000fe400078ec0ff */
[--C-:B------:R-:W-:Y:S02]  /*25ce0*/  HSET2.LE.AND R111, R112, R218.reuse, PT ;  /* 0x000000da706f7233 */ /* 0x100fe40003803000 */
[----:B------:R-:W-:Y:S02]  /*25cf0*/  PRMT R112, R136, 0x5410, R137 ;  /* 0x0000541088707816 */ /* 0x000fe40000000089 */
[--C-:B------:R-:W-:Y:S02]  /*25d00*/  HSET2.LE.AND R126, R126, R218.reuse, PT ;  /* 0x000000da7e7e7233 */ /* 0x100fe40003803000 */
[----:B------:R-:W-:Y:S02]  /*25d10*/  LOP3.LUT R111, R112, R111, RZ, 0xc0, !PT ;  /* 0x0000006f706f7212 */ /* 0x000fe400078ec0ff */
[----:B------:R-:W-:Y:S02]  /*25d20*/  PRMT R142, R149, 0x7610, R142 ;  /* 0x00007610958e7816 */ /* 0x000fe4000000008e */
[----:B------:R-:W-:Y:S03]  /*25d30*/  LOP3.LUT R126, R148, R126, RZ, 0xc0, !PT ;  /* 0x0000007e947e7212 */ /* 0x000fe600078ec0ff */
[-C--:B------:R-:W-:Y:S08]  /*25d40*/  HMMA.16816.F32 R4, R108, R120.reuse, R4 ;  /* 0x000000786c04723c */ /* 0x080ff00000001804 */
[C---:B------:R-:W-:Y:S04]  /*25d50*/  HMMA.16816.F32 R8, R124.reuse, R120, R8 ;  /* 0x000000787c08723c */ /* 0x040fe80000001808 */
[----:B------:R-:W-:Y:S04]  /*25d60*/  IMAD.WIDE.U32 R120, R165, -0x326172a9, RZ ;  /* 0xcd9e8d57a5787825 */ /* 0x000fe800078e00ff */
[-C--:B------:R-:W-:Y:S08]  /*25d70*/  HMMA.16816.F32 R12, R124, R122.reuse, R12 ;  /* 0x0000007a7c0c723c */ /* 0x080ff0000000180c */
[C---:B------:R-:W-:Y:S04]  /*25d80*/  HMMA.16816.F32 R16, R108.reuse, R122, R16 ;  /* 0x0000007a6c10723c */ /* 0x040fe80000001810 */
[C---:B------:R-:W-:Y:S02]  /*25d90*/  PRMT R122, R168.reuse, 0x7610, R122 ;  /* 0x00007610a87a7816 */ /* 0x040fe4000000007a */
[----:B------:R-:W-:Y:S02]  /*25da0*/  PRMT R123, R168, 0x7632, R123 ;  /* 0x00007632a87b7816 */ /* 0x000fe4000000007b */
[-C--:B------:R-:W-:Y:S08]  /*25db0*/  HMMA.16816.F32 R20, R108, R104.reuse, R20 ;  /* 0x000000686c14723c */ /* 0x080ff00000001814 */
[C---:B------:R-:W-:Y:S08]  /*25dc0*/  HMMA.16816.F32 R24, R124.reuse, R104, R24 ;  /* 0x000000687c18723c */ /* 0x040ff00000001818 */
[-C--:B------:R-:W-:Y:S08]  /*25dd0*/  HMMA.16816.F32 R28, R124, R106.reuse, R28 ;  /* 0x0000006a7c1c723c */ /* 0x080ff0000000181c */
[C---:B------:R-:W-:Y:S04]  /*25de0*/  HMMA.16816.F32 R32, R108.reuse, R106, R32 ;  /* 0x0000006a6c20723c */ /* 0x040fe80000001820 */
[----:B----4-:R-:W-:Y:S05]  /*25df0*/  @!P5 HADD2 R116, -R144.H0_H0, -RZ.H0_H0 ;  /* 0xa00000ff9074d230 */ /* 0x010fea0000000900 */
[----:B------:R1:W-:Y:S01]  /*25e00*/  @!P5 STL.S16 [R1+0xe8], R116 ;  /* 0x0000e8740100d387 */ /* 0x0003e20000100600 */
[----:B------:R-:W-:Y:S01]  /*25e10*/  PRMT R158, R116, 0x7610, R158 ;  /* 0x00007610749e7816 */ /* 0x000fe2000000009e */
[----:B--2---:R-:W-:Y:S02]  /*25e20*/  @!P4 HADD2 R115, -R147.H1_H1, -RZ.H0_H0 ;  /* 0xa00000ff9373c230 */ /* 0x004fe40000000d00 */
[----:B------:R3:W2:Y:S01]  /*25e30*/  LDL.S16 R173, [R1+0xcc] ;  /* 0x0000cc0001ad7983 */ /* 0x0006a20000100600 */
[----:B------:R-:W-:Y:S01]  /*25e40*/  @!P5 PRMT R144, R158, 0x5410, RZ ;  /* 0x000054109e90d816 */ /* 0x000fe200000000ff */
[----:B------:R-:W-:Y:S02]  /*25e50*/  @!P3 HADD2 R114, -R148.H0_H0, -RZ.H0_H0 ;  /* 0xa00000ff9472b230 */ /* 0x000fe40000000900 */
[----:B------:R3:W4:Y:S01]  /*25e60*/  LDL.S16 R160, [R1+0xc4] ;  /* 0x0000c40001a07983 */ /* 0x0007220000100600 */
[----:B------:R-:W-:Y:S02]  /*25e70*/  PRMT R113, R115, 0x7610, R113 ;  /* 0x0000761073717816 */ /* 0x000fe40000000071 */
[----:B------:R-:W-:Y:S01]  /*25e80*/  ISETP.GT.U32.AND P5, PT, R231, UR13, PT ;  /* 0x0000000de7007c0c */ /* 0x000fe2000bfa4070 */
[----:B------:R3:W-:Y:S01]  /*25e90*/  STG.E.U16 desc[UR28][R118.64+0x10], R144 ;  /* 0x0000109076007986 */ /* 0x0007e2000c10151c */
[----:B------:R-:W-:Y:S02]  /*25ea0*/  PRMT R147, R147, 0x7632, R147 ;  /* 0x0000763293937816 */ /* 0x000fe40000000093 */
[----:B------:R-:W-:Y:S09]  /*25eb0*/  @!P4 PRMT R147, R113, 0x5410, RZ ;  /* 0x000054107193c816 */ /* 0x000ff200000000ff */
[----:B------:R-:W-:Y:S02]  /*25ec0*/  @P5 HADD2 R176, -R146.H0_H0, -RZ.H0_H0 ;  /* 0xa00000ff92b05230 */ /* 0x000fe40000000900 */
[----:B-1----:R-:W-:Y:S05]  /*25ed0*/  IMAD.WIDE.U32 R116, R203, -0x326172a9, RZ ;  /* 0xcd9e8d57cb747825 */ /* 0x002fea00078e00ff */
[----:B------:R-:W-:Y:S02]  /*25ee0*/  LOP3.LUT R112, R172, UR11, R117, 0x96, !PT ;  /* 0x0000000bac707c12 */ /* 0x000fe4000f8e9675 */
[----:B------:R1:W4:Y:S01]  /*25ef0*/  LDL.S16 R172, [R1+0xc8] ;  /* 0x0000c80001ac7983 */ /* 0x0003220000100600 */
[----:B------:R-:W-:Y:S02]  /*25f00*/  LOP3.LUT R161, R116, UR9, R121, 0x96, !PT ;  /* 0x0000000974a17c12 */ /* 0x000fe4000f8e9679 */
[----:B------:R-:W-:Y:S01]  /*25f10*/  IMAD.WIDE.U32 R158, R112, -0x2daee0ad, RZ ;  /* 0xd2511f53709e7825 */ /* 0x000fe200078e00ff */
[----:B------:R-:W-:Y:S01]  /*25f20*/  @!P4 STL.S16 [R1+0xd8], R115 ;  /* 0x0000d8730100c387 */ /* 0x000fe20000100600 */
[----:B------:R-:W-:Y:S02]  /*25f30*/  ISETP.GT.U32.AND P4, PT, R181, UR13, PT ;  /* 0x0000000db5007c0c */ /* 0x000fe4000bf84070 */
[----:B------:R-:W-:Y:S01]  /*25f40*/  PRMT R112, R114, 0x7610, R112 ;  /* 0x0000761072707816 */ /* 0x000fe20000000070 */
[----:B------:R-:W-:Y:S01]  /*25f50*/  @!P3 STL.S16 [R1+0xdc], R114 ;  /* 0x0000dc720100b387 */ /* 0x000fe20000100600 */
[--C-:B------:R-:W-:Y:S02]  /*25f60*/  LOP3.LUT R117, R170, UR15, R159.reuse, 0x96, !PT ;  /* 0x0000000faa757c12 */ /* 0x100fe4000f8e969f */
[----:B------:R-:W-:Y:S01]  /*25f70*/  @!P3 PRMT R141, R112, 0x5410, RZ ;  /* 0x00005410708db816 */ /* 0x000fe200000000ff */
[----:B---3--:R1:W3:Y:S01]  /*25f80*/  LDL.S16 R144, [R1+0xc0] ;  /* 0x0000c00001907983 */ /* 0x0082e20000100600 */
[----:B------:R-:W-:Y:S01]  /*25f90*/  ISETP.LE.U32.AND P3, PT, R155, UR13, PT ;  /* 0x0000000d9b007c0c */ /* 0x000fe2000bf63070 */
[----:B------:R-:W-:Y:S01]  /*25fa0*/  IMAD.WIDE.U32 R116, R117, -0x326172a9, RZ ;  /* 0xcd9e8d5775747825 */ /* 0x000fe200078e00ff */
[----:B------:R-:W-:Y:S01]  /*25fb0*/  PRMT R159, R176, 0x7610, R159 ;  /* 0x00007610b09f7816 */ /* 0x000fe2000000009f */
[----:B------:R-:W1:Y:S02]  /*25fc0*/  LDSM.16.MT88.4 R112, [R210+0xa400] ;  /* 0x00a40000d270783b */ /* 0x000e640000004200 */
[----:B------:R-:W-:Y:S01]  /*25fd0*/  @P4 HADD2 R175, -R145.H0_H0, -RZ.H0_H0 ;  /* 0xa00000ff91af4230 */ /* 0x000fe20000000900 */
[----:B------:R-:W-:Y:S02]  /*25fe0*/  @P5 PRMT R146, R159, 0x5410, RZ ;  /* 0x000054109f925816 */ /* 0x000fe400000000ff */
[----:B------:R-:W-:Y:S02]  /*25ff0*/  LOP3.LUT R117, R120, UR10, R117, 0x96, !PT ;  /* 0x0000000a78757c12 */ /* 0x000fe4000f8e9675 */
[----:B------:R-:W-:Y:S01]  /*26000*/  PRMT R155, R175, 0x7610, R155 ;  /* 0x00007610af9b7816 */ /* 0x000fe2000000009b */
[----:B------:R-:W-:Y:S01]  /*26010*/  @P5 STL.S16 [R1+0xd4], R176 ;  /* 0x0000d4b001005387 */ /* 0x000fe20000100600 */
[----:B------:R-:W-:Y:S02]  /*26020*/  ISETP.LE.U32.AND P5, PT, R138, UR13, PT ;  /* 0x0000000d8a007c0c */ /* 0x000fe4000bfa3070 */
[----:B------:R-:W-:Y:S01]  /*26030*/  @P4 PRMT R145, R155, 0x5410, RZ ;  /* 0x000054109b914816 */ /* 0x000fe200000000ff */
[----:B------:R-:W-:Y:S01]  /*26040*/  @P4 STL.S16 [R1+0xd0], R175 ;  /* 0x0000d0af01004387 */ /* 0x000fe20000100600 */
[----:B------:R-:W-:Y:S02]  /*26050*/  ISETP.LE.U32.AND P4, PT, R156, UR13, PT ;  /* 0x0000000d9c007c0c */ /* 0x000fe4000bf83070 */
[----:B------:R-:W-:Y:S01]  /*26060*/  LOP3.LUT R121, R117, 0xffff, RZ, 0xc0, !PT ;  /* 0x0000ffff75797812 */ /* 0x000fe200078ec0ff */
[----:B------:R1:W-:Y:S01]  /*26070*/  STG.E.U16 desc[UR28][R118.64+0x12], R146 ;  /* 0x0000129276007986 */ /* 0x0003e2000c10151c */
[----:B------:R-:W-:Y:S02]  /*26080*/  PRMT R138, R174, 0x7610, R138 ;  /* 0x00007610ae8a7816 */ /* 0x000fe4000000008a */
[----:B------:R-:W-:Y:S01]  /*26090*/  SHF.R.U32.HI R121, RZ, 0x8, R121 ;  /* 0x00000008ff797819 */ /* 0x000fe20000011679 */
[----:B------:R-:W-:Y:S03]  /*260a0*/  STG.E.U16 desc[UR28][R200.64+0x12], R162 ;  /* 0x000012a2c8007986 */ /* 0x000fe6000c10151c */
[----:B------:R-:W-:Y:S01]  /*260b0*/  LOP3.LUT R120, R121, 0xffff, RZ, 0xc0, !PT ;  /* 0x0000ffff79787812 */ /* 0x000fe200078ec0ff */
[----:B------:R1:W-:Y:S02]  /*260c0*/  STG.E.U16 desc[UR28][R200.64+0x10], R145 ;  /* 0x00001091c8007986 */ /* 0x0003e4000c10151c */
[-C--:B-1----:R-:W-:Y:S03]  /*260d0*/  HMMA.16816.F32 R36, R108, R112.reuse, R36 ;  /* 0x000000706c24723c */ /* 0x082fe60000001824 */
[----:B------:R-:W-:Y:S01]  /*260e0*/  IMAD.WIDE R118, R197, -0x70, R118 ;  /* 0xffffff90c5767825 */ /* 0x000fe200078e0276 */
[----:B------:R-:W-:Y:S04]  /*260f0*/  PRMT R146, R206, 0x7772, RZ ;  /* 0x00007772ce927816 */ /* 0x000fe800000000ff */
[C---:B------:R-:W-:Y:S04]  /*26100*/  HMMA.16816.F32 R40, R124.reuse, R112, R40 ;  /* 0x000000707c28723c */ /* 0x040fe80000001828 */
[----:B------:R-:W-:Y:S04]  /*26110*/  PRMT R145, R116, 0x7772, RZ ;  /* 0x0000777274917816 */ /* 0x000fe800000000ff */
[-C--:B------:R-:W-:Y:S08]  /*26120*/  HMMA.16816.F32 R44, R124, R114.reuse, R44 ;  /* 0x000000727c2c723c */ /* 0x080ff0000000182c */
[C---:B------:R-:W-:Y:S01]  /*26130*/  HMMA.16816.F32 R48, R108.reuse, R114, R48 ;  /* 0x000000726c30723c */ /* 0x040fe20000001830 */
[----:B------:R-:W-:Y:S03]  /*26140*/  LDSM.16.MT88.4 R112, [R210+0xb400] ;  /* 0x00b40000d270783b */ /* 0x000fe60000004200 */
[----:B--2---:R-:W-:Y:S02]  /*26150*/  @!P3 HADD2 R173, -R133.H0_H0, -RZ.H0_H0 ;  /* 0xa00000ff85adb230 */ /* 0x004fe40000000900 */
[----:B----4-:R-:W-:Y:S03]  /*26160*/  @!P5 HADD2 R160, -R129.H0_H0, -RZ.H0_H0 ;  /* 0xa00000ff81a0d230 */ /* 0x010fe60000000900 */
[----:B------:R-:W-:Y:S01]  /*26170*/  @!P3 STL.S16 [R1+0xcc], R173 ;  /* 0x0000ccad0100b387 */ /* 0x000fe20000100600 */
[----:B------:R-:W-:Y:S03]  /*26180*/  PRMT R105, R173, 0x7610, R105 ;  /* 0x00007610ad697816 */ /* 0x000fe60000000069 */
[----:B------:R4:W2:Y:S01]  /*26190*/  LDL.S16 R159, [R1+0xbc] ;  /* 0x0000bc00019f7983 */ /* 0x0008a20000100600 */
[----:B------:R-:W-:Y:S02]  /*261a0*/  @!P3 PRMT R133, R105, 0x5410, RZ ;  /* 0x000054106985b816 */ /* 0x000fe400000000ff */
[----:B------:R-:W-:Y:S01]  /*261b0*/  ISETP.GT.U32.AND P3, PT, R179, UR13, PT ;  /* 0x0000000db3007c0c */ /* 0x000fe2000bf64070 */
[----:B------:R4:W4:Y:S01]  /*261c0*/  LDL.S16 R155, [R1+0xb8] ;  /* 0x0000b800019b7983 */ /* 0x0009220000100600 */
[----:B------:R-:W-:Y:S03]  /*261d0*/  PRMT R156, R160, 0x7610, R156 ;  /* 0x00007610a09c7816 */ /* 0x000fe6000000009c */
[----:B------:R-:W-:Y:S01]  /*261e0*/  STG.E.U16 desc[UR28][R198.64+0x20], R133 ;  /* 0x00002085c6007986 */ /* 0x000fe2000c10151c */
[----:B------:R-:W-:Y:S02]  /*261f0*/  @!P5 PRMT R129, R156, 0x5410, RZ ;  /* 0x000054109c81d816 */ /* 0x000fe400000000ff */
[----:B------:R-:W-:Y:S01]  /*26200*/  PRMT R156, R206, 0x7773, RZ ;  /* 0x00007773ce9c7816 */ /* 0x000fe200000000ff */
[----:B------:R-:W-:Y:S05]  /*26210*/  @!P1 HADD2 R172, -R132.H0_H0, -RZ.H0_H0 ;  /* 0xa00000ff84ac9230 */ /* 0x000fea0000000900 */
[----:B------:R1:W-:Y:S01]  /*26220*/  @!P1 STL.S16 [R1+0xc8], R172 ;  /* 0x0000c8ac01009387 */ /* 0x0003e20000100600 */
[----:B------:R-:W-:Y:S03]  /*26230*/  PRMT R104, R172, 0x7610, R104 ;  /* 0x00007610ac687816 */ /* 0x000fe60000000068 */
[----:B------:R1:W-:Y:S01]  /*26240*/  @!P5 STL.S16 [R1+0xc4], R160 ;  /* 0x0000c4a00100d387 */ /* 0x0003e20000100600 */
[----:B------:R-:W-:Y:S01]  /*26250*/  @!P1 PRMT R132, R104, 0x5410, RZ ;  /* 0x0000541068849816 */ /* 0x000fe200000000ff */
[----:B---3--:R-:W-:Y:S02]  /*26260*/  @!P4 HADD2 R144, -R3.H0_H0, -RZ.H0_H0 ;  /* 0xa00000ff0390c230 */ /* 0x008fe40000000900 */
[----:B------:R-:W3:Y:S01]  /*26270*/  LDSM.16.MT88.4 R104, [R180+0x1400] ;  /* 0x00140000b468783b */ /* 0x000ee20000004200 */
[----:B------:R-:W-:Y:S02]  /*26280*/  ISETP.GT.U32.AND P1, PT, R205, UR13, PT ;  /* 0x0000000dcd007c0c */ /* 0x000fe4000bf24070 */
[----:B------:R-:W-:Y:S02]  /*26290*/  ISETP.LE.U32.AND P5, PT, R120, UR13, PT ;  /* 0x0000000d78007c0c */ /* 0x000fe4000bfa3070 */
[----:B------:R-:W-:Y:S03]  /*262a0*/  PRMT R120, R144, 0x7610, R120 ;  /* 0x0000761090787816 */ /* 0x000fe60000000078 */
[----:B------:R-:W-:Y:S01]  /*262b0*/  STG.E.U16 desc[UR28][R198.64+0x22], R132 ;  /* 0x00002284c6007986 */ /* 0x000fe2000c10151c */
[----:B------:R-:W-:Y:S02]  /*262c0*/  @!P4 PRMT R3, R120, 0x5410, RZ ;  /* 0x000054107803c816 */ /* 0x000fe400000000ff */
[----:B------:R-:W-:Y:S01]  /*262d0*/  LOP3.LUT R120, R117, 0xff, RZ, 0xc0, !PT ;  /* 0x000000ff75787812 */ /* 0x000fe200078ec0ff */
[----:B------:R3:W-:Y:S01]  /*262e0*/  @!P4 STL.S16 [R1+0xc0], R144 ;  /* 0x0000c0900100c387 */ /* 0x0007e20000100600 */
[----:B------:R-:W-:Y:S03]  /*262f0*/  ISETP.GT.U32.AND P4, PT, R220, UR13, PT ;  /* 0x0000000ddc007c0c */ /* 0x000fe6000bf84070 */
[----:B------:R2:W4:Y:S04]  /*26300*/  LDL.S16 R171, [R1+0xb0] ;  /* 0x0000b00001ab7983 */ /* 0x0005280000100600 */
[----:B-1----:R1:W4:Y:S01]  /*26310*/  LDL.S16 R172, [R1+0xb4] ;  /* 0x0000b40001ac7983 */ /* 0x0023220000100600 */
[----:B------:R-:W-:Y:S03]  /*26320*/  IMAD.MOV.U32 R160, RZ, RZ, R206 ;  /* 0x000000ffffa07224 */ /* 0x000fe600078e00ce */
[----:B------:R1:W4:Y:S04]  /*26330*/  LDL.S16 R170, [R1+0xac] ;  /* 0x0000ac0001aa7983 */ /* 0x0003280000100600 */
[----:B------:R-:W-:Y:S04]  /*26340*/  STG.E.U16 desc[UR28][R118.64+0x22], R3 ;  /* 0x0000220376007986 */ /* 0x000fe8000c10151c */
[----:B------:R1:W-:Y:S01]  /*26350*/  STG.E.U16 desc[UR28][R118.64+0x20], R129 ;  /* 0x0000208176007986 */ /* 0x0003e2000c10151c */
[----:B---3--:R-:W-:Y:S01]  /*26360*/  PRMT R144, R206, 0x7771, RZ ;  /* 0x00007771ce907816 */ /* 0x008fe200000000ff */
[-C--:B------:R-:W-:Y:S08]  /*26370*/  HMMA.16816.F32 R52, R108, R104.reuse, R52 ;  /* 0x000000686c34723c */ /* 0x080ff00000001834 */
[C---:B------:R-:W-:Y:S08]  /*26380*/  HMMA.16816.F32 R56, R124.reuse, R104, R56 ;  /* 0x000000687c38723c */ /* 0x040ff00000001838 */
[-C--:B------:R-:W-:Y:S03]  /*26390*/  HMMA.16816.F32 R60, R124, R106.reuse, R60 ;  /* 0x0000006a7c3c723c */ /* 0x080fe6000000183c */
[C---:B-1----:R-:W-:Y:S01]  /*263a0*/  IMAD.WIDE R118, R197.reuse, 0x70, R118 ;  /* 0x00000070c5767825 */ /* 0x042fe200078e0276 */
[----:B------:R-:W-:Y:S04]  /*263b0*/  PRMT R129, R130, 0x7632, R129 ;  /* 0x0000763282817816 */ /* 0x000fe80000000081 */
[----:B------:R-:W-:Y:S01]  /*263c0*/  STG.E.U16 desc[UR28][R118.64+0x20], R164 ;  /* 0x000020a476007986 */ /* 0x000fe2000c10151c */
[C---:B------:R-:W-:Y:S03]  /*263d0*/  HMMA.16816.F32 R64, R108.reuse, R106, R64 ;  /* 0x0000006a6c40723c */ /* 0x040fe60000001840 */
[----:B------:R1:W-:Y:S04]  /*263e0*/  STG.E.U16 desc[UR28][R118.64+0x22], R163 ;  /* 0x000022a376007986 */ /* 0x0003e8000c10151c */
[----:B------:R-:W-:Y:S01]  /*263f0*/  STG.E.U16 desc[UR28][R200.64+0x20], R139 ;  /* 0x0000208bc8007986 */ /* 0x000fe2000c10151c */
[-C--:B------:R-:W-:Y:S03]  /*26400*/  HMMA.16816.F32 R68, R108, R112.reuse, R68 ;  /* 0x000000706c44723c */ /* 0x080fe60000001844 */
[----:B------:R-:W-:Y:S05]  /*26410*/  STG.E.U16 desc[UR28][R200.64+0x22], R147 ;  /* 0x00002293c8007986 */ /* 0x000fea000c10151c */
[C---:B------:R-:W-:Y:S04]  /*26420*/  HMMA.16816.F32 R72, R124.reuse, R112, R72 ;  /* 0x000000707c48723c */ /* 0x040fe80000001848 */
[----:B------:R-:W-:Y:S04]  /*26430*/  PRMT R113, R122, 0x5410, R123 ;  /* 0x000054107a717816 */ /* 0x000fe8000000007b */
[-C--:B------:R-:W-:Y:S03]  /*26440*/  HMMA.16816.F32 R76, R124, R114.reuse, R76 ;  /* 0x000000727c4c723c */ /* 0x080fe6000000184c */
[----:B-1----:R-:W-:Y:S05]  /*26450*/  IMAD.WIDE R118, R197, -0x70, R118 ;  /* 0xffffff90c5767825 */ /* 0x002fea00078e0276 */
[C---:B------:R-:W-:Y:S04]  /*26460*/  HMMA.16816.F32 R80, R108.reuse, R114, R80 ;  /* 0x000000726c50723c */ /* 0x040fe80000001850 */
[----:B--2---:R-:W-:Y:S01]  /*26470*/  @P3 HADD2 R159, -R148.H1_H1, -RZ.H0_H0 ;  /* 0xa00000ff949f3230 */ /* 0x004fe20000000d00 */
[----:B------:R-:W-:Y:S01]  /*26480*/  PRMT R148, R148, 0x7632, R148 ;  /* 0x0000763294947816 */ /* 0x000fe20000000094 */
[----:B----4-:R-:W-:Y:S03]  /*26490*/  @P1 HADD2 R155, -R174.H0_H0, -RZ.H0_H0 ;  /* 0xa00000ffae9b1230 */ /* 0x010fe60000000900 */
[----:B------:R1:W-:Y:S01]  /*264a0*/  @P3 STL.S16 [R1+0xbc], R159 ;  /* 0x0000bc9f01003387 */ /* 0x0003e20000100600 */
[----:B------:R-:W-:Y:S03]  /*264b0*/  PRMT R140, R159, 0x7610, R140 ;  /* 0x000076109f8c7816 */ /* 0x000fe6000000008c */
[----:B------:R2:W-:Y:S01]  /*264c0*/  @P1 STL.S16 [R1+0xb8], R155 ;  /* 0x0000b89b01001387 */ /* 0x0005e20000100600 */
[----:B------:R-:W-:Y:S02]  /*264d0*/  @P3 PRMT R148, R140, 0x5410, RZ ;  /* 0x000054108c943816 */ /* 0x000fe400000000ff */
[----:B------:R-:W-:Y:S01]  /*264e0*/  ISETP.LE.U32.AND P3, PT, R120, UR13, PT ;  /* 0x0000000d78007c0c */ /* 0x000fe2000bf63070 */
[----:B------:R3:W4:Y:S01]  /*264f0*/  LDL.S16 R132, [R1+0xa8] ;  /* 0x0000a80001847983 */ /* 0x0007220000100600 */
[----:B------:R-:W-:Y:S02]  /*26500*/  PRMT R162, R155, 0x7610, R162 ;  /* 0x000076109ba27816 */ /* 0x000fe400000000a2 */
[----:B------:R-:W-:Y:S01]  /*26510*/  PRMT R140, R116, 0x7771, RZ ;  /* 0x00007771748c7816 */ /* 0x000fe200000000ff */
[----:B------:R3:W3:Y:S01]  /*26520*/  LDL.S16 R165, [R1+0xa4] ;  /* 0x0000a40001a57983 */ /* 0x0006e20000100600 */
[----:B------:R-:W-:Y:S02]  /*26530*/  @P1 PRMT R138, R162, 0x5410, RZ ;  /* 0x00005410a28a1816 */ /* 0x000fe400000000ff */
[----:B------:R-:W-:Y:S01]  /*26540*/  ISETP.LE.U32.AND P1, PT, R157, UR13, PT ;  /* 0x0000000d9d007c0c */ /* 0x000fe2000bf23070 */
[----:B------:R3:W3:Y:S01]  /*26550*/  LDL.S16 R162, [R1+0xa0] ;  /* 0x0000a00001a27983 */ /* 0x0006e20000100600 */
[----:B------:R-:W-:Y:S05]  /*26560*/  PRMT R120, R120, 0x5410, R121 ;  /* 0x0000541078787816 */ /* 0x000fea0000000079 */
[--C-:B------:R-:W-:Y:S01]  /*26570*/  HSET2.LE.AND R120, R120, R218.reuse, PT ;  /* 0x000000da78787233 */ /* 0x100fe20003803000 */
[--C-:B-1----:R-:W-:Y:S04]  /*26580*/  IMAD.MOV.U32 R159, RZ, RZ, R116.reuse ;  /* 0x000000ffff9f7224 */ /* 0x102fe800078e0074 */
[----:B------:R-:W-:Y:S02]  /*26590*/  LOP3.LUT R120, R149, R120, RZ, 0xc0, !PT ;  /* 0x0000007895787212 */ /* 0x000fe400078ec0ff */
[----:B--2---:R-:W-:Y:S01]  /*265a0*/  PRMT R155, R116, 0x7773, RZ ;  /* 0x00007773749b7816 */ /* 0x004fe200000000ff */
[C---:B------:R-:W-:Y:S02]  /*265b0*/  @!P3 HADD2 R171, -R149.reuse.H0_H0, -RZ.H0_H0 ;  /* 0xa00000ff95abb230 */ /* 0x040fe40000000900 */
[----:B------:R-:W-:Y:S03]  /*265c0*/  @P4 HADD2 R172, -R174.H1_H1, -RZ.H0_H0 ;  /* 0xa00000ffaeac4230 */ /* 0x000fe60000000d00 */
[----:B------:R-:W-:Y:S02]  /*265d0*/  PRMT R116, R171, 0x7610, R116 ;  /* 0x00007610ab747816 */ /* 0x000fe40000000074 */
[----:B------:R-:W-:Y:S01]  /*265e0*/  PRMT R174, R174, 0x7632, R174 ;  /* 0x00007632aeae7816 */ /* 0x000fe200000000ae */
[----:B------:R-:W-:Y:S01]  /*265f0*/  @!P5 HADD2 R170, -R149.H1_H1, -RZ.H0_H0 ;  /* 0xa00000ff95aad230 */ /* 0x000fe20000000d00 */
[----:B------:R-:W-:Y:S01]  /*26600*/  @P4 STL.S16 [R1+0xb4], R172 ;  /* 0x0000b4ac01004387 */ /* 0x000fe20000100600 */
[----:B------:R-:W-:Y:S02]  /*26610*/  PRMT R157, R172, 0x7610, R157 ;  /* 0x00007610ac9d7816 */ /* 0x000fe4000000009d */
[----:B------:R-:W-:Y:S01]  /*26620*/  @!P3 PRMT R142, R116, 0x5410, RZ ;  /* 0x00005410748eb816 */ /* 0x000fe200000000ff */
[----:B------:R-:W-:Y:S01]  /*26630*/  @!P3 STL.S16 [R1+0xb0], R171 ;  /* 0x0000b0ab0100b387 */ /* 0x000fe20000100600 */
[----:B------:R-:W-:Y:S02]  /*26640*/  @P4 PRMT R174, R157, 0x5410, RZ ;  /* 0x000054109dae4816 */ /* 0x000fe400000000ff */
[----:B------:R-:W-:Y:S02]  /*26650*/  ISETP.GT.U32.AND P4, PT, R219, UR13, PT ;  /* 0x0000000ddb007c0c */ /* 0x000fe4000bf84070 */
[----:B------:R1:W5:Y:S01]  /*26660*/  LDL.LU R219, [R1+0x1a4] ;  /* 0x0001a40001db7983 */ /* 0x0003620000300800 */
[----:B------:R-:W-:Y:S02]  /*26670*/  ISETP.GT.U32.AND P3, PT, R230, UR13, PT ;  /* 0x0000000de6007c0c */ /* 0x000fe4000bf64070 */
[----:B------:R-:W-:Y:S01]  /*26680*/  PRMT R3, R170, 0x7610, R3 ;  /* 0x00007610aa037816 */ /* 0x000fe20000000003 */
[----:B------:R-:W-:Y:S03]  /*26690*/  @!P5 STL.S16 [R1+0xac], R170 ;  /* 0x0000acaa0100d387 */ /* 0x000fe60000100600 */
[----:B------:R-:W-:Y:S01]  /*266a0*/  @!P5 PRMT R143, R3, 0x5410, RZ ;  /* 0x00005410038fd816 */ /* 0x000fe200000000ff */
[----:B------:R1:W2:Y:S01]  /*266b0*/  LDL.S16 R116, [R1+0x9c] ;  /* 0x00009c0001747983 */ /* 0x0002a20000100600 */
[----:B------:R-:W-:Y:S02]  /*266c0*/  ISETP.GT.U32.AND P5, PT, R225, UR13, PT ;  /* 0x0000000de1007c0c */ /* 0x000fe4000bfa4070 */
[----:B------:R-:W-:Y:S01]  /*266d0*/  LOP3.LUT R3, R229, 0xff, RZ, 0xc0, !PT ;  /* 0x000000ffe5037812 */ /* 0x000fe200078ec0ff */
[----:B----4-:R-:W-:Y:S02]  /*266e0*/  @!P1 HADD2 R132, -R134.H0_H0, -RZ.H0_H0 ;  /* 0xa00000ff86849230 */ /* 0x010fe40000000900 */
[----:B---3--:R-:W-:Y:S03]  /*266f0*/  @P4 HADD2 R165, -R135.H0_H0, -RZ.H0_H0 ;  /* 0xa00000ff87a54230 */ /* 0x008fe60000000900 */
[----:B------:R3:W-:Y:S01]  /*26700*/  @!P1 STL.S16 [R1+0xa8], R132 ;  /* 0x0000a88401009387 */ /* 0x0007e20000100600 */
[----:B------:R-:W-:Y:S01]  /*26710*/  PRMT R104, R132, 0x7610, R104 ;  /* 0x0000761084687816 */ /* 0x000fe20000000068 */
[----:B------:R-:W-:Y:S02]  /*26720*/  @P3 HADD2 R162, -R136.H0_H0, -RZ.H0_H0 ;  /* 0xa00000ff88a23230 */ /* 0x000fe40000000900 */
[----:B------:R1:W4:Y:S01]  /*26730*/  LDL.S16 R157, [R1+0x98] ;  /* 0x00009800019d7983 */ /* 0x0003220000100600 */
[----:B------:R-:W-:Y:S02]  /*26740*/  @!P1 PRMT R134, R104, 0x5410, RZ ;  /* 0x0000541068869816 */ /* 0x000fe400000000ff */
[----:B------:R-:W-:Y:S01]  /*26750*/  ISETP.LE.U32.AND P1, PT, R3, UR13, PT ;  /* 0x0000000d03007c0c */ /* 0x000fe2000bf23070 */
[----:B------:R-:W-:Y:S01]  /*26760*/  @P4 STL.S16 [R1+0xa4], R165 ;  /* 0x0000a4a501004387 */ /* 0x000fe20000100600 */
[----:B------:R-:W-:Y:S02]  /*26770*/  PRMT R105, R162, 0x7610, R105 ;  /* 0x00007610a2697816 */ /* 0x000fe40000000069 */
[----:B------:R-:W-:Y:S01]  /*26780*/  PRMT R133, R165, 0x7610, R133 ;  /* 0x00007610a5857816 */ /* 0x000fe20000000085 */
[----:B------:R-:W-:Y:S01]  /*26790*/  @P3 STL.S16 [R1+0xa0], R162 ;  /* 0x0000a0a201003387 */ /* 0x000fe20000100600 */
[----:B------:R-:W-:Y:S02]  /*267a0*/  SHF.R.U32.HI R104, RZ, 0x18, R229 ;  /* 0x00000018ff687819 */ /* 0x000fe400000116e5 */
[----:B------:R-:W-:Y:S01]  /*267b0*/  @P4 PRMT R135, R133, 0x5410, RZ ;  /* 0x0000541085874816 */ /* 0x000fe200000000ff */
[----:B------:R-:W-:Y:S01]  /*267c0*/  STG.E.U16 desc[UR28][R198.64+0x30], R134 ;  /* 0x00003086c6007986 */ /* 0x000fe2000c10151c */
[----:B------:R-:W-:Y:S02]  /*267d0*/  @P3 PRMT R136, R105, 0x5410, RZ ;  /* 0x0000541069883816 */ /* 0x000fe400000000ff */
[----:B------:R-:W-:Y:S01]  /*267e0*/  ISETP.LE.U32.AND P4, PT, R104, UR13, PT ;  /* 0x0000000d68007c0c */ /* 0x000fe2000bf83070 */
[----:B------:R-:W-:Y:S04]  /*267f0*/  STG.E.U16 desc[UR28][R198.64+0x32], R135 ;  /* 0x00003287c6007986 */ /* 0x000fe8000c10151c */
[----:B------:R-:W-:Y:S01]  /*26800*/  STG.E.U16 desc[UR28][R118.64+0x30], R136 ;  /* 0x0000308876007986 */ /* 0x000fe2000c10151c */
[----:B---3--:R-:W-:Y:S02]  /*26810*/  PRMT R132, R3, 0x5410, R249 ;  /* 0x0000541003847816 */ /* 0x008fe400000000f9 */
[----:B------:R-:W-:Y:S04]  /*26820*/  PRMT R3, R229, 0x7632, R3 ;  /* 0x00007632e5037816 */ /* 0x000fe80000000003 */
[----:B------:R-:W-:Y:S04]  /*26830*/  LOP3.LUT R3, R3, 0xff, RZ, 0xc0, !PT ;  /* 0x000000ff03037812 */ /* 0x000fe800078ec0ff */
[C---:B------:R-:W-:Y:S02]  /*26840*/  ISETP.LE.U32.AND P3, PT, R3.reuse, UR13, PT ;  /* 0x0000000d03007c0c */ /* 0x040fe4000bf63070 */
[----:B------:R-:W-:Y:S02]  /*26850*/  PRMT R133, R3, 0x5410, R104 ;  /* 0x0000541003857816 */ /* 0x000fe40000000068 */
[----:B------:R-:W3:Y:S01]  /*26860*/  LDSM.16.MT88.4 R104, [R180+0x2400] ;  /* 0x00240000b468783b */ /* 0x000ee20000004200 */
[----:B------:R-:W-:Y:S02]  /*26870*/  PRMT R3, R117, 0x7632, R3 ;  /* 0x0000763275037816 */ /* 0x000fe40000000003 */
[----:B------:R-:W-:Y:S02]  /*26880*/  SHF.R.U32.HI R117, RZ, 0x18, R117 ;  /* 0x00000018ff757819 */ /* 0x000fe40000011675 */
[----:B------:R-:W-:Y:S02]  /*26890*/  LOP3.LUT R112, R3, 0xff, RZ, 0xc0, !PT ;  /* 0x000000ff03707812 */ /* 0x000fe400078ec0ff */
[----:B------:R-:W-:Y:S01]  /*268a0*/  MUFU.EX2 R3, R196 ;  /* 0x000000c400037308 */ /* 0x000fe20000000800 */
[----:B--2---:R-:W-:Y:S05]  /*268b0*/  @P5 HADD2 R116, -R137.H0_H0, -RZ.H0_H0 ;  /* 0xa00000ff89745230 */ /* 0x004fea0000000900 */
[----:B------:R2:W-:Y:S01]  /*268c0*/  @P5 STL.S16 [R1+0x9c], R116 ;  /* 0x00009c7401005387 */ /* 0x0005e20000100600 */
[----:B------:R-:W-:Y:S04]  /*268d0*/  PRMT R121, R116, 0x7610, R121 ;  /* 0x0000761074797816 */ /* 0x000fe80000000079 */
[----:B------:R-:W-:Y:S02]  /*268e0*/  @P5 PRMT R137, R121, 0x5410, RZ ;  /* 0x0000541079895816 */ /* 0x000fe400000000ff */
[----:B------:R-:W-:Y:S02]  /*268f0*/  PRMT R121, R112, 0x5410, R117 ;  /* 0x0000541070797816 */ /* 0x000fe40000000075 */
[----:B------:R-:W-:Y:S01]  /*26900*/  ISETP.LE.U32.AND P5, PT, R117, UR13, PT ;  /* 0x0000000d75007c0c */ /* 0x000fe2000bfa3070 */
[----:B------:R1:W-:Y:S02]  /*26910*/  STG.E.U16 desc[UR28][R118.64+0x32], R137 ;  /* 0x0000328976007986 */ /* 0x0003e4000c10151c */
[--C-:B------:R-:W-:Y:S01]  /*26920*/  HSET2.LE.AND R121, R121, R218.reuse, PT ;  /* 0x000000da79797233 */ /* 0x100fe20003803000 */
[-C--:B---3--:R-:W-:Y:S01]  /*26930*/  HMMA.16816.F32 R84, R108, R104.reuse, R84 ;  /* 0x000000686c54723c */ /* 0x088fe20000001854 */
[----:B--2---:R-:W2:Y:S07]  /*26940*/  MUFU.EX2 R116, R195 ;  /* 0x000000c300747308 */ /* 0x004eae0000000800 */
[C---:B------:R-:W-:Y:S04]  /*26950*/  HMMA.16816.F32 R88, R124.reuse, R104, R88 ;  /* 0x000000687c58723c */ /* 0x040fe80000001858 */
[----:B------:R-:W-:Y:S04]  /*26960*/  PRMT R105, R146, 0x5410, R156 ;  /* 0x0000541092697816 */ /* 0x000fe8000000009c */
[-C--:B------:R-:W-:Y:S03]  /*26970*/  HMMA.16816.F32 R92, R124, R106.reuse, R92 ;  /* 0x0000006a7c5c723c */ /* 0x080fe6000000185c */
[----:B------:R-:W-:Y:S02]  /*26980*/  LOP3.LUT R124, R159, 0xff, RZ, 0xc0, !PT ;  /* 0x000000ff9f7c7812 */ /* 0x000fe400078ec0ff */
[----:B------:R-:W-:Y:S02]  /*26990*/  PRMT R127, R152, 0x7632, R127 ;  /* 0x00007632987f7816 */ /* 0x000fe4000000007f */
[----:B------:R-:W-:Y:S01]  /*269a0*/  LOP3.LUT R105, R105, 0xff00ff, RZ, 0xc0, !PT ;  /* 0x00ff00ff69697812 */ /* 0x000fe200078ec0ff */
[----:B------:R-:W-:Y:S04]  /*269b0*/  HMMA.16816.F32 R96, R108, R106, R96 ;  /* 0x0000006a6c60723c */ /* 0x000fe80000001860 */
[----:B--2---:R-:W-:Y:S02]  /*269c0*/  F2FP.F16.F32.PACK_AB R185, R3, R116 ;  /* 0x0000007403b9723e */ /* 0x004fe400000000ff */
[--C-:B------:R-:W-:Y:S02]  /*269d0*/  HSET2.LE.AND R115, R105, R218.reuse, PT ;  /* 0x000000da69737233 */ /* 0x100fe40003803000 */
[----:B------:R-:W-:Y:S02]  /*269e0*/  PRMT R105, R145, 0x5410, R155 ;  /* 0x0000541091697816 */ /* 0x000fe4000000009b */
[----:B-1----:R-:W-:Y:S01]  /*269f0*/  PRMT R137, R150, 0x7632, R137 ;  /* 0x0000763296897816 */ /* 0x002fe20000000089 */
[----:B----4-:R-:W-:Y:S05]  /*26a00*/  @!P1 HADD2 R157, -R122.H0_H0, -RZ.H0_H0 ;  /* 0xa00000ff7a9d9230 */ /* 0x010fea0000000900 */
[----:B------:R1:W-:Y:S01]  /*26a10*/  @!P1 STL.S16 [R1+0x98], R157 ;  /* 0x0000989d01009387 */ /* 0x0003e20000100600 */
[----:B------:R-:W-:Y:S03]  /*26a20*/  PRMT R134, R157, 0x7610, R134 ;  /* 0x000076109d867816 */ /* 0x000fe60000000086 */
[----:B------:R3:W2:Y:S01]  /*26a30*/  LDL.S16 R162, [R1+0x94] ;  /* 0x0000940001a27983 */ /* 0x0006a20000100600 */
[----:B------:R-:W-:Y:S01]  /*26a40*/  @!P1 PRMT R122, R134, 0x5410, RZ ;  /* 0x00005410867a9816 */ /* 0x000fe200000000ff */
[C---:B------:R-:W-:Y:S01]  /*26a50*/  IMAD.WIDE R134, R197.reuse, 0x70, R118 ;  /* 0x00000070c5867825 */ /* 0x040fe200078e0276 */
[----:B------:R-:W-:Y:S01]  /*26a60*/  ISETP.LE.U32.AND P1, PT, R112, UR13, PT ;  /* 0x0000000d70007c0c */ /* 0x000fe2000bf23070 */
[----:B------:R3:W4:Y:S02]  /*26a70*/  LDL.S16 R147, [R1+0x88] ;  /* 0x0000880001937983 */ /* 0x0007240000100600 */
[----:B------:R-:W-:Y:S02]  /*26a80*/  IMAD.MOV.U32 R112, RZ, RZ, R152 ;  /* 0x000000ffff707224 */ /* 0x000fe400078e0098 */
[----:B------:R3:W3:Y:S01]  /*26a90*/  LDL.S16 R139, [R1+0x84] ;  /* 0x00008400018b7983 */ /* 0x0006e20000100600 */
[----:B------:R-:W-:Y:S03]  /*26aa0*/  IMAD.WIDE R108, R197, -0x70, R134 ;  /* 0xffffff90c56c7825 */ /* 0x000fe600078e0286 */
[----:B------:R-:W-:Y:S01]  /*26ab0*/  STG.E.U16 desc[UR28][R134.64+0x30], R141 ;  /* 0x0000308d86007986 */ /* 0x000fe2000c10151c */
[----:B------:R-:W-:Y:S01]  /*26ac0*/  LOP3.LUT R121, R112, R121, RZ, 0xc0, !PT ;  /* 0x0000007970797212 */ /* 0x000fe200078ec0ff */
[----:B------:R-:W-:Y:S02]  /*26ad0*/  FADD.FTZ R112, R116, R167 ;  /* 0x000000a774707221 */ /* 0x000fe40000010000 */
[----:B------:R-:W1:Y:S02]  /*26ae0*/  LDSM.16.MT88.4 R116, [R210+0x9800] ;  /* 0x00980000d274783b */ /* 0x000e640000004200 */
[----:B------:R-:W-:Y:S01]  /*26af0*/  FADD.FTZ R112, R3, R112 ;  /* 0x0000007003707221 */ /* 0x000fe20000010000 */
[C---:B------:R-:W-:Y:S04]  /*26b00*/  PRMT R3, R128.reuse, 0x7632, R3 ;  /* 0x0000763280037816 */ /* 0x040fe80000000003 */
[----:B------:R-:W-:Y:S01]  /*26b10*/  PRMT R104, R128, 0x5410, R3 ;  /* 0x0000541080687816 */ /* 0x000fe20000000003 */
[----:B-1----:R1:W3:Y:S04]  /*26b20*/  LDL.S16 R157, [R1+0x90] ;  /* 0x00009000019d7983 */ /* 0x0022e80000100600 */
[----:B------:R1:W-:Y:S04]  /*26b30*/  STL [R1+0x14c], R112 ;  /* 0x00014c7001007387 */ /* 0x0003e80000100800 */
[----:B------:R-:W-:Y:S04]  /*26b40*/  STG.E.U16 desc[UR28][R134.64+0x32], R148 ;  /* 0x0000329486007986 */ /* 0x000fe8000c10151c */
[----:B------:R-:W-:Y:S04]  /*26b50*/  STG.E.U16 desc[UR28][R200.64+0x30], R138 ;  /* 0x0000308ac8007986 */ /* 0x000fe8000c10151c */
[----:B------:R-:W-:Y:S04]  /*26b60*/  STG.E.U16 desc[UR28][R200.64+0x32], R174 ;  /* 0x000032aec8007986 */ /* 0x000fe8000c10151c */
[----:B------:R1:W-:Y:S02]  /*26b70*/  STG.E.U16 desc[UR28][R198.64+0x40], R122 ;  /* 0x0000407ac6007986 */ /* 0x0003e4000c10151c */
[--C-:B-1----:R-:W-:Y:S02]  /*26b80*/  HSET2.LE.AND R112, R132, R218.reuse, PT ;  /* 0x000000da84707233 */ /* 0x102fe40003803000 */
[----:B------:R-:W-:Y:S03]  /*26b90*/  PRMT R132, R131, 0x7632, R132 ;  /* 0x0000763283847816 */ /* 0x000fe60000000084 */
[----:B------:R-:W-:Y:S02]  /*26ba0*/  LOP3.LUT R112, R113, R112, RZ, 0xc0, !PT ;  /* 0x0000007071707212 */ /* 0x000fe400078ec0ff */
[--C-:B------:R-:W-:Y:S02]  /*26bb0*/  HSET2.LE.AND R113, R133, R218.reuse, PT ;  /* 0x000000da85717233 */ /* 0x100fe40003803000 */
[----:B------:R-:W-:Y:S03]  /*26bc0*/  LOP3.LUT R133, R160, 0xff, RZ, 0xc0, !PT ;  /* 0x000000ffa0857812 */ /* 0x000fe600078ec0ff */
[----:B------:R-:W-:Y:S02]  /*26bd0*/  LOP3.LUT R113, R104, R113, RZ, 0xc0, !PT ;  /* 0x0000007168717212 */ /* 0x000fe400078ec0ff */
[----:B------:R-:W-:Y:S02]  /*26be0*/  PRMT R114, R133, 0x5410, R144 ;  /* 0x0000541085727816 */ /* 0x000fe40000000090 */
[----:B------:R-:W-:Y:S02]  /*26bf0*/  PRMT R104, R130, 0x5410, R129 ;  /* 0x0000541082687816 */ /* 0x000fe40000000081 */
[----:B------:R-:W-:Y:S02]  /*26c00*/  PRMT R122, R124, 0x5410, R140 ;  /* 0x000054107c7a7816 */ /* 0x000fe4000000008c */
[--C-:B------:R-:W-:Y:S03]  /*26c10*/  HSET2.LE.AND R114, R114, R218.reuse, PT ;  /* 0x000000da72727233 */ /* 0x100fe60003803000 */
[--C-:B------:R-:W-:Y:S02]  /*26c20*/  HSET2.LE.AND R122, R122, R218.reuse, PT ;  /* 0x000000da7a7a7233 */ /* 0x100fe40003803000 */
[----:B------:R-:W-:Y:S02]  /*26c30*/  LOP3.LUT R114, R104, R114, RZ, 0xc0, !PT ;  /* 0x0000007268727212 */ /* 0x000fe400078ec0ff */
[----:B------:R-:W-:Y:S02]  /*26c40*/  PRMT R104, R131, 0x5410, R132 ;  /* 0x0000541083687816 */ /* 0x000fe40000000084 */
[----:B------:R-:W-:Y:S02]  /*26c50*/  LOP3.LUT R122, R150, R122, RZ, 0xc0, !PT ;  /* 0x0000007a967a7212 */ /* 0x000fe400078ec0ff */
[----:B------:R-:W-:Y:S02]  /*26c60*/  LOP3.LUT R115, R104, R115, RZ, 0xc0, !PT ;  /* 0x0000007368737212 */ /* 0x000fe400078ec0ff */
[----:B------:R-:W-:Y:S05]  /*26c70*/  LOP3.LUT R104, R105, 0xff00ff, RZ, 0xc0, !PT ;  /* 0x00ff00ff69687812 */ /* 0x000fea00078ec0ff */
[-C--:B------:R-:W-:Y:S05]  /*26c80*/  HMMA.16816.F32 R4, R112, R116.reuse, R4 ;  /* 0x000000747004723c */ /* 0x080fea0000001804 */
[----:B--2---:R-:W-:Y:S02]  /*26c90*/  @!P0 HADD2 R162, -R123.H0_H0, -RZ.H0_H0 ;  /* 0xa00000ff7ba28230 */ /* 0x004fe40000000900 */
[C---:B----4-:R-:W-:Y:S03]  /*26ca0*/  @!P1 HADD2 R147, -R152.reuse.H0_H0, -RZ.H0_H0 ;  /* 0xa00000ff98939230 */ /* 0x050fe60000000900 */
[----:B------:R-:W-:Y:S01]  /*26cb0*/  @!P0 STL.S16 [R1+0x94], R162 ;  /* 0x000094a201008387 */ /* 0x000fe20000100600 */
[----:B------:R-:W-:Y:S01]  /*26cc0*/  PRMT R149, R162, 0x7610, R149 ;  /* 0x00007610a2957816 */ /* 0x000fe20000000095 */
[----:B---3--:R-:W-:Y:S01]  /*26cd0*/  @!P5 HADD2 R139, -R152.H1_H1, -RZ.H0_H0 ;  /* 0xa00000ff988bd230 */ /* 0x008fe20000000d00 */
[----:B------:R-:W-:Y:S02]  /*26ce0*/  PRMT R134, R147, 0x7610, R134 ;  /* 0x0000761093867816 */ /* 0x000fe40000000086 */
[----:B------:R-:W-:Y:S02]  /*26cf0*/  @!P0 PRMT R123, R149, 0x5410, RZ ;  /* 0x00005410957b8816 */ /* 0x000fe400000000ff */
[----:B------:R-:W-:Y:S01]  /*26d00*/  @!P1 PRMT R152, R134, 0x5410, RZ ;  /* 0x0000541086989816 */ /* 0x000fe200000000ff */
[----:B------:R-:W-:Y:S01]  /*26d10*/  IMAD.WIDE R134, R197, 0x70, R108 ;  /* 0x00000070c5867825 */ /* 0x000fe200078e026c */
[----:B------:R-:W-:Y:S01]  /*26d20*/  ISETP.GT.U32.AND P0, PT, R140, UR13, PT ;  /* 0x0000000d8c007c0c */ /* 0x000fe2000bf04070 */
[----:B------:R1:W-:Y:S02]  /*26d30*/  STG.E.U16 desc[UR28][R198.64+0x42], R123 ;  /* 0x0000427bc6007986 */ /* 0x0003e4000c10151c */
[----:B------:R-:W-:Y:S05]  /*26d40*/  @!P3 HADD2 R157, -R128.H0_H0, -RZ.H0_H0 ;  /* 0xa00000ff809db230 */ /* 0x000fea0000000900 */
[----:B------:R-:W-:Y:S01]  /*26d50*/  @!P3 STL.S16 [R1+0x90], R157 ;  /* 0x0000909d0100b387 */ /* 0x000fe20000100600 */
[----:B------:R-:W-:Y:S03]  /*26d60*/  PRMT R136, R157, 0x7610, R136 ;  /* 0x000076109d887816 */ /* 0x000fe60000000088 */
[----:B------:R3:W2:Y:S01]  /*26d70*/  LDL.S16 R141, [R1+0x8c] ;  /* 0x00008c00018d7983 */ /* 0x0006a20000100600 */
[----:B------:R-:W-:Y:S02]  /*26d80*/  @!P3 PRMT R128, R136, 0x5410, RZ ;  /* 0x000054108880b816 */ /* 0x000fe400000000ff */
[----:B------:R-:W-:Y:S01]  /*26d90*/  ISETP.GT.U32.AND P3, PT, R144, UR13, PT ;  /* 0x0000000d90007c0c */ /* 0x000fe2000bf64070 */
[----:B------:R3:W4:Y:S04]  /*26da0*/  LDL.S16 R111, [R1+0x78] ;  /* 0x00007800016f7983 */ /* 0x0007280000100600 */
[----:B------:R3:W3:Y:S01]  /*26db0*/  LDL.S16 R110, [R1+0x74] ;  /* 0x00007400016e7983 */ /* 0x0006e20000100600 */
[--C-:B-1----:R-:W-:Y:S03]  /*26dc0*/  HSET2.LE.AND R123, R104, R218.reuse, PT ;  /* 0x000000da687b7233 */ /* 0x102fe60003803000 */
[----:B------:R-:W1:Y:S02]  /*26dd0*/  LDSM.16.MT88.4 R104, [R180+0x800] ;  /* 0x00080000b468783b */ /* 0x000e640000004200 */
[----:B------:R-:W-:Y:S06]  /*26de0*/  LOP3.LUT R123, R151, R123, RZ, 0xc0, !PT ;  /* 0x0000007b977b7212 */ /* 0x000fec00078ec0ff */
[----:B------:R1:W-:Y:S01]  /*26df0*/  STG.E.U16 desc[UR28][R108.64+0x40], R128 ;  /* 0x000040806c007986 */ /* 0x0003e2000c10151c */
[C---:B------:R-:W-:Y:S08]  /*26e00*/  HMMA.16816.F32 R8, R120.reuse, R116, R8 ;  /* 0x000000747808723c */ /* 0x040ff00000001808 */
[-C--:B------:R-:W-:Y:S08]  /*26e10*/  HMMA.16816.F32 R12, R120, R118.reuse, R12 ;  /* 0x00000076780c723c */ /* 0x080ff0000000180c */
[C---:B------:R-:W-:Y:S04]  /*26e20*/  HMMA.16816.F32 R16, R112.reuse, R118, R16 ;  /* 0x000000767010723c */ /* 0x040fe80000001810 */
[----:B-1----:R-:W-:Y:S04]  /*26e30*/  PRMT R128, R139, 0x7610, R128 ;  /* 0x000076108b807816 */ /* 0x002fe80000000080 */
[----:B------:R-:W-:Y:S01]  /*26e40*/  @!P5 PRMT R127, R128, 0x5410, RZ ;  /* 0x00005410807fd816 */ /* 0x000fe200000000ff */
[-C--:B------:R-:W-:Y:S08]  /*26e50*/  HMMA.16816.F32 R20, R112, R104.reuse, R20 ;  /* 0x000000687014723c */ /* 0x080ff00000001814 */
[C---:B------:R-:W-:Y:S08]  /*26e60*/  HMMA.16816.F32 R24, R120.reuse, R104, R24 ;  /* 0x000000687818723c */ /* 0x040ff00000001818 */
[-C--:B------:R-:W-:Y:S08]  /*26e70*/  HMMA.16816.F32 R28, R120, R106.reuse, R28 ;  /* 0x0000006a781c723c */ /* 0x080ff0000000181c */
[C---:B------:R-:W-:Y:S04]  /*26e80*/  HMMA.16816.F32 R32, R112.reuse, R106, R32 ;  /* 0x0000006a7020723c */ /* 0x040fe80000001820 */
[----:B--2---:R-:W-:Y:S05]  /*26e90*/  @!P4 HADD2 R141, -R3.H0_H0, -RZ.H0_H0 ;  /* 0xa00000ff038dc230 */ /* 0x004fea0000000900 */
[----:B------:R1:W-:Y:S01]  /*26ea0*/  @!P4 STL.S16 [R1+0x8c], R141 ;  /* 0x00008c8d0100c387 */ /* 0x0003e20000100600 */
[----:B------:R-:W-:Y:S01]  /*26eb0*/  PRMT R125, R141, 0x7610, R125 ;  /* 0x000076108d7d7816 */ /* 0x000fe2000000007d */
[C---:B---3--:R-:W-:Y:S02]  /*26ec0*/  @P0 HADD2 R110, -R150.reuse.H1_H1, -RZ.H0_H0 ;  /* 0xa00000ff966e0230 */ /* 0x048fe40000000d00 */
[----:B------:R3:W2:Y:S01]  /*26ed0*/  LDL.S16 R136, [R1+0x80] ;  /* 0x0000800001887983 */ /* 0x0006a20000100600 */
[----:B------:R-:W-:Y:S02]  /*26ee0*/  @!P4 PRMT R3, R125, 0x5410, RZ ;  /* 0x000054107d03c816 */ /* 0x000fe400000000ff */
[----:B------:R-:W-:Y:S01]  /*26ef0*/  ISETP.LE.U32.AND P4, PT, R124, UR13, PT ;  /* 0x0000000d7c007c0c */ /* 0x000fe2000bf83070 */
[----:B------:R3:W3:Y:S01]  /*26f00*/  LDL.S16 R126, [R1+0x7c] ;  /* 0x00007c00017e7983 */ /* 0x0006e20000100600 */
[----:B------:R-:W-:Y:S01]  /*26f10*/  IMAD.WIDE.U32 R124, R213, -0x2daee0ad, RZ ;  /* 0xd2511f53d57c7825 */ /* 0x000fe200078e00ff */
[----:B------:R-:W-:Y:S02]  /*26f20*/  PRMT R116, R110, 0x7610, R116 ;  /* 0x000076106e747816 */ /* 0x000fe40000000074 */
[----:B------:R-:W-:Y:S01]  /*26f30*/  @!P1 STL.S16 [R1+0x88], R147 ;  /* 0x0000889301009387 */ /* 0x000fe20000100600 */
[----:B------:R-:W-:Y:S02]  /*26f40*/  ISETP.LE.U32.AND P1, PT, R133, UR13, PT ;  /* 0x0000000d85007c0c */ /* 0x000fe4000bf23070 */
[----:B------:R-:W-:Y:S01]  /*26f50*/  LOP3.LUT R125, R214, UR14, R125, 0x96, !PT ;  /* 0x0000000ed67d7c12 */ /* 0x000fe2000f8e967d */
[----:B------:R1:W-:Y:S01]  /*26f60*/  @!P5 STL.S16 [R1+0x84], R139 ;  /* 0x0000848b0100d387 */ /* 0x0003e20000100600 */
[----:B------:R-:W-:Y:S02]  /*26f70*/  ISETP.GT.U32.AND P5, PT, R146, UR13, PT ;  /* 0x0000000d92007c0c */ /* 0x000fe4000bfa4070 */
[----:B------:R-:W-:Y:S01]  /*26f80*/  @P0 PRMT R137, R116, 0x5410, RZ ;  /* 0x0000541074890816 */ /* 0x000fe200000000ff */
[----:B------:R2:W5:Y:S01]  /*26f90*/  LDL.LU R213, [R1+0x1a0] ;  /* 0x0001a00001d57983 */ /* 0x0005620000300800 */
[----:B----4-:R-:W-:Y:S01]  /*26fa0*/  @!P4 HADD2 R111, -R150.H0_H0, -RZ.H0_H0 ;  /* 0xa00000ff966fc230 */ /* 0x010fe20000000900 */
[----:B------:R-:W-:Y:S02]  /*26fb0*/  LOP3.LUT R140, R125, 0xff, RZ, 0xc0, !PT ;  /* 0x000000ff7d8c7812 */ /* 0x000fe400078ec0ff */
[----:B------:R4:W5:Y:S01]  /*26fc0*/  LDL.LU.64 R214, [R1+0x198] ;  /* 0x0001980001d67983 */ /* 0x0009620000300a00 */
[----:B------:R-:W-:Y:S02]  /*26fd0*/  PRMT R187, R124, 0x7773, RZ ;  /* 0x000077737cbb7816 */ /* 0x000fe400000000ff */
[----:B------:R-:W-:Y:S03]  /*26fe0*/  PRMT R117, R111, 0x7610, R117 ;  /* 0x000076106f757816 */ /* 0x000fe60000000075 */
[----:B------:R4:W4:Y:S01]  /*26ff0*/  LDL.S16 R133, [R1+0x6c] ;  /* 0x00006c0001857983 */ /* 0x0009220000100600 */
[----:B------:R-:W-:Y:S01]  /*27000*/  @!P4 PRMT R150, R117, 0x5410, RZ ;  /* 0x000054107596c816 */ /* 0x000fe200000000ff */
[----:B------:R-:W-:Y:S02]  /*27010*/  IMAD.WIDE.U32 R116, R161, -0x2daee0ad, RZ ;  /* 0xd2511f53a1747825 */ /* 0x000fe400078e00ff */
[----:B------:R2:W4:Y:S01]  /*27020*/  LDL.S16 R128, [R1+0x70] ;  /* 0x0000700001807983 */ /* 0x0005220000100600 */
[----:B-1----:R-:W-:Y:S03]  /*27030*/  PRMT R141, R116, 0x7771, RZ ;  /* 0x00007771748d7816 */ /* 0x002fe600000000ff */
[----:B------:R-:W-:Y:S01]  /*27040*/  @!P4 STL.S16 [R1+0x78], R111 ;  /* 0x0000786f0100c387 */ /* 0x000fe20000100600 */
[----:B------:R-:W-:Y:S02]  /*27050*/  ISETP.GT.U32.AND P4, PT, R156, UR13, PT ;  /* 0x0000000d9c007c0c */ /* 0x000fe4000bf84070 */
[C---:B------:R-:W-:Y:S01]  /*27060*/  PRMT R139, R116.reuse, 0x7772, RZ ;  /* 0x00007772748b7816 */ /* 0x040fe200000000ff */
[----:B------:R-:W-:Y:S01]  /*27070*/  @P0 STL.S16 [R1+0x74], R110 ;  /* 0x0000746e01000387 */ /* 0x000fe20000100600 */
[----:B------:R-:W-:Y:S03]  /*27080*/  PRMT R138, R116, 0x7773, RZ ;  /* 0x00007773748a7816 */ /* 0x000fe600000000ff */
[----:B------:R1:W-:Y:S01]  /*27090*/  STG.E.U16 desc[UR28][R108.64+0x42], R3 ;  /* 0x000042036c007986 */ /* 0x0003e2000c10151c */
[----:B------:R-:W-:Y:S03]  /*270a0*/  PRMT R179, R139, 0x5410, R138 ;  /* 0x000054108bb37816 */ /* 0x000fe6000000008a */
[----:B------:R-:W1:Y:S01]  /*270b0*/  LDSM.16.MT88.4 R108, [R210+0xa800] ;  /* 0x00a80000d26c783b */ /* 0x000e620000004200 */
[----:B------:R-:W-:Y:S05]  /*270c0*/  LOP3.LUT R179, R179, 0xff00ff, RZ, 0xc0, !PT ;  /* 0x00ff00ffb3b37812 */ /* 0x000fea00078ec0ff */
[--C-:B------:R-:W-:Y:S02]  /*270d0*/  HSET2.LE.AND R179, R179, R218.reuse, PT ;  /* 0x000000dab3b37233 */ /* 0x100fe40003803000 */
[----:B------:R1:W-:Y:S03]  /*270e0*/  STG.E.U16 desc[UR28][R134.64+0x40], R142 ;  /* 0x0000408e86007986 */ /* 0x0003e6000c10151c */
[----:B------:R-:W-:Y:S01]  /*270f0*/  LOP3.LUT R179, R185, R179, RZ, 0xc0, !PT ;  /* 0x000000b3b9b37212 */ /* 0x000fe200078ec0ff */
[----:B------:R-:W-:Y:S04]  /*27100*/  STG.E.U16 desc[UR28][R134.64+0x42], R143 ;  /* 0x0000428f86007986 */ /* 0x000fe8000c10151c */
[----:B------:R-:W-:Y:S04]  /*27110*/  STG.E.U16 desc[UR28][R200.64+0x40], R152 ;  /* 0x00004098c8007986 */ /* 0x000fe8000c10151c */
[----:B------:R1:W-:Y:S02]  /*27120*/  STG.E.U16 desc[UR28][R200.64+0x42], R127 ;  /* 0x0000427fc8007986 */ /* 0x0003e4000c10151c */
[----:B-1----:R-:W-:Y:S04]  /*27130*/  LOP3.LUT R3, R125, 0xffff, RZ, 0xc0, !PT ;  /* 0x0000ffff7d037812 */ /* 0x002fe800078ec0ff */
[----:B------:R-:W-:Y:S04]  /*27140*/  SHF.R.U32.HI R172, RZ, 0x8, R3 ;  /* 0x00000008ffac7819 */ /* 0x000fe80000011603 */
[----:B------:R-:W-:Y:S02]  /*27150*/  LOP3.LUT R3, R172, 0xffff, RZ, 0xc0, !PT ;  /* 0x0000ffffac037812 */ /* 0x000fe400078ec0ff */
[----:B------:R-:W-:Y:S01]  /*27160*/  PRMT R172, R140, 0x5410, R172 ;  /* 0x000054108cac7816 */ /* 0x000fe200000000ac */
[----:B------:R-:W-:Y:S01]  /*27170*/  IMAD.MOV.U32 R142, RZ, RZ, R116 ;  /* 0x000000ffff8e7224 */ /* 0x000fe200078e0074 */
[----:B------:R-:W-:Y:S03]  /*27180*/  ISETP.LE.U32.AND P0, PT, R3, UR13, PT ;  /* 0x0000000d03007c0c */ /* 0x000fe6000bf03070 */
[--C-:B------:R-:W-:Y:S01]  /*27190*/  HSET2.LE.AND R172, R172, R218.reuse, PT ;  /* 0x000000daacac7233 */ /* 0x100fe20003803000 */
[-C--:B------:R-:W-:Y:S01]  /*271a0*/  HMMA.16816.F32 R36, R112, R108.reuse, R36 ;  /* 0x0000006c7024723c */ /* 0x080fe20000001824 */
[----:B------:R1:W-:Y:S07]  /*271b0*/  MUFU.EX2 R127, R216 ;  /* 0x000000d8007f7308 */ /* 0x0003ee0000000800 */
[C---:B------:R-:W-:Y:S04]  /*271c0*/  HMMA.16816.F32 R40, R120.reuse, R108, R40 ;  /* 0x0000006c7828723c */ /* 0x040fe80000001828 */
[----:B------:R-:W-:Y:S04]  /*271d0*/  PRMT R108, R151, 0x7632, R108 ;  /* 0x00007632976c7816 */ /* 0x000fe8000000006c */
[-C--:B------:R-:W-:Y:S01]  /*271e0*/  HMMA.16816.F32 R44, R120, R110.reuse, R44 ;  /* 0x0000006e782c723c */ /* 0x080fe2000000182c */
[----:B-1----:R-:W1:Y:S07]  /*271f0*/  S2R R216, SR_TID.X ;  /* 0x0000000000d87919 */ /* 0x002e6e0000002100 */
[C---:B------:R-:W-:Y:S04]  /*27200*/  HMMA.16816.F32 R48, R112.reuse, R110, R48 ;  /* 0x0000006e7030723c */ /* 0x040fe80000001830 */
[----:B--2---:R-:W-:Y:S02]  /*27210*/  @!P1 HADD2 R136, -R130.H0_H0, -RZ.H0_H0 ;  /* 0xa00000ff82889230 */ /* 0x004fe40000000900 */
[----:B---3--:R-:W-:Y:S03]  /*27220*/  @P3 HADD2 R126, -R129.H0_H0, -RZ.H0_H0 ;  /* 0xa00000ff817e3230 */ /* 0x008fe60000000900 */
[----:B------:R2:W-:Y:S01]  /*27230*/  @!P1 STL.S16 [R1+0x80], R136 ;  /* 0x0000808801009387 */ /* 0x0005e20000100600 */
[----:B------:R-:W-:Y:S03]  /*27240*/  PRMT R119, R136, 0x7610, R119 ;  /* 0x0000761088777816 */ /* 0x000fe60000000077 */
[----:B------:R3:W-:Y:S01]  /*27250*/  @P3 STL.S16 [R1+0x7c], R126 ;  /* 0x00007c7e01003387 */ /* 0x0007e20000100600 */
[----:B------:R-:W-:Y:S02]  /*27260*/  @!P1 PRMT R130, R119, 0x5410, RZ ;  /* 0x0000541077829816 */ /* 0x000fe400000000ff */
[----:B------:R-:W-:Y:S01]  /*27270*/  PRMT R118, R126, 0x7610, R118 ;  /* 0x000076107e767816 */ /* 0x000fe20000000076 */
[----:B------:R1:W3:Y:S01]  /*27280*/  LDL.S16 R105, [R1+0x58] ;  /* 0x0000580001697983 */ /* 0x0002e20000100600 */
[----:B------:R-:W-:Y:S02]  /*27290*/  ISETP.GT.U32.AND P1, PT, R145, UR13, PT ;  /* 0x0000000d91007c0c */ /* 0x000fe4000bf24070 */
[----:B------:R-:W-:Y:S01]  /*272a0*/  @P3 PRMT R129, R118, 0x5410, RZ ;  /* 0x0000541076813816 */ /* 0x000fe200000000ff */
[----:B------:R1:W3:Y:S01]  /*272b0*/  LDL.S16 R104, [R1+0x54] ;  /* 0x0000540001687983 */ /* 0x0002e20000100600 */
[----:B------:R-:W-:Y:S03]  /*272c0*/  ISETP.GT.U32.AND P3, PT, R155, UR13, PT ;  /* 0x0000000d9b007c0c */ /* 0x000fe6000bf64070 */
[----:B------:R1:W-:Y:S04]  /*272d0*/  STG.E.U16 desc[UR28][R198.64+0x50], R130 ;  /* 0x00005082c6007986 */ /* 0x0003e8000c10151c */
[----:B------:R1:W-:Y:S01]  /*272e0*/  STG.E.U16 desc[UR28][R198.64+0x52], R129 ;  /* 0x00005281c6007986 */ /* 0x0003e2000c10151c */
[----:B----4-:R-:W-:Y:S01]  /*272f0*/  @P5 HADD2 R133, -R131.H0_H0, -RZ.H0_H0 ;  /* 0xa00000ff83855230 */ /* 0x010fe20000000900 */
[----:B--2---:R2:W4:Y:S01]  /*27300*/  MUFU.EX2 R136, R212 ;  /* 0x000000d400887308 */ /* 0x0045220000000800 */
[----:B------:R-:W-:Y:S01]  /*27310*/  @P4 HADD2 R128, -R132.H0_H0, -RZ.H0_H0 ;  /* 0xa00000ff84804230 */ /* 0x000fe20000000900 */
[--C-:B---3--:R-:W-:Y:S02]  /*27320*/  LOP3.LUT R126, R158, UR14, R117.reuse, 0x96, !PT ;  /* 0x0000000e9e7e7c12 */ /* 0x108fe4000f8e9675 */
[----:B------:R-:W-:Y:S01]  /*27330*/  LDSM.16.MT88.4 R156, [R180+0xc00] ;  /* 0x000c0000b49c783b */ /* 0x000fe20000004200 */
[----:B------:R-:W-:Y:S02]  /*27340*/  PRMT R117, R133, 0x7610, R117 ;  /* 0x0000761085757816 */ /* 0x000fe40000000075 */
[----:B------:R-:W-:Y:S02]  /*27350*/  PRMT R116, R128, 0x7610, R116 ;  /* 0x0000761080747816 */ /* 0x000fe40000000074 */
[----:B------:R-:W-:Y:S02]  /*27360*/  @P5 PRMT R131, R117, 0x5410, RZ ;  /* 0x0000541075835816 */ /* 0x000fe400000000ff */
[----:B------:R-:W-:Y:S01]  /*27370*/  @P4 PRMT R132, R116, 0x5410, RZ ;  /* 0x0000541074844816 */ /* 0x000fe200000000ff */
[----:B------:R-:W-:Y:S01]  /*27380*/  IMAD.WIDE R116, R197, -0x70, R134 ;  /* 0xffffff90c5747825 */ /* 0x000fe200078e0286 */
[----:B------:R-:W-:Y:S01]  /*27390*/  LOP3.LUT R3, R126, 0xffff, RZ, 0xc0, !PT ;  /* 0x0000ffff7e037812 */ /* 0x000fe200078ec0ff */
[----:B--2---:R3:W5:Y:S01]  /*273a0*/  LDL.LU R212, [R1+0x190] ;  /* 0x0001900001d47983 */ /* 0x0047620000300800 */
[----:B-1----:R-:W-:Y:S02]  /*273b0*/  PRMT R130, R125, 0x7632, R130 ;  /* 0x000076327d827816 */ /* 0x002fe40000000082 */
[----:B------:R-:W-:Y:S01]  /*273c0*/  SHF.R.U32.HI R176, RZ, 0x8, R3 ;  /* 0x00000008ffb07819 */ /* 0x000fe20000011603 */
[----:B------:R3:W2:Y:S01]  /*273d0*/  LDL.S16 R119, [R1+0x60] ;  /* 0x0000600001777983 */ /* 0x0006a20000100600 */
[----:B----4-:R-:W-:Y:S01]  /*273e0*/  FADD.FTZ R129, R136, R169 ;  /* 0x000000a988817221 */ /* 0x010fe20000010000 */
[----:B------:R-:W-:Y:S02]  /*273f0*/  LOP3.LUT R130, R130, 0xff, RZ, 0xc0, !PT ;  /* 0x000000ff82827812 */ /* 0x000fe400078ec0ff */
[----:B------:R1:W-:Y:S01]  /*27400*/  @P5 STL.S16 [R1+0x6c], R133 ;  /* 0x00006c8501005387 */ /* 0x0003e20000100600 */
[----:B------:R-:W-:Y:S03]  /*27410*/  LOP3.LUT R3, R176, 0xffff, RZ, 0xc0, !PT ;  /* 0x0000ffffb0037812 */ /* 0x000fe600078ec0ff */
[----:B------:R-:W-:Y:S01]  /*27420*/  STG.E.U16 desc[UR28][R116.64+0x50], R131 ;  /* 0x0000508374007986 */ /* 0x000fe2000c10151c */
[----:B------:R-:W-:Y:S02]  /*27430*/  ISETP.LE.U32.AND P5, PT, R3, UR13, PT ;  /* 0x0000000d03007c0c */ /* 0x000fe4000bfa3070 */
[----:B------:R-:W-:Y:S01]  /*27440*/  PRMT R3, R0, 0x7632, R3 ;  /* 0x0000763200037816 */ /* 0x000fe20000000003 */
[----:B------:R4:W-:Y:S01]  /*27450*/  STG.E.U16 desc[UR28][R116.64+0x52], R132 ;  /* 0x0000528474007986 */ /* 0x0009e2000c10151c */
[----:B-1----:R1:W1:Y:S01]  /*27460*/  MUFU.EX2 R133, R211 ;  /* 0x000000d300857308 */ /* 0x0022620000000800 */
[----:B----4-:R-:W-:Y:S02]  /*27470*/  IMAD.MOV.U32 R132, RZ, RZ, R124 ;  /* 0x000000ffff847224 */ /* 0x010fe400078e007c */
[----:B-1----:R3:W5:Y:S01]  /*27480*/  LDL.LU R211, [R1+0x18c] ;  /* 0x00018c0001d37983 */ /* 0x0027620000300800 */
[----:B------:R-:W-:Y:S01]  /*27490*/  FADD.FTZ R109, R133, R166 ;  /* 0x000000a6856d7221 */ /* 0x000fe20000010000 */
[C---:B------:R-:W-:Y:S02]  /*274a0*/  F2FP.F16.F32.PACK_AB R133, R127.reuse, R133 ;  /* 0x000000857f85723e */ /* 0x040fe400000000ff */
[----:B------:R3:W4:Y:S01]  /*274b0*/  LDL.S16 R118, [R1+0x5c] ;  /* 0x00005c0001767983 */ /* 0x0007220000100600 */
[----:B------:R-:W-:Y:S01]  /*274c0*/  FADD.FTZ R109, R127, R109 ;  /* 0x0000006d7f6d7221 */ /* 0x000fe20000010000 */
[----:B------:R-:W-:Y:S02]  /*274d0*/  LOP3.LUT R127, R126, 0xff, RZ, 0xc0, !PT ;  /* 0x000000ff7e7f7812 */ /* 0x000fe400078ec0ff */
[----:B------:R-:W-:Y:S01]  /*274e0*/  LDSM.16.MT88.4 R164, [R210+0x9c00] ;  /* 0x009c0000d2a4783b */ /* 0x000fe20000004200 */
[----:B------:R-:W-:Y:S02]  /*274f0*/  PRMT R184, R133, 0x7632, R184 ;  /* 0x0000763285b87816 */ /* 0x000fe400000000b8 */
[----:B------:R-:W-:Y:S05]  /*27500*/  PRMT R176, R127, 0x5410, R176 ;  /* 0x000054107fb07816 */ /* 0x000fea00000000b0 */
[----:B------:R1:W-:Y:S01]  /*27510*/  @P4 STL.S16 [R1+0x70], R128 ;  /* 0x0000708001004387 */ /* 0x0003e20000100600 */
[----:B------:R-:W-:Y:S02]  /*27520*/  ISETP.LE.U32.AND P4, PT, R140, UR13, PT ;  /* 0x0000000d8c007c0c */ /* 0x000fe4000bf83070 */
[--C-:B------:R-:W-:Y:S01]  /*27530*/  HSET2.LE.AND R176, R176, R218.reuse, PT ;  /* 0x000000dab0b07233 */ /* 0x100fe20003803000 */
[----:B-1----:R-:W1:Y:S02]  /*27540*/  MUFU.EX2 R128, R217 ;  /* 0x000000d900807308 */ /* 0x002e640000000800 */
[----:B-1----:R-:W-:Y:S01]  /*27550*/  F2FP.F16.F32.PACK_AB R136, R128, R136 ;  /* 0x000000888088723e */ /* 0x002fe200000000ff */
[----:B------:R-:W1:Y:S02]  /*27560*/  S2R R217, SR_TID.X ;  /* 0x0000000000d97919 */ /* 0x000e640000002100 */
[----:B-1----:R-:W-:Y:S02]  /*27570*/  IMAD.SHL.U32 R217, R217, 0x20, RZ ;  /* 0x00000020d9d97824 */ /* 0x002fe400078e00ff */
[C---:B------:R-:W-:Y:S02]  /*27580*/  @P1 HADD2 R105, -R151.reuse.H0_H0, -RZ.H0_H0 ;  /* 0xa00000ff97691230 */ /* 0x040fe40000000900 */
[----:B------:R-:W-:Y:S03]  /*27590*/  @P3 HADD2 R104, -R151.H1_H1, -RZ.H0_H0 ;  /* 0xa00000ff97683230 */ /* 0x000fe60000000d00 */
[----:B------:R-:W-:Y:S01]  /*275a0*/  @P1 STL.S16 [R1+0x58], R105 ;  /* 0x0000586901001387 */ /* 0x000fe20000100600 */
[----:B------:R-:W-:Y:S03]  /*275b0*/  PRMT R145, R105, 0x7610, R145 ;  /* 0x0000761069917816 */ /* 0x000fe60000000091 */
[----:B------:R-:W-:Y:S01]  /*275c0*/  @P3 STL.S16 [R1+0x54], R104 ;  /* 0x0000546801003387 */ /* 0x000fe20000100600 */
[----:B------:R-:W-:Y:S02]  /*275d0*/  PRMT R144, R104, 0x7610, R144 ;  /* 0x0000761068907816 */ /* 0x000fe40000000090 */
[----:B------:R-:W-:Y:S01]  /*275e0*/  @P1 PRMT R151, R145, 0x5410, RZ ;  /* 0x0000541091971816 */ /* 0x000fe200000000ff */
[----:B------:R-:W1:Y:S01]  /*275f0*/  LDSM.16.MT88.4 R104, [R180+0x1800] ;  /* 0x00180000b468783b */ /* 0x000e620000004200 */
[----:B------:R-:W-:Y:S02]  /*27600*/  @P3 PRMT R108, R144, 0x5410, RZ ;  /* 0x00005410906c3816 */ /* 0x000fe400000000ff */
[----:B------:R-:W-:Y:S01]  /*27610*/  ISETP.LE.U32.AND P1, PT, R127, UR13, PT ;  /* 0x0000000d7f007c0c */ /* 0x000fe2000bf23070 */
[----:B--2---:R-:W-:Y:S05]  /*27620*/  @!P4 HADD2 R119, -R0.H0_H0, -RZ.H0_H0 ;  /* 0xa00000ff0077c230 */ /* 0x004fea0000000900 */
[----:B------:R-:W-:Y:S01]  /*27630*/  @!P4 STL.S16 [R1+0x60], R119 ;  /* 0x000060770100c387 */ /* 0x000fe20000100600 */
[----:B------:R-:W-:Y:S01]  /*27640*/  PRMT R148, R119, 0x7610, R148 ;  /* 0x0000761077947816 */ /* 0x000fe20000000094 */
[-C--:B-1----:R-:W-:Y:S08]  /*27650*/  HMMA.16816.F32 R52, R112, R104.reuse, R52 ;  /* 0x000000687034723c */ /* 0x082ff00000001834 */
[C---:B------:R-:W-:Y:S08]  /*27660*/  HMMA.16816.F32 R56, R120.reuse, R104, R56 ;  /* 0x000000687838723c */ /* 0x040ff00000001838 */
[-C--:B------:R-:W-:Y:S08]  /*27670*/  HMMA.16816.F32 R60, R120, R106.reuse, R60 ;  /* 0x0000006a783c723c */ /* 0x080ff0000000183c */
[C---:B------:R-:W-:Y:S04]  /*27680*/  HMMA.16816.F32 R64, R112.reuse, R106, R64 ;  /* 0x0000006a7040723c */ /* 0x040fe80000001840 */
[----:B----4-:R-:W-:Y:S05]  /*27690*/  @!P0 HADD2 R118, -R3.H0_H0, -RZ.H0_H0 ;  /* 0xa00000ff03768230 */ /* 0x010fea0000000900 */
[----:B------:R1:W-:Y:S01]  /*276a0*/  @!P0 STL.S16 [R1+0x5c], R118 ;  /* 0x00005c7601008387 */ /* 0x0003e20000100600 */
[----:B------:R-:W-:Y:S01]  /*276b0*/  PRMT R131, R118, 0x7610, R131 ;  /* 0x0000761076837816 */ /* 0x000fe20000000083 */
[C---:B-1----:R-:W-:Y:S04]  /*276c0*/  IMAD.WIDE R118, R197.reuse, 0x70, R116 ;  /* 0x00000070c5767825 */ /* 0x042fe800078e0274 */
[----:B------:R-:W-:Y:S01]  /*276d0*/  FADD.FTZ R116, R128, R129 ;  /* 0x0000008180747221 */ /* 0x000fe20000010000 */
[----:B------:R-:W-:Y:S02]  /*276e0*/  PRMT R128, R126, 0x7632, R128 ;  /* 0x000076327e807816 */ /* 0x000fe40000000080 */
[----:B------:R-:W-:Y:S02]  /*276f0*/  PRMT R117, R0, 0x5410, R3 ;  /* 0x0000541000757816 */ /* 0x000fe40000000003 */
[----:B------:R1:W-:Y:S01]  /*27700*/  STL [R1+0x134], R116 ;  /* 0x0001347401007387 */ /* 0x0003e20000100800 */
[----:B------:R-:W-:Y:S01]  /*27710*/  @!P4 PRMT R0, R148, 0x5410, RZ ;  /* 0x000054109400c816 */ /* 0x000fe200000000ff */
[----:B------:R-:W-:Y:S01]  /*27720*/  IMAD.WIDE R104, R197, -0x70, R118 ;  /* 0xffffff90c5687825 */ /* 0x000fe200078e0276 */
[----:B------:R-:W-:Y:S01]  /*27730*/  ISETP.LE.U32.AND P4, PT, R130, UR13, PT ;  /* 0x0000000d82007c0c */ /* 0x000fe2000bf83070 */
[----:B------:R3:W2:Y:S01]  /*27740*/  LDL.S16 R147, [R1+0x68] ;  /* 0x0000680001937983 */ /* 0x0006a20000100600 */
[----:B------:R-:W-:Y:S02]  /*27750*/  LOP3.LUT R128, R128, 0xff, RZ, 0xc0, !PT ;  /* 0x000000ff80807812 */ /* 0x000fe400078ec0ff */
[----:B------:R-:W-:Y:S01]  /*27760*/  @!P0 PRMT R3, R131, 0x5410, RZ ;  /* 0x0000541083038816 */ /* 0x000fe200000000ff */
[----:B------:R-:W-:Y:S01]  /*27770*/  STL [R1+0x148], R109 ;  /* 0x0001486d01007387 */ /* 0x000fe20000100800 */
[----:B------:R-:W-:Y:S01]  /*27780*/  ISETP.LE.U32.AND P0, PT, R128, UR13, PT ;  /* 0x0000000d80007c0c */ /* 0x000fe2000bf03070 */
[----:B------:R-:W-:Y:S01]  /*27790*/  IMAD.WIDE R188, R197, 0x70, R104 ;  /* 0x00000070c5bc7825 */ /* 0x000fe200078e0268 */
[----:B------:R-:W-:Y:S01]  /*277a0*/  SHF.R.U32.HI R129, RZ, 0x18, R125 ;  /* 0x00000018ff817819 */ /* 0x000fe2000001167d */
[----:B------:R3:W4:Y:S01]  /*277b0*/  LDL.S16 R146, [R1+0x64] ;  /* 0x0000640001927983 */ /* 0x0007220000100600 */
[C---:B------:R-:W-:Y:S02]  /*277c0*/  PRMT R125, R124.reuse, 0x7771, RZ ;  /* 0x000077717c7d7816 */ /* 0x040fe400000000ff */
[----:B------:R-:W-:Y:S01]  /*277d0*/  PRMT R131, R124, 0x7772, RZ ;  /* 0x000077727c837816 */ /* 0x000fe200000000ff */
[----:B------:R3:W3:Y:S01]  /*277e0*/  LDL.S16 R145, [R1+0x4c] ;  /* 0x00004c0001917983 */ /* 0x0006e20000100600 */
[----:B------:R-:W-:Y:S02]  /*277f0*/  ISETP.LE.U32.AND P3, PT, R129, UR13, PT ;  /* 0x0000000d81007c0c */ /* 0x000fe4000bf63070 */
[----:B------:R-:W-:Y:S01]  /*27800*/  SHF.R.U32.HI R126, RZ, 0x18, R126 ;  /* 0x00000018ff7e7819 */ /* 0x000fe2000001167e */
[----:B------:R2:W3:Y:S01]  /*27810*/  LDL.S16 R144, [R1+0x40] ;  /* 0x0000400001907983 */ /* 0x0004e20000100600 */
[----:B------:R-:W-:Y:S02]  /*27820*/  LOP3.LUT R172, R117, R172, RZ, 0xc0, !PT ;  /* 0x000000ac75ac7212 */ /* 0x000fe400078ec0ff */
[----:B------:R-:W-:Y:S01]  /*27830*/  PRMT R173, R130, 0x5410, R129 ;  /* 0x0000541082ad7816 */ /* 0x000fe20000000081 */
[----:B------:R-:W-:Y:S01]  /*27840*/  STG.E.U16 desc[UR28][R118.64+0x50], R150 ;  /* 0x0000509676007986 */ /* 0x000fe2000c10151c */
[----:B------:R-:W-:Y:S03]  /*27850*/  PRMT R177, R128, 0x5410, R126 ;  /* 0x0000541080b17816 */ /* 0x000fe6000000007e */
[----:B-1----:R1:W3:Y:S01]  /*27860*/  LDL.S16 R116, [R1+0x48] ;  /* 0x0000480001747983 */ /* 0x0022e20000100600 */
[--C-:B------:R-:W-:Y:S02]  /*27870*/  HSET2.LE.AND R173, R173, R218.reuse, PT ;  /* 0x000000daadad7233 */ /* 0x100fe40003803000 */
[--C-:B------:R-:W-:Y:S01]  /*27880*/  HSET2.LE.AND R177, R177, R218.reuse, PT ;  /* 0x000000dab1b17233 */ /* 0x100fe20003803000 */
[----:B------:R1:W-:Y:S04]  /*27890*/  STG.E.U16 desc[UR28][R118.64+0x52], R137 ;  /* 0x0000528976007986 */ /* 0x0003e8000c10151c */
[----:B------:R-:W-:Y:S04]  /*278a0*/  STG.E.U16 desc[UR28][R200.64+0x50], R151 ;  /* 0x00005097c8007986 */ /* 0x000fe8000c10151c */
[----:B------:R-:W-:Y:S04]  /*278b0*/  STG.E.U16 desc[UR28][R200.64+0x52], R108 ;  /* 0x0000526cc8007986 */ /* 0x000fe8000c10151c */
[----:B------:R1:W-:Y:S04]  /*278c0*/  STG.E.U16 desc[UR28][R198.64+0x60], R0 ;  /* 0x00006000c6007986 */ /* 0x0003e8000c10151c */
[----:B------:R1:W-:Y:S04]  /*278d0*/  STG.E.U16 desc[UR28][R198.64+0x62], R3 ;  /* 0x00006203c6007986 */ /* 0x0003e8000c10151c */
[----:B------:R-:W1:Y:S02]  /*278e0*/  LDSM.16.MT88.4 R108, [R210+0xb800] ;  /* 0x00b80000d26c783b */ /* 0x000e640000004200 */
[----:B-1----:R-:W-:Y:S06]  /*278f0*/  LOP3.LUT R119, R132, 0xff, RZ, 0xc0, !PT ;  /* 0x000000ff84777812 */ /* 0x002fec00078ec0ff */
[----:B------:R-:W-:Y:S01]  /*27900*/  LDSM.16.MT88.4 R148, [R210+0xac00] ;  /* 0x00ac0000d294783b */ /* 0x000fe20000004200 */
[----:B------:R-:W-:Y:S02]  /*27910*/  LOP3.LUT R118, R142, 0xff, RZ, 0xc0, !PT ;  /* 0x000000ff8e767812 */ /* 0x000fe400078ec0ff */
[----:B------:R-:W-:Y:S02]  /*27920*/  PRMT R174, R119, 0x5410, R125 ;  /* 0x0000541077ae7816 */ /* 0x000fe4000000007d */
[----:B------:R-:W-:Y:S03]  /*27930*/  PRMT R178, R118, 0x5410, R141 ;  /* 0x0000541076b27816 */ /* 0x000fe6000000008d */
[--C-:B------:R-:W-:Y:S02]  /*27940*/  HSET2.LE.AND R174, R174, R218.reuse, PT ;  /* 0x000000daaeae7233 */ /* 0x100fe40003803000 */
[--C-:B------:R-:W-:Y:S02]  /*27950*/  HSET2.LE.AND R178, R178, R218.reuse, PT ;  /* 0x000000dab2b27233 */ /* 0x100fe40003803000 */
[----:B------:R-:W-:Y:S02]  /*27960*/  PRMT R0, R2, 0x7632, R0 ;  /* 0x0000763202007816 */ /* 0x000fe40000000000 */
[----:B------:R-:W-:Y:S01]  /*27970*/  PRMT R3, R153, 0x7632, R3 ;  /* 0x0000763299037816 */ /* 0x000fe20000000003 */
[-C--:B------:R-:W-:Y:S08]  /*27980*/  HMMA.16816.F32 R68, R112, R108.reuse, R68 ;  /* 0x0000006c7044723c */ /* 0x080ff00000001844 */
[C---:B------:R-:W-:Y:S04]  /*27990*/  HMMA.16816.F32 R72, R120.reuse, R108, R72 ;  /* 0x0000006c7848723c */ /* 0x040fe80000001848 */
[----:B------:R-:W-:Y:S04]  /*279a0*/  IMAD.MOV.U32 R109, RZ, RZ, R153 ;  /* 0x000000ffff6d7224 */ /* 0x000fe800078e0099 */
[-C--:B------:R-:W-:Y:S03]  /*279b0*/  HMMA.16816.F32 R76, R120, R110.reuse, R76 ;  /* 0x0000006e784c723c */ /* 0x080fe6000000184c */
[----:B------:R-:W-:Y:S05]  /*279c0*/  LOP3.LUT R177, R109, R177, RZ, 0xc0, !PT ;  /* 0x000000b16db17212 */ /* 0x000fea00078ec0ff */
[C---:B------:R-:W-:Y:S04]  /*279d0*/  HMMA.16816.F32 R80, R112.reuse, R110, R80 ;  /* 0x0000006e7050723c */ /* 0x040fe80000001850 */
[C---:B--2---:R-:W-:Y:S05]  /*279e0*/  @!P1 HADD2 R147, -R154.reuse.H0_H0, -RZ.H0_H0 ;  /* 0xa00000ff9a939230 */ /* 0x044fea0000000900 */
[----:B------:R-:W-:Y:S01]  /*279f0*/  @!P1 STL.S16 [R1+0x68], R147 ;  /* 0x0000689301009387 */ /* 0x000fe20000100600 */
[----:B------:R-:W-:Y:S01]  /*27a00*/  PRMT R135, R147, 0x7610, R135 ;  /* 0x0000761093877816 */ /* 0x000fe20000000087 */
[----:B----4-:R-:W-:Y:S02]  /*27a10*/  @!P5 HADD2 R146, -R154.H1_H1, -RZ.H0_H0 ;  /* 0xa00000ff9a92d230 */ /* 0x010fe40000000d00 */
[----:B---3--:R-:W-:Y:S03]  /*27a20*/  @!P4 HADD2 R145, -R2.H0_H0, -RZ.H0_H0 ;  /* 0xa00000ff0291c230 */ /* 0x008fe60000000900 */
[----:B------:R-:W-:Y:S01]  /*27a30*/  @!P5 STL.S16 [R1+0x64], R146 ;  /* 0x000064920100d387 */ /* 0x000fe20000100600 */
[----:B------:R-:W-:Y:S01]  /*27a40*/  PRMT R134, R146, 0x7610, R134 ;  /* 0x0000761092867816 */ /* 0x000fe20000000086 */
[C---:B------:R-:W-:Y:S02]  /*27a50*/  @!P0 HADD2 R144, -R153.reuse.H0_H0, -RZ.H0_H0 ;  /* 0xa00000ff99908230 */ /* 0x040fe40000000900 */
[----:B------:R-:W-:Y:S01]  /*27a60*/  @!P4 STL.S16 [R1+0x4c], R145 ;  /* 0x00004c910100c387 */ /* 0x000fe20000100600 */
[----:B------:R-:W-:Y:S03]  /*27a70*/  PRMT R143, R145, 0x7610, R143 ;  /* 0x00007610918f7816 */ /* 0x000fe6000000008f */
[----:B------:R1:W-:Y:S01]  /*27a80*/  @!P0 STL.S16 [R1+0x40], R144 ;  /* 0x0000409001008387 */ /* 0x0003e20000100600 */
[----:B------:R-:W-:Y:S01]  /*27a90*/  PRMT R124, R144, 0x7610, R124 ;  /* 0x00007610907c7816 */ /* 0x000fe2000000007c */
[----:B------:R-:W-:Y:S05]  /*27aa0*/  @!P3 HADD2 R116, -R0.H0_H0, -RZ.H0_H0 ;  /* 0xa00000ff0074b230 */ /* 0x000fea0000000900 */
[----:B------:R-:W-:Y:S01]  /*27ab0*/  PRMT R137, R116, 0x7610, R137 ;  /* 0x0000761074897816 */ /* 0x000fe20000000089 */
[----:B-1----:R3:W2:Y:S04]  /*27ac0*/  LDL.S16 R144, [R1+0x50] ;  /* 0x0000500001907983 */ /* 0x0026a80000100600 */
[----:B------:R1:W-:Y:S04]  /*27ad0*/  @!P3 STL.S16 [R1+0x48], R116 ;  /* 0x000048740100b387 */ /* 0x0003e80000100600 */
[----:B------:R3:W4:Y:S01]  /*27ae0*/  LDL.S16 R132, [R1+0x30] ;  /* 0x0000300001847983 */ /* 0x0007220000100600 */
[----:B-1----:R-:W-:Y:S02]  /*27af0*/  PRMT R116, R2, 0x5410, R0 ;  /* 0x0000541002747816 */ /* 0x002fe40000000000 */
[----:B------:R-:W-:Y:S02]  /*27b00*/  @!P4 PRMT R2, R143, 0x5410, RZ ;  /* 0x000054108f02c816 */ /* 0x000fe400000000ff */
[----:B------:R-:W-:Y:S01]  /*27b10*/  @!P3 PRMT R0, R137, 0x5410, RZ ;  /* 0x000054108900b816 */ /* 0x000fe200000000ff */
[----:B------:R3:W3:Y:S01]  /*27b20*/  LDL.S16 R143, [R1+0x44] ;  /* 0x00004400018f7983 */ /* 0x0006e20000100600 */
[----:B------:R-:W-:Y:S02]  /*27b30*/  ISETP.LE.U32.AND P3, PT, R126, UR13, PT ;  /* 0x0000000d7e007c0c */ /* 0x000fe4000bf63070 */
[----:B------:R-:W-:Y:S01]  /*27b40*/  ISETP.GT.U32.AND P4, PT, R139, UR13, PT ;  /* 0x0000000d8b007c0c */ /* 0x000fe2000bf84070 */
[----:B------:R1:W-:Y:S01]  /*27b50*/  STG.E.U16 desc[UR28][R104.64+0x60], R2 ;  /* 0x0000600268007986 */ /* 0x0003e2000c10151c */
[----:B------:R-:W-:Y:S03]  /*27b60*/  LOP3.LUT R173, R116, R173, RZ, 0xc0, !PT ;  /* 0x000000ad74ad7212 */ /* 0x000fe600078ec0ff */
[----:B------:R1:W-:Y:S04]  /*27b70*/  STG.E.U16 desc[UR28][R104.64+0x62], R0 ;  /* 0x0000620068007986 */ /* 0x0003e8000c10151c */
[----:B------:R2:W3:Y:S04]  /*27b80*/  LDL.S16 R137, [R1+0x3c] ;  /* 0x00003c0001897983 */ /* 0x0004e80000100600 */
[----:B------:R-:W1:Y:S02]  /*27b90*/  LDSM.16.MT88.4 R104, [R180+0x2800] ;  /* 0x00280000b468783b */ /* 0x000e640000004200 */
[C---:B-1----:R-:W-:Y:S02]  /*27ba0*/  PRMT R2, R154.reuse, 0x7610, R2 ;  /* 0x000076109a027816 */ /* 0x042fe40000000002 */
[----:B------:R-:W-:Y:S04]  /*27bb0*/  @!P1 PRMT R2, R135, 0x5410, RZ ;  /* 0x0000541087029816 */ /* 0x000fe800000000ff */
[----:B------:R1:W3:Y:S01]  /*27bc0*/  LDL.S16 R135, [R1+0x38] ;  /* 0x0000380001877983 */ /* 0x0002e20000100600 */
[----:B------:R-:W-:Y:S02]  /*27bd0*/  PRMT R0, R154, 0x7632, R0 ;  /* 0x000076329a007816 */ /* 0x000fe40000000000 */
[----:B------:R-:W-:Y:S01]  /*27be0*/  @!P5 PRMT R0, R134, 0x5410, RZ ;  /* 0x000054108600d816 */ /* 0x000fe200000000ff */
[----:B------:R1:W-:Y:S01]  /*27bf0*/  STG.E.U16 desc[UR28][R188.64+0x60], R2 ;  /* 0x00006002bc007986 */ /* 0x0003e2000c10151c */
[----:B------:R-:W-:Y:S02]  /*27c00*/  ISETP.LE.U32.AND P5, PT, R119, UR13, PT ;  /* 0x0000000d77007c0c */ /* 0x000fe4000bfa3070 */
[----:B------:R-:W-:Y:S01]  /*27c10*/  ISETP.GT.U32.AND P1, PT, R138, UR13, PT ;  /* 0x0000000d8a007c0c */ /* 0x000fe2000bf24070 */
[----:B------:R1:W3:Y:S04]  /*27c20*/  LDL.S16 R134, [R1+0x34] ;  /* 0x0000340001867983 */ /* 0x0002e80000100600 */
[----:B------:R1:W-:Y:S01]  /*27c30*/  STG.E.U16 desc[UR28][R188.64+0x62], R0 ;  /* 0x00006200bc007986 */ /* 0x0003e2000c10151c */
[-C--:B------:R-:W-:Y:S08]  /*27c40*/  HMMA.16816.F32 R84, R112, R104.reuse, R84 ;  /* 0x000000687054723c */ /* 0x080ff00000001854 */
        /* <DEDUP_REMOVED lines=10> */
[----:B------:R-:W-:Y:S04]  /*27cf0*/  PRMT R108, R0, 0x5410, R2 ;  /* 0x00005410006c7816 */ /* 0x000fe80000000002 */
[----:B------:R-:W-:Y:S01]  /*27d00*/  LOP3.LUT R174, R108, R174, RZ, 0xc0, !PT ;  /* 0x000000ae6cae7212 */ /* 0x000fe200078ec0ff */
[----:B--2---:R-:W-:Y:S05]  /*27d10*/  @!P3 HADD2 R144, -R153.H1_H1, -RZ.H0_H0 ;  /* 0xa00000ff9990b230 */ /* 0x004fea0000000d00 */
[----:B------:R-:W-:Y:S01]  /*27d20*/  @!P3 STL.S16 [R1+0x50], R144 ;  /* 0x000050900100b387 */ /* 0x000fe20000100600 */
[----:B------:R-:W-:Y:S01]  /*27d30*/  PRMT R138, R144, 0x7610, R138 ;  /* 0x00007610908a7816 */ /* 0x000fe2000000008a */
[C---:B----4-:R-:W-:Y:S02]  /*27d40*/  @P1 HADD2 R132, -R185.reuse.H1_H1, -RZ.H0_H0 ;  /* 0xa00000ffb9841230 */ /* 0x050fe40000000d00 */
[----:B------:R4:W2:Y:S01]  /*27d50*/  LDL.S16 R124, [R1+0x2c] ;  /* 0x00002c00017c7983 */ /* 0x0008a20000100600 */
[----:B------:R-:W-:Y:S02]  /*27d60*/  @!P3 PRMT R3, R138, 0x5410, RZ ;  /* 0x000054108a03b816 */ /* 0x000fe400000000ff */
[----:B------:R-:W-:Y:S02]  /*27d70*/  ISETP.GT.U32.AND P3, PT, R141, UR13, PT ;  /* 0x0000000d8d007c0c */ /* 0x000fe4000bf64070 */
[----:B------:R-:W-:Y:S01]  /*27d80*/  PRMT R190, R132, 0x7610, R190 ;  /* 0x0000761084be7816 */ /* 0x000fe200000000be */
[----:B------:R1:W-:Y:S01]  /*27d90*/  STG.E.U16 desc[UR28][R200.64+0x62], R3 ;  /* 0x00006203c8007986 */ /* 0x0003e2000c10151c */
[----:B---3--:R-:W-:Y:S05]  /*27da0*/  @!P5 HADD2 R143, -R0.H0_H0, -RZ.H0_H0 ;  /* 0xa00000ff008fd230 */ /* 0x008fea0000000900 */
[----:B------:R-:W-:Y:S01]  /*27db0*/  @!P5 STL.S16 [R1+0x44], R143 ;  /* 0x0000448f0100d387 */ /* 0x000fe20000100600 */
[----:B------:R-:W-:Y:S01]  /*27dc0*/  PRMT R136, R143, 0x7610, R136 ;  /* 0x000076108f887816 */ /* 0x000fe20000000088 */
[----:B-1----:R-:W-:Y:S02]  /*27dd0*/  IMAD.MOV.U32 R3, RZ, RZ, R154 ;  /* 0x000000ffff037224 */ /* 0x002fe400078e009a */
[----:B------:R-:W1:Y:S01]  /*27de0*/  LDSM.16.MT88.4 R140, [R180+0x1c00] ;  /* 0x001c0000b48c783b */ /* 0x000e620000004200 */
[----:B------:R-:W-:Y:S01]  /*27df0*/  @!P5 PRMT R0, R136, 0x5410, RZ ;  /* 0x000054108800d816 */ /* 0x000fe200000000ff */
[C---:B------:R-:W-:Y:S01]  /*27e00*/  @!P0 HADD2 R137, -R186.reuse.H0_H0, -RZ.H0_H0 ;  /* 0xa00000ffba898230 */ /* 0x040fe20000000900 */
[----:B------:R-:W-:Y:S02]  /*27e10*/  ISETP.GT.U32.AND P5, PT, R125, UR13, PT ;  /* 0x0000000d7d007c0c */ /* 0x000fe4000bfa4070 */
[----:B------:R-:W-:Y:S03]  /*27e20*/  LOP3.LUT R176, R3, R176, RZ, 0xc0, !PT ;  /* 0x000000b003b07212 */ /* 0x000fe600078ec0ff */
[----:B------:R-:W-:Y:S01]  /*27e30*/  @!P0 STL.S16 [R1+0x3c], R137 ;  /* 0x00003c8901008387 */ /* 0x000fe20000100600 */
[----:B------:R-:W-:Y:S02]  /*27e40*/  PRMT R3, R133, 0x7610, R3 ;  /* 0x0000761085037816 */ /* 0x000fe40000000003 */
[----:B------:R-:W-:Y:S01]  /*27e50*/  PRMT R193, R137, 0x7610, R193 ;  /* 0x0000761089c17816 */ /* 0x000fe200000000c1 */
[----:B------:R3:W-:Y:S04]  /*27e60*/  STG.E.U16 desc[UR28][R198.64+0x70], R0 ;  /* 0x00007000c6007986 */ /* 0x0007e8000c10151c */
[----:B------:R-:W4:Y:S01]  /*27e70*/  LDSM.16.MT88.4 R180, [R180+0x2c00] ;  /* 0x002c0000b4b4783b */ /* 0x000f220000004200 */
[----:B------:R-:W-:Y:S07]  /*27e80*/  @P3 HADD2 R135, -R186.H1_H1, -RZ.H0_H0 ;  /* 0xa00000ffba873230 */ /* 0x000fee0000000d00 */
[----:B------:R-:W-:Y:S01]  /*27e90*/  @P3 STL.S16 [R1+0x38], R135 ;  /* 0x0000388701003387 */ /* 0x000fe20000100600 */
[----:B------:R-:W-:Y:S01]  /*27ea0*/  PRMT R192, R135, 0x7610, R192 ;  /* 0x0000761087c07816 */ /* 0x000fe200000000c0 */
[----:B------:R-:W-:Y:S05]  /*27eb0*/  @P4 HADD2 R134, -R185.H0_H0, -RZ.H0_H0 ;  /* 0xa00000ffb9864230 */ /* 0x000fea0000000900 */
[----:B------:R-:W-:Y:S01]  /*27ec0*/  @P4 STL.S16 [R1+0x34], R134 ;  /* 0x0000348601004387 */ /* 0x000fe20000100600 */
[----:B---3--:R-:W-:Y:S02]  /*27ed0*/  PRMT R0, R3, 0x5410, R184 ;  /* 0x0000541003007816 */ /* 0x008fe400000000b8 */
[----:B------:R-:W-:Y:S01]  /*27ee0*/  PRMT R191, R134, 0x7610, R191 ;  /* 0x0000761086bf7816 */ /* 0x000fe200000000bf */
[----:B------:R3:W-:Y:S04]  /*27ef0*/  @P1 STL.S16 [R1+0x30], R132 ;  /* 0x0000308401001387 */ /* 0x0007e80000100600 */
[----:B------:R1:W4:Y:S01]  /*27f00*/  LDL.S16 R118, [R1+0x28] ;  /* 0x0000280001767983 */ /* 0x0003220000100600 */
[----:B--2---:R-:W-:Y:S05]  /*27f10*/  @P5 HADD2 R124, -R2.H0_H0, -RZ.H0_H0 ;  /* 0xa00000ff027c5230 */ /* 0x004fea0000000900 */
[----:B------:R-:W-:Y:S01]  /*27f20*/  @P5 STL.S16 [R1+0x2c], R124 ;  /* 0x00002c7c01005387 */ /* 0x000fe20000100600 */
        /* <DEDUP_REMOVED lines=14> */
[C---:B------:R-:W-:Y:S04]  /*28010*/  HMMA.16816.F32 R136, R176.reuse, R164, R8 ;  /* 0x000000a4b088723c */ /* 0x040fe80000001808 */
[----:B------:R-:W-:Y:S02]  /*28020*/  @P1 PRMT R0, R190, 0x5410, RZ ;  /* 0x00005410be001816 */ /* 0x000fe400000000ff */
[----:B------:R-:W-:Y:S02]  /*28030*/  @P4 PRMT R185, R191, 0x5410, RZ ;  /* 0x00005410bfb94816 */ /* 0x000fe400000000ff */
[-C--:B---3--:R-:W-:Y:S03]  /*28040*/  HMMA.16816.F32 R132, R176, R166.reuse, R12 ;  /* 0x000000a6b084723c */ /* 0x088fe6000000180c */
[----:B-1----:R-:W-:Y:S02]  /*28050*/  PRMT R2, R186, 0x7632, R2 ;  /* 0x00007632ba027816 */ /* 0x002fe40000000002 */
[----:B------:R-:W-:Y:S02]  /*28060*/  @!P0 PRMT R186, R193, 0x5410, RZ ;  /* 0x00005410c1ba8816 */ /* 0x000fe400000000ff */
[----:B------:R-:W-:Y:S01]  /*28070*/  @P3 PRMT R2, R192, 0x5410, RZ ;  /* 0x00005410c0023816 */ /* 0x000fe200000000ff */
[C---:B------:R-:W-:Y:S08]  /*28080*/  HMMA.16816.F32 R164, R172.reuse, R166, R16 ;  /* 0x000000a6aca4723c */ /* 0x040ff00000001810 */
[-C--:B------:R-:W-:Y:S08]  /*28090*/  HMMA.16816.F32 R160, R172, R156.reuse, R20 ;  /* 0x0000009caca0723c */ /* 0x080ff00000001814 */
[C---:B------:R-:W-:Y:S04]  /*280a0*/  HMMA.16816.F32 R128, R176.reuse, R156, R24 ;  /* 0x0000009cb080723c */ /* 0x040fe80000001818 */
[----:B----4-:R-:W-:Y:S04]  /*280b0*/  @P5 HADD2 R118, -R3.H0_H0, -RZ.H0_H0 ;  /* 0xa00000ff03765230 */ /* 0x010fe80000000900 */
[-C--:B------:R-:W-:Y:S03]  /*280c0*/  HMMA.16816.F32 R124, R176, R158.reuse, R28 ;  /* 0x0000009eb07c723c */ /* 0x080fe6000000181c */
[----:B------:R-:W-:Y:S01]  /*280d0*/  PRMT R108, R118, 0x7610, R108 ;  /* 0x00007610766c7816 */ /* 0x000fe2000000006c */
[----:B------:R1:W-:Y:S03]  /*280e0*/  @P5 STL.S16 [R1+0x28], R118 ;  /* 0x0000287601005387 */ /* 0x0003e60000100600 */
        /* <DEDUP_REMOVED lines=39> */
.L_x_1259:
[----:B--2---:R-:W2:Y:S01]  /*28360*/  LDL.LU R3, [R1+0x14c] ;  /* 0x00014c0001037983 */ /* 0x004ea20000300800 */
[----:B------:R-:W-:Y:S01]  /*28370*/  SHF.L.U32 R52, R216, 0x3, RZ ;  /* 0x00000003d8347819 */ /* 0x000fe200000006ff */
[----:B------:R-:W1:Y:S02]  /*28380*/  LDCU UR4, c[0x0][0x4fc] ;  /* 0x00009f80ff0477ac */ /* 0x000e640008000800 */
[----:B---3--:R-:W3:Y:S01]  /*28390*/  LDL.LU R0, [R1+0x134] ;  /* 0x0001340001007983 */ /* 0x008ee20000300800 */
[----:B------:R-:W4:Y:S01]  /*283a0*/  S2UR UR6, SR_CgaCtaId ;  /* 0x00000000000679c3 */ /* 0x000f220000008800 */
[----:B------:R-:W-:Y:S02]  /*283b0*/  UISETP.NE.AND UP3, UPT, UR19, -0x1, UPT ;  /* 0xffffffff1300788c */ /* 0x000fe4000bf65270 */
[----:B------:R-:W4:Y:S05]  /*283c0*/  LDL.LU R8, [R1+0x148] ;  /* 0x0001480001087983 */ /* 0x000f2a0000300800 */
[----:B------:R-:W1:Y:S01]  /*283d0*/  S2UR UR8, SR_CTAID.Y ;  /* 0x00000000000879c3 */ /* 0x000e620000002600 */
[----:B------:R-:W4:Y:S01]  /*283e0*/  LDL.LU R7, [R1+0x150] ;  /* 0x0001500001077983 */ /* 0x000f220000300800 */
[----:B------:R-:W1:Y:S03]  /*283f0*/  LDCU.U8 UR9, c[0x0][0x549] ;  /* 0x0000a920ff0977ac */ /* 0x000e660008000000 */
[----:B------:R-:W4:Y:S01]  /*28400*/  LDL.LU R6, [R1+0x178] ;  /* 0x0001780001067983 */ /* 0x000f220000300800 */
[----:B------:R-:W1:Y:S01]  /*28410*/  LDCU UR10, c[0x0][0x434] ;  /* 0x00008680ff0a77ac */ /* 0x000e620008000800 */
[----:B------:R-:W1:Y:S02]  /*28420*/  LDCU.U8 UR11, c[0x0][0x548] ;  /* 0x0000a900ff0b77ac */ /* 0x000e640008000000 */
[----:B-1----:R-:W-:-:S02]  /*28430*/  UISETP.NE.AND UP1, UPT, UR9, URZ, UPT ;  /* 0x000000ff0900728c */ /* 0x002fc4000bf25270 */
[----:B------:R-:W-:-:S09]  /*28440*/  UISETP.NE.AND UP2, UPT, UR19, -0x1, UPT ;  /* 0xffffffff1300788c */ /* 0x000fd2000bf45270 */
[----:B------:R-:W1:Y:S01]  /*28450*/  @UP1 LDCU UR9, c[0x0][0x430] ;  /* 0x00008600ff0917ac */ /* 0x000e620008000800 */
[----:B------:R-:W1:Y:S01]  /*28460*/  LDCU UR13, c[0x0][0x434] ;  /* 0x00008680ff0d77ac */ /* 0x000e620008000800 */
[----:B------:R-:W-:Y:S02]  /*28470*/  UISETP.NE.AND UP0, UPT, UR11, URZ, !UP1 ;  /* 0x000000ff0b00728c */ /* 0x000fe4000cf05270 */
[----:B-1----:R-:W-:Y:S01]  /*28480*/  @UP1 UIMAD UR13, UR9, UR10, URZ ;  /* 0x0000000a090d12a4 */ /* 0x002fe2000f8e02ff */
[----:B--2---:R-:W-:Y:S01]  /*28490*/  MOV R5, R3 ;  /* 0x0000000300057202 */ /* 0x004fe20000000f00 */
[----:B---3--:R-:W1:Y:S04]  /*284a0*/  SHFL.BFLY PT, R4, R0, 0x2, 0x1f ;  /* 0x0c401f0000047f89 */ /* 0x008e6800000e0000 */
        /* <DEDUP_REMOVED lines=61> */
[----:B------:R-:W-:-:S02]  /*28880*/  ULEA UR6, UR6, UR4, 0x18 ;  /* 0x0000000406067291 */ /* 0x000fc4000f8ec0ff */
[----:B------:R-:W1:Y:S01]  /*28890*/  @!UP3 LDCU.64 UR4, c[0x0][0x400] ;  /* 0x00008000ff04b7ac */ /* 0x000e620008000a00 */
[C---:B------:R-:W-:Y:S01]  /*288a0*/  FMUL.FTZ R170, R2.reuse, R170 ;  /* 0x000000aa02aa7220 */ /* 0x040fe20000410000 */
[C---:B------:R-:W-:Y:S01]  /*288b0*/  FMUL.FTZ R44, R2.reuse, R171 ;  /* 0x000000ab022c7220 */ /* 0x040fe20000410000 */
[C---:B------:R-:W-:Y:S01]  /*288c0*/  FMUL.FTZ R166, R2.reuse, R166 ;  /* 0x000000a602a67220 */ /* 0x040fe20000410000 */
[----:B------:R-:W-:Y:S01]  /*288d0*/  FMUL.FTZ R167, R2, R167 ;  /* 0x000000a702a77220 */ /* 0x000fe20000410000 */
        /* <DEDUP_REMOVED lines=52> */
[----:B-1----:R-:W-:Y:S01]  /*28c20*/  @!UP3 UIMAD.WIDE.U32 UR14, UR8, UR4, URZ ;  /* 0x00000004080eb2a5 */ /* 0x002fe2000f8e00ff */
[C---:B------:R-:W-:Y:S01]  /*28c30*/  FMUL.FTZ R134, R42.reuse, R134 ;  /* 0x000000862a867220 */ /* 0x040fe20000410000 */
[C---:B------:R-:W-:Y:S01]  /*28c40*/  FMUL.FTZ R135, R42.reuse, R135 ;  /* 0x000000872a877220 */ /* 0x040fe20000410000 */
[----:B------:R-:W-:Y:S01]  /*28c50*/  F2FP.F16.F32.PACK_AB R2, R165, R164 ;  /* 0x000000a4a502723e */ /* 0x000fe200000000ff */
[----:B------:R-:W-:Y:S01]  /*28c60*/  STS [R3], R45 ;  /* 0x0000002d03007388 */ /* 0x000fe20000000800 */
[----:B------:R-:W-:-:S03]  /*28c70*/  FMUL.FTZ R130, R42, R130 ;  /* 0x000000822a827220 */ /* 0x000fc60000410000 */
[----:B------:R-:W-:Y:S01]  /*28c80*/  STS [R3+0x200], R44 ;  /* 0x0002002c03007388 */ /* 0x000fe20000000800 */
[C---:B------:R-:W-:Y:S01]  /*28c90*/  FMUL.FTZ R131, R42.reuse, R131 ;  /* 0x000000832a837220 */ /* 0x040fe20000410000 */
[----:B------:R-:W-:Y:S02]  /*28ca0*/  @!UP3 UIMAD UR12, UR8, UR5, UR15 ;  /* 0x00000005080cb2a4 */ /* 0x000fe4000f8e020f */
[----:B------:R1:W-:Y:S01]  /*28cb0*/  STS [R4+0x210], R0 ;  /* 0x0002100004007388 */ /* 0x0003e20000000800 */
[C---:B------:R-:W-:Y:S01]  /*28cc0*/  FMUL.FTZ R126, R42.reuse, R126 ;  /* 0x0000007e2a7e7220 */ /* 0x040fe20000410000 */
[----:B------:R-:W-:Y:S01]  /*28cd0*/  FMUL.FTZ R36, R42, R127 ;  /* 0x0000007f2a247220 */ /* 0x000fe20000410000 */
[----:B------:R-:W-:Y:S01]  /*28ce0*/  F2FP.F16.F32.PACK_AB R47, R47, R136 ;  /* 0x000000882f2f723e */ /* 0x000fe200000000ff */
[----:B------:R-:W2:Y:S01]  /*28cf0*/  @UP3 LDCU.64 UR4, c[0x0][0x408] ;  /* 0x00008100ff0437ac */ /* 0x000ea20008000a00 */
[----:B------:R-:W-:Y:S01]  /*28d00*/  F2FP.F16.F32.PACK_AB R138, R139, R138 ;  /* 0x0000008a8b8a723e */ /* 0x000fe200000000ff */
[----:B------:R3:W-:Y:S01]  /*28d10*/  STS [R4+0x10], R2 ;  /* 0x0000100204007388 */ /* 0x0007e20000000800 */
[----:B------:R-:W-:-:S02]  /*28d20*/  F2FP.F16.F32.PACK_AB R46, R46, R132 ;  /* 0x000000842e2e723e */ /* 0x000fc400000000ff */
        /* <DEDUP_REMOVED lines=11> */
[----:B-1----:R-:W-:Y:S01]  /*28de0*/  LOP3.LUT R0, R212, 0x40, RZ, 0xc0, !PT ;  /* 0x00000040d4007812 */ /* 0x002fe200078ec0ff */
        /* <DEDUP_REMOVED lines=60> */
[----:B--2---:R-:W-:Y:S02]  /*291b0*/  @UP3 UIMAD.WIDE.U32 UR16, UR19, UR4, URZ ;  /* 0x00000004131032a5 */ /* 0x004fe4000f8e00ff */
        /* <DEDUP_REMOVED lines=16> */
[----:B------:R-:W-:Y:S01]  /*292c0*/  STS [R4+0x4210], R14 ;  /* 0x0042100e04007388 */ /* 0x000fe20000000800 */
[----:B------:R-:W-:-:S03]  /*292d0*/  @UP3 UIMAD UR12, UR19, UR5, UR17 ;  /* 0x00000005130c32a4 */ /* 0x000fc6000f8e0211 */
[----:B------:R-:W-:Y:S04]  /*292e0*/  STS [R3+0x5000], R17 ;  /* 0x0050001103007388 */ /* 0x000fe80000000800 */
[----:B------:R-:W-:Y:S01]  /*292f0*/  STS [R3+0x5200], R16 ;  /* 0x0052001003007388 */ /* 0x000fe20000000800 */
[----:B------:R-:W-:-:S03]  /*29300*/  @!UP3 UMOV UR17, UR14 ;  /* 0x0000000e0011bc82 */ /* 0x000fc60008000000 */
[----:B------:R-:W-:Y:S04]  /*29310*/  STS [R4+0x5010], R13 ;  /* 0x0050100d04007388 */ /* 0x000fe80000000800 */
[----:B------:R1:W-:Y:S01]  /*29320*/  STS [R4+0x5210], R12 ;  /* 0x0052100c04007388 */ /* 0x0003e20000000800 */
[----:B------:R-:W2:Y:S03]  /*29330*/  S2UR UR14, SR_CTAID.Z ;  /* 0x00000000000e79c3 */ /* 0x000ea60000002700 */
[----:B------:R-:W-:Y:S04]  /*29340*/  STS [R2+0x4020], R11 ;  /* 0x0040200b02007388 */ /* 0x000fe80000000800 */
[----:B------:R-:W-:Y:S04]  /*29350*/  STS [R2+0x4220], R10 ;  /* 0x0042200a02007388 */ /* 0x000fe80000000800 */
[----:B------:R-:W-:Y:S04]  /*29360*/  STS [R0+0x4030], R7 ;  /* 0x0040300700007388 */ /* 0x000fe80000000800 */
[----:B------:R-:W-:Y:S04]  /*29370*/  STS [R0+0x4230], R6 ;  /* 0x0042300600007388 */ /* 0x000fe80000000800 */
[----:B------:R-:W-:Y:S04]  /*29380*/  STS [R2+0x5020], R9 ;  /* 0x0050200902007388 */ /* 0x000fe80000000800 */
[----:B------:R3:W-:Y:S04]  /*29390*/  STS [R2+0x5220], R8 ;  /* 0x0052200802007388 */ /* 0x0007e80000000800 */
[----:B------:R4:W-:Y:S01]  /*293a0*/  STS [R0+0x5030], R5 ;  /* 0x0050300500007388 */ /* 0x0009e20000000800 */
[----:B-1----:R4:W1:Y:S01]  /*293b0*/  @P3 MUFU.LG2 R4, R50 ;  /* 0x0000003200043308 */ /* 0x0028620000000c00 */
[----:B------:R-:W-:Y:S01]  /*293c0*/  LOP3.LUT R3, R216, 0x18, RZ, 0xc0, !PT ;  /* 0x00000018d8037812 */ /* 0x000fe200078ec0ff */
[C---:B------:R-:W-:Y:S01]  /*293d0*/  FMUL.FTZ R94, R42.reuse, R94 ;  /* 0x0000005e2a5e7220 */ /* 0x040fe20000410000 */
[----:B---3--:R-:W3:Y:S01]  /*293e0*/  @P3 LDC R8, c[0x0][0x458] ;  /* 0x00011600ff083b82 */ /* 0x008ee20000000800 */
[----:B------:R-:W-:Y:S01]  /*293f0*/  FMUL.FTZ R2, R42, R95 ;  /* 0x0000005f2a027220 */ /* 0x000fe20000410000 */
[----:B------:R-:W-:Y:S01]  /*29400*/  LOP3.LUT R3, R3, 0xd8, R52, 0x78, !PT ;  /* 0x000000d803037812 */ /* 0x000fe200078e7834 */
[----:B------:R-:W-:-:S03]  /*29410*/  @!UP2 UIMAD UR19, UR8, UR10, URZ ;  /* 0x0000000a0813a2a4 */ /* 0x000fc6000f8e02ff */
[----:B------:R-:W-:Y:S02]  /*29420*/  F2FP.F16.F32.PACK_AB R2, R2, R94 ;  /* 0x0000005e0202723e */ /* 0x000fe400000000ff */
[----:B------:R-:W-:Y:S01]  /*29430*/  LOP3.LUT R3, R3, 0x1f20, R52, 0xf8, !PT ;  /* 0x00001f2003037812 */ /* 0x000fe200078ef834 */
[----:B------:R-:W1:Y:S01]  /*29440*/  @UP1 LDCU UR5, c[0x0][0x430] ;  /* 0x00008600ff0517ac */ /* 0x000e620008000800 */
[----:B------:R-:W-:Y:S01]  /*29450*/  @UP1 UMOV UR4, 0x1 ;  /* 0x0000000100041882 */ /* 0x000fe20000000000 */
[----:B------:R-:W-:Y:S01]  /*29460*/  @UP3 UMOV UR17, UR16 ;  /* 0x0000001000113c82 */ /* 0x000fe20008000000 */
[----:B------:R-:W-:Y:S01]  /*29470*/  USHF.R.S32.HI UR9, URZ, 0x1f, UR19 ;  /* 0x0000001fff097899 */ /* 0x000fe20008011413 */
[----:B--2-4-:R-:W-:Y:S11]  /*29480*/  BRA.U UP1, `(.L_x_1263) ;  /* 0x0000000101207547 */ /* 0x014ff6000b800000 */
[----:B------:R-:W-:Y:S01]  /*29490*/  UISETP.NE.AND UP1, UPT, UR11, URZ, UPT ;  /* 0x000000ff0b00728c */ /* 0x000fe2000bf25270 */
[----:B-1----:R-:W1:Y:S10]  /*294a0*/  LDCU UR5, c[0x0][0x3e0] ;  /* 0x00007c00ff0577ac */ /* 0x002e740008000800 */
[----:B------:R-:W1:Y:S01]  /*294b0*/  @UP1 LDCU UR4, c[0x0][0x454] ;  /* 0x00008a80ff0417ac */ /* 0x000e620008000800 */
[----:B------:R-:W2:Y:S01]  /*294c0*/  @UP1 LDCU UR13, c[0x0][0x454] ;  /* 0x00008a80ff0d17ac */ /* 0x000ea20008000800 */
[----:B-1----:R-:W-:-:S02]  /*294d0*/  @UP1 UIMAD UR4, UR5, UR4, URZ ;  /* 0x00000004050412a4 */ /* 0x002fc4000f8e02ff */
[----:B------:R-:W-:-:S03]  /*294e0*/  @!UP1 UIMAD UR4, UR5, UR10, URZ ;  /* 0x0000000a050492a4 */ /* 0x000fc6000f8e02ff */
[----:B------:R-:W-:Y:S01]  /*294f0*/  @UP1 UMOV UR5, 0x1 ;  /* 0x0000000100051882 */ /* 0x000fe20000000000 */
[----:B--2---:R-:W-:-:S08]  /*29500*/  @!UP1 UMOV UR5, 0x1 ;  /* 0x0000000100059882 */ /* 0x004fd00000000000 */
.L_x_1263:
[----:B------:R1:W-:Y:S01]  /*29510*/  STS [R0+0x5230], R2 ;  /* 0x0052300200007388 */ /* 0x0003e20000000800 */
[----:B------:R-:W-:Y:S01]  /*29520*/  LEA R24, R3, UR6, 0x1 ;  /* 0x0000000603187c11 */ /* 0x000fe2000f8e08ff */
[----:B------:R-:W2:Y:S01]  /*29530*/  S2UR UR6, SR_CTAID.X ;  /* 0x00000000000679c3 */ /* 0x000ea20000002500 */
        /* <DEDUP_REMOVED lines=20> */
[----:B---3--:R-:W-:Y:S01]  /*29680*/  @P3 FFMA.FTZ R17, R103, R8, R0 ;  /* 0x0000000867113223 */ /* 0x008fe20000010000 */
[----:B------:R-:W-:Y:S01]  /*29690*/  LOP3.LUT P3, RZ, R216, 0x3, RZ, 0xc0, !PT ;  /* 0x00000003d8ff7812 */ /* 0x000fe2000786c0ff */
[----:B--2---:R-:W-:Y:S01]  /*296a0*/  UIMAD UR10, UR6, UR5, URZ ;  /* 0x00000005060a72a4 */ /* 0x004fe2000f8e02ff */
[----:B-----5:R-:W-:-:S03]  /*296b0*/  @P2 FFMA.FTZ R16, R100, R7, R3 ;  /* 0x0000000764102223 */ /* 0x020fc60000010003 */
[----:B------:R-:W2:Y:S01]  /*296c0*/  @P0 MUFU.LG2 R4, R51 ;  /* 0x0000003300040308 */ /* 0x000ea20000000c00 */
[----:B------:R-:W-:-:S04]  /*296d0*/  USHF.L.U32 UR10, UR10, 0x7, URZ ;  /* 0x000000070a0a7899 */ /* 0x000fc800080006ff */
        /* <DEDUP_REMOVED lines=46> */
.L_x_1265:
[----:B------:R-:W-:Y:S05]  /*299c0*/  BSYNC.RECONVERGENT B0 ;  /* 0x0000000000007941 */ /* 0x000fea0003800200 */
.L_x_1264:
        /* <DEDUP_REMOVED lines=41> */
.L_x_1267:
[----:B------:R-:W-:Y:S05]  /*29c60*/  BSYNC.RECONVERGENT B0 ;  /* 0x0000000000007941 */ /* 0x000fea0003800200 */
.L_x_1266:
        /* <DEDUP_REMOVED lines=24> */
.L_x_1269:
[----:B------:R-:W-:Y:S05]  /*29df0*/  BSYNC.RECONVERGENT B0 ;  /* 0x0000000000007941 */ /* 0x000fea0003800200 */
.L_x_1268:
        /* <DEDUP_REMOVED lines=24> */
.L_x_1271:
[----:B------:R-:W-:Y:S05]  /*29f80*/  BSYNC.RECONVERGENT B0 ;  /* 0x0000000000007941 */ /* 0x000fea0003800200 */
.L_x_1270:
        /* <DEDUP_REMOVED lines=24> */
.L_x_1272:
        /* <DEDUP_REMOVED lines=15> */
.L_x_1370:


//--------------------- .text._ZN5flash16flash_fwd_kernelI23Flash_fwd_kernel_traitsILi96ELi128ELi64ELi4ELb0ELb0EN7cutlass6half_tE19Flash_kernel_traitsILi96ELi128ELi64ELi4ES3_EELb0ELb0ELb1ELb1ELb0ELb0ELb1ELb0EEEvNS_16Flash_fwd_paramsE --------------------------
	.section	.text._ZN5flash16flash_fwd_kernelI23Flash_fwd_kernel_traitsILi96ELi128ELi64ELi4ELb0ELb0EN7cutlass6half_tE19Flash_kernel_traitsILi96ELi128ELi64ELi4ES3_EELb0ELb0ELb1ELb1ELb0ELb0ELb1ELb0EEEvNS_16Flash_fwd_paramsE,"ax",@progbits
	.align	128
        .global         _ZN5flash16flash_fwd_kernelI23Flash_fwd_kernel_traitsILi96ELi128ELi64ELi4ELb0ELb0EN7cutlass6half_tE19Flash_kernel_traitsILi96ELi128ELi64ELi4ES3_EELb0ELb0ELb1ELb1ELb0ELb0ELb1ELb0EEEvNS_16Flash_fwd_paramsE
        .type           _ZN5flash16flash_fwd_kernelI23Flash_fwd_kernel_traitsILi96ELi128ELi64ELi4ELb0ELb0EN7cutlass6half_tE19Flash_kernel_traitsILi96ELi128ELi64ELi4ES3_EELb0ELb0ELb1ELb1ELb0ELb0ELb1ELb0EEEvNS_16Flash_fwd_paramsE,@function
        .size           _ZN5flash16flash_fwd_kernelI23Flash_fwd_kernel_traitsILi96ELi128ELi64ELi4ELb0ELb0EN7cutlass6half_tE19Flash_kernel_traitsILi96ELi128ELi64ELi4ES3_EELb0ELb0ELb1ELb1ELb0ELb0ELb1ELb0EEEvNS_16Flash_fwd_paramsE,(.L_x_1371 - _ZN5flash16flash_fwd_kernelI23Flash_fwd_kernel_traitsILi96ELi128ELi64ELi4ELb0ELb0EN7cutlass6half_tE19Flash_kernel_traitsILi96ELi128ELi64ELi4ES3_EELb0ELb0ELb1ELb1ELb0ELb0ELb1ELb0EEEvNS_16Flash_fwd_paramsE)
        .other          _ZN5flash16flash_fwd_kernelI23Flash_fwd_kernel_traitsILi96ELi128ELi64ELi4ELb0ELb0EN7cutlass6half_tE19Flash_kernel_traitsILi96ELi128ELi64ELi4ES3_EELb0ELb0ELb1ELb1ELb0ELb0ELb1ELb0EEEvNS_16Flash_fwd_paramsE,@"STO_CUDA_ENTRY STV_DEFAULT"
_ZN5flash16flash_fwd_kernelI23Flash_fwd_kernel_traitsILi96ELi128ELi64ELi4ELb0ELb0EN7cutlass6half_tE19Flash_kernel_traitsILi96ELi128ELi64ELi4ES3_EELb0ELb0ELb1ELb1ELb0ELb0ELb1ELb0EEEvNS_16Flash_fwd_paramsE:
.text._ZN5flash16flash_fwd_kernelI23Flash_fwd_kernel_traitsILi96ELi128ELi64ELi4ELb0ELb0EN7cutlass6half_tE19Flash_kernel_traitsILi96ELi128ELi64ELi4ES3_EELb0ELb0ELb1ELb1ELb0ELb0ELb1ELb0EEEvNS_16Flash_fwd_paramsE:
        /* <DEDUP_REMOVED lines=72> */
.L_x_1273:
        /* <DEDUP_REMOVED lines=58> */
.L_x_1275:
        /* <DEDUP_REMOVED lines=55> */
.L_x_1277:
[----:B------:R-:W-:Y:S05]  /*0b90*/  BSYNC.RECONVERGENT B0 ;  /* 0x0000000000007941 */ /* 0x000fea0003800200 */
.L_x_1276:
        /* <DEDUP_REMOVED lines=22> */
.L_x_1279:
[----:B------:R-:W-:Y:S05]  /*0d00*/  BSYNC.RECONVERGENT B0 ;  /* 0x0000000000007941 */ /* 0x000fea0003800200 */
.L_x_1278:
        /* <DEDUP_REMOVED lines=22> */
.L_x_1281:
[----:B------:R-:W-:Y:S05]  /*0e70*/  BSYNC.RECONVERGENT B0 ;  /* 0x0000000000007941 */ /* 0x000fea0003800200 */
.L_x_1280:
        /* <DEDUP_REMOVED lines=24> */
.L_x_1283:
[----:B------:R-:W-:Y:S05]  /*1000*/  BSYNC.RECONVERGENT B0 ;  /* 0x0000000000007941 */ /* 0x000fea0003800200 */
.L_x_1282:
        /* <DEDUP_REMOVED lines=10> */
.L_x_1285:
[----:B------:R-:W-:Y:S05]  /*10b0*/  BSYNC.RECONVERGENT B0 ;  /* 0x0000000000007941 */ /* 0x000fea0003800200 */
.L_x_1284:
        /* <DEDUP_REMOVED lines=10> */
.L_x_1287:
[----:B------:R-:W-:Y:S05]  /*1160*/  BSYNC.RECONVERGENT B0 ;  /* 0x0000000000007941 */ /* 0x000fea0003800200 */
.L_x_1286:
        /* <DEDUP_REMOVED lines=10> */
.L_x_1289:
[----:B------:R-:W-:Y:S05]  /*1210*/  BSYNC.RECONVERGENT B0 ;  /* 0x0000000000007941 */ /* 0x000fea0003800200 */
.L_x_1288:
        /* <DEDUP_REMOVED lines=10> */
.L_x_1274:
        /* <DEDUP_REMOVED lines=21> */
.L_x_1290:
[----:B------:R-:W1:Y:S01]  /*1410*/  LDCU.64 UR10, c[0x0][0x3b8] ;  /* 0x00007700ff0a77ac */ /* 0x000e620008000a00 */
[----:B------:R-:W-:-:S04]  /*1420*/  UIADD3 UR6, UPT, UPT, UR12, UR13, URZ ;  /* 0x0000000d0c067290 */ /* 0x000fc8000fffe0ff */
[----:B-1----:R-:W-:Y:S02]  /*1430*/  UIMAD.WIDE.U32 UR14, UR6, UR10, URZ ;  /* 0x0000000a060e72a5 */ /* 0x002fe4000f8e00ff */
[----:B------:R-:W-:-:S04]  /*1440*/  UIMAD UR6, UR6, UR11, URZ ;  /* 0x0000000b060672a4 */ /* 0x000fc8000f8e02ff */
[----:B------:R-:W-:Y:S02]  /*1450*/  UIADD3 UR6, UPT, UPT, UR15, UR6, URZ ;  /* 0x000000060f067290 */ /* 0x000fe4000fffe0ff */
.L_x_1291:
        /* <DEDUP_REMOVED lines=38> */
.L_x_1292:
[----:B------:R-:W1:Y:S01]  /*16c0*/  LDCU.64 UR8, c[0x0][0x3c0] ;  /* 0x00007800ff0877ac */ /* 0x000e620008000a00 */
[----:B------:R-:W-:-:S04]  /*16d0*/  UIADD3 UR12, UPT, UPT, UR12, UR13, URZ ;  /* 0x0000000d0c0c7290 */ /* 0x000fc8000fffe0ff */
[----:B-1----:R-:W-:Y:S02]  /*16e0*/  UIMAD.WIDE.U32 UR4, UR12, UR8, URZ ;  /* 0x000000080c0472a5 */ /* 0x002fe4000f8e00ff */
[----:B------:R-:W-:-:S04]  /*16f0*/  UIMAD UR12, UR12, UR9, URZ ;  /* 0x000000090c0c72a4 */ /* 0x000fc8000f8e02ff */
[----:B------:R-:W-:-:S12]  /*1700*/  UIADD3 UR5, UPT, UPT, UR5, UR12, URZ ;  /* 0x0000000c05057290 */ /* 0x000fd8000fffe0ff */
.L_x_1293:
        /* <DEDUP_REMOVED lines=34> */
[----:B------:R-:W-:Y:S01]  /*1930*/  IMAD R10, R0, UR5, R8 ;  /* 0x00000005000a7c24 */ /* 0x000fe2000f8e0208 */
        /* <DEDUP_REMOVED lines=60> */
.L_x_1296:
[----:B------:R3:W-:Y:S02]  /*1d00*/  STS.128 [R224+0x4000], RZ ;  /* 0x004000ffe0007388 */ /* 0x0007e40000000c00 */
.L_x_1295:
[----:B------:R-:W-:Y:S05]  /*1d10*/  BSYNC.RECONVERGENT B0 ;  /* 0x0000000000007941 */ /* 0x000fea0003800200 */
.L_x_1294:
        /* <DEDUP_REMOVED lines=36> */
.L_x_1299:
[----:B------:R2:W-:Y:S02]  /*1f60*/  STS.128 [R224+0x4800], RZ ;  /* 0x004800ffe0007388 */ /* 0x0005e40000000c00 */
.L_x_1298:
[----:B------:R-:W-:Y:S05]  /*1f70*/  BSYNC.RECONVERGENT B0 ;  /* 0x0000000000007941 */ /* 0x000fea0003800200 */
.L_x_1297:
        /* <DEDUP_REMOVED lines=36> */
.L_x_1302:
[----:B------:R2:W-:Y:S02]  /*21c0*/  STS.128 [R224+0x5000], RZ ;  /* 0x005000ffe0007388 */ /* 0x0005e40000000c00 */
.L_x_1301:
[----:B------:R-:W-:Y:S05]  /*21d0*/  BSYNC.RECONVERGENT B0 ;  /* 0x0000000000007941 */ /* 0x000fea0003800200 */
.L_x_1300:
        /* <DEDUP_REMOVED lines=37> */
.L_x_1305:
[----:B------:R4:W-:Y:S02]  /*2430*/  STS.128 [R224+0x5800], RZ ;  /* 0x005800ffe0007388 */ /* 0x0009e40000000c00 */
.L_x_1304:
[----:B------:R-:W-:Y:S05]  /*2440*/  BSYNC.RECONVERGENT B0 ;  /* 0x0000000000007941 */ /* 0x000fea0003800200 */
.L_x_1303:
        /* <DEDUP_REMOVED lines=33> */
.L_x_1308:
[----:B------:R4:W-:Y:S02]  /*2660*/  STS.128 [R224+0x8000], RZ ;  /* 0x008000ffe0007388 */ /* 0x0009e40000000c00 */
.L_x_1307:
[----:B------:R-:W-:Y:S05]  /*2670*/  BSYNC.RECONVERGENT B0 ;  /* 0x0000000000007941 */ /* 0x000fea0003800200 */
.L_x_1306:
        /* <DEDUP_REMOVED lines=31> */
.L_x_1311:
[----:B------:R4:W-:Y:S02]  /*2870*/  STS.128 [R224+0x8800], RZ ;  /* 0x008800ffe0007388 */ /* 0x0009e40000000c00 */
.L_x_1310:
[----:B------:R-:W-:Y:S05]  /*2880*/  BSYNC.RECONVERGENT B0 ;  /* 0x0000000000007941 */ /* 0x000fea0003800200 */
.L_x_1309:
        /* <DEDUP_REMOVED lines=56> */
.L_x_1314:
[----:B------:R4:W-:Y:S01]  /*2c10*/  STS.128 [R224+0xb000], RZ ;  /* 0x00b000ffe0007388 */ /* 0x0009e20000000c00 */
[----:B------:R-:W-:Y:S05]  /*2c20*/  BRA `(.L_x_1315) ;  /* 0x00000000000c7947 */ /* 0x000fea0003800000 */
.L_x_1313:
[----:B------:R1:W-:Y:S04]  /*2c30*/  STS.128 [R224+0x9000], RZ ;  /* 0x009000ffe0007388 */ /* 0x0003e80000000c00 */
[----:B------:R1:W-:Y:S04]  /*2c40*/  STS.128 [R224+0xa000], RZ ;  /* 0x00a000ffe0007388 */ /* 0x0003e80000000c00 */
[----:B------:R1:W-:Y:S02]  /*2c50*/  STS.128 [R224+0xb000], RZ ;  /* 0x00b000ffe0007388 */ /* 0x0003e40000000c00 */
.L_x_1315:
[----:B------:R-:W-:Y:S05]  /*2c60*/  BSYNC.RECONVERGENT B0 ;  /* 0x0000000000007941 */ /* 0x000fea0003800200 */
.L_x_1312:
        /* <DEDUP_REMOVED lines=37> */
.L_x_1318:
[----:B------:R4:W-:Y:S02]  /*2ec0*/  STS.128 [R224+0xb800], RZ ;  /* 0x00b800ffe0007388 */ /* 0x0009e40000000c00 */
.L_x_1317:
[----:B------:R-:W-:Y:S05]  /*2ed0*/  BSYNC.RECONVERGENT B0 ;  /* 0x0000000000007941 */ /* 0x000fea0003800200 */
.L_x_1316:
[----:B------:R-:W-:Y:S01]  /*2ee0*/  LOP3.LUT R0, R14, 0x100, RZ, 0xc0, !PT ;  /* 0x000001000e007812 */ /* 0x000fe200078ec0ff */
[----:B------:R-:W5:Y:S01]  /*2ef0*/  LDCU UR7, c[0x0][0x50c] ;  /* 0x0000a180ff0777ac */ /* 0x000f620008000800 */
[----:B-1--4-:R-:W-:Y:S01]  /*2f00*/  LOP3.LUT R3, R11, R5, RZ, 0x3c, !PT ;  /* 0x000000050b037212 */ /* 0x012fe200078e3cff */
[----:B------:R-:W0:Y:S01]  /*2f10*/  LDGDEPBAR ;  /* 0x00000000000079af */ /* 0x000e220000000000 */
[----:B------:R-:W-:Y:S01]  /*2f20*/  LOP3.LUT R6, R0, 0x20, R145, 0xf8, !PT ;  /* 0x0000002000067812 */ /* 0x000fe200078ef891 */
[----:B------:R-:W-:Y:S01]  /*2f30*/  UIADD3 UR24, UPT, UPT, UR27, UR24, -UR21 ;  /* 0x000000181b187290 */ /* 0x000fe2000fffe815 */
[----:B------:R-:W-:Y:S01]  /*2f40*/  IADD3 R2, PT, PT, R210, R4, R218 ;  /* 0x00000004d2027210 */ /* 0x000fe20007ffe0da */
[----:B------:R1:W-:Y:S01]  /*2f50*/  STL [R1+0x4], R3 ;  /* 0x0000040301007387 */ /* 0x0003e20000100800 */
[----:B------:R-:W-:Y:S01]  /*2f60*/  LOP3.LUT P6, RZ, R223, 0x4, RZ, 0xc0, !PT ;  /* 0x00000004dfff7812 */ /* 0x000fe200078cc0ff */
[----:B------:R-:W-:Y:S01]  /*2f70*/  IMAD.IADD R0, R3, 0x1, R6 ;  /* 0x0000000103007824 */ /* 0x000fe200078e0206 */
[----:B------:R-:W-:Y:S01]  /*2f80*/  LEA R140, R2, UR5, 0x1 ;  /* 0x00000005028c7c11 */ /* 0x000fe2000f8e08ff */
[----:B------:R-:W-:Y:S01]  /*2f90*/  IMAD.MOV.U32 R2, RZ, RZ, 0x20 ;  /* 0x00000020ff027424 */ /* 0x000fe200078e00ff */
[----:B------:R-:W-:-:S02]  /*2fa0*/  UISETP.GT.U32.AND UP0, UPT, UR17, UR18, UPT ;  /* 0x000000121100728c */ /* 0x000fc4000bf04070 */
[----:B------:R-:W-:Y:S01]  /*2fb0*/  LEA R0, R0, UR5, 0x1 ;  /* 0x0000000500007c11 */ /* 0x000fe2000f8e08ff */
[----:B------:R-:W-:Y:S01]  /*2fc0*/  LDSM.16.M88.4 R12, [R140] ;  /* 0x000000008c0c783b */ /* 0x000fe20000000200 */
[----:B------:R-:W-:-:S03]  /*2fd0*/  SEL R144, R2, 0xffffffe0, !P6 ;  /* 0xffffffe002907807 */ /* 0x000fc60007000000 */
[----:B------:R-:W4:Y:S02]  /*2fe0*/  LDSM.16.M88.4 R32, [R0+0x6000] ;  /* 0x006000000020783b */ /* 0x000f240000000200 */
[--C-:B------:R-:W-:Y:S02]  /*2ff0*/  IMAD.IADD R2, R0, 0x1, R144.reuse ;  /* 0x0000000100027824 */ /* 0x100fe400078e0290 */
[----:B------:R-:W2:Y:S04]  /*3000*/  LDSM.16.M88.4 R8, [R140+0x1000] ;  /* 0x001000008c08783b */ /* 0x000ea80000000200 */
[----:B------:R-:W3:Y:S04]  /*3010*/  LDSM.16.M88.4 R28, [R0+0x6400] ;  /* 0x00640000001c783b */ /* 0x000ee80000000200 */
[----:B------:R-:W5:Y:S01]  /*3020*/  LDSM.16.M88.4 R24, [R0+0x6800] ;  /* 0x006800000018783b */ /* 0x000f620000000200 */
[----:B-1----:R-:W-:-:S03]  /*3030*/  IMAD.IADD R3, R140, 0x1, R144 ;  /* 0x000000018c037824 */ /* 0x002fc600078e0290 */
[----:B------:R-:W1:Y:S04]  /*3040*/  LDSM.16.M88.4 R16, [R0+0x6c00] ;  /* 0x006c00000010783b */ /* 0x000e680000000200 */
[----:B------:R-:W-:Y:S04]  /*3050*/  LDSM.16.M88.4 R4, [R3+0x1000] ;  /* 0x001000000304783b */ /* 0x000fe80000000200 */
[----:B------:R-:W1:Y:S04]  /*3060*/  LDSM.16.M88.4 R48, [R2+0x6000] ;  /* 0x006000000230783b */ /* 0x000e680000000200 */
[----:B------:R-:W1:Y:S04]  /*3070*/  LDSM.16.M88.4 R56, [R2+0x6800] ;  /* 0x006800000238783b */ /* 0x000e680000000200 */
[----:B------:R-:W1:Y:S04]  /*3080*/  LDSM.16.M88.4 R44, [R2+0x6400] ;  /* 0x00640000022c783b */ /* 0x000e680000000200 */
[----:B------:R-:W1:Y:S04]  /*3090*/  LDSM.16.M88.4 R64, [R2+0x6c00] ;  /* 0x006c00000240783b */ /* 0x000e680000000200 */
[----:B------:R-:W1:Y:S01]  /*30a0*/  LDSM.16.M88.4 R20, [R3] ;  /* 0x000000000314783b */ /* 0x000e620000000200 */
[-C--:B----4-:R-:W-:Y:S03]  /*30b0*/  HMMA.16816.F32 R80, R12, R32.reuse, RZ ;  /* 0x000000200c50723c */ /* 0x090fe600000018ff */
[----:B------:R-:W-:Y:S04]  /*30c0*/  LDSM.16.M88.4 R96, [R2+0x7c00] ;  /* 0x007c00000260783b */ /* 0x000fe80000000200 */
[----:B------:R-:W-:Y:S01]  /*30d0*/  STL [R1], R144 ;  /* 0x0000009001007387 */ /* 0x000fe20000100800 */
[C---:B--2---:R-:W-:Y:S08]  /*30e0*/  HMMA.16816.F32 R76, R8.reuse, R32, RZ ;  /* 0x00000020084c723c */ /* 0x044ff000000018ff */
[-C--:B------:R-:W-:Y:S08]  /*30f0*/  HMMA.16816.F32 R72, R8, R34.reuse, RZ ;  /* 0x000000220848723c */ /* 0x080ff000000018ff */
[----:B------:R-:W-:Y:S08]  /*3100*/  HMMA.16816.F32 R88, R12, R34, RZ ;  /* 0x000000220c58723c */ /* 0x000ff000000018ff */
[C---:B---3--:R-:W-:Y:S08]  /*3110*/  HMMA.16816.F32 R68, R8.reuse, R28, RZ ;  /* 0x0000001c0844723c */ /* 0x048ff000000018ff */
[C---:B-----5:R-:W-:Y:S08]  /*3120*/  HMMA.16816.F32 R52, R8.reuse, R24, RZ ;  /* 0x000000180834723c */ /* 0x060ff000000018ff */
[C---:B-1----:R-:W-:Y:S08]  /*3130*/  HMMA.16816.F32 R36, R8.reuse, R16, RZ ;  /* 0x000000100824723c */ /* 0x042ff000000018ff */
[C---:B------:R-:W-:Y:S08]  /*3140*/  HMMA.16816.F32 R60, R8.reuse, R30, RZ ;  /* 0x0000001e083c723c */ /* 0x040ff000000018ff */
[C---:B------:R-:W-:Y:S08]  /*3150*/  HMMA.16816.F32 R40, R8.reuse, R26, RZ ;  /* 0x0000001a0828723c */ /* 0x040ff000000018ff */
[----:B------:R-:W-:Y:S08]  /*3160*/  HMMA.16816.F32 R32, R8, R18, RZ ;  /* 0x000000120820723c */ /* 0x000ff000000018ff */
[----:B------:R-:W-:Y:S08]  /*3170*/  HMMA.16816.F32 R8, R12, R28, RZ ;  /* 0x0000001c0c08723c */ /* 0x000ff000000018ff */
[C---:B------:R-:W-:Y:S08]  /*3180*/  HMMA.16816.F32 R132, R4.reuse, R48, R76 ;  /* 0x000000300484723c */ /* 0x040ff0000000184c */
[----:B------:R-:W-:Y:S08]  /*3190*/  HMMA.16816.F32 R76, R4, R56, R52 ;  /* 0x00000038044c723c */ /* 0x000ff00000001834 */
[C---:B------:R-:W-:Y:S08]  /*31a0*/  HMMA.16816.F32 R84, R12.reuse, R24, RZ ;  /* 0x000000180c54723c */ /* 0x040ff000000018ff */
[----:B------:R-:W-:Y:S08]  /*31b0*/  HMMA.16816.F32 R100, R12, R26, RZ ;  /* 0x0000001a0c64723c */ /* 0x000ff000000018ff */
[C---:B------:R-:W-:Y:S08]  /*31c0*/  HMMA.16816.F32 R124, R4.reuse, R44, R68 ;  /* 0x0000002c047c723c */ /* 0x040ff00000001844 */
[C---:B------:R-:W-:Y:S08]  /*31d0*/  HMMA.16816.F32 R120, R4.reuse, R46, R60 ;  /* 0x0000002e0478723c */ /* 0x040ff0000000183c */
[----:B------:R-:W-:Y:S01]  /*31e0*/  HMMA.16816.F32 R52, R4, R66, R32 ;  /* 0x000000420434723c */ /* 0x000fe20000001820 */
[----:B------:R-:W-:Y:S07]  /*31f0*/  LDSM.16.M88.4 R32, [R0+0x7800] ;  /* 0x007800000020783b */ /* 0x000fee0000000200 */
[----:B------:R-:W-:Y:S01]  /*3200*/  HMMA.16816.F32 R108, R20, R44, R8 ;  /* 0x0000002c146c723c */ /* 0x000fe20000001808 */
[----:B------:R-:W1:Y:S07]  /*3210*/  LDSM.16.M88.4 R8, [R140+0x3000] ;  /* 0x003000008c08783b */ /* 0x000e6e0000000200 */
[C---:B------:R-:W-:Y:S01]  /*3220*/  HMMA.16816.F32 R92, R12.reuse, R30, RZ ;  /* 0x0000001e0c5c723c */ /* 0x040fe200000018ff */
[----:B------:R-:W-:Y:S07]  /*3230*/  LDSM.16.M88.4 R28, [R0+0x7c00] ;  /* 0x007c0000001c783b */ /* 0x000fee0000000200 */
        /* <DEDUP_REMOVED lines=9> */
[----:B------:R-:W-:Y:S07]  /*32d0*/  LDSM.16.M88.4 R4, [R3+0x3000] ;  /* 0x003000000304783b */ /* 0x000fee0000000200 */
[C---:B------:R-:W-:Y:S01]  /*32e0*/  HMMA.16816.F32 R92, R20.reuse, R46, R92 ;  /* 0x0000002e145c723c */ /* 0x040fe2000000185c */
[----:B------:R-:W3:Y:S07]  /*32f0*/  LDSM.16.M88.4 R44, [R2+0x7400] ;  /* 0x00740000022c783b */ /* 0x000eee0000000200 */
[C---:B------:R-:W-:Y:S08]  /*3300*/  HMMA.16816.F32 R104, R20.reuse, R48, R80 ;  /* 0x000000301468723c */ /* 0x040ff00000001850 */
[C---:B------:R-:W-:Y:S01]  /*3310*/  HMMA.16816.F32 R116, R20.reuse, R64, R24 ;  /* 0x000000401474723c */ /* 0x040fe20000001818 */
[----:B------:R-:W4:Y:S07]  /*3320*/  LDSM.16.M88.4 R24, [R2+0x7000] ;  /* 0x007000000218783b */ /* 0x000f2e0000000200 */
        /* <DEDUP_REMOVED lines=8> */
[----:B------:R-:W-:Y:S08]  /*33b0*/  HMMA.16816.F32 R76, R8, R42, R128 ;  /* 0x0000002a084c723c */ /* 0x000ff00000001880 */
[C---:B------:R-:W-:Y:S08]  /*33c0*/  HMMA.16816.F32 R20, R12.reuse, R40, R104 ;  /* 0x000000280c14723c */ /* 0x040ff00000001868 */
[----:B------:R-:W-:Y:S08]  /*33d0*/  HMMA.16816.F32 R40, R12, R42, R88 ;  /* 0x0000002a0c28723c */ /* 0x000ff00000001858 */
[C---:B------:R-:W-:Y:S08]  /*33e0*/  HMMA.16816.F32 R56, R8.reuse, R28, R68 ;  /* 0x0000001c0838723c */ /* 0x040ff00000001844 */
[C---:B------:R-:W-:Y:S08]  /*33f0*/  HMMA.16816.F32 R68, R8.reuse, R38, R120 ;  /* 0x000000260844723c */ /* 0x040ff00000001878 */
[C---:B------:R-:W-:Y:S08]  /*3400*/  HMMA.16816.F32 R60, R8.reuse, R34, R60 ;  /* 0x00000022083c723c */ /* 0x040ff0000000183c */
[----:B------:R-:W-:Y:S08]  /*3410*/  HMMA.16816.F32 R52, R8, R30, R52 ;  /* 0x0000001e0834723c */ /* 0x000ff00000001834 */
[C---:B------:R-:W-:Y:S08]  /*3420*/  HMMA.16816.F32 R8, R12.reuse, R36, R108 ;  /* 0x000000240c08723c */ /* 0x040ff0000000186c */
[----:B------:R-:W-:Y:S08]  /*3430*/  HMMA.16816.F32 R36, R12, R38, R92 ;  /* 0x000000260c24723c */ /* 0x000ff0000000185c */
[----:B---3--:R-:W-:Y:S08]  /*3440*/  HMMA.16816.F32 R124, R4, R44, R72 ;  /* 0x0000002c047c723c */ /* 0x008ff00000001848 */
[C---:B------:R-:W-:Y:S08]  /*3450*/  HMMA.16816.F32 R88, R12.reuse, R32, R112 ;  /* 0x000000200c58723c */ /* 0x040ff00000001870 */
[C---:B------:R-:W-:Y:S01]  /*3460*/  HMMA.16816.F32 R100, R12.reuse, R34, R100 ;  /* 0x000000220c64723c */ /* 0x040fe20000001864 */
[----:B------:R-:W-:Y:S07]  /*3470*/  LDSM.16.M88.4 R32, [R0+0x8800] ;  /* 0x008800000020783b */ /* 0x000fee0000000200 */
[C---:B------:R-:W-:Y:S08]  /*3480*/  HMMA.16816.F32 R92, R12.reuse, R28, R116 ;  /* 0x0000001c0c5c723c */ /* 0x040ff00000001874 */
[----:B------:R-:W-:Y:S01]  /*3490*/  HMMA.16816.F32 R84, R12, R30, R84 ;  /* 0x0000001e0c54723c */ /* 0x000fe20000001854 */
[----:B------:R-:W-:Y:S04]  /*34a0*/  LDSM.16.M88.4 R12, [R140+0x4000] ;  /* 0x004000008c0c783b */ /* 0x000fe80000000200 */
[----:B------:R-:W-:Y:S03]  /*34b0*/  LDSM.16.M88.4 R28, [R2+0x8400] ;  /* 0x00840000021c783b */ /* 0x000fe60000000200 */
[----:B----4-:R-:W-:Y:S01]  /*34c0*/  HMMA.16816.F32 R72, R16, R26, R40 ;  /* 0x0000001a1048723c */ /* 0x010fe20000001828 */
[----:B------:R-:W1:Y:S07]  /*34d0*/  LDSM.16.M88.4 R40, [R0+0x8000] ;  /* 0x008000000028783b */ /* 0x000e6e0000000200 */
[-C--:B------:R-:W-:Y:S08]  /*34e0*/  HMMA.16816.F32 R120, R4, R46.reuse, R68 ;  /* 0x0000002e0478723c */ /* 0x080ff00000001844 */
[----:B------:R-:W-:Y:S01]  /*34f0*/  HMMA.16816.F32 R68, R16, R46, R36 ;  /* 0x0000002e1044723c */ /* 0x000fe20000001824 */
[----:B------:R-:W2:Y:S07]  /*3500*/  LDSM.16.M88.4 R36, [R0+0x8400] ;  /* 0x008400000024783b */ /* 0x000eae0000000200 */
[C---:B------:R-:W-:Y:S08]  /*3510*/  HMMA.16816.F32 R128, R4.reuse, R26, R76 ;  /* 0x0000001a0480723c */ /* 0x040ff0000000184c */
[C---:B------:R-:W-:Y:S08]  /*3520*/  HMMA.16816.F32 R132, R4.reuse, R24, R80 ;  /* 0x000000180484723c */ /* 0x040ff00000001850 */
[----:B-----5:R-:W-:Y:S08]  /*3530*/  HMMA.16816.F32 R116, R4, R48, R64 ;  /* 0x000000300474723c */ /* 0x020ff00000001840 */
[C---:B------:R-:W-:Y:S01]  /*3540*/  HMMA.16816.F32 R76, R16.reuse, R24, R20 ;  /* 0x00000018104c723c */ /* 0x040fe20000001814 */
[----:B------:R3:W4:Y:S04]  /*3550*/  LDSM.16.M88.4 R24, [R0+0x8c00] ;  /* 0x008c00000018783b */ /* 0x0007280000000200 */
[----:B------:R-:W-:Y:S03]  /*3560*/  LDSM.16.M88.4 R20, [R2+0x8000] ;  /* 0x008000000214783b */ /* 0x000fe60000000200 */
[----:B------:R-:W-:Y:S01]  /*3570*/  HMMA.16816.F32 R64, R16, R44, R8 ;  /* 0x0000002c1040723c */ /* 0x000fe20000001808 */
[----:B------:R-:W5:Y:S07]  /*3580*/  LDSM.16.M88.4 R8, [R140+0x5000] ;  /* 0x005000008c08783b */ /* 0x000f6e0000000200 */
[C---:B------:R-:W-:Y:S08]  /*3590*/  HMMA.16816.F32 R112, R4.reuse, R50, R60 ;  /* 0x000000320470723c */ /* 0x040ff0000000183c */
[----:B------:R-:W-:Y:S01]  /*35a0*/  HMMA.16816.F32 R108, R4, R96, R56 ;  /* 0x00000060046c723c */ /* 0x000fe20000001838 */
[----:B------:R-:W-:Y:S01]  /*35b0*/  LDSM.16.M88.4 R56, [R2+0x8800] ;  /* 0x008800000238783b */ /* 0x000fe20000000200 */
[----:B---3--:R-:W-:-:S05]  /*35c0*/  IADD3 R0, PT, PT, R142, UR25, R141 ;  /* 0x000000198e007c10 */ /* 0x008fca000fffe08d */
[C---:B------:R-:W-:Y:S01]  /*35d0*/  VIADD R225, R0.reuse, UR27 ;  /* 0x0000001b00e17c36 */ /* 0x040fe20008000000 */
[----:B------:R-:W-:Y:S01]  /*35e0*/  HMMA.16816.F32 R104, R4, R98, R52 ;  /* 0x000000620468723c */ /* 0x000fe20000001834 */
[----:B------:R-:W3:Y:S01]  /*35f0*/  LDSM.16.M88.4 R4, [R3+0x4000] ;  /* 0x004000000304783b */ /* 0x000ee20000000200 */
[----:B------:R-:W-:-:S06]  /*3600*/  VIADD R0, R0, UR24 ;  /* 0x0000001800007c36 */ /* 0x000fcc0008000000 */
[C---:B------:R-:W-:Y:S08]  /*3610*/  HMMA.16816.F32 R60, R16.reuse, R48, R88 ;  /* 0x00000030103c723c */ /* 0x040ff00000001858 */
[C---:B------:R-:W-:Y:S08]  /*3620*/  HMMA.16816.F32 R52, R16.reuse, R50, R100 ;  /* 0x000000321034723c */ /* 0x040ff00000001864 */
[C---:B------:R-:W-:Y:S01]  /*3630*/  HMMA.16816.F32 R48, R16.reuse, R96, R92 ;  /* 0x000000601030723c */ /* 0x040fe2000000185c */
[----:B------:R2:W-:Y:S07]  /*3640*/  LDSM.16.M88.4 R92, [R2+0x8c00] ;  /* 0x008c0000025c783b */ /* 0x0005ee0000000200 */
[----:B------:R-:W-:Y:S01]  /*3650*/  HMMA.16816.F32 R44, R16, R98, R84 ;  /* 0x00000062102c723c */ /* 0x000fe20000001854 */
[----:B------:R4:W3:Y:S01]  /*3660*/  LDSM.16.M88.4 R16, [R3+0x5000] ;  /* 0x005000000310783b */ /* 0x0008e20000000200 */
[----:B------:R-:W-:-:S06]  /*3670*/  DEPBAR.LE SB0, 0x0 ;  /* 0x000080000000791a */ /* 0x000fcc0000000000 */
[C---:B-1----:R-:W-:Y:S08]  /*3680*/  HMMA.16816.F32 R84, R12.reuse, R40, R76 ;  /* 0x000000280c54723c */ /* 0x042ff0000000184c */
[----:B------:R-:W-:Y:S01]  /*3690*/  HMMA.16816.F32 R80, R12, R42, R72 ;  /* 0x0000002a0c50723c */ /* 0x000fe20000001848 */
[----:B--2---:R-:W-:-:S07]  /*36a0*/  IMAD.U32 R2, RZ, RZ, UR17 ;  /* 0x00000011ff027e24 */ /* 0x004fce000f8e00ff */
[----:B------:R-:W-:Y:S01]  /*36b0*/  HMMA.16816.F32 R76, R12, R36, R64 ;  /* 0x000000240c4c723c */ /* 0x000fe20000001840 */
[----:B----4-:R-:W-:-:S05]  /*36c0*/  IMAD.SHL.U32 R3, R223, 0x2, RZ ;  /* 0x00000002df037824 */ /* 0x010fca00078e00ff */
[----:B------:R-:W-:Y:S02]  /*36d0*/  LOP3.LUT R143, R3, 0x6, RZ, 0xc0, !PT ;  /* 0x00000006038f7812 */ /* 0x000fe400078ec0ff */
[C---:B------:R-:W-:Y:S03]  /*36e0*/  HMMA.16816.F32 R72, R12.reuse, R38, R68 ;  /* 0x000000260c48723c */ /* 0x040fe60000001844 */
[----:B------:R1:W-:Y:S05]  /*36f0*/  STL [R1+0x4c], R143 ;  /* 0x00004c8f01007387 */ /* 0x0003ea0000100800 */
[C---:B------:R-:W-:Y:S08]  /*3700*/  HMMA.16816.F32 R68, R12.reuse, R32, R60 ;  /* 0x000000200c44723c */ /* 0x040ff0000000183c */
[C---:B------:R-:W-:Y:S08]  /*3710*/  HMMA.16816.F32 R64, R12.reuse, R34, R52 ;  /* 0x000000220c40723c */ /* 0x040ff00000001834 */
[C---:B------:R-:W-:Y:S08]  /*3720*/  HMMA.16816.F32 R60, R12.reuse, R24, R48 ;  /* 0x000000180c3c723c */ /* 0x040ff00000001830 */
[----:B------:R-:W-:Y:S08]  /*3730*/  HMMA.16816.F32 R52, R12, R26, R44 ;  /* 0x0000001a0c34723c */ /* 0x000ff0000000182c */
[C---:B-----5:R-:W-:Y:S08]  /*3740*/  HMMA.16816.F32 R12, R8.reuse, R36, R124 ;  /* 0x00000024080c723c */ /* 0x060ff0000000187c */
[C---:B------:R-:W-:Y:S08]  /*3750*/  HMMA.16816.F32 R36, R8.reuse, R38, R120 ;  /* 0x000000260824723c */ /* 0x040ff00000001878 */
[C---:B------:R-:W-:Y:S08]  /*3760*/  HMMA.16816.F32 R88, R8.reuse, R24, R108 ;  /* 0x000000180858723c */ /* 0x040ff0000000186c */
[C---:B------:R-:W-:Y:S08]  /*3770*/  HMMA.16816.F32 R108, R8.reuse, R26, R104 ;  /* 0x0000001a086c723c */ /* 0x040ff00000001868 */
[----:B------:R-:W-:Y:S08]  /*3780*/  HMMA.16816.F32 R44, R8, R40, R132 ;  /* 0x00000028082c723c */ /* 0x000ff00000001884 */
[----:B---3--:R-:W-:Y:S08]  /*3790*/  HMMA.16816.F32 R24, R4, R20, R84 ;  /* 0x000000140418723c */ /* 0x008ff00000001854 */
[----:B------:R-:W-:Y:S08]  /*37a0*/  HMMA.16816.F32 R40, R8, R42, R128 ;  /* 0x0000002a0828723c */ /* 0x000ff00000001880 */
[----:B------:R-:W-:Y:S03]  /*37b0*/  HMMA.16816.F32 R80, R4, R22, R80 ;  /* 0x000000160450723c */ /* 0x000fe60000001850 */
[----:B------:R-:W-:-:S05]  /*37c0*/  FMUL.FTZ R3, R26, UR7 ;  /* 0x000000071a037c20 */ /* 0x000fca0008410000 */
[-C--:B------:R-:W-:Y:S08]  /*37d0*/  HMMA.16816.F32 R72, R4, R30.reuse, R72 ;  /* 0x0000001e0448723c */ /* 0x080ff00000001848 */
[----:B------:R-:W-:Y:S01]  /*37e0*/  HMMA.16816.F32 R124, R16, R30, R36 ;  /* 0x0000001e107c723c */ /* 0x000fe20000001824 */
[----:B------:R-:W-:Y:S02]  /*37f0*/  IMAD R31, R2, 0x40, R143 ;  /* 0x00000040021f7824 */ /* 0x000fe400078e028f */
[----:B------:R-:W-:Y:S01]  /*3800*/  FMUL.FTZ R37, R24, UR7 ;  /* 0x0000000718257c20 */ /* 0x000fe20008410000 */
[----:B------:R-:W-:-:S02]  /*3810*/  VIADD R30, R225, 0x8 ;  /* 0x00000008e11e7836 */ /* 0x000fc40000000000 */
[----:B------:R-:W-:Y:S02]  /*3820*/  IMAD.U32 R2, RZ, RZ, UR27 ;  /* 0x0000001bff027e24 */ /* 0x000fe4000f8e00ff */
[C---:B------:R-:W-:Y:S01]  /*3830*/  VIADD R36, R31.reuse, 0x1 ;  /* 0x000000011f247836 */ /* 0x040fe20000000000 */
[----:B------:R-:W-:Y:S01]  /*3840*/  HMMA.16816.F32 R48, R8, R32, R116 ;  /* 0x000000200830723c */ /* 0x000fe20000001874 */
[----:B------:R-:W-:Y:S01]  /*3850*/  VIADD R98, R31, 0x39 ;  /* 0x000000391f627836 */ /* 0x000fe20000000000 */
[C-C-:B------:R-:W-:Y:S02]  /*3860*/  VIADDMNMX R230, R0.reuse, 0x1, R2.reuse, PT ;  /* 0x0000000100e67846 */ /* 0x140fe40003800102 */
[C-C-:B------:R-:W-:Y:S02]  /*3870*/  VIADDMNMX R232, R0.reuse, 0x9, R2.reuse, PT ;  /* 0x0000000900e87846 */ /* 0x140fe40003800102 */
[C-C-:B------:R-:W-:Y:S02]  /*3880*/  VIADDMNMX R229, R0.reuse, 0x41, R2.reuse, PT ;  /* 0x0000004100e57846 */ /* 0x140fe40003800102 */
[----:B------:R-:W-:Y:S01]  /*3890*/  HMMA.16816.F32 R76, R4, R28, R76 ;  /* 0x0000001c044c723c */ /* 0x000fe2000000184c */
[----:B------:R-:W-:Y:S01]  /*38a0*/  VIADDMNMX R231, R0, 0x49, R2, PT ;  /* 0x0000004900e77846 */ /* 0x000fe20003800102 */
[----:B------:R-:W-:-:S06]  /*38b0*/  FMUL.FTZ R0, R83, UR7 ;  /* 0x0000000753007c20 */ /* 0x000fcc0008410000 */
[----:B------:R-:W-:Y:S01]  /*38c0*/  HMMA.16816.F32 R100, R16, R22, R40 ;  /* 0x000000161064723c */ /* 0x000fe20000001828 */
[C---:B------:R-:W-:Y:S02]  /*38d0*/  VIADD R42, R31.reuse, UR21 ;  /* 0x000000151f2a7c36 */ /* 0x040fe40008000000 */
[----:B------:R-:W-:-:S05]  /*38e0*/  VIADD R40, R31, 0x8 ;  /* 0x000000081f287836 */ /* 0x000fca0000000000 */
[----:B------:R-:W-:Y:S03]  /*38f0*/  HMMA.16816.F32 R68, R4, R56, R68 ;  /* 0x000000380444723c */ /* 0x000fe60000001844 */
[----:B------:R-:W-:Y:S01]  /*3900*/  FMUL.FTZ R2, R78, UR7 ;  /* 0x000000074e027c20 */ /* 0x000fe20008410000 */
[----:B------:R-:W-:-:S04]  /*3910*/  VIADD R78, R31, 0x30 ;  /* 0x000000301f4e7836 */ /* 0x000fc80000000000 */
[C---:B------:R-:W-:Y:S08]  /*3920*/  HMMA.16816.F32 R64, R4.reuse, R58, R64 ;  /* 0x0000003a0440723c */ /* 0x040ff00000001840 */
[----:B------:R-:W-:Y:S01]  /*3930*/  HMMA.16816.F32 R116, R4, R92, R60 ;  /* 0x0000005c0474723c */ /* 0x000fe2000000183c */
[C---:B------:R-:W-:Y:S02]  /*3940*/  VIADD R61, R31.reuse, 0x20 ;  /* 0x000000201f3d7836 */ /* 0x040fe40000000000 */
[----:B------:R-:W-:-:S05]  /*3950*/  VIADD R63, R31, 0x21 ;  /* 0x000000211f3f7836 */ /* 0x000fca0000000000 */
[----:B------:R-:W-:Y:S01]  /*3960*/  HMMA.16816.F32 R120, R4, R94, R52 ;  /* 0x0000005e0478723c */ /* 0x000fe20000001834 */
[----:B------:R2:W3:Y:S01]  /*3970*/  MUFU.TANH R5, R3 ;  /* 0x0000000300057308 */ /* 0x0004e20000002400 */
[----:B------:R-:W-:Y:S01]  /*3980*/  FMUL.FTZ R4, R27, UR7 ;  /* 0x000000071b047c20 */ /* 0x000fe20008410000 */
[----:B------:R-:W-:Y:S01]  /*3990*/  FMUL.FTZ R6, R79, UR7 ;  /* 0x000000074f067c20 */ /* 0x000fe20008410000 */
[C---:B------:R-:W-:Y:S02]  /*39a0*/  VIADD R54, R31.reuse, 0x11 ;  /* 0x000000111f367836 */ /* 0x040fe40000000000 */
[C---:B------:R-:W-:Y:S02]  /*39b0*/  VIADD R79, R31.reuse, 0x31 ;  /* 0x000000311f4f7836 */ /* 0x040fe40000000000 */
[----:B------:R-:W-:Y:S01]  /*39c0*/  HMMA.16816.F32 R32, R8, R34, R112 ;  /* 0x000000220820723c */ /* 0x000fe20000001870 */
[----:B------:R-:W-:Y:S01]  /*39d0*/  VIADD R112, R31, 0x38 ;  /* 0x000000381f707836 */ /* 0x000fe20000000000 */
[----:B------:R4:W5:Y:S06]  /*39e0*/  MUFU.TANH R11, R4 ;  /* 0x00000004000b7308 */ /* 0x00096c0000002400 */
[----:B------:R-:W-:Y:S01]  /*39f0*/  HMMA.16816.F32 R104, R16, R28, R12 ;  /* 0x0000001c1068723c */ /* 0x000fe2000000180c */
[----:B------:R-:W-:Y:S01]  /*3a00*/  VIADD R28, R112, UR21 ;  /* 0x00000015701c7c36 */ /* 0x000fe20008000000 */
[----:B------:R1:W-:Y:S01]  /*3a10*/  MUFU.TANH R9, R0 ;  /* 0x0000000000097308 */ /* 0x0003e20000002400 */
[----:B--2---:R-:W-:-:S02]  /*3a20*/  IMAD.IADD R3, R30, 0x1, -R42 ;  /* 0x000000011e037824 */ /* 0x004fc400078e0a2a */
[C---:B------:R-:W-:Y:S02]  /*3a30*/  VIADD R43, R28.reuse, 0xffffffc9 ;  /* 0xffffffc91c2b7836 */ /* 0x040fe40000000000 */
[C---:B------:R-:W-:Y:S01]  /*3a40*/  VIADD R62, R28.reuse, 0xffffffd0 ;  /* 0xffffffd01c3e7836 */ /* 0x040fe20000000000 */
[----:B------:R-:W-:Y:S01]  /*3a50*/  IABS R3, R3 ;  /* 0x0000000300037213 */ /* 0x000fe20000000000 */
[----:B------:R-:W-:Y:S01]  /*3a60*/  VIADD R83, R28, 0xffffffd8 ;  /* 0xffffffd81c537836 */ /* 0x000fe20000000000 */
[----:B------:R2:W-:Y:S01]  /*3a70*/  MUFU.TANH R7, R2 ;  /* 0x0000000200077308 */ /* 0x0005e20000002400 */
[----:B----4-:R-:W-:Y:S01]  /*3a80*/  FMUL.FTZ R4, R82, UR7 ;  /* 0x0000000752047c20 */ /* 0x010fe20008410000 */
[----:B------:R-:W-:Y:S01]  /*3a90*/  I2FP.F32.S32 R3, R3 ;  /* 0x0000000300037245 */ /* 0x000fe20000201400 */
[C---:B------:R-:W-:Y:S01]  /*3aa0*/  VIADD R82, R28.reuse, 0xffffffd1 ;  /* 0xffffffd11c527836 */ /* 0x040fe20000000000 */
[----:B------:R-:W-:Y:S01]  /*3ab0*/  HMMA.16816.F32 R84, R16, R20, R44 ;  /* 0x000000141054723c */ /* 0x000fe2000000182c */
[----:B------:R-:W-:-:S02]  /*3ac0*/  VIADD R96, R28, 0xffffffe1 ;  /* 0xffffffe11c607836 */ /* 0x000fc40000000000 */
[----:B---3--:R-:W-:Y:S01]  /*3ad0*/  FFMA.FTZ R15, R3, -UR6, R5 ;  /* 0x80000006030f7c23 */ /* 0x008fe20008010005 */
[C---:B------:R-:W-:Y:S01]  /*3ae0*/  IMAD.IADD R3, R30.reuse, 0x1, -R62 ;  /* 0x000000011e037824 */ /* 0x040fe200078e0a3e */
[----:B------:R3:W4:Y:S01]  /*3af0*/  MUFU.TANH R10, R4 ;  /* 0x00000004000a7308 */ /* 0x0007220000002400 */
[C---:B-1----:R-:W-:Y:S02]  /*3b00*/  IMAD.IADD R0, R30.reuse, 0x1, -R43 ;  /* 0x000000011e007824 */ /* 0x042fe400078e0a2b */
[----:B------:R-:W-:Y:S01]  /*3b10*/  IMAD.IADD R5, R30, 0x1, -R83 ;  /* 0x000000011e057824 */ /* 0x000fe200078e0a53 */
[C---:B------:R-:W-:Y:S01]  /*3b20*/  HMMA.16816.F32 R128, R16.reuse, R56, R48 ;  /* 0x000000381080723c */ /* 0x040fe20000001830 */
[C---:B------:R-:W-:Y:S02]  /*3b30*/  VIADD R97, R28.reuse, 0xffffffe8 ;  /* 0xffffffe81c617836 */ /* 0x040fe40000000000 */
[----:B------:R-:W-:Y:S01]  /*3b40*/  VIADD R99, R28, 0xffffffe9 ;  /* 0xffffffe91c637836 */ /* 0x000fe20000000000 */
[----:B--2---:R-:W-:Y:S01]  /*3b50*/  IABS R2, R0 ;  /* 0x0000000000027213 */ /* 0x004fe20000000000 */
[----:B------:R1:W2:Y:S01]  /*3b60*/  MUFU.TANH R21, R6 ;  /* 0x0000000600157308 */ /* 0x0002a20000002400 */
[----:B------:R-:W-:Y:S01]  /*3b70*/  IABS R0, R3 ;  /* 0x0000000300007213 */ /* 0x000fe20000000000 */
[----:B------:R-:W-:Y:S01]  /*3b80*/  VIADD R45, R31, 0x9 ;  /* 0x000000091f2d7836 */ /* 0x000fe20000000000 */
[----:B------:R-:W-:Y:S01]  /*3b90*/  IABS R5, R5 ;  /* 0x0000000500057213 */ /* 0x000fe20000000000 */
[----:B------:R-:W-:Y:S01]  /*3ba0*/  IMAD.MOV.U32 R3, RZ, RZ, R2 ;  /* 0x000000ffff037224 */ /* 0x000fe200078e0002 */
[----:B------:R-:W-:Y:S01]  /*3bb0*/  HMMA.16816.F32 R140, R16, R58, R32 ;  /* 0x0000003a108c723c */ /* 0x000fe20000001820 */
[----:B------:R-:W-:-:S02]  /*3bc0*/  IMAD.MOV.U32 R2, RZ, RZ, R0 ;  /* 0x000000ffff027224 */ /* 0x000fc400078e0000 */
[----:B------:R-:W-:Y:S01]  /*3bd0*/  FMUL.FTZ R35, R25, UR7 ;  /* 0x0000000719237c20 */ /* 0x000fe20008410000 */
[----:B---3--:R-:W-:Y:S02]  /*3be0*/  IMAD.IADD R4, R30, 0x1, -R82 ;  /* 0x000000011e047824 */ /* 0x008fe400078e0a52 */
[----:B------:R-:W-:Y:S01]  /*3bf0*/  FMUL.FTZ R34, R80, UR7 ;  /* 0x0000000750227c20 */ /* 0x000fe20008410000 */
[----:B------:R-:W-:Y:S02]  /*3c00*/  VIADD R46, R31, 0x10 ;  /* 0x000000101f2e7836 */ /* 0x000fe40000000000 */
[----:B------:R-:W-:Y:S01]  /*3c10*/  FMUL.FTZ R33, R81, UR7 ;  /* 0x0000000751217c20 */ /* 0x000fe20008410000 */
[C---:B------:R-:W-:Y:S01]  /*3c20*/  VIADD R56, R31.reuse, 0x18 ;  /* 0x000000181f387836 */ /* 0x040fe20000000000 */
[----:B------:R-:W-:Y:S01]  /*3c30*/  IABS R4, R4 ;  /* 0x0000000400047213 */ /* 0x000fe20000000000 */
[----:B------:R-:W-:Y:S01]  /*3c40*/  VIADD R59, R31, 0x19 ;  /* 0x000000191f3b7836 */ /* 0x000fe20000000000 */
[----:B------:R-:W-:Y:S01]  /*3c50*/  HMMA.16816.F32 R88, R16, R92, R88 ;  /* 0x0000005c1058723c */ /* 0x000fe20000001858 */
[----:B------:R-:W-:-:S02]  /*3c60*/  VIADD R32, R225, 0x40 ;  /* 0x00000040e1207836 */ /* 0x000fc40000000000 */
[----:B-1----:R-:W-:Y:S01]  /*3c70*/  FMUL.FTZ R6, R74, UR7 ;  /* 0x000000074a067c20 */ /* 0x002fe20008410000 */
[----:B------:R-:W-:Y:S01]  /*3c80*/  IMAD.MOV.U32 R0, RZ, RZ, R4 ;  /* 0x000000ffff007224 */ /* 0x000fe200078e0004 */
[----:B------:R-:W-:Y:S01]  /*3c90*/  I2FP.F32.S32 R4, R3 ;  /* 0x0000000300047245 */ /* 0x000fe20000201400 */
[----:B------:R-:W-:Y:S01]  /*3ca0*/  VIADD R74, R28, 0xffffffd9 ;  /* 0xffffffd91c4a7836 */ /* 0x000fe20000000000 */
[----:B------:R-:W-:Y:S01]  /*3cb0*/  I2FP.F32.S32 R3, R2 ;  /* 0x0000000200037245 */ /* 0x000fe20000201400 */
[----:B------:R1:W3:Y:S01]  /*3cc0*/  MUFU.TANH R20, R6 ;  /* 0x0000000600147308 */ /* 0x0002e20000002400 */
[----:B------:R-:W-:Y:S01]  /*3cd0*/  I2FP.F32.S32 R2, R0 ;  /* 0x0000000000027245 */ /* 0x000fe20000201400 */
[----:B-----5:R-:W-:Y:S01]  /*3ce0*/  FFMA.FTZ R11, R4, -UR6, R11 ;  /* 0x80000006040b7c23 */ /* 0x020fe2000801000b */
[----:B------:R-:W-:Y:S01]  /*3cf0*/  I2FP.F32.S32 R0, R5 ;  /* 0x0000000500007245 */ /* 0x000fe20000201400 */
[----:B----4-:R-:W-:Y:S01]  /*3d00*/  FFMA.FTZ R10, R3, -UR6, R10 ;  /* 0x80000006030a7c23 */ /* 0x010fe2000801000a */
[----:B------:R-:W-:Y:S01]  /*3d10*/  FMUL.FTZ R3, R75, UR7 ;  /* 0x000000074b037c20 */ /* 0x000fe20008410000 */
[----:B------:R-:W-:-:S02]  /*3d20*/  VIADD R75, R28, 0xffffffe0 ;  /* 0xffffffe01c4b7836 */ /* 0x000fc40000000000 */
[----:B------:R-:W-:Y:S01]  /*3d30*/  FFMA.FTZ R9, R2, -UR6, R9 ;  /* 0x8000000602097c23 */ /* 0x000fe20008010009 */
[----:B------:R-:W-:Y:S01]  /*3d40*/  FFMA.FTZ R8, R0, -UR6, R7 ;  /* 0x8000000600087c23 */ /* 0x000fe20008010007 */
[----:B------:R4:W5:Y:S01]  /*3d50*/  MUFU.TANH R14, R3 ;  /* 0x00000003000e7308 */ /* 0x0009620000002400 */
[----:B------:R-:W-:Y:S01]  /*3d60*/  FMUL.FTZ R2, R70, UR7 ;  /* 0x0000000746027c20 */ /* 0x000fe20008410000 */
[C---:B------:R-:W-:Y:S01]  /*3d70*/  IMAD.IADD R0, R30.reuse, 0x1, -R74 ;  /* 0x000000011e007824 */ /* 0x040fe200078e0a4a */
[----:B------:R-:W-:Y:S01]  /*3d80*/  HMMA.16816.F32 R92, R16, R94, R108 ;  /* 0x0000005e105c723c */ /* 0x000fe2000000186c */
[C---:B------:R-:W-:Y:S02]  /*3d90*/  IMAD.IADD R4, R30.reuse, 0x1, -R96 ;  /* 0x000000011e047824 */ /* 0x040fe400078e0a60 */
[C---:B------:R-:W-:Y:S02]  /*3da0*/  IMAD.IADD R5, R30.reuse, 0x1, -R97 ;  /* 0x000000011e057824 */ /* 0x040fe400078e0a61 */
[----:B------:R2:W-:Y:S01]  /*3db0*/  MUFU.TANH R13, R2 ;  /* 0x00000002000d7308 */ /* 0x0005e20000002400 */
[----:B------:R-:W-:Y:S01]  /*3dc0*/  IABS R4, R4 ;  /* 0x0000000400047213 */ /* 0x000fe20000000000 */
[----:B-1----:R-:W-:Y:S01]  /*3dd0*/  FMUL.FTZ R6, R71, UR7 ;  /* 0x0000000747067c20 */ /* 0x002fe20008410000 */
[----:B------:R-:W-:Y:S01]  /*3de0*/  IABS R5, R5 ;  /* 0x0000000500057213 */ /* 0x000fe20000000000 */
[----:B------:R-:W-:-:S02]  /*3df0*/  IMAD.IADD R7, R30, 0x1, -R99 ;  /* 0x000000011e077824 */ /* 0x000fc400078e0a63 */
[C---:B------:R-:W-:Y:S02]  /*3e00*/  VIADD R70, R31.reuse, 0x28 ;  /* 0x000000281f467836 */ /* 0x040fe40000000000 */
[----:B------:R1:W5:Y:S01]  /*3e10*/  MUFU.TANH R12, R6 ;  /* 0x00000006000c7308 */ /* 0x0003620000002400 */
[----:B----4-:R-:W-:Y:S01]  /*3e20*/  IMAD.IADD R3, R30, 0x1, -R75 ;  /* 0x000000011e037824 */ /* 0x010fe200078e0a4b */
[----:B------:R-:W-:Y:S01]  /*3e30*/  IABS R7, R7 ;  /* 0x0000000700077213 */ /* 0x000fe20000000000 */
[----:B------:R-:W-:Y:S02]  /*3e40*/  VIADD R71, R31, 0x29 ;  /* 0x000000291f477836 */ /* 0x000fe40000000000 */
[C---:B------:R-:W-:Y:S01]  /*3e50*/  VIADD R57, R28.reuse, 0xfffffff0 ;  /* 0xfffffff01c397836 */ /* 0x040fe20000000000 */
[----:B------:R-:W-:Y:S01]  /*3e60*/  I2FP.F32.S32 R7, R7 ;  /* 0x0000000700077245 */ /* 0x000fe20000201400 */
[C---:B------:R-:W-:Y:S01]  /*3e70*/  VIADD R53, R28.reuse, 0xfffffff1 ;  /* 0xfffffff11c357836 */ /* 0x040fe20000000000 */
[----:B--2---:R-:W-:Y:S01]  /*3e80*/  IABS R2, R0 ;  /* 0x0000000000027213 */ /* 0x004fe20000000000 */
[C---:B------:R-:W-:Y:S01]  /*3e90*/  VIADD R55, R28.reuse, 0xfffffff8 ;  /* 0xfffffff81c377836 */ /* 0x040fe20000000000 */
[----:B------:R-:W-:Y:S01]  /*3ea0*/  IABS R0, R3 ;  /* 0x0000000300007213 */ /* 0x000fe20000000000 */
[----:B------:R-:W-:-:S02]  /*3eb0*/  VIADD R58, R28, 0xfffffff9 ;  /* 0xfffffff91c3a7836 */ /* 0x000fc40000000000 */
[----:B------:R-:W-:Y:S02]  /*3ec0*/  IMAD.MOV.U32 R3, RZ, RZ, R2 ;  /* 0x000000ffff037224 */ /* 0x000fe400078e0002 */
[----:B------:R-:W-:Y:S02]  /*3ed0*/  IMAD.MOV.U32 R2, RZ, RZ, R0 ;  /* 0x000000ffff027224 */ /* 0x000fe400078e0000 */
[----:B------:R-:W-:Y:S01]  /*3ee0*/  IMAD.MOV.U32 R0, RZ, RZ, R4 ;  /* 0x000000ffff007224 */ /* 0x000fe200078e0004 */
[----:B------:R-:W-:Y:S01]  /*3ef0*/  I2FP.F32.S32 R4, R3 ;  /* 0x0000000300047245 */ /* 0x000fe20000201400 */
[----:B------:R-:W-:Y:S01]  /*3f00*/  VIADD R60, R28, 0x1 ;  /* 0x000000011c3c7836 */ /* 0x000fe20000000000 */
[----:B------:R-:W-:Y:S02]  /*3f10*/  I2FP.F32.S32 R3, R2 ;  /* 0x0000000200037245 */ /* 0x000fe40000201400 */
[----:B------:R-:W-:Y:S01]  /*3f20*/  I2FP.F32.S32 R2, R0 ;  /* 0x0000000000027245 */ /* 0x000fe20000201400 */
[----:B-1----:R-:W-:Y:S01]  /*3f30*/  FFMA.FTZ R6, R4, -UR6, R21 ;  /* 0x8000000604067c23 */ /* 0x002fe20008010015 */
[----:B------:R-:W-:Y:S01]  /*3f40*/  I2FP.F32.S32 R0, R5 ;  /* 0x0000000500007245 */ /* 0x000fe20000201400 */
[----:B---3--:R-:W-:-:S02]  /*3f50*/  FFMA.FTZ R5, R3, -UR6, R20 ;  /* 0x8000000603057c23 */ /* 0x008fc40008010014 */
[----:B-----5:R-:W-:Y:S01]  /*3f60*/  FFMA.FTZ R4, R2, -UR6, R14 ;  /* 0x8000000602047c23 */ /* 0x020fe2000801000e */
[----:B------:R-:W-:Y:S01]  /*3f70*/  FFMA.FTZ R2, R7, -UR6, R12 ;  /* 0x8000000607027c23 */ /* 0x000fe2000801000c */
[----:B------:R-:W-:Y:S01]  /*3f80*/  FFMA.FTZ R3, R0, -UR6, R13 ;  /* 0x8000000600037c23 */ /* 0x000fe2000801000d */
[----:B------:R-:W-:Y:S02]  /*3f90*/  VIADD R0, R30, -UR23 ;  /* 0x800000171e007c36 */ /* 0x000fe40008000000 */
[----:B------:R-:W-:Y:S01]  /*3fa0*/  FMUL.FTZ R7, R84, UR7 ;  /* 0x0000000754077c20 */ /* 0x000fe20008410000 */
[----:B------:R-:W-:Y:S02]  /*3fb0*/  BAR.SYNC.DEFER_BLOCKING 0x0 ;  /* 0x0000000000007b1d */ /* 0x000fe40000010000 */
[C---:B------:R-:W-:Y:S02]  /*3fc0*/  ISETP.GT.AND P0, PT, R0.reuse, R31, PT ;  /* 0x0000001f0000720c */ /* 0x040fe40003f04270 */
[----:B------:R-:W-:-:S02]  /*3fd0*/  ISETP.GT.AND P5, PT, R0, R36, PT ;  /* 0x000000240000720c */ /* 0x000fc40003fa4270 */
[C---:B------:R-:W-:Y:S02]  /*3fe0*/  ISETP.GT.AND P4, PT, R0.reuse, R40, PT ;  /* 0x000000280000720c */ /* 0x040fe40003f84270 */
[C---:B------:R-:W-:Y:S02]  /*3ff0*/  ISETP.GT.AND P3, PT, R0.reuse, R45, PT ;  /* 0x0000002d0000720c */ /* 0x040fe40003f64270 */
[----:B------:R-:W-:Y:S02]  /*4000*/  ISETP.GT.AND P2, PT, R0, R54, PT ;  /* 0x000000360000720c */ /* 0x000fe40003f44270 */
[----:B------:R-:W-:Y:S02]  /*4010*/  FSEL R44, R15, -INF , !P0 ;  /* 0xff8000000f2c7808 */ /* 0x000fe40004000000 */
[----:B------:R-:W-:Y:S02]  /*4020*/  FSEL R113, R11, -INF , !P5 ;  /* 0xff8000000b717808 */ /* 0x000fe40006800000 */
[----:B------:R-:W-:Y:S01]  /*4030*/  FSEL R114, R10, -INF , !P4 ;  /* 0xff8000000a727808 */ /* 0x000fe20006000000 */
[----:B------:R1:W-:Y:S01]  /*4040*/  MUFU.TANH R11, R7 ;  /* 0x00000007000b7308 */ /* 0x0003e20000002400 */
[----:B------:R-:W-:-:S02]  /*4050*/  FSEL R132, R9, -INF , !P3 ;  /* 0xff80000009847808 */ /* 0x000fc40005800000 */
[C---:B------:R-:W-:Y:S02]  /*4060*/  ISETP.GT.AND P1, PT, R0.reuse, R46, PT ;  /* 0x0000002e0000720c */ /* 0x040fe40003f24270 */
[C---:B------:R-:W-:Y:S02]  /*4070*/  ISETP.GT.AND P0, PT, R0.reuse, R56, PT ;  /* 0x000000380000720c */ /* 0x040fe40003f04270 */
[C---:B------:R-:W-:Y:S02]  /*4080*/  ISETP.GT.AND P5, PT, R0.reuse, R59, PT ;  /* 0x0000003b0000720c */ /* 0x040fe40003fa4270 */
[C---:B------:R-:W-:Y:S02]  /*4090*/  ISETP.GT.AND P4, PT, R0.reuse, R61, PT ;  /* 0x0000003d0000720c */ /* 0x040fe40003f84270 */
[----:B------:R-:W-:Y:S02]  /*40a0*/  ISETP.GT.AND P3, PT, R0, R63, PT ;  /* 0x0000003f0000720c */ /* 0x000fe40003f64270 */
[----:B------:R-:W-:Y:S01]  /*40b0*/  FSEL R137, R6, -INF , !P2 ;  /* 0xff80000006897808 */ /* 0x000fe20005000000 */
[----:B------:R-:W-:Y:S01]  /*40c0*/  FMUL.FTZ R6, R100, UR7 ;  /* 0x0000000764067c20 */ /* 0x000fe20008410000 */
[----:B------:R-:W-:Y:S01]  /*40d0*/  FSEL R133, R8, -INF , !P1 ;  /* 0xff80000008857808 */ /* 0x000fe20004800000 */
[----:B-1----:R-:W-:Y:S01]  /*40e0*/  FMUL.FTZ R7, R85, UR7 ;  /* 0x0000000755077c20 */ /* 0x002fe20008410000 */
[----:B------:R-:W-:Y:S01]  /*40f0*/  FSEL R136, R5, -INF , !P0 ;  /* 0xff80000005887808 */ /* 0x000fe20004000000 */
[----:B------:R-:W-:Y:S01]  /*4100*/  IMAD.IADD R5, R32, 0x1, -R75 ;  /* 0x0000000120057824 */ /* 0x000fe200078e0a4b */
[----:B------:R-:W-:Y:S01]  /*4110*/  FSEL R100, R4, -INF , !P5 ;  /* 0xff80000004647808 */ /* 0x000fe20006800000 */
[----:B------:R-:W-:Y:S01]  /*4120*/  MUFU.TANH R6, R6 ;  /* 0x0000000600067308 */ /* 0x000fe20000002400 */
[----:B------:R-:W-:Y:S01]  /*4130*/  FSEL R178, R3, -INF , !P4 ;  /* 0xff80000003b27808 */ /* 0x000fe20006000000 */
[----:B------:R-:W-:Y:S01]  /*4140*/  IMAD.IADD R3, R32, 0x1, -R43 ;  /* 0x0000000120037824 */ /* 0x000fe200078e0a2b */
[----:B------:R-:W-:Y:S01]  /*4150*/  FSEL R177, R2, -INF , !P3 ;  /* 0xff80000002b17808 */ /* 0x000fe20005800000 */
[----:B------:R-:W-:Y:S01]  /*4160*/  FMUL.FTZ R4, R104, UR7 ;  /* 0x0000000768047c20 */ /* 0x000fe20008410000 */
[----:B------:R-:W-:Y:S01]  /*4170*/  ISETP.GT.AND P1, PT, R0, R70, PT ;  /* 0x000000460000720c */ /* 0x000fe20003f24270 */
[----:B------:R-:W-:Y:S01]  /*4180*/  IMAD.IADD R2, R32, 0x1, -R62 ;  /* 0x0000000120027824 */ /* 0x000fe200078e0a3e */
[C---:B------:R-:W-:Y:S01]  /*4190*/  ISETP.GT.AND P2, PT, R0.reuse, R71, PT ;  /* 0x000000470000720c */ /* 0x040fe20003f44270 */
[----:B------:R-:W1:Y:S01]  /*41a0*/  MUFU.TANH R7, R7 ;  /* 0x0000000700077308 */ /* 0x000e620000002400 */
[----:B------:R-:W-:-:S02]  /*41b0*/  ISETP.GT.AND P0, PT, R0, R78, PT ;  /* 0x0000004e0000720c */ /* 0x000fc40003f04270 */
[C---:B------:R-:W-:Y:S02]  /*41c0*/  ISETP.GT.AND P5, PT, R0.reuse, R79, PT ;  /* 0x0000004f0000720c */ /* 0x040fe40003fa4270 */
[C---:B------:R-:W-:Y:S02]  /*41d0*/  ISETP.GT.AND P4, PT, R0.reuse, R112, PT ;  /* 0x000000700000720c */ /* 0x040fe40003f84270 */
[----:B------:R-:W-:Y:S01]  /*41e0*/  ISETP.GT.AND P3, PT, R0, R98, PT ;  /* 0x000000620000720c */ /* 0x000fe20003f64270 */
[----:B------:R-:W-:Y:S01]  /*41f0*/  FMUL.FTZ R0, R101, UR7 ;  /* 0x0000000765007c20 */ /* 0x000fe20008410000 */
[----:B------:R-:W-:Y:S01]  /*4200*/  IABS R3, R3 ;  /* 0x0000000300037213 */ /* 0x000fe20000000000 */
[----:B------:R2:W-:Y:S01]  /*4210*/  MUFU.TANH R9, R4 ;  /* 0x0000000400097308 */ /* 0x0005e20000002400 */
[----:B------:R-:W-:Y:S02]  /*4220*/  IABS R2, R2 ;  /* 0x0000000200027213 */ /* 0x000fe40000000000 */
[----:B------:R-:W-:-:S02]  /*4230*/  I2FP.F32.S32 R3, R3 ;  /* 0x0000000300037245 */ /* 0x000fc40000201400 */
[----:B------:R-:W-:Y:S02]  /*4240*/  I2FP.F32.S32 R2, R2 ;  /* 0x0000000200027245 */ /* 0x000fe40000201400 */
[----:B------:R-:W-:Y:S01]  /*4250*/  IABS R5, R5 ;  /* 0x0000000500057213 */ /* 0x000fe20000000000 */
[----:B------:R3:W4:Y:S01]  /*4260*/  MUFU.TANH R10, R0 ;  /* 0x00000000000a7308 */ /* 0x0007220000002400 */
[----:B-1----:R-:W-:Y:S01]  /*4270*/  FFMA.FTZ R27, R3, -UR6, R7 ;  /* 0x80000006031b7c23 */ /* 0x002fe20008010007 */
[----:B------:R-:W-:Y:S02]  /*4280*/  IMAD.IADD R3, R32, 0x1, -R83 ;  /* 0x0000000120037824 */ /* 0x000fe400078e0a53 */
[----:B------:R-:W-:Y:S01]  /*4290*/  FFMA.FTZ R26, R2, -UR6, R6 ;  /* 0x80000006021a7c23 */ /* 0x000fe20008010006 */
[----:B------:R-:W-:-:S04]  /*42a0*/  FMUL.FTZ R6, R125, UR7 ;  /* 0x000000077d067c20 */ /* 0x000fc80008410000 */
[----:B------:R1:W-:Y:S01]  /*42b0*/  MUFU.TANH R12, R6 ;  /* 0x00000006000c7308 */ /* 0x0003e20000002400 */
[----:B--2---:R-:W-:-:S07]  /*42c0*/  FMUL.FTZ R4, R105, UR7 ;  /* 0x0000000769047c20 */ /* 0x004fce0008410000 */
[----:B------:R2:W5:Y:S01]  /*42d0*/  MUFU.TANH R8, R4 ;  /* 0x0000000400087308 */ /* 0x0005620000002400 */
[----:B---3--:R-:W-:-:S05]  /*42e0*/  IMAD.IADD R0, R32, 0x1, -R42 ;  /* 0x0000000120007824 */ /* 0x008fca00078e0a2a */
[----:B------:R-:W-:Y:S01]  /*42f0*/  IABS R0, R0 ;  /* 0x0000000000007213 */ /* 0x000fe20000000000 */
[----:B-1----:R-:W-:-:S03]  /*4300*/  FMUL.FTZ R6, R128, UR7 ;  /* 0x0000000780067c20 */ /* 0x002fc60008410000 */
[----:B------:R-:W-:-:S05]  /*4310*/  I2FP.F32.S32 R0, R0 ;  /* 0x0000000000007245 */ /* 0x000fca0000201400 */
[----:B------:R-:W-:Y:S01]  /*4320*/  FFMA.FTZ R29, R0, -UR6, R11 ;  /* 0x80000006001d7c23 */ /* 0x000fe2000801000b */
[----:B------:R-:W-:Y:S02]  /*4330*/  IMAD.IADD R0, R32, 0x1, -R82 ;  /* 0x0000000120007824 */ /* 0x000fe400078e0a52 */
[----:B--2---:R-:W-:Y:S01]  /*4340*/  FMUL.FTZ R4, R124, UR7 ;  /* 0x000000077c047c20 */ /* 0x004fe20008410000 */
[----:B------:R1:W-:Y:S02]  /*4350*/  MUFU.TANH R11, R6 ;  /* 0x00000006000b7308 */ /* 0x0003e40000002400 */
[----:B------:R-:W-:Y:S02]  /*4360*/  IABS R2, R0 ;  /* 0x0000000000027213 */ /* 0x000fe40000000000 */
[----:B------:R-:W-:-:S04]  /*4370*/  IABS R0, R3 ;  /* 0x0000000300007213 */ /* 0x000fc80000000000 */
[----:B------:R2:W3:Y:S01]  /*4380*/  MUFU.TANH R7, R4 ;  /* 0x0000000400077308 */ /* 0x0004e20000002400 */
[----:B------:R-:W-:Y:S02]  /*4390*/  IMAD.MOV.U32 R3, RZ, RZ, R2 ;  /* 0x000000ffff037224 */ /* 0x000fe400078e0002 */
[----:B------:R-:W-:Y:S02]  /*43a0*/  IMAD.MOV.U32 R2, RZ, RZ, R0 ;  /* 0x000000ffff027224 */ /* 0x000fe400078e0000 */
[----:B-1----:R-:W-:Y:S01]  /*43b0*/  FMUL.FTZ R6, R129, UR7 ;  /* 0x0000000781067c20 */ /* 0x002fe20008410000 */
[----:B--2---:R-:W-:-:S05]  /*43c0*/  IMAD.IADD R4, R32, 0x1, -R74 ;  /* 0x0000000120047824 */ /* 0x004fca00078e0a4a */
[----:B------:R-:W-:-:S05]  /*43d0*/  IABS R4, R4 ;  /* 0x0000000400047213 */ /* 0x000fca0000000000 */
[----:B------:R-:W-:Y:S01]  /*43e0*/  IMAD.MOV.U32 R0, RZ, RZ, R4 ;  /* 0x000000ffff007224 */ /* 0x000fe200078e0004 */
[----:B------:R-:W-:Y:S02]  /*43f0*/  I2FP.F32.S32 R4, R3 ;  /* 0x0000000300047245 */ /* 0x000fe40000201400 */
[----:B------:R-:W-:Y:S02]  /*4400*/  I2FP.F32.S32 R3, R2 ;  /* 0x0000000200037245 */ /* 0x000fe40000201400 */
[----:B------:R-:W-:Y:S01]  /*4410*/  I2FP.F32.S32 R2, R0 ;  /* 0x0000000000027245 */ /* 0x000fe20000201400 */
[----:B----4-:R-:W-:Y:S01]  /*4420*/  FFMA.FTZ R23, R4, -UR6, R10 ;  /* 0x8000000604177c23 */ /* 0x010fe2000801000a */
[----:B------:R-:W-:Y:S01]  /*4430*/  I2FP.F32.S32 R0, R5 ;  /* 0x0000000500007245 */ /* 0x000fe20000201400 */
[----:B------:R-:W-:Y:S01]  /*4440*/  FFMA.FTZ R22, R3, -UR6, R9 ;  /* 0x8000000603167c23 */ /* 0x000fe20008010009 */
[----:B------:R-:W-:Y:S02]  /*4450*/  IMAD.IADD R3, R32, 0x1, -R97 ;  /* 0x0000000120037824 */ /* 0x000fe400078e0a61 */
[----:B-----5:R-:W-:Y:S01]  /*4460*/  FFMA.FTZ R21, R2, -UR6, R8 ;  /* 0x8000000602157c23 */ /* 0x020fe20008010008 */
[----:B------:R-:W-:Y:S01]  /*4470*/  FMUL.FTZ R2, R66, UR7 ;  /* 0x0000000742027c20 */ /* 0x000fe20008410000 */
[----:B---3--:R-:W-:Y:S01]  /*4480*/  FFMA.FTZ R20, R0, -UR6, R7 ;  /* 0x8000000600147c23 */ /* 0x008fe20008010007 */
[C---:B------:R-:W-:Y:S01]  /*4490*/  IMAD.IADD R0, R32.reuse, 0x1, -R96 ;  /* 0x0000000120007824 */ /* 0x040fe200078e0a60 */
[----:B------:R1:W2:Y:S01]  /*44a0*/  MUFU.TANH R10, R6 ;  /* 0x00000006000a7308 */ /* 0x0002a20000002400 */
[----:B------:R-:W-:-:S02]  /*44b0*/  IMAD.IADD R4, R32, 0x1, -R99 ;  /* 0x0000000120047824 */ /* 0x000fc400078e0a63 */
[----:B------:R-:W-:Y:S01]  /*44c0*/  FMUL.FTZ R8, R123, UR7 ;  /* 0x000000077b087c20 */ /* 0x000fe20008410000 */
[----:B------:R-:W-:Y:S02]  /*44d0*/  IMAD.IADD R5, R30, 0x1, -R57 ;  /* 0x000000011e057824 */ /* 0x000fe400078e0a39 */
[----:B------:R-:W-:Y:S02]  /*44e0*/  IABS R4, R4 ;  /* 0x0000000400047213 */ /* 0x000fe40000000000 */
[----:B------:R3:W4:Y:S01]  /*44f0*/  MUFU.TANH R7, R2 ;  /* 0x0000000200077308 */ /* 0x0007220000002400 */
[----:B------:R-:W-:-:S07]  /*4500*/  IABS R5, R5 ;  /* 0x0000000500057213 */ /* 0x000fce0000000000 */
[----:B------:R-:W-:Y:S01]  /*4510*/  MUFU.TANH R13, R8 ;  /* 0x00000008000d7308 */ /* 0x000fe20000002400 */
[----:B-1----:R-:W-:-:S07]  /*4520*/  FMUL.FTZ R6, R67, UR7 ;  /* 0x0000000743067c20 */ /* 0x002fce0008410000 */
[----:B------:R1:W5:Y:S01]  /*4530*/  MUFU.TANH R25, R6 ;  /* 0x0000000600197308 */ /* 0x0003620000002400 */
[----:B---3--:R-:W-:Y:S02]  /*4540*/  IABS R2, R0 ;  /* 0x0000000000027213 */ /* 0x008fe40000000000 */
[----:B------:R-:W-:-:S03]  /*4550*/  IABS R0, R3 ;  /* 0x0000000300007213 */ /* 0x000fc60000000000 */
[----:B------:R-:W-:Y:S02]  /*4560*/  IMAD.MOV.U32 R3, RZ, RZ, R2 ;  /* 0x000000ffff037224 */ /* 0x000fe400078e0002 */
[----:B------:R-:W-:Y:S02]  /*4570*/  IMAD.MOV.U32 R2, RZ, RZ, R0 ;  /* 0x000000ffff027224 */ /* 0x000fe400078e0000 */
[----:B------:R-:W-:Y:S01]  /*4580*/  IMAD.MOV.U32 R0, RZ, RZ, R4 ;  /* 0x000000ffff007224 */ /* 0x000fe200078e0004 */
[----:B------:R-:W-:Y:S02]  /*4590*/  I2FP.F32.S32 R4, R3 ;  /* 0x0000000300047245 */ /* 0x000fe40000201400 */
[----:B------:R-:W-:Y:S02]  /*45a0*/  I2FP.F32.S32 R3, R2 ;  /* 0x0000000200037245 */ /* 0x000fe40000201400 */
[----:B------:R-:W-:Y:S01]  /*45b0*/  I2FP.F32.S32 R0, R0 ;  /* 0x0000000000007245 */ /* 0x000fe20000201400 */
[----:B------:R-:W-:Y:S01]  /*45c0*/  FFMA.FTZ R12, R4, -UR6, R12 ;  /* 0x80000006040c7c23 */ /* 0x000fe2000801000c */
[----:B------:R-:W-:Y:S01]  /*45d0*/  I2FP.F32.S32 R2, R5 ;  /* 0x0000000500027245 */ /* 0x000fe20000201400 */
[----:B------:R-:W-:Y:S01]  /*45e0*/  FFMA.FTZ R11, R3, -UR6, R11 ;  /* 0x80000006030b7c23 */ /* 0x000fe2000801000b */
[----:B------:R-:W-:Y:S01]  /*45f0*/  FMUL.FTZ R3, R119, UR7 ;  /* 0x0000000777037c20 */ /* 0x000fe20008410000 */
[----:B--2---:R-:W-:Y:S01]  /*4600*/  FFMA.FTZ R10, R0, -UR6, R10 ;  /* 0x80000006000a7c23 */ /* 0x004fe2000801000a */
[----:B------:R-:W-:-:S02]  /*4610*/  IMAD.IADD R0, R30, 0x1, -R28 ;  /* 0x000000011e007824 */ /* 0x000fc400078e0a1c */
[----:B----4-:R-:W-:Y:S01]  /*4620*/  FFMA.FTZ R9, R2, -UR6, R7 ;  /* 0x8000000602097c23 */ /* 0x010fe20008010007 */
[----:B-1----:R-:W-:Y:S01]  /*4630*/  FMUL.FTZ R6, R118, UR7 ;  /* 0x0000000776067c20 */ /* 0x002fe20008410000 */
[----:B------:R1:W2:Y:S01]  /*4640*/  MUFU.TANH R15, R3 ;  /* 0x00000003000f7308 */ /* 0x0002a20000002400 */
[C---:B------:R-:W-:Y:S01]  /*4650*/  IMAD.IADD R2, R30.reuse, 0x1, -R53 ;  /* 0x000000011e027824 */ /* 0x040fe200078e0a35 */
[----:B------:R-:W-:Y:S01]  /*4660*/  IABS R7, R0 ;  /* 0x0000000000077213 */ /* 0x000fe20000000000 */
[C---:B------:R-:W-:Y:S01]  /*4670*/  IMAD.IADD R0, R30.reuse, 0x1, -R55 ;  /* 0x000000011e007824 */ /* 0x040fe200078e0a37 */
[----:B------:R-:W-:Y:S01]  /*4680*/  FSEL R84, R9, -INF , !P1 ;  /* 0xff80000009547808 */ /* 0x000fe20004800000 */
[----:B------:R-:W-:Y:S01]  /*4690*/  IMAD.IADD R5, R30, 0x1, -R58 ;  /* 0x000000011e057824 */ /* 0x000fe200078e0a3a */
[----:B------:R-:W-:Y:S02]  /*46a0*/  IABS R4, R2 ;  /* 0x0000000200047213 */ /* 0x000fe40000000000 */
[----:B------:R3:W4:Y:S02]  /*46b0*/  MUFU.TANH R24, R6 ;  /* 0x0000000600187308 */ /* 0x0007240000002400 */
[----:B------:R-:W-:-:S06]  /*46c0*/  IABS R2, R5 ;  /* 0x0000000500027213 */ /* 0x000fcc0000000000 */
[----:B------:R-:W-:Y:S01]  /*46d0*/  MUFU.TANH R9, R34 ;  /* 0x0000002200097308 */ /* 0x000fe20000002400 */
[----:B-1----:R-:W-:-:S07]  /*46e0*/  FMUL.FTZ R3, R122, UR7 ;  /* 0x000000077a037c20 */ /* 0x002fce0008410000 */
[----:B------:R1:W4:Y:S01]  /*46f0*/  MUFU.TANH R14, R3 ;  /* 0x00000003000e7308 */ /* 0x0003220000002400 */
[----:B---3--:R-:W-:-:S05]  /*4700*/  IMAD.IADD R6, R30, 0x1, -R60 ;  /* 0x000000011e067824 */ /* 0x008fca00078e0a3c */
[----:B------:R-:W-:Y:S02]  /*4710*/  IABS R6, R6 ;  /* 0x0000000600067213 */ /* 0x000fe40000000000 */
[----:B-1----:R-:W-:Y:S01]  /*4720*/  IABS R3, R0 ;  /* 0x0000000000037213 */ /* 0x002fe20000000000 */
[----:B------:R-:W-:Y:S02]  /*4730*/  IMAD.MOV.U32 R0, RZ, RZ, R4 ;  /* 0x000000ffff007224 */ /* 0x000fe400078e0004 */
[----:B------:R-:W-:Y:S02]  /*4740*/  IMAD.MOV.U32 R4, RZ, RZ, R2 ;  /* 0x000000ffff047224 */ /* 0x000fe400078e0002 */
[----:B------:R-:W-:Y:S01]  /*4750*/  IMAD.MOV.U32 R5, RZ, RZ, R3 ;  /* 0x000000ffff057224 */ /* 0x000fe200078e0003 */
[----:B------:R-:W-:Y:S01]  /*4760*/  I2FP.F32.S32 R2, R0 ;  /* 0x0000000000027245 */ /* 0x000fe20000201400 */
[----:B------:R-:W-:Y:S01]  /*4770*/  IMAD.MOV.U32 R3, RZ, RZ, R6 ;  /* 0x000000ffff037224 */ /* 0x000fe200078e0006 */
[----:B------:R-:W-:-:S02]  /*4780*/  I2FP.F32.S32 R4, R4 ;  /* 0x0000000400047245 */ /* 0x000fc40000201400 */
[----:B------:R-:W-:Y:S01]  /*4790*/  I2FP.F32.S32 R0, R5 ;  /* 0x0000000500007245 */ /* 0x000fe20000201400 */
[----:B-----5:R-:W-:Y:S01]  /*47a0*/  FFMA.FTZ R8, R2, -UR6, R25 ;  /* 0x8000000602087c23 */ /* 0x020fe20008010019 */
[----:B------:R-:W-:Y:S01]  /*47b0*/  I2FP.F32.S32 R6, R7 ;  /* 0x0000000700067245 */ /* 0x000fe20000201400 */
[----:B--2---:R-:W-:Y:S01]  /*47c0*/  FFMA.FTZ R4, R4, -UR6, R15 ;  /* 0x8000000604047c23 */ /* 0x004fe2000801000f */
[----:B------:R-:W-:Y:S01]  /*47d0*/  I2FP.F32.S32 R2, R3 ;  /* 0x0000000300027245 */ /* 0x000fe20000201400 */
[----:B----4-:R-:W-:Y:S01]  /*47e0*/  FFMA.FTZ R5, R0, -UR6, R24 ;  /* 0x8000000600057c23 */ /* 0x010fe20008010018 */
[----:B------:R-:W-:Y:S01]  /*47f0*/  VIADD R0, R32, -UR23 ;  /* 0x8000001720007c36 */ /* 0x000fe20008000000 */
[----:B------:R-:W-:Y:S01]  /*4800*/  FSEL R85, R8, -INF , !P2 ;  /* 0xff80000008557808 */ /* 0x000fe20005000000 */
[----:B------:R-:W-:Y:S01]  /*4810*/  FFMA.FTZ R3, R6, -UR6, R14 ;  /* 0x8000000606037c23 */ /* 0x000fe2000801000e */
[----:B------:R-:W-:Y:S01]  /*4820*/  FFMA.FTZ R2, R2, -UR6, R13 ;  /* 0x8000000602027c23 */ /* 0x000fe2000801000d */
[----:B------:R-:W-:Y:S01]  /*4830*/  FSEL R101, R5, -INF , !P0 ;  /* 0xff80000005657808 */ /* 0x000fe20004000000 */
[----:B------:R-:W1:Y:S01]  /*4840*/  MUFU.TANH R13, R35 ;  /* 0x00000023000d7308 */ /* 0x000e620000002400 */
[----:B------:R-:W-:Y:S01]  /*4850*/  ISETP.GT.AND P2, PT, R0, R36, PT ;  /* 0x000000240000720c */ /* 0x000fe20003f44270 */
[----:B------:R-:W-:Y:S01]  /*4860*/  FMUL.FTZ R5, R77, UR7 ;  /* 0x000000074d057c20 */ /* 0x000fe20008410000 */
[----:B------:R-:W-:Y:S01]  /*4870*/  FSEL R104, R4, -INF , !P5 ;  /* 0xff80000004687808 */ /* 0x000fe20006800000 */
[----:B------:R-:W-:Y:S01]  /*4880*/  IMAD.IADD R4, R225, 0x1, -R62 ;  /* 0x00000001e1047824 */ /* 0x000fe200078e0a3e */
[----:B------:R-:W-:Y:S01]  /*4890*/  ISETP.GT.AND P1, PT, R0, R31, PT ;  /* 0x0000001f0000720c */ /* 0x000fe20003f24270 */
[----:B------:R-:W-:Y:S01]  /*48a0*/  FMUL.FTZ R6, R72, UR7 ;  /* 0x0000000748067c20 */ /* 0x000fe20008410000 */
[C---:B------:R-:W-:Y:S01]  /*48b0*/  ISETP.GT.AND P0, PT, R0.reuse, R40, PT ;  /* 0x000000280000720c */ /* 0x040fe20003f04270 */
[----:B------:R-:W2:Y:S01]  /*48c0*/  MUFU.TANH R14, R37 ;  /* 0x00000025000e7308 */ /* 0x000ea20000002400 */
[----:B------:R-:W-:Y:S01]  /*48d0*/  ISETP.GT.AND P5, PT, R0, R45, PT ;  /* 0x0000002d0000720c */ /* 0x000fe20003fa4270 */
[----:B------:R-:W-:Y:S01]  /*48e0*/  FMUL.FTZ R7, R73, UR7 ;  /* 0x0000000749077c20 */ /* 0x000fe20008410000 */
[----:B------:R-:W-:Y:S01]  /*48f0*/  FSEL R41, R27, -INF , !P2 ;  /* 0xff8000001b297808 */ /* 0x000fe20005000000 */
[----:B------:R-:W-:Y:S01]  /*4900*/  FMUL.FTZ R8, R68, UR7 ;  /* 0x0000000744087c20 */ /* 0x000fe20008410000 */
[----:B------:R-:W-:Y:S01]  /*4910*/  FSEL R115, R3, -INF , !P4 ;  /* 0xff80000003737808 */ /* 0x000fe20006000000 */
[----:B------:R-:W-:Y:S01]  /*4920*/  FMUL.FTZ R25, R64, UR7 ;  /* 0x0000000740197c20 */ /* 0x000fe20008410000 */
[----:B------:R-:W-:Y:S01]  /*4930*/  FSEL R118, R2, -INF , !P3 ;  /* 0xff80000002767808 */ /* 0x000fe20005800000 */
[----:B------:R-:W-:Y:S01]  /*4940*/  FMUL.FTZ R2, R76, UR7 ;  /* 0x000000074c027c20 */ /* 0x000fe20008410000 */
[----:B------:R-:W-:Y:S01]  /*4950*/  FSEL R29, R29, -INF , !P1 ;  /* 0xff8000001d1d7808 */ /* 0x000fe20004800000 */
[----:B------:R-:W3:Y:S01]  /*4960*/  MUFU.TANH R15, R33 ;  /* 0x00000021000f7308 */ /* 0x000ee20000002400 */
[----:B------:R-:W-:-:S02]  /*4970*/  ISETP.GT.AND P2, PT, R0, R59, PT ;  /* 0x0000003b0000720c */ /* 0x000fc40003f44270 */
[----:B------:R-:W-:Y:S01]  /*4980*/  FSEL R47, R26, -INF , !P0 ;  /* 0xff8000001a2f7808 */ /* 0x000fe20004000000 */
[----:B------:R-:W-:Y:S01]  /*4990*/  FMUL.FTZ R26, R65, UR7 ;  /* 0x00000007411a7c20 */ /* 0x000fe20008410000 */
[----:B------:R-:W-:Y:S02]  /*49a0*/  FSEL R48, R23, -INF , !P5 ;  /* 0xff80000017307808 */ /* 0x000fe40006800000 */
[C---:B------:R-:W-:Y:S01]  /*49b0*/  ISETP.GT.AND P4, PT, R0.reuse, R46, PT ;  /* 0x0000002e0000720c */ /* 0x040fe20003f84270 */
[----:B------:R-:W-:Y:S01]  /*49c0*/  MUFU.TANH R6, R6 ;  /* 0x0000000600067308 */ /* 0x000fe20000002400 */
[C---:B------:R-:W-:Y:S02]  /*49d0*/  ISETP.GT.AND P3, PT, R0.reuse, R54, PT ;  /* 0x000000360000720c */ /* 0x040fe40003f64270 */
[C---:B------:R-:W-:Y:S02]  /*49e0*/  ISETP.GT.AND P1, PT, R0.reuse, R56, PT ;  /* 0x000000380000720c */ /* 0x040fe40003f24270 */
[----:B------:R-:W-:-:S02]  /*49f0*/  ISETP.GT.AND P0, PT, R0, R61, PT ;  /* 0x0000003d0000720c */ /* 0x000fc40003f04270 */
[----:B------:R-:W-:Y:S01]  /*4a00*/  ISETP.GT.AND P5, PT, R0, R63, PT ;  /* 0x0000003f0000720c */ /* 0x000fe20003fa4270 */
[----:B------:R-:W-:Y:S01]  /*4a10*/  MUFU.TANH R8, R8 ;  /* 0x0000000800087308 */ /* 0x000fe20000002400 */
[----:B------:R-:W-:Y:S02]  /*4a20*/  FSEL R80, R12, -INF , !P2 ;  /* 0xff8000000c507808 */ /* 0x000fe40005000000 */
[----:B------:R-:W-:Y:S02]  /*4a30*/  FSEL R49, R22, -INF , !P4 ;  /* 0xff80000016317808 */ /* 0x000fe40006000000 */
[----:B------:R-:W-:Y:S02]  /*4a40*/  FSEL R66, R21, -INF , !P3 ;  /* 0xff80000015427808 */ /* 0x000fe40005800000 */
[----:B------:R-:W-:Y:S01]  /*4a50*/  FSEL R67, R20, -INF , !P1 ;  /* 0xff80000014437808 */ /* 0x000fe20004800000 */
[----:B------:R4:W5:Y:S01]  /*4a60*/  MUFU.TANH R12, R2 ;  /* 0x00000002000c7308 */ /* 0x0009620000002400 */
[----:B------:R-:W-:-:S02]  /*4a70*/  FSEL R81, R11, -INF , !P0 ;  /* 0xff8000000b517808 */ /* 0x000fc40004000000 */
[----:B------:R-:W-:Y:S01]  /*4a80*/  FSEL R76, R10, -INF , !P5 ;  /* 0xff8000000a4c7808 */ /* 0x000fe20006800000 */
[----:B------:R-:W-:Y:S01]  /*4a90*/  FMUL.FTZ R10, R69, UR7 ;  /* 0x00000007450a7c20 */ /* 0x000fe20008410000 */
[C---:B------:R-:W-:Y:S02]  /*4aa0*/  ISETP.GT.AND P4, PT, R0.reuse, R70, PT ;  /* 0x000000460000720c */ /* 0x040fe40003f84270 */
[C---:B------:R-:W-:Y:S01]  /*4ab0*/  ISETP.GT.AND P3, PT, R0.reuse, R71, PT ;  /* 0x000000470000720c */ /* 0x040fe20003f64270 */
[----:B------:R1:W5:Y:S01]  /*4ac0*/  MUFU.TANH R11, R5 ;  /* 0x00000005000b7308 */ /* 0x0003620000002400 */
[C---:B------:R-:W-:Y:S02]  /*4ad0*/  ISETP.GT.AND P1, PT, R0.reuse, R78, PT ;  /* 0x0000004e0000720c */ /* 0x040fe40003f24270 */
[C---:B------:R-:W-:Y:S02]  /*4ae0*/  ISETP.GT.AND P2, PT, R0.reuse, R79, PT ;  /* 0x0000004f0000720c */ /* 0x040fe40003f44270 */
[----:B------:R-:W-:-:S02]  /*4af0*/  ISETP.GT.AND P0, PT, R0, R112, PT ;  /* 0x000000700000720c */ /* 0x000fc40003f04270 */
[----:B------:R-:W-:Y:S01]  /*4b00*/  ISETP.GT.AND P5, PT, R0, R98, PT ;  /* 0x000000620000720c */ /* 0x000fe20003fa4270 */
[C---:B------:R-:W-:Y:S01]  /*4b10*/  IMAD.IADD R0, R225.reuse, 0x1, -R43 ;  /* 0x00000001e1007824 */ /* 0x040fe200078e0a2b */
[----:B------:R-:W-:Y:S01]  /*4b20*/  MUFU.TANH R10, R10 ;  /* 0x0000000a000a7308 */ /* 0x000fe20000002400 */
[----:B----4-:R-:W-:-:S05]  /*4b30*/  IMAD.IADD R2, R225, 0x1, -R42 ;  /* 0x00000001e1027824 */ /* 0x010fca00078e0a2a */
[----:B------:R-:W-:Y:S02]  /*4b40*/  IABS R3, R2 ;  /* 0x0000000200037213 */ /* 0x000fe40000000000 */
[----:B------:R-:W-:Y:S01]  /*4b50*/  IABS R2, R0 ;  /* 0x0000000000027213 */ /* 0x000fe20000000000 */
[C---:B-1----:R-:W-:Y:S01]  /*4b60*/  IMAD.IADD R5, R225.reuse, 0x1, -R75 ;  /* 0x00000001e1057824 */ /* 0x042fe200078e0a4b */
[----:B------:R-:W-:Y:S02]  /*4b70*/  IABS R0, R4 ;  /* 0x0000000400007213 */ /* 0x000fe40000000000 */
[----:B------:R-:W-:Y:S02]  /*4b80*/  I2FP.F32.S32 R2, R2 ;  /* 0x0000000200027245 */ /* 0x000fe40000201400 */
[----:B------:R-:W-:Y:S02]  /*4b90*/  I2FP.F32.S32 R0, R0 ;  /* 0x0000000000007245 */ /* 0x000fe40000201400 */
[----:B------:R-:W-:Y:S01]  /*4ba0*/  I2FP.F32.S32 R3, R3 ;  /* 0x0000000300037245 */ /* 0x000fe20000201400 */
[----:B------:R-:W-:Y:S01]  /*4bb0*/  FFMA.FTZ R22, R2, -UR6, R13 ;  /* 0x8000000602167c23 */ /* 0x000fe2000801000d */
[----:B------:R-:W-:-:S02]  /*4bc0*/  IMAD.IADD R2, R225, 0x1, -R82 ;  /* 0x00000001e1027824 */ /* 0x000fc400078e0a52 */
[----:B------:R-:W-:Y:S01]  /*4bd0*/  FFMA.FTZ R21, R0, -UR6, R9 ;  /* 0x8000000600157c23 */ /* 0x000fe20008010009 */
[----:B------:R-:W-:Y:S02]  /*4be0*/  IMAD.IADD R0, R225, 0x1, -R83 ;  /* 0x00000001e1007824 */ /* 0x000fe400078e0a53 */
[----:B--2---:R-:W-:Y:S01]  /*4bf0*/  FFMA.FTZ R23, R3, -UR6, R14 ;  /* 0x8000000603177c23 */ /* 0x004fe2000801000e */
[----:B------:R-:W-:Y:S01]  /*4c00*/  IMAD.IADD R3, R225, 0x1, -R74 ;  /* 0x00000001e1037824 */ /* 0x000fe200078e0a4a */
[----:B------:R-:W-:Y:S01]  /*4c10*/  IABS R4, R2 ;  /* 0x0000000200047213 */ /* 0x000fe20000000000 */
[----:B------:R-:W1:Y:S01]  /*4c20*/  MUFU.TANH R13, R7 ;  /* 0x00000007000d7308 */ /* 0x000e620000002400 */
[----:B------:R-:W-:Y:S02]  /*4c30*/  IABS R2, R0 ;  /* 0x0000000000027213 */ /* 0x000fe40000000000 */
[----:B------:R-:W-:Y:S02]  /*4c40*/  IABS R0, R3 ;  /* 0x0000000300007213 */ /* 0x000fe40000000000 */
[----:B------:R-:W-:Y:S01]  /*4c50*/  IABS R3, R5 ;  /* 0x0000000500037213 */ /* 0x000fe20000000000 */
[----:B------:R-:W-:-:S02]  /*4c60*/  IMAD.MOV.U32 R5, RZ, RZ, R4 ;  /* 0x000000ffff057224 */ /* 0x000fc400078e0004 */
[----:B------:R-:W-:Y:S02]  /*4c70*/  IMAD.MOV.U32 R4, RZ, RZ, R2 ;  /* 0x000000ffff047224 */ /* 0x000fe400078e0002 */
[----:B------:R-:W-:Y:S01]  /*4c80*/  IMAD.MOV.U32 R2, RZ, RZ, R0 ;  /* 0x000000ffff027224 */ /* 0x000fe200078e0000 */
[----:B------:R-:W-:Y:S01]  /*4c90*/  I2FP.F32.S32 R5, R5 ;  /* 0x0000000500057245 */ /* 0x000fe20000201400 */
[----:B------:R-:W-:Y:S01]  /*4ca0*/  IMAD.MOV.U32 R0, RZ, RZ, R3 ;  /* 0x000000ffff007224 */ /* 0x000fe200078e0003 */
[----:B------:R-:W-:Y:S01]  /*4cb0*/  I2FP.F32.S32 R3, R4 ;  /* 0x0000000400037245 */ /* 0x000fe20000201400 */
[----:B------:R-:W-:Y:S01]  /*4cc0*/  FMUL.FTZ R4, R140, UR7 ;  /* 0x000000078c047c20 */ /* 0x000fe20008410000 */
[----:B------:R-:W-:Y:S01]  /*4cd0*/  I2FP.F32.S32 R2, R2 ;  /* 0x0000000200027245 */ /* 0x000fe20000201400 */
[----:B---3--:R-:W-:Y:S01]  /*4ce0*/  FFMA.FTZ R18, R5, -UR6, R15 ;  /* 0x8000000605127c23 */ /* 0x008fe2000801000f */
[----:B------:R-:W-:Y:S01]  /*4cf0*/  I2FP.F32.S32 R0, R0 ;  /* 0x0000000000007245 */ /* 0x000fe20000201400 */
[----:B-----5:R-:W-:Y:S01]  /*4d00*/  FFMA.FTZ R17, R3, -UR6, R12 ;  /* 0x8000000603117c23 */ /* 0x020fe2000801000c */
[----:B------:R2:W3:Y:S01]  /*4d10*/  MUFU.TANH R7, R4 ;  /* 0x0000000400077308 */ /* 0x0004e20000002400 */
[----:B------:R-:W-:Y:S01]  /*4d20*/  FFMA.FTZ R16, R2, -UR6, R11 ;  /* 0x8000000602107c23 */ /* 0x000fe2000801000b */
[----:B------:R-:W-:-:S02]  /*4d30*/  IMAD.IADD R2, R225, 0x1, -R97 ;  /* 0x00000001e1027824 */ /* 0x000fc400078e0a61 */
[----:B------:R-:W-:Y:S01]  /*4d40*/  FFMA.FTZ R15, R0, -UR6, R6 ;  /* 0x80000006000f7c23 */ /* 0x000fe20008010006 */
[C---:B------:R-:W-:Y:S02]  /*4d50*/  IMAD.IADD R0, R225.reuse, 0x1, -R96 ;  /* 0x00000001e1007824 */ /* 0x040fe400078e0a60 */
[----:B------:R-:W-:Y:S01]  /*4d60*/  FMUL.FTZ R6, R88, UR7 ;  /* 0x0000000758067c20 */ /* 0x000fe20008410000 */
[----:B------:R-:W-:Y:S01]  /*4d70*/  IMAD.IADD R3, R225, 0x1, -R99 ;  /* 0x00000001e1037824 */ /* 0x000fe200078e0a63 */
[----:B------:R-:W-:Y:S01]  /*4d80*/  IABS R2, R2 ;  /* 0x0000000200027213 */ /* 0x000fe20000000000 */
[----:B------:R-:W-:Y:S01]  /*4d90*/  IMAD.IADD R5, R32, 0x1, -R57 ;  /* 0x0000000120057824 */ /* 0x000fe200078e0a39 */
[----:B------:R-:W-:Y:S01]  /*4da0*/  IABS R0, R0 ;  /* 0x0000000000007213 */ /* 0x000fe20000000000 */
[----:B------:R4:W-:Y:S03]  /*4db0*/  MUFU.TANH R20, R6 ;  /* 0x0000000600147308 */ /* 0x0009e60000002400 */
[----:B------:R-:W-:Y:S01]  /*4dc0*/  IABS R5, R5 ;  /* 0x0000000500057213 */ /* 0x000fe20000000000 */
[----:B--2---:R-:W-:-:S04]  /*4dd0*/  FMUL.FTZ R4, R141, UR7 ;  /* 0x000000078d047c20 */ /* 0x004fc80008410000 */
[----:B------:R2:W5:Y:S01]  /*4de0*/  MUFU.TANH R24, R4 ;  /* 0x0000000400187308 */ /* 0x0005620000002400 */
[----:B----4-:R-:W-:-:S05]  /*4df0*/  IMAD.IADD R6, R32, 0x1, -R60 ;  /* 0x0000000120067824 */ /* 0x010fca00078e0a3c */
[----:B------:R-:W-:Y:S02]  /*4e00*/  IABS R6, R6 ;  /* 0x0000000600067213 */ /* 0x000fe40000000000 */
[----:B--2---:R-:W-:Y:S01]  /*4e10*/  IABS R4, R3 ;  /* 0x0000000300047213 */ /* 0x004fe20000000000 */
[----:B------:R-:W-:Y:S01]  /*4e20*/  IMAD.MOV.U32 R3, RZ, RZ, R2 ;  /* 0x000000ffff037224 */ /* 0x000fe200078e0002 */
[----:B------:R-:W-:-:S03]  /*4e30*/  I2FP.F32.S32 R2, R0 ;  /* 0x0000000000027245 */ /* 0x000fc60000201400 */
[----:B------:R-:W-:Y:S01]  /*4e40*/  IMAD.MOV.U32 R0, RZ, RZ, R4 ;  /* 0x000000ffff007224 */ /* 0x000fe200078e0004 */
[----:B------:R-:W-:Y:S01]  /*4e50*/  I2FP.F32.S32 R3, R3 ;  /* 0x0000000300037245 */ /* 0x000fe20000201400 */
[----:B------:R-:W-:Y:S02]  /*4e60*/  IMAD.MOV.U32 R4, RZ, RZ, R5 ;  /* 0x000000ffff047224 */ /* 0x000fe400078e0005 */
[----:B-1----:R-:W-:Y:S01]  /*4e70*/  FFMA.FTZ R12, R2, -UR6, R13 ;  /* 0x80000006020c7c23 */ /* 0x002fe2000801000d */
[----:B------:R-:W-:Y:S01]  /*4e80*/  FMUL.FTZ R5, R89, UR7 ;  /* 0x0000000759057c20 */ /* 0x000fe20008410000 */
[----:B------:R-:W-:Y:S01]  /*4e90*/  I2FP.F32.S32 R0, R0 ;  /* 0x0000000000007245 */ /* 0x000fe20000201400 */
[----:B------:R-:W-:Y:S01]  /*4ea0*/  FFMA.FTZ R11, R3, -UR6, R8 ;  /* 0x80000006030b7c23 */ /* 0x000fe20008010008 */
[----:B------:R-:W-:Y:S01]  /*4eb0*/  I2FP.F32.S32 R2, R4 ;  /* 0x0000000400027245 */ /* 0x000fe20000201400 */
[----:B------:R1:W2:Y:S01]  /*4ec0*/  MUFU.TANH R19, R5 ;  /* 0x0000000500137308 */ /* 0x0002a20000002400 */
[----:B------:R-:W-:-:S02]  /*4ed0*/  IMAD.IADD R3, R32, 0x1, -R28 ;  /* 0x0000000120037824 */ /* 0x000fc400078e0a1c */
[----:B------:R-:W-:Y:S01]  /*4ee0*/  FFMA.FTZ R10, R0, -UR6, R10 ;  /* 0x80000006000a7c23 */ /* 0x000fe2000801000a */
[----:B------:R-:W-:Y:S01]  /*4ef0*/  FMUL.FTZ R0, R92, UR7 ;  /* 0x000000075c007c20 */ /* 0x000fe20008410000 */
[----:B---3--:R-:W-:Y:S01]  /*4f00*/  FFMA.FTZ R9, R2, -UR6, R7 ;  /* 0x8000000602097c23 */ /* 0x008fe20008010007 */
[----:B------:R-:W-:Y:S02]  /*4f10*/  IMAD.IADD R2, R32, 0x1, -R53 ;  /* 0x0000000120027824 */ /* 0x000fe400078e0a35 */
[----:B------:R-:W-:Y:S01]  /*4f20*/  FMUL.FTZ R8, R93, UR7 ;  /* 0x000000075d087c20 */ /* 0x000fe20008410000 */
[----:B------:R-:W-:Y:S01]  /*4f30*/  IABS R7, R3 ;  /* 0x0000000300077213 */ /* 0x000fe20000000000 */
[----:B------:R3:W-:Y:S01]  /*4f40*/  MUFU.TANH R14, R0 ;  /* 0x00000000000e7308 */ /* 0x0007e20000002400 */
[----:B------:R-:W-:Y:S02]  /*4f50*/  FSEL R37, R9, -INF , !P4 ;  /* 0xff80000009257808 */ /* 0x000fe40006000000 */
[----:B------:R-:W-:-:S05]  /*4f60*/  IABS R4, R2 ;  /* 0x0000000200047213 */ /* 0x000fca0000000000 */
[----:B------:R5:W4:Y:S01]  /*4f70*/  MUFU.TANH R13, R8 ;  /* 0x00000008000d7308 */ /* 0x000b220000002400 */
[----:B-1----:R-:W-:-:S05]  /*4f80*/  IMAD.IADD R5, R32, 0x1, -R58 ;  /* 0x0000000120057824 */ /* 0x002fca00078e0a3a */
[----:B------:R-:W-:Y:S01]  /*4f90*/  IABS R2, R5 ;  /* 0x0000000500027213 */ /* 0x000fe20000000000 */
[----:B---3--:R-:W-:-:S05]  /*4fa0*/  IMAD.IADD R0, R32, 0x1, -R55 ;  /* 0x0000000120007824 */ /* 0x008fca00078e0a37 */
[----:B------:R-:W-:Y:S01]  /*4fb0*/  IABS R3, R0 ;  /* 0x0000000000037213 */ /* 0x000fe20000000000 */
[----:B------:R-:W-:Y:S02]  /*4fc0*/  IMAD.MOV.U32 R0, RZ, RZ, R4 ;  /* 0x000000ffff007224 */ /* 0x000fe400078e0004 */
[----:B------:R-:W-:Y:S02]  /*4fd0*/  IMAD.MOV.U32 R4, RZ, RZ, R2 ;  /* 0x000000ffff047224 */ /* 0x000fe400078e0002 */
[----:B------:R-:W-:Y:S01]  /*4fe0*/  IMAD.MOV.U32 R5, RZ, RZ, R3 ;  /* 0x000000ffff057224 */ /* 0x000fe200078e0003 */
[----:B------:R-:W-:Y:S01]  /*4ff0*/  I2FP.F32.S32 R2, R0 ;  /* 0x0000000000027245 */ /* 0x000fe20000201400 */
[----:B------:R-:W-:Y:S01]  /*5000*/  IMAD.MOV.U32 R3, RZ, RZ, R6 ;  /* 0x000000ffff037224 */ /* 0x000fe200078e0006 */
[----:B------:R-:W-:Y:S02]  /*5010*/  I2FP.F32.S32 R4, R4 ;  /* 0x0000000400047245 */ /* 0x000fe40000201400 */
[----:B------:R-:W-:Y:S01]  /*5020*/  I2FP.F32.S32 R0, R5 ;  /* 0x0000000500007245 */ /* 0x000fe20000201400 */
[----:B-----5:R-:W-:Y:S01]  /*5030*/  FFMA.FTZ R8, R2, -UR6, R24 ;  /* 0x8000000602087c23 */ /* 0x020fe20008010018 */
[----:B------:R-:W-:Y:S01]  /*5040*/  I2FP.F32.S32 R2, R3 ;  /* 0x0000000300027245 */ /* 0x000fe20000201400 */
[----:B--2---:R-:W-:Y:S01]  /*5050*/  FFMA.FTZ R4, R4, -UR6, R19 ;  /* 0x8000000604047c23 */ /* 0x004fe20008010013 */
[----:B------:R-:W-:Y:S01]  /*5060*/  I2FP.F32.S32 R6, R7 ;  /* 0x0000000700067245 */ /* 0x000fe20000201400 */
[----:B------:R-:W-:Y:S01]  /*5070*/  FFMA.FTZ R5, R0, -UR6, R20 ;  /* 0x8000000600057c23 */ /* 0x000fe20008010014 */
[----:B------:R-:W-:-:S02]  /*5080*/  VIADD R0, R225, -UR23 ;  /* 0x80000017e1007c36 */ /* 0x000fc40008000000 */
[----:B----4-:R-:W-:Y:S01]  /*5090*/  FFMA.FTZ R2, R2, -UR6, R13 ;  /* 0x8000000602027c23 */ /* 0x010fe2000801000d */
[----:B------:R-:W-:Y:S01]  /*50a0*/  FSEL R38, R8, -INF , !P3 ;  /* 0xff80000008267808 */ /* 0x000fe20005800000 */
[----:B------:R-:W-:Y:S01]  /*50b0*/  FFMA.FTZ R3, R6, -UR6, R14 ;  /* 0x8000000606037c23 */ /* 0x000fe2000801000e */
[----:B------:R-:W-:Y:S01]  /*50c0*/  FSEL R39, R5, -INF , !P1 ;  /* 0xff80000005277808 */ /* 0x000fe20004800000 */
[----:B------:R-:W-:Y:S01]  /*50d0*/  FMUL.FTZ R8, R121, UR7 ;  /* 0x0000000779087c20 */ /* 0x000fe20008410000 */
[----:B------:R-:W-:Y:S01]  /*50e0*/  FSEL R50, R4, -INF , !P2 ;  /* 0xff80000004327808 */ /* 0x000fe20005000000 */
[C---:B------:R-:W-:Y:S01]  /*50f0*/  IMAD.IADD R7, R225.reuse, 0x1, -R28 ;  /* 0x00000001e1077824 */ /* 0x040fe200078e0a1c */
[C---:B------:R-:W-:Y:S01]  /*5100*/  ISETP.GT.AND P4, PT, R0.reuse, R31, PT ;  /* 0x0000001f0000720c */ /* 0x040fe20003f84270 */
[----:B------:R-:W1:Y:S01]  /*5110*/  MUFU.TANH R4, R25 ;  /* 0x0000001900047308 */ /* 0x000e620000002400 */
[C---:B------:R-:W-:Y:S01]  /*5120*/  ISETP.GT.AND P3, PT, R0.reuse, R36, PT ;  /* 0x000000240000720c */ /* 0x040fe20003f64270 */
[----:B------:R-:W-:Y:S01]  /*5130*/  IMAD.IADD R5, R225, 0x1, -R60 ;  /* 0x00000001e1057824 */ /* 0x000fe200078e0a3c */
[----:B------:R-:W-:-:S02]  /*5140*/  ISETP.GT.AND P1, PT, R0, R40, PT ;  /* 0x000000280000720c */ /* 0x000fc40003f24270 */
[----:B------:R-:W-:Y:S02]  /*5150*/  ISETP.GT.AND P2, PT, R0, R45, PT ;  /* 0x0000002d0000720c */ /* 0x000fe40003f44270 */
[----:B------:R-:W-:Y:S01]  /*5160*/  FSEL R52, R2, -INF , !P5 ;  /* 0xff80000002347808 */ /* 0x000fe20006800000 */
[----:B------:R-:W-:Y:S01]  /*5170*/  IMAD.IADD R2, R225, 0x1, -R57 ;  /* 0x00000001e1027824 */ /* 0x000fe200078e0a39 */
[----:B------:R-:W-:Y:S01]  /*5180*/  FSEL R51, R3, -INF , !P0 ;  /* 0xff80000003337808 */ /* 0x000fe20004000000 */
[----:B------:R-:W-:Y:S01]  /*5190*/  FMUL.FTZ R3, R116, UR7 ;  /* 0x0000000774037c20 */ /* 0x000fe20008410000 */
[----:B------:R-:W-:Y:S02]  /*51a0*/  FSEL R13, R23, -INF , !P4 ;  /* 0xff800000170d7808 */ /* 0x000fe40006000000 */
[----:B------:R-:W-:Y:S01]  /*51b0*/  FSEL R19, R22, -INF , !P3 ;  /* 0xff80000016137808 */ /* 0x000fe20005800000 */
[----:B------:R2:W-:Y:S01]  /*51c0*/  MUFU.TANH R14, R3 ;  /* 0x00000003000e7308 */ /* 0x0005e20000002400 */
[----:B------:R-:W-:Y:S01]  /*51d0*/  FSEL R20, R21, -INF , !P1 ;  /* 0xff80000015147808 */ /* 0x000fe20004800000 */
[----:B------:R-:W-:Y:S01]  /*51e0*/  FMUL.FTZ R21, R87, UR7 ;  /* 0x0000000757157c20 */ /* 0x000fe20008410000 */
[----:B------:R-:W-:-:S02]  /*51f0*/  FSEL R18, R18, -INF , !P2 ;  /* 0xff80000012127808 */ /* 0x000fc40005000000 */
[C---:B------:R-:W-:Y:S02]  /*5200*/  ISETP.GT.AND P0, PT, R0.reuse, R46, PT ;  /* 0x0000002e0000720c */ /* 0x040fe40003f04270 */
[C---:B------:R-:W-:Y:S02]  /*5210*/  ISETP.GT.AND P5, PT, R0.reuse, R54, PT ;  /* 0x000000360000720c */ /* 0x040fe40003fa4270 */
[C---:B------:R-:W-:Y:S02]  /*5220*/  ISETP.GT.AND P4, PT, R0.reuse, R56, PT ;  /* 0x000000380000720c */ /* 0x040fe40003f84270 */
[C---:B------:R-:W-:Y:S02]  /*5230*/  ISETP.GT.AND P3, PT, R0.reuse, R59, PT ;  /* 0x0000003b0000720c */ /* 0x040fe40003f64270 */
[C---:B------:R-:W-:Y:S02]  /*5240*/  ISETP.GT.AND P1, PT, R0.reuse, R61, PT ;  /* 0x0000003d0000720c */ /* 0x040fe40003f24270 */
[----:B------:R-:W-:-:S02]  /*5250*/  ISETP.GT.AND P2, PT, R0, R63, PT ;  /* 0x0000003f0000720c */ /* 0x000fc40003f44270 */
[----:B------:R-:W-:Y:S01]  /*5260*/  IABS R2, R2 ;  /* 0x0000000200027213 */ /* 0x000fe20000000000 */
[----:B--2---:R-:W-:Y:S01]  /*5270*/  FMUL.FTZ R3, R120, UR7 ;  /* 0x0000000778037c20 */ /* 0x004fe20008410000 */
[----:B------:R-:W-:Y:S02]  /*5280*/  FSEL R17, R17, -INF , !P0 ;  /* 0xff80000011117808 */ /* 0x000fe40004000000 */
[----:B------:R-:W-:Y:S01]  /*5290*/  FSEL R22, R16, -INF , !P5 ;  /* 0xff80000010167808 */ /* 0x000fe20006800000 */
[----:B------:R-:W-:Y:S01]  /*52a0*/  FMUL.FTZ R16, R86, UR7 ;  /* 0x0000000756107c20 */ /* 0x000fe20008410000 */
[----:B------:R-:W-:Y:S02]  /*52b0*/  FSEL R24, R15, -INF , !P4 ;  /* 0xff8000000f187808 */ /* 0x000fe40006000000 */
[----:B------:R-:W-:Y:S01]  /*52c0*/  FSEL R27, R12, -INF , !P3 ;  /* 0xff8000000c1b7808 */ /* 0x000fe20005800000 */
[----:B------:R-:W-:Y:S01]  /*52d0*/  MUFU.TANH R15, R26 ;  /* 0x0000001a000f7308 */ /* 0x000fe20000002400 */
[----:B------:R-:W-:-:S02]  /*52e0*/  FSEL R33, R11, -INF , !P1 ;  /* 0xff8000000b217808 */ /* 0x000fc40004800000 */
[----:B------:R-:W-:Y:S02]  /*52f0*/  FSEL R35, R10, -INF , !P2 ;  /* 0xff8000000a237808 */ /* 0x000fe40005000000 */
[C---:B------:R-:W-:Y:S02]  /*5300*/  ISETP.GT.AND P0, PT, R0.reuse, R70, PT ;  /* 0x000000460000720c */ /* 0x040fe40003f04270 */
[C---:B------:R-:W-:Y:S01]  /*5310*/  ISETP.GT.AND P5, PT, R0.reuse, R71, PT ;  /* 0x000000470000720c */ /* 0x040fe20003fa4270 */
[----:B------:R2:W-:Y:S01]  /*5320*/  MUFU.TANH R11, R3 ;  /* 0x00000003000b7308 */ /* 0x0005e20000002400 */
[C---:B------:R-:W-:Y:S02]  /*5330*/  ISETP.GT.AND P4, PT, R0.reuse, R78, PT ;  /* 0x0000004e0000720c */ /* 0x040fe40003f84270 */
[C---:B------:R-:W-:Y:S02]  /*5340*/  ISETP.GT.AND P3, PT, R0.reuse, R79, PT ;  /* 0x0000004f0000720c */ /* 0x040fe40003f64270 */
[----:B------:R-:W-:-:S02]  /*5350*/  ISETP.GT.AND P1, PT, R0, R112, PT ;  /* 0x000000700000720c */ /* 0x000fc40003f24270 */
[----:B------:R-:W-:Y:S01]  /*5360*/  ISETP.GT.AND P2, PT, R0, R98, PT ;  /* 0x000000620000720c */ /* 0x000fe20003f44270 */
[----:B------:R-:W-:Y:S02]  /*5370*/  IMAD.MOV.U32 R0, RZ, RZ, R2 ;  /* 0x000000ffff007224 */ /* 0x000fe400078e0002 */
[----:B------:R-:W-:Y:S01]  /*5380*/  FMUL.FTZ R2, R117, UR7 ;  /* 0x0000000775027c20 */ /* 0x000fe20008410000 */
[----:B------:R-:W-:Y:S02]  /*5390*/  MUFU.TANH R10, R8 ;  /* 0x00000008000a7308 */ /* 0x000fe40000002400 */
[----:B------:R-:W-:Y:S01]  /*53a0*/  I2FP.F32.S32 R0, R0 ;  /* 0x0000000000007245 */ /* 0x000fe20000201400 */
[----:B--2---:R-:W-:-:S04]  /*53b0*/  IMAD.IADD R3, R225, 0x1, -R58 ;  /* 0x00000001e1037824 */ /* 0x004fc800078e0a3a */
[----:B-1----:R-:W-:Y:S01]  /*53c0*/  FFMA.FTZ R9, R0, -UR6, R4 ;  /* 0x8000000600097c23 */ /* 0x002fe20008010004 */
[----:B------:R-:W-:Y:S01]  /*53d0*/  IMAD.IADD R0, R225, 0x1, -R55 ;  /* 0x00000001e1007824 */ /* 0x000fe200078e0a37 */
[----:B------:R1:W2:Y:S01]  /*53e0*/  MUFU.TANH R12, R2 ;  /* 0x00000002000c7308 */ /* 0x0002a20000002400 */
[----:B------:R-:W-:-:S03]  /*53f0*/  IABS R3, R3 ;  /* 0x0000000300037213 */ /* 0x000fc60000000000 */
[----:B------:R-:W-:Y:S02]  /*5400*/  IABS R0, R0 ;  /* 0x0000000000007213 */ /* 0x000fe40000000000 */
[----:B------:R-:W-:Y:S02]  /*5410*/  I2FP.F32.S32 R3, R3 ;  /* 0x0000000300037245 */ /* 0x000fe40000201400 */
[----:B------:R-:W3:Y:S01]  /*5420*/  MUFU.TANH R8, R16 ;  /* 0x0000001000087308 */ /* 0x000ee20000002400 */
[----:B------:R-:W-:Y:S01]  /*5430*/  IMAD.MOV.U32 R4, RZ, RZ, R0 ;  /* 0x000000ffff047224 */ /* 0x000fe200078e0000 */
[----:B------:R-:W-:-:S04]  /*5440*/  IABS R0, R5 ;  /* 0x0000000500007213 */ /* 0x000fc80000000000 */
[----:B------:R-:W-:Y:S02]  /*5450*/  I2FP.F32.S32 R4, R4 ;  /* 0x0000000400047245 */ /* 0x000fe40000201400 */
[----:B------:R-:W-:Y:S01]  /*5460*/  I2FP.F32.S32 R0, R0 ;  /* 0x0000000000007245 */ /* 0x000fe20000201400 */
[----:B-1----:R-:W-:Y:S02]  /*5470*/  IMAD.IADD R2, R225, 0x1, -R53 ;  /* 0x00000001e1027824 */ /* 0x002fe400078e0a35 */
[----:B--2---:R-:W-:-:S03]  /*5480*/  FFMA.FTZ R5, R3, -UR6, R12 ;  /* 0x8000000603057c23 */ /* 0x004fc6000801000c */
[----:B------:R-:W-:Y:S02]  /*5490*/  IABS R2, R2 ;  /* 0x0000000200027213 */ /* 0x000fe40000000000 */
[----:B------:R-:W-:Y:S01]  /*54a0*/  FSEL R30, R5, -INF , !P3 ;  /* 0xff800000051e7808 */ /* 0x000fe20005800000 */
[----:B------:R-:W-:Y:S01]  /*54b0*/  FMUL.FTZ R5, R102, UR7 ;  /* 0x0000000766057c20 */ /* 0x000fe20008410000 */
[----:B------:R-:W-:Y:S02]  /*54c0*/  I2FP.F32.S32 R6, R2 ;  /* 0x0000000200067245 */ /* 0x000fe40000201400 */
[----:B------:R-:W-:Y:S02]  /*54d0*/  IABS R2, R7 ;  /* 0x0000000700027213 */ /* 0x000fe40000000000 */
[----:B------:R-:W-:Y:S01]  /*54e0*/  ISETP.GE.AND P3, PT, R31, R231, PT ;  /* 0x000000e71f00720c */ /* 0x000fe20003f66270 */
[----:B------:R-:W-:Y:S01]  /*54f0*/  FFMA.FTZ R7, R6, -UR6, R15 ;  /* 0x8000000606077c23 */ /* 0x000fe2000801000f */
[----:B------:R-:W-:Y:S01]  /*5500*/  FFMA.FTZ R6, R4, -UR6, R14 ;  /* 0x8000000604067c23 */ /* 0x000fe2000801000e */
[----:B------:R-:W-:-:S02]  /*5510*/  VIADD R14, R225, 0x48 ;  /* 0x00000048e10e7836 */ /* 0x000fc40000000000 */
[----:B------:R-:W-:Y:S01]  /*5520*/  FFMA.FTZ R4, R0, -UR6, R10 ;  /* 0x8000000600047c23 */ /* 0x000fe2000801000a */
[----:B------:R-:W-:Y:S01]  /*5530*/  I2FP.F32.S32 R2, R2 ;  /* 0x0000000200027245 */ /* 0x000fe20000201400 */
[----:B------:R-:W-:Y:S01]  /*5540*/  MUFU.TANH R5, R5 ;  /* 0x0000000500057308 */ /* 0x000fe20000002400 */
[C---:B------:R-:W-:Y:S01]  /*5550*/  IMAD.IADD R3, R14.reuse, 0x1, -R42 ;  /* 0x000000010e037824 */ /* 0x040fe200078e0a2a */
[----:B------:R-:W-:Y:S01]  /*5560*/  FSEL R10, R9, -INF , !P0 ;  /* 0xff800000090a7808 */ /* 0x000fe20004000000 */
[----:B------:R-:W-:Y:S02]  /*5570*/  VIADD R9, R14, -UR23 ;  /* 0x800000170e097c36 */ /* 0x000fe40008000000 */
[----:B------:R-:W-:Y:S01]  /*5580*/  FFMA.FTZ R2, R2, -UR6, R11 ;  /* 0x8000000602027c23 */ /* 0x000fe2000801000b */
[----:B------:R-:W-:Y:S02]  /*5590*/  FSEL R26, R6, -INF , !P4 ;  /* 0xff800000061a7808 */ /* 0x000fe40006000000 */
[----:B------:R-:W-:Y:S01]  /*55a0*/  IABS R0, R3 ;  /* 0x0000000300007213 */ /* 0x000fe20000000000 */
[----:B------:R1:W2:Y:S01]  /*55b0*/  MUFU.TANH R6, R21 ;  /* 0x0000001500067308 */ /* 0x0002a20000002400 */
[----:B------:R-:W-:Y:S01]  /*55c0*/  FSEL R23, R7, -INF , !P5 ;  /* 0xff80000007177808 */ /* 0x000fe20006800000 */
[----:B------:R-:W-:Y:S01]  /*55d0*/  FMUL.FTZ R7, R107, UR7 ;  /* 0x000000076b077c20 */ /* 0x000fe20008410000 */
[----:B------:R-:W-:-:S02]  /*55e0*/  I2FP.F32.S32 R0, R0 ;  /* 0x0000000000007245 */ /* 0x000fc40000201400 */
[----:B------:R-:W-:Y:S02]  /*55f0*/  FSEL R34, R2, -INF , !P1 ;  /* 0xff80000002227808 */ /* 0x000fe40004800000 */
[C---:B------:R-:W-:Y:S01]  /*5600*/  ISETP.GE.AND P0, PT, R31.reuse, R230, PT ;  /* 0x000000e61f00720c */ /* 0x040fe20003f06270 */
[----:B---3--:R-:W-:Y:S01]  /*5610*/  FFMA.FTZ R3, R0, -UR6, R8 ;  /* 0x8000000600037c23 */ /* 0x008fe20008010008 */
[----:B------:R-:W-:Y:S01]  /*5620*/  IMAD.IADD R0, R14, 0x1, -R43 ;  /* 0x000000010e007824 */ /* 0x000fe200078e0a2b */
[C---:B------:R-:W-:Y:S02]  /*5630*/  ISETP.GE.AND P5, PT, R31.reuse, R232, PT ;  /* 0x000000e81f00720c */ /* 0x040fe40003fa6270 */
[----:B------:R-:W-:Y:S02]  /*5640*/  ISETP.GE.AND P4, PT, R31, R229, PT ;  /* 0x000000e51f00720c */ /* 0x000fe40003f86270 */
[----:B------:R-:W-:Y:S02]  /*5650*/  ISETP.GT.AND P1, PT, R9, R31, PT ;  /* 0x0000001f0900720c */ /* 0x000fe40003f24270 */
[----:B------:R-:W-:Y:S01]  /*5660*/  FSEL R31, R4, -INF , !P2 ;  /* 0xff800000041f7808 */ /* 0x000fe20005000000 */
[----:B------:R-:W-:Y:S01]  /*5670*/  IMAD.IADD R4, R14, 0x1, -R62 ;  /* 0x000000010e047824 */ /* 0x000fe200078e0a3e */
[----:B------:R-:W-:-:S02]  /*5680*/  IABS R0, R0 ;  /* 0x0000000000007213 */ /* 0x000fc40000000000 */
[----:B-1----:R-:W-:Y:S02]  /*5690*/  FSEL R21, R29, -INF , !P4 ;  /* 0xff8000001d157808 */ /* 0x002fe40006000000 */
[----:B------:R-:W-:Y:S02]  /*56a0*/  I2FP.F32.S32 R2, R0 ;  /* 0x0000000000027245 */ /* 0x000fe40000201400 */
[----:B------:R-:W-:Y:S02]  /*56b0*/  FSEL R0, R3, -INF , !P1 ;  /* 0xff80000003007808 */ /* 0x000fe40004800000 */
[----:B------:R-:W-:Y:S01]  /*56c0*/  IABS R4, R4 ;  /* 0x0000000400047213 */ /* 0x000fe20000000000 */
[----:B--2---:R-:W-:Y:S01]  /*56d0*/  FFMA.FTZ R3, R2, -UR6, R6 ;  /* 0x8000000602037c23 */ /* 0x004fe20008010006 */
[----:B------:R-:W-:Y:S02]  /*56e0*/  FSEL R25, R0, -INF , !P3 ;  /* 0xff80000000197808 */ /* 0x000fe40005800000 */
[----:B------:R-:W-:Y:S01]  /*56f0*/  ISETP.GT.AND P1, PT, R9, R36, PT ;  /* 0x000000240900720c */ /* 0x000fe20003f24270 */
[----:B------:R-:W-:-:S02]  /*5700*/  IMAD.MOV.U32 R0, RZ, RZ, R4 ;  /* 0x000000ffff007224 */ /* 0x000fc400078e0004 */
[----:B------:R-:W-:Y:S01]  /*5710*/  FMUL.FTZ R4, R103, UR7 ;  /* 0x0000000767047c20 */ /* 0x000fe20008410000 */
[----:B------:R-:W-:Y:S02]  /*5720*/  ISETP.GE.AND P4, PT, R36, R231, PT ;  /* 0x000000e72400720c */ /* 0x000fe40003f86270 */
[----:B------:R-:W-:Y:S01]  /*5730*/  FSEL R44, R44, -INF , !P5 ;  /* 0xff8000002c2c7808 */ /* 0x000fe20006800000 */
[----:B------:R1:W2:Y:S01]  /*5740*/  MUFU.TANH R6, R4 ;  /* 0x0000000400067308 */ /* 0x0002a20000002400 */
[----:B------:R-:W-:Y:S02]  /*5750*/  I2FP.F32.S32 R2, R0 ;  /* 0x0000000000027245 */ /* 0x000fe40000201400 */
[----:B------:R-:W-:Y:S02]  /*5760*/  FSEL R0, R3, -INF , !P1 ;  /* 0xff80000003007808 */ /* 0x000fe40004800000 */
[----:B------:R-:W-:Y:S01]  /*5770*/  ISETP.GE.AND P5, PT, R36, R229, PT ;  /* 0x000000e52400720c */ /* 0x000fe20003fa6270 */
[----:B------:R-:W-:Y:S01]  /*5780*/  FFMA.FTZ R3, R2, -UR6, R5 ;  /* 0x8000000602037c23 */ /* 0x000fe20008010005 */
[----:B------:R-:W-:-:S02]  /*5790*/  IMAD.IADD R2, R14, 0x1, -R82 ;  /* 0x000000010e027824 */ /* 0x000fc400078e0a52 */
[----:B------:R-:W-:Y:S01]  /*57a0*/  FMUL.FTZ R5, R106, UR7 ;  /* 0x000000076a057c20 */ /* 0x000fe20008410000 */
[----:B------:R-:W-:Y:S02]  /*57b0*/  FSEL R16, R0, -INF , !P4 ;  /* 0xff80000000107808 */ /* 0x000fe40006000000 */
[----:B------:R-:W-:Y:S02]  /*57c0*/  ISETP.GT.AND P1, PT, R9, R40, PT ;  /* 0x000000280900720c */ /* 0x000fe40003f24270 */
[----:B------:R-:W-:Y:S01]  /*57d0*/  IABS R0, R2 ;  /* 0x0000000200007213 */ /* 0x000fe20000000000 */
[----:B------:R-:W3:Y:S01]  /*57e0*/  MUFU.TANH R5, R5 ;  /* 0x0000000500057308 */ /* 0x000ee20000002400 */
[----:B------:R-:W-:Y:S01]  /*57f0*/  FSEL R12, R41, -INF , !P5 ;  /* 0xff800000290c7808 */ /* 0x000fe20006800000 */
[----:B-1----:R-:W-:Y:S01]  /*5800*/  IMAD.IADD R4, R14, 0x1, -R83 ;  /* 0x000000010e047824 */ /* 0x002fe200078e0a53 */
[----:B------:R-:W-:Y:S02]  /*5810*/  I2FP.F32.S32 R2, R0 ;  /* 0x0000000000027245 */ /* 0x000fe40000201400 */
[----:B------:R-:W-:-:S02]  /*5820*/  ISETP.GE.AND P5, PT, R40, R231, PT ;  /* 0x000000e72800720c */ /* 0x000fc40003fa6270 */
[----:B------:R-:W-:Y:S01]  /*5830*/  FSEL R0, R3, -INF , !P1 ;  /* 0xff80000003007808 */ /* 0x000fe20004800000 */
[----:B--2---:R-:W-:Y:S01]  /*5840*/  FFMA.FTZ R3, R2, -UR6, R6 ;  /* 0x8000000602037c23 */ /* 0x004fe20008010006 */
[----:B------:R-:W-:Y:S01]  /*5850*/  IABS R4, R4 ;  /* 0x0000000400047213 */ /* 0x000fe20000000000 */
[----:B------:R1:W2:Y:S01]  /*5860*/  MUFU.TANH R6, R7 ;  /* 0x0000000700067308 */ /* 0x0002a20000002400 */
        /* <DEDUP_REMOVED lines=11> */
[----:B---3--:R-:W-:Y:S01]  /*5920*/  FFMA.FTZ R3, R2, -UR6, R5 ;  /* 0x8000000602037c23 */ /* 0x008fe20008010005 */
[----:B------:R-:W-:Y:S01]  /*5930*/  FSEL R32, R19, -INF , !P2 ;  /* 0xff80000013207808 */ /* 0x000fe20005000000 */
[----:B------:R-:W-:Y:S01]  /*5940*/  IMAD.IADD R2, R14, 0x1, -R74 ;  /* 0x000000010e027824 */ /* 0x000fe200078e0a4a */
[----:B------:R-:W-:Y:S01]  /*5950*/  FSEL R11, R47, -INF , !P0 ;  /* 0xff8000002f0b7808 */ /* 0x000fe20004000000 */
[----:B------:R-:W-:Y:S01]  /*5960*/  FMUL.FTZ R5, R126, UR7 ;  /* 0x000000077e057c20 */ /* 0x000fe20008410000 */
[----:B------:R-:W-:Y:S01]  /*5970*/  ISETP.GE.AND P2, PT, R40, R232, PT ;  /* 0x000000e82800720c */ /* 0x000fe20003f46270 */
[----:B-1----:R-:W-:Y:S01]  /*5980*/  FMUL.FTZ R7, R131, UR7 ;  /* 0x0000000783077c20 */ /* 0x002fe20008410000 */
[----:B------:R-:W-:-:S02]  /*5990*/  ISETP.GE.AND P0, PT, R45, R231, PT ;  /* 0x000000e72d00720c */ /* 0x000fc40003f06270 */
[----:B------:R-:W-:Y:S01]  /*59a0*/  FSEL R41, R114, -INF , !P2 ;  /* 0xff80000072297808 */ /* 0x000fe20005000000 */
[----:B------:R-:W1:Y:S01]  /*59b0*/  MUFU.TANH R5, R5 ;  /* 0x0000000500057308 */ /* 0x000e620000002400 */
[----:B------:R-:W-:Y:S02]  /*59c0*/  FSEL R29, R0, -INF , !P0 ;  /* 0xff800000001d7808 */ /* 0x000fe40004000000 */
[----:B------:R-:W-:Y:S02]  /*59d0*/  ISETP.GE.AND P2, PT, R45, R229, PT ;  /* 0x000000e52d00720c */ /* 0x000fe40003f46270 */
[----:B------:R-:W-:Y:S02]  /*59e0*/  IABS R0, R2 ;  /* 0x0000000200007213 */ /* 0x000fe40000000000 */
[----:B------:R-:W-:Y:S02]  /*59f0*/  ISETP.GT.AND P1, PT, R9, R46, PT ;  /* 0x0000002e0900720c */ /* 0x000fe40003f24270 */
[----:B------:R-:W-:-:S02]  /*5a00*/  FSEL R8, R48, -INF , !P2 ;  /* 0xff80000030087808 */ /* 0x000fc40005000000 */
[----:B------:R-:W-:Y:S02]  /*5a10*/  I2FP.F32.S32 R2, R0 ;  /* 0x0000000000027245 */ /* 0x000fe40000201400 */
[----:B------:R-:W-:Y:S02]  /*5a20*/  ISETP.GE.AND P2, PT, R46, R231, PT ;  /* 0x000000e72e00720c */ /* 0x000fe40003f46270 */
[----:B------:R-:W-:Y:S01]  /*5a30*/  FSEL R0, R3, -INF , !P1 ;  /* 0xff80000003007808 */ /* 0x000fe20004800000 */
[----:B--2---:R-:W-:Y:S01]  /*5a40*/  FFMA.FTZ R3, R2, -UR6, R6 ;  /* 0x8000000602037c23 */ /* 0x004fe20008010006 */
[----:B------:R-:W-:Y:S02]  /*5a50*/  IABS R4, R4 ;  /* 0x0000000400047213 */ /* 0x000fe40000000000 */
[----:B------:R-:W-:Y:S02]  /*5a60*/  ISETP.GE.AND P3, PT, R40, R230, PT ;  /* 0x000000e62800720c */ /* 0x000fe40003f66270 */
[----:B------:R-:W-:Y:S01]  /*5a70*/  FSEL R107, R0, -INF , !P2 ;  /* 0xff800000006b7808 */ /* 0x000fe20005000000 */
[----:B------:R-:W-:Y:S01]  /*5a80*/  IMAD.MOV.U32 R0, RZ, RZ, R4 ;  /* 0x000000ffff007224 */ /* 0x000fe200078e0004 */
[----:B------:R-:W-:Y:S01]  /*5a90*/  FSEL R36, R20, -INF , !P3 ;  /* 0xff80000014247808 */ /* 0x000fe20005800000 */
[----:B------:R-:W-:Y:S01]  /*5aa0*/  FMUL.FTZ R4, R127, UR7 ;  /* 0x000000077f047c20 */ /* 0x000fe20008410000 */
[----:B------:R-:W-:-:S02]  /*5ab0*/  ISETP.GE.AND P3, PT, R45, R232, PT ;  /* 0x000000e82d00720c */ /* 0x000fc40003f66270 */
[----:B------:R-:W-:Y:S01]  /*5ac0*/  ISETP.GT.AND P1, PT, R9, R54, PT ;  /* 0x000000360900720c */ /* 0x000fe20003f24270 */
[----:B------:R2:W3:Y:S01]  /*5ad0*/  MUFU.TANH R6, R4 ;  /* 0x0000000400067308 */ /* 0x0004e20000002400 */
[----:B------:R-:W-:Y:S02]  /*5ae0*/  FSEL R42, R132, -INF , !P3 ;  /* 0xff800000842a7808 */ /* 0x000fe40005800000 */
[----:B------:R-:W-:Y:S02]  /*5af0*/  I2FP.F32.S32 R2, R0 ;  /* 0x0000000000027245 */ /* 0x000fe40000201400 */
[----:B------:R-:W-:Y:S02]  /*5b00*/  ISETP.GE.AND P4, PT, R45, R230, PT ;  /* 0x000000e62d00720c */ /* 0x000fe40003f86270 */
[----:B------:R-:W-:Y:S02]  /*5b10*/  ISETP.GE.AND P3, PT, R46, R229, PT ;  /* 0x000000e52e00720c */ /* 0x000fe40003f66270 */
[----:B------:R-:W-:Y:S01]  /*5b20*/  FSEL R0, R3, -INF , !P1 ;  /* 0xff80000003007808 */ /* 0x000fe20004800000 */
[----:B-1----:R-:W-:Y:S01]  /*5b30*/  FFMA.FTZ R3, R2, -UR6, R5 ;  /* 0x8000000602037c23 */ /* 0x002fe20008010005 */
[----:B------:R-:W-:Y:S01]  /*5b40*/  FSEL R40, R18, -INF , !P4 ;  /* 0xff80000012287808 */ /* 0x000fe20006000000 */
[----:B------:R-:W-:Y:S01]  /*5b50*/  IMAD.IADD R2, R14, 0x1, -R96 ;  /* 0x000000010e027824 */ /* 0x000fe200078e0a60 */
[----:B------:R-:W-:Y:S01]  /*5b60*/  FSEL R49, R49, -INF , !P3 ;  /* 0xff80000031317808 */ /* 0x000fe20005800000 */
[----:B------:R-:W-:Y:S01]  /*5b70*/  FMUL.FTZ R5, R130, UR7 ;  /* 0x0000000782057c20 */ /* 0x000fe20008410000 */
[----:B------:R-:W-:-:S02]  /*5b80*/  ISETP.GE.AND P4, PT, R46, R232, PT ;  /* 0x000000e82e00720c */ /* 0x000fc40003f86270 */
[----:B------:R-:W-:Y:S01]  /*5b90*/  ISETP.GE.AND P3, PT, R54, R231, PT ;  /* 0x000000e73600720c */ /* 0x000fe20003f66270 */
[----:B--2---:R-:W-:Y:S01]  /*5ba0*/  IMAD.IADD R4, R14, 0x1, -R97 ;  /* 0x000000010e047824 */ /* 0x004fe200078e0a61 */
[----:B------:R-:W-:Y:S01]  /*5bb0*/  FSEL R138, R133, -INF , !P4 ;  /* 0xff800000858a7808 */ /* 0x000fe20006000000 */
[----:B------:R-:W1:Y:S01]  /*5bc0*/  MUFU.TANH R5, R5 ;  /* 0x0000000500057308 */ /* 0x000e620000002400 */
[----:B------:R-:W-:Y:S02]  /*5bd0*/  FSEL R105, R0, -INF , !P3 ;  /* 0xff80000000697808 */ /* 0x000fe40005800000 */
[----:B------:R-:W-:Y:S02]  /*5be0*/  ISETP.GE.AND P4, PT, R54, R229, PT ;  /* 0x000000e53600720c */ /* 0x000fe40003f86270 */
[----:B------:R-:W-:Y:S02]  /*5bf0*/  IABS R0, R2 ;  /* 0x0000000200007213 */ /* 0x000fe40000000000 */
[----:B------:R-:W-:-:S02]  /*5c00*/  ISETP.GT.AND P1, PT, R9, R56, PT ;  /* 0x000000380900720c */ /* 0x000fc40003f24270 */
[----:B------:R-:W-:Y:S02]  /*5c10*/  FSEL R47, R66, -INF , !P4 ;  /* 0xff800000422f7808 */ /* 0x000fe40006000000 */
[----:B------:R-:W-:Y:S02]  /*5c20*/  I2FP.F32.S32 R2, R0 ;  /* 0x0000000000027245 */ /* 0x000fe40000201400 */
[----:B------:R-:W-:Y:S02]  /*5c30*/  ISETP.GE.AND P4, PT, R56, R231, PT ;  /* 0x000000e73800720c */ /* 0x000fe40003f86270 */
[----:B------:R-:W-:Y:S01]  /*5c40*/  FSEL R0, R3, -INF , !P1 ;  /* 0xff80000003007808 */ /* 0x000fe20004800000 */
[----:B---3--:R-:W-:Y:S01]  /*5c50*/  FFMA.FTZ R3, R2, -UR6, R6 ;  /* 0x8000000602037c23 */ /* 0x008fe20008010006 */
[----:B------:R-:W-:Y:S01]  /*5c60*/  IABS R4, R4 ;  /* 0x0000000400047213 */ /* 0x000fe20000000000 */
[----:B------:R2:W3:Y:S01]  /*5c70*/  MUFU.TANH R6, R7 ;  /* 0x0000000700067308 */ /* 0x0004e20000002400 */
[----:B------:R-:W-:-:S02]  /*5c80*/  ISETP.GE.AND P5, PT, R46, R230, PT ;  /* 0x000000e62e00720c */ /* 0x000fc40003fa6270 */
[----:B------:R-:W-:Y:S01]  /*5c90*/  FSEL R106, R0, -INF , !P4 ;  /* 0xff800000006a7808 */ /* 0x000fe20006000000 */
[----:B------:R-:W-:Y:S01]  /*5ca0*/  IMAD.MOV.U32 R0, RZ, RZ, R4 ;  /* 0x000000ffff007224 */ /* 0x000fe200078e0004 */
[----:B------:R-:W-:Y:S01]  /*5cb0*/  FSEL R48, R17, -INF , !P5 ;  /* 0xff80000011307808 */ /* 0x000fe20006800000 */
[----:B------:R-:W-:Y:S01]  /*5cc0*/  IMAD.IADD R4, R14, 0x1, -R57 ;  /* 0x000000010e047824 */ /* 0x000fe200078e0a39 */
[----:B------:R-:W-:Y:S02]  /*5cd0*/  ISETP.GE.AND P5, PT, R54, R232, PT ;  /* 0x000000e83600720c */ /* 0x000fe40003fa6270 */
[----:B------:R-:W-:Y:S02]  /*5ce0*/  ISETP.GE.AND P2, PT, R56, R230, PT ;  /* 0x000000e63800720c */ /* 0x000fe40003f46270 */
[----:B------:R-:W-:Y:S02]  /*5cf0*/  FSEL R137, R137, -INF , !P5 ;  /* 0xff80000089897808 */ /* 0x000fe40006800000 */
[----:B------:R-:W-:-:S02]  /*5d00*/  ISETP.GT.AND P1, PT, R9, R59, PT ;  /* 0x0000003b0900720c */ /* 0x000fc40003f24270 */
[----:B------:R-:W-:Y:S02]  /*5d10*/  I2FP.F32.S32 R2, R0 ;  /* 0x0000000000027245 */ /* 0x000fe40000201400 */
[----:B------:R-:W-:Y:S01]  /*5d20*/  ISETP.GE.AND P0, PT, R54, R230, PT ;  /* 0x000000e63600720c */ /* 0x000fe20003f06270 */
[----:B--2---:R-:W-:Y:S01]  /*5d30*/  FMUL.FTZ R7, R91, UR7 ;  /* 0x000000075b077c20 */ /* 0x004fe20008410000 */
[----:B------:R-:W-:Y:S02]  /*5d40*/  ISETP.GE.AND P5, PT, R56, R229, PT ;  /* 0x000000e53800720c */ /* 0x000fe40003fa6270 */
[----:B------:R-:W-:Y:S02]  /*5d50*/  FSEL R121, R24, -INF , !P2 ;  /* 0xff80000018797808 */ /* 0x000fe40005000000 */
[----:B------:R-:W-:Y:S01]  /*5d60*/  FSEL R0, R3, -INF , !P1 ;  /* 0xff80000003007808 */ /* 0x000fe20004800000 */
[----:B-1----:R-:W-:Y:S01]  /*5d70*/  FFMA.FTZ R3, R2, -UR6, R5 ;  /* 0x8000000602037c23 */ /* 0x002fe20008010005 */
[----:B------:R-:W-:Y:S01]  /*5d80*/  FSEL R123, R22, -INF , !P0 ;  /* 0xff800000167b7808 */ /* 0x000fe20004000000 */
[----:B------:R-:W-:Y:S01]  /*5d90*/  IMAD.IADD R2, R14, 0x1, -R99 ;  /* 0x000000010e027824 */ /* 0x000fe200078e0a63 */
[-C--:B------:R-:W-:Y:S01]  /*5da0*/  ISETP.GE.AND P2, PT, R59, R232.reuse, PT ;  /* 0x000000e83b00720c */ /* 0x080fe20003f46270 */
[----:B------:R-:W-:Y:S01]  /*5db0*/  FMUL.FTZ R5, R142, UR7 ;  /* 0x000000078e057c20 */ /* 0x000fe20008410000 */
[----:B------:R-:W-:Y:S01]  /*5dc0*/  FSEL R46, R67, -INF , !P5 ;  /* 0xff800000432e7808 */ /* 0x000fe20006800000 */
[----:B------:R-:W-:Y:S01]  /*5dd0*/  MUFU.TANH R7, R7 ;  /* 0x0000000700077308 */ /* 0x000fe20000002400 */
[----:B------:R-:W-:-:S02]  /*5de0*/  ISETP.GE.AND P0, PT, R56, R232, PT ;  /* 0x000000e83800720c */ /* 0x000fc40003f06270 */
[C---:B------:R-:W-:Y:S02]  /*5df0*/  ISETP.GE.AND P5, PT, R59.reuse, R231, PT ;  /* 0x000000e73b00720c */ /* 0x040fe40003fa6270 */
[----:B------:R-:W-:Y:S02]  /*5e00*/  FSEL R122, R100, -INF , !P2 ;  /* 0xff800000647a7808 */ /* 0x000fe40005000000 */
[----:B------:R-:W-:Y:S01]  /*5e10*/  FSEL R136, R136, -INF , !P0 ;  /* 0xff80000088887808 */ /* 0x000fe20004000000 */
[----:B------:R-:W1:Y:S01]  /*5e20*/  MUFU.TANH R5, R5 ;  /* 0x0000000500057308 */ /* 0x000e620000002400 */
[----:B------:R-:W-:Y:S02]  /*5e30*/  FSEL R100, R0, -INF , !P5 ;  /* 0xff80000000647808 */ /* 0x000fe40006800000 */
[----:B------:R-:W-:Y:S02]  /*5e40*/  ISETP.GE.AND P0, PT, R59, R229, PT ;  /* 0x000000e53b00720c */ /* 0x000fe40003f06270 */
[----:B------:R-:W-:-:S02]  /*5e50*/  IABS R0, R2 ;  /* 0x0000000200007213 */ /* 0x000fc40000000000 */
[----:B------:R-:W-:Y:S02]  /*5e60*/  ISETP.GT.AND P1, PT, R9, R61, PT ;  /* 0x0000003d0900720c */ /* 0x000fe40003f24270 */
[----:B------:R-:W-:Y:S02]  /*5e70*/  FSEL R45, R80, -INF , !P0 ;  /* 0xff800000502d7808 */ /* 0x000fe40004000000 */
[----:B------:R-:W-:Y:S02]  /*5e80*/  I2FP.F32.S32 R2, R0 ;  /* 0x0000000000027245 */ /* 0x000fe40000201400 */
[----:B------:R-:W-:Y:S02]  /*5e90*/  ISETP.GE.AND P0, PT, R61, R231, PT ;  /* 0x000000e73d00720c */ /* 0x000fe40003f06270 */
[----:B------:R-:W-:Y:S01]  /*5ea0*/  FSEL R0, R3, -INF , !P1 ;  /* 0xff80000003007808 */ /* 0x000fe20004800000 */
[----:B---3--:R-:W-:Y:S01]  /*5eb0*/  FFMA.FTZ R3, R2, -UR6, R6 ;  /* 0x8000000602037c23 */ /* 0x008fe20008010006 */
[----:B------:R-:W-:-:S02]  /*5ec0*/  IABS R4, R4 ;  /* 0x0000000400047213 */ /* 0x000fc40000000000 */
[----:B------:R-:W-:Y:S02]  /*5ed0*/  FSEL R167, R0, -INF , !P0 ;  /* 0xff80000000a77808 */ /* 0x000fe40004000000 */
[----:B------:R-:W-:Y:S01]  /*5ee0*/  ISETP.GT.AND P1, PT, R9, R63, PT ;  /* 0x0000003f0900720c */ /* 0x000fe20003f24270 */
[----:B------:R-:W-:Y:S02]  /*5ef0*/  IMAD.MOV.U32 R0, RZ, RZ, R4 ;  /* 0x000000ffff007224 */ /* 0x000fe400078e0004 */
[----:B------:R-:W-:Y:S01]  /*5f00*/  FMUL.FTZ R4, R143, UR7 ;  /* 0x000000078f047c20 */ /* 0x000fe20008410000 */
[----:B------:R-:W-:Y:S02]  /*5f10*/  ISETP.GE.AND P2, PT, R61, R229, PT ;  /* 0x000000e53d00720c */ /* 0x000fe40003f46270 */
[----:B------:R-:W-:Y:S01]  /*5f20*/  ISETP.GE.AND P3, PT, R59, R230, PT ;  /* 0x000000e63b00720c */ /* 0x000fe20003f66270 */
[----:B------:R2:W3:Y:S01]  /*5f30*/  MUFU.TANH R6, R4 ;  /* 0x0000000400067308 */ /* 0x0004e20000002400 */
[----:B------:R-:W-:-:S02]  /*5f40*/  I2FP.F32.S32 R2, R0 ;  /* 0x0000000000027245 */ /* 0x000fc40000201400 */
[----:B------:R-:W-:Y:S02]  /*5f50*/  FSEL R0, R3, -INF , !P1 ;  /* 0xff80000003007808 */ /* 0x000fe40004800000 */
[----:B------:R-:W-:Y:S01]  /*5f60*/  FSEL R160, R81, -INF , !P2 ;  /* 0xff80000051a07808 */ /* 0x000fe20005000000 */
[----:B-1----:R-:W-:Y:S01]  /*5f70*/  FFMA.FTZ R3, R2, -UR6, R5 ;  /* 0x8000000602037c23 */ /* 0x002fe20008010005 */
[----:B------:R-:W-:Y:S01]  /*5f80*/  ISETP.GE.AND P2, PT, R63, R231, PT ;  /* 0x000000e73f00720c */ /* 0x000fe20003f46270 */
[----:B------:R-:W-:Y:S01]  /*5f90*/  IMAD.IADD R2, R14, 0x1, -R53 ;  /* 0x000000010e027824 */ /* 0x000fe200078e0a35 */
[----:B------:R-:W-:Y:S01]  /*5fa0*/  FSEL R120, R27, -INF , !P3 ;  /* 0xff8000001b787808 */ /* 0x000fe20005800000 */
[----:B------:R-:W-:Y:S01]  /*5fb0*/  FMUL.FTZ R5, R90, UR7 ;  /* 0x000000075a057c20 */ /* 0x000fe20008410000 */
[C---:B------:R-:W-:Y:S02]  /*5fc0*/  ISETP.GE.AND P3, PT, R61.reuse, R232, PT ;  /* 0x000000e83d00720c */ /* 0x040fe40003f66270 */
[----:B------:R-:W-:-:S02]  /*5fd0*/  ISETP.GE.AND P4, PT, R61, R230, PT ;  /* 0x000000e63d00720c */ /* 0x000fc40003f86270 */
[----:B------:R-:W-:Y:S01]  /*5fe0*/  FSEL R166, R0, -INF , !P2 ;  /* 0xff80000000a67808 */ /* 0x000fe20005000000 */
[----:B------:R-:W1:Y:S01]  /*5ff0*/  MUFU.TANH R5, R5 ;  /* 0x0000000500057308 */ /* 0x000e620000002400 */
[----:B------:R-:W-:Y:S01]  /*6000*/  IABS R0, R2 ;  /* 0x0000000200007213 */ /* 0x000fe20000000000 */
[----:B--2---:R-:W-:Y:S01]  /*6010*/  IMAD.IADD R4, R14, 0x1, -R55 ;  /* 0x000000010e047824 */ /* 0x004fe200078e0a37 */
[----:B------:R-:W-:Y:S02]  /*6020*/  FSEL R178, R178, -INF , !P3 ;  /* 0xff800000b2b27808 */ /* 0x000fe40005800000 */
[----:B------:R-:W-:Y:S02]  /*6030*/  FSEL R155, R33, -INF , !P4 ;  /* 0xff800000219b7808 */ /* 0x000fe40006000000 */
[----:B------:R-:W-:Y:S02]  /*6040*/  ISETP.GE.AND P3, PT, R63, R229, PT ;  /* 0x000000e53f00720c */ /* 0x000fe40003f66270 */
[----:B------:R-:W-:-:S02]  /*6050*/  ISETP.GT.AND P1, PT, R9, R70, PT ;  /* 0x000000460900720c */ /* 0x000fc40003f24270 */
[----:B------:R-:W-:Y:S02]  /*6060*/  ISETP.GE.AND P4, PT, R63, R232, PT ;  /* 0x000000e83f00720c */ /* 0x000fe40003f86270 */
[----:B------:R-:W-:Y:S02]  /*6070*/  I2FP.F32.S32 R2, R0 ;  /* 0x0000000000027245 */ /* 0x000fe40000201400 */
[----:B------:R-:W-:Y:S02]  /*6080*/  FSEL R154, R76, -INF , !P3 ;  /* 0xff8000004c9a7808 */ /* 0x000fe40005800000 */
[----:B------:R-:W-:Y:S01]  /*6090*/  FSEL R0, R3, -INF , !P1 ;  /* 0xff80000003007808 */ /* 0x000fe20004800000 */
[----:B---3--:R-:W-:Y:S01]  /*60a0*/  FFMA.FTZ R2, R2, -UR6, R6 ;  /* 0x8000000602027c23 */ /* 0x008fe20008010006 */
[----:B------:R-:W-:Y:S01]  /*60b0*/  FSEL R177, R177, -INF , !P4 ;  /* 0xff800000b1b17808 */ /* 0x000fe20006000000 */
[----:B------:R-:W-:Y:S01]  /*60c0*/  FMUL.FTZ R6, R94, UR7 ;  /* 0x000000075e067c20 */ /* 0x000fe20008410000 */
[----:B------:R-:W-:-:S02]  /*60d0*/  ISETP.GE.AND P3, PT, R70, R231, PT ;  /* 0x000000e74600720c */ /* 0x000fc40003f66270 */
[----:B------:R-:W-:Y:S01]  /*60e0*/  IABS R3, R4 ;  /* 0x0000000400037213 */ /* 0x000fe20000000000 */
[----:B------:R-:W-:Y:S01]  /*60f0*/  IMAD.IADD R4, R14, 0x1, -R60 ;  /* 0x000000010e047824 */ /* 0x000fe200078e0a3c */
[----:B------:R-:W-:Y:S01]  /*6100*/  ISETP.GE.AND P4, PT, R70, R229, PT ;  /* 0x000000e54600720c */ /* 0x000fe20003f86270 */
[----:B------:R-:W2:Y:S01]  /*6110*/  MUFU.TANH R6, R6 ;  /* 0x0000000600067308 */ /* 0x000ea20000002400 */
[----:B------:R-:W-:Y:S02]  /*6120*/  ISETP.GT.AND P1, PT, R9, R71, PT ;  /* 0x000000470900720c */ /* 0x000fe40003f24270 */
[----:B------:R-:W-:Y:S01]  /*6130*/  FSEL R164, R0, -INF , !P3 ;  /* 0xff80000000a47808 */ /* 0x000fe20005800000 */
[----:B------:R-:W-:Y:S01]  /*6140*/  IMAD.MOV.U32 R0, RZ, RZ, R3 ;  /* 0x000000ffff007224 */ /* 0x000fe200078e0003 */
[----:B------:R-:W-:Y:S01]  /*6150*/  FSEL R153, R37, -INF , !P4 ;  /* 0xff80000025997808 */ /* 0x000fe20006000000 */
[----:B------:R-:W-:Y:S01]  /*6160*/  IMAD.IADD R3, R14, 0x1, -R58 ;  /* 0x000000010e037824 */ /* 0x000fe200078e0a3a */
[----:B------:R-:W-:-:S02]  /*6170*/  ISETP.GE.AND P4, PT, R71, R231, PT ;  /* 0x000000e74700720c */ /* 0x000fc40003f86270 */
[----:B------:R-:W-:Y:S02]  /*6180*/  FSEL R2, R2, -INF , !P1 ;  /* 0xff80000002027808 */ /* 0x000fe40004800000 */
[----:B------:R-:W-:Y:S02]  /*6190*/  I2FP.F32.S32 R0, R0 ;  /* 0x0000000000007245 */ /* 0x000fe40000201400 */
[----:B------:R-:W-:Y:S02]  /*61a0*/  FSEL R165, R2, -INF , !P4 ;  /* 0xff80000002a57808 */ /* 0x000fe40006000000 */
[----:B------:R-:W-:Y:S01]  /*61b0*/  IABS R2, R3 ;  /* 0x0000000300027213 */ /* 0x000fe20000000000 */
[----:B-1----:R-:W-:Y:S01]  /*61c0*/  FFMA.FTZ R0, R0, -UR6, R5 ;  /* 0x8000000600007c23 */ /* 0x002fe20008010005 */
[-C--:B------:R-:W-:Y:S01]  /*61d0*/  ISETP.GE.AND P5, PT, R63, R230.reuse, PT ;  /* 0x000000e63f00720c */ /* 0x080fe20003fa6270 */
[----:B------:R-:W-:Y:S01]  /*61e0*/  FMUL.FTZ R5, R95, UR7 ;  /* 0x000000075f057c20 */ /* 0x000fe20008410000 */
[----:B------:R-:W-:Y:S01]  /*61f0*/  ISETP.GE.AND P0, PT, R70, R230, PT ;  /* 0x000000e64600720c */ /* 0x000fe20003f06270 */
[----:B------:R-:W-:Y:S01]  /*6200*/  IMAD.MOV.U32 R3, RZ, RZ, R2 ;  /* 0x000000ffff037224 */ /* 0x000fe200078e0002 */
[----:B------:R-:W-:-:S02]  /*6210*/  FSEL R170, R35, -INF , !P5 ;  /* 0xff80000023aa7808 */ /* 0x000fc40006800000 */
[----:B------:R-:W-:Y:S01]  /*6220*/  ISETP.GT.AND P1, PT, R9, R78, PT ;  /* 0x0000004e0900720c */ /* 0x000fe20003f24270 */
[----:B------:R-:W1:Y:S01]  /*6230*/  MUFU.TANH R5, R5 ;  /* 0x0000000500057308 */ /* 0x000e620000002400 */
[-C--:B------:R-:W-:Y:S02]  /*6240*/  ISETP.GE.AND P5, PT, R70, R232.reuse, PT ;  /* 0x000000e84600720c */ /* 0x080fe40003fa6270 */
[----:B------:R-:W-:Y:S02]  /*6250*/  FSEL R169, R10, -INF , !P0 ;  /* 0xff8000000aa97808 */ /* 0x000fe40004000000 */
[----:B------:R-:W-:Y:S02]  /*6260*/  FSEL R2, R0, -INF , !P1 ;  /* 0xff80000000027808 */ /* 0x000fe40004800000 */
[----:B------:R-:W-:Y:S02]  /*6270*/  ISETP.GE.AND P0, PT, R71, R232, PT ;  /* 0x000000e84700720c */ /* 0x000fe40003f06270 */
[----:B------:R-:W-:-:S02]  /*6280*/  FSEL R176, R84, -INF , !P5 ;  /* 0xff80000054b07808 */ /* 0x000fc40006800000 */
[----:B------:R-:W-:Y:S01]  /*6290*/  I2FP.F32.S32 R0, R3 ;  /* 0x0000000300007245 */ /* 0x000fe20000201400 */
[----:B------:R-:W-:Y:S01]  /*62a0*/  IMAD.IADD R3, R14, 0x1, -R28 ;  /* 0x000000010e037824 */ /* 0x000fe200078e0a1c */
[-C--:B------:R-:W-:Y:S02]  /*62b0*/  ISETP.GE.AND P5, PT, R71, R229.reuse, PT ;  /* 0x000000e54700720c */ /* 0x080fe40003fa6270 */
[----:B------:R-:W-:Y:S01]  /*62c0*/  FSEL R171, R85, -INF , !P0 ;  /* 0xff80000055ab7808 */ /* 0x000fe20004000000 */
[----:B------:R-:W-:Y:S01]  /*62d0*/  FFMA.FTZ R0, R0, -UR6, R7 ;  /* 0x8000000600007c23 */ /* 0x000fe20008010007 */
[----:B------:R-:W-:Y:S02]  /*62e0*/  ISETP.GE.AND P0, PT, R78, R229, PT ;  /* 0x000000e54e00720c */ /* 0x000fe40003f06270 */
        /* <DEDUP_REMOVED lines=9> */
[----:B------:R-:W-:Y:S02]  /*6380*/  IABS R2, R3 ;  /* 0x0000000300027213 */ /* 0x000fe40000000000 */
[----:B------:R-:W-:Y:S02]  /*6390*/  IABS R3, R4 ;  /* 0x0000000400037213 */ /* 0x000fe40000000000 */
[----:B------:R-:W-:Y:S02]  /*63a0*/  FSEL R186, R0, -INF , !P0 ;  /* 0xff80000000ba7808 */ /* 0x000fe40004000000 */
[----:B------:R-:W-:Y:S02]  /*63b0*/  FSEL R168, R23, -INF , !P2 ;  /* 0xff80000017a87808 */ /* 0x000fe40005000000 */
[----:B------:R-:W-:-:S02]  /*63c0*/  FSEL R183, R26, -INF , !P3 ;  /* 0xff8000001ab77808 */ /* 0x000fc40005800000 */
[----:B------:R-:W-:Y:S02]  /*63d0*/  I2FP.F32.S32 R0, R2 ;  /* 0x0000000200007245 */ /* 0x000fe40000201400 */
[----:B------:R-:W-:Y:S02]  /*63e0*/  ISETP.GE.AND P2, PT, R78, R232, PT ;  /* 0x000000e84e00720c */ /* 0x000fe40003f46270 */
[C---:B------:R-:W-:Y:S01]  /*63f0*/  ISETP.GE.AND P4, PT, R79.reuse, R230, PT ;  /* 0x000000e64f00720c */ /* 0x040fe20003f86270 */
[----:B--2---:R-:W-:Y:S01]  /*6400*/  FFMA.FTZ R2, R0, -UR6, R6 ;  /* 0x8000000600027c23 */ /* 0x004fe20008010006 */
[----:B------:R-:W-:Y:S02]  /*6410*/  ISETP.GE.AND P3, PT, R79, R232, PT ;  /* 0x000000e84f00720c */ /* 0x000fe40003f66270 */
[----:B------:R-:W-:Y:S02]  /*6420*/  I2FP.F32.S32 R3, R3 ;  /* 0x0000000300037245 */ /* 0x000fe40000201400 */
[----:B------:R-:W-:-:S02]  /*6430*/  FSEL R195, R101, -INF , !P2 ;  /* 0xff80000065c37808 */ /* 0x000fc40005000000 */
[----:B------:R-:W-:Y:S01]  /*6440*/  FSEL R190, R30, -INF , !P4 ;  /* 0xff8000001ebe7808 */ /* 0x000fe20006000000 */
[----:B-1----:R-:W-:Y:S01]  /*6450*/  FFMA.FTZ R0, R3, -UR6, R5 ;  /* 0x8000000603007c23 */ /* 0x002fe20008010005 */
[----:B------:R-:W-:Y:S02]  /*6460*/  FSEL R194, R104, -INF , !P3 ;  /* 0xff80000068c27808 */ /* 0x000fe40005800000 */
[-C--:B------:R-:W-:Y:S02]  /*6470*/  ISETP.GE.AND P2, PT, R79, R229.reuse, PT ;  /* 0x000000e54f00720c */ /* 0x080fe40003f46270 */
[C---:B------:R-:W-:Y:S02]  /*6480*/  ISETP.GE.AND P5, PT, R112.reuse, R230, PT ;  /* 0x000000e67000720c */ /* 0x040fe40003fa6270 */
[C---:B------:R-:W-:Y:S02]  /*6490*/  ISETP.GE.AND P4, PT, R112.reuse, R232, PT ;  /* 0x000000e87000720c */ /* 0x040fe40003f86270 */
[----:B------:R-:W-:-:S02]  /*64a0*/  ISETP.GE.AND P3, PT, R112, R229, PT ;  /* 0x000000e57000720c */ /* 0x000fc40003f66270 */
[C---:B------:R-:W-:Y:S02]  /*64b0*/  ISETP.GT.AND P1, PT, R9.reuse, R112, PT ;  /* 0x000000700900720c */ /* 0x040fe40003f24270 */
[----:B------:R-:W-:Y:S02]  /*64c0*/  ISETP.GT.AND P0, PT, R9, R98, PT ;  /* 0x000000620900720c */ /* 0x000fe40003f04270 */
[----:B------:R-:W-:Y:S02]  /*64d0*/  FSEL R182, R50, -INF , !P2 ;  /* 0xff80000032b67808 */ /* 0x000fe40005000000 */
[----:B------:R-:W-:Y:S02]  /*64e0*/  FSEL R189, R34, -INF , !P5 ;  /* 0xff80000022bd7808 */ /* 0x000fe40006800000 */
[----:B------:R-:W-:Y:S02]  /*64f0*/  FSEL R193, R115, -INF , !P4 ;  /* 0xff80000073c17808 */ /* 0x000fe40006000000 */
[----:B------:R-:W-:-:S02]  /*6500*/  FSEL R181, R51, -INF , !P3 ;  /* 0xff80000033b57808 */ /* 0x000fc40005800000 */
[----:B------:R-:W-:Y:S02]  /*6510*/  FSEL R2, R2, -INF , !P1 ;  /* 0xff80000002027808 */ /* 0x000fe40004800000 */
[----:B------:R-:W-:Y:S02]  /*6520*/  ISETP.GE.AND P2, PT, R112, R231, PT ;  /* 0x000000e77000720c */ /* 0x000fe40003f46270 */
[C---:B------:R-:W-:Y:S02]  /*6530*/  ISETP.GE.AND P5, PT, R98.reuse, R230, PT ;  /* 0x000000e66200720c */ /* 0x040fe40003fa6270 */
[C---:B------:R-:W-:Y:S02]  /*6540*/  ISETP.GE.AND P4, PT, R98.reuse, R232, PT ;  /* 0x000000e86200720c */ /* 0x040fe40003f86270 */
[C---:B------:R-:W-:Y:S02]  /*6550*/  ISETP.GE.AND P3, PT, R98.reuse, R229, PT ;  /* 0x000000e56200720c */ /* 0x040fe40003f66270 */
[----:B------:R-:W-:-:S02]  /*6560*/  ISETP.GE.AND P1, PT, R98, R231, PT ;  /* 0x000000e76200720c */ /* 0x000fc40003f26270 */
[----:B------:R-:W-:Y:S02]  /*6570*/  FSEL R0, R0, -INF , !P0 ;  /* 0xff80000000007808 */ /* 0x000fe40004000000 */
[----:B------:R-:W-:Y:S02]  /*6580*/  FSEL R184, R2, -INF , !P2 ;  /* 0xff80000002b87808 */ /* 0x000fe40005000000 */
        /* <DEDUP_REMOVED lines=56> */
.L_x_1321:
[----:B------:R3:W-:Y:S02]  /*6910*/  STS.128 [R224+0x8800], RZ ;  /* 0x008800ffe0007388 */ /* 0x0007e40000000c00 */
.L_x_1322:
[----:B------:R-:W-:Y:S05]  /*6920*/  BSYNC.RECONVERGENT B0 ;  /* 0x0000000000007941 */ /* 0x000fea0003800200 */
.L_x_1320:
[----:B------:R-:W0:Y:S02]  /*6930*/  LDGDEPBAR ;  /* 0x00000000000079af */ /* 0x000e240000000000 */
.L_x_1319:
        /* <DEDUP_REMOVED lines=62> */
[----:B-1----:R-:W-:Y:S01]  /*6d20*/  FFMA.FTZ R0, R12, UR4, -R2 ;  /* 0x000000040c007c23 */ /* 0x002fe20008010802 */
[----:B------:R-:W-:-:S05]  /*6d30*/  LOP3.LUT R12, R210, 0x120, R145, 0xf8, !PT ;  /* 0x00000120d20c7812 */ /* 0x000fca00078ef891 */
[----:B------:R1:W4:Y:S01]  /*6d40*/  MUFU.EX2 R250, R0 ;  /* 0x0000000000fa7308 */ /* 0x0003220000000800 */
[----:B------:R-:W-:Y:S02]  /*6d50*/  LEA R12, R12, UR5, 0x1 ;  /* 0x000000050c0c7c11 */ /* 0x000fe4000f8e08ff */
[----:B--2---:R-:W-:Y:S01]  /*6d60*/  FMNMX.FTZ R102, R4, R6, !PT ;  /* 0x0000000604667209 */ /* 0x004fe20007810000 */
[----:B------:R-:W-:Y:S01]  /*6d70*/  FFMA.FTZ R4, R36, UR4, -R3 ;  /* 0x0000000424047c23 */ /* 0x000fe20008010803 */
[----:B------:R-:W-:-:S03]  /*6d80*/  IADD3 R13, PT, PT, R144, R12, RZ ;  /* 0x0000000c900d7210 */ /* 0x000fc60007ffe0ff */
[----:B------:R-:W-:Y:S01]  /*6d90*/  FMUL.FTZ R8, R102, UR4 ;  /* 0x0000000466087c20 */ /* 0x000fe20008410000 */
[----:B------:R4:W-:Y:S01]  /*6da0*/  MUFU.EX2 R242, R4 ;  /* 0x0000000400f27308 */ /* 0x0009e20000000800 */
[----:B------:R-:W-:Y:S04]  /*6db0*/  LDSM.16.MT88.4 R20, [R13+0x9000] ;  /* 0x009000000d14783b */ /* 0x000fe80000004200 */
[----:B------:R-:W-:Y:S01]  /*6dc0*/  LDSM.16.MT88.4 R36, [R13+0xb000] ;  /* 0x00b000000d24783b */ /* 0x000fe20000004200 */
[----:B-1----:R-:W-:-:S04]  /*6dd0*/  FFMA.FTZ R0, R11, UR4, -R2 ;  /* 0x000000040b007c23 */ /* 0x002fc80008010802 */
[----:B------:R1:W2:Y:S01]  /*6de0*/  MUFU.EX2 R249, R0 ;  /* 0x0000000000f97308 */ /* 0x0002a20000000800 */
[----:B----4-:R-:W-:Y:S01]  /*6df0*/  F2FP.F16.F32.PACK_AB R4, R250, R251 ;  /* 0x000000fbfa04723e */ /* 0x010fe200000000ff */
[----:B-1----:R-:W-:Y:S01]  /*6e00*/  FMUL.FTZ R0, R101, UR4 ;  /* 0x0000000465007c20 */ /* 0x002fe20008410000 */
[----:B--2---:R-:W-:-:S04]  /*6e10*/  F2FP.F16.F32.PACK_AB R6, R252, R249 ;  /* 0x000000f9fc06723e */ /* 0x004fc800000000ff */
[----:B------:R-:W-:Y:S02]  /*6e20*/  FSEL R0, R0, RZ, P0 ;  /* 0x000000ff00007208 */ /* 0x000fe40000000000 */
[----:B------:R-:W-:-:S03]  /*6e30*/  FSETP.NEU.FTZ.AND P0, PT, R102, -INF , PT ;  /* 0xff8000006600780b */ /* 0x000fc60003f1d000 */
[--C-:B------:R-:W-:Y:S01]  /*6e40*/  FFMA.FTZ R5, R25, UR4, -R0.reuse ;  /* 0x0000000419057c23 */ /* 0x100fe20008010800 */
[----:B------:R-:W-:Y:S01]  /*6e50*/  FSEL R14, R8, RZ, P0 ;  /* 0x000000ff080e7208 */ /* 0x000fe20000000000 */
[----:B------:R-:W1:Y:S01]  /*6e60*/  LDSM.16.MT88.4 R24, [R12+0x9000] ;  /* 0x009000000c18783b */ /* 0x000e620000004200 */
[----:B------:R-:W-:Y:S01]  /*6e70*/  FFMA.FTZ R8, R40, UR4, -R3 ;  /* 0x0000000428087c23 */ /* 0x000fe20008010803 */
[----:B------:R2:W-:Y:S08]  /*6e80*/  MUFU.EX2 R246, R5 ;  /* 0x0000000500f67308 */ /* 0x0005f00000000800 */
[----:B------:R4:W5:Y:S01]  /*6e90*/  MUFU.EX2 R243, R8 ;  /* 0x0000000800f37308 */ /* 0x0009620000000800 */
[----:B--2---:R-:W-:-:S02]  /*6ea0*/  FFMA.FTZ R5, R16, UR4, -R0 ;  /* 0x0000000410057c23 */ /* 0x004fc40008010800 */
[----:B------:R-:W2:Y:S05]  /*6eb0*/  LDSM.16.MT88.4 R16, [R12+0xa000] ;  /* 0x00a000000c10783b */ /* 0x000eaa0000004200 */
[----:B------:R3:W-:Y:S01]  /*6ec0*/  MUFU.EX2 R244, R5 ;  /* 0x0000000500f47308 */ /* 0x0007e20000000800 */
[----:B----4-:R-:W-:Y:S01]  /*6ed0*/  FFMA.FTZ R8, R44, UR4, -R14 ;  /* 0x000000042c087c23 */ /* 0x010fe2000801080e */
[----:B-----5:R-:W-:-:S06]  /*6ee0*/  F2FP.F16.F32.PACK_AB R10, R243, R242 ;  /* 0x000000f2f30a723e */ /* 0x020fcc00000000ff */
[----:B------:R4:W-:Y:S01]  /*6ef0*/  MUFU.EX2 R233, R8 ;  /* 0x0000000800e97308 */ /* 0x0009e20000000800 */
[--C-:B---3--:R-:W-:Y:S01]  /*6f00*/  FFMA.FTZ R5, R15, UR4, -R0.reuse ;  /* 0x000000040f057c23 */ /* 0x108fe20008010800 */
[----:B------:R-:W-:-:S06]  /*6f10*/  FFMA.FTZ R15, R164, UR4, -R0 ;  /* 0x00000004a40f7c23 */ /* 0x000fcc0008010800 */
[----:B------:R3:W-:Y:S01]  /*6f20*/  MUFU.EX2 R245, R5 ;  /* 0x0000000500f57308 */ /* 0x0007e20000000800 */
[----:B----4-:R-:W-:-:S07]  /*6f30*/  FFMA.FTZ R8, R43, UR4, -R14 ;  /* 0x000000042b087c23 */ /* 0x010fce000801080e */
[----:B------:R4:W5:Y:S08]  /*6f40*/  MUFU.EX2 R228, R8 ;  /* 0x0000000800e47308 */ /* 0x0009700000000800 */
[----:B------:R1:W-:Y:S01]  /*6f50*/  MUFU.EX2 R202, R15 ;  /* 0x0000000f00ca7308 */ /* 0x0003e20000000800 */
[----:B---3--:R-:W-:Y:S02]  /*6f60*/  FFMA.FTZ R5, R29, UR4, -R0 ;  /* 0x000000041d057c23 */ /* 0x008fe40008010800 */
[----:B------:R-:W3:Y:S05]  /*6f70*/  LDSM.16.MT88.4 R28, [R13+0xa000] ;  /* 0x00a000000d1c783b */ /* 0x000eea0000004200 */
[----:B------:R2:W2:Y:S01]  /*6f80*/  MUFU.EX2 R247, R5 ;  /* 0x0000000500f77308 */ /* 0x0004a20000000800 */
[----:B----4-:R-:W-:Y:S01]  /*6f90*/  FFMA.FTZ R8, R41, UR4, -R14 ;  /* 0x0000000429087c23 */ /* 0x010fe2000801080e */
[----:B-----5:R-:W-:-:S06]  /*6fa0*/  F2FP.F16.F32.PACK_AB R9, R228, R233 ;  /* 0x000000e9e409723e */ /* 0x020fcc00000000ff */
[----:B------:R4:W-:Y:S01]  /*6fb0*/  MUFU.EX2 R236, R8 ;  /* 0x0000000800ec7308 */ /* 0x0009e20000000800 */
[----:B-1----:R-:W-:-:S07]  /*6fc0*/  FFMA.FTZ R15, R165, UR4, -R0 ;  /* 0x00000004a50f7c23 */ /* 0x002fce0008010800 */
[----:B------:R1:W-:Y:S01]  /*6fd0*/  MUFU.EX2 R201, R15 ;  /* 0x0000000f00c97308 */ /* 0x0003e20000000800 */
[----:B--2---:R-:W-:Y:S01]  /*6fe0*/  FFMA.FTZ R5, R32, UR4, -R3 ;  /* 0x0000000420057c23 */ /* 0x004fe20008010803 */
[----:B------:R-:W-:Y:S01]  /*6ff0*/  F2FP.F16.F32.PACK_AB R7, R247, R245 ;  /* 0x000000f5f707723e */ /* 0x000fe200000000ff */
[----:B------:R-:W2:Y:S05]  /*7000*/  LDSM.16.MT88.4 R32, [R12+0xb000] ;  /* 0x00b000000c20783b */ /* 0x000eaa0000004200 */
[----:B------:R5:W3:Y:S01]  /*7010*/  MUFU.EX2 R240, R5 ;  /* 0x0000000500f07308 */ /* 0x000ae20000000800 */
[----:B----4-:R-:W-:-:S07]  /*7020*/  FFMA.FTZ R8, R42, UR4, -R14 ;  /* 0x000000042a087c23 */ /* 0x010fce000801080e */
[----:B------:R3:W4:Y:S01]  /*7030*/  MUFU.EX2 R241, R8 ;  /* 0x0000000800f17308 */ /* 0x0007220000000800 */
[----:B-1----:R-:W-:-:S07]  /*7040*/  FFMA.FTZ R15, R170, UR4, -R3 ;  /* 0x00000004aa0f7c23 */ /* 0x002fce0008010803 */
[----:B------:R1:W-:Y:S01]  /*7050*/  MUFU.EX2 R200, R15 ;  /* 0x0000000f00c87308 */ /* 0x0003e20000000800 */
[----:B-----5:R-:W-:-:S07]  /*7060*/  F2FP.F16.F32.PACK_AB R5, R244, R246 ;  /* 0x000000f6f405723e */ /* 0x020fce00000000ff */
[----:B------:R-:W-:Y:S01]  /*7070*/  HMMA.16816.F32 R116, R4, R24, RZ ;  /* 0x000000180474723c */ /* 0x000fe200000018ff */
[----:B---3--:R-:W-:Y:S02]  /*7080*/  F2FP.F16.F32.PACK_AB R8, R240, R248 ;  /* 0x000000f8f008723e */ /* 0x008fe400000000ff */
[----:B----4-:R-:W-:-:S05]  /*7090*/  F2FP.F16.F32.PACK_AB R11, R241, R236 ;  /* 0x000000ecf10b723e */ /* 0x010fca00000000ff */
[----:B------:R-:W-:Y:S01]  /*70a0*/  HMMA.16816.F32 R112, R4, R20, RZ ;  /* 0x000000140470723c */ /* 0x000fe200000018ff */
[----:B-1----:R-:W-:-:S04]  /*70b0*/  FFMA.FTZ R15, R169, UR4, -R3 ;  /* 0x00000004a90f7c23 */ /* 0x002fc80008010803 */
[----:B------:R1:W-:Y:S03]  /*70c0*/  MUFU.EX2 R199, R15 ;  /* 0x0000000f00c77308 */ /* 0x0003e60000000800 */
[C---:B------:R-:W-:Y:S08]  /*70d0*/  HMMA.16816.F32 R108, R4.reuse, R16, RZ ;  /* 0x00000010046c723c */ /* 0x040ff000000018ff */
[----:B------:R-:W-:Y:S01]  /*70e0*/  HMMA.16816.F32 R96, R4, R28, RZ ;  /* 0x0000001c0460723c */ /* 0x000fe200000018ff */
[----:B-1----:R-:W-:-:S07]  /*70f0*/  FFMA.FTZ R15, R168, UR4, -R3 ;  /* 0x00000004a80f7c23 */ /* 0x002fce0008010803 */
[C---:B--2---:R-:W-:Y:S01]  /*7100*/  HMMA.16816.F32 R92, R4.reuse, R32, RZ ;  /* 0x00000020045c723c */ /* 0x044fe200000018ff */
        /* <DEDUP_REMOVED lines=22> */
[----:B------:R-:W-:Y:S07]  /*7270*/  LDSM.16.MT88.4 R20, [R12+0x9400] ;  /* 0x009400000c14783b */ /* 0x000fee0000004200 */
[----:B------:R-:W-:Y:S01]  /*7280*/  HMMA.16816.F32 R52, R8, R16, RZ ;  /* 0x000000100834723c */ /* 0x000fe200000018ff */
[----:B-1----:R-:W-:-:S04]  /*7290*/  FFMA.FTZ R4, R47, UR4, -R2 ;  /* 0x000000042f047c23 */ /* 0x002fc80008010802 */
[----:B------:R1:W-:Y:S03]  /*72a0*/  MUFU.EX2 R239, R4 ;  /* 0x0000000400ef7308 */ /* 0x0003e60000000800 */
[C---:B------:R-:W-:Y:S01]  /*72b0*/  HMMA.16816.F32 R128, R8.reuse, R18, RZ ;  /* 0x000000120880723c */ /* 0x040fe200000018ff */
[----:B------:R-:W2:Y:S07]  /*72c0*/  LDSM.16.MT88.4 R16, [R13+0x9400] ;  /* 0x009400000d10783b */ /* 0x000eae0000004200 */
[----:B------:R-:W-:Y:S01]  /*72d0*/  HMMA.16816.F32 R48, R8, R28, RZ ;  /* 0x0000001c0830723c */ /* 0x000fe200000018ff */
[----:B-1----:R-:W-:-:S07]  /*72e0*/  FFMA.FTZ R4, R46, UR4, -R2 ;  /* 0x000000042e047c23 */ /* 0x002fce0008010802 */
[C---:B------:R-:W-:Y:S01]  /*72f0*/  HMMA.16816.F32 R132, R8.reuse, R30, RZ ;  /* 0x0000001e0884723c */ /* 0x040fe200000018ff */
[----:B------:R-:W1:Y:S01]  /*7300*/  LDSM.16.MT88.4 R28, [R13+0xa400] ;  /* 0x00a400000d1c783b */ /* 0x000e620000004200 */
[----:B------:R3:W-:Y:S06]  /*7310*/  MUFU.EX2 R238, R4 ;  /* 0x0000000400ee7308 */ /* 0x0007ec0000000800 */
[C---:B------:R-:W-:Y:S08]  /*7320*/  HMMA.16816.F32 R148, R8.reuse, R34, RZ ;  /* 0x000000220894723c */ /* 0x040ff000000018ff */
[----:B------:R-:W-:Y:S01]  /*7330*/  HMMA.16816.F32 R40, R8, R36, RZ ;  /* 0x000000240828723c */ /* 0x000fe200000018ff */
[----:B---3--:R-:W-:-:S07]  /*7340*/  FFMA.FTZ R4, R45, UR4, -R2 ;  /* 0x000000042d047c23 */ /* 0x008fce0008010802 */
[C---:B------:R-:W-:Y:S01]  /*7350*/  HMMA.16816.F32 R44, R8.reuse, R32, RZ ;  /* 0x00000020082c723c */ /* 0x040fe200000018ff */
[----:B------:R3:W4:Y:S01]  /*7360*/  MUFU.EX2 R237, R4 ;  /* 0x0000000400ed7308 */ /* 0x0007220000000800 */
[----:B------:R-:W5:Y:S06]  /*7370*/  LDSM.16.MT88.4 R32, [R12+0xb400] ;  /* 0x00b400000c20783b */ /* 0x000f6c0000004200 */
[----:B------:R-:W-:Y:S01]  /*7380*/  HMMA.16816.F32 R144, R8, R38, RZ ;  /* 0x000000260890723c */ /* 0x000fe200000018ff */
[----:B------:R-:W-:Y:S01]  /*7390*/  FFMA.FTZ R8, R120, UR4, -R3 ;  /* 0x0000000478087c23 */ /* 0x000fe20008010803 */
[----:B------:R-:W5:Y:S03]  /*73a0*/  LDSM.16.MT88.4 R36, [R13+0xb400] ;  /* 0x00b400000d24783b */ /* 0x000f660000004200 */
[----:B------:R2:W-:Y:S01]  /*73b0*/  MUFU.EX2 R215, R8 ;  /* 0x0000000800d77308 */ /* 0x0005e20000000800 */
[----:B---3--:R-:W-:Y:S01]  /*73c0*/  FFMA.FTZ R4, R107, UR4, -R0 ;  /* 0x000000046b047c23 */ /* 0x008fe20008010800 */
[----:B----4-:R-:W-:-:S06]  /*73d0*/  F2FP.F16.F32.PACK_AB R6, R237, R238 ;  /* 0x000000eeed06723e */ /* 0x010fcc00000000ff */
[----:B------:R3:W-:Y:S08]  /*73e0*/  MUFU.EX2 R107, R15 ;  /* 0x0000000f006b7308 */ /* 0x0007f00000000800 */
[----:B------:R4:W-:Y:S01]  /*73f0*/  MUFU.EX2 R221, R4 ;  /* 0x0000000400dd7308 */ /* 0x0009e20000000800 */
[----:B--2---:R-:W-:-:S07]  /*7400*/  FFMA.FTZ R8, R138, UR4, -R14 ;  /* 0x000000048a087c23 */ /* 0x004fce000801080e */
[----:B------:R2:W-:Y:S01]  /*7410*/  MUFU.EX2 R213, R8 ;  /* 0x0000000800d57308 */ /* 0x0005e20000000800 */
[----:B---3--:R-:W-:Y:S01]  /*7420*/  FFMA.FTZ R15, R171, UR4, -R14 ;  /* 0x00000004ab0f7c23 */ /* 0x008fe2000801080e */
[----:B----4-:R-:W-:-:S06]  /*7430*/  FFMA.FTZ R4, R105, UR4, -R0 ;  /* 0x0000000469047c23 */ /* 0x010fcc0008010800 */
[----:B------:R3:W4:Y:S01]  /*7440*/  MUFU.EX2 R227, R4 ;  /* 0x0000000400e37308 */ /* 0x0007220000000800 */
[----:B--2---:R-:W-:-:S07]  /*7450*/  FFMA.FTZ R8, R137, UR4, -R14 ;  /* 0x0000000489087c23 */ /* 0x004fce000801080e */
[----:B------:R2:W-:Y:S01]  /*7460*/  MUFU.EX2 R214, R8 ;  /* 0x0000000800d67308 */ /* 0x0005e20000000800 */
[----:B---3--:R-:W-:Y:S01]  /*7470*/  FFMA.FTZ R4, R106, UR4, -R0 ;  /* 0x000000046a047c23 */ /* 0x008fe20008010800 */
[----:B----4-:R-:W-:-:S06]  /*7480*/  F2FP.F16.F32.PACK_AB R5, R227, R221 ;  /* 0x000000dde305723e */ /* 0x010fcc00000000ff */
[----:B------:R3:W-:Y:S01]  /*7490*/  MUFU.EX2 R106, R15 ;  /* 0x0000000f006a7308 */ /* 0x0007e20000000800 */
[----:B--2---:R-:W-:-:S07]  /*74a0*/  FFMA.FTZ R8, R136, UR4, -R14 ;  /* 0x0000000488087c23 */ /* 0x004fce000801080e */
[----:B------:R2:W-:Y:S08]  /*74b0*/  MUFU.EX2 R226, R4 ;  /* 0x0000000400e27308 */ /* 0x0005f00000000800 */
[----:B------:R4:W-:Y:S01]  /*74c0*/  MUFU.EX2 R212, R8 ;  /* 0x0000000800d47308 */ /* 0x0009e20000000800 */
[----:B---3--:R-:W-:-:S07]  /*74d0*/  FFMA.FTZ R15, R183, UR4, -R3 ;  /* 0x00000004b70f7c23 */ /* 0x008fce0008010803 */
[----:B------:R-:W-:Y:S01]  /*74e0*/  MUFU.EX2 R105, R15 ;  /* 0x0000000f00697308 */ /* 0x000fe20000000800 */
[----:B--2---:R-:W-:-:S07]  /*74f0*/  FFMA.FTZ R4, R100, UR4, -R0 ;  /* 0x0000000464047c23 */ /* 0x004fce0008010800 */
[----:B------:R2:W3:Y:S01]  /*7500*/  MUFU.EX2 R222, R4 ;  /* 0x0000000400de7308 */ /* 0x0004e20000000800 */
[----:B----4-:R-:W-:-:S07]  /*7510*/  FFMA.FTZ R8, R122, UR4, -R14 ;  /* 0x000000047a087c23 */ /* 0x010fce000801080e */
[----:B------:R4:W-:Y:S01]  /*7520*/  MUFU.EX2 R211, R8 ;  /* 0x0000000800d37308 */ /* 0x0009e20000000800 */
[----:B--2---:R-:W-:Y:S01]  /*7530*/  FFMA.FTZ R4, R123, UR4, -R3 ;  /* 0x000000047b047c23 */ /* 0x004fe20008010803 */
[----:B---3--:R-:W-:-:S06]  /*7540*/  F2FP.F16.F32.PACK_AB R7, R222, R226 ;  /* 0x000000e2de07723e */ /* 0x008fcc00000000ff */
[----:B------:R2:W3:Y:S01]  /*7550*/  MUFU.EX2 R220, R4 ;  /* 0x0000000400dc7308 */ /* 0x0004e20000000800 */
[----:B----4-:R-:W-:-:S07]  /*7560*/  FFMA.FTZ R8, R155, UR4, -R3 ;  /* 0x000000049b087c23 */ /* 0x010fce0008010803 */
[----:B------:R4:W-:Y:S01]  /*7570*/  MUFU.EX2 R209, R8 ;  /* 0x0000000800d17308 */ /* 0x0009e20000000800 */
[----:B--2---:R-:W-:-:S07]  /*7580*/  FFMA.FTZ R4, R121, UR4, -R3 ;  /* 0x0000000479047c23 */ /* 0x004fce0008010803 */
[----:B------:R2:W3:Y:S01]  /*7590*/  MUFU.EX2 R216, R4 ;  /* 0x0000000400d87308 */ /* 0x0004e20000000800 */
[----:B----4-:R-:W-:-:S07]  /*75a0*/  FFMA.FTZ R8, R160, UR4, -R2 ;  /* 0x00000004a0087c23 */ /* 0x010fce0008010802 */
[----:B------:R4:W-:Y:S01]  /*75b0*/  MUFU.EX2 R208, R8 ;  /* 0x0000000800d07308 */ /* 0x0009e20000000800 */
[----:B--2---:R-:W-:-:S07]  /*75c0*/  F2FP.F16.F32.PACK_AB R4, R239, R234 ;  /* 0x000000eaef04723e */ /* 0x004fce00000000ff */
[----:B------:R-:W-:Y:S01]  /*75d0*/  HMMA.16816.F32 R156, R4, R16, R112 ;  /* 0x00000010049c723c */ /* 0x000fe20000001870 */
[----:B----4-:R-:W-:-:S04]  /*75e0*/  FFMA.FTZ R8, R154, UR4, -R2 ;  /* 0x000000049a087c23 */ /* 0x010fc80008010802 */
[----:B------:R2:W4:Y:S03]  /*75f0*/  MUFU.EX2 R207, R8 ;  /* 0x0000000800cf7308 */ /* 0x0005260000000800 */
[C---:B------:R-:W-:Y:S08]  /*7600*/  HMMA.16816.F32 R112, R4.reuse, R24, R108 ;  /* 0x000000180470723c */ /* 0x040ff0000000186c */
[----:B-1----:R-:W-:Y:S01]  /*7610*/  HMMA.16816.F32 R108, R4, R28, R96 ;  /* 0x0000001c046c723c */ /* 0x002fe20000001860 */
[----:B--2---:R-:W-:-:S07]  /*7620*/  FFMA.FTZ R8, R153, UR4, -R2 ;  /* 0x0000000499087c23 */ /* 0x004fce0008010802 */
[C---:B------:R-:W-:Y:S01]  /*7630*/  HMMA.16816.F32 R120, R4.reuse, R22, R88 ;  /* 0x000000160478723c */ /* 0x040fe20000001858 */
[----:B------:R1:W-:Y:S07]  /*7640*/  MUFU.EX2 R206, R8 ;  /* 0x0000000800ce7308 */ /* 0x0003ee0000000800 */
[C---:B------:R-:W-:Y:S08]  /*7650*/  HMMA.16816.F32 R136, R4.reuse, R18, R84 ;  /* 0x000000120488723c */ /* 0x040ff00000001854 */
[----:B-----5:R-:W-:Y:S01]  /*7660*/  HMMA.16816.F32 R96, R4, R32, R92 ;  /* 0x000000200460723c */ /* 0x020fe2000000185c */
[----:B-1----:R-:W-:-:S04]  /*7670*/  FFMA.FTZ R8, R152, UR4, -R2 ;  /* 0x0000000498087c23 */ /* 0x002fc80008010802 */
[----:B------:R1:W-:Y:S03]  /*7680*/  MUFU.EX2 R205, R8 ;  /* 0x0000000800cd7308 */ /* 0x0003e60000000800 */
[C---:B------:R-:W-:Y:S08]  /*7690*/  HMMA.16816.F32 R88, R4.reuse, R26, R80 ;  /* 0x0000001a0458723c */ /* 0x040ff00000001850 */
[C---:B------:R-:W-:Y:S08]  /*76a0*/  HMMA.16816.F32 R84, R4.reuse, R30, R76 ;  /* 0x0000001e0454723c */ /* 0x040ff0000000184c */
[----:B------:R-:W-:Y:S01]  /*76b0*/  HMMA.16816.F32 R116, R4, R20, R116 ;  /* 0x000000140474723c */ /* 0x000fe20000001874 */
[----:B-1----:R-:W-:-:S04]  /*76c0*/  FFMA.FTZ R8, R167, UR4, -R0 ;  /* 0x00000004a7087c23 */ /* 0x002fc80008010800 */
[----:B------:R1:W-:Y:S03]  /*76d0*/  MUFU.EX2 R204, R8 ;  /* 0x0000000800cc7308 */ /* 0x0003e60000000800 */
[C---:B------:R-:W-:Y:S08]  /*76e0*/  HMMA.16816.F32 R92, R4.reuse, R36, R68 ;  /* 0x00000024045c723c */ /* 0x040ff00000001844 */
[----:B------:R-:W-:Y:S01]  /*76f0*/  HMMA.16816.F32 R80, R4, R34, R72 ;  /* 0x000000220450723c */ /* 0x000fe20000001848 */
[----:B-1----:R-:W-:-:S07]  /*7700*/  FFMA.FTZ R8, R166, UR4, -R0 ;  /* 0x00000004a6087c23 */ /* 0x002fce0008010800 */
[----:B------:R-:W-:Y:S01]  /*7710*/  HMMA.16816.F32 R76, R4, R38, R60 ;  /* 0x00000026044c723c */ /* 0x000fe2000000183c */
[----:B---3--:R-:W-:Y:S01]  /*7720*/  F2FP.F16.F32.PACK_AB R4, R220, R235 ;  /* 0x000000ebdc04723e */ /* 0x008fe200000000ff */
[----:B------:R1:W2:Y:S01]  /*7730*/  MUFU.EX2 R203, R8 ;  /* 0x0000000800cb7308 */ /* 0x0002a20000000800 */
[----:B------:R-:W-:Y:S02]  /*7740*/  F2FP.F16.F32.PACK_AB R5, R214, R213 ;  /* 0x000000d5d605723e */ /* 0x000fe400000000ff */
[----:B------:R-:W-:Y:S02]  /*7750*/  F2FP.F16.F32.PACK_AB R6, R215, R216 ;  /* 0x000000d8d706723e */ /* 0x000fe400000000ff */
[----:B------:R-:W-:-:S07]  /*7760*/  F2FP.F16.F32.PACK_AB R7, R211, R212 ;  /* 0x000000d4d307723e */ /* 0x000fce00000000ff */
[C---:B------:R-:W-:Y:S01]  /*7770*/  HMMA.16816.F32 R72, R4.reuse, R20, R64 ;  /* 0x000000140448723c */ /* 0x040fe20000001840 */
[----:B-1----:R-:W-:Y:S07]  /*7780*/  LDSM.16.MT88.4 R8, [R13+0x9800] ;  /* 0x009800000d08783b */ /* 0x002fee0000004200 */
[C---:B------:R-:W-:Y:S08]  /*7790*/  HMMA.16816.F32 R64, R4.reuse, R24, R52 ;  /* 0x000000180440723c */ /* 0x040ff00000001834 */
[C---:B------:R-:W-:Y:S08]  /*77a0*/  HMMA.16816.F32 R172, R4.reuse, R36, R40 ;  /* 0x0000002404ac723c */ /* 0x040ff00000001828 */
[C---:B------:R-:W-:Y:S08]  /*77b0*/  HMMA.16816.F32 R68, R4.reuse, R16, R56 ;  /* 0x000000100444723c */ /* 0x040ff00000001838 */
[C---:B------:R-:W-:Y:S08]  /*77c0*/  HMMA.16816.F32 R60, R4.reuse, R28, R48 ;  /* 0x0000001c043c723c */ /* 0x040ff00000001830 */
[C---:B------:R-:W-:Y:S08]  /*77d0*/  HMMA.16816.F32 R160, R4.reuse, R32, R44 ;  /* 0x0000002004a0723c */ /* 0x040ff0000000182c */
[C---:B------:R-:W-:Y:S01]  /*77e0*/  HMMA.16816.F32 R40, R4.reuse, R30, R132 ;  /* 0x0000001e0428723c */ /* 0x040fe20000001884 */
[----:B------:R-:W1:Y:S07]  /*77f0*/  LDSM.16.MT88.4 R28, [R13+0xa800] ;  /* 0x00a800000d1c783b */ /* 0x000e6e0000004200 */
[C---:B------:R-:W-:Y:S01]  /*7800*/  HMMA.16816.F32 R52, R4.reuse, R34, R148 ;  /* 0x000000220434723c */ /* 0x040fe20000001894 */
[----:B------:R-:W3:Y:S07]  /*7810*/  LDSM.16.MT88.4 R32, [R12+0xb800] ;  /* 0x00b800000c20783b */ /* 0x000eee0000004200 */
[C---:B------:R-:W-:Y:S01]  /*7820*/  HMMA.16816.F32 R56, R4.reuse, R22, R140 ;  /* 0x000000160438723c */ /* 0x040fe2000000188c */
[----:B------:R-:W5:Y:S04]  /*7830*/  LDSM.16.MT88.4 R20, [R12+0x9800] ;  /* 0x009800000c14783b */ /* 0x000f680000004200 */
[----:B------:R-:W-:Y:S03]  /*7840*/  LDSM.16.MT88.4 R140, [R13+0x9c00] ;  /* 0x009c00000d8c783b */ /* 0x000fe60000004200 */
[C---:B------:R-:W-:Y:S01]  /*7850*/  HMMA.16816.F32 R48, R4.reuse, R18, R124 ;  /* 0x000000120430723c */ /* 0x040fe2000000187c */
[----:B------:R-:W5:Y:S04]  /*7860*/  LDSM.16.MT88.4 R16, [R12+0xa800] ;  /* 0x00a800000c10783b */ /* 0x000f680000004200 */
[----:B------:R-:W-:Y:S03]  /*7870*/  LDSM.16.MT88.4 R124, [R12+0x9c00] ;  /* 0x009c00000c7c783b */ /* 0x000fe60000004200 */
[C---:B------:R-:W-:Y:S01]  /*7880*/  HMMA.16816.F32 R44, R4.reuse, R26, R128 ;  /* 0x0000001a042c723c */ /* 0x040fe20000001880 */
[----:B------:R-:W5:Y:S07]  /*7890*/  LDSM.16.MT88.4 R24, [R13+0xb800] ;  /* 0x00b800000d18783b */ /* 0x000f6e0000004200 */
[----:B------:R-:W-:Y:S01]  /*78a0*/  HMMA.16816.F32 R36, R4, R38, R144 ;  /* 0x000000260424723c */ /* 0x000fe20000001890 */
[----:B----4-:R-:W-:-:S02]  /*78b0*/  F2FP.F16.F32.PACK_AB R4, R207, R208 ;  /* 0x000000d0cf04723e */ /* 0x010fc400000000ff */
[----:B--2---:R-:W-:Y:S02]  /*78c0*/  F2FP.F16.F32.PACK_AB R5, R203, R204 ;  /* 0x000000cccb05723e */ /* 0x004fe400000000ff */
[----:B------:R-:W-:Y:S02]  /*78d0*/  F2FP.F16.F32.PACK_AB R6, R205, R206 ;  /* 0x000000cecd06723e */ /* 0x000fe400000000ff */
[----:B------:R-:W-:-:S07]  /*78e0*/  F2FP.F16.F32.PACK_AB R7, R201, R202 ;  /* 0x000000cac907723e */ /* 0x000fce00000000ff */
[C---:B-1----:R-:W-:Y:S08]  /*78f0*/  HMMA.16816.F32 R164, R4.reuse, R28, R108 ;  /* 0x0000001c04a4723c */ /* 0x042ff0000000186c */
[C---:B---3--:R-:W-:Y:S08]  /*7900*/  HMMA.16816.F32 R144, R4.reuse, R32, R96 ;  /* 0x000000200490723c */ /* 0x048ff00000001860 */
[C---:B-----5:R-:W-:Y:S08]  /*7910*/  HMMA.16816.F32 R116, R4.reuse, R20, R116 ;  /* 0x000000140474723c */ /* 0x060ff00000001874 */
[C---:B------:R-:W-:Y:S01]  /*7920*/  HMMA.16816.F32 R132, R4.reuse, R8, R156 ;  /* 0x000000080484723c */ /* 0x040fe2000000189c */
[----:B------:R-:W1:Y:S07]  /*7930*/  LDSM.16.MT88.4 R156, [R12+0xac00] ;  /* 0x00ac00000c9c783b */ /* 0x000e6e0000004200 */
[C---:B------:R-:W-:Y:S08]  /*7940*/  HMMA.16816.F32 R148, R4.reuse, R16, R112 ;  /* 0x000000100494723c */ /* 0x040ff00000001870 */
[C---:B------:R-:W-:Y:S08]  /*7950*/  HMMA.16816.F32 R176, R4.reuse, R24, R92 ;  /* 0x0000001804b0723c */ /* 0x040ff0000000185c */
        /* <DEDUP_REMOVED lines=12> */
[----:B------:R-:W-:-:S04]  /*7a20*/  FFMA.FTZ R8, R185, UR4, -R2 ;  /* 0x00000004b9087c23 */ /* 0x000fc80008010802 */
[----:B------:R2:W-:Y:S03]  /*7a30*/  MUFU.EX2 R100, R8 ;  /* 0x0000000800647308 */ /* 0x0005e60000000800 */
[C---:B------:R-:W-:Y:S08]  /*7a40*/  HMMA.16816.F32 R56, R4.reuse, R22, R56 ;  /* 0x000000160438723c */ /* 0x040ff00000001838 */
[----:B------:R-:W-:Y:S01]  /*7a50*/  HMMA.16816.F32 R112, R4, R20, R72 ;  /* 0x000000140470723c */ /* 0x000fe20000001848 */
[----:B--2---:R-:W-:-:S07]  /*7a60*/  FFMA.FTZ R8, R182, UR4, -R2 ;  /* 0x00000004b6087c23 */ /* 0x004fce0008010802 */
[C---:B------:R-:W-:Y:S01]  /*7a70*/  HMMA.16816.F32 R44, R4.reuse, R18, R44 ;  /* 0x00000012042c723c */ /* 0x040fe2000000182c */
[----:B------:R2:W3:Y:S07]  /*7a80*/  MUFU.EX2 R23, R8 ;  /* 0x0000000800177308 */ /* 0x0004ee0000000800 */
[C---:B------:R-:W-:Y:S08]  /*7a90*/  HMMA.16816.F32 R64, R4.reuse, R16, R64 ;  /* 0x000000100440723c */ /* 0x040ff00000001840 */
[----:B------:R-:W-:Y:S01]  /*7aa0*/  HMMA.16816.F32 R48, R4, R10, R48 ;  /* 0x0000000a0430723c */ /* 0x000fe20000001830 */
[--C-:B--2---:R-:W-:Y:S01]  /*7ab0*/  FFMA.FTZ R8, R181, UR4, -R2.reuse ;  /* 0x00000004b5087c23 */ /* 0x104fe20008010802 */
[----:B------:R-:W-:Y:S01]  /*7ac0*/  FFMA.FTZ R2, R180, UR4, -R2 ;  /* 0x00000004b4027c23 */ /* 0x000fe20008010802 */
[----:B---3--:R-:W-:-:S02]  /*7ad0*/  F2FP.F16.F32.PACK_AB R92, R23, R100 ;  /* 0x00000064175c723e */ /* 0x008fc400000000ff */
[----:B------:R2:W-:Y:S03]  /*7ae0*/  MUFU.EX2 R22, R8 ;  /* 0x0000000800167308 */ /* 0x0005e60000000800 */
[C---:B------:R-:W-:Y:S05]  /*7af0*/  HMMA.16816.F32 R60, R4.reuse, R28, R60 ;  /* 0x0000001c043c723c */ /* 0x040fea000000183c */
[----:B------:R3:W4:Y:S03]  /*7b00*/  MUFU.EX2 R21, R2 ;  /* 0x0000000200157308 */ /* 0x0007260000000800 */
[C---:B------:R-:W-:Y:S08]  /*7b10*/  HMMA.16816.F32 R40, R4.reuse, R30, R40 ;  /* 0x0000001e0428723c */ /* 0x040ff00000001828 */
[----:B------:R-:W-:Y:S01]  /*7b20*/  HMMA.16816.F32 R68, R4, R32, R160 ;  /* 0x000000200444723c */ /* 0x000fe200000018a0 */
[----:B--2---:R-:W-:-:S04]  /*7b30*/  FADD.FTZ R8, R246, R244 ;  /* 0x000000f4f6087221 */ /* 0x004fc80000010000 */
[----:B------:R-:W-:Y:S01]  /*7b40*/  FADD.FTZ R8, R245, R8 ;  /* 0x00000008f5087221 */ /* 0x000fe20000010000 */
[--C-:B---3--:R-:W-:Y:S02]  /*7b50*/  FFMA.FTZ R2, R188, UR4, -R0.reuse ;  /* 0x00000004bc027c23 */ /* 0x108fe40008010800 */
[C---:B------:R-:W-:Y:S01]  /*7b60*/  HMMA.16816.F32 R52, R4.reuse, R34, R52 ;  /* 0x000000220434723c */ /* 0x040fe20000001834 */
[----:B----4-:R-:W-:Y:S01]  /*7b70*/  F2FP.F16.F32.PACK_AB R94, R21, R22 ;  /* 0x00000016155e723e */ /* 0x010fe200000000ff */
[----:B------:R2:W-:Y:S06]  /*7b80*/  MUFU.EX2 R20, R2 ;  /* 0x0000000200147308 */ /* 0x0005ec0000000800 */
[C---:B------:R-:W-:Y:S01]  /*7b90*/  HMMA.16816.F32 R84, R4.reuse, R24, R172 ;  /* 0x000000180454723c */ /* 0x040fe200000018ac */
[----:B------:R-:W3:Y:S07]  /*7ba0*/  LDSM.16.MT88.4 R172, [R13+0xac00] ;  /* 0x00ac00000dac783b */ /* 0x000eee0000004200 */
        /* <DEDUP_REMOVED lines=28> */
[----:B------:R-:W-:Y:S01]  /*7d70*/  HMMA.16816.F32 R148, R92, R156, R148 ;  /* 0x0000009c5c94723c */ /* 0x000fe20000001894 */
[----:B----4-:R-:W-:-:S04]  /*7d80*/  FADD.FTZ R3, R248, R240 ;  /* 0x000000f0f8037221 */ /* 0x010fc80000010000 */
[----:B------:R-:W-:-:S03]  /*7d90*/  FADD.FTZ R3, R242, R3 ;  /* 0x00000003f2037221 */ /* 0x000fc60000010000 */
[----:B---3--:R-:W-:Y:S01]  /*7da0*/  HMMA.16816.F32 R164, R92, R172, R164 ;  /* 0x000000ac5ca4723c */ /* 0x008fe200000018a4 */
[----:B------:R-:W-:-:S04]  /*7db0*/  FADD.FTZ R3, R243, R3 ;  /* 0x00000003f3037221 */ /* 0x000fc80000010000 */
[----:B------:R-:W-:Y:S01]  /*7dc0*/  FADD.FTZ R3, R235, R3 ;  /* 0x00000003eb037221 */ /* 0x000fe20000010000 */
[--C-:B-1----:R-:W-:Y:S02]  /*7dd0*/  FFMA.FTZ R0, R194, UR4, -R14.reuse ;  /* 0x00000004c2007c23 */ /* 0x102fe4000801080e */
[C---:B------:R-:W-:Y:S01]  /*7de0*/  HMMA.16816.F32 R168, R92.reuse, R174, R168 ;  /* 0x000000ae5ca8723c */ /* 0x040fe200000018a8 */
[----:B------:R-:W-:Y:S01]  /*7df0*/  FADD.FTZ R3, R220, R3 ;  /* 0x00000003dc037221 */ /* 0x000fe20000010000 */
[----:B------:R1:W3:Y:S06]  /*7e00*/  MUFU.EX2 R11, R0 ;  /* 0x00000000000b7308 */ /* 0x0002ec0000000800 */
[C---:B------:R-:W-:Y:S08]  /*7e10*/  HMMA.16816.F32 R72, R92.reuse, R80, R144 ;  /* 0x000000505c48723c */ /* 0x040ff00000001890 */
[----:B------:R-:W-:Y:S01]  /*7e20*/  HMMA.16816.F32 R76, R92, R82, R108 ;  /* 0x000000525c4c723c */ /* 0x000fe2000000186c */
[----:B-1----:R-:W-:-:S04]  /*7e30*/  FFMA.FTZ R0, R193, UR4, -R14 ;  /* 0x00000004c1007c23 */ /* 0x002fc8000801080e */
[----:B------:R1:W-:Y:S03]  /*7e40*/  MUFU.EX2 R10, R0 ;  /* 0x00000000000a7308 */ /* 0x0003e60000000800 */
[C---:B-----5:R-:W-:Y:S08]  /*7e50*/  HMMA.16816.F32 R88, R92.reuse, R4, R176 ;  /* 0x000000045c58723c */ /* 0x060ff000000018b0 */
[----:B------:R-:W-:Y:S01]  /*7e60*/  HMMA.16816.F32 R92, R92, R6, R96 ;  /* 0x000000065c5c723c */ /* 0x000fe20000001860 */
[----:B--2---:R-:W-:-:S02]  /*7e70*/  F2FP.F16.F32.PACK_AB R96, R16, R105 ;  /* 0x000000691060723e */ /* 0x004fc400000000ff */
[----:B---3--:R-:W-:Y:S02]  /*7e80*/  F2FP.F16.F32.PACK_AB R97, R11, R12 ;  /* 0x0000000c0b61723e */ /* 0x008fe400000000ff */
        /* <DEDUP_REMOVED lines=75> */
[----:B------:R-:W4:Y:S04]  /*8340*/  LDL.LU R183, [R1] ;  /* 0x0000000001b77983 */ /* 0x000f280000300800 */
[----:B------:R-:W5:Y:S04]  /*8350*/  LDL R181, [R1+0x54] ;  /* 0x0000540001b57983 */ /* 0x000f680000100800 */
[----:B------:R-:W4:Y:S04]  /*8360*/  LDL R182, [R1+0x44] ;  /* 0x0000440001b67983 */ /* 0x000f280000100800 */
[----:B------:R-:W4:Y:S01]  /*8370*/  LDL R185, [R1+0x50] ;  /* 0x0000500001b97983 */ /* 0x000f220000100800 */
[----:B------:R-:W-:Y:S01]  /*8380*/  UIADD3 UR4, UPT, UPT, UR22, -0x2, URZ ;  /* 0xfffffffe16047890 */ /* 0x000fe2000fffe0ff */
[----:B------:R-:W-:-:S02]  /*8390*/  SHF.L.U32 R188, R223, 0x4, RZ ;  /* 0x00000004dfbc7819 */ /* 0x000fc400000006ff */
[----:B------:R-:W-:Y:S01]  /*83a0*/  SHF.L.U32 R28, R223, 0x5, RZ ;  /* 0x00000005df1c7819 */ /* 0x000fe200000006ff */
[----:B------:R-:W-:Y:S01]  /*83b0*/  UIMAD.WIDE.U32 UR24, UR4, UR8, URZ ;  /* 0x00000008041872a5 */ /* 0x000fe2000f8e00ff */
[----:B------:R-:W-:Y:S01]  /*83c0*/  LOP3.LUT R188, R188, 0x100, RZ, 0xc0, !PT ;  /* 0x00000100bcbc7812 */ /* 0x000fe200078ec0ff */
[----:B------:R-:W-:Y:S01]  /*83d0*/  UIMAD.WIDE.U32 UR16, UR4, UR8, URZ ;  /* 0x00000008041072a5 */ /* 0x000fe2000f8e00ff */
[--C-:B------:R-:W-:Y:S01]  /*83e0*/  LOP3.LUT R0, R218, 0x120, R28.reuse, 0xf8, !PT ;  /* 0x00000120da007812 */ /* 0x100fe200078ef81c */
[----:B------:R-:W-:Y:S01]  /*83f0*/  UIMAD UR15, UR4, UR9, UR25 ;  /* 0x00000009040f72a4 */ /* 0x000fe2000f8e0219 */
[----:B------:R-:W-:Y:S01]  /*8400*/  LOP3.LUT R188, R188, 0x20, R28, 0xf8, !PT ;  /* 0x00000020bcbc7812 */ /* 0x000fe200078ef81c */
[----:B------:R-:W-:Y:S01]  /*8410*/  USHF.L.U32 UR13, UR24, 0x6, URZ ;  /* 0x00000006180d7899 */ /* 0x000fe200080006ff */
[----:B------:R-:W-:Y:S01]  /*8420*/  LOP3.LUT R0, R0, R210, RZ, 0xfc, !PT ;  /* 0x000000d200007212 */ /* 0x000fe200078efcff */
[----:B------:R-:W-:Y:S01]  /*8430*/  UIMAD UR4, UR4, UR9, UR17 ;  /* 0x00000009040472a4 */ /* 0x000fe2000f8e0211 */
[----:B------:R-:W-:Y:S01]  /*8440*/  MOV R6, UR16 ;  /* 0x0000001000067c02 */ /* 0x000fe20008000f00 */
[----:B------:R-:W-:Y:S01]  /*8450*/  USHF.L.U64.HI UR15, UR24, 0x6, UR15 ;  /* 0x00000006180f7899 */ /* 0x000fe2000801020f */
[----:B------:R-:W-:Y:S01]  /*8460*/  MOV R7, UR17 ;  /* 0x0000001100077c02 */ /* 0x000fe20008000f00 */
[----:B------:R-:W-:Y:S01]  /*8470*/  ULEA UR13, UP0, UR8, UR13, 0x5 ;  /* 0x0000000d080d7291 */ /* 0x000fe2000f8028ff */
[----:B------:R-:W-:Y:S01]  /*8480*/  LEA R32, R0, UR5, 0x1 ;  /* 0x0000000500207c11 */ /* 0x000fe2000f8e08ff */
[----:B------:R-:W-:Y:S01]  /*8490*/  UIADD3 UR17, UPT, UPT, UR22, -0x2, URZ ;  /* 0xfffffffe16117890 */ /* 0x000fe2000fffe0ff */
[----:B------:R-:W-:Y:S01]  /*84a0*/  MOV R3, UR4 ;  /* 0x0000000400037c02 */ /* 0x000fe20008000f00 */
[----:B------:R-:W-:-:S02]  /*84b0*/  ULEA.HI.X UR15, UR8, UR15, UR9, 0x5, UP0 ;  /* 0x0000000f080f7291 */ /* 0x000fc400080f2c09 */
[----:B------:R-:W-:Y:S01]  /*84c0*/  MOV R5, UR13 ;  /* 0x0000000d00057c02 */ /* 0x000fe20008000f00 */
[----:B------:R-:W-:-:S03]  /*84d0*/  UISETP.GT.U32.AND UP0, UPT, UR17, UR18, UPT ;  /* 0x000000121100728c */ /* 0x000fc6000bf04070 */
[----:B------:R-:W-:Y:S01]  /*84e0*/  MOV R7, UR15 ;  /* 0x0000000f00077c02 */ /* 0x000fe20008000f00 */
[----:B------:R-:W-:Y:S01]  /*84f0*/  BAR.SYNC.DEFER_BLOCKING 0x0 ;  /* 0x0000000000007b1d */ /* 0x000fe20000010000 */
[----:B--2---:R-:W-:Y:S02]  /*8500*/  LOP3.LUT R8, R188, R31, RZ, 0xfc, !PT ;  /* 0x0000001fbc087212 */ /* 0x004fe400078efcff */
[----:B-1----:R-:W-:Y:S02]  /*8510*/  ISETP.GE.AND P4, PT, R29, UR12, PT ;  /* 0x0000000c1d007c0c */ /* 0x002fe4000bf86270 */
[----:B---3--:R-:W-:Y:S02]  /*8520*/  ISETP.GE.AND P3, PT, R180, UR12, PT ;  /* 0x0000000cb4007c0c */ /* 0x008fe4000bf66270 */
[-C--:B-----5:R-:W-:Y:S02]  /*8530*/  LEA R2, P1, R6, R181.reuse, 0x7 ;  /* 0x000000b506027211 */ /* 0x0a0fe400078238ff */
[----:B------:R-:W-:-:S02]  /*8540*/  LEA R4, P0, R5, R181, 0x1 ;  /* 0x000000b505047211 */ /* 0x000fc400078008ff */
[----:B----4-:R-:W-:Y:S01]  /*8550*/  ISETP.GE.AND P2, PT, R182, UR12, PT ;  /* 0x0000000cb6007c0c */ /* 0x010fe2000bf46270 */
[----:B------:R-:W1:Y:S01]  /*8560*/  LDCU.64 UR12, c[0x0][0x358] ;  /* 0x00006b00ff0c77ac */ /* 0x000e620008000a00 */
[-C--:B------:R-:W-:Y:S02]  /*8570*/  LEA.HI.X R3, R6, R185.reuse, R3, 0x7, P1 ;  /* 0x000000b906037211 */ /* 0x080fe400008f3c03 */
[----:B------:R-:W-:-:S03]  /*8580*/  LEA.HI.X R5, R5, R185, R7, 0x1, P0 ;  /* 0x000000b905057211 */ /* 0x000fc600000f0c07 */
        /* <DEDUP_REMOVED lines=29> */
[----:B--2---:R-:W-:-:S03]  /*8760*/  LEA R3, R8, UR5, 0x1 ;  /* 0x0000000508037c11 */ /* 0x004fc6000f8e08ff */
[----:B------:R-:W-:Y:S01]  /*8770*/  @P2 STS.128 [R224+0xb800], RZ ;  /* 0x00b800ffe0002388 */ /* 0x000fe20000000c00 */
[C---:B------:R-:W-:Y:S02]  /*8780*/  IADD3 R2, PT, PT, R183.reuse, R32, RZ ;  /* 0x00000020b7027210 */ /* 0x040fe40007ffe0ff */
[----:B------:R-:W-:Y:S01]  /*8790*/  IADD3 R0, PT, PT, R183, R3, RZ ;  /* 0x00000003b7007210 */ /* 0x000fe20007ffe0ff */
[----:B------:R-:W-:Y:S04]  /*87a0*/  LDSM.16.M88.4 R12, [R32] ;  /* 0x00000000200c783b */ /* 0x000fe80000000200 */
[----:B------:R-:W2:Y:S04]  /*87b0*/  LDSM.16.M88.4 R28, [R3+0x6400] ;  /* 0x00640000031c783b */ /* 0x000ea80000000200 */
[----:B------:R-:W4:Y:S04]  /*87c0*/  LDSM.16.M88.4 R36, [R3+0x6000] ;  /* 0x006000000324783b */ /* 0x000f280000000200 */
[----:B------:R-:W5:Y:S04]  /*87d0*/  LDSM.16.M88.4 R24, [R3+0x6800] ;  /* 0x006800000318783b */ /* 0x000f680000000200 */
[----:B------:R-:W1:Y:S04]  /*87e0*/  LDSM.16.M88.4 R20, [R3+0x6c00] ;  /* 0x006c00000314783b */ /* 0x000e680000000200 */
[----:B------:R-:W1:Y:S04]  /*87f0*/  LDSM.16.M88.4 R8, [R32+0x1000] ;  /* 0x001000002008783b */ /* 0x000e680000000200 */
[----:B---3--:R-:W-:Y:S04]  /*8800*/  LDSM.16.M88.4 R4, [R2] ;  /* 0x000000000204783b */ /* 0x008fe80000000200 */
[----:B------:R-:W3:Y:S04]  /*8810*/  LDSM.16.M88.4 R44, [R0+0x6400] ;  /* 0x00640000002c783b */ /* 0x000ee80000000200 */
[----:B------:R-:W3:Y:S04]  /*8820*/  LDSM.16.M88.4 R40, [R0+0x6000] ;  /* 0x006000000028783b */ /* 0x000ee80000000200 */
[----:B------:R-:W3:Y:S04]  /*8830*/  LDSM.16.M88.4 R56, [R0+0x6800] ;  /* 0x006800000038783b */ /* 0x000ee80000000200 */
[----:B------:R5:W3:Y:S04]  /*8840*/  LDSM.16.M88.4 R52, [R0+0x6c00] ;  /* 0x006c00000034783b */ /* 0x000ae80000000200 */
[----:B------:R1:W3:Y:S01]  /*8850*/  LDSM.16.M88.4 R16, [R2+0x1000] ;  /* 0x001000000210783b */ /* 0x0002e20000000200 */
[C---:B--2---:R-:W-:Y:S03]  /*8860*/  HMMA.16816.F32 R184, R12.reuse, R28, RZ ;  /* 0x0000001c0cb8723c */ /* 0x044fe600000018ff */
[----:B------:R-:W-:Y:S04]  /*8870*/  LDSM.16.M88.4 R244, [R3+0x7c00] ;  /* 0x007c000003f4783b */ /* 0x000fe80000000200 */
[----:B------:R-:W0:Y:S01]  /*8880*/  LDGDEPBAR ;  /* 0x00000000000079af */ /* 0x000e220000000000 */
[C---:B----4-:R-:W-:Y:S08]  /*8890*/  HMMA.16816.F32 R192, R12.reuse, R36, RZ ;  /* 0x000000240cc0723c */ /* 0x050ff000000018ff */
[----:B------:R-:W-:Y:S01]  /*88a0*/  HMMA.16816.F32 R180, R12, R30, RZ ;  /* 0x0000001e0cb4723c */ /* 0x000fe200000018ff */
[----:B-----5:R-:W-:-:S04]  /*88b0*/  MOV R0, 0x20 ;  /* 0x0000002000007802 */ /* 0x020fc80000000f00 */
[----:B------:R-:W-:-:S03]  /*88c0*/  SEL R0, R0, 0xffffffe0, !P6 ;  /* 0xffffffe000007807 */ /* 0x000fc60007000000 */
[----:B------:R-:W-:Y:S01]  /*88d0*/  HMMA.16816.F32 R176, R12, R24, RZ ;  /* 0x000000180cb0723c */ /* 0x000fe200000018ff */
[C---:B-1----:R-:W-:Y:S02]  /*88e0*/  IADD3 R2, PT, PT, R0.reuse, R3, RZ ;  /* 0x0000000300027210 */ /* 0x042fe40007ffe0ff */
[----:B------:R-:W-:-:S05]  /*88f0*/  IADD3 R0, PT, PT, R0, R32, RZ ;  /* 0x0000002000007210 */ /* 0x000fca0007ffe0ff */
        /* <DEDUP_REMOVED lines=8> */
[C---:B------:R-:W-:Y:S08]  /*8980*/  HMMA.16816.F32 R28, R8.reuse, R24, RZ ;  /* 0x00000018081c723c */ /* 0x040ff000000018ff */
[----:B------:R-:W-:Y:S08]  /*8990*/  HMMA.16816.F32 R212, R8, R26, RZ ;  /* 0x0000001a08d4723c */ /* 0x000ff000000018ff */
[----:B---3--:R-:W-:Y:S08]  /*89a0*/  HMMA.16816.F32 R200, R4, R44, R184 ;  /* 0x0000002c04c8723c */ /* 0x008ff000000018b8 */
[C---:B------:R-:W-:Y:S08]  /*89b0*/  HMMA.16816.F32 R24, R8.reuse, R20, RZ ;  /* 0x000000140818723c */ /* 0x040ff000000018ff */
        /* <DEDUP_REMOVED lines=11> */
[C---:B------:R-:W-:Y:S01]  /*8a70*/  HMMA.16816.F32 R108, R16.reuse, R44, R12 ;  /* 0x0000002c106c723c */ /* 0x040fe2000000180c */
[----:B------:R-:W2:Y:S07]  /*8a80*/  LDSM.16.M88.4 R12, [R3+0x7400] ;  /* 0x00740000030c783b */ /* 0x000eae0000000200 */
[C---:B------:R-:W-:Y:S01]  /*8a90*/  HMMA.16816.F32 R240, R16.reuse, R56, R28 ;  /* 0x0000003810f0723c */ /* 0x040fe2000000181c */
[----:B------:R-:W3:Y:S07]  /*8aa0*/  LDSM.16.M88.4 R28, [R32+0x3000] ;  /* 0x00300000201c783b */ /* 0x000eee0000000200 */
[C---:B------:R-:W-:Y:S01]  /*8ab0*/  HMMA.16816.F32 R176, R16.reuse, R40, R48 ;  /* 0x0000002810b0723c */ /* 0x040fe20000001830 */
[----:B------:R-:W-:Y:S07]  /*8ac0*/  LDSM.16.M88.4 R48, [R2+0x7000] ;  /* 0x007000000230783b */ /* 0x000fee0000000200 */
[C---:B------:R-:W-:Y:S01]  /*8ad0*/  HMMA.16816.F32 R248, R16.reuse, R52, R24 ;  /* 0x0000003410f8723c */ /* 0x040fe20000001818 */
[----:B------:R-:W4:Y:S07]  /*8ae0*/  LDSM.16.M88.4 R24, [R0+0x2000] ;  /* 0x002000000018783b */ /* 0x000f2e0000000200 */
[C---:B------:R-:W-:Y:S08]  /*8af0*/  HMMA.16816.F32 R204, R16.reuse, R54, R204 ;  /* 0x0000003610cc723c */ /* 0x040ff000000018cc */
[C---:B------:R-:W-:Y:S08]  /*8b00*/  HMMA.16816.F32 R40, R16.reuse, R42, R208 ;  /* 0x0000002a1028723c */ /* 0x040ff000000018d0 */
[----:B------:R-:W-:Y:S01]  /*8b10*/  HMMA.16816.F32 R64, R16, R46, R236 ;  /* 0x0000002e1040723c */ /* 0x000fe200000018ec */
[----:B------:R-:W-:Y:S02]  /*8b20*/  LDSM.16.M88.4 R44, [R3+0x8000] ;  /* 0x00800000032c783b */ /* 0x000fe40000000200 */
[----:B------:R-:W-:-:S02]  /*8b30*/  MOV R33, R204 ;  /* 0x000000cc00217202 */ /* 0x000fc40000000f00 */
[----:B------:R-:W-:Y:S02]  /*8b40*/  MOV R233, R205 ;  /* 0x000000cd00e97202 */ /* 0x000fe40000000f00 */
[----:B------:R-:W-:Y:S01]  /*8b50*/  MOV R105, R206 ;  /* 0x000000ce00697202 */ /* 0x000fe20000000f00 */
[----:B------:R-:W-:Y:S01]  /*8b60*/  HMMA.16816.F32 R208, R16, R58, R212 ;  /* 0x0000003a10d0723c */ /* 0x000fe200000018d4 */
[----:B------:R-:W5:Y:S01]  /*8b70*/  LDSM.16.M88.4 R16, [R32+0x4000] ;  /* 0x004000002010783b */ /* 0x000f620000000200 */
[----:B------:R-:W-:-:S06]  /*8b80*/  MOV R100, R207 ;  /* 0x000000cf00647202 */ /* 0x000fcc0000000f00 */
[C---:B-1----:R-:W-:Y:S08]  /*8b90*/  HMMA.16816.F32 R36, R4.reuse, R8, R36 ;  /* 0x000000080424723c */ /* 0x042ff00000001824 */
[C---:B------:R-:W-:Y:S01]  /*8ba0*/  HMMA.16816.F32 R236, R4.reuse, R246, R20 ;  /* 0x000000f604ec723c */ /* 0x040fe20000001814 */
[----:B------:R1:W5:Y:S07]  /*8bb0*/  LDSM.16.M88.4 R20, [R0+0x3000] ;  /* 0x003000000014783b */ /* 0x00036e0000000200 */
[C---:B--2---:R-:W-:Y:S08]  /*8bc0*/  HMMA.16816.F32 R200, R4.reuse, R12, R200 ;  /* 0x0000000c04c8723c */ /* 0x044ff000000018c8 */
[C---:B------:R-:W-:Y:S08]  /*8bd0*/  HMMA.16816.F32 R196, R4.reuse, R60, R196 ;  /* 0x0000003c04c4723c */ /* 0x040ff000000018c4 */
[C---:B------:R-:W-:Y:S08]  /*8be0*/  HMMA.16816.F32 R212, R4.reuse, R244, R192 ;  /* 0x000000f404d4723c */ /* 0x040ff000000018c0 */
[C---:B------:R-:W-:Y:S08]  /*8bf0*/  HMMA.16816.F32 R188, R4.reuse, R10, R188 ;  /* 0x0000000a04bc723c */ /* 0x040ff000000018bc */
[C---:B------:R-:W-:Y:S08]  /*8c00*/  HMMA.16816.F32 R184, R4.reuse, R14, R184 ;  /* 0x0000000e04b8723c */ /* 0x040ff000000018b8 */
[----:B------:R-:W-:Y:S01]  /*8c10*/  HMMA.16816.F32 R204, R4, R62, R180 ;  /* 0x0000003e04cc723c */ /* 0x000fe200000018b4 */
[----:B------:R-:W-:-:S04]  /*8c20*/  MOV R4, 0x20 ;  /* 0x0000002000047802 */ /* 0x000fc80000000f00 */
[----:B------:R-:W-:-:S03]  /*8c30*/  SEL R4, R4, 0xffffffe0, !P6 ;  /* 0xffffffe004047807 */ /* 0x000fc60007000000 */
[----:B---3--:R-:W-:Y:S01]  /*8c40*/  HMMA.16816.F32 R56, R28, R8, R176 ;  /* 0x000000081c38723c */ /* 0x008fe200000018b0 */
[C---:B-1----:R-:W-:Y:S02]  /*8c50*/  IADD3 R0, PT, PT, R4.reuse, R3, RZ ;  /* 0x0000000304007210 */ /* 0x042fe40007ffe0ff */
[----:B------:R-:W-:-:S05]  /*8c60*/  IADD3 R4, PT, PT, R4, R32, RZ ;  /* 0x0000002004047210 */ /* 0x000fca0007ffe0ff */
[----:B------:R-:W-:Y:S01]  /*8c70*/  HMMA.16816.F32 R176, R28, R10, R40 ;  /* 0x0000000a1cb0723c */ /* 0x000fe20000001828 */
[----:B------:R-:W-:Y:S04]  /*8c80*/  LDSM.16.M88.4 R40, [R0+0x8000] ;  /* 0x008000000028783b */ /* 0x000fe80000000200 */
[----:B------:R-:W1:Y:S03]  /*8c90*/  LDSM.16.M88.4 R8, [R4+0x4000] ;  /* 0x004000000408783b */ /* 0x000e660000000200 */
[----:B----4-:R-:W-:Y:S01]  /*8ca0*/  HMMA.16816.F32 R36, R24, R48, R36 ;  /* 0x000000301824723c */ /* 0x010fe20000001824 */
[----:B------:R-:W-:Y:S07]  /*8cb0*/  LDSM.16.M88.4 R4, [R4+0x5000] ;  /* 0x005000000404783b */ /* 0x000fee0000000200 */
[C---:B------:R-:W-:Y:S08]  /*8cc0*/  HMMA.16816.F32 R108, R28.reuse, R12, R108 ;  /* 0x0000000c1c6c723c */ /* 0x040ff0000000186c */
[----:B------:R-:W-:Y:S01]  /*8cd0*/  HMMA.16816.F32 R64, R28, R14, R64 ;  /* 0x0000000e1c40723c */ /* 0x000fe20000001840 */
[----:B------:R-:W2:Y:S07]  /*8ce0*/  LDSM.16.M88.4 R12, [R32+0x5000] ;  /* 0x00500000200c783b */ /* 0x000eae0000000200 */
[----:B-----5:R-:W-:Y:S01]  /*8cf0*/  HMMA.16816.F32 R52, R16, R44, R36 ;  /* 0x0000002c1034723c */ /* 0x020fe20000001824 */
[----:B------:R-:W3:Y:S07]  /*8d00*/  LDSM.16.M88.4 R36, [R2+0x7400] ;  /* 0x007400000224783b */ /* 0x000eee0000000200 */
[----:B------:R-:W-:Y:S08]  /*8d10*/  HMMA.16816.F32 R56, R20, R48, R56 ;  /* 0x000000301438723c */ /* 0x000ff00000001838 */
[C---:B------:R-:W-:Y:S08]  /*8d20*/  HMMA.16816.F32 R192, R28.reuse, R60, R240 ;  /* 0x0000003c1cc0723c */ /* 0x040ff000000018f0 */
[----:B------:R-:W-:Y:S08]  /*8d30*/  HMMA.16816.F32 R208, R28, R62, R208 ;  /* 0x0000003e1cd0723c */ /* 0x000ff000000018d0 */
[----:B-1----:R-:W-:Y:S08]  /*8d40*/  HMMA.16816.F32 R60, R8, R40, R52 ;  /* 0x00000028083c723c */ /* 0x002ff00000001834 */
[----:B------:R-:W-:Y:S01]  /*8d50*/  HMMA.16816.F32 R52, R24, R50, R188 ;  /* 0x000000321834723c */ /* 0x000fe200000018bc */
[----:B------:R-:W-:-:S07]  /*8d60*/  MOV R189, R33 ;  /* 0x0000002100bd7202 */ /* 0x000fce0000000f00 */
[----:B------:R-:W-:Y:S03]  /*8d70*/  HMMA.16816.F32 R48, R20, R50, R176 ;  /* 0x000000321430723c */ /* 0x000fe600000018b0 */
[----:B------:R-:W-:-:S04]  /*8d80*/  FMUL.FTZ R33, R60, UR7 ;  /* 0x000000073c217c20 */ /* 0x000fc80008410000 */
[----:B------:R1:W4:Y:S01]  /*8d90*/  MUFU.TANH R227, R33 ;  /* 0x0000002100e37308 */ /* 0x0003220000002400 */
[----:B--2---:R-:W-:Y:S08]  /*8da0*/  HMMA.16816.F32 R56, R12, R44, R56 ;  /* 0x0000002c0c38723c */ /* 0x004ff00000001838 */
[-C--:B------:R-:W-:Y:S08]  /*8db0*/  HMMA.16816.F32 R52, R16, R46.reuse, R52 ;  /* 0x0000002e1034723c */ /* 0x080ff00000001834 */
[----:B------:R-:W-:Y:S01]  /*8dc0*/  HMMA.16816.F32 R44, R12, R46, R48 ;  /* 0x0000002e0c2c723c */ /* 0x000fe20000001830 */
[----:B------:R-:W2:Y:S01]  /*8dd0*/  LDSM.16.M88.4 R48, [R3+0x8400] ;  /* 0x008400000330783b */ /* 0x000ea20000000200 */
[----:B-1----:R-:W-:-:S04]  /*8de0*/  FMUL.FTZ R33, R61, UR7 ;  /* 0x000000073d217c20 */ /* 0x002fc80008410000 */
[----:B------:R1:W1:Y:S02]  /*8df0*/  MUFU.TANH R228, R33 ;  /* 0x0000002100e47308 */ /* 0x0002640000002400 */
[----:B------:R-:W-:Y:S08]  /*8e00*/  HMMA.16816.F32 R56, R4, R40, R56 ;  /* 0x000000280438723c */ /* 0x000ff00000001838 */
[----:B---3--:R-:W-:Y:S01]  /*8e10*/  HMMA.16816.F32 R180, R20, R36, R108 ;  /* 0x0000002414b4723c */ /* 0x008fe2000000186c */
[----:B-1----:R-:W-:-:S07]  /*8e20*/  FMUL.FTZ R33, R62, UR7 ;  /* 0x000000073e217c20 */ /* 0x002fce0008410000 */
[----:B------:R-:W-:Y:S01]  /*8e30*/  HMMA.16816.F32 R176, R24, R36, R200 ;  /* 0x0000002418b0723c */ /* 0x000fe200000018c8 */
[----:B------:R1:W3:Y:S07]  /*8e40*/  MUFU.TANH R190, R33 ;  /* 0x0000002100be7308 */ /* 0x0002ee0000002400 */
[-C--:B------:R-:W-:Y:S08]  /*8e50*/  HMMA.16816.F32 R64, R20, R38.reuse, R64 ;  /* 0x000000261440723c */ /* 0x080ff00000001840 */
[----:B------:R-:W-:Y:S01]  /*8e60*/  HMMA.16816.F32 R108, R24, R38, R184 ;  /* 0x00000026186c723c */ /* 0x000fe200000018b8 */
[----:B------:R-:W5:Y:S01]  /*8e70*/  LDSM.16.M88.4 R36, [R0+0x8400] ;  /* 0x008400000024783b */ /* 0x000f620000000200 */
[----:B-1----:R-:W-:-:S04]  /*8e80*/  FMUL.FTZ R33, R63, UR7 ;  /* 0x000000073f217c20 */ /* 0x002fc80008410000 */
[----:B------:R1:W1:Y:S02]  /*8e90*/  MUFU.TANH R35, R33 ;  /* 0x0000002100237308 */ /* 0x0002640000002400 */
[-C--:B------:R-:W-:Y:S08]  /*8ea0*/  HMMA.16816.F32 R60, R8, R42.reuse, R52 ;  /* 0x0000002a083c723c */ /* 0x080ff00000001834 */
[----:B------:R-:W-:Y:S01]  /*8eb0*/  HMMA.16816.F32 R52, R4, R42, R44 ;  /* 0x0000002a0434723c */ /* 0x000fe2000000182c */
[----:B------:R-:W4:Y:S01]  /*8ec0*/  LDSM.16.M88.4 R44, [R2+0x7800] ;  /* 0x00780000022c783b */ /* 0x000f220000000200 */
[----:B-1----:R-:W-:-:S06]  /*8ed0*/  FMUL.FTZ R33, R56, UR7 ;  /* 0x0000000738217c20 */ /* 0x002fcc0008410000 */
[----:B--2---:R-:W-:Y:S01]  /*8ee0*/  HMMA.16816.F32 R40, R16, R48, R176 ;  /* 0x000000301028723c */ /* 0x004fe200000018b0 */
[----:B------:R1:W2:Y:S07]  /*8ef0*/  MUFU.TANH R202, R33 ;  /* 0x0000002100ca7308 */ /* 0x0002ae0000002400 */
[----:B------:R-:W-:Y:S08]  /*8f00*/  HMMA.16816.F32 R64, R12, R50, R64 ;  /* 0x000000320c40723c */ /* 0x000ff00000001840 */
[----:B------:R-:W-:Y:S01]  /*8f10*/  HMMA.16816.F32 R176, R28, R244, R248 ;  /* 0x000000f41cb0723c */ /* 0x000fe200000018f8 */
[----:B-1----:R-:W-:-:S04]  /*8f20*/  FMUL.FTZ R33, R57, UR7 ;  /* 0x0000000739217c20 */ /* 0x002fc80008410000 */
[----:B------:R1:W1:Y:S03]  /*8f30*/  MUFU.TANH R203, R33 ;  /* 0x0000002100cb7308 */ /* 0x0002660000002400 */
[----:B-----5:R-:W-:Y:S08]  /*8f40*/  HMMA.16816.F32 R40, R8, R36, R40 ;  /* 0x000000240828723c */ /* 0x020ff00000001828 */
[----:B------:R-:W-:Y:S01]  /*8f50*/  HMMA.16816.F32 R64, R4, R38, R64 ;  /* 0x000000260440723c */ /* 0x000fe20000001840 */
[----:B-1----:R-:W-:-:S04]  /*8f60*/  FMUL.FTZ R33, R58, UR7 ;  /* 0x000000073a217c20 */ /* 0x002fc80008410000 */
[----:B------:R1:W1:Y:S02]  /*8f70*/  MUFU.TANH R242, R33 ;  /* 0x0000002100f27308 */ /* 0x0002640000002400 */
[----:B-1----:R-:W-:Y:S02]  /*8f80*/  FMUL.FTZ R33, R59, UR7 ;  /* 0x000000073b217c20 */ /* 0x002fe40008410000 */
[----:B------:R-:W-:Y:S04]  /*8f90*/  HMMA.16816.F32 R56, R12, R48, R180 ;  /* 0x000000300c38723c */ /* 0x000fe800000018b4 */
[----:B------:R1:W1:Y:S04]  /*8fa0*/  MUFU.TANH R240, R33 ;  /* 0x0000002100f07308 */ /* 0x0002680000002400 */
[----:B------:R-:W-:Y:S08]  /*8fb0*/  HMMA.16816.F32 R48, R16, R50, R108 ;  /* 0x000000321030723c */ /* 0x000ff0000000186c */
[----:B----4-:R-:W-:Y:S01]  /*8fc0*/  HMMA.16816.F32 R108, R20, R44, R192 ;  /* 0x0000002c146c723c */ /* 0x010fe200000018c0 */
[----:B-1----:R-:W-:-:S04]  /*8fd0*/  FMUL.FTZ R33, R60, UR7 ;  /* 0x000000073c217c20 */ /* 0x002fc80008410000 */
[----:B------:R1:W4:Y:S03]  /*8fe0*/  MUFU.TANH R226, R33 ;  /* 0x0000002100e27308 */ /* 0x0003260000002400 */
[----:B------:R-:W-:Y:S08]  /*8ff0*/  HMMA.16816.F32 R56, R4, R36, R56 ;  /* 0x000000240438723c */ /* 0x000ff00000001838 */
[----:B------:R-:W-:Y:S01]  /*9000*/  HMMA.16816.F32 R36, R8, R38, R48 ;  /* 0x000000260824723c */ /* 0x000fe20000001830 */
[----:B-1----:R-:W-:-:S04]  /*9010*/  FMUL.FTZ R33, R61, UR7 ;  /* 0x000000073d217c20 */ /* 0x002fc80008410000 */
[----:B------:R1:W1:Y:S02]  /*9020*/  MUFU.TANH R222, R33 ;  /* 0x0000002100de7308 */ /* 0x0002640000002400 */
[----:B-1----:R-:W-:-:S06]  /*9030*/  FMUL.FTZ R33, R62, UR7 ;  /* 0x000000073e217c20 */ /* 0x002fcc0008410000 */
        /* <DEDUP_REMOVED lines=11> */
[----:B------:R-:W1:Y:S04]  /*90f0*/  LDSM.16.M88.4 R52, [R3+0x8800] ;  /* 0x008800000334783b */ /* 0x000e680000000200 */
[----:B------:R5:W1:Y:S02]  /*9100*/  MUFU.TANH R252, R33 ;  /* 0x0000002100fc7308 */ /* 0x000a640000002400 */
[----:B-----5:R-:W-:-:S06]  /*9110*/  FMUL.FTZ R33, R40, UR7 ;  /* 0x0000000728217c20 */ /* 0x020fcc0008410000 */
[----:B------:R5:W1:Y:S02]  /*9120*/  MUFU.TANH R221, R33 ;  /* 0x0000002100dd7308 */ /* 0x000a640000002400 */
[----:B-----5:R-:W-:Y:S01]  /*9130*/  FMUL.FTZ R33, R41, UR7 ;  /* 0x0000000729217c20 */ /* 0x020fe20008410000 */
[----:B-1----:R-:W-:Y:S05]  /*9140*/  HMMA.16816.F32 R48, R16, R52, R60 ;  /* 0x000000341030723c */ /* 0x002fea000000183c */
        /* <DEDUP_REMOVED lines=9> */
[----:B-1----:R-:W-:Y:S01]  /*91e0*/  HMMA.16816.F32 R60, R8, R40, R48 ;  /* 0x00000028083c723c */ /* 0x002fe20000001830 */
[----:B------:R1:W5:Y:S04]  /*91f0*/  LDSM.16.M88.4 R48, [R2+0x7c00] ;  /* 0x007c00000230783b */ /* 0x0003680000000200 */
[----:B------:R3:W1:Y:S02]  /*9200*/  MUFU.TANH R187, R33 ;  /* 0x0000002100bb7308 */ /* 0x0006640000002400 */
[----:B---3--:R-:W-:-:S06]  /*9210*/  FMUL.FTZ R33, R58, UR7 ;  /* 0x000000073a217c20 */ /* 0x008fcc0008410000 */
[----:B------:R3:W2:Y:S06]  /*9220*/  MUFU.TANH R235, R33 ;  /* 0x0000002100eb7308 */ /* 0x0006ac0000002400 */
[----:B-1----:R-:W-:-:S04]  /*9230*/  FMUL.FTZ R2, R60, UR7 ;  /* 0x000000073c027c20 */ /* 0x002fc80008410000 */
[----:B------:R1:W1:Y:S01]  /*9240*/  MUFU.TANH R198, R2 ;  /* 0x0000000200c67308 */ /* 0x0002620000002400 */
[----:B---3--:R-:W-:Y:S02]  /*9250*/  FMUL.FTZ R33, R59, UR7 ;  /* 0x000000073b217c20 */ /* 0x008fe40008410000 */
[----:B------:R-:W-:Y:S01]  /*9260*/  HMMA.16816.F32 R56, R24, R46, R204 ;  /* 0x0000002e1838723c */ /* 0x000fe200000018cc */
[----:B------:R-:W-:-:S04]  /*9270*/  MOV R204, R189 ;  /* 0x000000bd00cc7202 */ /* 0x000fc80000000f00 */
[----:B------:R3:W2:Y:S01]  /*9280*/  MUFU.TANH R241, R33 ;  /* 0x0000002100f17308 */ /* 0x0006a20000002400 */
[----:B------:R-:W-:Y:S02]  /*9290*/  MOV R205, R233 ;  /* 0x000000e900cd7202 */ /* 0x000fe40000000f00 */
[----:B------:R-:W-:Y:S01]  /*92a0*/  MOV R206, R105 ;  /* 0x0000006900ce7202 */ /* 0x000fe20000000f00 */
[----:B-1----:R-:W-:Y:S01]  /*92b0*/  FMUL.FTZ R2, R61, UR7 ;  /* 0x000000073d027c20 */ /* 0x002fe20008410000 */
[----:B------:R-:W-:-:S03]  /*92c0*/  MOV R207, R100 ;  /* 0x0000006400cf7202 */ /* 0x000fc60000000f00 */
[----:B------:R1:W1:Y:S04]  /*92d0*/  MUFU.TANH R195, R2 ;  /* 0x0000000200c37308 */ /* 0x0002680000002400 */
[----:B------:R-:W-:Y:S01]  /*92e0*/  HMMA.16816.F32 R28, R28, R246, R204 ;  /* 0x000000f61c1c723c */ /* 0x000fe200000018cc */
[----:B---3--:R-:W-:-:S04]  /*92f0*/  FMUL.FTZ R33, R36, UR7 ;  /* 0x0000000724217c20 */ /* 0x008fc80008410000 */
[----:B------:R3:W2:Y:S01]  /*9300*/  MUFU.TANH R217, R33 ;  /* 0x0000002100d97308 */ /* 0x0006a20000002400 */
[----:B-1----:R-:W-:-:S07]  /*9310*/  FMUL.FTZ R2, R62, UR7 ;  /* 0x000000073e027c20 */ /* 0x002fce0008410000 */
[----:B------:R1:W1:Y:S01]  /*9320*/  MUFU.TANH R105, R2 ;  /* 0x0000000200697308 */ /* 0x0002620000002400 */
[----:B---3--:R-:W-:-:S07]  /*9330*/  FMUL.FTZ R33, R37, UR7 ;  /* 0x0000000725217c20 */ /* 0x008fce0008410000 */
[----:B------:R3:W2:Y:S01]  /*9340*/  MUFU.TANH R216, R33 ;  /* 0x0000002100d87308 */ /* 0x0006a20000002400 */
[----:B-1----:R-:W-:-:S07]  /*9350*/  FMUL.FTZ R2, R63, UR7 ;  /* 0x000000073f027c20 */ /* 0x002fce0008410000 */
[----:B------:R-:W1:Y:S01]  /*9360*/  MUFU.TANH R100, R2 ;  /* 0x0000000200647308 */ /* 0x000e620000002400 */
[----:B---3--:R-:W-:-:S07]  /*9370*/  FMUL.FTZ R33, R38, UR7 ;  /* 0x0000000726217c20 */ /* 0x008fce0008410000 */
[----:B------:R3:W1:Y:S02]  /*9380*/  MUFU.TANH R107, R33 ;  /* 0x00000021006b7308 */ /* 0x0006640000002400 */
[----:B---3--:R-:W-:Y:S02]  /*9390*/  FMUL.FTZ R33, R39, UR7 ;  /* 0x0000000727217c20 */ /* 0x008fe40008410000 */
[----:B------:R-:W-:Y:S04]  /*93a0*/  HMMA.16816.F32 R36, R12, R52, R108 ;  /* 0x000000340c24723c */ /* 0x000fe8000000186c */
[----:B------:R3:W1:Y:S02]  /*93b0*/  MUFU.TANH R106, R33 ;  /* 0x00000021006a7308 */ /* 0x0006640000002400 */
[----:B---3--:R-:W-:-:S14]  /*93c0*/  FMUL.FTZ R33, R64, UR7 ;  /* 0x0000000740217c20 */ /* 0x008fdc0008410000 */
[----:B------:R-:W-:Y:S01]  /*93d0*/  HMMA.16816.F32 R108, R4, R40, R36 ;  /* 0x00000028046c723c */ /* 0x000fe20000001824 */
[----:B------:R3:W1:Y:S07]  /*93e0*/  MUFU.TANH R186, R33 ;  /* 0x0000002100ba7308 */ /* 0x00066e0000002400 */
[----:B------:R-:W-:Y:S11]  /*93f0*/  HMMA.16816.F32 R36, R16, R54, R56 ;  /* 0x000000361024723c */ /* 0x000ff60000001838 */
[----:B------:R-:W-:Y:S01]  /*9400*/  FMUL.FTZ R2, R108, UR7 ;  /* 0x000000076c027c20 */ /* 0x000fe20008410000 */
[----:B---3--:R-:W-:-:S03]  /*9410*/  FMUL.FTZ R33, R65, UR7 ;  /* 0x0000000741217c20 */ /* 0x008fc60008410000 */
[----:B------:R3:W1:Y:S05]  /*9420*/  MUFU.TANH R182, R2 ;  /* 0x0000000200b67308 */ /* 0x00066a0000002400 */
[----:B------:R-:W-:Y:S01]  /*9430*/  HMMA.16816.F32 R56, R8, R42, R36 ;  /* 0x0000002a0838723c */ /* 0x000fe20000001824 */
[----:B------:R4:W-:Y:S02]  /*9440*/  LDSM.16.M88.4 R36, [R0+0x8c00] ;  /* 0x008c00000024783b */ /* 0x0009e40000000200 */
[----:B------:R5:W1:Y:S01]  /*9450*/  MUFU.TANH R185, R33 ;  /* 0x0000002100b97308 */ /* 0x000a620000002400 */
[----:B---3--:R-:W-:-:S07]  /*9460*/  FMUL.FTZ R2, R109, UR7 ;  /* 0x000000076d027c20 */ /* 0x008fce0008410000 */
[----:B------:R3:W1:Y:S01]  /*9470*/  MUFU.TANH R108, R2 ;  /* 0x00000002006c7308 */ /* 0x0006620000002400 */
[----:B-----5:R-:W-:-:S07]  /*9480*/  FMUL.FTZ R33, R66, UR7 ;  /* 0x0000000742217c20 */ /* 0x020fce0008410000 */
[----:B------:R5:W1:Y:S01]  /*9490*/  MUFU.TANH R234, R33 ;  /* 0x0000002100ea7308 */ /* 0x000a620000002400 */
[----:B----4-:R-:W-:Y:S01]  /*94a0*/  FMUL.FTZ R0, R111, UR7 ;  /* 0x000000076f007c20 */ /* 0x010fe20008410000 */
[----:B---3--:R-:W-:Y:S01]  /*94b0*/  FMUL.FTZ R2, R110, UR7 ;  /* 0x000000076e027c20 */ /* 0x008fe20008410000 */
[----:B-----5:R-:W-:Y:S02]  /*94c0*/  FMUL.FTZ R33, R67, UR7 ;  /* 0x0000000743217c20 */ /* 0x020fe40008410000 */
[----:B------:R-:W-:Y:S01]  /*94d0*/  HMMA.16816.F32 R64, R20, R46, R208 ;  /* 0x0000002e1440723c */ /* 0x000fe200000018d0 */
[----:B------:R-:W3:Y:S02]  /*94e0*/  LDSM.16.M88.4 R44, [R3+0x8c00] ;  /* 0x008c0000032c783b */ /* 0x000ee40000000200 */
[----:B------:R4:W1:Y:S01]  /*94f0*/  MUFU.TANH R208, R0 ;  /* 0x0000000000d07308 */ /* 0x0008620000002400 */
[----:B------:R-:W-:-:S07]  /*9500*/  DEPBAR.LE SB0, 0x0 ;  /* 0x000080000000791a */ /* 0x000fce0000000000 */
[----:B------:R-:W1:Y:S08]  /*9510*/  MUFU.TANH R233, R33 ;  /* 0x0000002100e97308 */ /* 0x000e700000002400 */
[----:B------:R-:W1:Y:S01]  /*9520*/  MUFU.TANH R209, R2 ;  /* 0x0000000200d17308 */ /* 0x000e620000002400 */
[----:B----4-:R-:W-:Y:S01]  /*9530*/  FMUL.FTZ R0, R56, UR7 ;  /* 0x0000000738007c20 */ /* 0x010fe20008410000 */
[----:B------:R-:W-:Y:S06]  /*9540*/  HMMA.16816.F32 R60, R12, R54, R64 ;  /* 0x000000360c3c723c */ /* 0x000fec0000001840 */
[----:B------:R4:W1:Y:S02]  /*9550*/  MUFU.TANH R111, R0 ;  /* 0x00000000006f7308 */ /* 0x0008640000002400 */
[-C--:B------:R-:W-:Y:S08]  /*9560*/  HMMA.16816.F32 R52, R24, R48.reuse, R212 ;  /* 0x000000301834723c */ /* 0x080ff000000018d4 */
[----:B------:R-:W-:Y:S01]  /*9570*/  HMMA.16816.F32 R64, R20, R48, R176 ;  /* 0x000000301440723c */ /* 0x000fe200000018b0 */
[----:B----4-:R-:W-:-:S07]  /*9580*/  FMUL.FTZ R0, R57, UR7 ;  /* 0x0000000739007c20 */ /* 0x010fce0008410000 */
[-C--:B------:R-:W-:Y:S01]  /*9590*/  HMMA.16816.F32 R24, R24, R50.reuse, R236 ;  /* 0x000000321818723c */ /* 0x080fe200000018ec */
[----:B------:R4:W1:Y:S07]  /*95a0*/  MUFU.TANH R176, R0 ;  /* 0x0000000000b07308 */ /* 0x00086e0000002400 */
[----:B------:R-:W-:Y:S08]  /*95b0*/  HMMA.16816.F32 R20, R20, R50, R28 ;  /* 0x000000321414723c */ /* 0x000ff0000000181c */
[----:B------:R-:W-:Y:S01]  /*95c0*/  HMMA.16816.F32 R60, R4, R42, R60 ;  /* 0x0000002a043c723c */ /* 0x000fe2000000183c */
[----:B----4-:R-:W-:-:S07]  /*95d0*/  FMUL.FTZ R0, R58, UR7 ;  /* 0x000000073a007c20 */ /* 0x010fce0008410000 */
[-C--:B---3--:R-:W-:Y:S01]  /*95e0*/  HMMA.16816.F32 R40, R16, R44.reuse, R52 ;  /* 0x0000002c1028723c */ /* 0x088fe20000001834 */
[----:B------:R3:W4:Y:S07]  /*95f0*/  MUFU.TANH R58, R0 ;  /* 0x00000000003a7308 */ /* 0x00072e0000002400 */
[----:B------:R-:W-:Y:S03]  /*9600*/  HMMA.16816.F32 R52, R12, R44, R64 ;  /* 0x0000002c0c34723c */ /* 0x000fe60000001840 */
[----:B------:R-:W-:Y:S01]  /*9610*/  FMUL.FTZ R62, R62, UR7 ;  /* 0x000000073e3e7c20 */ /* 0x000fe20008410000 */
[----:B------:R-:W-:-:S03]  /*9620*/  FMUL.FTZ R63, R63, UR7 ;  /* 0x000000073f3f7c20 */ /* 0x000fc60008410000 */
[----:B------:R-:W1:Y:S01]  /*9630*/  MUFU.TANH R207, R62 ;  /* 0x0000003e00cf7308 */ /* 0x000e620000002400 */
[----:B------:R-:W-:Y:S01]  /*9640*/  HMMA.16816.F32 R16, R16, R46, R24 ;  /* 0x0000002e1010723c */ /* 0x000fe20000001818 */
[----:B---3--:R-:W-:-:S06]  /*9650*/  FMUL.FTZ R0, R59, UR7 ;  /* 0x000000073b007c20 */ /* 0x008fcc0008410000 */
[----:B------:R3:W1:Y:S01]  /*9660*/  MUFU.TANH R56, R0 ;  /* 0x0000000000387308 */ /* 0x0006620000002400 */
[----:B------:R-:W-:Y:S07]  /*9670*/  HMMA.16816.F32 R12, R12, R46, R20 ;  /* 0x0000002e0c0c723c */ /* 0x000fee0000001814 */
[----:B------:R-:W1:Y:S01]  /*9680*/  MUFU.TANH R206, R63 ;  /* 0x0000003f00ce7308 */ /* 0x000e620000002400 */
[-C--:B------:R-:W-:Y:S08]  /*9690*/  HMMA.16816.F32 R40, R8, R36.reuse, R40 ;  /* 0x000000240828723c */ /* 0x080ff00000001828 */
[----:B------:R-:W-:Y:S01]  /*96a0*/  HMMA.16816.F32 R24, R4, R36, R52 ;  /* 0x000000240418723c */ /* 0x000fe20000001834 */
[----:B---3--:R-:W-:-:S04]  /*96b0*/  FMUL.FTZ R0, R60, UR7 ;  /* 0x000000073c007c20 */ /* 0x008fc80008410000 */
[----:B------:R3:W1:Y:S03]  /*96c0*/  MUFU.TANH R64, R0 ;  /* 0x0000000000407308 */ /* 0x0006660000002400 */
[-C--:B------:R-:W-:Y:S03]  /*96d0*/  HMMA.16816.F32 R8, R8, R38.reuse, R16 ;  /* 0x000000260808723c */ /* 0x080fe60000001810 */
[----:B------:R-:W-:Y:S01]  /*96e0*/  FMUL.FTZ R40, R40, UR7 ;  /* 0x0000000728287c20 */ /* 0x000fe20008410000 */
[----:B------:R-:W-:Y:S01]  /*96f0*/  FMUL.FTZ R41, R41, UR7 ;  /* 0x0000000729297c20 */ /* 0x000fe20008410000 */
[----:B------:R-:W-:Y:S01]  /*9700*/  FMUL.FTZ R42, R42, UR7 ;  /* 0x000000072a2a7c20 */ /* 0x000fe20008410000 */
[----:B------:R-:W-:Y:S01]  /*9710*/  FMUL.FTZ R43, R43, UR7 ;  /* 0x000000072b2b7c20 */ /* 0x000fe20008410000 */
[----:B------:R1:W1:Y:S01]  /*9720*/  MUFU.TANH R110, R40 ;  /* 0x00000028006e7308 */ /* 0x0002620000002400 */
[----:B------:R-:W-:Y:S03]  /*9730*/  HMMA.16816.F32 R4, R4, R38, R12 ;  /* 0x000000260404723c */ /* 0x000fe6000000180c */
[----:B------:R-:W-:Y:S01]  /*9740*/  FMUL.FTZ R24, R24, UR7 ;  /* 0x0000000718187c20 */ /* 0x000fe20008410000 */
[----:B------:R-:W-:Y:S01]  /*9750*/  FMUL.FTZ R25, R25, UR7 ;  /* 0x0000000719197c20 */ /* 0x000fe20008410000 */
[----:B------:R-:W-:Y:S01]  /*9760*/  FMUL.FTZ R26, R26, UR7 ;  /* 0x000000071a1a7c20 */ /* 0x000fe20008410000 */
[----:B---3--:R-:W-:Y:S01]  /*9770*/  FMUL.FTZ R0, R61, UR7 ;  /* 0x000000073d007c20 */ /* 0x008fe20008410000 */
[----:B------:R-:W-:Y:S01]  /*9780*/  FMUL.FTZ R27, R27, UR7 ;  /* 0x000000071b1b7c20 */ /* 0x000fe20008410000 */
[----:B------:R3:W1:Y:S03]  /*9790*/  MUFU.TANH R192, R41 ;  /* 0x0000002900c07308 */ /* 0x0006660000002400 */
[----:B------:R-:W-:Y:S01]  /*97a0*/  FMUL.FTZ R8, R8, UR7 ;  /* 0x0000000708087c20 */ /* 0x000fe20008410000 */
[----:B------:R-:W-:Y:S01]  /*97b0*/  FMUL.FTZ R9, R9, UR7 ;  /* 0x0000000709097c20 */ /* 0x000fe20008410000 */
[----:B------:R-:W-:Y:S01]  /*97c0*/  FMUL.FTZ R10, R10, UR7 ;  /* 0x000000070a0a7c20 */ /* 0x000fe20008410000 */
[----:B------:R-:W-:-:S02]  /*97d0*/  FMUL.FTZ R11, R11, UR7 ;  /* 0x000000070b0b7c20 */ /* 0x000fc40008410000 */
[----:B------:R3:W1:Y:S03]  /*97e0*/  MUFU.TANH R61, R0 ;  /* 0x00000000003d7308 */ /* 0x0006660000002400 */
[----:B------:R-:W-:Y:S01]  /*97f0*/  FMUL.FTZ R4, R4, UR7 ;  /* 0x0000000704047c20 */ /* 0x000fe20008410000 */
[----:B------:R-:W-:Y:S01]  /*9800*/  FMUL.FTZ R5, R5, UR7 ;  /* 0x0000000705057c20 */ /* 0x000fe20008410000 */
[----:B------:R-:W-:Y:S01]  /*9810*/  FMUL.FTZ R6, R6, UR7 ;  /* 0x0000000706067c20 */ /* 0x000fe20008410000 */
[----:B------:R-:W-:Y:S02]  /*9820*/  FMUL.FTZ R7, R7, UR7 ;  /* 0x0000000707077c20 */ /* 0x000fe40008410000 */
        /* <DEDUP_REMOVED lines=15> */
[----:B--2-4-:R-:W-:Y:S05]  /*9920*/  BRA.U !UP0, `(.L_x_1324) ;  /* 0x0000000108fc7547 */ /* 0x014fea000b800000 */
[----:B------:R-:W2:Y:S04]  /*9930*/  LDL R196, [R1+0x30] ;  /* 0x0000300001c47983 */ /* 0x000ea80000100800 */
[----:B------:R-:W4:Y:S01]  /*9940*/  LDL R184, [R1+0x20] ;  /* 0x0000200001b87983 */ /* 0x000f220000100800 */
[----:B------:R-:W-:Y:S01]  /*9950*/  UIADD3 UR5, UPT, UPT, UR22, -0x3, URZ ;  /* 0xfffffffd16057890 */ /* 0x000fe2000fffe0ff */
[----:B------:R-:W-:Y:S03]  /*9960*/  BSSY.RECONVERGENT B0, `(.L_x_1325) ;  /* 0x000003a000007945 */ /* 0x000fe60003800200 */
[----:B------:R-:W-:-:S04]  /*9970*/  UIMAD.WIDE.U32 UR24, UR5, UR10, URZ ;  /* 0x0000000a051872a5 */ /* 0x000fc8000f8e00ff */
[----:B------:R-:W-:Y:S02]  /*9980*/  USHF.L.U32 UR4, UR24, 0x6, URZ ;  /* 0x0000000618047899 */ /* 0x000fe400080006ff */
[----:B------:R-:W-:Y:S02]  /*9990*/  UIMAD UR5, UR5, UR11, UR25 ;  /* 0x0000000b050572a4 */ /* 0x000fe4000f8e0219 */
[----:B------:R-:W-:Y:S02]  /*99a0*/  ULEA UR15, UP0, UR10, UR4, 0x5 ;  /* 0x000000040a0f7291 */ /* 0x000fe4000f8028ff */
[----:B------:R-:W-:Y:S01]  /*99b0*/  USHF.L.U64.HI UR5, UR24, 0x6, UR5 ;  /* 0x0000000618057899 */ /* 0x000fe20008010205 */
[----:B---3--:R-:W-:Y:S01]  /*99c0*/  IMAD.U32 R10, RZ, RZ, UR4 ;  /* 0x00000004ff0a7e24 */ /* 0x008fe2000f8e00ff */
[----:B------:R-:W-:Y:S01]  /*99d0*/  MOV R8, UR4 ;  /* 0x0000000400087c02 */ /* 0x000fe20008000f00 */
[----:B------:R-:W-:Y:S01]  /*99e0*/  IMAD.U32 R2, RZ, RZ, UR4 ;  /* 0x00000004ff027e24 */ /* 0x000fe2000f8e00ff */
[----:B------:R-:W-:Y:S01]  /*99f0*/  MOV R5, UR4 ;  /* 0x0000000400057c02 */ /* 0x000fe20008000f00 */
[----:B------:R-:W-:Y:S01]  /*9a00*/  IMAD.U32 R6, RZ, RZ, UR4 ;  /* 0x00000004ff067e24 */ /* 0x000fe2000f8e00ff */
[----:B------:R-:W-:Y:S01]  /*9a10*/  MOV R13, UR15 ;  /* 0x0000000f000d7c02 */ /* 0x000fe20008000f00 */
[----:B------:R-:W-:-:S02]  /*9a20*/  IMAD.U32 R0, RZ, RZ, UR5 ;  /* 0x00000005ff007e24 */ /* 0x000fc4000f8e00ff */
[----:B------:R-:W-:Y:S01]  /*9a30*/  IMAD.U32 R7, RZ, RZ, UR4 ;  /* 0x00000004ff077e24 */ /* 0x000fe2000f8e00ff */
[----:B------:R-:W-:Y:S01]  /*9a40*/  ULEA.HI.X UR4, UR10, UR5, UR11, 0x5, UP0 ;  /* 0x000000050a047291 */ /* 0x000fe200080f2c0b */
[----:B------:R-:W-:-:S05]  /*9a50*/  IMAD.U32 R4, RZ, RZ, UR15 ;  /* 0x0000000fff047e24 */ /* 0x000fca000f8e00ff */
[----:B------:R-:W-:Y:S01]  /*9a60*/  IMAD.U32 R12, RZ, RZ, UR4 ;  /* 0x00000004ff0c7e24 */ /* 0x000fe2000f8e00ff */
[-C--:B--2---:R-:W-:Y:S02]  /*9a70*/  @!P4 LEA R10, P0, R10, R196.reuse, 0x1 ;  /* 0x000000c40a0ac211 */ /* 0x084fe400078008ff */
[----:B------:R-:W-:Y:S02]  /*9a80*/  @!P3 LEA R8, P1, R8, R196, 0x1 ;  /* 0x000000c40808b211 */ /* 0x000fe400078208ff */
[----:B----4-:R-:W-:Y:S01]  /*9a90*/  @!P4 LEA.HI.X R11, R2, R184, R0, 0x1, P0 ;  /* 0x000000b8020bc211 */ /* 0x010fe200000f0c00 */
[----:B------:R-:W-:Y:S01]  /*9aa0*/  IMAD.U32 R2, RZ, RZ, UR5 ;  /* 0x00000005ff027e24 */ /* 0x000fe2000f8e00ff */
[-C--:B------:R-:W-:Y:S02]  /*9ab0*/  @!P2 LEA R6, P0, R6, R196.reuse, 0x1 ;  /* 0x000000c40606a211 */ /* 0x080fe400078008ff */
[----:B------:R-:W-:Y:S01]  /*9ac0*/  LEA R4, P5, R4, R196, 0x1 ;  /* 0x000000c404047211 */ /* 0x000fe200078a08ff */
[----:B------:R-:W-:Y:S01]  /*9ad0*/  @!PT LDS RZ, [RZ] ;  /* 0x00000000fffff984 */ /* 0x000fe20000000800 */
[----:B------:R-:W-:Y:S01]  /*9ae0*/  @!PT LDS RZ, [RZ] ;  /* 0x00000000fffff984 */ /* 0x000fe20000000800 */
[----:B------:R-:W-:Y:S01]  /*9af0*/  @!PT LDS RZ, [RZ] ;  /* 0x00000000fffff984 */ /* 0x000fe20000000800 */
[----:B------:R2:W-:Y:S01]  /*9b00*/  @!P4 LDGSTS.E.BYPASS.LTC128B.128 [R224+0x6000], desc[UR12][R10.64] ;  /* 0x060000000ae0cfae */ /* 0x0005e2000b981a0c */
[----:B------:R-:W-:-:S02]  /*9b10*/  @!P3 LEA.HI.X R9, R7, R184, R2, 0x1, P1 ;  /* 0x000000b80709b211 */ /* 0x000fc400008f0c02 */
        /* <DEDUP_REMOVED lines=29> */
.L_x_1326:
[----:B------:R3:W-:Y:S02]  /*9cf0*/  STS.128 [R224+0x8800], RZ ;  /* 0x008800ffe0007388 */ /* 0x0007e40000000c00 */
.L_x_1327:
[----:B------:R-:W-:Y:S05]  /*9d00*/  BSYNC.RECONVERGENT B0 ;  /* 0x0000000000007941 */ /* 0x000fea0003800200 */
.L_x_1325:
[----:B------:R-:W0:Y:S02]  /*9d10*/  LDGDEPBAR ;  /* 0x00000000000079af */ /* 0x000e240000000000 */
.L_x_1324:
[----:B--23--:R-:W2:Y:S01]  /*9d20*/  LDL R7, [R1+0x4c] ;  /* 0x00004c0001077983 */ /* 0x00cea20000100800 */
[----:B------:R-:W-:Y:S01]  /*9d30*/  IMAD.U32 R0, RZ, RZ, UR22 ;  /* 0x00000016ff007e24 */ /* 0x000fe2000f8e00ff */
[----:B------:R-:W3:Y:S02]  /*9d40*/  LDCU UR4, c[0x0][0x45c] ;  /* 0x00008b80ff0477ac */ /* 0x000ee40008000800 */
[----:B------:R-:W5:Y:S04]  /*9d50*/  LDL.LU R6, [R1+0x38] ;  /* 0x0000380001067983 */ /* 0x000f680000300800 */
[----:B----4-:R-:W4:Y:S04]  /*9d60*/  LDL.LU R5, [R1+0x40] ;  /* 0x0000400001057983 */ /* 0x010f280000300800 */
[----:B------:R-:W3:Y:S04]  /*9d70*/  LDL.LU R4, [R1+0x3c] ;  /* 0x00003c0001047983 */ /* 0x000ee80000300800 */
[----:B------:R-:W3:Y:S01]  /*9d80*/  LDL.LU R2, [R1+0x34] ;  /* 0x0000340001027983 */ /* 0x000ee20000300800 */
[----:B------:R-:W-:-:S02]  /*9d90*/  VIADD R37, R225, 0x8 ;  /* 0x00000008e1257836 */ /* 0x000fc40000000000 */
[----:B------:R-:W-:Y:S01]  /*9da0*/  VIADD R43, R225, 0x40 ;  /* 0x00000040e12b7836 */ /* 0x000fe20000000000 */
[----:B------:R-:W3:Y:S01]  /*9db0*/  LDL R248, [R1+0x10] ;  /* 0x0000100001f87983 */ /* 0x000ee20000100800 */
[----:B------:R-:W-:Y:S02]  /*9dc0*/  VIADD R20, R37, -UR23 ;  /* 0x8000001725147c36 */ /* 0x000fe40008000000 */
[----:B------:R-:W-:Y:S02]  /*9dd0*/  IMAD.MOV.U32 R214, RZ, RZ, R240 ;  /* 0x000000ffffd67224 */ /* 0x000fe400078e00f0 */
[----:B------:R-:W-:Y:S02]  /*9de0*/  IMAD.MOV.U32 R215, RZ, RZ, R242 ;  /* 0x000000ffffd77224 */ /* 0x000fe400078e00f2 */
[----:B--2---:R-:W-:Y:S02]  /*9df0*/  IMAD R0, R0, 0x40, R7 ;  /* 0x0000004000007824 */ /* 0x004fe400078e0207 */
[----:B-----5:R-:W-:-:S03]  /*9e00*/  IMAD.MOV.U32 R210, RZ, RZ, R6 ;  /* 0x000000ffffd27224 */ /* 0x020fc600078e0006 */
[C---:B------:R-:W-:Y:S01]  /*9e10*/  IADD3 R18, PT, PT, R0.reuse, -0x80, RZ ;  /* 0xffffff8000127810 */ /* 0x040fe20007ffe0ff */
[C---:B------:R-:W-:Y:S01]  /*9e20*/  VIADD R16, R0.reuse, 0xffffff81 ;  /* 0xffffff8100107836 */ /* 0x040fe20000000000 */
[----:B------:R-:W-:Y:S01]  /*9e30*/  IADD3 R12, PT, PT, R0, -0x6f, RZ ;  /* 0xffffff91000c7810 */ /* 0x000fe20007ffe0ff */
[----:B----4-:R-:W-:Y:S01]  /*9e40*/  IMAD.MOV.U32 R212, RZ, RZ, R5 ;  /* 0x000000ffffd47224 */ /* 0x010fe200078e0005 */
[----:B------:R-:W-:Y:S01]  /*9e50*/  ISETP.GT.AND P0, PT, R20, R18, PT ;  /* 0x000000121400720c */ /* 0x000fe20003f04270 */
[----:B------:R-:W-:Y:S01]  /*9e60*/  VIADD R15, R0, 0xffffff88 ;  /* 0xffffff88000f7836 */ /* 0x000fe20000000000 */
[----:B------:R-:W-:Y:S01]  /*9e70*/  ISETP.GT.AND P5, PT, R20, R16, PT ;  /* 0x000000101400720c */ /* 0x000fe20003fa4270 */
[----:B---3--:R-:W-:Y:S01]  /*9e80*/  IMAD.MOV.U32 R213, RZ, RZ, R4 ;  /* 0x000000ffffd57224 */ /* 0x008fe200078e0004 */
[C---:B------:R-:W-:Y:S01]  /*9e90*/  IADD3 R19, PT, PT, R0.reuse, -0x47, RZ ;  /* 0xffffffb900137810 */ /* 0x040fe20007ffe0ff */
[----:B------:R-:W-:Y:S01]  /*9ea0*/  VIADD R14, R0, 0xffffff89 ;  /* 0xffffff89000e7836 */ /* 0x000fe20000000000 */
[----:B------:R-:W-:Y:S01]  /*9eb0*/  ISETP.GT.AND P1, PT, R20, R15, PT ;  /* 0x0000000f1400720c */ /* 0x000fe20003f24270 */
[C---:B------:R-:W-:Y:S01]  /*9ec0*/  VIADD R13, R0.reuse, 0xffffff90 ;  /* 0xffffff90000d7836 */ /* 0x040fe20000000000 */
[----:B------:R-:W-:Y:S01]  /*9ed0*/  MOV R211, R2 ;  /* 0x0000000200d37202 */ /* 0x000fe20000000f00 */
[C---:B------:R-:W-:Y:S01]  /*9ee0*/  VIADD R2, R0.reuse, UR21 ;  /* 0x0000001500027c36 */ /* 0x040fe20008000000 */
[----:B------:R-:W-:Y:S01]  /*9ef0*/  MOV R246, R212 ;  /* 0x000000d400f67202 */ /* 0x000fe20000000f00 */
[----:B------:R-:W-:-:S02]  /*9f00*/  VIADD R11, R0, 0xffffff98 ;  /* 0xffffff98000b7836 */ /* 0x000fc40000000000 */
[C---:B------:R-:W-:Y:S01]  /*9f10*/  VIADD R23, R2.reuse, 0xffffff80 ;  /* 0xffffff8002177836 */ /* 0x040fe20000000000 */
[C---:B------:R-:W-:Y:S01]  /*9f20*/  IADD3 R22, PT, PT, R2.reuse, -0x7f, RZ ;  /* 0xffffff8102167810 */ /* 0x040fe20007ffe0ff */
[C---:B------:R-:W-:Y:S01]  /*9f30*/  VIADD R36, R2.reuse, 0xffffff88 ;  /* 0xffffff8802247836 */ /* 0x040fe20000000000 */
[C---:B------:R-:W-:Y:S01]  /*9f40*/  IADD3 R28, PT, PT, R2.reuse, -0x5f, RZ ;  /* 0xffffffa1021c7810 */ /* 0x040fe20007ffe0ff */
[C---:B------:R-:W-:Y:S02]  /*9f50*/  IMAD.IADD R5, R37.reuse, 0x1, -R23 ;  /* 0x0000000125057824 */ /* 0x040fe400078e0a17 */
[C---:B------:R-:W-:Y:S02]  /*9f60*/  IMAD.IADD R4, R37.reuse, 0x1, -R22 ;  /* 0x0000000125047824 */ /* 0x040fe400078e0a16 */
[C---:B------:R-:W-:Y:S01]  /*9f70*/  IMAD.IADD R7, R37.reuse, 0x1, -R36 ;  /* 0x0000000125077824 */ /* 0x040fe200078e0a24 */
[----:B------:R-:W-:Y:S01]  /*9f80*/  IABS R6, R5 ;  /* 0x0000000500067213 */ /* 0x000fe20000000000 */
[C---:B------:R-:W-:Y:S01]  /*9f90*/  VIADD R33, R2.reuse, 0xffffff91 ;  /* 0xffffff9102217836 */ /* 0x040fe20000000000 */
[----:B------:R-:W-:Y:S01]  /*9fa0*/  IABS R5, R4 ;  /* 0x0000000400057213 */ /* 0x000fe20000000000 */
[C---:B------:R-:W-:Y:S01]  /*9fb0*/  VIADD R31, R2.reuse, 0xffffff98 ;  /* 0xffffff98021f7836 */ /* 0x040fe20000000000 */
[----:B------:R-:W-:Y:S01]  /*9fc0*/  IABS R4, R7 ;  /* 0x0000000700047213 */ /* 0x000fe20000000000 */
[C---:B------:R-:W-:Y:S01]  /*9fd0*/  VIADD R30, R2.reuse, 0xffffff99 ;  /* 0xffffff99021e7836 */ /* 0x040fe20000000000 */
[----:B------:R-:W-:Y:S01]  /*9fe0*/  I2FP.F32.S32 R5, R5 ;  /* 0x0000000500057245 */ /* 0x000fe20000201400 */
[C---:B------:R-:W-:Y:S01]  /*9ff0*/  IMAD.IADD R7, R37.reuse, 0x1, -R33 ;  /* 0x0000000125077824 */ /* 0x040fe200078e0a21 */
[----:B------:R-:W-:Y:S01]  /*a000*/  I2FP.F32.S32 R4, R4 ;  /* 0x0000000400047245 */ /* 0x000fe20000201400 */
[----:B------:R-:W-:Y:S01]  /*a010*/  IMAD.IADD R8, R37, 0x1, -R31 ;  /* 0x0000000125087824 */ /* 0x000fe200078e0a1f */
[----:B------:R-:W-:Y:S01]  /*a020*/  I2FP.F32.S32 R6, R6 ;  /* 0x0000000600067245 */ /* 0x000fe20000201400 */
[----:B------:R-:W-:Y:S01]  /*a030*/  FFMA.FTZ R48, R5, -UR6, R35 ;  /* 0x8000000605307c23 */ /* 0x000fe20008010023 */
[----:B------:R-:W-:Y:S01]  /*a040*/  IADD3 R35, PT, PT, R2, -0x77, RZ ;  /* 0xffffff8902237810 */ /* 0x000fe20007ffe0ff */
[----:B------:R-:W-:Y:S01]  /*a050*/  FFMA.FTZ R47, R4, -UR6, R34 ;  /* 0x80000006042f7c23 */ /* 0x000fe20008010022 */
[----:B------:R-:W-:-:S02]  /*a060*/  VIADD R34, R2, 0xffffff90 ;  /* 0xffffff9002227836 */ /* 0x000fc40000000000 */
[----:B------:R-:W-:Y:S01]  /*a070*/  FFMA.FTZ R49, R6, -UR6, R190 ;  /* 0x8000000606317c23 */ /* 0x000fe200080100be */
[----:B------:R-:W-:Y:S01]  /*a080*/  IADD3 R5, PT, PT, -R35, R37, RZ ;  /* 0x0000002523057210 */ /* 0x000fe20007ffe1ff */
[C---:B------:R-:W-:Y:S01]  /*a090*/  IMAD.IADD R10, R37.reuse, 0x1, -R30 ;  /* 0x00000001250a7824 */ /* 0x040fe200078e0a1e */
[----:B------:R-:W-:Y:S01]  /*a0a0*/  FSEL R109, R48, -INF , !P5 ;  /* 0xff800000306d7808 */ /* 0x000fe20006800000 */
[C---:B------:R-:W-:Y:S01]  /*a0b0*/  IMAD.IADD R4, R37.reuse, 0x1, -R34 ;  /* 0x0000000125047824 */ /* 0x040fe200078e0a22 */
[----:B------:R-:W-:Y:S01]  /*a0c0*/  IABS R9, R5 ;  /* 0x0000000500097213 */ /* 0x000fe20000000000 */
[C---:B------:R-:W-:Y:S01]  /*a0d0*/  VIADD R29, R2.reuse, 0xffffffa0 ;  /* 0xffffffa0021d7836 */ /* 0x040fe20000000000 */
[----:B------:R-:W-:Y:S01]  /*a0e0*/  IABS R5, R7 ;  /* 0x0000000700057213 */ /* 0x000fe20000000000 */
[C---:B------:R-:W-:Y:S01]  /*a0f0*/  VIADD R27, R2.reuse, 0xffffffa8 ;  /* 0xffffffa8021b7836 */ /* 0x040fe20000000000 */
[----:B------:R-:W-:Y:S01]  /*a100*/  IABS R6, R4 ;  /* 0x0000000400067213 */ /* 0x000fe20000000000 */
[C---:B------:R-:W-:Y:S01]  /*a110*/  VIADD R26, R2.reuse, 0xffffffa9 ;  /* 0xffffffa9021a7836 */ /* 0x040fe20000000000 */
[----:B------:R-:W-:Y:S01]  /*a120*/  IABS R4, R8 ;  /* 0x0000000800047213 */ /* 0x000fe20000000000 */
[----:B------:R-:W-:Y:S01]  /*a130*/  VIADD R25, R2, 0xffffffb0 ;  /* 0xffffffb002197836 */ /* 0x000fe20000000000 */
[----:B------:R-:W-:Y:S01]  /*a140*/  IABS R7, R10 ;  /* 0x0000000a00077213 */ /* 0x000fe20000000000 */
[----:B------:R-:W-:Y:S01]  /*a150*/  VIADD R17, R0, 0xffffffb8 ;  /* 0xffffffb800117836 */ /* 0x000fe20000000000 */
[----:B------:R-:W-:Y:S01]  /*a160*/  MOV R8, R6 ;  /* 0x0000000600087202 */ /* 0x000fe20000000f00 */
[----:B------:R-:W-:Y:S01]  /*a170*/  IMAD.MOV.U32 R6, RZ, RZ, R5 ;  /* 0x000000ffff067224 */ /* 0x000fe200078e0005 */
[----:B------:R-:W-:Y:S01]  /*a180*/  I2FP.F32.S32 R9, R9 ;  /* 0x0000000900097245 */ /* 0x000fe20000201400 */
[----:B------:R-:W-:Y:S01]  /*a190*/  IMAD.MOV.U32 R5, RZ, RZ, R4 ;  /* 0x000000ffff057224 */ /* 0x000fe200078e0004 */
[----:B------:R-:W-:Y:S01]  /*a1a0*/  I2FP.F32.S32 R8, R8 ;  /* 0x0000000800087245 */ /* 0x000fe20000201400 */
[----:B------:R-:W-:Y:S01]  /*a1b0*/  IMAD.MOV.U32 R4, RZ, RZ, R7 ;  /* 0x000000ffff047224 */ /* 0x000fe200078e0007 */
[----:B------:R-:W-:Y:S01]  /*a1c0*/  I2FP.F32.S32 R6, R6 ;  /* 0x0000000600067245 */ /* 0x000fe20000201400 */
[C---:B------:R-:W-:Y:S01]  /*a1d0*/  IMAD.IADD R7, R37.reuse, 0x1, -R27 ;  /* 0x0000000125077824 */ /* 0x040fe200078e0a1b */
[----:B------:R-:W-:Y:S01]  /*a1e0*/  I2FP.F32.S32 R5, R5 ;  /* 0x0000000500057245 */ /* 0x000fe20000201400 */
[----:B------:R-:W-:Y:S01]  /*a1f0*/  FFMA.FTZ R21, R8, -UR6, R181 ;  /* 0x8000000608157c23 */ /* 0x000fe200080100b5 */
[----:B------:R-:W-:Y:S01]  /*a200*/  I2FP.F32.S32 R4, R4 ;  /* 0x0000000400047245 */ /* 0x000fe20000201400 */
[----:B------:R-:W-:Y:S01]  /*a210*/  FFMA.FTZ R45, R6, -UR6, R180 ;  /* 0x80000006062d7c23 */ /* 0x000fe200080100b4 */
[----:B------:R-:W-:-:S02]  /*a220*/  IMAD.IADD R8, R37, 0x1, -R26 ;  /* 0x0000000125087824 */ /* 0x000fc400078e0a1a */
[----:B-1----:R-:W-:Y:S01]  /*a230*/  FFMA.FTZ R44, R5, -UR6, R107 ;  /* 0x80000006052c7c23 */ /* 0x002fe2000801006b */
[----:B------:R-:W-:Y:S02]  /*a240*/  IMAD.IADD R5, R37, 0x1, -R29 ;  /* 0x0000000125057824 */ /* 0x000fe400078e0a1d */
[----:B------:R-:W-:Y:S01]  /*a250*/  FFMA.FTZ R42, R4, -UR6, R106 ;  /* 0x80000006042a7c23 */ /* 0x000fe2000801006a */
[----:B------:R-:W-:Y:S01]  /*a260*/  IADD3 R4, PT, PT, -R28, R37, RZ ;  /* 0x000000251c047210 */ /* 0x000fe20007ffe1ff */
[----:B------:R-:W-:Y:S01]  /*a270*/  FFMA.FTZ R46, R9, -UR6, R183 ;  /* 0x80000006092e7c23 */ /* 0x000fe200080100b7 */
[----:B------:R-:W-:Y:S01]  /*a280*/  IMAD.IADD R10, R37, 0x1, -R25 ;  /* 0x00000001250a7824 */ /* 0x000fe200078e0a19 */
[----:B------:R-:W-:Y:S02]  /*a290*/  IABS R9, R5 ;  /* 0x0000000500097213 */ /* 0x000fe40000000000 */
[----:B------:R-:W-:Y:S02]  /*a2a0*/  IABS R6, R4 ;  /* 0x0000000400067213 */ /* 0x000fe40000000000 */
[----:B------:R-:W-:-:S02]  /*a2b0*/  IABS R5, R7 ;  /* 0x0000000700057213 */ /* 0x000fc40000000000 */
[----:B------:R-:W-:Y:S01]  /*a2c0*/  IABS R4, R8 ;  /* 0x0000000800047213 */ /* 0x000fe20000000000 */
[----:B------:R-:W-:Y:S01]  /*a2d0*/  IMAD.MOV.U32 R8, RZ, RZ, R6 ;  /* 0x000000ffff087224 */ /* 0x000fe200078e0006 */
[----:B------:R-:W-:Y:S02]  /*a2e0*/  MOV R6, R5 ;  /* 0x0000000500067202 */ /* 0x000fe40000000f00 */
[----:B------:R-:W-:Y:S01]  /*a2f0*/  IABS R7, R10 ;  /* 0x0000000a00077213 */ /* 0x000fe20000000000 */
[----:B------:R-:W-:Y:S01]  /*a300*/  IMAD.MOV.U32 R5, RZ, RZ, R4 ;  /* 0x000000ffff057224 */ /* 0x000fe200078e0004 */
[----:B------:R-:W-:Y:S01]  /*a310*/  I2FP.F32.S32 R6, R6 ;  /* 0x0000000600067245 */ /* 0x000fe20000201400 */
[----:B------:R-:W-:Y:S01]  /*a320*/  VIADD R10, R0, 0xffffff99 ;  /* 0xffffff99000a7836 */ /* 0x000fe20000000000 */
[----:B------:R-:W-:Y:S01]  /*a330*/  I2FP.F32.S32 R9, R9 ;  /* 0x0000000900097245 */ /* 0x000fe20000201400 */
[----:B------:R-:W-:Y:S01]  /*a340*/  IMAD.MOV.U32 R4, RZ, RZ, R7 ;  /* 0x000000ffff047224 */ /* 0x000fe200078e0007 */
[----:B------:R-:W-:Y:S01]  /*a350*/  I2FP.F32.S32 R8, R8 ;  /* 0x0000000800087245 */ /* 0x000fe20000201400 */
[----:B------:R-:W-:Y:S01]  /*a360*/  FFMA.FTZ R39, R6, -UR6, R58 ;  /* 0x8000000606277c23 */ /* 0x000fe2000801003a */
[----:B------:R-:W-:Y:S01]  /*a370*/  FSEL R58, R49, -INF , !P0 ;  /* 0xff800000313a7808 */ /* 0x000fe20004000000 */
[----:B------:R-:W-:Y:S01]  /*a380*/  FFMA.FTZ R41, R9, -UR6, R105 ;  /* 0x8000000609297c23 */ /* 0x000fe20008010069 */
[----:B------:R-:W-:Y:S01]  /*a390*/  ISETP.GT.AND P0, PT, R20, R14, PT ;  /* 0x0000000e1400720c */ /* 0x000fe20003f04270 */
[----:B------:R-:W-:Y:S01]  /*a3a0*/  FFMA.FTZ R40, R8, -UR6, R100 ;  /* 0x8000000608287c23 */ /* 0x000fe20008010064 */
[----:B------:R-:W-:Y:S01]  /*a3b0*/  ISETP.GT.AND P5, PT, R20, R13, PT ;  /* 0x0000000d1400720c */ /* 0x000fe20003fa4270 */
[C---:B------:R-:W-:Y:S01]  /*a3c0*/  VIADD R9, R0.reuse, 0xffffffa0 ;  /* 0xffffffa000097836 */ /* 0x040fe20000000000 */
[----:B------:R-:W-:Y:S01]  /*a3d0*/  I2FP.F32.S32 R5, R5 ;  /* 0x0000000500057245 */ /* 0x000fe20000201400 */
[C---:B------:R-:W-:Y:S01]  /*a3e0*/  VIADD R8, R0.reuse, 0xffffffa1 ;  /* 0xffffffa100087836 */ /* 0x040fe20000000000 */
[----:B------:R-:W-:Y:S01]  /*a3f0*/  FSEL R181, R47, -INF , !P1 ;  /* 0xff8000002fb57808 */ /* 0x000fe20004800000 */
[----:B------:R-:W-:Y:S01]  /*a400*/  VIADD R6, R0, 0xffffffa9 ;  /* 0xffffffa900067836 */ /* 0x000fe20000000000 */
[----:B------:R-:W-:Y:S01]  /*a410*/  FSEL R183, R46, -INF , !P0 ;  /* 0xff8000002eb77808 */ /* 0x000fe20004000000 */
[----:B------:R-:W-:Y:S01]  /*a420*/  FFMA.FTZ R38, R5, -UR6, R56 ;  /* 0x8000000605267c23 */ /* 0x000fe20008010038 */
[----:B------:R-:W-:Y:S01]  /*a430*/  ISETP.GT.AND P1, PT, R20, R12, PT ;  /* 0x0000000c1400720c */ /* 0x000fe20003f24270 */
[----:B------:R-:W-:Y:S01]  /*a440*/  VIADD R5, R0, 0xffffffb0 ;  /* 0xffffffb000057836 */ /* 0x000fe20000000000 */
[----:B------:R-:W-:-:S02]  /*a450*/  ISETP.GT.AND P0, PT, R20, R11, PT ;  /* 0x0000000b1400720c */ /* 0x000fc40003f04270 */
[----:B------:R-:W-:Y:S01]  /*a460*/  FSEL R196, R21, -INF , !P5 ;  /* 0xff80000015c47808 */ /* 0x000fe20006800000 */
[----:B------:R-:W-:Y:S01]  /*a470*/  IMAD.IADD R21, R43, 0x1, -R23 ;  /* 0x000000012b157824 */ /* 0x000fe200078e0a17 */
[----:B------:R-:W-:Y:S02]  /*a480*/  I2FP.F32.S32 R4, R4 ;  /* 0x0000000400047245 */ /* 0x000fe40000201400 */
[----:B------:R-:W-:Y:S02]  /*a490*/  FSEL R184, R45, -INF , !P1 ;  /* 0xff8000002db87808 */ /* 0x000fe40004800000 */
[----:B------:R-:W-:Y:S01]  /*a4a0*/  FSEL R190, R44, -INF , !P0 ;  /* 0xff8000002cbe7808 */ /* 0x000fe20004000000 */
[----:B------:R-:W-:Y:S01]  /*a4b0*/  FFMA.FTZ R24, R4, -UR6, R50 ;  /* 0x8000000604187c23 */ /* 0x000fe20008010032 */
[----:B------:R-:W-:Y:S01]  /*a4c0*/  ISETP.GT.AND P5, PT, R20, R10, PT ;  /* 0x0000000a1400720c */ /* 0x000fe20003fa4270 */
[----:B------:R-:W-:Y:S01]  /*a4d0*/  VIADD R4, R0, 0xffffffb1 ;  /* 0xffffffb100047836 */ /* 0x000fe20000000000 */
[----:B------:R-:W-:-:S02]  /*a4e0*/  ISETP.GT.AND P1, PT, R20, R9, PT ;  /* 0x000000091400720c */ /* 0x000fc40003f24270 */
[----:B------:R-:W-:Y:S02]  /*a4f0*/  ISETP.GT.AND P0, PT, R20, R8, PT ;  /* 0x000000081400720c */ /* 0x000fe40003f04270 */
[----:B------:R-:W-:Y:S02]  /*a500*/  IADD3 R7, PT, PT, R0, -0x58, RZ ;  /* 0xffffffa800077810 */ /* 0x000fe40007ffe0ff */
[----:B------:R-:W-:Y:S02]  /*a510*/  IABS R21, R21 ;  /* 0x0000001500157213 */ /* 0x000fe40000000000 */
[----:B------:R-:W-:Y:S02]  /*a520*/  FSEL R193, R42, -INF , !P5 ;  /* 0xff8000002ac17808 */ /* 0x000fe40006800000 */
[----:B------:R-:W-:Y:S01]  /*a530*/  FSEL R237, R41, -INF , !P1 ;  /* 0xff80000029ed7808 */ /* 0x000fe20004800000 */
[----:B------:R-:W-:Y:S01]  /*a540*/  IMAD.IADD R41, R43, 0x1, -R33 ;  /* 0x000000012b297824 */ /* 0x000fe200078e0a21 */
        /* <DEDUP_REMOVED lines=14> */
[C---:B------:R-:W-:Y:S01]  /*a630*/  IMAD.IADD R20, R43.reuse, 0x1, -R36 ;  /* 0x000000012b147824 */ /* 0x040fe200078e0a24 */
[----:B------:R-:W-:Y:S02]  /*a640*/  IADD3 R39, PT, PT, -R34, R43, RZ ;  /* 0x0000002b22277210 */ /* 0x000fe40007ffe1ff */
[----:B------:R-:W-:Y:S02]  /*a650*/  IABS R40, R21 ;  /* 0x0000001500287213 */ /* 0x000fe40000000000 */
[----:B------:R-:W-:Y:S02]  /*a660*/  IABS R24, R20 ;  /* 0x0000001400187213 */ /* 0x000fe40000000000 */
[----:B------:R-:W-:Y:S02]  /*a670*/  IABS R21, R38 ;  /* 0x0000002600157213 */ /* 0x000fe40000000000 */
[----:B------:R-:W-:Y:S01]  /*a680*/  IABS R20, R39 ;  /* 0x0000002700147213 */ /* 0x000fe20000000000 */
[----:B------:R-:W-:Y:S01]  /*a690*/  IMAD.MOV.U32 R39, RZ, RZ, R24 ;  /* 0x000000ffff277224 */ /* 0x000fe200078e0018 */
[----:B------:R-:W-:Y:S01]  /*a6a0*/  IABS R38, R41 ;  /* 0x0000002900267213 */ /* 0x000fe20000000000 */
[----:B------:R-:W-:Y:S01]  /*a6b0*/  IMAD.MOV.U32 R24, RZ, RZ, R21 ;  /* 0x000000ffff187224 */ /* 0x000fe200078e0015 */
[----:B------:R-:W-:Y:S01]  /*a6c0*/  I2FP.F32.S32 R40, R40 ;  /* 0x0000002800287245 */ /* 0x000fe20000201400 */
[----:B------:R-:W-:Y:S01]  /*a6d0*/  IMAD.MOV.U32 R21, RZ, RZ, R20 ;  /* 0x000000ffff157224 */ /* 0x000fe200078e0014 */
[----:B------:R-:W-:Y:S01]  /*a6e0*/  MOV R20, R38 ;  /* 0x0000002600147202 */ /* 0x000fe20000000f00 */
[----:B------:R-:W-:Y:S01]  /*a6f0*/  IMAD.IADD R38, R43, 0x1, -R29 ;  /* 0x000000012b267824 */ /* 0x000fe200078e0a1d */
[----:B------:R-:W-:Y:S01]  /*a700*/  I2FP.F32.S32 R39, R39 ;  /* 0x0000002700277245 */ /* 0x000fe20000201400 */
[----:B------:R-:W-:Y:S01]  /*a710*/  FFMA.FTZ R53, R40, -UR6, R203 ;  /* 0x8000000628357c23 */ /* 0x000fe200080100cb */
[----:B------:R-:W-:-:S02]  /*a720*/  I2FP.F32.S32 R21, R21 ;  /* 0x0000001500157245 */ /* 0x000fc40000201400 */
        /* <DEDUP_REMOVED lines=8> */
[----:B------:R-:W-:Y:S01]  /*a7b0*/  IMAD.IADD R39, R43, 0x1, -R28 ;  /* 0x000000012b277824 */ /* 0x000fe200078e0a1c */
[----:B------:R-:W-:-:S02]  /*a7c0*/  IABS R40, R21 ;  /* 0x0000001500287213 */ /* 0x000fc40000000000 */
[----:B------:R-:W-:Y:S02]  /*a7d0*/  IABS R24, R20 ;  /* 0x0000001400187213 */ /* 0x000fe40000000000 */
[----:B------:R-:W-:Y:S02]  /*a7e0*/  IADD3 R41, PT, PT, -R27, R43, RZ ;  /* 0x0000002b1b297210 */ /* 0x000fe40007ffe1ff */
        /* <DEDUP_REMOVED lines=15> */
[----:B------:R-:W-:-:S02]  /*a8e0*/  VIADD R24, R2, 0xffffffb8 ;  /* 0xffffffb802187836 */ /* 0x000fc40000000000 */
[----:B------:R-:W-:Y:S01]  /*a8f0*/  FFMA.FTZ R45, R21, -UR6, R108 ;  /* 0x80000006152d7c23 */ /* 0x000fe2000801006c */
[----:B------:R-:W-:Y:S01]  /*a900*/  IADD3 R21, PT, PT, R2, -0x4f, RZ ;  /* 0xffffffb102157810 */ /* 0x000fe20007ffe0ff */
[----:B------:R-:W-:Y:S01]  /*a910*/  FFMA.FTZ R44, R20, -UR6, R64 ;  /* 0x80000006142c7c23 */ /* 0x000fe20008010040 */
[----:B------:R-:W-:Y:S02]  /*a920*/  VIADD R20, R2, 0xffffffb9 ;  /* 0xffffffb902147836 */ /* 0x000fe40000000000 */
[----:B------:R-:W-:Y:S01]  /*a930*/  FFMA.FTZ R48, R40, -UR6, R186 ;  /* 0x8000000628307c23 */ /* 0x000fe200080100ba */
[----:B------:R-:W-:Y:S01]  /*a940*/  IADD3 R39, PT, PT, -R21, R37, RZ ;  /* 0x0000002515277210 */ /* 0x000fe20007ffe1ff */
[C---:B------:R-:W-:Y:S01]  /*a950*/  IMAD.IADD R40, R37.reuse, 0x1, -R24 ;  /* 0x0000000125287824 */ /* 0x040fe200078e0a18 */
        /* <DEDUP_REMOVED lines=8> */
[----:B------:R-:W-:Y:S02]  /*a9e0*/  IMAD.MOV.U32 R39, RZ, RZ, R37 ;  /* 0x000000ffff277224 */ /* 0x000fe400078e0025 */
[----:B------:R-:W-:Y:S01]  /*a9f0*/  IMAD.MOV.U32 R37, RZ, RZ, R40 ;  /* 0x000000ffff257224 */ /* 0x000fe200078e0028 */
[----:B------:R-:W-:Y:S02]  /*aa00*/  I2FP.F32.S32 R38, R2 ;  /* 0x0000000200267245 */ /* 0x000fe40000201400 */
[----:B------:R-:W-:Y:S02]  /*aa10*/  I2FP.F32.S32 R40, R41 ;  /* 0x0000002900287245 */ /* 0x000fe40000201400 */
        /* <DEDUP_REMOVED lines=17> */
[C---:B------:R-:W-:Y:S01]  /*ab30*/  IMAD.IADD R37, R225.reuse, 0x1, -R23 ;  /* 0x00000001e1257824 */ /* 0x040fe200078e0a17 */
[C---:B------:R-:W-:Y:S01]  /*ab40*/  ISETP.GT.AND P1, PT, R2.reuse, R16, PT ;  /* 0x000000100200720c */ /* 0x040fe20003f24270 */
[----:B------:R-:W-:Y:S01]  /*ab50*/  IMAD.IADD R42, R225, 0x1, -R33 ;  /* 0x00000001e12a7824 */ /* 0x000fe200078e0a21 */
[----:B------:R-:W-:-:S02]  /*ab60*/  ISETP.GT.AND P0, PT, R2, R15, PT ;  /* 0x0000000f0200720c */ /* 0x000fc40003f04270 */
        /* <DEDUP_REMOVED lines=13> */
[----:B------:R-:W-:Y:S02]  /*ac40*/  IABS R37, R37 ;  /* 0x0000002500257213 */ /* 0x000fe40000000000 */
[----:B------:R-:W-:Y:S02]  /*ac50*/  FSEL R108, R47, -INF , !P1 ;  /* 0xff8000002f6c7808 */ /* 0x000fe40004800000 */
[----:B------:R-:W-:Y:S02]  /*ac60*/  FSEL R182, R46, -INF , !P0 ;  /* 0xff8000002eb67808 */ /* 0x000fe40004000000 */
        /* <DEDUP_REMOVED lines=12> */
[----:B------:R-:W-:Y:S02]  /*ad30*/  ISETP.GT.AND P5, PT, R2, R19, PT ;  /* 0x000000130200720c */ /* 0x000fe40003fa4270 */
[----:B------:R-:W-:Y:S02]  /*ad40*/  IADD3 R2, PT, PT, R225, -R36, RZ ;  /* 0x80000024e1027210 */ /* 0x000fe40007ffe0ff */
[----:B------:R-:W-:Y:S02]  /*ad50*/  IABS R41, R37 ;  /* 0x0000002500297213 */ /* 0x000fe40000000000 */
[----:B------:R-:W-:Y:S02]  /*ad60*/  IABS R38, R2 ;  /* 0x0000000200267213 */ /* 0x000fe40000000000 */
[----:B------:R-:W-:-:S02]  /*ad70*/  IABS R37, R39 ;  /* 0x0000002700257213 */ /* 0x000fc40000000000 */
[----:B------:R-:W-:Y:S01]  /*ad80*/  IABS R2, R40 ;  /* 0x0000002800027213 */ /* 0x000fe20000000000 */
[----:B------:R-:W-:Y:S01]  /*ad90*/  IMAD.MOV.U32 R40, RZ, RZ, R38 ;  /* 0x000000ffff287224 */ /* 0x000fe200078e0026 */
[----:B------:R-:W-:Y:S01]  /*ada0*/  IABS R39, R42 ;  /* 0x0000002a00277213 */ /* 0x000fe20000000000 */
[C---:B------:R-:W-:Y:S01]  /*adb0*/  IMAD.IADD R42, R225.reuse, 0x1, -R27 ;  /* 0x00000001e12a7824 */ /* 0x040fe200078e0a1b */
[----:B------:R-:W-:Y:S01]  /*adc0*/  MOV R38, R37 ;  /* 0x0000002500267202 */ /* 0x000fe20000000f00 */
[----:B------:R-:W-:Y:S01]  /*add0*/  IMAD.MOV.U32 R37, RZ, RZ, R2 ;  /* 0x000000ffff257224 */ /* 0x000fe200078e0002 */
[----:B------:R-:W-:Y:S01]  /*ade0*/  I2FP.F32.S32 R40, R40 ;  /* 0x0000002800287245 */ /* 0x000fe20000201400 */
[----:B------:R-:W-:Y:S01]  /*adf0*/  IMAD.MOV.U32 R2, RZ, RZ, R39 ;  /* 0x000000ffff027224 */ /* 0x000fe200078e0027 */
[----:B------:R-:W-:Y:S02]  /*ae00*/  I2FP.F32.S32 R41, R41 ;  /* 0x0000002900297245 */ /* 0x000fe40000201400 */
        /* <DEDUP_REMOVED lines=8> */
[C---:B------:R-:W-:Y:S01]  /*ae90*/  IMAD.IADD R2, R225.reuse, 0x1, -R30 ;  /* 0x00000001e1027824 */ /* 0x040fe200078e0a1e */
[----:B------:R-:W-:Y:S01]  /*aea0*/  IADD3 R39, PT, PT, R225, -R29, RZ ;  /* 0x8000001de1277210 */ /* 0x000fe20007ffe0ff */
[----:B------:R-:W-:Y:S01]  /*aeb0*/  FFMA.FTZ R49, R41, -UR6, R228 ;  /* 0x8000000629317c23 */ /* 0x000fe200080100e4 */
[----:B------:R-:W-:Y:S01]  /*aec0*/  FFMA.FTZ R53, R38, -UR6, R222 ;  /* 0x8000000626357c23 */ /* 0x000fe200080100de */
[----:B------:R-:W-:Y:S02]  /*aed0*/  IABS R41, R37 ;  /* 0x0000002500297213 */ /* 0x000fe40000000000 */
[----:B------:R-:W-:Y:S02]  /*aee0*/  IABS R38, R2 ;  /* 0x0000000200267213 */ /* 0x000fe40000000000 */
[----:B------:R-:W-:Y:S02]  /*aef0*/  IABS R37, R39 ;  /* 0x0000002700257213 */ /* 0x000fe40000000000 */
[----:B------:R-:W-:Y:S01]  /*af00*/  IABS R2, R40 ;  /* 0x0000002800027213 */ /* 0x000fe20000000000 */
[----:B------:R-:W-:Y:S01]  /*af10*/  IMAD.MOV.U32 R40, RZ, RZ, R38 ;  /* 0x000000ffff287224 */ /* 0x000fe200078e0026 */
[----:B------:R-:W-:Y:S01]  /*af20*/  IABS R39, R42 ;  /* 0x0000002a00277213 */ /* 0x000fe20000000000 */
[----:B------:R-:W-:Y:S01]  /*af30*/  IMAD.MOV.U32 R38, RZ, RZ, R37 ;  /* 0x000000ffff267224 */ /* 0x000fe200078e0025 */
[----:B------:R-:W-:Y:S01]  /*af40*/  MOV R37, R2 ;  /* 0x0000000200257202 */ /* 0x000fe20000000f00 */
[C---:B------:R-:W-:Y:S01]  /*af50*/  IMAD.IADD R42, R43.reuse, 0x1, -R20 ;  /* 0x000000012b2a7824 */ /* 0x040fe200078e0a14 */
        /* <DEDUP_REMOVED lines=9> */
[C---:B------:R-:W-:Y:S01]  /*aff0*/  IMAD.IADD R37, R225.reuse, 0x1, -R26 ;  /* 0x00000001e1257824 */ /* 0x040fe200078e0a1a */
[----:B------:R-:W-:Y:S01]  /*b000*/  IADD3 R41, PT, PT, -R24, R43, RZ ;  /* 0x0000002b18297210 */ /* 0x000fe20007ffe1ff */
[----:B------:R-:W-:Y:S01]  /*b010*/  FFMA.FTZ R44, R2, -UR6, R111 ;  /* 0x80000006022c7c23 */ /* 0x000fe2000801006f */
[----:B------:R-:W-:-:S02]  /*b020*/  IMAD.IADD R2, R225, 0x1, -R25 ;  /* 0x00000001e1027824 */ /* 0x000fc400078e0a19 */
        /* <DEDUP_REMOVED lines=11> */
[----:B------:R-:W-:-:S02]  /*b0e0*/  MOV R2, R42 ;  /* 0x0000002a00027202 */ /* 0x000fc40000000f00 */
[----:B------:R-:W-:Y:S01]  /*b0f0*/  I2FP.F32.S32 R40, R39 ;  /* 0x0000002700287245 */ /* 0x000fe20000201400 */
[----:B------:R-:W-:Y:S01]  /*b100*/  FFMA.FTZ R41, R41, -UR6, R176 ;  /* 0x8000000629297c23 */ /* 0x000fe200080100b0 */
[----:B------:R-:W-:Y:S02]  /*b110*/  I2FP.F32.S32 R39, R38 ;  /* 0x0000002600277245 */ /* 0x000fe40000201400 */
[----:B------:R-:W-:Y:S01]  /*b120*/  I2FP.F32.S32 R38, R37 ;  /* 0x0000002500267245 */ /* 0x000fe20000201400 */
[----:B------:R-:W-:Y:S01]  /*b130*/  FFMA.FTZ R42, R40, -UR6, R110 ;  /* 0x80000006282a7c23 */ /* 0x000fe2000801006e */
[----:B------:R-:W-:Y:S01]  /*b140*/  I2FP.F32.S32 R37, R2 ;  /* 0x0000000200257245 */ /* 0x000fe20000201400 */
[----:B------:R-:W-:Y:S01]  /*b150*/  FFMA.FTZ R40, R39, -UR6, R67 ;  /* 0x8000000627287c23 */ /* 0x000fe20008010043 */
[----:B------:R-:W-:Y:S02]  /*b160*/  VIADD R2, R225, -UR23 ;  /* 0x80000017e1027c36 */ /* 0x000fe40008000000 */
[----:B------:R-:W-:Y:S01]  /*b170*/  FFMA.FTZ R39, R38, -UR6, R63 ;  /* 0x8000000626277c23 */ /* 0x000fe2000801003f */
[----:B------:R-:W-:Y:S01]  /*b180*/  FFMA.FTZ R38, R37, -UR6, R62 ;  /* 0x8000000625267c23 */ /* 0x000fe2000801003e */
[----:B------:R-:W-:Y:S01]  /*b190*/  VIADD R37, R225, 0x48 ;  /* 0x00000048e1257836 */ /* 0x000fe20000000000 */
[----:B------:R-:W-:-:S02]  /*b1a0*/  FSEL R61, R40, -INF , !P1 ;  /* 0xff800000283d7808 */ /* 0x000fc40004800000 */
[----:B------:R-:W-:Y:S01]  /*b1b0*/  ISETP.GT.AND P1, PT, R2, R18, PT ;  /* 0x000000120200720c */ /* 0x000fe20003f24270 */
[----:B------:R-:W-:Y:S01]  /*b1c0*/  IMAD.IADD R23, R37, 0x1, -R23 ;  /* 0x0000000125177824 */ /* 0x000fe200078e0a17 */
[----:B------:R-:W-:Y:S01]  /*b1d0*/  FSEL R63, R38, -INF , !P5 ;  /* 0xff800000263f7808 */ /* 0x000fe20006800000 */
[----:B------:R-:W-:Y:S01]  /*b1e0*/  IMAD.IADD R38, R225, 0x1, -R21 ;  /* 0x00000001e1267824 */ /* 0x000fe200078e0a15 */
[----:B------:R-:W-:Y:S01]  /*b1f0*/  ISETP.GT.AND P5, PT, R2, R15, PT ;  /* 0x0000000f0200720c */ /* 0x000fe20003fa4270 */
[----:B------:R-:W-:Y:S01]  /*b200*/  IMAD.IADD R22, R37, 0x1, -R22 ;  /* 0x0000000125167824 */ /* 0x000fe200078e0a16 */
[----:B------:R-:W-:Y:S01]  /*b210*/  FSEL R62, R39, -INF , !P0 ;  /* 0xff800000273e7808 */ /* 0x000fe20004000000 */
[----:B------:R-:W-:Y:S01]  /*b220*/  IMAD.IADD R36, R37, 0x1, -R36 ;  /* 0x0000000125247824 */ /* 0x000fe200078e0a24 */
[----:B------:R-:W-:Y:S02]  /*b230*/  FSEL R50, R50, -INF , !P5 ;  /* 0xff80000032327808 */ /* 0x000fe40006800000 */
[----:B------:R-:W-:-:S02]  /*b240*/  ISETP.GT.AND P5, PT, R2, R12, PT ;  /* 0x0000000c0200720c */ /* 0x000fc40003fa4270 */
[C---:B------:R-:W-:Y:S02]  /*b250*/  ISETP.GT.AND P0, PT, R2.reuse, R16, PT ;  /* 0x000000100200720c */ /* 0x040fe40003f04270 */
[----:B------:R-:W-:Y:S02]  /*b260*/  FSEL R51, R51, -INF , !P5 ;  /* 0xff80000033337808 */ /* 0x000fe40006800000 */
[----:B------:R-:W-:Y:S02]  /*b270*/  ISETP.GT.AND P5, PT, R2, R9, PT ;  /* 0x000000090200720c */ /* 0x000fe40003fa4270 */
[----:B------:R-:W-:Y:S02]  /*b280*/  IADD3 R40, PT, PT, R225, -R24, RZ ;  /* 0x80000018e1287210 */ /* 0x000fe40007ffe0ff */
[----:B------:R-:W-:Y:S02]  /*b290*/  FSEL R177, R46, -INF , !P5 ;  /* 0xff8000002eb17808 */ /* 0x000fe40006800000 */
[----:B------:R-:W-:-:S02]  /*b2a0*/  ISETP.GT.AND P5, PT, R2, R6, PT ;  /* 0x000000060200720c */ /* 0x000fc40003fa4270 */
[----:B------:R-:W-:Y:S02]  /*b2b0*/  FSEL R43, R54, -INF , !P1 ;  /* 0xff800000362b7808 */ /* 0x000fe40004800000 */
[----:B------:R-:W-:Y:S01]  /*b2c0*/  FSEL R110, R41, -INF , !P5 ;  /* 0xff800000296e7808 */ /* 0x000fe20006800000 */
[----:B------:R-:W-:Y:S01]  /*b2d0*/  IMAD.IADD R41, R225, 0x1, -R20 ;  /* 0x00000001e1297824 */ /* 0x000fe200078e0a14 */
[----:B------:R-:W-:Y:S02]  /*b2e0*/  IABS R39, R23 ;  /* 0x0000001700277213 */ /* 0x000fe40000000000 */
[----:B------:R-:W-:Y:S02]  /*b2f0*/  ISETP.GT.AND P1, PT, R2, R14, PT ;  /* 0x0000000e0200720c */ /* 0x000fe40003f24270 */
[----:B------:R-:W-:Y:S02]  /*b300*/  FSEL R49, R49, -INF , !P0 ;  /* 0xff80000031317808 */ /* 0x000fe40004000000 */
[----:B------:R-:W-:-:S02]  /*b310*/  IABS R38, R38 ;  /* 0x0000002600267213 */ /* 0x000fc40000000000 */
[C---:B------:R-:W-:Y:S02]  /*b320*/  ISETP.GT.AND P0, PT, R2.reuse, R13, PT ;  /* 0x0000000d0200720c */ /* 0x040fe40003f04270 */
[----:B------:R-:W-:Y:S02]  /*b330*/  IABS R23, R40 ;  /* 0x0000002800177213 */ /* 0x000fe40000000000 */
[----:B------:R-:W-:Y:S01]  /*b340*/  IABS R40, R41 ;  /* 0x0000002900287213 */ /* 0x000fe20000000000 */
[----:B------:R-:W-:Y:S01]  /*b350*/  IMAD.MOV.U32 R41, RZ, RZ, R39 ;  /* 0x000000ffff297224 */ /* 0x000fe200078e0027 */
[----:B------:R-:W-:Y:S01]  /*b360*/  FSEL R53, R53, -INF , !P1 ;  /* 0xff80000035357808 */ /* 0x000fe20004800000 */
[----:B------:R-:W-:Y:S01]  /*b370*/  IMAD.MOV.U32 R39, RZ, RZ, R38 ;  /* 0x000000ffff277224 */ /* 0x000fe200078e0026 */
[----:B------:R-:W-:Y:S01]  /*b380*/  ISETP.GT.AND P1, PT, R2, R11, PT ;  /* 0x0000000b0200720c */ /* 0x000fe20003f24270 */
[----:B------:R-:W-:Y:S01]  /*b390*/  IMAD.MOV.U32 R38, RZ, RZ, R23 ;  /* 0x000000ffff267224 */ /* 0x000fe200078e0017 */
[----:B------:R-:W-:-:S02]  /*b3a0*/  FSEL R52, R52, -INF , !P0 ;  /* 0xff80000034347808 */ /* 0x000fc40004000000 */
[----:B------:R-:W-:Y:S02]  /*b3b0*/  ISETP.GT.AND P0, PT, R2, R10, PT ;  /* 0x0000000a0200720c */ /* 0x000fe40003f04270 */
[----:B------:R-:W-:Y:S02]  /*b3c0*/  FSEL R67, R48, -INF , !P1 ;  /* 0xff80000030437808 */ /* 0x000fe40004800000 */
[C---:B------:R-:W-:Y:S02]  /*b3d0*/  ISETP.GT.AND P1, PT, R2.reuse, R8, PT ;  /* 0x000000080200720c */ /* 0x040fe40003f24270 */
[----:B------:R-:W-:Y:S02]  /*b3e0*/  FSEL R100, R47, -INF , !P0 ;  /* 0xff8000002f647808 */ /* 0x000fe40004000000 */
[----:B------:R-:W-:Y:S02]  /*b3f0*/  I2FP.F32.S32 R39, R39 ;  /* 0x0000002700277245 */ /* 0x000fe40000201400 */
[----:B------:R-:W-:-:S02]  /*b400*/  ISETP.GT.AND P0, PT, R2, R7, PT ;  /* 0x000000070200720c */ /* 0x000fc40003f04270 */
[----:B------:R-:W-:Y:S01]  /*b410*/  I2FP.F32.S32 R38, R38 ;  /* 0x0000002600267245 */ /* 0x000fe20000201400 */
[----:B------:R-:W-:Y:S01]  /*b420*/  FFMA.FTZ R39, R39, -UR6, R192 ;  /* 0x8000000627277c23 */ /* 0x000fe200080100c0 */
[----:B------:R-:W-:Y:S02]  /*b430*/  FSEL R176, R45, -INF , !P1 ;  /* 0xff8000002db07808 */ /* 0x000fe40004800000 */
[----:B------:R-:W-:Y:S01]  /*b440*/  MOV R23, R40 ;  /* 0x0000002800177202 */ /* 0x000fe20000000f00 */
[----:B------:R-:W-:Y:S01]  /*b450*/  FFMA.FTZ R38, R38, -UR6, R189 ;  /* 0x8000000626267c23 */ /* 0x000fe200080100bd */
[----:B------:R-:W-:Y:S02]  /*b460*/  ISETP.GT.AND P1, PT, R2, R5, PT ;  /* 0x000000050200720c */ /* 0x000fe40003f24270 */
[----:B------:R-:W-:Y:S02]  /*b470*/  FSEL R111, R44, -INF , !P0 ;  /* 0xff8000002c6f7808 */ /* 0x000fe40004000000 */
[----:B------:R-:W-:-:S02]  /*b480*/  ISETP.GT.AND P0, PT, R2, R4, PT ;  /* 0x000000040200720c */ /* 0x000fc40003f04270 */
[----:B------:R-:W-:Y:S02]  /*b490*/  I2FP.F32.S32 R23, R23 ;  /* 0x0000001700177245 */ /* 0x000fe40000201400 */
[----:B------:R-:W-:Y:S02]  /*b4a0*/  ISETP.GT.AND P5, PT, R2, R17, PT ;  /* 0x000000110200720c */ /* 0x000fe40003fa4270 */
[----:B------:R-:W-:Y:S01]  /*b4b0*/  FSEL R48, R42, -INF , !P1 ;  /* 0xff8000002a307808 */ /* 0x000fe20004800000 */
[----:B------:R-:W-:Y:S01]  /*b4c0*/  FFMA.FTZ R23, R23, -UR6, R188 ;  /* 0x8000000617177c23 */ /* 0x000fe200080100bc */
[----:B------:R-:W-:Y:S02]  /*b4d0*/  I2FP.F32.S32 R41, R41 ;  /* 0x0000002900297245 */ /* 0x000fe40000201400 */
[----:B------:R-:W-:Y:S01]  /*b4e0*/  ISETP.GT.AND P1, PT, R2, R19, PT ;  /* 0x000000130200720c */ /* 0x000fe20003f24270 */
[----:B------:R-:W-:Y:S01]  /*b4f0*/  VIADD R2, R37, -UR23 ;  /* 0x8000001725027c36 */ /* 0x000fe20008000000 */
[----:B------:R-:W-:Y:S01]  /*b500*/  IABS R22, R22 ;  /* 0x0000001600167213 */ /* 0x000fe20000000000 */
[----:B------:R-:W-:Y:S01]  /*b510*/  FFMA.FTZ R41, R41, -UR6, R215 ;  /* 0x8000000629297c23 */ /* 0x000fe200080100d7 */
[----:B------:R-:W-:Y:S01]  /*b520*/  FSEL R44, R39, -INF , !P0 ;  /* 0xff800000272c7808 */ /* 0x000fe20004000000 */
[C---:B------:R-:W-:Y:S01]  /*b530*/  IMAD.IADD R35, R37.reuse, 0x1, -R35 ;  /* 0x0000000125237824 */ /* 0x040fe200078e0a23 */
[----:B------:R-:W-:Y:S01]  /*b540*/  ISETP.GE.AND P0, PT, R18, R230, PT ;  /* 0x000000e61200720c */ /* 0x000fe20003f06270 */
[C---:B------:R-:W-:Y:S01]  /*b550*/  IMAD.IADD R34, R37.reuse, 0x1, -R34 ;  /* 0x0000000125227824 */ /* 0x040fe200078e0a22 */
[----:B------:R-:W-:Y:S01]  /*b560*/  FSEL R45, R38, -INF , !P5 ;  /* 0xff800000262d7808 */ /* 0x000fe20006800000 */
[----:B------:R-:W-:Y:S01]  /*b570*/  IMAD.IADD R20, R37, 0x1, -R20 ;  /* 0x0000000125147824 */ /* 0x000fe200078e0a14 */
[----:B------:R-:W-:Y:S01]  /*b580*/  ISETP.GE.AND P5, PT, R18, R232, PT ;  /* 0x000000e81200720c */ /* 0x000fe20003fa6270 */
[----:B------:R-:W-:Y:S01]  /*b590*/  IMAD.MOV.U32 R215, RZ, RZ, R213 ;  /* 0x000000ffffd77224 */ /* 0x000fe200078e00d5 */
[----:B------:R-:W-:-:S02]  /*b5a0*/  I2FP.F32.S32 R22, R22 ;  /* 0x0000001600167245 */ /* 0x000fc40000201400 */
[----:B------:R-:W-:Y:S02]  /*b5b0*/  FSEL R56, R43, -INF , !P0 ;  /* 0xff8000002b387808 */ /* 0x000fe40004000000 */
[----:B------:R-:W-:Y:S02]  /*b5c0*/  ISETP.GT.AND P0, PT, R2, R18, PT ;  /* 0x000000120200720c */ /* 0x000fe40003f04270 */
[----:B------:R-:W-:Y:S01]  /*b5d0*/  FSEL R54, R23, -INF , !P1 ;  /* 0xff80000017367808 */ /* 0x000fe20004800000 */
[----:B------:R-:W-:Y:S01]  /*b5e0*/  FFMA.FTZ R23, R22, -UR6, R214 ;  /* 0x8000000616177c23 */ /* 0x000fe200080100d6 */
[----:B------:R-:W-:Y:S02]  /*b5f0*/  FSEL R60, R58, -INF , !P5 ;  /* 0xff8000003a3c7808 */ /* 0x000fe40006800000 */
[C---:B------:R-:W-:Y:S02]  /*b600*/  ISETP.GE.AND P1, PT, R18.reuse, R229, PT ;  /* 0x000000e51200720c */ /* 0x040fe40003f26270 */
[----:B------:R-:W-:-:S02]  /*b610*/  ISETP.GE.AND P5, PT, R18, R231, PT ;  /* 0x000000e71200720c */ /* 0x000fc40003fa6270 */
[----:B------:R-:W-:Y:S02]  /*b620*/  IABS R18, R36 ;  /* 0x0000002400127213 */ /* 0x000fe40000000000 */
[----:B------:R-:W-:Y:S02]  /*b630*/  FSEL R22, R41, -INF , !P0 ;  /* 0xff80000029167808 */ /* 0x000fe40004000000 */
[----:B------:R-:W-:Y:S02]  /*b640*/  ISETP.GE.AND P0, PT, R16, R230, PT ;  /* 0x000000e61000720c */ /* 0x000fe40003f06270 */
[----:B------:R-:W-:Y:S02]  /*b650*/  I2FP.F32.S32 R18, R18 ;  /* 0x0000001200127245 */ /* 0x000fe40000201400 */
[----:B------:R-:W-:Y:S02]  /*b660*/  FSEL R38, R55, -INF , !P1 ;  /* 0xff80000037267808 */ /* 0x000fe40004800000 */
[----:B------:R-:W-:-:S02]  /*b670*/  FSEL R47, R49, -INF , !P0 ;  /* 0xff800000312f7808 */ /* 0x000fc40004000000 */
[----:B------:R-:W-:Y:S02]  /*b680*/  ISETP.GE.AND P1, PT, R16, R232, PT ;  /* 0x000000e81000720c */ /* 0x000fe40003f26270 */
[----:B------:R-:W-:Y:S02]  /*b690*/  ISETP.GT.AND P0, PT, R2, R16, PT ;  /* 0x000000100200720c */ /* 0x000fe40003f04270 */
[----:B------:R-:W-:Y:S01]  /*b6a0*/  FSEL R42, R22, -INF , !P5 ;  /* 0xff800000162a7808 */ /* 0x000fe20006800000 */
[----:B------:R-:W-:Y:S01]  /*b6b0*/  FFMA.FTZ R22, R18, -UR6, R243 ;  /* 0x8000000612167c23 */ /* 0x000fe200080100f3 */
[----:B------:R-:W-:Y:S02]  /*b6c0*/  ISETP.GE.AND P5, PT, R16, R229, PT ;  /* 0x000000e51000720c */ /* 0x000fe40003fa6270 */
[----:B------:R-:W-:Y:S02]  /*b6d0*/  FSEL R59, R109, -INF , !P1 ;  /* 0xff8000006d3b7808 */ /* 0x000fe40004800000 */
[----:B------:R-:W-:-:S02]  /*b6e0*/  FSEL R18, R23, -INF , !P0 ;  /* 0xff80000017127808 */ /* 0x000fc40004000000 */
[----:B------:R-:W-:Y:S02]  /*b6f0*/  ISETP.GE.AND P1, PT, R16, R231, PT ;  /* 0x000000e71000720c */ /* 0x000fe40003f26270 */
[----:B------:R-:W-:Y:S02]  /*b700*/  ISETP.GE.AND P0, PT, R15, R230, PT ;  /* 0x000000e60f00720c */ /* 0x000fe40003f06270 */
[----:B------:R-:W-:Y:S02]  /*b710*/  FSEL R36, R57, -INF , !P5 ;  /* 0xff80000039247808 */ /* 0x000fe40006800000 */
[----:B------:R-:W-:Y:S02]  /*b720*/  ISETP.GE.AND P5, PT, R15, R232, PT ;  /* 0x000000e80f00720c */ /* 0x000fe40003fa6270 */
[----:B------:R-:W-:Y:S02]  /*b730*/  FSEL R41, R18, -INF , !P1 ;  /* 0xff80000012297808 */ /* 0x000fe40004800000 */
[----:B------:R-:W-:-:S02]  /*b740*/  FSEL R46, R50, -INF , !P0 ;  /* 0xff800000322e7808 */ /* 0x000fc40004000000 */
[----:B------:R-:W-:Y:S02]  /*b750*/  ISETP.GE.AND P1, PT, R15, R229, PT ;  /* 0x000000e50f00720c */ /* 0x000fe40003f26270 */
[----:B------:R-:W-:Y:S02]  /*b760*/  ISETP.GT.AND P0, PT, R2, R15, PT ;  /* 0x0000000f0200720c */ /* 0x000fe40003f04270 */
[----:B------:R-:W-:Y:S02]  /*b770*/  IABS R16, R35 ;  /* 0x0000002300107213 */ /* 0x000fe40000000000 */
[----:B------:R-:W-:Y:S02]  /*b780*/  FSEL R58, R181, -INF , !P5 ;  /* 0xff800000b53a7808 */ /* 0x000fe40006800000 */
[----:B------:R-:W-:Y:S02]  /*b790*/  ISETP.GE.AND P5, PT, R15, R231, PT ;  /* 0x000000e70f00720c */ /* 0x000fe40003fa6270 */
[----:B------:R-:W-:-:S02]  /*b7a0*/  FSEL R15, R22, -INF , !P0 ;  /* 0xff800000160f7808 */ /* 0x000fc40004000000 */
[----:B------:R-:W-:Y:S02]  /*b7b0*/  FSEL R35, R64, -INF , !P1 ;  /* 0xff80000040237808 */ /* 0x000fe40004800000 */
[----:B------:R-:W-:Y:S02]  /*b7c0*/  I2FP.F32.S32 R16, R16 ;  /* 0x0000001000107245 */ /* 0x000fe40000201400 */
[C---:B------:R-:W-:Y:S02]  /*b7d0*/  ISETP.GE.AND P0, PT, R14.reuse, R230, PT ;  /* 0x000000e60e00720c */ /* 0x040fe40003f06270 */
[----:B------:R-:W-:Y:S01]  /*b7e0*/  ISETP.GE.AND P1, PT, R14, R232, PT ;  /* 0x000000e80e00720c */ /* 0x000fe20003f26270 */
[----:B------:R-:W-:Y:S01]  /*b7f0*/  FFMA.FTZ R16, R16, -UR6, R252 ;  /* 0x8000000610107c23 */ /* 0x000fe200080100fc */
[----:B------:R-:W-:Y:S02]  /*b800*/  FSEL R40, R15, -INF , !P5 ;  /* 0xff8000000f287808 */ /* 0x000fe40006800000 */
[----:B------:R-:W-:-:S02]  /*b810*/  FSEL R43, R53, -INF , !P0 ;  /* 0xff800000352b7808 */ /* 0x000fc40004000000 */
[----:B------:R-:W-:Y:S02]  /*b820*/  FSEL R57, R183, -INF , !P1 ;  /* 0xff800000b7397808 */ /* 0x000fe40004800000 */
[----:B------:R-:W-:Y:S02]  /*b830*/  ISETP.GE.AND P5, PT, R14, R229, PT ;  /* 0x000000e50e00720c */ /* 0x000fe40003fa6270 */
[----:B------:R-:W-:Y:S02]  /*b840*/  ISETP.GT.AND P0, PT, R2, R14, PT ;  /* 0x0000000e0200720c */ /* 0x000fe40003f04270 */
[----:B------:R-:W-:Y:S02]  /*b850*/  ISETP.GE.AND P1, PT, R14, R231, PT ;  /* 0x000000e70e00720c */ /* 0x000fe40003f26270 */
[----:B------:R-:W-:Y:S02]  /*b860*/  IABS R14, R34 ;  /* 0x00000022000e7213 */ /* 0x000fe40000000000 */
[----:B------:R-:W-:-:S02]  /*b870*/  FSEL R15, R16, -INF , !P0 ;  /* 0xff800000100f7808 */ /* 0x000fc40004000000 */
[----:B------:R-:W-:Y:S02]  /*b880*/  I2FP.F32.S32 R14, R14 ;  /* 0x0000000e000e7245 */ /* 0x000fe40000201400 */
[----:B------:R-:W-:Y:S02]  /*b890*/  FSEL R34, R65, -INF , !P5 ;  /* 0xff80000041227808 */ /* 0x000fe40006800000 */
[C---:B------:R-:W-:Y:S02]  /*b8a0*/  ISETP.GE.AND P0, PT, R13.reuse, R230, PT ;  /* 0x000000e60d00720c */ /* 0x040fe40003f06270 */
[----:B------:R-:W-:Y:S01]  /*b8b0*/  ISETP.GE.AND P5, PT, R13, R232, PT ;  /* 0x000000e80d00720c */ /* 0x000fe20003fa6270 */
[----:B------:R-:W-:Y:S01]  /*b8c0*/  FFMA.FTZ R16, R14, -UR6, R235 ;  /* 0x800000060e107c23 */ /* 0x000fe200080100eb */
[----:B------:R-:W-:Y:S01]  /*b8d0*/  FSEL R39, R15, -INF , !P1 ;  /* 0xff8000000f277808 */ /* 0x000fe20004800000 */
[C---:B------:R-:W-:Y:S01]  /*b8e0*/  IMAD.IADD R15, R37.reuse, 0x1, -R33 ;  /* 0x00000001250f7824 */ /* 0x040fe200078e0a21 */
[----:B------:R-:W-:Y:S01]  /*b8f0*/  FSEL R64, R52, -INF , !P0 ;  /* 0xff80000034407808 */ /* 0x000fe20004000000 */
[----:B------:R-:W-:Y:S01]  /*b900*/  IMAD.IADD R14, R37, 0x1, -R31 ;  /* 0x00000001250e7824 */ /* 0x000fe200078e0a1f */
[----:B------:R-:W-:-:S02]  /*b910*/  FSEL R196, R196, -INF , !P5 ;  /* 0xff800000c4c47808 */ /* 0x000fc40006800000 */
[C---:B------:R-:W-:Y:S02]  /*b920*/  ISETP.GE.AND P1, PT, R13.reuse, R229, PT ;  /* 0x000000e50d00720c */ /* 0x040fe40003f26270 */
[----:B------:R-:W-:Y:S02]  /*b930*/  ISETP.GT.AND P0, PT, R2, R13, PT ;  /* 0x0000000d0200720c */ /* 0x000fe40003f04270 */
[----:B------:R-:W-:Y:S02]  /*b940*/  ISETP.GE.AND P5, PT, R13, R231, PT ;  /* 0x000000e70d00720c */ /* 0x000fe40003fa6270 */
[----:B------:R-:W-:Y:S02]  /*b950*/  IADD3 R13, PT, PT, -R30, R37, RZ ;  /* 0x000000251e0d7210 */ /* 0x000fe40007ffe1ff */
[----:B------:R-:W-:Y:S02]  /*b960*/  IABS R15, R15 ;  /* 0x0000000f000f7213 */ /* 0x000fe40000000000 */
[----:B------:R-:W-:-:S02]  /*b970*/  IABS R14, R14 ;  /* 0x0000000e000e7213 */ /* 0x000fc40000000000 */
[----:B------:R-:W-:Y:S02]  /*b980*/  IABS R13, R13 ;  /* 0x0000000d000d7213 */ /* 0x000fe40000000000 */
[----:B------:R-:W-:Y:S02]  /*b990*/  FSEL R16, R16, -INF , !P0 ;  /* 0xff80000010107808 */ /* 0x000fe40004000000 */
[----:B------:R-:W-:Y:S02]  /*b9a0*/  I2FP.F32.S32 R15, R15 ;  /* 0x0000000f000f7245 */ /* 0x000fe40000201400 */
[----:B------:R-:W-:Y:S02]  /*b9b0*/  I2FP.F32.S32 R14, R14 ;  /* 0x0000000e000e7245 */ /* 0x000fe40000201400 */
[----:B------:R-:W-:Y:S02]  /*b9c0*/  I2FP.F32.S32 R13, R13 ;  /* 0x0000000d000d7245 */ /* 0x000fe40000201400 */
[----:B------:R-:W-:Y:S01]  /*b9d0*/  FSEL R65, R66, -INF , !P1 ;  /* 0xff80000042417808 */ /* 0x000fe20004800000 */
[----:B------:R-:W-:Y:S01]  /*b9e0*/  FFMA.FTZ R30, R15, -UR6, R241 ;  /* 0x800000060f1e7c23 */ /* 0x000fe200080100f1 */
[----:B------:R-:W-:-:S02]  /*b9f0*/  ISETP.GE.AND P1, PT, R12, R230, PT ;  /* 0x000000e60c00720c */ /* 0x000fc40003f26270 */
[----:B------:R-:W-:Y:S02]  /*ba00*/  ISETP.GE.AND P0, PT, R12, R232, PT ;  /* 0x000000e80c00720c */ /* 0x000fe40003f06270 */
[----:B------:R-:W-:Y:S01]  /*ba10*/  FSEL R109, R16, -INF , !P5 ;  /* 0xff800000106d7808 */ /* 0x000fe20006800000 */
[C---:B------:R-:W-:Y:S02]  /*ba20*/  IMAD.IADD R16, R37.reuse, 0x1, -R29 ;  /* 0x0000000125107824 */ /* 0x040fe400078e0a1d */
[----:B------:R-:W-:Y:S01]  /*ba30*/  FFMA.FTZ R23, R14, -UR6, R234 ;  /* 0x800000060e177c23 */ /* 0x000fe200080100ea */
[----:B------:R-:W-:Y:S02]  /*ba40*/  IMAD.IADD R15, R37, 0x1, -R28 ;  /* 0x00000001250f7824 */ /* 0x000fe400078e0a1c */
[----:B------:R-:W-:Y:S01]  /*ba50*/  FFMA.FTZ R22, R13, -UR6, R233 ;  /* 0x800000060d167c23 */ /* 0x000fe200080100e9 */
[----:B------:R-:W-:Y:S01]  /*ba60*/  IMAD.IADD R14, R37, 0x1, -R27 ;  /* 0x00000001250e7824 */ /* 0x000fe200078e0a1b */
[----:B------:R-:W-:Y:S01]  /*ba70*/  FSEL R181, R51, -INF , !P1 ;  /* 0xff80000033b57808 */ /* 0x000fe20004800000 */
[----:B------:R-:W-:Y:S01]  /*ba80*/  IMAD.IADD R13, R37, 0x1, -R26 ;  /* 0x00000001250d7824 */ /* 0x000fe200078e0a1a */
[----:B------:R-:W-:-:S02]  /*ba90*/  FSEL R183, R184, -INF , !P0 ;  /* 0xff800000b8b77808 */ /* 0x000fc40004000000 */
[----:B------:R-:W-:Y:S02]  /*baa0*/  ISETP.GE.AND P5, PT, R12, R229, PT ;  /* 0x000000e50c00720c */ /* 0x000fe40003fa6270 */
[----:B------:R-:W-:Y:S02]  /*bab0*/  ISETP.GT.AND P1, PT, R2, R12, PT ;  /* 0x0000000c0200720c */ /* 0x000fe40003f24270 */
[----:B------:R-:W-:Y:S02]  /*bac0*/  ISETP.GE.AND P0, PT, R12, R231, PT ;  /* 0x000000e70c00720c */ /* 0x000fe40003f06270 */
        /* <DEDUP_REMOVED lines=8> */
[----:B------:R-:W-:-:S02]  /*bb50*/  I2FP.F32.S32 R14, R14 ;  /* 0x0000000e000e7245 */ /* 0x000fc40000201400 */
[----:B------:R-:W-:Y:S01]  /*bb60*/  I2FP.F32.S32 R13, R13 ;  /* 0x0000000d000d7245 */ /* 0x000fe20000201400 */
[----:B------:R-:W-:Y:S01]  /*bb70*/  FFMA.FTZ R18, R16, -UR6, R209 ;  /* 0x8000000610127c23 */ /* 0x000fe200080100d1 */
[----:B------:R-:W-:Y:S01]  /*bb80*/  I2FP.F32.S32 R12, R12 ;  /* 0x0000000c000c7245 */ /* 0x000fe20000201400 */
[----:B------:R-:W-:Y:S01]  /*bb90*/  FFMA.FTZ R16, R15, -UR6, R208 ;  /* 0x800000060f107c23 */ /* 0x000fe200080100d0 */
[----:B------:R-:W-:Y:S01]  /*bba0*/  FFMA.FTZ R15, R14, -UR6, R207 ;  /* 0x800000060e0f7c23 */ /* 0x000fe200080100cf */
[----:B------:R-:W-:Y:S02]  /*bbb0*/  FFMA.FTZ R14, R13, -UR6, R206 ;  /* 0x800000060d0e7c23 */ /* 0x000fe400080100ce */
[----:B------:R-:W-:Y:S01]  /*bbc0*/  FFMA.FTZ R13, R12, -UR6, R197 ;  /* 0x800000060c0d7c23 */ /* 0x000fe200080100c5 */
[----:B------:R-:W-:Y:S02]  /*bbd0*/  FSEL R12, R30, -INF , !P1 ;  /* 0xff8000001e0c7808 */ /* 0x000fe40004800000 */
[----:B------:R-:W-:-:S02]  /*bbe0*/  ISETP.GT.AND P1, PT, R2, R11, PT ;  /* 0x0000000b0200720c */ /* 0x000fc40003f24270 */
[----:B------:R-:W-:Y:S02]  /*bbf0*/  FSEL R31, R12, -INF , !P0 ;  /* 0xff8000000c1f7808 */ /* 0x000fe40004000000 */
[----:B------:R-:W-:Y:S02]  /*bc00*/  ISETP.GE.AND P0, PT, R11, R231, PT ;  /* 0x000000e70b00720c */ /* 0x000fe40003f06270 */
[----:B------:R-:W-:Y:S02]  /*bc10*/  FSEL R12, R23, -INF , !P1 ;  /* 0xff800000170c7808 */ /* 0x000fe40004800000 */
[----:B------:R-:W-:Y:S02]  /*bc20*/  ISETP.GT.AND P1, PT, R2, R10, PT ;  /* 0x0000000a0200720c */ /* 0x000fe40003f24270 */
[----:B------:R-:W-:Y:S02]  /*bc30*/  FSEL R28, R105, -INF , !P5 ;  /* 0xff800000691c7808 */ /* 0x000fe40006800000 */
[----:B------:R-:W-:-:S02]  /*bc40*/  ISETP.GE.AND P5, PT, R11, R229, PT ;  /* 0x000000e50b00720c */ /* 0x000fc40003fa6270 */
[----:B------:R-:W-:Y:S02]  /*bc50*/  FSEL R105, R12, -INF , !P0 ;  /* 0xff8000000c697808 */ /* 0x000fe40004000000 */
[----:B------:R-:W-:Y:S02]  /*bc60*/  ISETP.GE.AND P0, PT, R10, R231, PT ;  /* 0x000000e70a00720c */ /* 0x000fe40003f06270 */
[----:B------:R-:W-:Y:S02]  /*bc70*/  FSEL R12, R22, -INF , !P1 ;  /* 0xff800000160c7808 */ /* 0x000fe40004800000 */
[----:B------:R-:W-:Y:S02]  /*bc80*/  ISETP.GT.AND P1, PT, R2, R9, PT ;  /* 0x000000090200720c */ /* 0x000fe40003f24270 */
[----:B------:R-:W-:Y:S02]  /*bc90*/  FSEL R29, R106, -INF , !P5 ;  /* 0xff8000006a1d7808 */ /* 0x000fe40006800000 */
[----:B------:R-:W-:-:S02]  /*bca0*/  FSEL R106, R12, -INF , !P0 ;  /* 0xff8000000c6a7808 */ /* 0x000fc40004000000 */
[-C--:B------:R-:W-:Y:S02]  /*bcb0*/  ISETP.GE.AND P0, PT, R9, R231.reuse, PT ;  /* 0x000000e70900720c */ /* 0x080fe40003f06270 */
[----:B------:R-:W-:Y:S02]  /*bcc0*/  FSEL R12, R18, -INF , !P1 ;  /* 0xff800000120c7808 */ /* 0x000fe40004800000 */
[----:B------:R-:W-:Y:S02]  /*bcd0*/  ISETP.GT.AND P1, PT, R2, R8, PT ;  /* 0x000000080200720c */ /* 0x000fe40003f24270 */
[----:B------:R-:W-:Y:S02]  /*bce0*/  FSEL R234, R12, -INF , !P0 ;  /* 0xff8000000cea7808 */ /* 0x000fe40004000000 */
[----:B------:R-:W-:Y:S02]  /*bcf0*/  ISETP.GE.AND P0, PT, R8, R231, PT ;  /* 0x000000e70800720c */ /* 0x000fe40003f06270 */
[----:B------:R-:W-:-:S02]  /*bd00*/  FSEL R12, R16, -INF , !P1 ;  /* 0xff800000100c7808 */ /* 0x000fc40004800000 */
[----:B------:R-:W-:Y:S02]  /*bd10*/  ISETP.GT.AND P1, PT, R2, R7, PT ;  /* 0x000000070200720c */ /* 0x000fe40003f24270 */
[----:B------:R-:W-:Y:S02]  /*bd20*/  ISETP.GE.AND P5, PT, R10, R229, PT ;  /* 0x000000e50a00720c */ /* 0x000fe40003fa6270 */
[----:B------:R-:W-:Y:S02]  /*bd30*/  FSEL R236, R12, -INF , !P0 ;  /* 0xff8000000cec7808 */ /* 0x000fe40004000000 */
[----:B------:R-:W-:Y:S02]  /*bd40*/  ISETP.GE.AND P0, PT, R7, R231, PT ;  /* 0x000000e70700720c */ /* 0x000fe40003f06270 */
[----:B------:R-:W-:Y:S02]  /*bd50*/  FSEL R12, R15, -INF , !P1 ;  /* 0xff8000000f0c7808 */ /* 0x000fe40004800000 */
[----:B------:R-:W-:-:S02]  /*bd60*/  ISETP.GT.AND P1, PT, R2, R6, PT ;  /* 0x000000060200720c */ /* 0x000fc40003f24270 */
[----:B------:R-:W-:Y:S02]  /*bd70*/  FSEL R30, R108, -INF , !P5 ;  /* 0xff8000006c1e7808 */ /* 0x000fe40006800000 */
        /* <DEDUP_REMOVED lines=9> */
[----:B------:R-:W-:Y:S02]  /*be10*/  FMNMX3.FTZ R13, R104, R38, R36, !PT ;  /* 0x00000026680d7276 */ /* 0x000fe40007810024 */
[----:B------:R-:W-:-:S02]  /*be20*/  FSEL R216, R180, -INF , !P5 ;  /* 0xff800000b4d87808 */ /* 0x000fc40006800000 */
[----:B------:R-:W-:Y:S02]  /*be30*/  ISETP.GE.AND P5, PT, R7, R229, PT ;  /* 0x000000e50700720c */ /* 0x000fe40003fa6270 */
[----:B------:R-:W-:Y:S02]  /*be40*/  FMNMX3.FTZ R13, R13, R35, R34, !PT ;  /* 0x000000230d0d7276 */ /* 0x000fe40007810022 */
[----:B------:R-:W-:Y:S02]  /*be50*/  FSEL R220, R179, -INF , !P5 ;  /* 0xff800000b3dc7808 */ /* 0x000fe40006800000 */
[----:B------:R-:W-:Y:S02]  /*be60*/  ISETP.GE.AND P5, PT, R6, R229, PT ;  /* 0x000000e50600720c */ /* 0x000fe40003fa6270 */
[----:B------:R-:W-:Y:S02]  /*be70*/  ISETP.GE.AND P0, PT, R5, R231, PT ;  /* 0x000000e70500720c */ /* 0x000fe40003f06270 */
[----:B------:R-:W-:-:S02]  /*be80*/  ISETP.GE.AND P1, PT, R4, R229, PT ;  /* 0x000000e50400720c */ /* 0x000fc40003f26270 */
[----:B------:R-:W-:Y:S02]  /*be90*/  FMNMX3.FTZ R13, R13, R65, R28, !PT ;  /* 0x000000410d0d7276 */ /* 0x000fe4000781001c */
[----:B------:R-:W-:Y:S02]  /*bea0*/  FSEL R221, R107, -INF , !P5 ;  /* 0xff8000006bdd7808 */ /* 0x000fe40006800000 */
[----:B------:R-:W-:Y:S02]  /*beb0*/  FSEL R200, R12, -INF , !P0 ;  /* 0xff8000000cc87808 */ /* 0x000fe40004000000 */
[----:B------:R-:W-:Y:S02]  /*bec0*/  FSEL R212, R61, -INF , !P1 ;  /* 0xff8000003dd47808 */ /* 0x000fe40004800000 */
[----:B------:R-:W-:Y:S01]  /*bed0*/  FMNMX3.FTZ R13, R13, R29, R30, !PT ;  /* 0x0000001d0d0d7276 */ /* 0x000fe2000781001e */
[----:B------:R-:W-:Y:S01]  /*bee0*/  IMAD.IADD R12, R37, 0x1, -R21 ;  /* 0x00000001250c7824 */ /* 0x000fe200078e0a15 */
[----:B------:R-:W-:-:S02]  /*bef0*/  ISETP.GE.AND P5, PT, R5, R229, PT ;  /* 0x000000e50500720c */ /* 0x000fc40003fa6270 */
[-C--:B------:R-:W-:Y:S02]  /*bf00*/  ISETP.GE.AND P0, PT, R17, R229.reuse, PT ;  /* 0x000000e51100720c */ /* 0x080fe40003f06270 */
[----:B------:R-:W-:Y:S02]  /*bf10*/  ISETP.GE.AND P1, PT, R19, R229, PT ;  /* 0x000000e51300720c */ /* 0x000fe40003f26270 */
[----:B------:R-:W-:Y:S02]  /*bf20*/  FMNMX3.FTZ R13, R13, R182, R216, !PT ;  /* 0x000000b60d0d7276 */ /* 0x000fe400078100d8 */
[----:B------:R-:W-:Y:S02]  /*bf30*/  FSEL R197, R178, -INF , !P5 ;  /* 0xff800000b2c57808 */ /* 0x000fe40006800000 */
[----:B------:R-:W-:Y:S02]  /*bf40*/  FSEL R201, R62, -INF , !P0 ;  /* 0xff8000003ec97808 */ /* 0x000fe40004000000 */
[----:B------:R-:W-:-:S02]  /*bf50*/  FSEL R63, R63, -INF , !P1 ;  /* 0xff8000003f3f7808 */ /* 0x000fc40004800000 */
[C---:B------:R-:W-:Y:S02]  /*bf60*/  ISETP.GT.AND P5, PT, R2.reuse, R4, PT ;  /* 0x000000040200720c */ /* 0x040fe40003fa4270 */
[C---:B------:R-:W-:Y:S02]  /*bf70*/  ISETP.GT.AND P0, PT, R2.reuse, R17, PT ;  /* 0x000000110200720c */ /* 0x040fe40003f04270 */
[----:B------:R-:W-:Y:S01]  /*bf80*/  ISETP.GT.AND P1, PT, R2, R19, PT ;  /* 0x000000130200720c */ /* 0x000fe20003f24270 */
[----:B------:R-:W-:Y:S01]  /*bf90*/  IMAD.IADD R2, R37, 0x1, -R24 ;  /* 0x0000000125027824 */ /* 0x000fe200078e0a18 */
[----:B------:R-:W-:Y:S02]  /*bfa0*/  IABS R12, R12 ;  /* 0x0000000c000c7213 */ /* 0x000fe40000000000 */
[----:B------:R-:W-:Y:S02]  /*bfb0*/  FMNMX3.FTZ R13, R13, R220, R221, !PT ;  /* 0x000000dc0d0d7276 */ /* 0x000fe400078100dd */
[----:B------:R-:W-:-:S02]  /*bfc0*/  I2FP.F32.S32 R15, R12 ;  /* 0x0000000c000f7245 */ /* 0x000fc40000201400 */
[----:B------:R-:W-:Y:S02]  /*bfd0*/  IABS R2, R2 ;  /* 0x0000000200027213 */ /* 0x000fe40000000000 */
[----:B------:R-:W-:Y:S02]  /*bfe0*/  FMNMX3.FTZ R12, R13, R197, R212, !PT ;  /* 0x000000c50d0c7276 */ /* 0x000fe400078100d4 */
[----:B------:R-:W-:Y:S02]  /*bff0*/  FMNMX3.FTZ R13, R101, R42, R41, !PT ;  /* 0x0000002a650d7276 */ /* 0x000fe40007810029 */
[----:B------:R-:W-:Y:S02]  /*c000*/  I2FP.F32.S32 R14, R2 ;  /* 0x00000002000e7245 */ /* 0x000fe40000201400 */
[----:B------:R-:W-:Y:S02]  /*c010*/  FMNMX3.FTZ R2, R13, R40, R39, !PT ;  /* 0x000000280d027276 */ /* 0x000fe40007810027 */
[----:B------:R-:W-:Y:S01]  /*c020*/  IABS R20, R20 ;  /* 0x0000001400147213 */ /* 0x000fe20000000000 */
[----:B------:R-:W-:Y:S01]  /*c030*/  FFMA.FTZ R15, R15, -UR6, R205 ;  /* 0x800000060f0f7c23 */ /* 0x000fe200080100cd */
[----:B------:R-:W-:-:S02]  /*c040*/  FMNMX3.FTZ R2, R2, R109, R31, !PT ;  /* 0x0000006d02027276 */ /* 0x000fc4000781001f */
[----:B------:R-:W-:Y:S02]  /*c050*/  I2FP.F32.S32 R20, R20 ;  /* 0x0000001400147245 */ /* 0x000fe40000201400 */
[----:B------:R-:W-:Y:S01]  /*c060*/  FMNMX3.FTZ R2, R2, R105, R106, !PT ;  /* 0x0000006902027276 */ /* 0x000fe2000781006a */
[----:B------:R-:W-:Y:S01]  /*c070*/  FFMA.FTZ R14, R14, -UR6, R204 ;  /* 0x800000060e0e7c23 */ /* 0x000fe200080100cc */
[----:B------:R-:W-:Y:S01]  /*c080*/  FMNMX3.FTZ R12, R12, R201, R63, !PT ;  /* 0x000000c90c0c7276 */ /* 0x000fe2000781003f */
[----:B------:R-:W-:Y:S01]  /*c090*/  FFMA.FTZ R13, R20, -UR6, R199 ;  /* 0x80000006140d7c23 */ /* 0x000fe200080100c7 */
[----:B------:R-:W-:Y:S02]  /*c0a0*/  FSEL R15, R15, -INF , !P5 ;  /* 0xff8000000f0f7808 */ /* 0x000fe40006800000 */
[----:B------:R-:W-:Y:S02]  /*c0b0*/  ISETP.GE.AND P5, PT, R4, R231, PT ;  /* 0x000000e70400720c */ /* 0x000fe40003fa6270 */
[----:B------:R-:W-:Y:S01]  /*c0c0*/  FMNMX3.FTZ R2, R2, R234, R236, !PT ;  /* 0x000000ea02027276 */ /* 0x000fe200078100ec */
[----:B------:R-:W1:Y:S01]  /*c0d0*/  SHFL.BFLY PT, R16, R12, 0x2, 0x1f ;  /* 0x0c401f000c107f89 */ /* 0x000e6200000e0000 */
        /* <DEDUP_REMOVED lines=8> */
[----:B------:R-:W-:Y:S02]  /*c160*/  FMNMX3.FTZ R2, R2, R200, R188, !PT ;  /* 0x000000c802027276 */ /* 0x000fe400078100bc */
[C---:B------:R-:W-:Y:S02]  /*c170*/  ISETP.GE.AND P1, PT, R11.reuse, R230, PT ;  /* 0x000000e60b00720c */ /* 0x040fe40003f26270 */
[----:B------:R-:W-:Y:S02]  /*c180*/  FMNMX3.FTZ R2, R2, R66, R202, !PT ;  /* 0x0000004202027276 */ /* 0x000fe400078100ca */
[----:B------:R-:W-:Y:S02]  /*c190*/  ISETP.GE.AND P5, PT, R11, R232, PT ;  /* 0x000000e80b00720c */ /* 0x000fe40003fa6270 */
[----:B------:R-:W-:Y:S01]  /*c1a0*/  FSEL R15, R67, -INF , !P1 ;  /* 0xff800000430f7808 */ /* 0x000fe20004800000 */
[----:B------:R-:W2:Y:S01]  /*c1b0*/  SHFL.BFLY PT, R11, R2, 0x2, 0x1f ;  /* 0x0c401f00020b7f89 */ /* 0x000ea200000e0000 */
[----:B------:R-:W-:-:S02]  /*c1c0*/  ISETP.GE.AND P1, PT, R10, R230, PT ;  /* 0x000000e60a00720c */ /* 0x000fc40003f26270 */
[-C--:B------:R-:W-:Y:S02]  /*c1d0*/  ISETP.GE.AND P0, PT, R10, R232.reuse, PT ;  /* 0x000000e80a00720c */ /* 0x080fe40003f06270 */
[----:B------:R-:W-:Y:S02]  /*c1e0*/  FSEL R100, R100, -INF , !P1 ;  /* 0xff80000064647808 */ /* 0x000fe40004800000 */
[----:B------:R-:W-:Y:S02]  /*c1f0*/  FSEL R108, R193, -INF , !P0 ;  /* 0xff800000c16c7808 */ /* 0x000fe40004000000 */
[----:B------:R-:W-:Y:S02]  /*c200*/  ISETP.GE.AND P1, PT, R9, R232, PT ;  /* 0x000000e80900720c */ /* 0x000fe40003f26270 */
[----:B------:R-:W-:Y:S02]  /*c210*/  ISETP.GE.AND P0, PT, R8, R230, PT ;  /* 0x000000e60800720c */ /* 0x000fe40003f06270 */
[----:B-1----:R-:W-:-:S02]  /*c220*/  FMNMX.FTZ R10, R12, R16, !PT ;  /* 0x000000100c0a7209 */ /* 0x002fc40007810000 */
[----:B------:R-:W-:Y:S02]  /*c230*/  FSEL R237, R237, -INF , !P1 ;  /* 0xff800000eded7808 */ /* 0x000fe40004800000 */
[----:B------:R-:W-:Y:S02]  /*c240*/  FSEL R206, R176, -INF , !P0 ;  /* 0xff800000b0ce7808 */ /* 0x000fe40004000000 */
[C---:B------:R-:W-:Y:S02]  /*c250*/  ISETP.GE.AND P1, PT, R7.reuse, R230, PT ;  /* 0x000000e60700720c */ /* 0x040fe40003f26270 */
[----:B------:R-:W-:Y:S01]  /*c260*/  ISETP.GE.AND P0, PT, R7, R232, PT ;  /* 0x000000e80700720c */ /* 0x000fe20003f06270 */
[----:B------:R-:W1:Y:S01]  /*c270*/  SHFL.BFLY PT, R12, R10, 0x1, 0x1f ;  /* 0x0c201f000a0c7f89 */ /* 0x000e6200000e0000 */
[----:B------:R-:W-:Y:S02]  /*c280*/  FSEL R214, R111, -INF , !P1 ;  /* 0xff8000006fd67808 */ /* 0x000fe40004800000 */
[----:B------:R-:W-:-:S02]  /*c290*/  FSEL R240, R240, -INF , !P0 ;  /* 0xff800000f0f07808 */ /* 0x000fc40004000000 */
[----:B------:R-:W-:Y:S02]  /*c2a0*/  FSEL R107, R190, -INF , !P5 ;  /* 0xff800000be6b7808 */ /* 0x000fe40006800000 */
[----:B------:R-:W-:Y:S02]  /*c2b0*/  ISETP.GE.AND P1, PT, R6, R232, PT ;  /* 0x000000e80600720c */ /* 0x000fe40003f26270 */
[-C--:B------:R-:W-:Y:S02]  /*c2c0*/  ISETP.GE.AND P0, PT, R5, R230.reuse, PT ;  /* 0x000000e60500720c */ /* 0x080fe40003f06270 */
[----:B------:R-:W-:Y:S02]  /*c2d0*/  ISETP.GE.AND P5, PT, R9, R230, PT ;  /* 0x000000e60900720c */ /* 0x000fe40003fa6270 */
[----:B------:R-:W-:Y:S02]  /*c2e0*/  FSEL R242, R242, -INF , !P1 ;  /* 0xff800000f2f27808 */ /* 0x000fe40004800000 */
[----:B------:R-:W-:-:S02]  /*c2f0*/  FSEL R245, R48, -INF , !P0 ;  /* 0xff80000030f57808 */ /* 0x000fc40004000000 */
[----:B------:R-:W-:Y:S02]  /*c300*/  FSEL R180, R177, -INF , !P5 ;  /* 0xff800000b1b47808 */ /* 0x000fe40006800000 */
[C---:B------:R-:W-:Y:S02]  /*c310*/  ISETP.GE.AND P1, PT, R4.reuse, R230, PT ;  /* 0x000000e60400720c */ /* 0x040fe40003f26270 */
[-C--:B------:R-:W-:Y:S02]  /*c320*/  ISETP.GE.AND P0, PT, R4, R232.reuse, PT ;  /* 0x000000e80400720c */ /* 0x080fe40003f06270 */
[----:B------:R-:W-:Y:S02]  /*c330*/  ISETP.GE.AND P5, PT, R8, R232, PT ;  /* 0x000000e80800720c */ /* 0x000fe40003fa6270 */
[----:B------:R-:W-:Y:S02]  /*c340*/  FMNMX3.FTZ R4, R103, R56, R47, !PT ;  /* 0x0000003867047276 */ /* 0x000fe4000781002f */
[----:B--2---:R-:W-:-:S02]  /*c350*/  FMNMX.FTZ R2, R2, R11, !PT ;  /* 0x0000000b02027209 */ /* 0x004fc40007810000 */
[----:B------:R-:W-:Y:S02]  /*c360*/  FSEL R238, R238, -INF , !P5 ;  /* 0xff800000eeee7808 */ /* 0x000fe40006800000 */
[----:B------:R-:W-:Y:S02]  /*c370*/  FMNMX3.FTZ R4, R4, R46, R43, !PT ;  /* 0x0000002e04047276 */ /* 0x000fe4000781002b */
[----:B------:R-:W-:Y:S01]  /*c380*/  ISETP.GE.AND P5, PT, R6, R230, PT ;  /* 0x000000e60600720c */ /* 0x000fe20003fa6270 */
[----:B------:R-:W2:Y:S01]  /*c390*/  SHFL.BFLY PT, R7, R2, 0x1, 0x1f ;  /* 0x0c201f0002077f89 */ /* 0x000ea200000e0000 */
[----:B------:R-:W-:Y:S02]  /*c3a0*/  FMNMX3.FTZ R4, R4, R64, R181, !PT ;  /* 0x0000004004047276 */ /* 0x000fe400078100b5 */
[----:B------:R-:W-:Y:S02]  /*c3b0*/  FSEL R226, R110, -INF , !P5 ;  /* 0xff8000006ee27808 */ /* 0x000fe40006800000 */
[----:B------:R-:W-:-:S02]  /*c3c0*/  ISETP.GE.AND P5, PT, R5, R232, PT ;  /* 0x000000e80500720c */ /* 0x000fc40003fa6270 */
[----:B------:R-:W-:Y:S02]  /*c3d0*/  FMNMX3.FTZ R4, R4, R15, R100, !PT ;  /* 0x0000000f04047276 */ /* 0x000fe40007810064 */
[----:B------:R-:W-:Y:S02]  /*c3e0*/  FSEL R199, R194, -INF , !P5 ;  /* 0xff800000c2c77808 */ /* 0x000fe40006800000 */
[----:B------:R-:W-:Y:S02]  /*c3f0*/  ISETP.GE.AND P5, PT, R17, R230, PT ;  /* 0x000000e61100720c */ /* 0x000fe40003fa6270 */
[----:B------:R-:W-:Y:S02]  /*c400*/  FMNMX3.FTZ R4, R4, R180, R206, !PT ;  /* 0x000000b404047276 */ /* 0x000fe400078100ce */
[----:B-1----:R-:W-:Y:S02]  /*c410*/  FMNMX.FTZ R213, R10, R12, !PT ;  /* 0x0000000c0ad57209 */ /* 0x002fe40007810000 */
[----:B------:R-:W-:-:S02]  /*c420*/  FSEL R33, R45, -INF , !P5 ;  /* 0xff8000002d217808 */ /* 0x000fc40006800000 */
[----:B------:R-:W-:Y:S02]  /*c430*/  FMNMX3.FTZ R6, R102, R60, R59, !PT ;  /* 0x0000003c66067276 */ /* 0x000fe4000781003b */
[----:B------:R-:W-:Y:S02]  /*c440*/  FSEL R252, R44, -INF , !P1 ;  /* 0xff8000002cfc7808 */ /* 0x000fe40004800000 */
[----:B------:R-:W-:Y:S02]  /*c450*/  ISETP.GE.AND P5, PT, R19, R230, PT ;  /* 0x000000e61300720c */ /* 0x000fe40003fa6270 */
[----:B------:R-:W-:Y:S01]  /*c460*/  FMNMX3.FTZ R4, R4, R214, R226, !PT ;  /* 0x000000d604047276 */ /* 0x000fe200078100e2 */
[----:B------:R-:W-:Y:S01]  /*c470*/  FMUL.FTZ R8, R213, UR4 ;  /* 0x00000004d5087c20 */ /* 0x000fe20008410000 */
[----:B------:R-:W-:Y:S02]  /*c480*/  FSEL R203, R185, -INF , !P0 ;  /* 0xff800000b9cb7808 */ /* 0x000fe40004000000 */
[----:B------:R-:W-:-:S02]  /*c490*/  FSETP.NEU.FTZ.AND P0, PT, R213, -INF , PT ;  /* 0xff800000d500780b */ /* 0x000fc40003f1d000 */
[----:B------:R-:W-:Y:S02]  /*c4a0*/  FMNMX3.FTZ R6, R6, R58, R57, !PT ;  /* 0x0000003a06067276 */ /* 0x000fe40007810039 */
[----:B------:R-:W-:Y:S02]  /*c4b0*/  FSEL R198, R54, -INF , !P5 ;  /* 0xff80000036c67808 */ /* 0x000fe40006800000 */
[----:B------:R-:W-:Y:S02]  /*c4c0*/  FMNMX3.FTZ R4, R4, R245, R252, !PT ;  /* 0x000000f504047276 */ /* 0x000fe400078100fc */
[----:B------:R-:W-:Y:S02]  /*c4d0*/  FSEL R8, R8, RZ, P0 ;  /* 0x000000ff08087208 */ /* 0x000fe40000000000 */
[----:B------:R-:W-:Y:S02]  /*c4e0*/  FMNMX3.FTZ R6, R6, R196, R183, !PT ;  /* 0x000000c406067276 */ /* 0x000fe400078100b7 */
[----:B------:R-:W-:-:S02]  /*c4f0*/  ISETP.GE.AND P1, PT, R17, R232, PT ;  /* 0x000000e81100720c */ /* 0x000fc40003f26270 */
[----:B------:R-:W-:Y:S01]  /*c500*/  FMNMX3.FTZ R4, R4, R33, R198, !PT ;  /* 0x0000002104047276 */ /* 0x000fe200078100c6 */
[----:B------:R-:W-:Y:S01]  /*c510*/  FFMA.FTZ R5, R38, UR4, -R8 ;  /* 0x0000000426057c23 */ /* 0x000fe20008010808 */
[----:B------:R-:W-:Y:S02]  /*c520*/  FMNMX3.FTZ R6, R6, R107, R108, !PT ;  /* 0x0000006b06067276 */ /* 0x000fe4000781006c */
[----:B--2---:R-:W-:Y:S01]  /*c530*/  FMNMX.FTZ R222, R2, R7, !PT ;  /* 0x0000000702de7209 */ /* 0x004fe20007810000 */
[----:B------:R-:W-:Y:S01]  /*c540*/  FFMA.FTZ R2, R35, UR4, -R8 ;  /* 0x0000000423027c23 */ /* 0x000fe20008010808 */
[----:B------:R-:W-:Y:S01]  /*c550*/  FSEL R227, R186, -INF , !P1 ;  /* 0xff800000bae37808 */ /* 0x000fe20004800000 */
[----:B------:R-:W1:Y:S01]  /*c560*/  SHFL.BFLY PT, R11, R4, 0x2, 0x1f ;  /* 0x0c401f00040b7f89 */ /* 0x000e6200000e0000 */
[----:B------:R-:W-:Y:S01]  /*c570*/  ISETP.GE.AND P1, PT, R19, R232, PT ;  /* 0x000000e81300720c */ /* 0x000fe20003f26270 */
[----:B------:R2:W-:Y:S01]  /*c580*/  MUFU.EX2 R207, R5 ;  /* 0x0000000500cf7308 */ /* 0x0005e20000000800 */
[----:B------:R-:W-:-:S02]  /*c590*/  FMNMX3.FTZ R6, R6, R237, R238, !PT ;  /* 0x000000ed06067276 */ /* 0x000fc400078100ee */
[----:B------:R-:W-:Y:S02]  /*c5a0*/  FSEL R204, R187, -INF , !P1 ;  /* 0xff800000bbcc7808 */ /* 0x000fe40004800000 */
[----:B------:R-:W-:-:S03]  /*c5b0*/  FSETP.NEU.FTZ.AND P1, PT, R222, -INF , PT ;  /* 0xff800000de00780b */ /* 0x000fc60003f3d000 */
[----:B------:R3:W-:Y:S01]  /*c5c0*/  MUFU.EX2 R189, R2 ;  /* 0x0000000200bd7308 */ /* 0x0007e20000000800 */
[----:B------:R-:W-:Y:S01]  /*c5d0*/  FMNMX3.FTZ R6, R6, R240, R242, !PT ;  /* 0x000000f006067276 */ /* 0x000fe200078100f2 */
[----:B--2---:R-:W-:-:S03]  /*c5e0*/  FFMA.FTZ R5, R36, UR4, -R8 ;  /* 0x0000000424057c23 */ /* 0x004fc60008010808 */
[----:B------:R-:W-:-:S03]  /*c5f0*/  FMNMX3.FTZ R6, R6, R199, R203, !PT ;  /* 0x000000c706067276 */ /* 0x000fc600078100cb */
[----:B------:R2:W-:Y:S01]  /*c600*/  MUFU.EX2 R111, R5 ;  /* 0x00000005006f7308 */ /* 0x0005e20000000800 */
[----:B---3--:R-:W-:-:S05]  /*c610*/  FMUL.FTZ R2, R222, UR4 ;  /* 0x00000004de027c20 */ /* 0x008fca0008410000 */
[----:B------:R-:W-:Y:S01]  /*c620*/  FSEL R2, R2, RZ, P1 ;  /* 0x000000ff02027208 */ /* 0x000fe20000800000 */
[----:B------:R-:W-:Y:S01]  /*c630*/  IMAD.SHL.U32 R247, R223, 0x20, RZ ;  /* 0x00000020dff77824 */ /* 0x000fe200078e00ff */
[----:B------:R-:W-:Y:S01]  /*c640*/  FMNMX3.FTZ R6, R6, R227, R204, !PT ;  /* 0x000000e306067276 */ /* 0x000fe200078100cc */
[----:B--2---:R-:W-:Y:S01]  /*c650*/  FFMA.FTZ R5, R34, UR4, -R8 ;  /* 0x0000000422057c23 */ /* 0x004fe20008010808 */
[----:B------:R-:W-:-:S03]  /*c660*/  SHF.R.U32.HI R217, RZ, 0x1, R223 ;  /* 0x00000001ffd97819 */ /* 0x000fc600000116df */
[----:B------:R2:W-:Y:S01]  /*c670*/  MUFU.EX2 R244, R5 ;  /* 0x0000000500f47308 */ /* 0x0005e20000000800 */
[----:B------:R-:W3:Y:S01]  /*c680*/  SHFL.BFLY PT, R10, R6, 0x2, 0x1f ;  /* 0x0c401f00060a7f89 */ /* 0x000ee200000e0000 */
[----:B------:R-:W-:Y:S01]  /*c690*/  LOP3.LUT R7, R248, 0xc0, R247, 0xf8, !PT ;  /* 0x000000c0f8077812 */ /* 0x000fe200078ef8f7 */
[----:B------:R-:W4:Y:S01]  /*c6a0*/  S2UR UR5, SR_CgaCtaId ;  /* 0x00000000000579c3 */ /* 0x000f220000008800 */
[----:B--2---:R-:W-:-:S04]  /*c6b0*/  FFMA.FTZ R5, R42, UR4, -R2 ;  /* 0x000000042a057c23 */ /* 0x004fc80008010802 */
[----:B------:R2:W-:Y:S02]  /*c6c0*/  MUFU.EX2 R233, R5 ;  /* 0x0000000500e97308 */ /* 0x0005e40000000800 */
[----:B--2---:R-:W-:-:S04]  /*c6d0*/  LOP3.LUT R5, R217, 0x8, RZ, 0xc0, !PT ;  /* 0x00000008d9057812 */ /* 0x004fc800078ec0ff */
[----:B------:R-:W-:Y:S02]  /*c6e0*/  LOP3.LUT R7, R7, R5, RZ, 0x3c, !PT ;  /* 0x0000000507077212 */ /* 0x000fe400078e3cff */
[----:B-1----:R-:W-:-:S05]  /*c6f0*/  FMNMX.FTZ R5, R4, R11, !PT ;  /* 0x0000000b04057209 */ /* 0x002fca0007810000 */
[----:B------:R-:W1:Y:S01]  /*c700*/  SHFL.BFLY PT, R11, R5, 0x1, 0x1f ;  /* 0x0c201f00050b7f89 */ /* 0x000e6200000e0000 */
[--C-:B------:R-:W-:Y:S01]  /*c710*/  FFMA.FTZ R4, R40, UR4, -R2.reuse ;  /* 0x0000000428047c23 */ /* 0x100fe20008010802 */
[----:B------:R-:W-:-:S03]  /*c720*/  FFMA.FTZ R9, R41, UR4, -R2 ;  /* 0x0000000429097c23 */ /* 0x000fc60008010802 */
[----:B------:R3:W2:Y:S01]  /*c730*/  MUFU.EX2 R12, R4 ;  /* 0x00000004000c7308 */ /* 0x0006a20000000800 */
[----:B------:R-:W-:Y:S02]  /*c740*/  UMOV UR15, 0x400 ;  /* 0x00000400000f7882 */ /* 0x000fe40000000000 */
[----:B----4-:R-:W-:-:S05]  /*c750*/  ULEA UR5, UR5, UR15, 0x18 ;  /* 0x0000000f05057291 */ /* 0x010fca000f8ec0ff */
[----:B------:R4:W-:Y:S01]  /*c760*/  MUFU.EX2 R110, R9 ;  /* 0x00000009006e7308 */ /* 0x0009e20000000800 */
[----:B---3--:R-:W-:Y:S01]  /*c770*/  FMNMX.FTZ R4, R6, R10, !PT ;  /* 0x0000000a06047209 */ /* 0x008fe20007810000 */
[----:B------:R-:W-:Y:S01]  /*c780*/  FFMA.FTZ R6, R39, UR4, -R2 ;  /* 0x0000000427067c23 */ /* 0x000fe20008010802 */
[----:B------:R-:W-:-:S03]  /*c790*/  LOP3.LUT R13, R7, 0x120, R247, 0xf8, !PT ;  /* 0x00000120070d7812 */ /* 0x000fc600078ef8f7 */
[----:B----4-:R-:W3:Y:S01]  /*c7a0*/  SHFL.BFLY PT, R9, R4, 0x1, 0x1f ;  /* 0x0c201f0004097f89 */ /* 0x010ee200000e0000 */
[----:B------:R-:W-:Y:S02]  /*c7b0*/  MOV R10, 0x20 ;  /* 0x00000020000a7802 */ /* 0x000fe40000000f00 */
[----:B-1----:R-:W-:Y:S01]  /*c7c0*/  FMNMX.FTZ R61, R5, R11, !PT ;  /* 0x0000000b053d7209 */ /* 0x002fe20007810000 */
[----:B------:R1:W4:Y:S01]  /*c7d0*/  MUFU.EX2 R40, R6 ;  /* 0x0000000600287308 */ /* 0x0003220000000800 */
[----:B------:R-:W-:Y:S02]  /*c7e0*/  LEA R205, R13, UR5, 0x1 ;  /* 0x000000050dcd7c11 */ /* 0x000fe4000f8e08ff */
[----:B------:R-:W-:Y:S01]  /*c7f0*/  SEL R10, R10, 0xffffffe0, !P6 ;  /* 0xffffffe00a0a7807 */ /* 0x000fe20007000000 */
[----:B------:R-:W-:Y:S01]  /*c800*/  FMUL.FTZ R5, R61, UR4 ;  /* 0x000000043d057c20 */ /* 0x000fe20008410000 */
[----:B------:R-:W-:Y:S04]  /*c810*/  STL [R1+0xc], R213 ;  /* 0x00000cd501007387 */ /* 0x000fe80000100800 */
[----:B------:R-:W-:Y:S01]  /*c820*/  STL [R1+0x8], R222 ;  /* 0x000008de01007387 */ /* 0x000fe20000100800 */
[----:B------:R-:W-:-:S03]  /*c830*/  IMAD.IADD R35, R10, 0x1, R205 ;  /* 0x000000010a237824 */ /* 0x000fc600078e02cd */
[----:B------:R-:W-:Y:S01]  /*c840*/  STL [R1+0x14], R13 ;  /* 0x0000140d01007387 */ /* 0x000fe20000100800 */
[----:B-1----:R-:W-:-:S03]  /*c850*/  FSEL R6, R222, RZ, P1 ;  /* 0x000000ffde067208 */ /* 0x002fc60000800000 */
[----:B------:R-:W1:Y:S01]  /*c860*/  LDSM.16.MT88.4 R16, [R205+0x9000] ;  /* 0x00900000cd10783b */ /* 0x000e620000004200 */
[----:B------:R-:W-:-:S03]  /*c870*/  FSETP.NEU.FTZ.AND P1, PT, R61, -INF , PT ;  /* 0xff8000003d00780b */ /* 0x000fc60003f3d000 */
[----:B------:R5:W-:Y:S01]  /*c880*/  STL [R1+0x18], R10 ;  /* 0x0000180a01007387 */ /* 0x000be20000100800 */
[----:B------:R-:W-:Y:S01]  /*c890*/  FSEL R7, R213, RZ, P0 ;  /* 0x000000ffd5077208 */ /* 0x000fe20000000000 */
[----:B------:R-:W-:Y:S01]  /*c8a0*/  IMAD.MOV.U32 R248, RZ, RZ, R210 ;  /* 0x000000fffff87224 */ /* 0x000fe200078e00d2 */
[----:B---3--:R-:W-:Y:S01]  /*c8b0*/  FMNMX.FTZ R62, R4, R9, !PT ;  /* 0x00000009043e7209 */ /* 0x008fe20007810000 */
[----:B------:R-:W3:Y:S02]  /*c8c0*/  LDSM.16.MT88.4 R24, [R205+0xa000] ;  /* 0x00a00000cd18783b */ /* 0x000ee40000004200 */
[----:B------:R-:W-:Y:S02]  /*c8d0*/  FADD.FTZ R7, R104, -R7 ;  /* 0x8000000768077221 */ /* 0x000fe40000010000 */
[----:B------:R-:W3:Y:S01]  /*c8e0*/  LDSM.16.MT88.4 R52, [R35+0xa000] ;  /* 0x00a000002334783b */ /* 0x000ee20000004200 */
[----:B------:R-:W-:-:S03]  /*c8f0*/  IMAD.MOV.U32 R243, RZ, RZ, R248 ;  /* 0x000000fffff37224 */ /* 0x000fc600078e00f8 */
[----:B------:R-:W3:Y:S04]  /*c900*/  LDSM.16.MT88.4 R20, [R35+0x9000] ;  /* 0x009000002314783b */ /* 0x000ee80000004200 */
[----:B------:R-:W3:Y:S04]  /*c910*/  LDSM.16.MT88.4 R48, [R205+0xb000] ;  /* 0x00b00000cd30783b */ /* 0x000ee80000004200 */
[----:B------:R-:W3:Y:S01]  /*c920*/  LDSM.16.MT88.4 R36, [R35+0xb000] ;  /* 0x00b000002324783b */ /* 0x000ee20000004200 */
[----:B-----5:R-:W-:-:S05]  /*c930*/  FSEL R10, R5, RZ, P1 ;  /* 0x000000ff050a7208 */ /* 0x020fca0000800000 */
[--C-:B------:R-:W-:Y:S01]  /*c940*/  FFMA.FTZ R11, R47, UR4, -R10.reuse ;  /* 0x000000042f0b7c23 */ /* 0x100fe2000801080a */
[----:B------:R-:W-:-:S03]  /*c950*/  FFMA.FTZ R9, R56, UR4, -R10 ;  /* 0x0000000438097c23 */ /* 0x000fc6000801080a */
[----:B------:R5:W-:Y:S01]  /*c960*/  MUFU.EX2 R250, R11 ;  /* 0x0000000b00fa7308 */ /* 0x000be20000000800 */
[----:B------:R-:W-:Y:S01]  /*c970*/  FMUL.FTZ R7, R7, UR4 ;  /* 0x0000000407077c20 */ /* 0x000fe20008410000 */
[----:B------:R-:W-:Y:S01]  /*c980*/  FADD.FTZ R6, R101, -R6 ;  /* 0x8000000665067221 */ /* 0x000fe20000010000 */
[----:B------:R-:W-:-:S05]  /*c990*/  FSETP.NEU.FTZ.AND P0, PT, R62, -INF , PT ;  /* 0xff8000003e00780b */ /* 0x000fca0003f1d000 */
[----:B------:R2:W-:Y:S01]  /*c9a0*/  MUFU.EX2 R251, R9 ;  /* 0x0000000900fb7308 */ /* 0x0005e20000000800 */
[----:B-----5:R-:W-:-:S07]  /*c9b0*/  FFMA.FTZ R11, R43, UR4, -R10 ;  /* 0x000000042b0b7c23 */ /* 0x020fce000801080a */
[----:B------:R5:W-:Y:S01]  /*c9c0*/  MUFU.EX2 R248, R11 ;  /* 0x0000000b00f87308 */ /* 0x000be20000000800 */
[----:B--2---:R-:W-:Y:S01]  /*c9d0*/  FMUL.FTZ R9, R62, UR4 ;  /* 0x000000043e097c20 */ /* 0x004fe20008410000 */
[----:B------:R-:W-:Y:S02]  /*c9e0*/  IMAD.MOV.U32 R47, RZ, RZ, R12 ;  /* 0x000000ffff2f7224 */ /* 0x000fe400078e000c */
[----:B------:R-:W-:-:S04]  /*c9f0*/  FMUL.FTZ R6, R6, UR4 ;  /* 0x0000000406067c20 */ /* 0x000fc80008410000 */
[----:B------:R4:W2:Y:S01]  /*ca00*/  MUFU.EX2 R45, R7 ;  /* 0x00000007002d7308 */ /* 0x0008a20000000800 */
[----:B------:R-:W-:Y:S02]  /*ca10*/  FSEL R9, R9, RZ, P0 ;  /* 0x000000ff09097208 */ /* 0x000fe40000000000 */
[----:B-----5:R-:W-:Y:S01]  /*ca20*/  FSEL R11, R61, RZ, P1 ;  /* 0x000000ff3d0b7208 */ /* 0x020fe20000800000 */
[----:B------:R-:W-:-:S04]  /*ca30*/  IMAD.MOV.U32 R247, RZ, RZ, R215 ;  /* 0x000000fffff77224 */ /* 0x000fc800078e00d7 */
[----:B------:R-:W-:Y:S01]  /*ca40*/  FADD.FTZ R14, R103, -R11 ;  /* 0x8000000b670e7221 */ /* 0x000fe20000010000 */
[----:B------:R-:W-:Y:S02]  /*ca50*/  FSEL R11, R62, RZ, P0 ;  /* 0x000000ff3e0b7208 */ /* 0x000fe40000000000 */
[----:B----4-:R-:W-:Y:S01]  /*ca60*/  F2FP.F16.F32.PACK_AB R7, R40, R12 ;  /* 0x0000000c2807723e */ /* 0x010fe200000000ff */
[----:B------:R-:W-:Y:S01]  /*ca70*/  FFMA.FTZ R12, R46, UR4, -R10 ;  /* 0x000000042e0c7c23 */ /* 0x000fe2000801080a */
[----:B------:R4:W5:Y:S01]  /*ca80*/  MUFU.EX2 R44, R6 ;  /* 0x00000006002c7308 */ /* 0x0009620000000800 */
[----:B------:R-:W-:Y:S01]  /*ca90*/  FFMA.FTZ R13, R59, UR4, -R9 ;  /* 0x000000043b0d7c23 */ /* 0x000fe20008010809 */
[----:B------:R-:W-:Y:S01]  /*caa0*/  FADD.FTZ R11, R102, -R11 ;  /* 0x8000000b660b7221 */ /* 0x000fe20000010000 */
[----:B------:R-:W-:Y:S01]  /*cab0*/  IMAD.MOV.U32 R101, RZ, RZ, R189 ;  /* 0x000000ffff657224 */ /* 0x000fe200078e00bd */
[----:B------:R-:W-:-:S04]  /*cac0*/  MOV R228, R246 ;  /* 0x000000f600e47202 */ /* 0x000fc80000000f00 */
[----:B------:R1:W-:Y:S01]  /*cad0*/  MUFU.EX2 R249, R12 ;  /* 0x0000000c00f97308 */ /* 0x0003e20000000800 */
[----:B------:R-:W-:Y:S02]  /*cae0*/  IMAD.MOV.U32 R235, RZ, RZ, R247 ;  /* 0x000000ffffeb7224 */ /* 0x000fe400078e00f7 */
[----:B------:R-:W-:Y:S01]  /*caf0*/  FMUL.FTZ R14, R14, UR4 ;  /* 0x000000040e0e7c20 */ /* 0x000fe20008410000 */
[----:B------:R-:W-:Y:S01]  /*cb00*/  FMUL.FTZ R11, R11, UR4 ;  /* 0x000000040b0b7c20 */ /* 0x000fe20008410000 */
[----:B------:R-:W-:-:S03]  /*cb10*/  IMAD.MOV.U32 R103, RZ, RZ, R244 ;  /* 0x000000ffff677224 */ /* 0x000fc600078e00f4 */
[----:B------:R3:W-:Y:S01]  /*cb20*/  MUFU.EX2 R246, R13 ;  /* 0x0000000d00f67308 */ /* 0x0007e20000000800 */
[----:B----4-:R-:W-:Y:S01]  /*cb30*/  F2FP.F16.F32.PACK_AB R6, R244, R101 ;  /* 0x00000065f406723e */ /* 0x010fe200000000ff */
[----:B-1----:R-:W-:-:S06]  /*cb40*/  FFMA.FTZ R12, R60, UR4, -R9 ;  /* 0x000000043c0c7c23 */ /* 0x002fcc0008010809 */
[----:B------:R1:W-:Y:S01]  /*cb50*/  MUFU.EX2 R247, R12 ;  /* 0x0000000c00f77308 */ /* 0x0003e20000000800 */
[----:B------:R-:W-:Y:S02]  /*cb60*/  IMAD.MOV.U32 R102, RZ, RZ, R33 ;  /* 0x000000ffff667224 */ /* 0x000fe400078e0021 */
[----:B---3--:R-:W-:Y:S01]  /*cb70*/  FFMA.FTZ R13, R57, UR4, -R9 ;  /* 0x00000004390d7c23 */ /* 0x008fe20008010809 */
[----:B------:R-:W-:-:S04]  /*cb80*/  IMAD.MOV.U32 R67, RZ, RZ, R243 ;  /* 0x000000ffff437224 */ /* 0x000fc800078e00f3 */
[----:B------:R-:W-:Y:S01]  /*cb90*/  MUFU.EX2 R243, R13 ;  /* 0x0000000d00f37308 */ /* 0x000fe20000000800 */
[----:B-1----:R-:W-:-:S07]  /*cba0*/  FFMA.FTZ R12, R58, UR4, -R9 ;  /* 0x000000043a0c7c23 */ /* 0x002fce0008010809 */
[----:B------:R-:W1:Y:S01]  /*cbb0*/  MUFU.EX2 R34, R14 ;  /* 0x0000000e00227308 */ /* 0x000e620000000800 */
[----:B------:R-:W-:-:S07]  /*cbc0*/  F2FP.F16.F32.PACK_AB R4, R111, R207 ;  /* 0x000000cf6f04723e */ /* 0x000fce00000000ff */
[----:B------:R-:W-:Y:S01]  /*cbd0*/  MUFU.EX2 R244, R12 ;  /* 0x0000000c00f47308 */ /* 0x000fe20000000800 */
[----:B------:R-:W-:-:S07]  /*cbe0*/  F2FP.F16.F32.PACK_AB R5, R110, R233 ;  /* 0x000000e96e05723e */ /* 0x000fce00000000ff */
[----:B------:R-:W3:Y:S01]  /*cbf0*/  MUFU.EX2 R33, R11 ;  /* 0x0000000b00217308 */ /* 0x000ee20000000800 */
[-C--:B--2---:R-:W-:Y:S01]  /*cc00*/  FMUL.FTZ R116, R116, R45.reuse ;  /* 0x0000002d74747220 */ /* 0x084fe20000410000 */
[-C--:B------:R-:W-:Y:S01]  /*cc10*/  FMUL.FTZ R117, R117, R45.reuse ;  /* 0x0000002d75757220 */ /* 0x080fe20000410000 */
[-C--:B-----5:R-:W-:Y:S01]  /*cc20*/  FMUL.FTZ R118, R118, R44.reuse ;  /* 0x0000002c76767220 */ /* 0x0a0fe20000410000 */
        /* <DEDUP_REMOVED lines=45> */
[----:B------:R-:W-:Y:S01]  /*cf00*/  MOV R215, R211 ;  /* 0x000000d300d77202 */ /* 0x000fe20000000f00 */
[----:B------:R-:W-:Y:S01]  /*cf10*/  HMMA.16816.F32 R192, R4, R18, R120 ;  /* 0x0000001204c0723c */ /* 0x000fe20000001878 */
[----:B------:R-:W-:-:S02]  /*cf20*/  IMAD.MOV.U32 R104, RZ, RZ, R188 ;  /* 0x000000ffff687224 */ /* 0x000fc400078e00bc */
[-C--:B-1----:R-:W-:Y:S01]  /*cf30*/  FMUL.FTZ R144, R144, R34.reuse ;  /* 0x0000002290907220 */ /* 0x082fe20000410000 */
[-C--:B------:R-:W-:Y:S01]  /*cf40*/  FMUL.FTZ R145, R145, R34.reuse ;  /* 0x0000002291917220 */ /* 0x080fe20000410000 */
[-C--:B---3--:R-:W-:Y:S01]  /*cf50*/  FMUL.FTZ R146, R146, R33.reuse ;  /* 0x0000002192927220 */ /* 0x088fe20000410000 */
[-C--:B------:R-:W-:Y:S02]  /*cf60*/  FMUL.FTZ R147, R147, R33.reuse ;  /* 0x0000002193937220 */ /* 0x080fe40000410000 */
[----:B------:R-:W-:Y:S01]  /*cf70*/  HMMA.16816.F32 R208, R4, R16, R116 ;  /* 0x0000001004d0723c */ /* 0x000fe20000001874 */
[-C--:B------:R-:W-:Y:S01]  /*cf80*/  FMUL.FTZ R112, R112, R34.reuse ;  /* 0x0000002270707220 */ /* 0x080fe20000410000 */
[----:B------:R-:W-:Y:S01]  /*cf90*/  FMUL.FTZ R113, R113, R34 ;  /* 0x0000002271717220 */ /* 0x000fe20000410000 */
[----:B------:R-:W-:-:S05]  /*cfa0*/  FMUL.FTZ R114, R114, R33 ;  /* 0x0000002172727220 */ /* 0x000fca0000410000 */
[----:B------:R-:W-:Y:S01]  /*cfb0*/  HMMA.16816.F32 R184, R4, R24, R148 ;  /* 0x0000001804b8723c */ /* 0x000fe20000001894 */
[----:B------:R-:W-:-:S07]  /*cfc0*/  FMUL.FTZ R115, R115, R33 ;  /* 0x0000002173737220 */ /* 0x000fce0000410000 */
[----:B------:R-:W-:Y:S01]  /*cfd0*/  HMMA.16816.F32 R120, R4, R26, R152 ;  /* 0x0000001a0478723c */ /* 0x000fe20000001898 */
[----:B------:R-:W-:-:S07]  /*cfe0*/  FFMA.FTZ R11, R64, UR4, -R10 ;  /* 0x00000004400b7c23 */ /* 0x000fce000801080a */
[----:B------:R-:W-:Y:S01]  /*cff0*/  HMMA.16816.F32 R116, R4, R52, R164 ;  /* 0x000000340474723c */ /* 0x000fe200000018a4 */
[----:B------:R-:W-:-:S07]  /*d000*/  FMUL.FTZ R160, R160, R34 ;  /* 0x00000022a0a07220 */ /* 0x000fce0000410000 */
[----:B------:R-:W-:Y:S01]  /*d010*/  HMMA.16816.F32 R176, R4, R54, R168 ;  /* 0x0000003604b0723c */ /* 0x000fe200000018a8 */
[----:B------:R-:W-:Y:S01]  /*d020*/  FMUL.FTZ R161, R161, R34 ;  /* 0x00000022a1a17220 */ /* 0x000fe20000410000 */
[----:B------:R-:W-:-:S06]  /*d030*/  FMUL.FTZ R162, R162, R33 ;  /* 0x00000021a2a27220 */ /* 0x000fcc0000410000 */
[----:B------:R-:W-:Y:S01]  /*d040*/  HMMA.16816.F32 R132, R4, R20, R132 ;  /* 0x000000140484723c */ /* 0x000fe20000001884 */
[----:B------:R-:W-:-:S07]  /*d050*/  FMUL.FTZ R163, R163, R33 ;  /* 0x00000021a3a37220 */ /* 0x000fce0000410000 */
        /* <DEDUP_REMOVED lines=9> */
[----:B------:R-:W-:-:S06]  /*d0f0*/  FFMA.FTZ R12, R28, UR4, -R8 ;  /* 0x000000041c0c7c23 */ /* 0x000fcc0008010808 */
[----:B------:R-:W-:Y:S01]  /*d100*/  HMMA.16816.F32 R72, R4, R24, R144 ;  /* 0x000000180448723c */ /* 0x000fe20000001890 */
[----:B------:R-:W-:Y:S02]  /*d110*/  MOV R145, R235 ;  /* 0x000000eb00917202 */ /* 0x000fe40000000f00 */
[----:B------:R1:W-:Y:S01]  /*d120*/  MUFU.EX2 R235, R11 ;  /* 0x0000000b00eb7308 */ /* 0x0003e20000000800 */
[----:B------:R-:W-:-:S04]  /*d130*/  IMAD.MOV.U32 R146, RZ, RZ, R66 ;  /* 0x000000ffff927224 */ /* 0x000fc800078e0042 */
[C---:B------:R-:W-:Y:S01]  /*d140*/  HMMA.16816.F32 R92, R4.reuse, R16, R112 ;  /* 0x00000010045c723c */ /* 0x040fe20000001870 */
[----:B------:R-:W-:Y:S02]  /*d150*/  IMAD.MOV.U32 R115, RZ, RZ, R67 ;  /* 0x000000ffff737224 */ /* 0x000fe400078e0043 */
[-C--:B------:R-:W-:Y:S01]  /*d160*/  FMUL.FTZ R172, R172, R34.reuse ;  /* 0x00000022acac7220 */ /* 0x080fe20000410000 */
[----:B------:R-:W-:Y:S01]  /*d170*/  FMUL.FTZ R173, R173, R34 ;  /* 0x00000022adad7220 */ /* 0x000fe20000410000 */
[-C--:B------:R-:W-:Y:S01]  /*d180*/  FMUL.FTZ R174, R174, R33.reuse ;  /* 0x00000021aeae7220 */ /* 0x080fe20000410000 */
[----:B------:R-:W-:Y:S01]  /*d190*/  FMUL.FTZ R175, R175, R33 ;  /* 0x00000021afaf7220 */ /* 0x000fe20000410000 */
[----:B------:R-:W-:Y:S02]  /*d1a0*/  IMAD.MOV.U32 R147, RZ, RZ, R233 ;  /* 0x000000ffff937224 */ /* 0x000fe400078e00e9 */
[----:B-1----:R-:W-:Y:S02]  /*d1b0*/  FFMA.FTZ R11, R65, UR4, -R8 ;  /* 0x00000004410b7c23 */ /* 0x002fe40008010808 */
[----:B------:R-:W-:Y:S01]  /*d1c0*/  HMMA.16816.F32 R64, R4, R52, R160 ;  /* 0x000000340440723c */ /* 0x000fe200000018a0 */
[----:B------:R-:W-:-:S02]  /*d1d0*/  IMAD.MOV.U32 R161, RZ, RZ, R227 ;  /* 0x000000ffffa17224 */ /* 0x000fc400078e00e3 */
[----:B------:R1:W-:Y:S01]  /*d1e0*/  MUFU.EX2 R227, R11 ;  /* 0x0000000b00e37308 */ /* 0x0003e20000000800 */
[----:B------:R-:W-:Y:S02]  /*d1f0*/  IMAD.MOV.U32 R160, RZ, RZ, R222 ;  /* 0x000000ffffa07224 */ /* 0x000fe400078e00de */
[----:B------:R-:W-:-:S05]  /*d200*/  IMAD.MOV.U32 R144, RZ, RZ, R228 ;  /* 0x000000ffff907224 */ /* 0x000fca00078e00e4 */
[----:B------:R2:W-:Y:S01]  /*d210*/  MUFU.EX2 R233, R12 ;  /* 0x0000000c00e97308 */ /* 0x0005e20000000800 */
[----:B------:R-:W-:Y:S01]  /*d220*/  HMMA.16816.F32 R52, R4, R54, R172 ;  /* 0x000000360434723c */ /* 0x000fe200000018ac */
[----:B-1----:R-:W-:-:S06]  /*d230*/  FFMA.FTZ R11, R29, UR4, -R8 ;  /* 0x000000041d0b7c23 */ /* 0x002fcc0008010808 */
[----:B------:R1:W-:Y:S01]  /*d240*/  MUFU.EX2 R222, R11 ;  /* 0x0000000b00de7308 */ /* 0x0003e20000000800 */
[----:B--2---:R-:W-:Y:S01]  /*d250*/  FFMA.FTZ R12, R30, UR4, -R8 ;  /* 0x000000041e0c7c23 */ /* 0x004fe20008010808 */
[----:B------:R-:W-:-:S06]  /*d260*/  IMAD.MOV.U32 R175, RZ, RZ, R213 ;  /* 0x000000ffffaf7224 */ /* 0x000fcc00078e00d5 */
[----:B------:R2:W3:Y:S01]  /*d270*/  MUFU.EX2 R228, R12 ;  /* 0x0000000c00e47308 */ /* 0x0004e20000000800 */
[----:B------:R-:W-:Y:S02]  /*d280*/  IMAD.MOV.U32 R46, RZ, RZ, R212 ;  /* 0x000000ffff2e7224 */ /* 0x000fe400078e00d4 */
[----:B-1----:R-:W-:-:S05]  /*d290*/  FFMA.FTZ R11, R109, UR4, -R2 ;  /* 0x000000046d0b7c23 */ /* 0x002fca0008010802 */
[----:B------:R1:W-:Y:S01]  /*d2a0*/  MUFU.EX2 R213, R11 ;  /* 0x0000000b00d57308 */ /* 0x0003e20000000800 */
[--C-:B--2---:R-:W-:Y:S02]  /*d2b0*/  FFMA.FTZ R12, R31, UR4, -R2.reuse ;  /* 0x000000041f0c7c23 */ /* 0x104fe40008010802 */
[----:B------:R-:W2:Y:S01]  /*d2c0*/  LDSM.16.MT88.4 R28, [R205+0x9400] ;  /* 0x00940000cd1c783b */ /* 0x000ea20000004200 */
[----:B------:R-:W-:Y:S02]  /*d2d0*/  IMAD.MOV.U32 R112, RZ, RZ, R207 ;  /* 0x000000ffff707224 */ /* 0x000fe400078e00cf */
[----:B------:R-:W-:Y:S01]  /*d2e0*/  FMUL.FTZ R128, R128, R34 ;  /* 0x0000002280807220 */ /* 0x000fe20000410000 */
[----:B-1----:R-:W-:-:S04]  /*d2f0*/  FFMA.FTZ R11, R105, UR4, -R2 ;  /* 0x00000004690b7c23 */ /* 0x002fc80008010802 */
        /* <DEDUP_REMOVED lines=42> */
[----:B------:R-:W-:Y:S01]  /*d5a0*/  HMMA.16816.F32 R40, R4, R20, R128 ;  /* 0x000000140428723c */ /* 0x000fe20000001880 */
[----:B------:R-:W-:-:S03]  /*d5b0*/  IMAD.MOV.U32 R174, RZ, RZ, R203 ;  /* 0x000000ffffae7224 */ /* 0x000fc600078e00cb */
[----:B------:R-:W4:Y:S04]  /*d5c0*/  MUFU.EX2 R215, R12 ;  /* 0x0000000c00d77308 */ /* 0x000f280000000800 */
[----:B------:R-:W-:Y:S01]  /*d5d0*/  HMMA.16816.F32 R76, R4, R22, R140 ;  /* 0x00000016044c723c */ /* 0x000fe2000000188c */
[----:B------:R-:W-:Y:S01]  /*d5e0*/  LDSM.16.MT88.4 R20, [R205+0xa400] ;  /* 0x00a40000cd14783b */ /* 0x000fe20000004200 */
[----:B-1----:R-:W-:-:S06]  /*d5f0*/  FFMA.FTZ R11, R100, UR4, -R10 ;  /* 0x00000004640b7c23 */ /* 0x002fcc000801080a */
[C---:B------:R-:W-:Y:S01]  /*d600*/  HMMA.16816.F32 R156, R4.reuse, R26, R156 ;  /* 0x0000001a049c723c */ /* 0x040fe2000000189c */
[----:B------:R-:W1:Y:S01]  /*d610*/  LDSM.16.MT88.4 R24, [R35+0x9400] ;  /* 0x009400002318783b */ /* 0x000e620000004200 */
[----:B------:R5:W-:Y:S06]  /*d620*/  MUFU.EX2 R203, R11 ;  /* 0x0000000b00cb7308 */ /* 0x000bec0000000800 */
[----:B------:R-:W-:Y:S01]  /*d630*/  HMMA.16816.F32 R60, R4, R48, R68 ;  /* 0x00000030043c723c */ /* 0x000fe20000001844 */
[----:B------:R-:W-:-:S07]  /*d640*/  IMAD.MOV.U32 R69, RZ, RZ, R198 ;  /* 0x000000ffff457224 */ /* 0x000fce00078e00c6 */
[----:B------:R-:W-:Y:S01]  /*d650*/  HMMA.16816.F32 R88, R4, R18, R124 ;  /* 0x000000120458723c */ /* 0x000fe2000000187c */
[----:B------:R-:W-:Y:S01]  /*d660*/  LDSM.16.MT88.4 R16, [R205+0xb400] ;  /* 0x00b40000cd10783b */ /* 0x000fe20000004200 */
[----:B-----5:R-:W-:-:S06]  /*d670*/  FFMA.FTZ R11, R196, UR4, -R9 ;  /* 0x00000004c40b7c23 */ /* 0x020fcc0008010809 */
[C---:B------:R-:W-:Y:S01]  /*d680*/  HMMA.16816.F32 R48, R4.reuse, R50, R80 ;  /* 0x000000320430723c */ /* 0x040fe20000001850 */
[----:B------:R5:W-:Y:S07]  /*d690*/  MUFU.EX2 R198, R11 ;  /* 0x0000000b00c67308 */ /* 0x000bee0000000800 */
[C---:B------:R-:W-:Y:S08]  /*d6a0*/  HMMA.16816.F32 R56, R4.reuse, R36, R84 ;  /* 0x000000240438723c */ /* 0x040ff00000001854 */
[----:B------:R-:W-:Y:S01]  /*d6b0*/  HMMA.16816.F32 R96, R4, R38, R96 ;  /* 0x000000260460723c */ /* 0x000fe20000001860 */
[----:B------:R-:W-:Y:S01]  /*d6c0*/  FFMA.FTZ R4, R15, UR4, -R10 ;  /* 0x000000040f047c23 */ /* 0x000fe2000801080a */
[----:B------:R-:W-:Y:S04]  /*d6d0*/  LDSM.16.MT88.4 R36, [R35+0xb400] ;  /* 0x00b400002324783b */ /* 0x000fe80000004200 */
[----:B------:R-:W1:Y:S01]  /*d6e0*/  LDSM.16.MT88.4 R12, [R35+0xa400] ;  /* 0x00a40000230c783b */ /* 0x000e620000004200 */
[----:B-----5:R-:W-:Y:S01]  /*d6f0*/  FFMA.FTZ R11, R183, UR4, -R9 ;  /* 0x00000004b70b7c23 */ /* 0x020fe20008010809 */
[----:B------:R-:W-:-:S02]  /*d700*/  IMAD.MOV.U32 R71, RZ, RZ, R201 ;  /* 0x000000ffff477224 */ /* 0x000fc400078e00c9 */
[----:B------:R-:W-:Y:S01]  /*d710*/  IMAD.MOV.U32 R109, RZ, RZ, R202 ;  /* 0x000000ffff6d7224 */ /* 0x000fe200078e00ca */
[----:B------:R5:W1:Y:S01]  /*d720*/  MUFU.EX2 R201, R11 ;  /* 0x0000000b00c97308 */ /* 0x000a620000000800 */
[----:B---3--:R-:W-:Y:S01]  /*d730*/  F2FP.F16.F32.PACK_AB R6, R228, R222 ;  /* 0x000000dee406723e */ /* 0x008fe200000000ff */
[----:B------:R-:W-:Y:S01]  /*d740*/  IMAD.MOV.U32 R70, RZ, RZ, R200 ;  /* 0x000000ffff467224 */ /* 0x000fe200078e00c8 */
[----:B----4-:R-:W-:Y:S02]  /*d750*/  F2FP.F16.F32.PACK_AB R5, R215, R213 ;  /* 0x000000d5d705723e */ /* 0x010fe400000000ff */
[----:B------:R-:W-:-:S03]  /*d760*/  F2FP.F16.F32.PACK_AB R7, R207, R212 ;  /* 0x000000d4cf07723e */ /* 0x000fc600000000ff */
[----:B------:R3:W4:Y:S01]  /*d770*/  MUFU.EX2 R202, R4 ;  /* 0x0000000400ca7308 */ /* 0x0007220000000800 */
[----:B------:R-:W-:Y:S02]  /*d780*/  IMAD.MOV.U32 R181, RZ, RZ, R172 ;  /* 0x000000ffffb57224 */ /* 0x000fe400078e00ac */
[----:B-----5:R-:W-:-:S05]  /*d790*/  FFMA.FTZ R11, R107, UR4, -R9 ;  /* 0x000000046b0b7c23 */ /* 0x020fca0008010809 */
[----:B------:R5:W-:Y:S01]  /*d7a0*/  MUFU.EX2 R200, R11 ;  /* 0x0000000b00c87308 */ /* 0x000be20000000800 */
[----:B---3--:R-:W-:Y:S01]  /*d7b0*/  F2FP.F16.F32.PACK_AB R4, R233, R227 ;  /* 0x000000e3e904723e */ /* 0x008fe200000000ff */
[----:B------:R-:W-:-:S06]  /*d7c0*/  IMAD.MOV.U32 R172, RZ, RZ, R199 ;  /* 0x000000ffffac7224 */ /* 0x000fcc00078e00c7 */
[----:B--2---:R-:W-:Y:S01]  /*d7d0*/  HMMA.16816.F32 R136, R4, R30, R192 ;  /* 0x0000001e0488723c */ /* 0x004fe200000018c0 */
[----:B------:R-:W-:Y:S02]  /*d7e0*/  IMAD.MOV.U32 R193, RZ, RZ, R161 ;  /* 0x000000ffffc17224 */ /* 0x000fe400078e00a1 */
[----:B-----5:R-:W-:Y:S01]  /*d7f0*/  FFMA.FTZ R11, R108, UR4, -R9 ;  /* 0x000000046c0b7c23 */ /* 0x020fe20008010809 */
[----:B------:R-:W-:-:S03]  /*d800*/  MOV R161, R144 ;  /* 0x0000009000a17202 */ /* 0x000fc60000000f00 */
[----:B------:R2:W3:Y:S01]  /*d810*/  MUFU.EX2 R199, R11 ;  /* 0x0000000b00c77308 */ /* 0x0004e20000000800 */
[----:B------:R-:W-:Y:S02]  /*d820*/  MOV R144, R47 ;  /* 0x0000002f00907202 */ /* 0x000fe40000000f00 */
[----:B------:R-:W-:Y:S01]  /*d830*/  MOV R47, R197 ;  /* 0x000000c5002f7202 */ /* 0x000fe20000000f00 */
[----:B--2---:R-:W-:-:S04]  /*d840*/  FFMA.FTZ R11, R180, UR4, -R10 ;  /* 0x00000004b40b7c23 */ /* 0x004fc8000801080a */
[----:B------:R2:W-:Y:S01]  /*d850*/  MUFU.EX2 R197, R11 ;  /* 0x0000000b00c57308 */ /* 0x0005e20000000800 */
[----:B------:R-:W-:Y:S01]  /*d860*/  HMMA.16816.F32 R140, R4, R28, R208 ;  /* 0x0000001c048c723c */ /* 0x000fe200000018d0 */
[----:B------:R-:W-:Y:S01]  /*d870*/  IMAD.MOV.U32 R208, RZ, RZ, R174 ;  /* 0x000000ffffd07224 */ /* 0x000fe200078e00ae */
[----:B------:R-:W-:Y:S01]  /*d880*/  MOV R209, R173 ;  /* 0x000000ad00d17202 */ /* 0x000fe20000000f00 */
[----:B------:R-:W-:Y:S02]  /*d890*/  IMAD.MOV.U32 R210, RZ, RZ, R160 ;  /* 0x000000ffffd27224 */ /* 0x000fe400078e00a0 */
[----:B--2---:R-:W-:-:S04]  /*d8a0*/  FFMA.FTZ R11, R182, UR4, -R8 ;  /* 0x00000004b60b7c23 */ /* 0x004fc80008010808 */
[----:B------:R2:W-:Y:S01]  /*d8b0*/  MUFU.EX2 R196, R11 ;  /* 0x0000000b00c47308 */ /* 0x0005e20000000800 */
[C---:B-1----:R-:W-:Y:S01]  /*d8c0*/  HMMA.16816.F32 R128, R4.reuse, R26, R188 ;  /* 0x0000001a0480723c */ /* 0x042fe200000018bc */
[----:B------:R-:W-:Y:S01]  /*d8d0*/  IMAD.MOV.U32 R211, RZ, RZ, R175 ;  /* 0x000000ffffd37224 */ /* 0x000fe200078e00af */
[----:B------:R-:W-:Y:S01]  /*d8e0*/  MOV R191, R113 ;  /* 0x0000007100bf7202 */ /* 0x000fe20000000f00 */
[----:B------:R-:W-:Y:S02]  /*d8f0*/  IMAD.MOV.U32 R160, RZ, RZ, R145 ;  /* 0x000000ffffa07224 */ /* 0x000fe400078e0091 */
[----:B------:R-:W-:Y:S02]  /*d900*/  IMAD.MOV.U32 R174, RZ, RZ, R146 ;  /* 0x000000ffffae7224 */ /* 0x000fe400078e0092 */
[----:B------:R-:W-:Y:S01]  /*d910*/  IMAD.MOV.U32 R192, RZ, RZ, R147 ;  /* 0x000000ffffc07224 */ /* 0x000fe200078e0093 */
[----:B------:R-:W-:Y:S01]  /*d920*/  HMMA.16816.F32 R124, R4, R20, R184 ;  /* 0x00000014047c723c */ /* 0x000fe200000018b8 */
[----:B--2---:R-:W-:-:S04]  /*d930*/  FFMA.FTZ R11, R216, UR4, -R8 ;  /* 0x00000004d80b7c23 */ /* 0x004fc80008010808 */
[----:B------:R1:W-:Y:S01]  /*d940*/  MUFU.EX2 R195, R11 ;  /* 0x0000000b00c37308 */ /* 0x0003e20000000800 */
        /* <DEDUP_REMOVED lines=11> */
[----:B------:R-:W-:Y:S01]  /*da00*/  HMMA.16816.F32 R116, R4, R12, R116 ;  /* 0x0000000c0474723c */ /* 0x000fe20000001874 */
[----:B------:R-:W-:Y:S01]  /*da10*/  IMAD.MOV.U32 R147, RZ, RZ, R111 ;  /* 0x000000ffff937224 */ /* 0x000fe200078e006f */
[----:B------:R1:W-:Y:S01]  /*da20*/  MUFU.EX2 R194, R11 ;  /* 0x0000000b00c27308 */ /* 0x0003e20000000800 */
[----:B------:R-:W-:-:S05]  /*da30*/  IMAD.MOV.U32 R146, RZ, RZ, R110 ;  /* 0x000000ffff927224 */ /* 0x000fca00078e006e */
[----:B------:R-:W-:Y:S01]  /*da40*/  HMMA.16816.F32 R112, R4, R14, R176 ;  /* 0x0000000e0470723c */ /* 0x000fe200000018b0 */
[----:B------:R-:W-:-:S07]  /*da50*/  MOV R187, R69 ;  /* 0x0000004500bb7202 */ /* 0x000fce0000000f00 */
[----:B------:R-:W-:Y:S01]  /*da60*/  HMMA.16816.F32 R108, R4, R16, R168 ;  /* 0x00000010046c723c */ /* 0x000fe200000018a8 */
[----:B-1----:R-:W-:Y:S01]  /*da70*/  FFMA.FTZ R11, R221, UR4, -R8 ;  /* 0x00000004dd0b7c23 */ /* 0x002fe20008010808 */
[----:B------:R-:W-:-:S06]  /*da80*/  IMAD.MOV.U32 R221, RZ, RZ, R193 ;  /* 0x000000ffffdd7224 */ /* 0x000fcc00078e00c1 */
[C---:B------:R-:W-:Y:S01]  /*da90*/  HMMA.16816.F32 R104, R4.reuse, R18, R164 ;  /* 0x000000120468723c */ /* 0x040fe200000018a4 */
[----:B------:R1:W2:Y:S07]  /*daa0*/  MUFU.EX2 R193, R11 ;  /* 0x0000000b00c17308 */ /* 0x0002ae0000000800 */
[----:B------:R-:W-:Y:S01]  /*dab0*/  HMMA.16816.F32 R100, R4, R36, R152 ;  /* 0x000000240464723c */ /* 0x000fe20000001898 */
[----:B------:R-:W-:-:S07]  /*dac0*/  IMAD.MOV.U32 R186, RZ, RZ, R70 ;  /* 0x000000ffffba7224 */ /* 0x000fce00078e0046 */
[----:B------:R-:W-:Y:S01]  /*dad0*/  HMMA.16816.F32 R84, R4, R38, R148 ;  /* 0x000000260454723c */ /* 0x000fe20000001894 */
[----:B------:R-:W-:Y:S02]  /*dae0*/  F2FP.F16.F32.PACK_AB R4, R204, R235 ;  /* 0x000000ebcc04723e */ /* 0x000fe400000000ff */
[----:B------:R-:W-:Y:S02]  /*daf0*/  F2FP.F16.F32.PACK_AB R5, R201, R198 ;  /* 0x000000c6c905723e */ /* 0x000fe400000000ff */
[----:B----4-:R-:W-:Y:S02]  /*db00*/  F2FP.F16.F32.PACK_AB R6, R203, R202 ;  /* 0x000000cacb06723e */ /* 0x010fe400000000ff */
[----:B---3--:R-:W-:Y:S01]  /*db10*/  F2FP.F16.F32.PACK_AB R7, R199, R200 ;  /* 0x000000c8c707723e */ /* 0x008fe200000000ff */
[----:B-1----:R-:W-:Y:S01]  /*db20*/  FFMA.FTZ R11, R234, UR4, -R2 ;  /* 0x00000004ea0b7c23 */ /* 0x002fe20008010802 */
[----:B------:R-:W-:-:S05]  /*db30*/  IMAD.MOV.U32 R185, RZ, RZ, R71 ;  /* 0x000000ffffb97224 */ /* 0x000fca00078e0047 */
[----:B------:R-:W-:Y:S01]  /*db40*/  HMMA.16816.F32 R68, R4, R22, R156 ;  /* 0x000000160444723c */ /* 0x000fe2000000189c */
[----:B------:R-:W-:Y:S02]  /*db50*/  IMAD.MOV.U32 R156, RZ, RZ, R192 ;  /* 0x000000ffff9c7224 */ /* 0x000fe400078e00c0 */
[----:B------:R1:W-:Y:S01]  /*db60*/  MUFU.EX2 R192, R11 ;  /* 0x0000000b00c07308 */ /* 0x0003e20000000800 */
[----:B------:R-:W-:Y:S02]  /*db70*/  IMAD.MOV.U32 R157, RZ, RZ, R183 ;  /* 0x000000ffff9d7224 */ /* 0x000fe400078e00b7 */
[----:B------:R-:W-:Y:S01]  /*db80*/  IMAD.MOV.U32 R234, RZ, RZ, R208 ;  /* 0x000000ffffea7224 */ /* 0x000fe200078e00d0 */
[----:B------:R-:W-:Y:S01]  /*db90*/  MOV R208, R209 ;  /* 0x000000d100d07202 */ /* 0x000fe20000000f00 */
[----:B-1----:R-:W-:-:S04]  /*dba0*/  FFMA.FTZ R11, R236, UR4, -R2 ;  /* 0x00000004ec0b7c23 */ /* 0x002fc80008010802 */
[----:B------:R1:W3:Y:S01]  /*dbb0*/  MUFU.EX2 R183, R11 ;  /* 0x0000000b00b77308 */ /* 0x0002e20000000800 */
[----:B------:R-:W-:Y:S01]  /*dbc0*/  IMAD.MOV.U32 R209, RZ, RZ, R181 ;  /* 0x000000ffffd17224 */ /* 0x000fe200078e00b5 */
[----:B------:R-:W-:Y:S01]  /*dbd0*/  HMMA.16816.F32 R64, R4, R12, R64 ;  /* 0x0000000c0440723c */ /* 0x000fe20000001840 */
[----:B-1----:R-:W-:-:S05]  /*dbe0*/  FFMA.FTZ R11, R239, UR4, -R2 ;  /* 0x00000004ef0b7c23 */ /* 0x002fca0008010802 */
[----:B------:R1:W-:Y:S02]  /*dbf0*/  MUFU.EX2 R182, R11 ;  /* 0x0000000b00b67308 */ /* 0x0003e40000000800 */
[----:B------:R-:W-:Y:S01]  /*dc00*/  HMMA.16816.F32 R52, R4, R14, R52 ;  /* 0x0000000e0434723c */ /* 0x000fe20000001834 */
[----:B------:R-:W4:Y:S01]  /*dc10*/  LDSM.16.MT88.4 R12, [R205+0xb800] ;  /* 0x00b80000cd0c783b */ /* 0x000f220000004200 */
[----:B-1----:R-:W-:-:S04]  /*dc20*/  FFMA.FTZ R11, R241, UR4, -R2 ;  /* 0x00000004f10b7c23 */ /* 0x002fc80008010802 */
[----:B------:R1:W5:Y:S02]  /*dc30*/  MUFU.EX2 R181, R11 ;  /* 0x0000000b00b57308 */ /* 0x0003640000000800 */
[C---:B------:R-:W-:Y:S08]  /*dc40*/  HMMA.16816.F32 R92, R4.reuse, R28, R92 ;  /* 0x0000001c045c723c */ /* 0x040ff0000000185c */
[----:B------:R-:W-:Y:S01]  /*dc50*/  HMMA.16816.F32 R88, R4, R30, R88 ;  /* 0x0000001e0458723c */ /* 0x000fe20000001858 */
[----:B------:R-:W-:Y:S01]  /*dc60*/  LDSM.16.MT88.4 R28, [R35+0x9800] ;  /* 0x00980000231c783b */ /* 0x000fe20000004200 */
[----:B-1----:R-:W-:-:S06]  /*dc70*/  FFMA.FTZ R11, R206, UR4, -R10 ;  /* 0x00000004ce0b7c23 */ /* 0x002fcc000801080a */
[C---:B------:R-:W-:Y:S01]  /*dc80*/  HMMA.16816.F32 R80, R4.reuse, R24, R40 ;  /* 0x000000180450723c */ /* 0x040fe20000001828 */
[----:B------:R-:W1:Y:S01]  /*dc90*/  LDSM.16.MT88.4 R40, [R205+0x9800] ;  /* 0x00980000cd28783b */ /* 0x000e620000004200 */
[----:B------:R2:W1:Y:S06]  /*dca0*/  MUFU.EX2 R180, R11 ;  /* 0x0000000b00b47308 */ /* 0x00046c0000000800 */
[C---:B------:R-:W-:Y:S01]  /*dcb0*/  HMMA.16816.F32 R76, R4.reuse, R26, R76 ;  /* 0x0000001a044c723c */ /* 0x040fe2000000184c */
[----:B------:R-:W1:Y:S07]  /*dcc0*/  LDSM.16.MT88.4 R24, [R205+0xa800] ;  /* 0x00a80000cd18783b */ /* 0x000e6e0000004200 */
[----:B------:R-:W-:Y:S01]  /*dcd0*/  HMMA.16816.F32 R72, R4, R20, R72 ;  /* 0x000000140448723c */ /* 0x000fe20000001848 */
[----:B------:R-:W-:Y:S01]  /*dce0*/  LDSM.16.MT88.4 R20, [R35+0xb800] ;  /* 0x00b800002314783b */ /* 0x000fe20000004200 */
[----:B--2---:R-:W-:-:S06]  /*dcf0*/  FFMA.FTZ R11, R226, UR4, -R10 ;  /* 0x00000004e20b7c23 */ /* 0x004fcc000801080a */
[C---:B------:R-:W-:Y:S01]  /*dd00*/  HMMA.16816.F32 R60, R4.reuse, R16, R60 ;  /* 0x00000010043c723c */ /* 0x040fe2000000183c */
[----:B------:R2:W-:Y:S07]  /*dd10*/  MUFU.EX2 R178, R11 ;  /* 0x0000000b00b27308 */ /* 0x0005ee0000000800 */
[----:B------:R-:W-:Y:S01]  /*dd20*/  HMMA.16816.F32 R48, R4, R18, R48 ;  /* 0x000000120430723c */ /* 0x000fe20000001830 */
[----:B------:R-:W1:Y:S01]  /*dd30*/  LDSM.16.MT88.4 R16, [R35+0xa800] ;  /* 0x00a800002310783b */ /* 0x000e620000004200 */
[----:B--2---:R-:W-:-:S04]  /*dd40*/  FFMA.FTZ R11, R237, UR4, -R9 ;  /* 0x00000004ed0b7c23 */ /* 0x004fc80008010809 */
[----:B------:R2:W-:Y:S02]  /*dd50*/  MUFU.EX2 R177, R11 ;  /* 0x0000000b00b17308 */ /* 0x0005e40000000800 */
[----:B------:R-:W-:Y:S01]  /*dd60*/  HMMA.16816.F32 R56, R4, R36, R56 ;  /* 0x000000240438723c */ /* 0x000fe20000001838 */
[----:B------:R-:W-:Y:S01]  /*dd70*/  MOV R226, R47 ;  /* 0x0000002f00e27202 */ /* 0x000fe20000000f00 */
[----:B--2---:R-:W-:-:S04]  /*dd80*/  FFMA.FTZ R11, R238, UR4, -R9 ;  /* 0x00000004ee0b7c23 */ /* 0x004fc80008010809 */
[----:B------:R2:W1:Y:S02]  /*dd90*/  MUFU.EX2 R176, R11 ;  /* 0x0000000b00b07308 */ /* 0x0004640000000800 */
[----:B------:R-:W-:Y:S01]  /*dda0*/  HMMA.16816.F32 R36, R4, R38, R96 ;  /* 0x000000260424723c */ /* 0x000fe20000001860 */
[----:B------:R-:W-:Y:S01]  /*ddb0*/  FFMA.FTZ R4, R214, UR4, -R10 ;  /* 0x00000004d6047c23 */ /* 0x000fe2000801080a */
[----:B------:R-:W-:-:S04]  /*ddc0*/  IMAD.MOV.U32 R214, RZ, RZ, R46 ;  /* 0x000000ffffd67224 */ /* 0x000fc800078e002e */
[----:B------:R5:W1:Y:S01]  /*ddd0*/  MUFU.EX2 R179, R4 ;  /* 0x0000000400b37308 */ /* 0x000a620000000800 */
[----:B--2---:R-:W-:-:S07]  /*dde0*/  FFMA.FTZ R11, R240, UR4, -R9 ;  /* 0x00000004f00b7c23 */ /* 0x004fce0008010809 */
[----:B------:R2:W-:Y:S01]  /*ddf0*/  MUFU.EX2 R47, R11 ;  /* 0x0000000b002f7308 */ /* 0x0005e20000000800 */
[----:B------:R-:W-:Y:S02]  /*de00*/  F2FP.F16.F32.PACK_AB R6, R193, R194 ;  /* 0x000000c2c106723e */ /* 0x000fe400000000ff */
[----:B---3--:R-:W-:Y:S02]  /*de10*/  F2FP.F16.F32.PACK_AB R5, R183, R192 ;  /* 0x000000c0b705723e */ /* 0x008fe400000000ff */
[----:B-----5:R-:W-:Y:S01]  /*de20*/  F2FP.F16.F32.PACK_AB R4, R195, R196 ;  /* 0x000000c4c304723e */ /* 0x020fe200000000ff */
[----:B--2---:R-:W-:-:S04]  /*de30*/  FFMA.FTZ R11, R242, UR4, -R9 ;  /* 0x00000004f20b7c23 */ /* 0x004fc80008010809 */
[----:B------:R2:W3:Y:S01]  /*de40*/  MUFU.EX2 R46, R11 ;  /* 0x0000000b002e7308 */ /* 0x0004e20000000800 */
[----:B------:R-:W-:Y:S01]  /*de50*/  F2FP.F16.F32.PACK_AB R7, R181, R182 ;  /* 0x000000b6b507723e */ /* 0x000fe200000000ff */
[----:B------:R-:W-:Y:S02]  /*de60*/  IMAD.MOV.U32 R236, RZ, RZ, R172 ;  /* 0x000000ffffec7224 */ /* 0x000fe400078e00ac */
[----:B------:R-:W-:Y:S01]  /*de70*/  IMAD.MOV.U32 R239, RZ, RZ, R173 ;  /* 0x000000ffffef7224 */ /* 0x000fe200078e00ad */
[----:B------:R-:W-:Y:S01]  /*de80*/  MOV R173, R160 ;  /* 0x000000a000ad7202 */ /* 0x000fe20000000f00 */
[----:B------:R-:W-:Y:S02]  /*de90*/  IMAD.MOV.U32 R241, RZ, RZ, R174 ;  /* 0x000000fffff17224 */ /* 0x000fe400078e00ae */
[----:B------:R-:W-:Y:S02]  /*dea0*/  IMAD.MOV.U32 R174, RZ, RZ, R161 ;  /* 0x000000ffffae7224 */ /* 0x000fe400078e00a1 */
[----:B------:R-:W-:-:S02]  /*deb0*/  IMAD.MOV.U32 R206, RZ, RZ, R162 ;  /* 0x000000ffffce7224 */ /* 0x000fc400078e00a2 */
[----:B------:R-:W-:Y:S02]  /*dec0*/  IMAD.MOV.U32 R172, RZ, RZ, R163 ;  /* 0x000000ffffac7224 */ /* 0x000fe400078e00a3 */
[C---:B----4-:R-:W-:Y:S08]  /*ded0*/  HMMA.16816.F32 R160, R4.reuse, R12, R108 ;  /* 0x0000000c04a0723c */ /* 0x050ff0000000186c */
[----:B------:R-:W-:Y:S01]  /*dee0*/  HMMA.16816.F32 R108, R4, R14, R104 ;  /* 0x0000000e046c723c */ /* 0x000fe20000001868 */
[----:B--2---:R-:W-:-:S07]  /*def0*/  FFMA.FTZ R11, R245, UR4, -R10 ;  /* 0x00000004f50b7c23 */ /* 0x004fce000801080a */
[C---:B-1----:R-:W-:Y:S08]  /*df00*/  HMMA.16816.F32 R96, R4.reuse, R40, R140 ;  /* 0x000000280460723c */ /* 0x042ff0000000188c */
        /* <DEDUP_REMOVED lines=10> */
[----:B------:R-:W-:Y:S01]  /*dfb0*/  IMAD.MOV.U32 R238, RZ, RZ, R185 ;  /* 0x000000ffffee7224 */ /* 0x000fe200078e00b9 */
[----:B------:R-:W-:Y:S01]  /*dfc0*/  F2FP.F16.F32.PACK_AB R5, R176, R177 ;  /* 0x000000b1b005723e */ /* 0x000fe200000000ff */
[----:B------:R-:W-:Y:S01]  /*dfd0*/  IMAD.MOV.U32 R159, RZ, RZ, R188 ;  /* 0x000000ffff9f7224 */ /* 0x000fe200078e00bc */
[----:B------:R-:W-:Y:S01]  /*dfe0*/  F2FP.F16.F32.PACK_AB R6, R178, R179 ;  /* 0x000000b3b206723e */ /* 0x000fe200000000ff */
[----:B------:R-:W-:Y:S01]  /*dff0*/  IMAD.MOV.U32 R220, RZ, RZ, R189 ;  /* 0x000000ffffdc7224 */ /* 0x000fe200078e00bd */
[----:B---3--:R-:W-:Y:S01]  /*e000*/  F2FP.F16.F32.PACK_AB R7, R46, R47 ;  /* 0x0000002f2e07723e */ /* 0x008fe200000000ff */
[----:B------:R-:W-:Y:S01]  /*e010*/  IMAD.MOV.U32 R216, RZ, RZ, R190 ;  /* 0x000000ffffd87224 */ /* 0x000fe200078e00be */
[----:B------:R-:W-:Y:S01]  /*e020*/  MOV R158, R191 ;  /* 0x000000bf009e7202 */ /* 0x000fe20000000f00 */
[----:B------:R-:W-:Y:S01]  /*e030*/  IMAD.MOV.U32 R140, RZ, RZ, R186 ;  /* 0x000000ffff8c7224 */ /* 0x000fe200078e00ba */
[----:B------:R-:W1:Y:S03]  /*e040*/  LDSM.16.MT88.4 R124, [R205+0x9c00] ;  /* 0x009c0000cd7c783b */ /* 0x000e660000004200 */
[C---:B------:R-:W-:Y:S01]  /*e050*/  HMMA.16816.F32 R112, R4.reuse, R40, R92 ;  /* 0x000000280470723c */ /* 0x040fe2000000185c */
[----:B------:R2:W-:Y:S07]  /*e060*/  MUFU.EX2 R41, R11 ;  /* 0x0000000b00297308 */ /* 0x0005ee0000000800 */
[----:B------:R-:W-:Y:S01]  /*e070*/  HMMA.16816.F32 R188, R4, R28, R80 ;  /* 0x0000001c04bc723c */ /* 0x000fe20000001850 */
[----:B------:R-:W-:-:S02]  /*e080*/  IMAD.MOV.U32 R141, RZ, RZ, R159 ;  /* 0x000000ffff8d7224 */ /* 0x000fc400078e009f */
[----:B--2---:R-:W-:Y:S01]  /*e090*/  FFMA.FTZ R11, R226, UR4, -R8 ;  /* 0x00000004e20b7c23 */ /* 0x004fe20008010808 */
[----:B------:R-:W-:-:S04]  /*e0a0*/  IMAD.MOV.U32 R226, RZ, RZ, R214 ;  /* 0x000000ffffe27224 */ /* 0x000fc800078e00d6 */
[----:B------:R-:W-:Y:S01]  /*e0b0*/  HMMA.16816.F32 R68, R4, R26, R68 ;  /* 0x0000001a0444723c */ /* 0x000fe20000001844 */
[----:B------:R-:W-:Y:S01]  /*e0c0*/  IMAD.MOV.U32 R214, RZ, RZ, R206 ;  /* 0x000000ffffd67224 */ /* 0x000fe200078e00ce */
[----:B------:R2:W-:Y:S01]  /*e0d0*/  MUFU.EX2 R40, R11 ;  /* 0x0000000b00287308 */ /* 0x0005e20000000800 */
[----:B------:R-:W-:Y:S02]  /*e0e0*/  LDSM.16.MT88.4 R80, [R205+0xbc00] ;  /* 0x00bc0000cd50783b */ /* 0x000fe40000004200 */
[----:B------:R-:W-:Y:S02]  /*e0f0*/  IMAD.MOV.U32 R237, RZ, RZ, R214 ;  /* 0x000000ffffed7224 */ /* 0x000fe400078e00d6 */
[----:B------:R-:W-:Y:S02]  /*e100*/  IMAD.MOV.U32 R206, RZ, RZ, R241 ;  /* 0x000000ffffce7224 */ /* 0x000fe400078e00f1 */
[----:B------:R-:W-:Y:S01]  /*e110*/  IMAD.MOV.U32 R241, RZ, RZ, R239 ;  /* 0x000000fffff17224 */ /* 0x000fe200078e00ef */
[----:B------:R-:W-:Y:S01]  /*e120*/  MOV R239, R236 ;  /* 0x000000ec00ef7202 */ /* 0x000fe20000000f00 */
[----:B------:R-:W-:-:S02]  /*e130*/  IMAD.MOV.U32 R236, RZ, RZ, R234 ;  /* 0x000000ffffec7224 */ /* 0x000fc400078e00ea */
[----:B--2---:R-:W-:-:S04]  /*e140*/  FFMA.FTZ R11, R226, UR4, -R8 ;  /* 0x00000004e20b7c23 */ /* 0x004fc80008010808 */
[----:B------:R2:W3:Y:S01]  /*e150*/  MUFU.EX2 R29, R11 ;  /* 0x0000000b001d7308 */ /* 0x0004e20000000800 */
[----:B------:R-:W-:Y:S02]  /*e160*/  IMAD.MOV.U32 R234, RZ, RZ, R221 ;  /* 0x000000ffffea7224 */ /* 0x000fe400078e00dd */
[----:B------:R-:W-:Y:S02]  /*e170*/  IMAD.MOV.U32 R221, RZ, RZ, R156 ;  /* 0x000000ffffdd7224 */ /* 0x000fe400078e009c */
[----:B------:R-:W-:Y:S01]  /*e180*/  IMAD.MOV.U32 R156, RZ, RZ, R157 ;  /* 0x000000ffff9c7224 */ /* 0x000fe200078e009d */
[----:B------:R-:W-:Y:S01]  /*e190*/  MOV R157, R158 ;  /* 0x0000009e009d7202 */ /* 0x000fe20000000f00 */
[--C-:B--2---:R-:W-:Y:S01]  /*e1a0*/  FFMA.FTZ R11, R238, UR4, -R8.reuse ;  /* 0x00000004ee0b7c23 */ /* 0x104fe20008010808 */
[----:B------:R-:W-:-:S04]  /*e1b0*/  FFMA.FTZ R8, R237, UR4, -R8 ;  /* 0x00000004ed087c23 */ /* 0x000fc80008010808 */
[----:B------:R2:W-:Y:S01]  /*e1c0*/  MUFU.EX2 R27, R8 ;  /* 0x00000008001b7308 */ /* 0x0005e20000000800 */
[----:B------:R-:W-:Y:S01]  /*e1d0*/  IMAD.MOV.U32 R142, RZ, RZ, R206 ;  /* 0x000000ffff8e7224 */ /* 0x000fe200078e00ce */
[----:B------:R-:W-:Y:S01]  /*e1e0*/  MOV R214, R236 ;  /* 0x000000ec00d67202 */ /* 0x000fe20000000f00 */
[----:B------:R-:W-:Y:S02]  /*e1f0*/  IMAD.MOV.U32 R143, RZ, RZ, R241 ;  /* 0x000000ffff8f7224 */ /* 0x000fe400078e00f1 */
[----:B------:R-:W-:Y:S02]  /*e200*/  IMAD.MOV.U32 R226, RZ, RZ, R239 ;  /* 0x000000ffffe27224 */ /* 0x000fe400078e00ef */
[----:B------:R-:W-:Y:S02]  /*e210*/  IMAD.MOV.U32 R206, RZ, RZ, R234 ;  /* 0x000000ffffce7224 */ /* 0x000fe400078e00ea */
[----:B------:R-:W-:Y:S01]  /*e220*/  IMAD.MOV.U32 R241, RZ, RZ, R221 ;  /* 0x000000fffff17224 */ /* 0x000fe200078e00dd */
[----:B------:R-:W-:Y:S01]  /*e230*/  MOV R221, R144 ;  /* 0x0000009000dd7202 */ /* 0x000fe20000000f00 */
[----:B------:R-:W-:-:S02]  /*e240*/  IMAD.MOV.U32 R239, RZ, RZ, R156 ;  /* 0x000000ffffef7224 */ /* 0x000fc400078e009c */
[----:B--2---:R-:W-:Y:S01]  /*e250*/  FFMA.FTZ R8, R140, UR4, -R2 ;  /* 0x000000048c087c23 */ /* 0x004fe20008010802 */
[----:B------:R-:W-:-:S03]  /*e260*/  IMAD.MOV.U32 R236, RZ, RZ, R157 ;  /* 0x000000ffffec7224 */ /* 0x000fc600078e009d */
[----:B------:R2:W-:Y:S01]  /*e270*/  MUFU.EX2 R26, R8 ;  /* 0x00000008001a7308 */ /* 0x0005e20000000800 */
[----:B------:R-:W-:Y:S02]  /*e280*/  IMAD.MOV.U32 R158, RZ, RZ, R184 ;  /* 0x000000ffff9e7224 */ /* 0x000fe400078e00b8 */
[----:B------:R-:W-:Y:S02]  /*e290*/  IMAD.MOV.U32 R234, RZ, RZ, R145 ;  /* 0x000000ffffea7224 */ /* 0x000fe400078e0091 */
[----:B------:R-:W-:Y:S02]  /*e2a0*/  IMAD.MOV.U32 R156, RZ, RZ, R146 ;  /* 0x000000ffff9c7224 */ /* 0x000fe400078e0092 */
[----:B------:R-:W-:Y:S02]  /*e2b0*/  IMAD.MOV.U32 R157, RZ, RZ, R147 ;  /* 0x000000ffff9d7224 */ /* 0x000fe400078e0093 */
[----:B------:R-:W-:Y:S01]  /*e2c0*/  HMMA.16816.F32 R144, R4, R24, R72 ;  /* 0x000000180490723c */ /* 0x000fe20000001848 */
[----:B--2---:R-:W-:-:S04]  /*e2d0*/  FFMA.FTZ R8, R141, UR4, -R2 ;  /* 0x000000048d087c23 */ /* 0x004fc80008010802 */
[----:B------:R2:W-:Y:S03]  /*e2e0*/  MUFU.EX2 R25, R8 ;  /* 0x0000000800197308 */ /* 0x0005e60000000800 */
[C---:B------:R-:W-:Y:S01]  /*e2f0*/  HMMA.16816.F32 R52, R4.reuse, R18, R52 ;  /* 0x000000120434723c */ /* 0x040fe20000001834 */
[----:B------:R-:W-:Y:S01]  /*e300*/  MOV R159, R187 ;  /* 0x000000bb009f7202 */ /* 0x000fe20000000f00 */
[----:B------:R-:W-:Y:S01]  /*e310*/  IMAD.MOV.U32 R240, RZ, RZ, R143 ;  /* 0x000000fffff07224 */ /* 0x000fe200078e008f */
[----:B------:R-:W-:Y:S01]  /*e320*/  MOV R238, R226 ;  /* 0x000000e200ee7202 */ /* 0x000fe20000000f00 */
[--C-:B--2---:R-:W-:Y:S01]  /*e330*/  FFMA.FTZ R8, R142, UR4, -R2.reuse ;  /* 0x000000048e087c23 */ /* 0x104fe20008010802 */
[----:B------:R-:W-:Y:S01]  /*e340*/  FFMA.FTZ R2, R158, UR4, -R2 ;  /* 0x000000049e027c23 */ /* 0x000fe20008010802 */
[----:B------:R-:W-:Y:S02]  /*e350*/  IMAD.MOV.U32 R122, RZ, RZ, R159 ;  /* 0x000000ffff7a7224 */ /* 0x000fe400078e009f */
[----:B------:R-:W-:Y:S01]  /*e360*/  HMMA.16816.F32 R64, R4, R16, R64 ;  /* 0x000000100440723c */ /* 0x000fe20000001840 */
[----:B------:R-:W-:Y:S01]  /*e370*/  IMAD.MOV.U32 R226, RZ, RZ, R206 ;  /* 0x000000ffffe27224 */ /* 0x000fe200078e00ce */
[----:B------:R2:W-:Y:S01]  /*e380*/  MUFU.EX2 R19, R2 ;  /* 0x0000000200137308 */ /* 0x0005e20000000800 */
[----:B------:R-:W-:Y:S01]  /*e390*/  IMAD.MOV.U32 R206, RZ, RZ, R241 ;  /* 0x000000ffffce7224 */ /* 0x000fe200078e00f1 */
[----:B------:R-:W-:Y:S01]  /*e3a0*/  MOV R241, R236 ;  /* 0x000000ec00f17202 */ /* 0x000fe20000000f00 */
[----:B------:R-:W-:Y:S01]  /*e3b0*/  IMAD.MOV.U32 R237, RZ, RZ, R214 ;  /* 0x000000ffffed7224 */ /* 0x000fe200078e00d6 */
[----:B------:R-:W4:Y:S01]  /*e3c0*/  LDSM.16.MT88.4 R140, [R35+0x9c00] ;  /* 0x009c0000238c783b */ /* 0x000f220000004200 */
[----:B------:R-:W-:-:S02]  /*e3d0*/  IMAD.MOV.U32 R214, RZ, RZ, R239 ;  /* 0x000000ffffd67224 */ /* 0x000fc400078e00ef */
[----:B--2---:R-:W-:-:S04]  /*e3e0*/  FFMA.FTZ R2, R252, UR4, -R10 ;  /* 0x00000004fc027c23 */ /* 0x004fc8000801080a */
[----:B------:R2:W-:Y:S01]  /*e3f0*/  MUFU.EX2 R18, R2 ;  /* 0x0000000200127308 */ /* 0x0005e20000000800 */
[----:B------:R-:W-:Y:S01]  /*e400*/  IMAD.MOV.U32 R123, RZ, RZ, R238 ;  /* 0x000000ffff7b7224 */ /* 0x000fe200078e00ee */
[----:B------:R-:W-:Y:S01]  /*e410*/  HMMA.16816.F32 R100, R4, R42, R88 ;  /* 0x0000002a0464723c */ /* 0x000fe20000001858 */
[----:B------:R-:W-:Y:S01]  /*e420*/  IMAD.MOV.U32 R242, RZ, RZ, R226 ;  /* 0x000000fffff27224 */ /* 0x000fe200078e00e2 */
[----:B------:R-:W-:Y:S01]  /*e430*/  MOV R91, R237 ;  /* 0x000000ed005b7202 */ /* 0x000fe20000000f00 */
[----:B------:R-:W-:Y:S01]  /*e440*/  IMAD.MOV.U32 R226, RZ, RZ, R214 ;  /* 0x000000ffffe27224 */ /* 0x000fe200078e00d6 */
[----:B------:R-:W-:Y:S01]  /*e450*/  MOV R238, R173 ;  /* 0x000000ad00ee7202 */ /* 0x000fe20000000f00 */
[----:B------:R-:W-:Y:S02]  /*e460*/  IMAD.MOV.U32 R236, RZ, RZ, R156 ;  /* 0x000000ffffec7224 */ /* 0x000fe400078e009c */
[----:B--2---:R-:W-:-:S04]  /*e470*/  FFMA.FTZ R2, R240, UR4, -R10 ;  /* 0x00000004f0027c23 */ /* 0x004fc8000801080a */
[----:B------:R2:W-:Y:S01]  /*e480*/  MUFU.EX2 R16, R2 ;  /* 0x0000000200107308 */ /* 0x0005e20000000800 */
[----:B------:R-:W-:Y:S01]  /*e490*/  IMAD.MOV.U32 R240, RZ, RZ, R241 ;  /* 0x000000fffff07224 */ /* 0x000fe200078e00f1 */
[C---:B------:R-:W-:Y:S01]  /*e4a0*/  HMMA.16816.F32 R184, R4.reuse, R30, R76 ;  /* 0x0000001e04b8723c */ /* 0x040fe2000000184c */
[----:B------:R-:W-:Y:S02]  /*e4b0*/  IMAD.MOV.U32 R239, RZ, RZ, R157 ;  /* 0x000000ffffef7224 */ /* 0x000fe400078e009d */
[----:B------:R-:W-:Y:S01]  /*e4c0*/  IMAD.MOV.U32 R241, RZ, RZ, R172 ;  /* 0x000000fffff17224 */ /* 0x000fe200078e00ac */
[----:B------:R-:W5:Y:S01]  /*e4d0*/  LDSM.16.MT88.4 R156, [R205+0xac00] ;  /* 0x00ac0000cd9c783b */ /* 0x000f620000004200 */
[----:B------:R-:W-:Y:S02]  /*e4e0*/  IMAD.MOV.U32 R237, RZ, RZ, R174 ;  /* 0x000000ffffed7224 */ /* 0x000fe400078e00ae */
[----:B------:R-:W-:Y:S01]  /*e4f0*/  IMAD.MOV.U32 R214, RZ, RZ, R175 ;  /* 0x000000ffffd67224 */ /* 0x000fe200078e00af */
[----:B------:R-:W-:Y:S01]  /*e500*/  HMMA.16816.F32 R60, R4, R12, R60 ;  /* 0x0000000c043c723c */ /* 0x000fe2000000183c */
[----:B------:R-:W5:Y:S01]  /*e510*/  LDSM.16.MT88.4 R172, [R35+0xac00] ;  /* 0x00ac000023ac783b */ /* 0x000f620000004200 */
[----:B--2---:R-:W-:-:S06]  /*e520*/  FFMA.FTZ R2, R122, UR4, -R10 ;  /* 0x000000047a027c23 */ /* 0x004fcc000801080a */
[C---:B------:R-:W-:Y:S01]  /*e530*/  HMMA.16816.F32 R48, R4.reuse, R14, R48 ;  /* 0x0000000e0430723c */ /* 0x040fe20000001830 */
[----:B------:R2:W-:Y:S07]  /*e540*/  MUFU.EX2 R17, R2 ;  /* 0x0000000200117308 */ /* 0x0005ee0000000800 */
[C---:B------:R-:W-:Y:S08]  /*e550*/  HMMA.16816.F32 R56, R4.reuse, R20, R56 ;  /* 0x000000140438723c */ /* 0x040ff00000001838 */
[----:B------:R-:W-:Y:S01]  /*e560*/  HMMA.16816.F32 R36, R4, R22, R36 ;  /* 0x000000160424723c */ /* 0x000fe20000001824 */
[----:B------:R-:W5:Y:S01]  /*e570*/  LDSM.16.MT88.4 R4, [R35+0xbc00] ;  /* 0x00bc00002304783b */ /* 0x000f620000004200 */
[----:B--2---:R-:W-:-:S04]  /*e580*/  FFMA.FTZ R2, R123, UR4, -R9 ;  /* 0x000000047b027c23 */ /* 0x004fc80008010809 */
[----:B------:R2:W-:Y:S08]  /*e590*/  MUFU.EX2 R12, R2 ;  /* 0x00000002000c7308 */ /* 0x0005f00000000800 */
[----:B------:R-:W1:Y:S01]  /*e5a0*/  MUFU.EX2 R28, R11 ;  /* 0x0000000b001c7308 */ /* 0x000e620000000800 */
[----:B--2---:R-:W-:-:S07]  /*e5b0*/  FFMA.FTZ R2, R91, UR4, -R9 ;  /* 0x000000045b027c23 */ /* 0x004fce0008010809 */
[----:B------:R-:W2:Y:S08]  /*e5c0*/  MUFU.EX2 R24, R8 ;  /* 0x0000000800187308 */ /* 0x000eb00000000800 */
[----:B------:R3:W4:Y:S02]  /*e5d0*/  MUFU.EX2 R13, R2 ;  /* 0x00000002000d7308 */ /* 0x0007240000000800 */
[----:B---3--:R-:W-:-:S06]  /*e5e0*/  FFMA.FTZ R2, R242, UR4, -R9 ;  /* 0x00000004f2027c23 */ /* 0x008fcc0008010809 */
[----:B------:R3:W-:Y:S01]  /*e5f0*/  MUFU.EX2 R14, R2 ;  /* 0x00000002000e7308 */ /* 0x0007e20000000800 */
[----:B------:R-:W-:Y:S02]  /*e600*/  F2FP.F16.F32.PACK_AB R92, R29, R40 ;  /* 0x000000281d5c723e */ /* 0x000fe400000000ff */
[----:B-1----:R-:W-:Y:S01]  /*e610*/  F2FP.F16.F32.PACK_AB R94, R27, R28 ;  /* 0x0000001c1b5e723e */ /* 0x002fe200000000ff */
[----:B---3--:R-:W-:-:S04]  /*e620*/  FFMA.FTZ R2, R240, UR4, -R9 ;  /* 0x00000004f0027c23 */ /* 0x008fc80008010809 */
[----:B------:R-:W1:Y:S01]  /*e630*/  MUFU.EX2 R15, R2 ;  /* 0x00000002000f7308 */ /* 0x000e620000000800 */
[----:B------:R-:W-:Y:S02]  /*e640*/  F2FP.F16.F32.PACK_AB R93, R25, R26 ;  /* 0x0000001a195d723e */ /* 0x000fe400000000ff */
[----:B--2---:R-:W-:Y:S01]  /*e650*/  F2FP.F16.F32.PACK_AB R95, R19, R24 ;  /* 0x00000018135f723e */ /* 0x004fe200000000ff */
[----:B------:R-:W-:Y:S01]  /*e660*/  FFMA.FTZ R8, R238, R34, R251 ;  /* 0x00000022ee087223 */ /* 0x000fe200000100fb */
[----:B------:R-:W-:Y:S01]  /*e670*/  FFMA.FTZ R10, R237, R33, R247 ;  /* 0x00000021ed0a7223 */ /* 0x000fe200000100f7 */
[----:B------:R-:W-:-:S04]  /*e680*/  FFMA.FTZ R9, R214, R45, R226 ;  /* 0x0000002dd6097223 */ /* 0x000fc800000100e2 */
[C---:B------:R-:W-:Y:S01]  /*e690*/  HMMA.16816.F32 R116, R92.reuse, R124, R96 ;  /* 0x0000007c5c74723c */ /* 0x040fe20000001860 */
[----:B------:R-:W-:Y:S02]  /*e6a0*/  F2FP.F16.F32.PACK_AB R96, R18, R41 ;  /* 0x000000291260723e */ /* 0x000fe400000000ff */
[----:B----4-:R-:W-:Y:S02]  /*e6b0*/  F2FP.F16.F32.PACK_AB R97, R13, R12 ;  /* 0x0000000c0d61723e */ /* 0x010fe400000000ff */
[----:B------:R-:W-:Y:S02]  /*e6c0*/  F2FP.F16.F32.PACK_AB R98, R17, R16 ;  /* 0x000000101162723e */ /* 0x000fe400000000ff */
[----:B-1----:R-:W-:Y:S01]  /*e6d0*/  F2FP.F16.F32.PACK_AB R99, R15, R14 ;  /* 0x0000000e0f63723e */ /* 0x002fe200000000ff */
[----:B------:R-:W-:Y:S01]  /*e6e0*/  FFMA.FTZ R2, R241, R44, R206 ;  /* 0x0000002cf1027223 */ /* 0x000fe200000100ce */
[----:B------:R-:W-:Y:S01]  /*e6f0*/  FADD.FTZ R8, R250, R8 ;  /* 0x00000008fa087221 */ /* 0x000fe20000010000 */
[----:B------:R-:W-:Y:S01]  /*e700*/  HMMA.16816.F32 R120, R92, R126, R136 ;  /* 0x0000007e5c78723c */ /* 0x000fe20000001888 */
[----:B------:R-:W-:Y:S01]  /*e710*/  FADD.FTZ R10, R246, R10 ;  /* 0x0000000af60a7221 */ /* 0x000fe20000010000 */
[----:B------:R-:W-:Y:S01]  /*e720*/  FADD.FTZ R9, R239, R9 ;  /* 0x00000009ef097221 */ /* 0x000fe20000010000 */
[----:B------:R-:W-:Y:S01]  /*e730*/  FADD.FTZ R2, R236, R2 ;  /* 0x00000002ec027221 */ /* 0x000fe20000010000 */
[----:B------:R-:W-:-:S04]  /*e740*/  FADD.FTZ R8, R249, R8 ;  /* 0x00000008f9087221 */ /* 0x000fc80000010000 */
[----:B------:R-:W-:Y:S01]  /*e750*/  HMMA.16816.F32 R132, R92, R140, R132 ;  /* 0x0000008c5c84723c */ /* 0x000fe20000001884 */
[----:B------:R-:W-:Y:S01]  /*e760*/  FADD.FTZ R2, R221, R2 ;  /* 0x00000002dd027221 */ /* 0x000fe20000010000 */
[----:B------:R-:W-:-:S06]  /*e770*/  FADD.FTZ R11, R248, R8 ;  /* 0x00000008f80b7221 */ /* 0x000fcc0000010000 */
        /* <DEDUP_REMOVED lines=11> */
[----:B------:R-:W-:Y:S01]  /*e830*/  FADD.FTZ R5, R244, R10 ;  /* 0x0000000af4057221 */ /* 0x000fe20000010000 */
[----:B------:R-:W-:-:S03]  /*e840*/  FADD.FTZ R4, R234, R9 ;  /* 0x00000009ea047221 */ /* 0x000fc60000010000 */
[----:B------:R-:W-:Y:S01]  /*e850*/  FADD.FTZ R10, R243, R5 ;  /* 0x00000005f30a7221 */ /* 0x000fe20000010000 */
[----:B------:R-:W-:Y:S02]  /*e860*/  FADD.FTZ R9, R220, R4 ;  /* 0x00000004dc097221 */ /* 0x000fe40000010000 */
        /* <DEDUP_REMOVED lines=63> */
[----:B------:R-:W-:Y:S01]  /*ec60*/  UISETP.GT.U32.AND UP0, UPT, UR17, UR18, UPT ;  /* 0x000000121100728c */ /* 0x000fe2000bf04070 */
[----:B------:R-:W-:-:S02]  /*ec70*/  IMAD.MOV.U32 R228, RZ, RZ, R208 ;  /* 0x000000ffffe47224 */ /* 0x000fc400078e00d0 */
[----:B------:R-:W-:Y:S01]  /*ec80*/  IMAD.MOV.U32 R252, RZ, RZ, R209 ;  /* 0x000000fffffc7224 */ /* 0x000fe200078e00d1 */
[----:B------:R-:W-:Y:S01]  /*ec90*/  MOV R101, R210 ;  /* 0x000000d200657202 */ /* 0x000fe20000000f00 */
[----:B------:R-:W-:Y:S02]  /*eca0*/  IMAD.MOV.U32 R104, RZ, RZ, R211 ;  /* 0x000000ffff687224 */ /* 0x000fe400078e00d3 */
[----:B------:R-:W-:Y:S02]  /*ecb0*/  IMAD.MOV.U32 R102, RZ, RZ, R228 ;  /* 0x000000ffff667224 */ /* 0x000fe400078e00e4 */
[----:B------:R-:W-:Y:S01]  /*ecc0*/  IMAD.MOV.U32 R103, RZ, RZ, R252 ;  /* 0x000000ffff677224 */ /* 0x000fe200078e00fc */
[----:B------:R-:W-:Y:S06]  /*ecd0*/  BRA.U !UP0, `(.L_x_1323) ;  /* 0x0000006108d47547 */ /* 0x000fec000b800000 */
[----:B------:R-:W2:Y:S04]  /*ece0*/  LDL R210, [R1+0x54] ;  /* 0x0000540001d27983 */ /* 0x000ea80000100800 */
[----:B------:R-:W3:Y:S01]  /*ecf0*/  LDL R211, [R1+0x50] ;  /* 0x0000500001d37983 */ /* 0x000ee20000100800 */
[----:B------:R-:W-:Y:S01]  /*ed00*/  UIADD3 UR4, UPT, UPT, UR22, -0x3, URZ ;  /* 0xfffffffd16047890 */ /* 0x000fe2000fffe0ff */
[----:B------:R-:W-:-:S04]  /*ed10*/  DEPBAR.LE SB0, 0x0 ;  /* 0x000080000000791a */ /* 0x000fc80000000000 */
[----:B------:R-:W4:Y:S01]  /*ed20*/  LDL.LU R216, [R1+0x18] ;  /* 0x0000180001d87983 */ /* 0x000f220000300800 */
[----:B------:R-:W-:Y:S02]  /*ed30*/  UIMAD.WIDE.U32 UR26, UR4, UR8, URZ ;  /* 0x00000008041a72a5 */ /* 0x000fe4000f8e00ff */
[----:B------:R-:W-:Y:S02]  /*ed40*/  UIMAD.WIDE.U32 UR24, UR4, UR8, URZ ;  /* 0x00000008041872a5 */ /* 0x000fe4000f8e00ff */
[----:B------:R-:W-:Y:S02]  /*ed50*/  UIMAD UR16, UR4, UR9, UR27 ;  /* 0x00000009041072a4 */ /* 0x000fe4000f8e021b */
[----:B------:R-:W-:Y:S02]  /*ed60*/  USHF.L.U32 UR15, UR26, 0x6, URZ ;  /* 0x000000061a0f7899 */ /* 0x000fe400080006ff */
[----:B------:R-:W-:Y:S01]  /*ed70*/  UIMAD UR4, UR4, UR9, UR25 ;  /* 0x00000009040472a4 */ /* 0x000fe2000f8e0219 */
[----:B------:R-:W-:Y:S01]  /*ed80*/  IMAD.U32 R4, RZ, RZ, UR24 ;  /* 0x00000018ff047e24 */ /* 0x000fe2000f8e00ff */
[----:B------:R-:W-:Y:S01]  /*ed90*/  USHF.L.U64.HI UR16, UR26, 0x6, UR16 ;  /* 0x000000061a107899 */ /* 0x000fe20008010210 */
[----:B------:R-:W-:Y:S01]  /*eda0*/  IMAD.U32 R5, RZ, RZ, UR25 ;  /* 0x00000019ff057e24 */ /* 0x000fe2000f8e00ff */
[----:B------:R-:W-:-:S02]  /*edb0*/  ULEA UR15, UP0, UR8, UR15, 0x5 ;  /* 0x0000000f080f7291 */ /* 0x000fc4000f8028ff */
[----:B------:R-:W-:Y:S01]  /*edc0*/  IMAD.U32 R2, RZ, RZ, UR4 ;  /* 0x00000004ff027e24 */ /* 0x000fe2000f8e00ff */
[----:B------:R-:W-:Y:S02]  /*edd0*/  UIADD3 UR17, UPT, UPT, UR22, -0x3, URZ ;  /* 0xfffffffd16117890 */ /* 0x000fe4000fffe0ff */
[----:B------:R-:W-:Y:S01]  /*ede0*/  ULEA.HI.X UR16, UR8, UR16, UR9, 0x5, UP0 ;  /* 0x0000001008107291 */ /* 0x000fe200080f2c09 */
[----:B------:R-:W-:Y:S01]  /*edf0*/  IMAD.U32 R5, RZ, RZ, UR15 ;  /* 0x0000000fff057e24 */ /* 0x000fe2000f8e00ff */
[----:B------:R-:W5:Y:S01]  /*ee00*/  LDCU UR4, c[0x0][0x504] ;  /* 0x0000a080ff0477ac */ /* 0x000f620008000800 */
[----:B------:R-:W-:Y:S02]  /*ee10*/  UISETP.GT.U32.AND UP0, UPT, UR17, UR18, UPT ;  /* 0x000000121100728c */ /* 0x000fe4000bf04070 */
[----:B-----5:R-:W-:Y:S01]  /*ee20*/  UIADD3 UR4, UPT, UPT, UR21, UR4, URZ ;  /* 0x0000000415047290 */ /* 0x020fe2000fffe0ff */
        /* <DEDUP_REMOVED lines=9> */
[----:B------:R-:W-:Y:S01]  /*eec0*/  LEA.HI.X R5, R5, R211, R2, 0x1, P0 ;  /* 0x000000d305057211 */ /* 0x000fe200000f0c02 */
[C---:B----4-:R-:W-:Y:S02]  /*eed0*/  IMAD.IADD R2, R216.reuse, 0x1, R3 ;  /* 0x00000001d8027824 */ /* 0x050fe400078e0203 */
[----:B------:R-:W-:Y:S01]  /*eee0*/  @P4 STS.128 [R224+0x9000], RZ ;  /* 0x009000ffe0004388 */ /* 0x000fe20000000c00 */
[----:B------:R-:W-:Y:S02]  /*eef0*/  IMAD.IADD R16, R216, 0x1, R32 ;  /* 0x00000001d8107824 */ /* 0x000fe400078e0220 */
[----:B------:R-:W-:Y:S01]  /*ef00*/  IMAD.MOV.U32 R216, RZ, RZ, 0x20 ;  /* 0x00000020ffd87424 */ /* 0x000fe200078e00ff */
        /* <DEDUP_REMOVED lines=26> */
[----:B------:R-:W-:Y:S04]  /*f0b0*/  LDSM.16.M88.4 R20, [R3+0x6400] ;  /* 0x006400000314783b */ /* 0x000fe80000000200 */
[----:B------:R-:W-:Y:S04]  /*f0c0*/  LDSM.16.M88.4 R36, [R3+0x6800] ;  /* 0x006800000324783b */ /* 0x000fe80000000200 */
[----:B------:R-:W-:Y:S04]  /*f0d0*/  LDSM.16.M88.4 R44, [R3+0x6c00] ;  /* 0x006c0000032c783b */ /* 0x000fe80000000200 */
[----:B------:R-:W3:Y:S04]  /*f0e0*/  LDSM.16.M88.4 R12, [R32] ;  /* 0x00000000200c783b */ /* 0x000ee80000000200 */
[----:B--2---:R-:W2:Y:S04]  /*f0f0*/  LDSM.16.M88.4 R4, [R32+0x1000] ;  /* 0x001000002004783b */ /* 0x004ea80000000200 */
[----:B------:R-:W-:Y:S04]  /*f100*/  LDSM.16.M88.4 R24, [R2+0x6800] ;  /* 0x006800000218783b */ /* 0x000fe80000000200 */
[----:B------:R-:W-:Y:S04]  /*f110*/  LDSM.16.M88.4 R28, [R2+0x6400] ;  /* 0x00640000021c783b */ /* 0x000fe80000000200 */
[----:B------:R-:W-:Y:S04]  /*f120*/  LDSM.16.M88.4 R40, [R2+0x6000] ;  /* 0x006000000228783b */ /* 0x000fe80000000200 */
[----:B------:R-:W-:Y:S04]  /*f130*/  LDSM.16.M88.4 R52, [R3+0x7400] ;  /* 0x007400000334783b */ /* 0x000fe80000000200 */
[----:B------:R-:W-:Y:S04]  /*f140*/  LDSM.16.M88.4 R48, [R3+0x7000] ;  /* 0x007000000330783b */ /* 0x000fe80000000200 */
[----:B------:R-:W0:Y:S01]  /*f150*/  LDGDEPBAR ;  /* 0x00000000000079af */ /* 0x000e220000000000 */
[-C--:B---3--:R-:W-:Y:S08]  /*f160*/  HMMA.16816.F32 R212, R12, R8.reuse, RZ ;  /* 0x000000080cd4723c */ /* 0x088ff000000018ff */
        /* <DEDUP_REMOVED lines=8> */
[----:B------:R-:W2:Y:S07]  /*f1f0*/  LDSM.16.M88.4 R4, [R16] ;  /* 0x000000001004783b */ /* 0x000eae0000000200 */
[C---:B------:R-:W-:Y:S01]  /*f200*/  HMMA.16816.F32 R208, R12.reuse, R10, RZ ;  /* 0x0000000a0cd0723c */ /* 0x040fe200000018ff */
[----:B------:R-:W3:Y:S04]  /*f210*/  LDSM.16.M88.4 R8, [R16+0x1000] ;  /* 0x001000001008783b */ /* 0x000ee80000000200 */
[----:B------:R-:W-:Y:S03]  /*f220*/  LDSM.16.M88.4 R16, [R32+0x3000] ;  /* 0x003000002010783b */ /* 0x000fe60000000200 */
[C---:B------:R-:W-:Y:S08]  /*f230*/  HMMA.16816.F32 R196, R12.reuse, R20, RZ ;  /* 0x000000140cc4723c */ /* 0x040ff000000018ff */
[C---:B------:R-:W-:Y:S01]  /*f240*/  HMMA.16816.F32 R200, R12.reuse, R22, RZ ;  /* 0x000000160cc8723c */ /* 0x040fe200000018ff */
[----:B------:R-:W4:Y:S07]  /*f250*/  LDSM.16.M88.4 R20, [R2+0x6c00] ;  /* 0x006c00000214783b */ /* 0x000f2e0000000200 */
[C---:B------:R-:W-:Y:S08]  /*f260*/  HMMA.16816.F32 R188, R12.reuse, R36, RZ ;  /* 0x000000240cbc723c */ /* 0x040ff000000018ff */
[C---:B------:R-:W-:Y:S08]  /*f270*/  HMMA.16816.F32 R184, R12.reuse, R44, RZ ;  /* 0x0000002c0cb8723c */ /* 0x040ff000000018ff */
[C---:B------:R-:W-:Y:S01]  /*f280*/  HMMA.16816.F32 R60, R12.reuse, R46, RZ ;  /* 0x0000002e0c3c723c */ /* 0x040fe200000018ff */
[----:B------:R-:W5:Y:S07]  /*f290*/  LDSM.16.M88.4 R44, [R3+0x7800] ;  /* 0x00780000032c783b */ /* 0x000f6e0000000200 */
[----:B------:R-:W-:Y:S01]  /*f2a0*/  HMMA.16816.F32 R204, R12, R38, RZ ;  /* 0x000000260ccc723c */ /* 0x000fe200000018ff */
[----:B------:R-:W1:Y:S07]  /*f2b0*/  LDSM.16.M88.4 R36, [R3+0x7c00] ;  /* 0x007c00000324783b */ /* 0x000e6e0000000200 */
[----:B--2---:R-:W-:Y:S08]  /*f2c0*/  HMMA.16816.F32 R236, R4, R24, R188 ;  /* 0x0000001804ec723c */ /* 0x004ff000000018bc */
[----:B---3--:R-:W-:Y:S08]  /*f2d0*/  HMMA.16816.F32 R12, R8, R28, R64 ;  /* 0x0000001c080c723c */ /* 0x008ff00000001840 */
[----:B----4-:R-:W-:Y:S03]  /*f2e0*/  HMMA.16816.F32 R184, R4, R20, R184 ;  /* 0x0000001404b8723c */ /* 0x010fe600000018b8 */
[----:B------:R-:W-:-:S05]  /*f2f0*/  IMAD.MOV.U32 R2, RZ, RZ, R239 ;  /* 0x000000ffff027224 */ /* 0x000fca00078e00ef */
[C---:B------:R-:W-:Y:S08]  /*f300*/  HMMA.16816.F32 R64, R8.reuse, R20, R104 ;  /* 0x000000140840723c */ /* 0x040ff00000001868 */
[----:B------:R-:W-:Y:S03]  /*f310*/  HMMA.16816.F32 R104, R8, R42, R108 ;  /* 0x0000002a0868723c */ /* 0x000fe6000000186c */
[----:B------:R-:W-:-:S05]  /*f320*/  IMAD.MOV.U32 R20, RZ, RZ, R184 ;  /* 0x000000ffff147224 */ /* 0x000fca00078e00b8 */
[C---:B------:R-:W-:Y:S08]  /*f330*/  HMMA.16816.F32 R176, R8.reuse, R26, R176 ;  /* 0x0000001a08b0723c */ /* 0x040ff000000018b0 */
[----:B------:R-:W-:Y:S08]  /*f340*/  HMMA.16816.F32 R108, R8, R22, R192 ;  /* 0x00000016086c723c */ /* 0x000ff000000018c0 */
[C---:B------:R-:W-:Y:S08]  /*f350*/  HMMA.16816.F32 R248, R4.reuse, R28, R196 ;  /* 0x0000001c04f8723c */ /* 0x040ff000000018c4 */
[C---:B------:R-:W-:Y:S08]  /*f360*/  HMMA.16816.F32 R196, R4.reuse, R30, R200 ;  /* 0x0000001e04c4723c */ /* 0x040ff000000018c8 */
[----:B------:R-:W-:Y:S01]  /*f370*/  HMMA.16816.F32 R200, R4, R22, R60 ;  /* 0x0000001604c8723c */ /* 0x000fe2000000183c */
[----:B------:R-:W-:Y:S01]  /*f380*/  IMAD.MOV.U32 R63, RZ, RZ, R2 ;  /* 0x000000ffff3f7224 */ /* 0x000fe200078e0002 */
[----:B------:R-:W-:-:S06]  /*f390*/  SEL R2, R216, 0xffffffe0, !P6 ;  /* 0xffffffe0d8027807 */ /* 0x000fcc0007000000 */
[C---:B------:R-:W-:Y:S08]  /*f3a0*/  HMMA.16816.F32 R56, R8.reuse, R40, R56 ;  /* 0x000000280838723c */ /* 0x040ff00000001838 */
[----:B------:R-:W-:Y:S01]  /*f3b0*/  HMMA.16816.F32 R100, R8, R24, R100 ;  /* 0x000000180864723c */ /* 0x000fe20000001864 */
        /* <DEDUP_REMOVED lines=8> */
[C---:B------:R-:W-:Y:S01]  /*f440*/  IMAD.IADD R8, R2.reuse, 0x1, R32 ;  /* 0x0000000102087824 */ /* 0x040fe200078e0220 */
[----:B------:R-:W-:Y:S01]  /*f450*/  HMMA.16816.F32 R240, R16, R52, R12 ;  /* 0x0000003410f0723c */ /* 0x000fe2000000180c */
[----:B------:R-:W-:Y:S01]  /*f460*/  IMAD.IADD R2, R2, 0x1, R3 ;  /* 0x0000000102027824 */ /* 0x000fe200078e0203 */
[----:B------:R-:W2:Y:S01]  /*f470*/  LDSM.16.M88.4 R12, [R32+0x2000] ;  /* 0x00200000200c783b */ /* 0x000ea20000000200 */
[----:B------:R-:W-:-:S02]  /*f480*/  IMAD.MOV.U32 R10, RZ, RZ, R186 ;  /* 0x000000ffff0a7224 */ /* 0x000fc400078e00ba */
[----:B------:R-:W-:Y:S01]  /*f490*/  IMAD.MOV.U32 R9, RZ, RZ, R187 ;  /* 0x000000ffff097224 */ /* 0x000fe200078e00bb */
[----:B------:R-:W-:Y:S02]  /*f4a0*/  LDSM.16.M88.4 R28, [R2+0x7000] ;  /* 0x00700000021c783b */ /* 0x000fe40000000200 */
[----:B-----5:R-:W-:Y:S08]  /*f4b0*/  HMMA.16816.F32 R188, R16, R46, R176 ;  /* 0x0000002e10bc723c */ /* 0x020ff000000018b0 */
[----:B------:R-:W-:Y:S08]  /*f4c0*/  HMMA.16816.F32 R244, R4, R40, R212 ;  /* 0x0000002804f4723c */ /* 0x000ff000000018d4 */
[----:B-1----:R-:W-:Y:S01]  /*f4d0*/  HMMA.16816.F32 R176, R16, R38, R108 ;  /* 0x0000002610b0723c */ /* 0x002fe2000000186c */
[----:B------:R-:W-:-:S02]  /*f4e0*/  IMAD.MOV.U32 R108, RZ, RZ, R20 ;  /* 0x000000ffff6c7224 */ /* 0x000fc400078e0014 */
[----:B------:R-:W-:Y:S01]  /*f4f0*/  LDSM.16.M88.4 R20, [R2+0x7800] ;  /* 0x007800000214783b */ /* 0x000fe20000000200 */
[----:B------:R-:W-:Y:S02]  /*f500*/  IMAD.MOV.U32 R109, RZ, RZ, R11 ;  /* 0x000000ffff6d7224 */ /* 0x000fe400078e000b */
[----:B------:R-:W-:Y:S02]  /*f510*/  IMAD.MOV.U32 R110, RZ, RZ, R10 ;  /* 0x000000ffff6e7224 */ /* 0x000fe400078e000a */
[----:B------:R-:W-:Y:S01]  /*f520*/  HMMA.16816.F32 R40, R4, R42, R208 ;  /* 0x0000002a0428723c */ /* 0x000fe200000018d0 */
[----:B------:R-:W-:-:S07]  /*f530*/  IMAD.MOV.U32 R111, RZ, RZ, R9 ;  /* 0x000000ffff6f7224 */ /* 0x000fce00078e0009 */
[----:B------:R-:W-:Y:S01]  /*f540*/  HMMA.16816.F32 R204, R4, R26, R204 ;  /* 0x0000001a04cc723c */ /* 0x000fe200000018cc */
[----:B------:R-:W1:Y:S04]  /*f550*/  LDSM.16.M88.4 R4, [R8+0x3000] ;  /* 0x003000000804783b */ /* 0x000e680000000200 */
[----:B------:R-:W3:Y:S03]  /*f560*/  LDSM.16.M88.4 R24, [R2+0x7400] ;  /* 0x007400000218783b */ /* 0x000ee60000000200 */
[C---:B------:R-:W-:Y:S01]  /*f570*/  HMMA.16816.F32 R212, R16.reuse, R48, R56 ;  /* 0x0000003010d4723c */ /* 0x040fe20000001838 */
[----:B------:R-:W-:Y:S07]  /*f580*/  LDSM.16.M88.4 R8, [R8+0x2000] ;  /* 0x002000000808783b */ /* 0x000fee0000000200 */
[C---:B------:R-:W-:Y:S08]  /*f590*/  HMMA.16816.F32 R236, R16.reuse, R44, R100 ;  /* 0x0000002c10ec723c */ /* 0x040ff00000001864 */
[C---:B------:R-:W-:Y:S08]  /*f5a0*/  HMMA.16816.F32 R208, R16.reuse, R36, R64 ;  /* 0x0000002410d0723c */ /* 0x040ff00000001840 */
[C---:B------:R-:W-:Y:S08]  /*f5b0*/  HMMA.16816.F32 R184, R16.reuse, R50, R104 ;  /* 0x0000003210b8723c */ /* 0x040ff00000001868 */
[----:B------:R-:W-:Y:S01]  /*f5c0*/  HMMA.16816.F32 R192, R16, R54, R180 ;  /* 0x0000003610c0723c */ /* 0x000fe200000018b4 */
[----:B------:R4:W5:Y:S07]  /*f5d0*/  LDSM.16.M88.4 R16, [R2+0x7c00] ;  /* 0x007c00000210783b */ /* 0x00096e0000000200 */
[C---:B--2---:R-:W-:Y:S08]  /*f5e0*/  HMMA.16816.F32 R104, R12.reuse, R50, R40 ;  /* 0x000000320c68723c */ /* 0x044ff00000001828 */
[C---:B------:R-:W-:Y:S08]  /*f5f0*/  HMMA.16816.F32 R100, R12.reuse, R52, R248 ;  /* 0x000000340c64723c */ /* 0x040ff000000018f8 */
[C---:B------:R-:W-:Y:S08]  /*f600*/  HMMA.16816.F32 R64, R12.reuse, R54, R196 ;  /* 0x000000360c40723c */ /* 0x040ff000000018c4 */
[C---:B------:R-:W-:Y:S08]  /*f610*/  HMMA.16816.F32 R40, R12.reuse, R36, R108 ;  /* 0x000000240c28723c */ /* 0x040ff0000000186c */
[----:B------:R-:W-:Y:S08]  /*f620*/  HMMA.16816.F32 R52, R12, R38, R200 ;  /* 0x000000260c34723c */ /* 0x000ff000000018c8 */
[C---:B-1----:R-:W-:Y:S08]  /*f630*/  HMMA.16816.F32 R36, R4.reuse, R20, R236 ;  /* 0x000000140424723c */ /* 0x042ff000000018ec */
[----:B---3--:R-:W-:Y:S08]  /*f640*/  HMMA.16816.F32 R192, R4, R26, R192 ;  /* 0x0000001a04c0723c */ /* 0x008ff000000018c0 */
[----:B------:R-:W-:Y:S03]  /*f650*/  HMMA.16816.F32 R60, R12, R44, R60 ;  /* 0x0000002c0c3c723c */ /* 0x000fe6000000183c */
[----:B------:R-:W-:-:S02]  /*f660*/  IMAD.MOV.U32 R35, RZ, RZ, R36 ;  /* 0x000000ffff237224 */ /* 0x000fc400078e0024 */
[----:B------:R-:W-:Y:S02]  /*f670*/  IMAD.MOV.U32 R34, RZ, RZ, R37 ;  /* 0x000000ffff227224 */ /* 0x000fe400078e0025 */
[----:B------:R-:W-:Y:S01]  /*f680*/  IMAD.MOV.U32 R33, RZ, RZ, R38 ;  /* 0x000000ffff217224 */ /* 0x000fe200078e0026 */
[----:B------:R-:W-:Y:S01]  /*f690*/  HMMA.16816.F32 R56, R12, R46, R204 ;  /* 0x0000002e0c38723c */ /* 0x000fe200000018cc */
[----:B----4-:R-:W-:Y:S02]  /*f6a0*/  IMAD.MOV.U32 R2, RZ, RZ, R39 ;  /* 0x000000ffff027224 */ /* 0x010fe400078e0027 */
[----:B------:R-:W-:Y:S02]  /*f6b0*/  IMAD.MOV.U32 R47, RZ, RZ, R192 ;  /* 0x000000ffff2f7224 */ /* 0x000fe400078e00c0 */
[----:B------:R-:W-:Y:S02]  /*f6c0*/  IMAD.MOV.U32 R46, RZ, RZ, R193 ;  /* 0x000000ffff2e7224 */ /* 0x000fe400078e00c1 */
[----:B------:R-:W-:Y:S01]  /*f6d0*/  IMAD.MOV.U32 R45, RZ, RZ, R194 ;  /* 0x000000ffff2d7224 */ /* 0x000fe200078e00c2 */
[----:B------:R-:W-:Y:S01]  /*f6e0*/  HMMA.16816.F32 R36, R4, R22, R188 ;  /* 0x000000160424723c */ /* 0x000fe200000018bc */
[----:B------:R-:W-:-:S07]  /*f6f0*/  IMAD.MOV.U32 R44, RZ, RZ, R195 ;  /* 0x000000ffff2c7224 */ /* 0x000fce00078e00c3 */
[----:B-----5:R-:W-:Y:S08]  /*f700*/  HMMA.16816.F32 R192, R4, R16, R208 ;  /* 0x0000001004c0723c */ /* 0x020ff000000018d0 */
[----:B------:R-:W-:Y:S01]  /*f710*/  HMMA.16816.F32 R180, R12, R48, R244 ;  /* 0x000000300cb4723c */ /* 0x000fe200000018f4 */
[----:B------:R-:W-:Y:S02]  /*f720*/  LDSM.16.M88.4 R12, [R32+0x5000] ;  /* 0x00500000200c783b */ /* 0x000fe40000000200 */
[----:B------:R-:W-:-:S02]  /*f730*/  IMAD.MOV.U32 R191, RZ, RZ, R36 ;  /* 0x000000ffffbf7224 */ /* 0x000fc400078e0024 */
[----:B------:R-:W1:Y:S01]  /*f740*/  LDSM.16.M88.4 R48, [R3+0x8000] ;  /* 0x008000000330783b */ /* 0x000e620000000200 */
        /* <DEDUP_REMOVED lines=8> */
[----:B------:R-:W-:-:S07]  /*f7d0*/  IMAD.MOV.U32 R36, RZ, RZ, R195 ;  /* 0x000000ffff247224 */ /* 0x000fce00078e00c3 */
[C---:B------:R-:W-:Y:S08]  /*f7e0*/  HMMA.16816.F32 R248, R4.reuse, R24, R240 ;  /* 0x0000001804f8723c */ /* 0x040ff000000018f0 */
[----:B------:R-:W-:Y:S01]  /*f7f0*/  HMMA.16816.F32 R244, R4, R18, R176 ;  /* 0x0000001204f4723c */ /* 0x000fe200000018b0 */
[----:B------:R-:W-:Y:S01]  /*f800*/  SEL R4, R216, 0xffffffe0, !P6 ;  /* 0xffffffe0d8047807 */ /* 0x000fe20007000000 */
[----:B------:R-:W-:-:S02]  /*f810*/  IMAD.MOV.U32 R176, RZ, RZ, R47 ;  /* 0x000000ffffb07224 */ /* 0x000fc400078e002f */
[----:B------:R-:W-:Y:S02]  /*f820*/  IMAD.MOV.U32 R177, RZ, RZ, R46 ;  /* 0x000000ffffb17224 */ /* 0x000fe400078e002e */
[----:B------:R-:W-:Y:S02]  /*f830*/  IMAD.MOV.U32 R178, RZ, RZ, R45 ;  /* 0x000000ffffb27224 */ /* 0x000fe400078e002d */
[C---:B------:R-:W-:Y:S01]  /*f840*/  HMMA.16816.F32 R212, R8.reuse, R24, R100 ;  /* 0x0000001808d4723c */ /* 0x040fe20000001864 */
[----:B------:R-:W-:Y:S02]  /*f850*/  IMAD.MOV.U32 R179, RZ, RZ, R44 ;  /* 0x000000ffffb37224 */ /* 0x000fe400078e002c */
[----:B------:R-:W-:Y:S01]  /*f860*/  IMAD.MOV.U32 R100, RZ, RZ, R39 ;  /* 0x000000ffff647224 */ /* 0x000fe200078e0027 */
[----:B------:R-:W2:Y:S01]  /*f870*/  LDSM.16.M88.4 R44, [R3+0x8400] ;  /* 0x00840000032c783b */ /* 0x000ea20000000200 */
[----:B------:R-:W-:Y:S02]  /*f880*/  IMAD.MOV.U32 R101, RZ, RZ, R38 ;  /* 0x000000ffff657224 */ /* 0x000fe400078e0026 */
[----:B------:R-:W-:Y:S01]  /*f890*/  IMAD.MOV.U32 R102, RZ, RZ, R37 ;  /* 0x000000ffff667224 */ /* 0x000fe200078e0025 */
[----:B------:R-:W-:Y:S01]  /*f8a0*/  HMMA.16816.F32 R208, R8, R26, R64 ;  /* 0x0000001a08d0723c */ /* 0x000fe20000001840 */
[----:B------:R-:W-:-:S02]  /*f8b0*/  IMAD.MOV.U32 R103, RZ, RZ, R36 ;  /* 0x000000ffff677224 */ /* 0x000fc400078e0024 */
[----:B------:R-:W-:Y:S01]  /*f8c0*/  IMAD.MOV.U32 R67, RZ, RZ, R2 ;  /* 0x000000ffff437224 */ /* 0x000fe200078e0002 */
[----:B------:R-:W-:Y:S01]  /*f8d0*/  LDSM.16.M88.4 R36, [R3+0x8c00] ;  /* 0x008c00000324783b */ /* 0x000fe20000000200 */
[----:B------:R-:W-:Y:S02]  /*f8e0*/  IMAD.IADD R2, R4, 0x1, R32 ;  /* 0x0000000104027824 */ /* 0x000fe400078e0220 */
[----:B------:R-:W-:Y:S01]  /*f8f0*/  IMAD.MOV.U32 R64, RZ, RZ, R35 ;  /* 0x000000ffff407224 */ /* 0x000fe200078e0023 */
[----:B------:R-:W-:Y:S01]  /*f900*/  HMMA.16816.F32 R196, R8, R16, R40 ;  /* 0x0000001008c4723c */ /* 0x000fe20000001828 */
[----:B------:R3:W-:Y:S01]  /*f910*/  LDSM.16.M88.4 R40, [R3+0x8800] ;  /* 0x008800000328783b */ /* 0x0007e20000000200 */
[----:B------:R-:W-:Y:S02]  /*f920*/  IMAD.MOV.U32 R65, RZ, RZ, R34 ;  /* 0x000000ffff417224 */ /* 0x000fe400078e0022 */
[----:B------:R-:W-:-:S04]  /*f930*/  IMAD.MOV.U32 R66, RZ, RZ, R33 ;  /* 0x000000ffff427224 */ /* 0x000fc800078e0021 */
[C---:B------:R-:W-:Y:S08]  /*f940*/  HMMA.16816.F32 R240, R8.reuse, R28, R180 ;  /* 0x0000001c08f0723c */ /* 0x040ff000000018b4 */
[----:B------:R-:W-:Y:S01]  /*f950*/  HMMA.16816.F32 R236, R8, R30, R104 ;  /* 0x0000001e08ec723c */ /* 0x000fe20000001868 */
[----:B------:R-:W-:Y:S02]  /*f960*/  IMAD.MOV.U32 R104, RZ, RZ, R191 ;  /* 0x000000ffff687224 */ /* 0x000fe400078e00bf */
[----:B------:R-:W-:-:S02]  /*f970*/  IMAD.MOV.U32 R105, RZ, RZ, R190 ;  /* 0x000000ffff697224 */ /* 0x000fc400078e00be */
[----:B------:R-:W-:Y:S02]  /*f980*/  IMAD.MOV.U32 R106, RZ, RZ, R189 ;  /* 0x000000ffff6a7224 */ /* 0x000fe400078e00bd */
[----:B------:R-:W-:Y:S01]  /*f990*/  IMAD.MOV.U32 R107, RZ, RZ, R188 ;  /* 0x000000ffff6b7224 */ /* 0x000fe200078e00bc */
[C---:B------:R-:W-:Y:S01]  /*f9a0*/  HMMA.16816.F32 R204, R8.reuse, R20, R60 ;  /* 0x0000001408cc723c */ /* 0x040fe2000000183c */
[----:B---3--:R-:W-:Y:S02]  /*f9b0*/  IMAD.IADD R3, R4, 0x1, R3 ;  /* 0x0000000104037824 */ /* 0x008fe400078e0203 */
[----:B------:R-:W-:Y:S04]  /*f9c0*/  LDSM.16.M88.4 R4, [R2+0x5000] ;  /* 0x005000000204783b */ /* 0x000fe80000000200 */
[----:B------:R-:W3:Y:S01]  /*f9d0*/  LDSM.16.M88.4 R28, [R3+0x8000] ;  /* 0x00800000031c783b */ /* 0x000ee20000000200 */
[C---:B------:R-:W-:Y:S03]  /*f9e0*/  HMMA.16816.F32 R200, R8.reuse, R22, R56 ;  /* 0x0000001608c8723c */ /* 0x040fe60000001838 */
[----:B------:R-:W-:Y:S04]  /*f9f0*/  LDSM.16.M88.4 R20, [R2+0x4000] ;  /* 0x004000000214783b */ /* 0x000fe80000000200 */
[----:B------:R-:W-:Y:S01]  /*fa00*/  LDSM.16.M88.4 R24, [R3+0x8400] ;  /* 0x008400000318783b */ /* 0x000fe20000000200 */
[----:B------:R-:W-:Y:S03]  /*fa10*/  HMMA.16816.F32 R192, R8, R18, R52 ;  /* 0x0000001208c0723c */ /* 0x000fe60000001834 */
[----:B------:R-:W4:Y:S04]  /*fa20*/  LDSM.16.M88.4 R8, [R32+0x4000] ;  /* 0x004000002008783b */ /* 0x000f280000000200 */
[----:B------:R-:W5:Y:S01]  /*fa30*/  LDSM.16.M88.4 R16, [R3+0x8800] ;  /* 0x008800000310783b */ /* 0x000f620000000200 */
[----:B-1----:R-:W-:Y:S03]  /*fa40*/  HMMA.16816.F32 R188, R12, R48, R108 ;  /* 0x000000300cbc723c */ /* 0x002fe6000000186c */
[----:B------:R1:W5:Y:S01]  /*fa50*/  LDSM.16.M88.4 R32, [R3+0x8c00] ;  /* 0x008c00000320783b */ /* 0x0003620000000200 */
[----:B------:R-:W-:-:S04]  /*fa60*/  DEPBAR.LE SB0, 0x0 ;  /* 0x000080000000791a */ /* 0x000fc80000000000 */
[C---:B------:R-:W-:Y:S08]  /*fa70*/  HMMA.16816.F32 R184, R12.reuse, R50, R184 ;  /* 0x000000320cb8723c */ /* 0x040ff000000018b8 */
[----:B--2---:R-:W-:Y:S08]  /*fa80*/  HMMA.16816.F32 R180, R12, R44, R248 ;  /* 0x0000002c0cb4723c */ /* 0x004ff000000018f8 */
[----:B---3--:R-:W-:Y:S08]  /*fa90*/  HMMA.16816.F32 R188, R4, R28, R188 ;  /* 0x0000001c04bc723c */ /* 0x008ff000000018bc */
[----:B------:R-:W-:Y:S08]  /*faa0*/  HMMA.16816.F32 R176, R12, R46, R176 ;  /* 0x0000002e0cb0723c */ /* 0x000ff000000018b0 */
[----:B----4-:R-:W-:Y:S03]  /*fab0*/  HMMA.16816.F32 R60, R8, R48, R240 ;  /* 0x00000030083c723c */ /* 0x010fe600000018f0 */
[----:B------:R-:W-:-:S05]  /*fac0*/  FMUL.FTZ R2, R188, UR7 ;  /* 0x00000007bc027c20 */ /* 0x000fca0008410000 */
[----:B------:R-:W-:Y:S08]  /*fad0*/  HMMA.16816.F32 R56, R8, R50, R236 ;  /* 0x000000320838723c */ /* 0x000ff000000018ec */
[----:B------:R-:W-:Y:S08]  /*fae0*/  HMMA.16816.F32 R108, R12, R40, R64 ;  /* 0x000000280c6c723c */ /* 0x000ff00000001840 */
[C---:B------:R-:W-:Y:S08]  /*faf0*/  HMMA.16816.F32 R52, R8.reuse, R44, R212 ;  /* 0x0000002c0834723c */ /* 0x040ff000000018d4 */
[C---:B------:R-:W-:Y:S08]  /*fb00*/  HMMA.16816.F32 R48, R8.reuse, R46, R208 ;  /* 0x0000002e0830723c */ /* 0x040ff000000018d0 */
[----:B------:R-:W-:Y:S08]  /*fb10*/  HMMA.16816.F32 R44, R8, R40, R204 ;  /* 0x00000028082c723c */ /* 0x000ff000000018cc */
[----:B------:R-:W-:Y:S08]  /*fb20*/  HMMA.16816.F32 R100, R12, R36, R100 ;  /* 0x000000240c64723c */ /* 0x000ff00000001864 */
[----:B------:R-:W-:Y:S08]  /*fb30*/  HMMA.16816.F32 R184, R4, R30, R184 ;  /* 0x0000001e04b8723c */ /* 0x000ff000000018b8 */
[C---:B------:R-:W-:Y:S08]  /*fb40*/  HMMA.16816.F32 R104, R12.reuse, R42, R104 ;  /* 0x0000002a0c68723c */ /* 0x040ff00000001868 */
[----:B------:R-:W-:Y:S03]  /*fb50*/  HMMA.16816.F32 R64, R12, R38, R244 ;  /* 0x000000260c40723c */ /* 0x000fe600000018f4 */
[----:B-1----:R-:W-:-:S05]  /*fb60*/  FMUL.FTZ R3, R184, UR7 ;  /* 0x00000007b8037c20 */ /* 0x002fca0008410000 */
[----:B------:R-:W-:Y:S08]  /*fb70*/  HMMA.16816.F32 R12, R8, R36, R196 ;  /* 0x00000024080c723c */ /* 0x000ff000000018c4 */
[-C--:B-----5:R-:W-:Y:S08]  /*fb80*/  HMMA.16816.F32 R204, R4, R16.reuse, R108 ;  /* 0x0000001004cc723c */ /* 0x0a0ff0000000186c */
[----:B------:R-:W-:Y:S01]  /*fb90*/  HMMA.16816.F32 R108, R20, R16, R44 ;  /* 0x00000010146c723c */ /* 0x000fe2000000182c */
[----:B------:R1:W2:Y:S01]  /*fba0*/  MUFU.TANH R16, R2 ;  /* 0x0000000200107308 */ /* 0x0002a20000002400 */
[----:B------:R-:W-:-:S06]  /*fbb0*/  VIADD R17, R0, 0xffffff41 ;  /* 0xffffff4100117836 */ /* 0x000fcc0000000000 */
[C---:B------:R-:W-:Y:S08]  /*fbc0*/  HMMA.16816.F32 R40, R8.reuse, R42, R200 ;  /* 0x0000002a0828723c */ /* 0x040ff000000018c8 */
[----:B------:R-:W-:Y:S01]  /*fbd0*/  HMMA.16816.F32 R192, R8, R38, R192 ;  /* 0x0000002608c0723c */ /* 0x000fe200000018c0 */
[----:B------:R-:W-:Y:S01]  /*fbe0*/  MUFU.TANH R9, R3 ;  /* 0x0000000300097308 */ /* 0x000fe20000002400 */
[----:B-1----:R-:W-:-:S06]  /*fbf0*/  FMUL.FTZ R2, R189, UR7 ;  /* 0x00000007bd027c20 */ /* 0x002fcc0008410000 */
[C---:B------:R-:W-:Y:S01]  /*fc00*/  HMMA.16816.F32 R212, R4.reuse, R32, R100 ;  /* 0x0000002004d4723c */ /* 0x040fe20000001864 */
[----:B------:R1:W3:Y:S07]  /*fc10*/  MUFU.TANH R11, R2 ;  /* 0x00000002000b7308 */ /* 0x0002ee0000002400 */
[-C--:B------:R-:W-:Y:S08]  /*fc20*/  HMMA.16816.F32 R196, R4, R24.reuse, R180 ;  /* 0x0000001804c4723c */ /* 0x080ff000000018b4 */
[----:B------:R-:W-:Y:S01]  /*fc30*/  HMMA.16816.F32 R100, R20, R24, R52 ;  /* 0x000000181464723c */ /* 0x000fe20000001834 */
[----:B------:R-:W-:-:S02]  /*fc40*/  VIADD R25, R225, 0x40 ;  /* 0x00000040e1197836 */ /* 0x000fc40000000000 */
[----:B-1----:R-:W-:-:S04]  /*fc50*/  VIADD R2, R0, UR21 ;  /* 0x0000001500027c36 */ /* 0x002fc80008000000 */
[C---:B------:R-:W-:Y:S01]  /*fc60*/  VIADD R24, R2.reuse, 0xffffff40 ;  /* 0xffffff4002187836 */ /* 0x040fe20000000000 */
[C---:B------:R-:W-:Y:S01]  /*fc70*/  HMMA.16816.F32 R60, R20.reuse, R28, R60 ;  /* 0x0000001c143c723c */ /* 0x040fe2000000183c */
[C---:B------:R-:W-:Y:S02]  /*fc80*/  VIADD R28, R2.reuse, 0xffffff41 ;  /* 0xffffff41021c7836 */ /* 0x040fe40000000000 */
[----:B------:R-:W-:Y:S02]  /*fc90*/  VIADD R37, R2, 0xffffff58 ;  /* 0xffffff5802257836 */ /* 0x000fe40000000000 */
[----:B------:R-:W-:Y:S01]  /*fca0*/  FMUL.FTZ R8, R196, UR7 ;  /* 0x00000007c4087c20 */ /* 0x000fe20008410000 */
[----:B------:R-:W-:Y:S02]  /*fcb0*/  IMAD.IADD R3, R25, 0x1, -R28 ;  /* 0x0000000119037824 */ /* 0x000fe400078e0a1c */
[C---:B------:R-:W-:Y:S01]  /*fcc0*/  VIADD R36, R2.reuse, 0xffffff60 ;  /* 0xffffff6002247836 */ /* 0x040fe20000000000 */
[----:B------:R-:W-:Y:S01]  /*fcd0*/  HMMA.16816.F32 R56, R20, R30, R56 ;  /* 0x0000001e1438723c */ /* 0x000fe20000001838 */
[----:B------:R-:W-:-:S02]  /*fce0*/  VIADD R31, R2, 0xffffff48 ;  /* 0xffffff48021f7836 */ /* 0x000fc40000000000 */
[C---:B------:R-:W-:Y:S02]  /*fcf0*/  VIADD R30, R2.reuse, 0xffffff51 ;  /* 0xffffff51021e7836 */ /* 0x040fe40000000000 */
[C---:B------:R-:W-:Y:S02]  /*fd00*/  VIADD R38, R2.reuse, 0xffffff61 ;  /* 0xffffff6102267836 */ /* 0x040fe40000000000 */
[----:B------:R-:W-:Y:S01]  /*fd10*/  VIADD R44, R2, 0xffffff70 ;  /* 0xffffff70022c7836 */ /* 0x000fe20000000000 */
[C---:B------:R-:W-:Y:S08]  /*fd20*/  HMMA.16816.F32 R200, R4.reuse, R26, R176 ;  /* 0x0000001a04c8723c */ /* 0x040ff000000018b0 */
[C---:B------:R-:W-:Y:S08]  /*fd30*/  HMMA.16816.F32 R208, R4.reuse, R18, R104 ;  /* 0x0000001204d0723c */ /* 0x040ff00000001868 */
[----:B------:R-:W-:Y:S01]  /*fd40*/  HMMA.16816.F32 R236, R4, R34, R64 ;  /* 0x0000002204ec723c */ /* 0x000fe20000001840 */
[----:B------:R-:W-:-:S02]  /*fd50*/  IMAD.IADD R4, R25, 0x1, -R24 ;  /* 0x0000000119047824 */ /* 0x000fc400078e0a18 */
[----:B------:R-:W-:Y:S01]  /*fd60*/  FMUL.FTZ R6, R185, UR7 ;  /* 0x00000007b9067c20 */ /* 0x000fe20008410000 */
[----:B------:R-:W-:Y:S02]  /*fd70*/  IMAD.IADD R5, R25, 0x1, -R31 ;  /* 0x0000000119057824 */ /* 0x000fe400078e0a1f */
[----:B------:R-:W-:Y:S01]  /*fd80*/  FMUL.FTZ R64, R61, UR7 ;  /* 0x000000073d407c20 */ /* 0x000fe20008410000 */
[----:B------:R-:W-:Y:S01]  /*fd90*/  FMUL.FTZ R61, R57, UR7 ;  /* 0x00000007393d7c20 */ /* 0x000fe20008410000 */
[----:B------:R1:W4:Y:S01]  /*fda0*/  MUFU.TANH R10, R6 ;  /* 0x00000006000a7308 */ /* 0x0003220000002400 */
[----:B------:R-:W-:Y:S01]  /*fdb0*/  HMMA.16816.F32 R180, R20, R32, R12 ;  /* 0x0000002014b4723c */ /* 0x000fe2000000180c */
[----:B------:R-:W-:-:S04]  /*fdc0*/  VIADD R33, R2, 0xffffff49 ;  /* 0xffffff4902217836 */ /* 0x000fc80000000000 */
[----:B------:R-:W-:Y:S02]  /*fdd0*/  IMAD.IADD R7, R25, 0x1, -R33 ;  /* 0x0000000119077824 */ /* 0x000fe400078e0a21 */
[----:B------:R5:W4:Y:S01]  /*fde0*/  MUFU.TANH R13, R8 ;  /* 0x00000008000d7308 */ /* 0x000b220000002400 */
[----:B------:R-:W-:Y:S01]  /*fdf0*/  HMMA.16816.F32 R104, R20, R26, R48 ;  /* 0x0000001a1468723c */ /* 0x000fe20000001830 */
[----:B------:R-:W-:Y:S01]  /*fe00*/  VIADD R27, R2, 0xffffff50 ;  /* 0xffffff50021b7836 */ /* 0x000fe20000000000 */
[----:B-1----:R-:W-:-:S06]  /*fe10*/  IABS R6, R4 ;  /* 0x0000000400067213 */ /* 0x002fcc0000000000 */
[----:B------:R-:W-:Y:S01]  /*fe20*/  HMMA.16816.F32 R176, R20, R18, R40 ;  /* 0x0000001214b0723c */ /* 0x000fe20000001828 */
[----:B------:R-:W-:Y:S01]  /*fe30*/  IABS R4, R3 ;  /* 0x0000000300047213 */ /* 0x000fe20000000000 */
[C---:B------:R-:W-:Y:S01]  /*fe40*/  VIADD R41, R2.reuse, 0xffffff59 ;  /* 0xffffff5902297836 */ /* 0x040fe20000000000 */
[----:B------:R-:W-:Y:S01]  /*fe50*/  IABS R3, R5 ;  /* 0x0000000500037213 */ /* 0x000fe20000000000 */
[----:B------:R-:W-:Y:S01]  /*fe60*/  VIADD R40, R2, 0xffffff68 ;  /* 0xffffff6802287836 */ /* 0x000fe20000000000 */
[----:B------:R-:W-:Y:S01]  /*fe70*/  IABS R5, R7 ;  /* 0x0000000700057213 */ /* 0x000fe20000000000 */
[----:B------:R-:W-:Y:S02]  /*fe80*/  IMAD.MOV.U32 R7, RZ, RZ, R6 ;  /* 0x000000ffff077224 */ /* 0x000fe400078e0006 */
[----:B-----5:R-:W-:Y:S01]  /*fe90*/  FMUL.FTZ R8, R204, UR7 ;  /* 0x00000007cc087c20 */ /* 0x020fe20008410000 */
[----:B------:R-:W-:Y:S02]  /*fea0*/  IMAD.MOV.U32 R6, RZ, RZ, R4 ;  /* 0x000000ffff067224 */ /* 0x000fe400078e0004 */
[----:B------:R-:W-:Y:S01]  /*feb0*/  FMUL.FTZ R180, R180, UR7 ;  /* 0x00000007b4b47c20 */ /* 0x000fe20008410000 */
[----:B------:R-:W-:Y:S01]  /*fec0*/  IMAD.MOV.U32 R4, RZ, RZ, R3 ;  /* 0x000000ffff047224 */ /* 0x000fe200078e0003 */
[----:B------:R-:W-:Y:S01]  /*fed0*/  I2FP.F32.S32 R7, R7 ;  /* 0x0000000700077245 */ /* 0x000fe20000201400 */
[----:B------:R-:W-:Y:S01]  /*fee0*/  IMAD.MOV.U32 R3, RZ, RZ, R5 ;  /* 0x000000ffff037224 */ /* 0x000fe200078e0005 */
[----:B------:R-:W-:Y:S01]  /*fef0*/  I2FP.F32.S32 R6, R6 ;  /* 0x0000000600067245 */ /* 0x000fe20000201400 */
[----:B------:R-:W-:Y:S01]  /*ff00*/  FMUL.FTZ R5, R197, UR7 ;  /* 0x00000007c5057c20 */ /* 0x000fe20008410000 */
[----:B------:R-:W-:Y:S01]  /*ff10*/  I2FP.F32.S32 R4, R4 ;  /* 0x0000000400047245 */ /* 0x000fe20000201400 */
[----:B--2---:R-:W-:Y:S01]  /*ff20*/  FFMA.FTZ R52, R7, -UR6, R16 ;  /* 0x8000000607347c23 */ /* 0x004fe20008010010 */
[----:B------:R-:W-:Y:S01]  /*ff30*/  I2FP.F32.S32 R3, R3 ;  /* 0x0000000300037245 */ /* 0x000fe20000201400 */
[----:B---3--:R-:W-:Y:S01]  /*ff40*/  FFMA.FTZ R51, R6, -UR6, R11 ;  /* 0x8000000606337c23 */ /* 0x008fe2000801000b */
[----:B------:R-:W-:Y:S01]  /*ff50*/  FMUL.FTZ R6, R201, UR7 ;  /* 0x00000007c9067c20 */ /* 0x000fe20008410000 */
[----:B------:R-:W-:Y:S01]  /*ff60*/  FFMA.FTZ R50, R4, -UR6, R9 ;  /* 0x8000000604327c23 */ /* 0x000fe20008010009 */
[----:B------:R-:W-:Y:S01]  /*ff70*/  FMUL.FTZ R4, R200, UR7 ;  /* 0x00000007c8047c20 */ /* 0x000fe20008410000 */
[----:B----4-:R-:W-:Y:S01]  /*ff80*/  FFMA.FTZ R49, R3, -UR6, R10 ;  /* 0x8000000603317c23 */ /* 0x010fe2000801000a */
[----:B------:R1:W2:Y:S01]  /*ff90*/  MUFU.TANH R12, R5 ;  /* 0x00000005000c7308 */ /* 0x0002a20000002400 */
[----:B------:R-:W-:-:S02]  /*ffa0*/  IMAD.IADD R3, R25, 0x1, -R30 ;  /* 0x0000000119037824 */ /* 0x000fc400078e0a1e */
[----:B------:R-:W-:Y:S01]  /*ffb0*/  FMUL.FTZ R181, R181, UR7 ;  /* 0x00000007b5b57c20 */ /* 0x000fe20008410000 */
[----:B------:R-:W-:Y:S02]  /*ffc0*/  IMAD.IADD R7, R25, 0x1, -R41 ;  /* 0x0000000119077824 */ /* 0x000fe400078e0a29 */
[----:B------:R-:W-:Y:S02]  /*ffd0*/  VIADD R43, R2, 0xffffff69 ;  /* 0xffffff69022b7836 */ /* 0x000fe40000000000 */
[C---:B------:R-:W-:Y:S01]  /*ffe0*/  VIADD R19, R0.reuse, 0xffffff40 ;  /* 0xffffff4000137836 */ /* 0x040fe20000000000 */
[----:B------:R3:W4:Y:S01]  /*fff0*/  MUFU.TANH R9, R4 ;  /* 0x0000000400097308 */ /* 0x0007220000002400 */
[C---:B------:R-:W-:Y:S02]  /*10000*/  VIADD R16, R0.reuse, 0xffffff48 ;  /* 0xffffff4800107836 */ /* 0x040fe40000000000 */
[----:B------:R-:W-:-:S05]  /*10010*/  VIADD R18, R0, 0xffffff78 ;  /* 0xffffff7800127836 */ /* 0x000fca0000000000 */
[----:B------:R5:W4:Y:S01]  /*10020*/  MUFU.TANH R10, R6 ;  /* 0x00000006000a7308 */ /* 0x000b220000002400 */
[----:B-1----:R-:W-:-:S07]  /*10030*/  IMAD.IADD R5, R25, 0x1, -R37 ;  /* 0x0000000119057824 */ /* 0x002fce00078e0a25 */
[----:B------:R-:W-:Y:S01]  /*10040*/  MUFU.TANH R15, R8 ;  /* 0x00000008000f7308 */ /* 0x000fe20000002400 */
[----:B---3--:R-:W-:-:S05]  /*10050*/  IMAD.IADD R4, R25, 0x1, -R27 ;  /* 0x0000000119047824 */ /* 0x008fca00078e0a1b */
[----:B-----5:R-:W-:Y:S02]  /*10060*/  IABS R6, R4 ;  /* 0x0000000400067213 */ /* 0x020fe40000000000 */
[----:B------:R-:W-:Y:S02]  /*10070*/  IABS R4, R3 ;  /* 0x0000000300047213 */ /* 0x000fe40000000000 */
[----:B------:R-:W-:Y:S02]  /*10080*/  IABS R3, R5 ;  /* 0x0000000500037213 */ /* 0x000fe40000000000 */
[----:B------:R-:W-:Y:S01]  /*10090*/  IABS R5, R7 ;  /* 0x0000000700057213 */ /* 0x000fe20000000000 */
[----:B------:R-:W-:Y:S02]  /*100a0*/  IMAD.MOV.U32 R7, RZ, RZ, R6 ;  /* 0x000000ffff077224 */ /* 0x000fe400078e0006 */
[----:B------:R-:W-:Y:S02]  /*100b0*/  IMAD.MOV.U32 R6, RZ, RZ, R4 ;  /* 0x000000ffff067224 */ /* 0x000fe400078e0004 */
[----:B------:R-:W-:Y:S01]  /*100c0*/  IMAD.MOV.U32 R4, RZ, RZ, R3 ;  /* 0x000000ffff047224 */ /* 0x000fe200078e0003 */
[----:B------:R-:W-:Y:S01]  /*100d0*/  I2FP.F32.S32 R7, R7 ;  /* 0x0000000700077245 */ /* 0x000fe20000201400 */
[----:B------:R-:W-:Y:S01]  /*100e0*/  IMAD.MOV.U32 R3, RZ, RZ, R5 ;  /* 0x000000ffff037224 */ /* 0x000fe200078e0005 */
[----:B------:R-:W-:Y:S01]  /*100f0*/  I2FP.F32.S32 R6, R6 ;  /* 0x0000000600067245 */ /* 0x000fe20000201400 */
[----:B------:R-:W-:Y:S01]  /*10100*/  FMUL.FTZ R5, R205, UR7 ;  /* 0x00000007cd057c20 */ /* 0x000fe20008410000 */
[----:B------:R-:W-:Y:S01]  /*10110*/  I2FP.F32.S32 R4, R4 ;  /* 0x0000000400047245 */ /* 0x000fe20000201400 */
[----:B------:R-:W-:Y:S01]  /*10120*/  FFMA.FTZ R48, R7, -UR6, R13 ;  /* 0x8000000607307c23 */ /* 0x000fe2000801000d */
[----:B------:R-:W-:Y:S01]  /*10130*/  I2FP.F32.S32 R3, R3 ;  /* 0x0000000300037245 */ /* 0x000fe20000201400 */
[----:B--2---:R-:W-:Y:S01]  /*10140*/  FFMA.FTZ R47, R6, -UR6, R12 ;  /* 0x80000006062f7c23 */ /* 0x004fe2000801000c */
[----:B------:R1:W2:Y:S01]  /*10150*/  MUFU.TANH R14, R5 ;  /* 0x00000005000e7308 */ /* 0x0002a20000002400 */
[----:B----4-:R-:W-:Y:S01]  /*10160*/  FFMA.FTZ R46, R4, -UR6, R9 ;  /* 0x80000006042e7c23 */ /* 0x010fe20008010009 */
[----:B------:R-:W-:Y:S01]  /*10170*/  FMUL.FTZ R4, R208, UR7 ;  /* 0x00000007d0047c20 */ /* 0x000fe20008410000 */
[----:B------:R-:W-:Y:S01]  /*10180*/  FFMA.FTZ R45, R3, -UR6, R10 ;  /* 0x80000006032d7c23 */ /* 0x000fe2000801000a */
[----:B------:R-:W-:-:S02]  /*10190*/  IMAD.IADD R3, R25, 0x1, -R38 ;  /* 0x0000000119037824 */ /* 0x000fc400078e0a26 */
[----:B------:R-:W-:Y:S01]  /*101a0*/  FMUL.FTZ R10, R212, UR7 ;  /* 0x00000007d40a7c20 */ /* 0x000fe20008410000 */
[C---:B------:R-:W-:Y:S01]  /*101b0*/  IMAD.IADD R6, R25.reuse, 0x1, -R40 ;  /* 0x0000000119067824 */ /* 0x040fe200078e0a28 */
[----:B------:R3:W4:Y:S01]  /*101c0*/  MUFU.TANH R12, R4 ;  /* 0x00000004000c7308 */ /* 0x0007220000002400 */
[C---:B------:R-:W-:Y:S02]  /*101d0*/  IMAD.IADD R7, R25.reuse, 0x1, -R43 ;  /* 0x0000000119077824 */ /* 0x040fe400078e0a2b */
[----:B------:R-:W-:Y:S02]  /*101e0*/  IMAD.IADD R9, R25, 0x1, -R44 ;  /* 0x0000000119097824 */ /* 0x000fe400078e0a2c */
[----:B------:R-:W-:-:S03]  /*101f0*/  VIADD R13, R0, 0xffffff51 ;  /* 0xffffff51000d7836 */ /* 0x000fc60000000000 */
[----:B------:R-:W5:Y:S01]  /*10200*/  MUFU.TANH R10, R10 ;  /* 0x0000000a000a7308 */ /* 0x000f620000002400 */
[----:B-1----:R-:W-:-:S07]  /*10210*/  FMUL.FTZ R5, R209, UR7 ;  /* 0x00000007d1057c20 */ /* 0x002fce0008410000 */
[----:B------:R1:W5:Y:S01]  /*10220*/  MUFU.TANH R11, R5 ;  /* 0x00000005000b7308 */ /* 0x0003620000002400 */
[----:B---3--:R-:W-:-:S05]  /*10230*/  IMAD.IADD R4, R25, 0x1, -R36 ;  /* 0x0000000119047824 */ /* 0x008fca00078e0a24 */
[----:B------:R-:W-:Y:S02]  /*10240*/  IABS R8, R4 ;  /* 0x0000000400087213 */ /* 0x000fe40000000000 */
[----:B------:R-:W-:Y:S02]  /*10250*/  IABS R4, R6 ;  /* 0x0000000600047213 */ /* 0x000fe40000000000 */
[----:B------:R-:W-:Y:S01]  /*10260*/  IABS R6, R9 ;  /* 0x0000000900067213 */ /* 0x000fe20000000000 */
[----:B------:R-:W-:Y:S01]  /*10270*/  VIADD R9, R0, 0xffffff61 ;  /* 0xffffff6100097836 */ /* 0x000fe20000000000 */
[----:B-1----:R-:W-:Y:S02]  /*10280*/  IABS R5, R3 ;  /* 0x0000000300057213 */ /* 0x002fe40000000000 */
[----:B------:R-:W-:-:S03]  /*10290*/  IABS R3, R7 ;  /* 0x0000000700037213 */ /* 0x000fc60000000000 */
[----:B------:R-:W-:Y:S02]  /*102a0*/  IMAD.MOV.U32 R7, RZ, RZ, R5 ;  /* 0x000000ffff077224 */ /* 0x000fe400078e0005 */
[----:B------:R-:W-:Y:S02]  /*102b0*/  IMAD.MOV.U32 R5, RZ, RZ, R4 ;  /* 0x000000ffff057224 */ /* 0x000fe400078e0004 */
[----:B------:R-:W-:Y:S01]  /*102c0*/  IMAD.MOV.U32 R4, RZ, RZ, R3 ;  /* 0x000000ffff047224 */ /* 0x000fe200078e0003 */
[----:B------:R-:W-:Y:S01]  /*102d0*/  I2FP.F32.S32 R7, R7 ;  /* 0x0000000700077245 */ /* 0x000fe20000201400 */
[----:B------:R-:W-:Y:S01]  /*102e0*/  IMAD.MOV.U32 R3, RZ, RZ, R6 ;  /* 0x000000ffff037224 */ /* 0x000fe200078e0006 */
[----:B------:R-:W-:Y:S01]  /*102f0*/  I2FP.F32.S32 R6, R8 ;  /* 0x0000000800067245 */ /* 0x000fe20000201400 */
[----:B------:R-:W-:Y:S01]  /*10300*/  VIADD R8, R0, 0xffffff68 ;  /* 0xffffff6800087836 */ /* 0x000fe20000000000 */
[----:B------:R-:W-:Y:S01]  /*10310*/  I2FP.F32.S32 R5, R5 ;  /* 0x0000000500057245 */ /* 0x000fe20000201400 */
[----:B--2---:R-:W-:Y:S01]  /*10320*/  FFMA.FTZ R39, R7, -UR6, R14 ;  /* 0x8000000607277c23 */ /* 0x004fe2000801000e */
[----:B------:R-:W-:Y:S01]  /*10330*/  I2FP.F32.S32 R3, R3 ;  /* 0x0000000300037245 */ /* 0x000fe20000201400 */
[----:B------:R-:W-:Y:S01]  /*10340*/  FFMA.FTZ R42, R6, -UR6, R15 ;  /* 0x80000006062a7c23 */ /* 0x000fe2000801000f */
[----:B------:R-:W-:Y:S01]  /*10350*/  I2FP.F32.S32 R4, R4 ;  /* 0x0000000400047245 */ /* 0x000fe20000201400 */
[----:B------:R-:W-:-:S02]  /*10360*/  VIADD R15, R0, 0xffffff49 ;  /* 0xffffff49000f7836 */ /* 0x000fc40000000000 */
[----:B----4-:R-:W-:Y:S01]  /*10370*/  FFMA.FTZ R32, R5, -UR6, R12 ;  /* 0x8000000605207c23 */ /* 0x010fe2000801000c */
[----:B-----5:R-:W-:Y:S01]  /*10380*/  FFMA.FTZ R26, R3, -UR6, R10 ;  /* 0x80000006031a7c23 */ /* 0x020fe2000801000a */
[----:B------:R-:W-:Y:S02]  /*10390*/  VIADD R3, R25, -UR4 ;  /* 0x8000000419037c36 */ /* 0x000fe40008000000 */
[----:B------:R-:W-:Y:S01]  /*103a0*/  FFMA.FTZ R29, R4, -UR6, R11 ;  /* 0x80000006041d7c23 */ /* 0x000fe2000801000b */
[C---:B------:R-:W-:Y:S02]  /*103b0*/  VIADD R12, R0.reuse, 0xffffff58 ;  /* 0xffffff58000c7836 */ /* 0x040fe40000000000 */
[C---:B------:R-:W-:Y:S01]  /*103c0*/  VIADD R14, R0.reuse, 0xffffff50 ;  /* 0xffffff50000e7836 */ /* 0x040fe20000000000 */
[C---:B------:R-:W-:Y:S01]  /*103d0*/  ISETP.GT.AND P0, PT, R3.reuse, R19, PT ;  /* 0x000000130300720c */ /* 0x040fe20003f04270 */
[C---:B------:R-:W-:Y:S01]  /*103e0*/  VIADD R11, R0.reuse, 0xffffff59 ;  /* 0xffffff59000b7836 */ /* 0x040fe20000000000 */
[C---:B------:R-:W-:Y:S01]  /*103f0*/  ISETP.GT.AND P1, PT, R3.reuse, R17, PT ;  /* 0x000000110300720c */ /* 0x040fe20003f24270 */
[----:B------:R-:W-:Y:S01]  /*10400*/  VIADD R10, R0, 0xffffff60 ;  /* 0xffffff60000a7836 */ /* 0x000fe20000000000 */
[----:B------:R-:W-:Y:S01]  /*10410*/  FSEL R196, R52, -INF , !P0 ;  /* 0xff80000034c47808 */ /* 0x000fe20004000000 */
[C---:B------:R-:W-:Y:S01]  /*10420*/  VIADD R7, R0.reuse, 0xffffff69 ;  /* 0xffffff6900077836 */ /* 0x040fe20000000000 */
[----:B------:R-:W-:Y:S01]  /*10430*/  BAR.SYNC.DEFER_BLOCKING 0x0 ;  /* 0x0000000000007b1d */ /* 0x000fe20000010000 */
[C---:B------:R-:W-:Y:S01]  /*10440*/  ISETP.GT.AND P0, PT, R3.reuse, R15, PT ;  /* 0x0000000f0300720c */ /* 0x040fe20003f04270 */
[C---:B------:R-:W-:Y:S01]  /*10450*/  VIADD R6, R0.reuse, 0xffffff70 ;  /* 0xffffff7000067836 */ /* 0x040fe20000000000 */
[----:B------:R-:W-:Y:S01]  /*10460*/  ISETP.GT.AND P5, PT, R3, R16, PT ;  /* 0x000000100300720c */ /* 0x000fe20003fa4270 */
[C---:B------:R-:W-:Y:S01]  /*10470*/  VIADD R5, R0.reuse, 0xffffff71 ;  /* 0xffffff7100057836 */ /* 0x040fe20000000000 */
[----:B------:R-:W-:Y:S01]  /*10480*/  FSEL R205, R49, -INF , !P0 ;  /* 0xff80000031cd7808 */ /* 0x000fe20004000000 */
[----:B------:R-:W-:-:S02]  /*10490*/  VIADD R4, R0, 0xffffff79 ;  /* 0xffffff7900047836 */ /* 0x000fc40000000000 */
[----:B------:R-:W-:Y:S01]  /*104a0*/  FMUL.FTZ R0, R62, UR7 ;  /* 0x000000073e007c20 */ /* 0x000fe20008410000 */
[----:B------:R-:W-:Y:S01]  /*104b0*/  ISETP.GT.AND P0, PT, R3, R12, PT ;  /* 0x0000000c0300720c */ /* 0x000fe20003f04270 */
[----:B------:R-:W-:Y:S01]  /*104c0*/  HMMA.16816.F32 R52, R20, R34, R192 ;  /* 0x000000221434723c */ /* 0x000fe200000018c0 */
[----:B------:R-:W-:Y:S01]  /*104d0*/  FSEL R197, R51, -INF , !P1 ;  /* 0xff80000033c57808 */ /* 0x000fe20004800000 */
[----:B------:R1:W-:Y:S01]  /*104e0*/  MUFU.TANH R62, R0 ;  /* 0x00000000003e7308 */ /* 0x0003e20000002400 */
[----:B------:R-:W-:Y:S01]  /*104f0*/  FSEL R200, R50, -INF , !P5 ;  /* 0xff80000032c87808 */ /* 0x000fe20006800000 */
[----:B------:R-:W-:Y:S01]  /*10500*/  FMUL.FTZ R21, R58, UR7 ;  /* 0x000000073a157c20 */ /* 0x000fe20008410000 */
[C---:B------:R-:W-:Y:S02]  /*10510*/  ISETP.GT.AND P1, PT, R3.reuse, R14, PT ;  /* 0x0000000e0300720c */ /* 0x040fe40003f24270 */
[----:B------:R-:W-:Y:S02]  /*10520*/  ISETP.GT.AND P5, PT, R3, R13, PT ;  /* 0x0000000d0300720c */ /* 0x000fe40003fa4270 */
[----:B------:R-:W-:-:S02]  /*10530*/  FSEL R212, R46, -INF , !P0 ;  /* 0xff8000002ed47808 */ /* 0x000fc40004000000 */
[----:B------:R-:W-:Y:S02]  /*10540*/  ISETP.GT.AND P0, PT, R3, R9, PT ;  /* 0x000000090300720c */ /* 0x000fe40003f04270 */
[----:B------:R-:W-:Y:S02]  /*10550*/  FSEL R208, R48, -INF , !P1 ;  /* 0xff80000030d07808 */ /* 0x000fe40004800000 */
[----:B------:R-:W-:Y:S02]  /*10560*/  FSEL R209, R47, -INF , !P5 ;  /* 0xff8000002fd17808 */ /* 0x000fe40006800000 */
[----:B------:R-:W-:Y:S01]  /*10570*/  ISETP.GT.AND P1, PT, R3, R11, PT ;  /* 0x0000000b0300720c */ /* 0x000fe20003f24270 */
[----:B-1----:R-:W-:Y:S01]  /*10580*/  FMUL.FTZ R0, R63, UR7 ;  /* 0x000000073f007c20 */ /* 0x002fe20008410000 */
[----:B------:R-:W-:Y:S01]  /*10590*/  ISETP.GT.AND P5, PT, R3, R10, PT ;  /* 0x0000000a0300720c */ /* 0x000fe20003fa4270 */
[----:B------:R-:W-:Y:S01]  /*105a0*/  FMUL.FTZ R63, R60, UR7 ;  /* 0x000000073c3f7c20 */ /* 0x000fe20008410000 */
[----:B------:R-:W-:Y:S01]  /*105b0*/  FSEL R220, R39, -INF , !P0 ;  /* 0xff80000027dc7808 */ /* 0x000fe20004000000 */
[----:B------:R1:W-:Y:S01]  /*105c0*/  MUFU.TANH R46, R0 ;  /* 0x00000000002e7308 */ /* 0x0003e20000002400 */
[----:B------:R-:W-:Y:S01]  /*105d0*/  ISETP.GT.AND P0, PT, R3, R6, PT ;  /* 0x000000060300720c */ /* 0x000fe20003f04270 */
[----:B------:R-:W-:Y:S01]  /*105e0*/  FMUL.FTZ R60, R56, UR7 ;  /* 0x00000007383c7c20 */ /* 0x000fe20008410000 */
[----:B------:R-:W-:Y:S01]  /*105f0*/  FSEL R216, R45, -INF , !P1 ;  /* 0xff8000002dd87808 */ /* 0x000fe20004800000 */
[----:B------:R-:W-:Y:S01]  /*10600*/  FMUL.FTZ R55, R55, UR7 ;  /* 0x0000000737377c20 */ /* 0x000fe20008410000 */
[----:B------:R-:W-:-:S02]  /*10610*/  ISETP.GT.AND P1, PT, R3, R8, PT ;  /* 0x000000080300720c */ /* 0x000fc40003f24270 */
[----:B------:R-:W-:Y:S01]  /*10620*/  FSEL R226, R26, -INF , !P0 ;  /* 0xff8000001ae27808 */ /* 0x000fe20004000000 */
[----:B------:R-:W-:Y:S01]  /*10630*/  VIADD R26, R2, 0xffffff71 ;  /* 0xffffff71021a7836 */ /* 0x000fe20000000000 */
[----:B------:R-:W-:Y:S01]  /*10640*/  FSEL R221, R32, -INF , !P1 ;  /* 0xff80000020dd7808 */ /* 0x000fe20004800000 */
[----:B------:R-:W-:Y:S01]  /*10650*/  VIADD R32, R2, 0xffffff78 ;  /* 0xffffff7802207836 */ /* 0x000fe20000000000 */
[C---:B------:R-:W-:Y:S02]  /*10660*/  ISETP.GT.AND P1, PT, R3.reuse, R18, PT ;  /* 0x000000120300720c */ /* 0x040fe40003f24270 */
[----:B------:R-:W-:Y:S01]  /*10670*/  ISETP.GT.AND P0, PT, R3, R4, PT ;  /* 0x000000040300720c */ /* 0x000fe20003f04270 */
[----:B-1----:R-:W-:Y:S01]  /*10680*/  FMUL.FTZ R0, R213, UR7 ;  /* 0x00000007d5007c20 */ /* 0x002fe20008410000 */
[----:B------:R-:W-:Y:S02]  /*10690*/  FSEL R213, R42, -INF , !P5 ;  /* 0xff8000002ad57808 */ /* 0x000fe40006800000 */
[----:B------:R-:W-:Y:S01]  /*106a0*/  ISETP.GT.AND P5, PT, R3, R7, PT ;  /* 0x000000070300720c */ /* 0x000fe20003fa4270 */
[----:B------:R1:W2:Y:S03]  /*106b0*/  MUFU.TANH R39, R0 ;  /* 0x0000000000277308 */ /* 0x0002a60000002400 */
[----:B------:R-:W-:Y:S01]  /*106c0*/  FSEL R222, R29, -INF , !P5 ;  /* 0xff8000001dde7808 */ /* 0x000fe20006800000 */
[----:B------:R-:W-:Y:S01]  /*106d0*/  VIADD R29, R2, 0xffffff79 ;  /* 0xffffff79021d7836 */ /* 0x000fe20000000000 */
[----:B------:R-:W-:Y:S01]  /*106e0*/  ISETP.GT.AND P5, PT, R3, R5, PT ;  /* 0x000000050300720c */ /* 0x000fe20003fa4270 */
[----:B------:R-:W-:-:S02]  /*106f0*/  IMAD.IADD R2, R25, 0x1, -R26 ;  /* 0x0000000119027824 */ /* 0x000fc400078e0a1a */
[----:B------:R-:W-:-:S03]  /*10700*/  IMAD.IADD R3, R25, 0x1, -R29 ;  /* 0x0000000119037824 */ /* 0x000fc600078e0a1d */
[----:B------:R-:W-:Y:S02]  /*10710*/  IABS R2, R2 ;  /* 0x0000000200027213 */ /* 0x000fe40000000000 */
[----:B------:R-:W-:-:S03]  /*10720*/  IABS R3, R3 ;  /* 0x0000000300037213 */ /* 0x000fc60000000000 */
[----:B------:R-:W-:Y:S02]  /*10730*/  IMAD.MOV.U32 R20, RZ, RZ, R2 ;  /* 0x000000ffff147224 */ /* 0x000fe400078e0002 */
[----:B-1----:R-:W-:-:S04]  /*10740*/  FMUL.FTZ R0, R236, UR7 ;  /* 0x00000007ec007c20 */ /* 0x002fc80008410000 */
[----:B------:R1:W3:Y:S01]  /*10750*/  MUFU.TANH R23, R0 ;  /* 0x0000000000177308 */ /* 0x0002e20000002400 */
[----:B------:R-:W-:-:S05]  /*10760*/  I2FP.F32.S32 R20, R20 ;  /* 0x0000001400147245 */ /* 0x000fca0000201400 */
[----:B--2---:R-:W-:Y:S01]  /*10770*/  FFMA.FTZ R50, R20, -UR6, R39 ;  /* 0x8000000614327c23 */ /* 0x004fe20008010027 */
[----:B------:R-:W-:-:S04]  /*10780*/  FMUL.FTZ R20, R102, UR7 ;  /* 0x0000000766147c20 */ /* 0x000fc80008410000 */
[----:B------:R-:W-:Y:S01]  /*10790*/  MUFU.TANH R39, R20 ;  /* 0x0000001400277308 */ /* 0x000fe20000002400 */
[----:B------:R-:W-:Y:S01]  /*107a0*/  FSEL R195, R50, -INF , !P5 ;  /* 0xff80000032c37808 */ /* 0x000fe20006800000 */
[----:B-1----:R-:W-:-:S06]  /*107b0*/  FMUL.FTZ R0, R237, UR7 ;  /* 0x00000007ed007c20 */ /* 0x002fcc0008410000 */
[----:B------:R1:W2:Y:S02]  /*107c0*/  MUFU.TANH R22, R0 ;  /* 0x0000000000167308 */ /* 0x0002a40000002400 */
[----:B-1----:R-:W-:-:S06]  /*107d0*/  IMAD.IADD R0, R25, 0x1, -R32 ;  /* 0x0000000119007824 */ /* 0x002fcc00078e0a20 */
[----:B------:R1:W4:Y:S01]  /*107e0*/  MUFU.TANH R25, R21 ;  /* 0x0000001500197308 */ /* 0x0003220000002400 */
[----:B------:R-:W-:-:S05]  /*107f0*/  IABS R0, R0 ;  /* 0x0000000000007213 */ /* 0x000fca0000000000 */
[----:B------:R-:W-:Y:S02]  /*10800*/  IMAD.MOV.U32 R2, RZ, RZ, R0 ;  /* 0x000000ffff027224 */ /* 0x000fe400078e0000 */
[----:B------:R-:W-:-:S03]  /*10810*/  IMAD.MOV.U32 R0, RZ, RZ, R3 ;  /* 0x000000ffff007224 */ /* 0x000fc600078e0003 */
[----:B------:R-:W-:Y:S01]  /*10820*/  I2FP.F32.S32 R3, R2 ;  /* 0x0000000200037245 */ /* 0x000fe20000201400 */
[----:B------:R-:W-:Y:S01]  /*10830*/  VIADD R2, R225, 0x8 ;  /* 0x00000008e1027836 */ /* 0x000fe20000000000 */
[----:B------:R-:W-:Y:S01]  /*10840*/  I2FP.F32.S32 R0, R0 ;  /* 0x0000000000007245 */ /* 0x000fe20000201400 */
[----:B-1----:R-:W-:Y:S02]  /*10850*/  FMUL.FTZ R21, R59, UR7 ;  /* 0x000000073b157c20 */ /* 0x002fe40008410000 */
[----:B---3--:R-:W-:Y:S01]  /*10860*/  FFMA.FTZ R49, R3, -UR6, R23 ;  /* 0x8000000603317c23 */ /* 0x008fe20008010017 */
[----:B------:R-:W-:Y:S02]  /*10870*/  IMAD.IADD R3, R2, 0x1, -R24 ;  /* 0x0000000102037824 */ /* 0x000fe400078e0a18 */
[----:B--2---:R-:W-:Y:S01]  /*10880*/  FFMA.FTZ R48, R0, -UR6, R22 ;  /* 0x8000000600307c23 */ /* 0x004fe20008010016 */
[C---:B------:R-:W-:Y:S01]  /*10890*/  IMAD.IADD R0, R2.reuse, 0x1, -R28 ;  /* 0x0000000102007824 */ /* 0x040fe200078e0a1c */
[----:B------:R1:W2:Y:S01]  /*108a0*/  MUFU.TANH R34, R21 ;  /* 0x0000001500227308 */ /* 0x0002a20000002400 */
[----:B------:R-:W-:-:S02]  /*108b0*/  IMAD.IADD R20, R2, 0x1, -R31 ;  /* 0x0000000102147824 */ /* 0x000fc400078e0a1f */
[----:B------:R-:W-:Y:S01]  /*108c0*/  FMUL.FTZ R23, R103, UR7 ;  /* 0x0000000767177c20 */ /* 0x000fe20008410000 */
[----:B------:R-:W-:Y:S01]  /*108d0*/  IMAD.IADD R22, R2, 0x1, -R33 ;  /* 0x0000000102167824 */ /* 0x000fe200078e0a21 */
[----:B------:R-:W-:Y:S02]  /*108e0*/  FSEL R201, R49, -INF , !P1 ;  /* 0xff80000031c97808 */ /* 0x000fe40004800000 */
[----:B------:R-:W-:Y:S01]  /*108f0*/  FSEL R204, R48, -INF , !P0 ;  /* 0xff80000030cc7808 */ /* 0x000fe20004000000 */
[----:B------:R3:W5:Y:S08]  /*10900*/  MUFU.TANH R35, R23 ;  /* 0x0000001700237308 */ /* 0x0007700000002400 */
[----:B------:R-:W-:Y:S01]  /*10910*/  MUFU.TANH R48, R64 ;  /* 0x0000004000307308 */ /* 0x000fe20000002400 */
[----:B-1----:R-:W-:-:S02]  /*10920*/  IABS R21, R3 ;  /* 0x0000000300157213 */ /* 0x002fc40000000000 */
[----:B------:R-:W-:Y:S02]  /*10930*/  IABS R3, R0 ;  /* 0x0000000000037213 */ /* 0x000fe40000000000 */
[----:B------:R-:W-:Y:S02]  /*10940*/  IABS R0, R20 ;  /* 0x0000001400007213 */ /* 0x000fe40000000000 */
[----:B------:R-:W-:Y:S01]  /*10950*/  IABS R20, R22 ;  /* 0x0000001600147213 */ /* 0x000fe20000000000 */
[----:B------:R-:W-:Y:S02]  /*10960*/  IMAD.MOV.U32 R22, RZ, RZ, R21 ;  /* 0x000000ffff167224 */ /* 0x000fe400078e0015 */
[----:B---3--:R-:W-:Y:S01]  /*10970*/  FMUL.FTZ R23, R106, UR7 ;  /* 0x000000076a177c20 */ /* 0x008fe20008410000 */
[----:B------:R-:W-:Y:S01]  /*10980*/  IMAD.MOV.U32 R21, RZ, RZ, R3 ;  /* 0x000000ffff157224 */ /* 0x000fe200078e0003 */
[----:B------:R1:W-:Y:S01]  /*10990*/  MUFU.TANH R49, R63 ;  /* 0x0000003f00317308 */ /* 0x0003e20000002400 */
[----:B------:R-:W-:Y:S01]  /*109a0*/  IMAD.MOV.U32 R3, RZ, RZ, R0 ;  /* 0x000000ffff037224 */ /* 0x000fe200078e0000 */
[----:B------:R-:W-:Y:S01]  /*109b0*/  I2FP.F32.S32 R22, R22 ;  /* 0x0000001600167245 */ /* 0x000fe20000201400 */
[----:B------:R-:W-:-:S02]  /*109c0*/  IMAD.MOV.U32 R0, RZ, RZ, R20 ;  /* 0x000000ffff007224 */ /* 0x000fc400078e0014 */
[----:B------:R-:W-:Y:S01]  /*109d0*/  FMUL.FTZ R20, R107, UR7 ;  /* 0x000000076b147c20 */ /* 0x000fe20008410000 */
[----:B------:R-:W-:Y:S02]  /*109e0*/  I2FP.F32.S32 R21, R21 ;  /* 0x0000001500157245 */ /* 0x000fe40000201400 */
[----:B------:R-:W-:Y:S01]  /*109f0*/  I2FP.F32.S32 R3, R3 ;  /* 0x0000000300037245 */ /* 0x000fe20000201400 */
[----:B------:R-:W-:Y:S01]  /*10a00*/  FFMA.FTZ R47, R22, -UR6, R62 ;  /* 0x80000006162f7c23 */ /* 0x000fe2000801003e */
[----:B------:R-:W-:Y:S01]  /*10a10*/  I2FP.F32.S32 R0, R0 ;  /* 0x0000000000007245 */ /* 0x000fe20000201400 */
[----:B------:R-:W-:Y:S01]  /*10a20*/  FFMA.FTZ R46, R21, -UR6, R46 ;  /* 0x80000006152e7c23 */ /* 0x000fe2000801002e */
[C---:B------:R-:W-:Y:S02]  /*10a30*/  IMAD.IADD R22, R2.reuse, 0x1, -R41 ;  /* 0x0000000102167824 */ /* 0x040fe400078e0a29 */
[----:B----4-:R-:W-:Y:S01]  /*10a40*/  FFMA.FTZ R45, R3, -UR6, R25 ;  /* 0x80000006032d7c23 */ /* 0x010fe20008010019 */
[----:B------:R-:W-:-:S02]  /*10a50*/  IMAD.IADD R3, R2, 0x1, -R27 ;  /* 0x0000000102037824 */ /* 0x000fc400078e0a1b */
[----:B--2---:R-:W-:Y:S01]  /*10a60*/  FFMA.FTZ R42, R0, -UR6, R34 ;  /* 0x80000006002a7c23 */ /* 0x004fe20008010022 */
[----:B------:R-:W-:Y:S01]  /*10a70*/  IMAD.IADD R0, R2, 0x1, -R30 ;  /* 0x0000000102007824 */ /* 0x000fe200078e0a1e */
[----:B------:R2:W-:Y:S01]  /*10a80*/  MUFU.TANH R25, R20 ;  /* 0x0000001400197308 */ /* 0x0005e20000002400 */
[----:B-1----:R-:W-:Y:S01]  /*10a90*/  FMUL.FTZ R63, R177, UR7 ;  /* 0x00000007b13f7c20 */ /* 0x002fe20008410000 */
[----:B------:R-:W-:Y:S02]  /*10aa0*/  IABS R21, R3 ;  /* 0x0000000300157213 */ /* 0x000fe40000000000 */
[----:B------:R-:W-:-:S04]  /*10ab0*/  IABS R3, R0 ;  /* 0x0000000000037213 */ /* 0x000fc80000000000 */
[----:B------:R1:W3:Y:S01]  /*10ac0*/  MUFU.TANH R51, R23 ;  /* 0x0000001700337308 */ /* 0x0002e20000002400 */
[----:B--2---:R-:W-:-:S05]  /*10ad0*/  IMAD.IADD R20, R2, 0x1, -R37 ;  /* 0x0000000102147824 */ /* 0x004fca00078e0a25 */
[----:B------:R-:W-:Y:S02]  /*10ae0*/  IABS R0, R20 ;  /* 0x0000001400007213 */ /* 0x000fe40000000000 */
[----:B------:R-:W-:Y:S01]  /*10af0*/  IABS R20, R22 ;  /* 0x0000001600147213 */ /* 0x000fe20000000000 */
[----:B------:R-:W-:Y:S02]  /*10b00*/  IMAD.MOV.U32 R22, RZ, RZ, R21 ;  /* 0x000000ffff167224 */ /* 0x000fe400078e0015 */
[----:B-1----:R-:W-:Y:S01]  /*10b10*/  FMUL.FTZ R23, R110, UR7 ;  /* 0x000000076e177c20 */ /* 0x002fe20008410000 */
[----:B------:R-:W-:Y:S02]  /*10b20*/  IMAD.MOV.U32 R21, RZ, RZ, R3 ;  /* 0x000000ffff157224 */ /* 0x000fe400078e0003 */
[----:B------:R-:W-:Y:S01]  /*10b30*/  IMAD.MOV.U32 R3, RZ, RZ, R0 ;  /* 0x000000ffff037224 */ /* 0x000fe200078e0000 */
[----:B------:R1:W2:Y:S01]  /*10b40*/  MUFU.TANH R59, R23 ;  /* 0x00000017003b7308 */ /* 0x0002a20000002400 */
[----:B------:R-:W-:Y:S01]  /*10b50*/  IMAD.MOV.U32 R0, RZ, RZ, R20 ;  /* 0x000000ffff007224 */ /* 0x000fe200078e0014 */
[----:B------:R-:W-:Y:S01]  /*10b60*/  I2FP.F32.S32 R21, R21 ;  /* 0x0000001500157245 */ /* 0x000fe20000201400 */
[----:B------:R-:W-:Y:S01]  /*10b70*/  FMUL.FTZ R20, R178, UR7 ;  /* 0x00000007b2147c20 */ /* 0x000fe20008410000 */
[----:B------:R-:W-:-:S02]  /*10b80*/  I2FP.F32.S32 R3, R3 ;  /* 0x0000000300037245 */ /* 0x000fc40000201400 */
[----:B------:R-:W-:Y:S01]  /*10b90*/  I2FP.F32.S32 R0, R0 ;  /* 0x0000000000007245 */ /* 0x000fe20000201400 */
[----:B-----5:R-:W-:Y:S01]  /*10ba0*/  FFMA.FTZ R35, R21, -UR6, R35 ;  /* 0x8000000615237c23 */ /* 0x020fe20008010023 */
[----:B------:R-:W-:Y:S01]  /*10bb0*/  FMUL.FTZ R21, R179, UR7 ;  /* 0x00000007b3157c20 */ /* 0x000fe20008410000 */
[----:B------:R-:W-:Y:S01]  /*10bc0*/  I2FP.F32.S32 R22, R22 ;  /* 0x0000001600167245 */ /* 0x000fe20000201400 */
[----:B---3--:R-:W-:Y:S01]  /*10bd0*/  FFMA.FTZ R34, R3, -UR6, R51 ;  /* 0x8000000603227c23 */ /* 0x008fe20008010033 */
[----:B------:R-:W-:Y:S01]  /*10be0*/  FFMA.FTZ R25, R0, -UR6, R25 ;  /* 0x8000000600197c23 */ /* 0x000fe20008010019 */
[C---:B------:R-:W-:Y:S01]  /*10bf0*/  IMAD.IADD R3, R2.reuse, 0x1, -R38 ;  /* 0x0000000102037824 */ /* 0x040fe200078e0a26 */
[----:B------:R3:W-:Y:S01]  /*10c00*/  MUFU.TANH R57, R20 ;  /* 0x0000001400397308 */ /* 0x0007e20000002400 */
[----:B------:R-:W-:Y:S02]  /*10c10*/  IMAD.IADD R0, R2, 0x1, -R40 ;  /* 0x0000000102007824 */ /* 0x000fe400078e0a28 */
[----:B------:R-:W-:Y:S01]  /*10c20*/  FFMA.FTZ R39, R22, -UR6, R39 ;  /* 0x8000000616277c23 */ /* 0x000fe20008010027 */
[----:B------:R-:W-:Y:S01]  /*10c30*/  FMUL.FTZ R51, R182, UR7 ;  /* 0x00000007b6337c20 */ /* 0x000fe20008410000 */
[----:B-1----:R-:W-:Y:S01]  /*10c40*/  FMUL.FTZ R23, R111, UR7 ;  /* 0x000000076f177c20 */ /* 0x002fe20008410000 */
[----:B------:R-:W-:-:S02]  /*10c50*/  IABS R22, R3 ;  /* 0x0000000300167213 */ /* 0x000fc40000000000 */
[----:B------:R-:W-:Y:S01]  /*10c60*/  IABS R3, R0 ;  /* 0x0000000000037213 */ /* 0x000fe20000000000 */
[----:B------:R1:W-:Y:S08]  /*10c70*/  MUFU.TANH R56, R21 ;  /* 0x0000001500387308 */ /* 0x0003f00000002400 */
[----:B------:R4:W5:Y:S01]  /*10c80*/  MUFU.TANH R58, R23 ;  /* 0x00000017003a7308 */ /* 0x0009620000002400 */
[----:B---3--:R-:W-:-:S05]  /*10c90*/  IMAD.IADD R20, R2, 0x1, -R36 ;  /* 0x0000000102147824 */ /* 0x008fca00078e0a24 */
[----:B------:R-:W-:Y:S02]  /*10ca0*/  IABS R20, R20 ;  /* 0x0000001400147213 */ /* 0x000fe40000000000 */
[----:B------:R-:W3:Y:S01]  /*10cb0*/  MUFU.TANH R51, R51 ;  /* 0x0000003300337308 */ /* 0x000ee20000002400 */
[----:B-1----:R-:W-:Y:S01]  /*10cc0*/  IMAD.IADD R21, R2, 0x1, -R43 ;  /* 0x0000000102157824 */ /* 0x002fe200078e0a2b */
[----:B------:R-:W-:-:S04]  /*10cd0*/  I2FP.F32.S32 R20, R20 ;  /* 0x0000001400147245 */ /* 0x000fc80000201400 */
[----:B------:R-:W-:Y:S01]  /*10ce0*/  IABS R0, R21 ;  /* 0x0000001500007213 */ /* 0x000fe20000000000 */
[----:B----4-:R-:W-:-:S05]  /*10cf0*/  IMAD.IADD R23, R2, 0x1, -R44 ;  /* 0x0000000102177824 */ /* 0x010fca00078e0a2c */
[----:B------:R-:W-:Y:S01]  /*10d00*/  IABS R21, R23 ;  /* 0x0000001700157213 */ /* 0x000fe20000000000 */
[----:B------:R-:W-:Y:S02]  /*10d10*/  IMAD.MOV.U32 R23, RZ, RZ, R22 ;  /* 0x000000ffff177224 */ /* 0x000fe400078e0016 */
[----:B------:R-:W-:Y:S02]  /*10d20*/  IMAD.MOV.U32 R22, RZ, RZ, R3 ;  /* 0x000000ffff167224 */ /* 0x000fe400078e0003 */
[----:B------:R-:W-:Y:S01]  /*10d30*/  IMAD.MOV.U32 R3, RZ, RZ, R0 ;  /* 0x000000ffff037224 */ /* 0x000fe200078e0000 */
[----:B------:R-:W-:Y:S01]  /*10d40*/  I2FP.F32.S32 R23, R23 ;  /* 0x0000001700177245 */ /* 0x000fe20000201400 */
[----:B------:R-:W-:Y:S01]  /*10d50*/  IMAD.MOV.U32 R0, RZ, RZ, R21 ;  /* 0x000000ffff007224 */ /* 0x000fe200078e0015 */
[----:B------:R-:W-:Y:S01]  /*10d60*/  I2FP.F32.S32 R21, R22 ;  /* 0x0000001600157245 */ /* 0x000fe20000201400 */
[----:B--2---:R-:W-:Y:S01]  /*10d70*/  FFMA.FTZ R22, R20, -UR6, R59 ;  /* 0x8000000614167c23 */ /* 0x004fe2000801003b */
[----:B------:R-:W-:Y:S01]  /*10d80*/  I2FP.F32.S32 R20, R3 ;  /* 0x0000000300147245 */ /* 0x000fe20000201400 */
[----:B-----5:R-:W-:Y:S01]  /*10d90*/  FFMA.FTZ R23, R23, -UR6, R58 ;  /* 0x8000000617177c23 */ /* 0x020fe2000801003a */
[----:B------:R-:W-:Y:S01]  /*10da0*/  I2FP.F32.S32 R3, R0 ;  /* 0x0000000000037245 */ /* 0x000fe20000201400 */
[----:B------:R-:W-:-:S02]  /*10db0*/  VIADD R0, R2, -UR4 ;  /* 0x8000000402007c36 */ /* 0x000fc40008000000 */
[----:B------:R-:W-:Y:S01]  /*10dc0*/  FFMA.FTZ R21, R21, -UR6, R57 ;  /* 0x8000000615157c23 */ /* 0x000fe20008010039 */
[----:B------:R-:W-:Y:S01]  /*10dd0*/  FFMA.FTZ R20, R20, -UR6, R56 ;  /* 0x8000000614147c23 */ /* 0x000fe20008010038 */
[----:B------:R-:W-:Y:S01]  /*10de0*/  FMUL.FTZ R59, R109, UR7 ;  /* 0x000000076d3b7c20 */ /* 0x000fe20008410000 */
[----:B---3--:R-:W-:Y:S01]  /*10df0*/  FFMA.FTZ R3, R3, -UR6, R51 ;  /* 0x8000000603037c23 */ /* 0x008fe20008010033 */
[C---:B------:R-:W-:Y:S01]  /*10e00*/  ISETP.GT.AND P1, PT, R0.reuse, R19, PT ;  /* 0x000000130000720c */ /* 0x040fe20003f24270 */
[----:B------:R-:W-:Y:S01]  /*10e10*/  MUFU.TANH R51, R55 ;  /* 0x0000003700337308 */ /* 0x000fe20000002400 */
[----:B------:R-:W-:Y:S01]  /*10e20*/  ISETP.GT.AND P0, PT, R0, R16, PT ;  /* 0x000000100000720c */ /* 0x000fe20003f04270 */
[----:B------:R-:W-:Y:S01]  /*10e30*/  FMUL.FTZ R56, R108, UR7 ;  /* 0x000000076c387c20 */ /* 0x000fe20008410000 */
[----:B------:R-:W-:Y:S02]  /*10e40*/  FSEL R58, R47, -INF , !P1 ;  /* 0xff8000002f3a7808 */ /* 0x000fe40004800000 */
[----:B------:R-:W-:-:S02]  /*10e50*/  ISETP.GT.AND P1, PT, R0, R15, PT ;  /* 0x0000000f0000720c */ /* 0x000fc40003f24270 */
[----:B------:R-:W-:Y:S01]  /*10e60*/  FSEL R64, R45, -INF , !P0 ;  /* 0xff8000002d407808 */ /* 0x000fe20004000000 */
[----:B------:R-:W-:Y:S01]  /*10e70*/  MUFU.TANH R47, R60 ;  /* 0x0000003c002f7308 */ /* 0x000fe20000002400 */
[C---:B------:R-:W-:Y:S02]  /*10e80*/  ISETP.GT.AND P0, PT, R0.reuse, R13, PT ;  /* 0x0000000d0000720c */ /* 0x040fe40003f04270 */
[----:B------:R-:W-:Y:S02]  /*10e90*/  ISETP.GT.AND P5, PT, R0, R17, PT ;  /* 0x000000110000720c */ /* 0x000fe40003fa4270 */
[----:B------:R-:W-:Y:S01]  /*10ea0*/  FSEL R67, R42, -INF , !P1 ;  /* 0xff8000002a437808 */ /* 0x000fe20004800000 */
[----:B------:R-:W-:Y:S01]  /*10eb0*/  FMUL.FTZ R42, R105, UR7 ;  /* 0x00000007692a7c20 */ /* 0x000fe20008410000 */
[----:B------:R-:W-:Y:S01]  /*10ec0*/  ISETP.GT.AND P1, PT, R0, R12, PT ;  /* 0x0000000c0000720c */ /* 0x000fe20003f24270 */
[----:B------:R1:W-:Y:S01]  /*10ed0*/  MUFU.TANH R60, R61 ;  /* 0x0000003d003c7308 */ /* 0x0003e20000002400 */
[----:B------:R-:W-:Y:S01]  /*10ee0*/  FSEL R103, R35, -INF , !P0 ;  /* 0xff80000023677808 */ /* 0x000fe20004000000 */
[----:B------:R-:W-:Y:S01]  /*10ef0*/  FMUL.FTZ R35, R104, UR7 ;  /* 0x0000000768237c20 */ /* 0x000fe20008410000 */
[----:B------:R-:W-:-:S02]  /*10f00*/  FSEL R62, R46, -INF , !P5 ;  /* 0xff8000002e3e7808 */ /* 0x000fc40006800000 */
[C---:B------:R-:W-:Y:S02]  /*10f10*/  ISETP.GT.AND P0, PT, R0.reuse, R10, PT ;  /* 0x0000000a0000720c */ /* 0x040fe40003f04270 */
[----:B------:R-:W-:Y:S01]  /*10f20*/  ISETP.GT.AND P5, PT, R0, R14, PT ;  /* 0x0000000e0000720c */ /* 0x000fe20003fa4270 */
[----:B------:R-:W-:Y:S01]  /*10f30*/  MUFU.TANH R42, R42 ;  /* 0x0000002a002a7308 */ /* 0x000fe20000002400 */
[----:B------:R-:W-:Y:S01]  /*10f40*/  FSEL R107, R34, -INF , !P1 ;  /* 0xff800000226b7808 */ /* 0x000fe20004800000 */
[----:B------:R-:W-:Y:S01]  /*10f50*/  FMUL.FTZ R34, R101, UR7 ;  /* 0x0000000765227c20 */ /* 0x000fe20008410000 */
[----:B------:R-:W-:Y:S01]  /*10f60*/  ISETP.GT.AND P1, PT, R0, R9, PT ;  /* 0x000000090000720c */ /* 0x000fe20003f24270 */
[----:B------:R-:W-:Y:S01]  /*10f70*/  FMUL.FTZ R101, R53, UR7 ;  /* 0x0000000735657c20 */ /* 0x000fe20008410000 */
[----:B------:R-:W-:Y:S02]  /*10f80*/  FSEL R182, R22, -INF , !P0 ;  /* 0xff80000016b67808 */ /* 0x000fe40004000000 */
[----:B------:R-:W-:Y:S01]  /*10f90*/  FSEL R102, R39, -INF , !P5 ;  /* 0xff80000027667808 */ /* 0x000fe20006800000 */
[----:B------:R-:W-:Y:S01]  /*10fa0*/  MUFU.TANH R46, R35 ;  /* 0x00000023002e7308 */ /* 0x000fe20000002400 */
[----:B------:R-:W-:Y:S01]  /*10fb0*/  ISETP.GT.AND P0, PT, R0, R7, PT ;  /* 0x000000070000720c */ /* 0x000fe20003f04270 */
[----:B-1----:R-:W-:Y:S01]  /*10fc0*/  FMUL.FTZ R61, R176, UR7 ;  /* 0x00000007b03d7c20 */ /* 0x002fe20008410000 */
[----:B------:R-:W-:-:S02]  /*10fd0*/  ISETP.GT.AND P5, PT, R0, R11, PT ;  /* 0x0000000b0000720c */ /* 0x000fc40003fa4270 */
[----:B------:R-:W-:Y:S01]  /*10fe0*/  FSEL R184, R23, -INF , !P1 ;  /* 0xff80000017b87808 */ /* 0x000fe20004800000 */
[----:B------:R-:W-:Y:S01]  /*10ff0*/  IMAD.IADD R23, R225, 0x1, -R31 ;  /* 0x00000001e1177824 */ /* 0x000fe200078e0a1f */
[----:B------:R-:W-:Y:S01]  /*11000*/  ISETP.GT.AND P1, PT, R0, R6, PT ;  /* 0x000000060000720c */ /* 0x000fe20003f24270 */
[----:B------:R-:W-:Y:S01]  /*11010*/  MUFU.TANH R34, R34 ;  /* 0x0000002200227308 */ /* 0x000fe20000002400 */
[----:B------:R-:W-:Y:S01]  /*11020*/  FSEL R188, R20, -INF , !P0 ;  /* 0xff80000014bc7808 */ /* 0x000fe20004000000 */
[----:B------:R-:W-:Y:S01]  /*11030*/  FMUL.FTZ R20, R183, UR7 ;  /* 0x00000007b7147c20 */ /* 0x000fe20008410000 */
[----:B------:R-:W-:Y:S02]  /*11040*/  FSEL R178, R25, -INF , !P5 ;  /* 0xff80000019b27808 */ /* 0x000fe40006800000 */
[----:B------:R-:W-:Y:S02]  /*11050*/  ISETP.GT.AND P5, PT, R0, R8, PT ;  /* 0x000000080000720c */ /* 0x000fe40003fa4270 */
[----:B------:R-:W-:Y:S01]  /*11060*/  FSEL R189, R3, -INF , !P1 ;  /* 0xff80000003bd7808 */ /* 0x000fe20004800000 */
[----:B------:R-:W-:Y:S01]  /*11070*/  MUFU.TANH R35, R180 ;  /* 0x000000b400237308 */ /* 0x000fe20000002400 */
[----:B------:R-:W-:Y:S01]  /*11080*/  FSEL R185, R21, -INF , !P5 ;  /* 0xff80000015b97808 */ /* 0x000fe20006800000 */
[----:B------:R-:W-:Y:S01]  /*11090*/  FMUL.FTZ R21, R100, UR7 ;  /* 0x0000000764157c20 */ /* 0x000fe20008410000 */
[----:B------:R-:W-:Y:S01]  /*110a0*/  ISETP.GT.AND P5, PT, R0, R5, PT ;  /* 0x000000050000720c */ /* 0x000fe20003fa4270 */
[----:B------:R-:W-:Y:S01]  /*110b0*/  FMUL.FTZ R100, R52, UR7 ;  /* 0x0000000734647c20 */ /* 0x000fe20008410000 */
[----:B------:R-:W-:-:S02]  /*110c0*/  ISETP.GT.AND P0, PT, R0, R18, PT ;  /* 0x000000120000720c */ /* 0x000fc40003f04270 */
[----:B------:R-:W-:Y:S01]  /*110d0*/  ISETP.GT.AND P1, PT, R0, R4, PT ;  /* 0x000000040000720c */ /* 0x000fe20003f24270 */
[----:B------:R1:W2:Y:S01]  /*110e0*/  MUFU.TANH R3, R20 ;  /* 0x0000001400037308 */ /* 0x0002a20000002400 */
[----:B------:R-:W-:-:S05]  /*110f0*/  IMAD.IADD R0, R2, 0x1, -R26 ;  /* 0x0000000102007824 */ /* 0x000fca00078e0a1a */
[----:B------:R-:W-:Y:S02]  /*11100*/  IABS R0, R0 ;  /* 0x0000000000007213 */ /* 0x000fe40000000000 */
[----:B------:R-:W-:Y:S02]  /*11110*/  MUFU.TANH R57, R21 ;  /* 0x0000001500397308 */ /* 0x000fe40000002400 */
[----:B------:R-:W-:-:S06]  /*11120*/  I2FP.F32.S32 R0, R0 ;  /* 0x0000000000007245 */ /* 0x000fcc0000201400 */
[----:B------:R-:W-:Y:S01]  /*11130*/  MUFU.TANH R56, R56 ;  /* 0x0000003800387308 */ /* 0x000fe20000002400 */
[----:B-1----:R-:W-:Y:S01]  /*11140*/  FMUL.FTZ R20, R54, UR7 ;  /* 0x0000000736147c20 */ /* 0x002fe20008410000 */
[----:B--2---:R-:W-:Y:S01]  /*11150*/  FFMA.FTZ R53, R0, -UR6, R3 ;  /* 0x8000000600357c23 */ /* 0x004fe20008010003 */
[C---:B------:R-:W-:Y:S02]  /*11160*/  IMAD.IADD R0, R225.reuse, 0x1, -R28 ;  /* 0x00000001e1007824 */ /* 0x040fe400078e0a1c */
[----:B------:R-:W-:-:S03]  /*11170*/  IMAD.IADD R3, R225, 0x1, -R24 ;  /* 0x00000001e1037824 */ /* 0x000fc600078e0a18 */
[----:B------:R1:W2:Y:S02]  /*11180*/  MUFU.TANH R25, R20 ;  /* 0x0000001400197308 */ /* 0x0002a40000002400 */
[----:B------:R-:W-:-:S06]  /*11190*/  IABS R22, R3 ;  /* 0x0000000300167213 */ /* 0x000fcc0000000000 */
[----:B------:R3:W-:Y:S08]  /*111a0*/  MUFU.TANH R54, R63 ;  /* 0x0000003f00367308 */ /* 0x0007f00000002400 */
[----:B------:R-:W-:Y:S01]  /*111b0*/  MUFU.TANH R55, R61 ;  /* 0x0000003d00377308 */ /* 0x000fe20000002400 */
[C---:B-1----:R-:W-:Y:S02]  /*111c0*/  IMAD.IADD R20, R2.reuse, 0x1, -R32 ;  /* 0x0000000102147824 */ /* 0x042fe400078e0a20 */
[----:B------:R-:W-:-:S03]  /*111d0*/  IMAD.IADD R2, R2, 0x1, -R29 ;  /* 0x0000000102027824 */ /* 0x000fc600078e0a1d */
[----:B------:R-:W-:Y:S02]  /*111e0*/  IABS R21, R20 ;  /* 0x0000001400157213 */ /* 0x000fe40000000000 */
[----:B------:R-:W-:Y:S02]  /*111f0*/  IABS R20, R2 ;  /* 0x0000000200147213 */ /* 0x000fe40000000000 */
[----:B------:R-:W-:Y:S01]  /*11200*/  IABS R2, R0 ;  /* 0x0000000000027213 */ /* 0x000fe20000000000 */
[----:B------:R-:W-:Y:S01]  /*11210*/  IMAD.MOV.U32 R3, RZ, RZ, R21 ;  /* 0x000000ffff037224 */ /* 0x000fe200078e0015 */
[----:B------:R-:W-:Y:S01]  /*11220*/  IABS R0, R23 ;  /* 0x0000001700007213 */ /* 0x000fe20000000000 */
[----:B------:R-:W-:Y:S01]  /*11230*/  IMAD.MOV.U32 R23, RZ, RZ, R22 ;  /* 0x000000ffff177224 */ /* 0x000fe200078e0016 */
[----:B---3--:R-:W-:Y:S01]  /*11240*/  FSEL R63, R53, -INF , !P5 ;  /* 0xff800000353f7808 */ /* 0x008fe20006800000 */
[----:B------:R-:W-:Y:S01]  /*11250*/  IMAD.MOV.U32 R22, RZ, RZ, R2 ;  /* 0x000000ffff167224 */ /* 0x000fe200078e0002 */
[----:B------:R-:W-:Y:S01]  /*11260*/  I2FP.F32.S32 R2, R20 ;  /* 0x0000001400027245 */ /* 0x000fe20000201400 */
[----:B------:R-:W-:Y:S01]  /*11270*/  IMAD.MOV.U32 R21, RZ, RZ, R0 ;  /* 0x000000ffff157224 */ /* 0x000fe200078e0000 */
[----:B------:R-:W-:-:S02]  /*11280*/  I2FP.F32.S32 R0, R3 ;  /* 0x0000000300007245 */ /* 0x000fc40000201400 */
[----:B------:R-:W-:Y:S01]  /*11290*/  I2FP.F32.S32 R20, R23 ;  /* 0x0000001700147245 */ /* 0x000fe20000201400 */
[----:B------:R-:W-:Y:S01]  /*112a0*/  FFMA.FTZ R51, R2, -UR6, R51 ;  /* 0x8000000602337c23 */ /* 0x000fe20008010033 */
[----:B------:R-:W-:Y:S01]  /*112b0*/  I2FP.F32.S32 R3, R22 ;  /* 0x0000001600037245 */ /* 0x000fe20000201400 */
[----:B--2---:R-:W-:Y:S01]  /*112c0*/  FFMA.FTZ R52, R0, -UR6, R25 ;  /* 0x8000000600347c23 */ /* 0x004fe20008010019 */
[----:B------:R-:W-:Y:S01]  /*112d0*/  I2FP.F32.S32 R0, R21 ;  /* 0x0000001500007245 */ /* 0x000fe20000201400 */
[----:B------:R-:W-:Y:S01]  /*112e0*/  FFMA.FTZ R39, R20, -UR6, R49 ;  /* 0x8000000614277c23 */ /* 0x000fe20008010031 */
[----:B------:R-:W-:Y:S02]  /*112f0*/  IMAD.IADD R2, R225, 0x1, -R33 ;  /* 0x00000001e1027824 */ /* 0x000fe400078e0a21 */
        /* <DEDUP_REMOVED lines=9> */
[----:B------:R-:W1:Y:S01]  /*11390*/  MUFU.TANH R25, R59 ;  /* 0x0000003b00197308 */ /* 0x000e620000002400 */
        /* <DEDUP_REMOVED lines=25> */
[----:B------:R-:W-:Y:S01]  /*11530*/  FMUL.FTZ R52, R190, UR7 ;  /* 0x00000007be347c20 */ /* 0x000fe20008410000 */
[----:B------:R-:W-:Y:S01]  /*11540*/  FSEL R66, R51, -INF , !P1 ;  /* 0xff80000033427808 */ /* 0x000fe20004800000 */
[----:B------:R-:W-:Y:S01]  /*11550*/  MUFU.TANH R57, R181 ;  /* 0x000000b500397308 */ /* 0x000fe20000002400 */
        /* <DEDUP_REMOVED lines=12> */
[----:B-1----:R-:W-:Y:S01]  /*11620*/  FFMA.FTZ R21, R21, -UR6, R25 ;  /* 0x8000000615157c23 */ /* 0x002fe20008010019 */
[----:B------:R-:W-:Y:S01]  /*11630*/  I2FP.F32.S32 R0, R0 ;  /* 0x0000000000007245 */ /* 0x000fe20000201400 */
[----:B------:R-:W-:-:S02]  /*11640*/  VIADD R25, R225, 0x48 ;  /* 0x00000048e1197836 */ /* 0x000fc40000000000 */
[----:B------:R-:W-:Y:S01]  /*11650*/  FFMA.FTZ R34, R22, -UR6, R56 ;  /* 0x8000000616227c23 */ /* 0x000fe20008010038 */
[----:B------:R-:W-:Y:S01]  /*11660*/  FFMA.FTZ R23, R2, -UR6, R54 ;  /* 0x8000000602177c23 */ /* 0x000fe20008010036 */
[----:B------:R-:W-:Y:S01]  /*11670*/  FFMA.FTZ R22, R20, -UR6, R55 ;  /* 0x8000000614167c23 */ /* 0x000fe20008010037 */
[----:B------:R-:W-:Y:S01]  /*11680*/  FFMA.FTZ R35, R0, -UR6, R35 ;  /* 0x8000000600237c23 */ /* 0x000fe20008010023 */
[C---:B------:R-:W-:Y:S01]  /*11690*/  VIADD R0, R225.reuse, -UR4 ;  /* 0x80000004e1007c36 */ /* 0x040fe20008000000 */
[----:B------:R-:W-:Y:S01]  /*116a0*/  MUFU.TANH R59, R52 ;  /* 0x00000034003b7308 */ /* 0x000fe20000002400 */
[C---:B------:R-:W-:Y:S02]  /*116b0*/  IMAD.IADD R2, R225.reuse, 0x1, -R32 ;  /* 0x00000001e1027824 */ /* 0x040fe400078e0a20 */
[----:B------:R-:W-:Y:S01]  /*116c0*/  IMAD.IADD R20, R225, 0x1, -R29 ;  /* 0x00000001e1147824 */ /* 0x000fe200078e0a1d */
[C---:B------:R-:W-:Y:S01]  /*116d0*/  ISETP.GT.AND P5, PT, R0.reuse, R19, PT ;  /* 0x000000130000720c */ /* 0x040fe20003fa4270 */
[----:B------:R-:W-:Y:S01]  /*116e0*/  IMAD.IADD R24, R25, 0x1, -R24 ;  /* 0x0000000119187824 */ /* 0x000fe200078e0a18 */
[----:B------:R-:W-:-:S02]  /*116f0*/  ISETP.GT.AND P0, PT, R0, R17, PT ;  /* 0x000000110000720c */ /* 0x000fc40003f04270 */
[----:B------:R-:W-:Y:S01]  /*11700*/  FSEL R39, R39, -INF , !P5 ;  /* 0xff80000027277808 */ /* 0x000fe20006800000 */
[----:B------:R-:W1:Y:S01]  /*11710*/  MUFU.TANH R52, R101 ;  /* 0x0000006500347308 */ /* 0x000e620000002400 */
[C---:B------:R-:W-:Y:S02]  /*11720*/  ISETP.GT.AND P5, PT, R0.reuse, R15, PT ;  /* 0x0000000f0000720c */ /* 0x040fe40003fa4270 */
[----:B------:R-:W-:Y:S02]  /*11730*/  FSEL R45, R45, -INF , !P0 ;  /* 0xff8000002d2d7808 */ /* 0x000fe40004000000 */
[----:B------:R-:W-:Y:S02]  /*11740*/  FSEL R49, R49, -INF , !P5 ;  /* 0xff80000031317808 */ /* 0x000fe40006800000 */
[C---:B------:R-:W-:Y:S01]  /*11750*/  ISETP.GT.AND P0, PT, R0.reuse, R14, PT ;  /* 0x0000000e0000720c */ /* 0x040fe20003f04270 */
[----:B------:R-:W2:Y:S01]  /*11760*/  MUFU.TANH R55, R100 ;  /* 0x0000006400377308 */ /* 0x000ea20000002400 */
[----:B------:R-:W-:-:S02]  /*11770*/  ISETP.GT.AND P5, PT, R0, R12, PT ;  /* 0x0000000c0000720c */ /* 0x000fc40003fa4270 */
[----:B------:R-:W-:Y:S02]  /*11780*/  ISETP.GT.AND P1, PT, R0, R16, PT ;  /* 0x000000100000720c */ /* 0x000fe40003f24270 */
[----:B------:R-:W-:Y:S02]  /*11790*/  FSEL R48, R48, -INF , !P0 ;  /* 0xff80000030307808 */ /* 0x000fe40004000000 */
[----:B------:R-:W-:Y:S02]  /*117a0*/  FSEL R46, R46, -INF , !P5 ;  /* 0xff8000002e2e7808 */ /* 0x000fe40006800000 */
[C---:B------:R-:W-:Y:S02]  /*117b0*/  ISETP.GT.AND P0, PT, R0.reuse, R11, PT ;  /* 0x0000000b0000720c */ /* 0x040fe40003f04270 */
[----:B------:R-:W-:Y:S02]  /*117c0*/  ISETP.GT.AND P5, PT, R0, R9, PT ;  /* 0x000000090000720c */ /* 0x000fe40003fa4270 */
[----:B------:R-:W-:-:S02]  /*117d0*/  FSEL R50, R50, -INF , !P1 ;  /* 0xff80000032327808 */ /* 0x000fc40004800000 */
[----:B------:R-:W-:Y:S02]  /*117e0*/  ISETP.GT.AND P1, PT, R0, R13, PT ;  /* 0x0000000d0000720c */ /* 0x000fe40003f24270 */
[----:B------:R-:W-:Y:S02]  /*117f0*/  FSEL R42, R42, -INF , !P0 ;  /* 0xff8000002a2a7808 */ /* 0x000fe40004000000 */
[----:B------:R-:W-:Y:S02]  /*11800*/  FSEL R51, R21, -INF , !P5 ;  /* 0xff80000015337808 */ /* 0x000fe40006800000 */
[----:B------:R-:W-:Y:S02]  /*11810*/  ISETP.GT.AND P0, PT, R0, R8, PT ;  /* 0x000000080000720c */ /* 0x000fe40003f04270 */
[----:B------:R-:W-:Y:S02]  /*11820*/  IABS R21, R3 ;  /* 0x0000000300157213 */ /* 0x000fe40000000000 */
[----:B------:R-:W-:-:S02]  /*11830*/  FSEL R47, R47, -INF , !P1 ;  /* 0xff8000002f2f7808 */ /* 0x000fc40004800000 */
[----:B------:R-:W-:Y:S02]  /*11840*/  IABS R3, R2 ;  /* 0x0000000200037213 */ /* 0x000fe40000000000 */
[----:B------:R-:W-:Y:S02]  /*11850*/  ISETP.GT.AND P1, PT, R0, R10, PT ;  /* 0x0000000a0000720c */ /* 0x000fe40003f24270 */
[----:B------:R-:W-:Y:S01]  /*11860*/  FSEL R54, R22, -INF , !P0 ;  /* 0xff80000016367808 */ /* 0x000fe20004000000 */
[----:B------:R-:W-:Y:S01]  /*11870*/  IMAD.MOV.U32 R22, RZ, RZ, R21 ;  /* 0x000000ffff167224 */ /* 0x000fe200078e0015 */
[----:B------:R-:W-:Y:S01]  /*11880*/  IABS R2, R20 ;  /* 0x0000001400027213 */ /* 0x000fe20000000000 */
[----:B------:R-:W-:Y:S01]  /*11890*/  IMAD.MOV.U32 R21, RZ, RZ, R3 ;  /* 0x000000ffff157224 */ /* 0x000fe200078e0003 */
[----:B------:R-:W-:Y:S02]  /*118a0*/  IABS R20, R24 ;  /* 0x0000001800147213 */ /* 0x000fe40000000000 */
[----:B------:R-:W-:-:S02]  /*118b0*/  FSEL R34, R34, -INF , !P1 ;  /* 0xff80000022227808 */ /* 0x000fc40004800000 */
[C---:B------:R-:W-:Y:S01]  /*118c0*/  ISETP.GT.AND P1, PT, R0.reuse, R7, PT ;  /* 0x000000070000720c */ /* 0x040fe20003f24270 */
[----:B------:R-:W-:Y:S01]  /*118d0*/  IMAD.MOV.U32 R3, RZ, RZ, R20 ;  /* 0x000000ffff037224 */ /* 0x000fe200078e0014 */
[----:B------:R-:W-:Y:S02]  /*118e0*/  ISETP.GT.AND P5, PT, R0, R6, PT ;  /* 0x000000060000720c */ /* 0x000fe40003fa4270 */
[----:B------:R-:W-:Y:S02]  /*118f0*/  I2FP.F32.S32 R22, R22 ;  /* 0x0000001600167245 */ /* 0x000fe40000201400 */
[----:B------:R-:W-:Y:S02]  /*11900*/  FSEL R56, R23, -INF , !P1 ;  /* 0xff80000017387808 */ /* 0x000fe40004800000 */
[----:B------:R-:W-:Y:S02]  /*11910*/  FSEL R53, R35, -INF , !P5 ;  /* 0xff80000023357808 */ /* 0x000fe40006800000 */
[----:B------:R-:W-:-:S02]  /*11920*/  I2FP.F32.S32 R2, R2 ;  /* 0x0000000200027245 */ /* 0x000fc40000201400 */
[C---:B------:R-:W-:Y:S02]  /*11930*/  ISETP.GT.AND P0, PT, R0.reuse, R5, PT ;  /* 0x000000050000720c */ /* 0x040fe40003f04270 */
[----:B------:R-:W-:Y:S01]  /*11940*/  ISETP.GT.AND P1, PT, R0, R18, PT ;  /* 0x000000120000720c */ /* 0x000fe20003f24270 */
[----:B-1----:R-:W-:Y:S01]  /*11950*/  FFMA.FTZ R2, R2, -UR6, R52 ;  /* 0x8000000602027c23 */ /* 0x002fe20008010034 */
[----:B------:R-:W-:Y:S02]  /*11960*/  ISETP.GT.AND P5, PT, R0, R4, PT ;  /* 0x000000040000720c */ /* 0x000fe40003fa4270 */
[----:B------:R-:W-:Y:S01]  /*11970*/  I2FP.F32.S32 R20, R21 ;  /* 0x0000001500147245 */ /* 0x000fe20000201400 */
[----:B------:R-:W-:Y:S01]  /*11980*/  FFMA.FTZ R21, R22, -UR6, R57 ;  /* 0x8000000616157c23 */ /* 0x000fe20008010039 */
[----:B------:R-:W-:Y:S01]  /*11990*/  I2FP.F32.S32 R0, R3 ;  /* 0x0000000300007245 */ /* 0x000fe20000201400 */
[----:B------:R-:W-:Y:S01]  /*119a0*/  FMUL.FTZ R22, R191, UR7 ;  /* 0x00000007bf167c20 */ /* 0x000fe20008410000 */
[----:B------:R-:W-:Y:S01]  /*119b0*/  FSEL R61, R2, -INF , !P5 ;  /* 0xff800000023d7808 */ /* 0x000fe20006800000 */
[----:B--2---:R-:W-:Y:S01]  /*119c0*/  FFMA.FTZ R3, R20, -UR6, R55 ;  /* 0x8000000614037c23 */ /* 0x004fe20008010037 */
[----:B------:R-:W-:Y:S01]  /*119d0*/  FSEL R52, R21, -INF , !P0 ;  /* 0xff80000015347808 */ /* 0x000fe20004000000 */
[----:B------:R-:W-:Y:S01]  /*119e0*/  FFMA.FTZ R20, R0, -UR6, R59 ;  /* 0x8000000600147c23 */ /* 0x000fe2000801003b */
[----:B------:R-:W-:Y:S01]  /*119f0*/  ISETP.GE.AND P0, PT, R19, R230, PT ;  /* 0x000000e61300720c */ /* 0x000fe20003f06270 */
[----:B------:R-:W-:Y:S01]  /*11a00*/  VIADD R0, R25, -UR4 ;  /* 0x8000000419007c36 */ /* 0x000fe20008000000 */
[----:B------:R1:W2:Y:S01]  /*11a10*/  MUFU.TANH R21, R22 ;  /* 0x0000001600157308 */ /* 0x0002a20000002400 */
[----:B------:R-:W-:Y:S01]  /*11a20*/  FSEL R60, R3, -INF , !P1 ;  /* 0xff800000033c7808 */ /* 0x000fe20004800000 */
[----:B------:R-:W-:Y:S01]  /*11a30*/  IMAD.IADD R2, R25, 0x1, -R28 ;  /* 0x0000000119027824 */ /* 0x000fe200078e0a1c */
[----:B------:R-:W-:Y:S01]  /*11a40*/  ISETP.GE.AND P1, PT, R19, R232, PT ;  /* 0x000000e81300720c */ /* 0x000fe20003f26270 */
[----:B------:R-:W-:Y:S01]  /*11a50*/  FMUL.FTZ R28, R198, UR7 ;  /* 0x00000007c61c7c20 */ /* 0x000fe20008410000 */
[----:B------:R-:W-:-:S02]  /*11a60*/  FSEL R39, R39, -INF , !P0 ;  /* 0xff80000027277808 */ /* 0x000fc40004000000 */
[----:B------:R-:W-:Y:S02]  /*11a70*/  ISETP.GT.AND P0, PT, R0, R19, PT ;  /* 0x000000130000720c */ /* 0x000fe40003f04270 */
[----:B------:R-:W-:Y:S02]  /*11a80*/  FSEL R58, R58, -INF , !P1 ;  /* 0xff8000003a3a7808 */ /* 0x000fe40004800000 */
[----:B------:R-:W-:Y:S02]  /*11a90*/  IABS R2, R2 ;  /* 0x0000000200027213 */ /* 0x000fe40000000000 */
[C---:B------:R-:W-:Y:S02]  /*11aa0*/  ISETP.GE.AND P1, PT, R19.reuse, R231, PT ;  /* 0x000000e71300720c */ /* 0x040fe40003f26270 */
[----:B------:R-:W-:Y:S02]  /*11ab0*/  FSEL R3, R20, -INF , !P0 ;  /* 0xff80000014037808 */ /* 0x000fe40004000000 */
[----:B------:R-:W-:Y:S01]  /*11ac0*/  ISETP.GE.AND P5, PT, R19, R229, PT ;  /* 0x000000e51300720c */ /* 0x000fe20003fa6270 */
[----:B------:R-:W-:Y:S01]  /*11ad0*/  FMUL.FTZ R19, R187, UR7 ;  /* 0x00000007bb137c20 */ /* 0x000fe20008410000 */
[----:B------:R-:W-:-:S02]  /*11ae0*/  I2FP.F32.S32 R2, R2 ;  /* 0x0000000200027245 */ /* 0x000fc40000201400 */
[----:B------:R-:W-:Y:S02]  /*11af0*/  ISETP.GE.AND P0, PT, R17, R232, PT ;  /* 0x000000e81100720c */ /* 0x000fe40003f06270 */
[----:B------:R-:W-:Y:S01]  /*11b00*/  FSEL R24, R3, -INF , !P1 ;  /* 0xff80000003187808 */ /* 0x000fe20004800000 */
[----:B------:R-:W-:Y:S01]  /*11b10*/  FMUL.FTZ R3, R186, UR7 ;  /* 0x00000007ba037c20 */ /* 0x000fe20008410000 */
[----:B-1----:R-:W-:Y:S01]  /*11b20*/  FSEL R22, R196, -INF , !P5 ;  /* 0xff800000c4167808 */ /* 0x002fe20006800000 */
[----:B--2---:R-:W-:Y:S01]  /*11b30*/  FFMA.FTZ R2, R2, -UR6, R21 ;  /* 0x8000000602027c23 */ /* 0x004fe20008010015 */
[----:B------:R-:W-:Y:S01]  /*11b40*/  ISETP.GE.AND P5, PT, R17, R230, PT ;  /* 0x000000e61100720c */ /* 0x000fe20003fa6270 */
[----:B------:R1:W2:Y:S01]  /*11b50*/  MUFU.TANH R21, R3 ;  /* 0x0000000300157308 */ /* 0x0002a20000002400 */
[----:B------:R-:W-:Y:S02]  /*11b60*/  FSEL R57, R62, -INF , !P0 ;  /* 0xff8000003e397808 */ /* 0x000fe40004000000 */
[----:B------:R-:W-:-:S02]  /*11b70*/  ISETP.GT.AND P0, PT, R0, R17, PT ;  /* 0x000000110000720c */ /* 0x000fc40003f04270 */
[----:B------:R-:W-:Y:S02]  /*11b80*/  FSEL R35, R45, -INF , !P5 ;  /* 0xff8000002d237808 */ /* 0x000fe40006800000 */
[C---:B------:R-:W-:Y:S01]  /*11b90*/  ISETP.GE.AND P1, PT, R17.reuse, R229, PT ;  /* 0x000000e51100720c */ /* 0x040fe20003f26270 */
[----:B------:R-:W3:Y:S01]  /*11ba0*/  MUFU.TANH R19, R19 ;  /* 0x0000001300137308 */ /* 0x000ee20000002400 */
[----:B------:R-:W-:Y:S02]  /*11bb0*/  ISETP.GE.AND P5, PT, R17, R231, PT ;  /* 0x000000e71100720c */ /* 0x000fe40003fa6270 */
[----:B------:R-:W-:Y:S01]  /*11bc0*/  FSEL R17, R2, -INF , !P0 ;  /* 0xff80000002117808 */ /* 0x000fe20004000000 */
[----:B------:R-:W-:Y:S01]  /*11bd0*/  IMAD.IADD R2, R25, 0x1, -R33 ;  /* 0x0000000119027824 */ /* 0x000fe200078e0a21 */
[----:B------:R-:W-:Y:S01]  /*11be0*/  FSEL R20, R197, -INF , !P1 ;  /* 0xff800000c5147808 */ /* 0x000fe20004800000 */
[----:B------:R-:W-:Y:S01]  /*11bf0*/  FMUL.FTZ R33, R199, UR7 ;  /* 0x00000007c7217c20 */ /* 0x000fe20008410000 */
[----:B------:R-:W-:Y:S01]  /*11c00*/  ISETP.GE.AND P1, PT, R16, R230, PT ;  /* 0x000000e61000720c */ /* 0x000fe20003f26270 */
[----:B-1----:R-:W-:Y:S01]  /*11c10*/  IMAD.IADD R3, R25, 0x1, -R31 ;  /* 0x0000000119037824 */ /* 0x002fe200078e0a1f */
[----:B------:R-:W-:-:S02]  /*11c20*/  IABS R2, R2 ;  /* 0x0000000200027213 */ /* 0x000fc40000000000 */
[----:B------:R-:W-:Y:S02]  /*11c30*/  ISETP.GE.AND P0, PT, R16, R232, PT ;  /* 0x000000e81000720c */ /* 0x000fe40003f06270 */
[----:B------:R-:W-:Y:S02]  /*11c40*/  IABS R3, R3 ;  /* 0x0000000300037213 */ /* 0x000fe40000000000 */
[----:B------:R-:W-:Y:S02]  /*11c50*/  FSEL R23, R17, -INF , !P5 ;  /* 0xff80000011177808 */ /* 0x000fe40006800000 */
[----:B------:R-:W-:Y:S02]  /*11c60*/  I2FP.F32.S32 R17, R3 ;  /* 0x0000000300117245 */ /* 0x000fe40000201400 */
[----:B------:R-:W-:Y:S01]  /*11c70*/  I2FP.F32.S32 R3, R2 ;  /* 0x0000000200037245 */ /* 0x000fe20000201400 */
[----:B------:R-:W-:Y:S01]  /*11c80*/  IMAD.IADD R2, R25, 0x1, -R27 ;  /* 0x0000000119027824 */ /* 0x000fe200078e0a1b */
[----:B------:R-:W-:Y:S01]  /*11c90*/  FSEL R31, R50, -INF , !P1 ;  /* 0xff800000321f7808 */ /* 0x000fe20004800000 */
[----:B------:R1:W4:Y:S01]  /*11ca0*/  MUFU.TANH R27, R28 ;  /* 0x0000001c001b7308 */ /* 0x0003220000002400 */
[----:B------:R-:W-:-:S02]  /*11cb0*/  FSEL R59, R64, -INF , !P0 ;  /* 0xff800000403b7808 */ /* 0x000fc40004000000 */
[C---:B------:R-:W-:Y:S02]  /*11cc0*/  ISETP.GE.AND P5, PT, R16.reuse, R229, PT ;  /* 0x000000e51000720c */ /* 0x040fe40003fa6270 */
[----:B------:R-:W-:Y:S02]  /*11cd0*/  ISETP.GE.AND P1, PT, R16, R231, PT ;  /* 0x000000e71000720c */ /* 0x000fe40003f26270 */
[----:B------:R-:W-:Y:S01]  /*11ce0*/  ISETP.GT.AND P0, PT, R0, R16, PT ;  /* 0x000000100000720c */ /* 0x000fe20003f04270 */
[----:B--2---:R-:W-:Y:S01]  /*11cf0*/  FFMA.FTZ R16, R17, -UR6, R21 ;  /* 0x8000000611107c23 */ /* 0x004fe20008010015 */
[----:B---3--:R-:W-:Y:S01]  /*11d00*/  FFMA.FTZ R17, R3, -UR6, R19 ;  /* 0x8000000603117c23 */ /* 0x008fe20008010013 */
[----:B------:R-:W-:Y:S02]  /*11d10*/  IABS R2, R2 ;  /* 0x0000000200027213 */ /* 0x000fe40000000000 */
[----:B------:R-:W-:Y:S02]  /*11d20*/  FSEL R19, R200, -INF , !P5 ;  /* 0xff800000c8137808 */ /* 0x000fe40006800000 */
[----:B------:R-:W-:-:S02]  /*11d30*/  FSEL R3, R16, -INF , !P0 ;  /* 0xff80000010037808 */ /* 0x000fc40004000000 */
[----:B------:R-:W-:Y:S02]  /*11d40*/  ISETP.GE.AND P5, PT, R15, R230, PT ;  /* 0x000000e60f00720c */ /* 0x000fe40003fa6270 */
[----:B------:R-:W-:Y:S02]  /*11d50*/  FSEL R21, R3, -INF , !P1 ;  /* 0xff80000003157808 */ /* 0x000fe40004800000 */
[----:B------:R-:W-:Y:S02]  /*11d60*/  ISETP.GE.AND P0, PT, R15, R232, PT ;  /* 0x000000e80f00720c */ /* 0x000fe40003f06270 */
[----:B------:R-:W-:Y:S01]  /*11d70*/  I2FP.F32.S32 R3, R2 ;  /* 0x0000000200037245 */ /* 0x000fe20000201400 */
[----:B------:R-:W-:Y:S01]  /*11d80*/  IMAD.IADD R2, R25, 0x1, -R30 ;  /* 0x0000000119027824 */ /* 0x000fe200078e0a1e */
[----:B-1----:R-:W-:Y:S01]  /*11d90*/  FSEL R28, R49, -INF , !P5 ;  /* 0xff800000311c7808 */ /* 0x002fe20006800000 */
[----:B------:R-:W1:Y:S01]  /*11da0*/  MUFU.TANH R30, R33 ;  /* 0x00000021001e7308 */ /* 0x000e620000002400 */
[----:B------:R-:W-:-:S02]  /*11db0*/  FSEL R55, R67, -INF , !P0 ;  /* 0xff80000043377808 */ /* 0x000fc40004000000 */
[C---:B------:R-:W-:Y:S02]  /*11dc0*/  ISETP.GE.AND P1, PT, R15.reuse, R229, PT ;  /* 0x000000e50f00720c */ /* 0x040fe40003f26270 */
[----:B------:R-:W-:Y:S02]  /*11dd0*/  ISETP.GE.AND P5, PT, R15, R231, PT ;  /* 0x000000e70f00720c */ /* 0x000fe40003fa6270 */
[----:B------:R-:W-:Y:S01]  /*11de0*/  ISETP.GT.AND P0, PT, R0, R15, PT ;  /* 0x0000000f0000720c */ /* 0x000fe20003f04270 */
[----:B----4-:R-:W-:Y:S01]  /*11df0*/  FFMA.FTZ R15, R3, -UR6, R27 ;  /* 0x80000006030f7c23 */ /* 0x010fe2000801001b */
[----:B------:R-:W-:Y:S01]  /*11e00*/  FMUL.FTZ R27, R202, UR7 ;  /* 0x00000007ca1b7c20 */ /* 0x000fe20008410000 */
[----:B------:R-:W-:Y:S02]  /*11e10*/  IABS R2, R2 ;  /* 0x0000000200027213 */ /* 0x000fe40000000000 */
[----:B------:R-:W-:Y:S02]  /*11e20*/  FSEL R3, R17, -INF , !P0 ;  /* 0xff80000011037808 */ /* 0x000fe40004000000 */
[----:B------:R-:W-:Y:S01]  /*11e30*/  FSEL R16, R205, -INF , !P1 ;  /* 0xff800000cd107808 */ /* 0x000fe20004800000 */
[----:B------:R-:W2:Y:S01]  /*11e40*/  MUFU.TANH R27, R27 ;  /* 0x0000001b001b7308 */ /* 0x000ea20000002400 */
[----:B------:R-:W-:-:S02]  /*11e50*/  ISETP.GE.AND P0, PT, R14, R230, PT ;  /* 0x000000e60e00720c */ /* 0x000fc40003f06270 */
[----:B------:R-:W-:Y:S02]  /*11e60*/  ISETP.GE.AND P1, PT, R14, R232, PT ;  /* 0x000000e80e00720c */ /* 0x000fe40003f26270 */
[----:B------:R-:W-:Y:S01]  /*11e70*/  FSEL R17, R3, -INF , !P5 ;  /* 0xff80000003117808 */ /* 0x000fe20006800000 */
[----:B------:R-:W-:Y:S01]  /*11e80*/  IMAD.IADD R3, R25, 0x1, -R37 ;  /* 0x0000000119037824 */ /* 0x000fe200078e0a25 */
[----:B------:R-:W-:Y:S02]  /*11e90*/  I2FP.F32.S32 R2, R2 ;  /* 0x0000000200027245 */ /* 0x000fe40000201400 */
[----:B------:R-:W-:Y:S02]  /*11ea0*/  FSEL R100, R48, -INF , !P0 ;  /* 0xff80000030647808 */ /* 0x000fe40004000000 */
[----:B------:R-:W-:Y:S02]  /*11eb0*/  ISETP.GE.AND P5, PT, R14, R229, PT ;  /* 0x000000e50e00720c */ /* 0x000fe40003fa6270 */
[----:B------:R-:W-:-:S02]  /*11ec0*/  ISETP.GT.AND P0, PT, R0, R14, PT ;  /* 0x0000000e0000720c */ /* 0x000fc40003f04270 */
[----:B------:R-:W-:Y:S02]  /*11ed0*/  FSEL R179, R102, -INF , !P1 ;  /* 0xff80000066b37808 */ /* 0x000fe40004800000 */
[----:B------:R-:W-:Y:S01]  /*11ee0*/  ISETP.GE.AND P1, PT, R14, R231, PT ;  /* 0x000000e70e00720c */ /* 0x000fe20003f26270 */
[----:B-1----:R-:W-:Y:S01]  /*11ef0*/  FFMA.FTZ R14, R2, -UR6, R30 ;  /* 0x80000006020e7c23 */ /* 0x002fe2000801001e */
[----:B------:R-:W-:Y:S02]  /*11f00*/  IABS R2, R3 ;  /* 0x0000000300027213 */ /* 0x000fe40000000000 */
[----:B------:R-:W-:Y:S02]  /*11f10*/  FSEL R3, R15, -INF , !P0 ;  /* 0xff8000000f037808 */ /* 0x000fe40004000000 */
[----:B------:R-:W-:Y:S02]  /*11f20*/  FSEL R62, R208, -INF , !P5 ;  /* 0xff800000d03e7808 */ /* 0x000fe40006800000 */
[----:B------:R-:W-:-:S02]  /*11f30*/  ISETP.GE.AND P0, PT, R13, R230, PT ;  /* 0x000000e60d00720c */ /* 0x000fc40003f06270 */
[----:B------:R-:W-:Y:S02]  /*11f40*/  ISETP.GE.AND P5, PT, R13, R232, PT ;  /* 0x000000e80d00720c */ /* 0x000fe40003fa6270 */
[----:B------:R-:W-:Y:S02]  /*11f50*/  I2FP.F32.S32 R2, R2 ;  /* 0x0000000200027245 */ /* 0x000fe40000201400 */
[----:B------:R-:W-:Y:S02]  /*11f60*/  FSEL R108, R3, -INF , !P1 ;  /* 0xff800000036c7808 */ /* 0x000fe40004800000 */
[----:B------:R-:W-:Y:S01]  /*11f70*/  FSEL R109, R47, -INF , !P0 ;  /* 0xff8000002f6d7808 */ /* 0x000fe20004000000 */
[----:B--2---:R-:W-:Y:S01]  /*11f80*/  FFMA.FTZ R3, R2, -UR6, R27 ;  /* 0x8000000602037c23 */ /* 0x004fe2000801001b */
[----:B------:R-:W-:Y:S02]  /*11f90*/  FSEL R177, R103, -INF , !P5 ;  /* 0xff80000067b17808 */ /* 0x000fe40006800000 */
[----:B------:R-:W-:-:S02]  /*11fa0*/  ISETP.GE.AND P1, PT, R13, R229, PT ;  /* 0x000000e50d00720c */ /* 0x000fc40003f26270 */
[----:B------:R-:W-:Y:S02]  /*11fb0*/  ISETP.GT.AND P0, PT, R0, R13, PT ;  /* 0x0000000d0000720c */ /* 0x000fe40003f04270 */
[----:B------:R-:W-:Y:S01]  /*11fc0*/  ISETP.GE.AND P5, PT, R13, R231, PT ;  /* 0x000000e70d00720c */ /* 0x000fe20003fa6270 */
[----:B------:R-:W-:Y:S01]  /*11fd0*/  FMUL.FTZ R13, R203, UR7 ;  /* 0x00000007cb0d7c20 */ /* 0x000fe20008410000 */
[----:B------:R-:W-:Y:S02]  /*11fe0*/  FSEL R2, R14, -INF , !P0 ;  /* 0xff8000000e027808 */ /* 0x000fe40004000000 */
[C---:B------:R-:W-:Y:S02]  /*11ff0*/  ISETP.GE.AND P0, PT, R12.reuse, R230, PT ;  /* 0x000000e60c00720c */ /* 0x040fe40003f06270 */
[----:B------:R-:W-:Y:S01]  /*12000*/  FSEL R37, R209, -INF , !P1 ;  /* 0xff800000d1257808 */ /* 0x000fe20004800000 */
[----:B------:R-:W1:Y:S01]  /*12010*/  MUFU.TANH R13, R13 ;  /* 0x0000000d000d7308 */ /* 0x000e620000002400 */
[----:B------:R-:W-:-:S02]  /*12020*/  ISETP.GE.AND P1, PT, R12, R232, PT ;  /* 0x000000e80c00720c */ /* 0x000fc40003f26270 */
[----:B------:R-:W-:Y:S01]  /*12030*/  FSEL R106, R2, -INF , !P5 ;  /* 0xff800000026a7808 */ /* 0x000fe20006800000 */
[----:B------:R-:W-:Y:S01]  /*12040*/  IMAD.IADD R2, R25, 0x1, -R41 ;  /* 0x0000000119027824 */ /* 0x000fe200078e0a29 */
[----:B------:R-:W-:Y:S02]  /*12050*/  FSEL R110, R46, -INF , !P0 ;  /* 0xff8000002e6e7808 */ /* 0x000fe40004000000 */
[----:B------:R-:W-:Y:S02]  /*12060*/  ISETP.GT.AND P0, PT, R0, R12, PT ;  /* 0x0000000c0000720c */ /* 0x000fe40003f04270 */
[----:B------:R-:W-:Y:S02]  /*12070*/  FSEL R176, R107, -INF , !P1 ;  /* 0xff8000006bb07808 */ /* 0x000fe40004800000 */
[----:B------:R-:W-:Y:S02]  /*12080*/  ISETP.GE.AND P1, PT, R12, R231, PT ;  /* 0x000000e70c00720c */ /* 0x000fe40003f26270 */
[----:B------:R-:W-:-:S02]  /*12090*/  FSEL R3, R3, -INF , !P0 ;  /* 0xff80000003037808 */ /* 0x000fc40004000000 */
[----:B------:R-:W-:Y:S02]  /*120a0*/  IABS R2, R2 ;  /* 0x0000000200027213 */ /* 0x000fe40000000000 */
[----:B------:R-:W-:Y:S01]  /*120b0*/  ISETP.GE.AND P5, PT, R12, R229, PT ;  /* 0x000000e50c00720c */ /* 0x000fe20003fa6270 */
[----:B------:R-:W-:Y:S01]  /*120c0*/  FMUL.FTZ R12, R207, UR7 ;  /* 0x00000007cf0c7c20 */ /* 0x000fe20008410000 */
[----:B------:R-:W-:Y:S01]  /*120d0*/  FSEL R105, R3, -INF , !P1 ;  /* 0xff80000003697808 */ /* 0x000fe20004800000 */
[----:B------:R-:W-:Y:S01]  /*120e0*/  FMUL.FTZ R3, R206, UR7 ;  /* 0x00000007ce037c20 */ /* 0x000fe20008410000 */
[----:B------:R-:W-:Y:S02]  /*120f0*/  I2FP.F32.S32 R2, R2 ;  /* 0x0000000200027245 */ /* 0x000fe40000201400 */
[C---:B------:R-:W-:Y:S01]  /*12100*/  ISETP.GE.AND P0, PT, R11.reuse, R232, PT ;  /* 0x000000e80b00720c */ /* 0x040fe20003f06270 */
[----:B------:R2:W3:Y:S01]  /*12110*/  MUFU.TANH R14, R3 ;  /* 0x00000003000e7308 */ /* 0x0004e20000002400 */
[----:B------:R-:W-:Y:S01]  /*12120*/  FSEL R30, R212, -INF , !P5 ;  /* 0xff800000d41e7808 */ /* 0x000fe20006800000 */
[----:B-1----:R-:W-:Y:S01]  /*12130*/  FFMA.FTZ R2, R2, -UR6, R13 ;  /* 0x8000000602027c23 */ /* 0x002fe2000801000d */
[----:B------:R-:W-:-:S02]  /*12140*/  ISETP.GE.AND P5, PT, R11, R230, PT ;  /* 0x000000e60b00720c */ /* 0x000fc40003fa6270 */
[----:B------:R-:W-:Y:S02]  /*12150*/  FSEL R178, R178, -INF , !P0 ;  /* 0xff800000b2b27808 */ /* 0x000fe40004000000 */
[----:B------:R-:W-:Y:S01]  /*12160*/  ISETP.GT.AND P0, PT, R0, R11, PT ;  /* 0x0000000b0000720c */ /* 0x000fe20003f04270 */
[----:B------:R1:W4:Y:S01]  /*12170*/  MUFU.TANH R13, R12 ;  /* 0x0000000c000d7308 */ /* 0x0003220000002400 */
[----:B------:R-:W-:Y:S02]  /*12180*/  FSEL R111, R42, -INF , !P5 ;  /* 0xff8000002a6f7808 */ /* 0x000fe40006800000 */
[C---:B------:R-:W-:Y:S02]  /*12190*/  ISETP.GE.AND P1, PT, R11.reuse, R229, PT ;  /* 0x000000e50b00720c */ /* 0x040fe40003f26270 */
[----:B------:R-:W-:Y:S02]  /*121a0*/  ISETP.GE.AND P5, PT, R11, R231, PT ;  /* 0x000000e70b00720c */ /* 0x000fe40003fa6270 */
[----:B------:R-:W-:Y:S01]  /*121b0*/  FSEL R11, R2, -INF , !P0 ;  /* 0xff800000020b7808 */ /* 0x000fe20004000000 */
[C---:B------:R-:W-:Y:S01]  /*121c0*/  IMAD.IADD R2, R25.reuse, 0x1, -R38 ;  /* 0x0000000119027824 */ /* 0x040fe200078e0a26 */
[----:B------:R-:W-:Y:S01]  /*121d0*/  FSEL R15, R216, -INF , !P1 ;  /* 0xff800000d80f7808 */ /* 0x000fe20004800000 */
[----:B--2---:R-:W-:Y:S01]  /*121e0*/  IMAD.IADD R3, R25, 0x1, -R36 ;  /* 0x0000000119037824 */ /* 0x004fe200078e0a24 */
[----:B------:R-:W-:-:S02]  /*121f0*/  ISETP.GE.AND P1, PT, R10, R230, PT ;  /* 0x000000e60a00720c */ /* 0x000fc40003f26270 */
[----:B------:R-:W-:Y:S02]  /*12200*/  ISETP.GE.AND P0, PT, R10, R232, PT ;  /* 0x000000e80a00720c */ /* 0x000fe40003f06270 */
[----:B------:R-:W-:Y:S01]  /*12210*/  IABS R3, R3 ;  /* 0x0000000300037213 */ /* 0x000fe20000000000 */
[----:B-1----:R-:W-:Y:S01]  /*12220*/  FMUL.FTZ R12, R210, UR7 ;  /* 0x00000007d20c7c20 */ /* 0x002fe20008410000 */
[----:B------:R-:W-:Y:S02]  /*12230*/  FSEL R36, R11, -INF , !P5 ;  /* 0xff8000000b247808 */ /* 0x000fe40006800000 */
[----:B------:R-:W-:Y:S02]  /*12240*/  IABS R2, R2 ;  /* 0x0000000200027213 */ /* 0x000fe40000000000 */
[----:B------:R-:W-:Y:S01]  /*12250*/  I2FP.F32.S32 R11, R3 ;  /* 0x00000003000b7245 */ /* 0x000fe20000201400 */
[----:B------:R-:W1:Y:S01]  /*12260*/  MUFU.TANH R12, R12 ;  /* 0x0000000c000c7308 */ /* 0x000e620000002400 */
[----:B------:R-:W-:-:S02]  /*12270*/  FSEL R183, R34, -INF , !P1 ;  /* 0xff80000022b77808 */ /* 0x000fc40004800000 */
[----:B------:R-:W-:Y:S02]  /*12280*/  FSEL R196, R182, -INF , !P0 ;  /* 0xff800000b6c47808 */ /* 0x000fe40004000000 */
[C---:B------:R-:W-:Y:S02]  /*12290*/  ISETP.GE.AND P5, PT, R10.reuse, R229, PT ;  /* 0x000000e50a00720c */ /* 0x040fe40003fa6270 */
[----:B------:R-:W-:Y:S02]  /*122a0*/  ISETP.GE.AND P1, PT, R10, R231, PT ;  /* 0x000000e70a00720c */ /* 0x000fe40003f26270 */
[----:B------:R-:W-:Y:S01]  /*122b0*/  ISETP.GT.AND P0, PT, R0, R10, PT ;  /* 0x0000000a0000720c */ /* 0x000fe20003f04270 */
[----:B---3--:R-:W-:Y:S01]  /*122c0*/  FFMA.FTZ R10, R11, -UR6, R14 ;  /* 0x800000060b0a7c23 */ /* 0x008fe2000801000e */
[----:B------:R-:W-:Y:S01]  /*122d0*/  I2FP.F32.S32 R3, R2 ;  /* 0x0000000200037245 */ /* 0x000fe20000201400 */
[----:B------:R-:W-:Y:S02]  /*122e0*/  IMAD.IADD R2, R25, 0x1, -R40 ;  /* 0x0000000119027824 */ /* 0x000fe400078e0a28 */
[----:B------:R-:W-:Y:S01]  /*122f0*/  FMUL.FTZ R14, R211, UR7 ;  /* 0x00000007d30e7c20 */ /* 0x000fe20008410000 */
[----:B------:R-:W-:Y:S01]  /*12300*/  FSEL R182, R213, -INF , !P5 ;  /* 0xff800000d5b67808 */ /* 0x000fe20006800000 */
[----:B----4-:R-:W-:Y:S01]  /*12310*/  FFMA.FTZ R11, R3, -UR6, R13 ;  /* 0x80000006030b7c23 */ /* 0x010fe2000801000d */
[----:B------:R-:W-:-:S02]  /*12320*/  IABS R2, R2 ;  /* 0x0000000200027213 */ /* 0x000fc40000000000 */
[----:B------:R-:W-:Y:S02]  /*12330*/  FSEL R3, R10, -INF , !P0 ;  /* 0xff8000000a037808 */ /* 0x000fe40004000000 */
[C---:B------:R-:W-:Y:S01]  /*12340*/  ISETP.GE.AND P0, PT, R9.reuse, R230, PT ;  /* 0x000000e60900720c */ /* 0x040fe20003f06270 */
[----:B------:R-:W2:Y:S01]  /*12350*/  MUFU.TANH R10, R14 ;  /* 0x0000000e000a7308 */ /* 0x000ea20000002400 */
[----:B------:R-:W-:Y:S02]  /*12360*/  ISETP.GE.AND P5, PT, R9, R232, PT ;  /* 0x000000e80900720c */ /* 0x000fe40003fa6270 */
[----:B------:R-:W-:Y:S01]  /*12370*/  FSEL R187, R3, -INF , !P1 ;  /* 0xff80000003bb7808 */ /* 0x000fe20004800000 */
[----:B------:R-:W-:Y:S01]  /*12380*/  IMAD.IADD R3, R25, 0x1, -R43 ;  /* 0x0000000119037824 */ /* 0x000fe200078e0a2b */
[----:B------:R-:W-:Y:S02]  /*12390*/  I2FP.F32.S32 R2, R2 ;  /* 0x0000000200027245 */ /* 0x000fe40000201400 */
[----:B------:R-:W-:-:S02]  /*123a0*/  FSEL R191, R51, -INF , !P0 ;  /* 0xff80000033bf7808 */ /* 0x000fc40004000000 */
[C---:B------:R-:W-:Y:S02]  /*123b0*/  ISETP.GE.AND P1, PT, R9.reuse, R229, PT ;  /* 0x000000e50900720c */ /* 0x040fe40003f26270 */
[----:B------:R-:W-:Y:S02]  /*123c0*/  ISETP.GT.AND P0, PT, R0, R9, PT ;  /* 0x000000090000720c */ /* 0x000fe40003f04270 */
[----:B------:R-:W-:Y:S02]  /*123d0*/  FSEL R194, R184, -INF , !P5 ;  /* 0xff800000b8c27808 */ /* 0x000fe40006800000 */
[----:B------:R-:W-:Y:S01]  /*123e0*/  ISETP.GE.AND P5, PT, R9, R231, PT ;  /* 0x000000e70900720c */ /* 0x000fe20003fa6270 */
[----:B-1----:R-:W-:Y:S01]  /*123f0*/  FFMA.FTZ R9, R2, -UR6, R12 ;  /* 0x8000000602097c23 */ /* 0x002fe2000801000c */
[----:B------:R-:W-:Y:S02]  /*12400*/  IABS R2, R3 ;  /* 0x0000000300027213 */ /* 0x000fe40000000000 */
[----:B------:R-:W-:-:S02]  /*12410*/  FSEL R3, R11, -INF , !P0 ;  /* 0xff8000000b037808 */ /* 0x000fc40004000000 */
[----:B------:R-:W-:Y:S02]  /*12420*/  FSEL R181, R220, -INF , !P1 ;  /* 0xff800000dcb57808 */ /* 0x000fe40004800000 */
[C---:B------:R-:W-:Y:S02]  /*12430*/  ISETP.GE.AND P0, PT, R8.reuse, R230, PT ;  /* 0x000000e60800720c */ /* 0x040fe40003f06270 */
[----:B------:R-:W-:Y:S02]  /*12440*/  ISETP.GE.AND P1, PT, R8, R232, PT ;  /* 0x000000e80800720c */ /* 0x000fe40003f26270 */
[----:B------:R-:W-:Y:S02]  /*12450*/  FSEL R184, R3, -INF , !P5 ;  /* 0xff80000003b87808 */ /* 0x000fe40006800000 */
[----:B------:R-:W-:Y:S02]  /*12460*/  I2FP.F32.S32 R2, R2 ;  /* 0x0000000200027245 */ /* 0x000fe40000201400 */
[----:B------:R-:W-:-:S02]  /*12470*/  FSEL R190, R54, -INF , !P0 ;  /* 0xff80000036be7808 */ /* 0x000fc40004000000 */
[----:B------:R-:W-:Y:S01]  /*12480*/  FSEL R193, R185, -INF , !P1 ;  /* 0xff800000b9c17808 */ /* 0x000fe20004800000 */
[----:B--2---:R-:W-:Y:S01]  /*12490*/  FFMA.FTZ R3, R2, -UR6, R10 ;  /* 0x8000000602037c23 */ /* 0x004fe2000801000a */
[----:B------:R-:W-:Y:S02]  /*124a0*/  ISETP.GE.AND P5, PT, R8, R229, PT ;  /* 0x000000e50800720c */ /* 0x000fe40003fa6270 */
[----:B------:R-:W-:Y:S02]  /*124b0*/  ISETP.GT.AND P0, PT, R0, R8, PT ;  /* 0x000000080000720c */ /* 0x000fe40003f04270 */
[----:B------:R-:W-:Y:S01]  /*124c0*/  ISETP.GE.AND P1, PT, R8, R231, PT ;  /* 0x000000e70800720c */ /* 0x000fe20003f26270 */
[----:B------:R-:W-:Y:S01]  /*124d0*/  FMUL.FTZ R8, R214, UR7 ;  /* 0x00000007d6087c20 */ /* 0x000fe20008410000 */
[----:B------:R-:W-:Y:S01]  /*124e0*/  FSEL R2, R9, -INF , !P0 ;  /* 0xff80000009027808 */ /* 0x000fe20004000000 */
[----:B------:R-:W-:Y:S01]  /*124f0*/  FMUL.FTZ R9, R215, UR7 ;  /* 0x00000007d7097c20 */ /* 0x000fe20008410000 */
[----:B------:R-:W-:-:S02]  /*12500*/  ISETP.GE.AND P0, PT, R7, R230, PT ;  /* 0x000000e60700720c */ /* 0x000fc40003f06270 */
[----:B------:R-:W-:Y:S01]  /*12510*/  FSEL R185, R2, -INF , !P1 ;  /* 0xff80000002b97808 */ /* 0x000fe20004800000 */
[----:B------:R-:W1:Y:S01]  /*12520*/  MUFU.TANH R8, R8 ;  /* 0x0000000800087308 */ /* 0x000e620000002400 */
[----:B------:R-:W-:Y:S01]  /*12530*/  IMAD.IADD R2, R25, 0x1, -R44 ;  /* 0x0000000119027824 */ /* 0x000fe200078e0a2c */
[----:B------:R-:W-:Y:S02]  /*12540*/  FSEL R180, R221, -INF , !P5 ;  /* 0xff800000ddb47808 */ /* 0x000fe40006800000 */
[----:B------:R-:W-:Y:S02]  /*12550*/  ISETP.GE.AND P5, PT, R7, R232, PT ;  /* 0x000000e80700720c */ /* 0x000fe40003fa6270 */
[----:B------:R-:W-:Y:S02]  /*12560*/  FSEL R192, R56, -INF , !P0 ;  /* 0xff80000038c07808 */ /* 0x000fe40004000000 */
[----:B------:R-:W-:Y:S01]  /*12570*/  ISETP.GT.AND P0, PT, R0, R7, PT ;  /* 0x000000070000720c */ /* 0x000fe20003f04270 */
[----:B------:R-:W2:Y:S01]  /*12580*/  MUFU.TANH R9, R9 ;  /* 0x0000000900097308 */ /* 0x000ea20000002400 */
[----:B------:R-:W-:-:S02]  /*12590*/  IABS R2, R2 ;  /* 0x0000000200027213 */ /* 0x000fc40000000000 */
[----:B------:R-:W-:Y:S02]  /*125a0*/  FSEL R188, R188, -INF , !P5 ;  /* 0xff800000bcbc7808 */ /* 0x000fe40006800000 */
[----:B------:R-:W-:Y:S02]  /*125b0*/  ISETP.GE.AND P5, PT, R7, R231, PT ;  /* 0x000000e70700720c */ /* 0x000fe40003fa6270 */
[----:B------:R-:W-:Y:S02]  /*125c0*/  FSEL R3, R3, -INF , !P0 ;  /* 0xff80000003037808 */ /* 0x000fe40004000000 */
[----:B------:R-:W-:Y:S02]  /*125d0*/  I2FP.F32.S32 R2, R2 ;  /* 0x0000000200027245 */ /* 0x000fe40000201400 */
[----:B------:R-:W-:Y:S02]  /*125e0*/  FSEL R186, R3, -INF , !P5 ;  /* 0xff80000003ba7808 */ /* 0x000fe40006800000 */
[----:B------:R-:W-:Y:S01]  /*125f0*/  ISETP.GE.AND P1, PT, R7, R229, PT ;  /* 0x000000e50700720c */ /* 0x000fe20003f26270 */
[----:B-1----:R-:W-:Y:S01]  /*12600*/  FFMA.FTZ R3, R2, -UR6, R8 ;  /* 0x8000000602037c23 */ /* 0x002fe20008010008 */
[----:B------:R-:W-:Y:S01]  /*12610*/  ISETP.GE.AND P0, PT, R6, R232, PT ;  /* 0x000000e80600720c */ /* 0x000fe20003f06270 */
[C---:B------:R-:W-:Y:S01]  /*12620*/  IMAD.IADD R2, R25.reuse, 0x1, -R26 ;  /* 0x0000000119027824 */ /* 0x040fe200078e0a1a */
[----:B------:R-:W-:Y:S01]  /*12630*/  FSEL R38, R222, -INF , !P1 ;  /* 0xff800000de267808 */ /* 0x000fe20004800000 */
[----:B------:R-:W-:Y:S01]  /*12640*/  FMUL.FTZ R8, R238, UR7 ;  /* 0x00000007ee087c20 */ /* 0x000fe20008410000 */
[----:B------:R-:W-:Y:S01]  /*12650*/  ISETP.GE.AND P1, PT, R6, R230, PT ;  /* 0x000000e60600720c */ /* 0x000fe20003f26270 */
[----:B------:R-:W-:Y:S01]  /*12660*/  IMAD.IADD R7, R25, 0x1, -R29 ;  /* 0x0000000119077824 */ /* 0x000fe200078e0a1d */
[----:B------:R-:W-:-:S02]  /*12670*/  FSEL R211, R189, -INF , !P0 ;  /* 0xff800000bdd37808 */ /* 0x000fc40004000000 */
[----:B------:R-:W-:Y:S01]  /*12680*/  ISETP.GT.AND P0, PT, R0, R6, PT ;  /* 0x000000060000720c */ /* 0x000fe20003f04270 */
[----:B------:R-:W1:Y:S01]  /*12690*/  MUFU.TANH R8, R8 ;  /* 0x0000000800087308 */ /* 0x000e620000002400 */
[----:B------:R-:W-:Y:S02]  /*126a0*/  IABS R2, R2 ;  /* 0x0000000200027213 */ /* 0x000fe40000000000 */
[C---:B------:R-:W-:Y:S02]  /*126b0*/  ISETP.GE.AND P5, PT, R6.reuse, R229, PT ;  /* 0x000000e50600720c */ /* 0x040fe40003fa6270 */
[----:B------:R-:W-:Y:S02]  /*126c0*/  FSEL R200, R53, -INF , !P1 ;  /* 0xff80000035c87808 */ /* 0x000fe40004800000 */
[----:B------:R-:W-:Y:S01]  /*126d0*/  ISETP.GE.AND P1, PT, R6, R231, PT ;  /* 0x000000e70600720c */ /* 0x000fe20003f26270 */
[----:B------:R-:W-:Y:S01]  /*126e0*/  IMAD.IADD R6, R25, 0x1, -R32 ;  /* 0x0000000119067824 */ /* 0x000fe200078e0a20 */
[----:B------:R-:W-:-:S02]  /*126f0*/  FSEL R3, R3, -INF , !P0 ;  /* 0xff80000003037808 */ /* 0x000fc40004000000 */
[----:B------:R-:W-:Y:S02]  /*12700*/  I2FP.F32.S32 R2, R2 ;  /* 0x0000000200027245 */ /* 0x000fe40000201400 */
[C---:B------:R-:W-:Y:S02]  /*12710*/  ISETP.GE.AND P0, PT, R5.reuse, R232, PT ;  /* 0x000000e80500720c */ /* 0x040fe40003f06270 */
[----:B------:R-:W-:Y:S02]  /*12720*/  FSEL R198, R226, -INF , !P5 ;  /* 0xff800000e2c67808 */ /* 0x000fe40006800000 */
[----:B------:R-:W-:Y:S02]  /*12730*/  ISETP.GE.AND P5, PT, R5, R230, PT ;  /* 0x000000e60500720c */ /* 0x000fe40003fa6270 */
[----:B------:R-:W-:Y:S01]  /*12740*/  FSEL R203, R3, -INF , !P1 ;  /* 0xff80000003cb7808 */ /* 0x000fe20004800000 */
[----:B--2---:R-:W-:Y:S01]  /*12750*/  FFMA.FTZ R3, R2, -UR6, R9 ;  /* 0x8000000602037c23 */ /* 0x004fe20008010009 */
[----:B------:R-:W-:Y:S01]  /*12760*/  FSEL R210, R63, -INF , !P0 ;  /* 0xff8000003fd27808 */ /* 0x000fe20004000000 */
[----:B------:R-:W-:Y:S01]  /*12770*/  FMUL.FTZ R9, R239, UR7 ;  /* 0x00000007ef097c20 */ /* 0x000fe20008410000 */
[----:B------:R-:W-:-:S02]  /*12780*/  ISETP.GT.AND P0, PT, R0, R5, PT ;  /* 0x000000050000720c */ /* 0x000fc40003f04270 */
[----:B------:R-:W-:Y:S02]  /*12790*/  FSEL R206, R52, -INF , !P5 ;  /* 0xff80000034ce7808 */ /* 0x000fe40006800000 */
[----:B------:R-:W-:Y:S02]  /*127a0*/  IABS R2, R6 ;  /* 0x0000000600027213 */ /* 0x000fe40000000000 */
[C---:B------:R-:W-:Y:S02]  /*127b0*/  ISETP.GE.AND P1, PT, R5.reuse, R229, PT ;  /* 0x000000e50500720c */ /* 0x040fe40003f26270 */
[----:B------:R-:W-:Y:S02]  /*127c0*/  ISETP.GE.AND P5, PT, R5, R231, PT ;  /* 0x000000e70500720c */ /* 0x000fe40003fa6270 */
[----:B------:R-:W-:Y:S01]  /*127d0*/  FSEL R5, R3, -INF , !P0 ;  /* 0xff80000003057808 */ /* 0x000fe20004000000 */
[----:B------:R-:W-:Y:S01]  /*127e0*/  IMAD.MOV.U32 R3, RZ, RZ, R2 ;  /* 0x000000ffff037224 */ /* 0x000fe200078e0002 */
[----:B------:R-:W-:-:S02]  /*127f0*/  ISETP.GE.AND P0, PT, R18, R232, PT ;  /* 0x000000e81200720c */ /* 0x000fc40003f06270 */
[----:B------:R-:W-:Y:S02]  /*12800*/  FSEL R202, R5, -INF , !P5 ;  /* 0xff80000005ca7808 */ /* 0x000fe40006800000 */
[----:B------:R-:W2:Y:S01]  /*12810*/  MUFU.TANH R5, R9 ;  /* 0x0000000900057308 */ /* 0x000ea20000002400 */
[----:B------:R-:W-:Y:S02]  /*12820*/  I2FP.F32.S32 R3, R3 ;  /* 0x0000000300037245 */ /* 0x000fe40000201400 */
[----:B------:R-:W-:Y:S02]  /*12830*/  FSEL R197, R195, -INF , !P1 ;  /* 0xff800000c3c57808 */ /* 0x000fe40004800000 */
[----:B------:R-:W-:Y:S01]  /*12840*/  ISETP.GE.AND P1, PT, R18, R230, PT ;  /* 0x000000e61200720c */ /* 0x000fe20003f26270 */
[----:B-1----:R-:W-:Y:S01]  /*12850*/  FFMA.FTZ R3, R3, -UR6, R8 ;  /* 0x8000000603037c23 */ /* 0x002fe20008010008 */
[----:B------:R-:W-:Y:S02]  /*12860*/  FSEL R209, R65, -INF , !P0 ;  /* 0xff80000041d17808 */ /* 0x000fe40004000000 */
[----:B------:R-:W-:-:S02]  /*12870*/  IABS R2, R7 ;  /* 0x0000000700027213 */ /* 0x000fc40000000000 */
[----:B------:R-:W-:Y:S02]  /*12880*/  ISETP.GT.AND P0, PT, R0, R18, PT ;  /* 0x000000120000720c */ /* 0x000fe40003f04270 */
[----:B------:R-:W-:Y:S02]  /*12890*/  FSEL R205, R60, -INF , !P1 ;  /* 0xff8000003ccd7808 */ /* 0x000fe40004800000 */
[C---:B------:R-:W-:Y:S02]  /*128a0*/  ISETP.GE.AND P5, PT, R18.reuse, R229, PT ;  /* 0x000000e51200720c */ /* 0x040fe40003fa6270 */
[----:B------:R-:W-:Y:S02]  /*128b0*/  ISETP.GE.AND P1, PT, R18, R231, PT ;  /* 0x000000e71200720c */ /* 0x000fe40003f26270 */
[----:B------:R-:W-:Y:S02]  /*128c0*/  I2FP.F32.S32 R2, R2 ;  /* 0x0000000200027245 */ /* 0x000fe40000201400 */
[----:B------:R-:W-:-:S02]  /*128d0*/  FSEL R3, R3, -INF , !P0 ;  /* 0xff80000003037808 */ /* 0x000fc40004000000 */
[----:B------:R-:W-:Y:S02]  /*128e0*/  FSEL R195, R201, -INF , !P5 ;  /* 0xff800000c9c37808 */ /* 0x000fe40006800000 */
[----:B------:R-:W-:Y:S01]  /*128f0*/  ISETP.GT.AND P0, PT, R0, R4, PT ;  /* 0x000000040000720c */ /* 0x000fe20003f04270 */
[----:B--2---:R-:W-:Y:S01]  /*12900*/  FFMA.FTZ R0, R2, -UR6, R5 ;  /* 0x8000000602007c23 */ /* 0x004fe20008010005 */
[----:B------:R-:W-:Y:S02]  /*12910*/  FSEL R199, R3, -INF , !P1 ;  /* 0xff80000003c77808 */ /* 0x000fe40004800000 */
[C---:B------:R-:W-:Y:S02]  /*12920*/  ISETP.GE.AND P5, PT, R4.reuse, R230, PT ;  /* 0x000000e60400720c */ /* 0x040fe40003fa6270 */
[----:B------:R-:W-:Y:S02]  /*12930*/  ISETP.GE.AND P1, PT, R4, R232, PT ;  /* 0x000000e80400720c */ /* 0x000fe40003f26270 */
[----:B------:R-:W-:-:S02]  /*12940*/  FSEL R207, R61, -INF , !P5 ;  /* 0xff8000003dcf7808 */ /* 0x000fc40006800000 */
[----:B------:R-:W-:Y:S02]  /*12950*/  FSEL R208, R66, -INF , !P1 ;  /* 0xff80000042d07808 */ /* 0x000fe40004800000 */
[C---:B------:R-:W-:Y:S02]  /*12960*/  ISETP.GE.AND P5, PT, R4.reuse, R229, PT ;  /* 0x000000e50400720c */ /* 0x040fe40003fa6270 */
        /* <DEDUP_REMOVED lines=66> */
.L_x_1330:
[----:B------:R3:W-:Y:S02]  /*12d90*/  STS.128 [R224+0x8800], RZ ;  /* 0x008800ffe0007388 */ /* 0x0007e40000000c00 */
.L_x_1331:
[----:B------:R-:W-:Y:S05]  /*12da0*/  BSYNC.RECONVERGENT B0 ;  /* 0x0000000000007941 */ /* 0x000fea0003800200 */
.L_x_1329:
[----:B------:R-:W0:Y:S02]  /*12db0*/  LDGDEPBAR ;  /* 0x00000000000079af */ /* 0x000e240000000000 */
.L_x_1328:
        /* <DEDUP_REMOVED lines=69> */
[----:B------:R1:W-:Y:S01]  /*13210*/  MUFU.EX2 R248, R9 ;  /* 0x0000000900f87308 */ /* 0x0003e20000000800 */
[----:B------:R-:W-:Y:S03]  /*13220*/  LDSM.16.MT88.4 R32, [R10+0x2000] ;  /* 0x002000000a20783b */ /* 0x000fe60000004200 */
        /* <DEDUP_REMOVED lines=40> */
[----:B------:R-:W-:Y:S01]  /*134b0*/  FMUL.FTZ R93, R93, R43 ;  /* 0x0000002b5d5d7220 */ /* 0x000fe20000410000 */
[----:B--2---:R-:W-:-:S03]  /*134c0*/  FMNMX.FTZ R3, R3, R7, !PT ;  /* 0x0000000703037209 */ /* 0x004fc60007810000 */
[----:B------:R2:W3:Y:S02]  /*134d0*/  MUFU.EX2 R14, R5 ;  /* 0x00000005000e7308 */ /* 0x0004e40000000800 */
        /* <DEDUP_REMOVED lines=12> */
[----:B------:R-:W-:Y:S01]  /*135a0*/  LDSM.16.MT88.4 R24, [R107+0xa000] ;  /* 0x00a000006b18783b */ /* 0x000fe20000004200 */
        /* <DEDUP_REMOVED lines=18> */
[----:B-1----:R-:W-:Y:S01]  /*136d0*/  FFMA.FTZ R5, R23, UR4, -R0 ;  /* 0x0000000417057c23 */ /* 0x002fe20008010800 */
[----:B------:R-:W-:-:S03]  /*136e0*/  FMUL.FTZ R81, R81, R41 ;  /* 0x0000002951517220 */ /* 0x000fc60000410000 */
[----:B------:R1:W-:Y:S01]  /*136f0*/  MUFU.EX2 R251, R5 ;  /* 0x0000000500fb7308 */ /* 0x0003e20000000800 */
[----:B--2---:R-:W-:Y:S01]  /*13700*/  FMUL.FTZ R3, R102, UR4 ;  /* 0x0000000466037c20 */ /* 0x004fe20008410000 */
[--C-:B-1----:R-:W-:Y:S02]  /*13710*/  FFMA.FTZ R5, R21, UR4, -R0.reuse ;  /* 0x0000000415057c23 */ /* 0x102fe40008010800 */
[----:B------:R-:W-:Y:S04]  /*13720*/  LDSM.16.MT88.4 R20, [R10] ;  /* 0x000000000a14783b */ /* 0x000fe80000004200 */
[----:B------:R1:W2:Y:S02]  /*13730*/  MUFU.EX2 R29, R5 ;  /* 0x00000005001d7308 */ /* 0x0002a40000000800 */
[----:B-1----:R-:W-:Y:S01]  /*13740*/  FFMA.FTZ R5, R17, UR4, -R0 ;  /* 0x0000000411057c23 */ /* 0x002fe20008010800 */
[----:B--2---:R-:W-:Y:S01]  /*13750*/  MOV R39, R29 ;  /* 0x0000001d00277202 */ /* 0x004fe20000000f00 */
[----:B------:R-:W1:Y:S04]  /*13760*/  LDSM.16.MT88.4 R16, [R107+0x9000] ;  /* 0x009000006b10783b */ /* 0x000e680000004200 */
[----:B------:R2:W3:Y:S02]  /*13770*/  MUFU.EX2 R250, R5 ;  /* 0x0000000500fa7308 */ /* 0x0004e40000000800 */
[----:B--2---:R-:W-:-:S02]  /*13780*/  FSEL R5, R101, RZ, P0 ;  /* 0x000000ff65057208 */ /* 0x004fc40000000000 */
[----:B------:R-:W-:Y:S02]  /*13790*/  FSETP.NEU.FTZ.AND P0, PT, R102, -INF , PT ;  /* 0xff8000006600780b */ /* 0x000fe40003f1d000 */
[----:B---3--:R-:W-:Y:S01]  /*137a0*/  F2FP.F16.F32.PACK_AB R7, R250, R29 ;  /* 0x0000001dfa07723e */ /* 0x008fe200000000ff */
[----:B------:R-:W-:Y:S01]  /*137b0*/  FADD.FTZ R5, R11, -R5 ;  /* 0x800000050b057221 */ /* 0x000fe20000010000 */
[----:B------:R-:W-:Y:S01]  /*137c0*/  FFMA.FTZ R11, R31, UR4, -R8 ;  /* 0x000000041f0b7c23 */ /* 0x000fe20008010808 */
[----:B------:R-:W-:Y:S02]  /*137d0*/  FSEL R3, R3, RZ, P0 ;  /* 0x000000ff03037208 */ /* 0x000fe40000000000 */
[----:B------:R-:W-:Y:S01]  /*137e0*/  FSEL R9, R102, RZ, P0 ;  /* 0x000000ff66097208 */ /* 0x000fe20000000000 */
[----:B------:R-:W-:Y:S01]  /*137f0*/  FMUL.FTZ R5, R5, UR4 ;  /* 0x0000000405057c20 */ /* 0x000fe20008410000 */
[----:B------:R2:W-:Y:S01]  /*13800*/  MUFU.EX2 R247, R11 ;  /* 0x0000000b00f77308 */ /* 0x0005e20000000800 */
[----:B------:R-:W-:-:S02]  /*13810*/  FFMA.FTZ R12, R58, UR4, -R3 ;  /* 0x000000043a0c7c23 */ /* 0x000fc40008010803 */
[----:B------:R-:W-:-:S04]  /*13820*/  FADD.FTZ R9, R228, -R9 ;  /* 0x80000009e4097221 */ /* 0x000fc80000010000 */
[----:B------:R-:W-:Y:S01]  /*13830*/  FMUL.FTZ R9, R9, UR4 ;  /* 0x0000000409097c20 */ /* 0x000fe20008410000 */
[----:B------:R3:W4:Y:S08]  /*13840*/  MUFU.EX2 R42, R5 ;  /* 0x00000005002a7308 */ /* 0x0007300000000800 */
[----:B------:R5:W-:Y:S01]  /*13850*/  MUFU.EX2 R245, R12 ;  /* 0x0000000c00f57308 */ /* 0x000be20000000800 */
[----:B--2---:R-:W-:-:S07]  /*13860*/  FFMA.FTZ R11, R57, UR4, -R3 ;  /* 0x00000004390b7c23 */ /* 0x004fce0008010803 */
        /* <DEDUP_REMOVED lines=8> */
[----:B------:R3:W4:Y:S01]  /*138f0*/  MUFU.EX2 R40, R9 ;  /* 0x0000000900287308 */ /* 0x0007220000000800 */
[--C-:B-----5:R-:W-:Y:S01]  /*13900*/  FFMA.FTZ R12, R59, UR4, -R3.reuse ;  /* 0x000000043b0c7c23 */ /* 0x120fe20008010803 */
[-C--:B------:R-:W-:Y:S01]  /*13910*/  FMUL.FTZ R138, R138, R42.reuse ;  /* 0x0000002a8a8a7220 */ /* 0x080fe20000410000 */
[-C--:B------:R-:W-:Y:S01]  /*13920*/  FMUL.FTZ R139, R139, R42.reuse ;  /* 0x0000002a8b8b7220 */ /* 0x080fe20000410000 */
[-C--:B------:R-:W-:Y:S01]  /*13930*/  FMUL.FTZ R150, R150, R42.reuse ;  /* 0x0000002a96967220 */ /* 0x080fe20000410000 */
[-C--:B------:R-:W-:Y:S01]  /*13940*/  FMUL.FTZ R151, R151, R42.reuse ;  /* 0x0000002a97977220 */ /* 0x080fe20000410000 */
[-C--:B------:R-:W-:Y:S01]  /*13950*/  FMUL.FTZ R154, R154, R42.reuse ;  /* 0x0000002a9a9a7220 */ /* 0x080fe20000410000 */
[-C--:B------:R-:W-:Y:S01]  /*13960*/  FMUL.FTZ R155, R155, R42.reuse ;  /* 0x0000002a9b9b7220 */ /* 0x080fe20000410000 */
[----:B------:R-:W-:Y:S01]  /*13970*/  MUFU.EX2 R243, R12 ;  /* 0x0000000c00f37308 */ /* 0x000fe20000000800 */
[----:B--2---:R-:W-:Y:S01]  /*13980*/  FFMA.FTZ R11, R55, UR4, -R3 ;  /* 0x00000004370b7c23 */ /* 0x004fe20008010803 */
[-C--:B------:R-:W-:Y:S01]  /*13990*/  FMUL.FTZ R166, R166, R42.reuse ;  /* 0x0000002aa6a67220 */ /* 0x080fe20000410000 */
[-C--:B------:R-:W-:Y:S01]  /*139a0*/  FMUL.FTZ R167, R167, R42.reuse ;  /* 0x0000002aa7a77220 */ /* 0x080fe20000410000 */
[-C--:B------:R-:W-:Y:S01]  /*139b0*/  FMUL.FTZ R170, R170, R42.reuse ;  /* 0x0000002aaaaa7220 */ /* 0x080fe20000410000 */
[-C--:B------:R-:W-:Y:S01]  /*139c0*/  FMUL.FTZ R171, R171, R42.reuse ;  /* 0x0000002aabab7220 */ /* 0x080fe20000410000 */
[-C--:B------:R-:W-:Y:S01]  /*139d0*/  FMUL.FTZ R74, R74, R42.reuse ;  /* 0x0000002a4a4a7220 */ /* 0x080fe20000410000 */
[-C--:B------:R-:W-:Y:S01]  /*139e0*/  FMUL.FTZ R75, R75, R42.reuse ;  /* 0x0000002a4b4b7220 */ /* 0x080fe20000410000 */
[----:B------:R-:W2:Y:S01]  /*139f0*/  MUFU.EX2 R242, R11 ;  /* 0x0000000b00f27308 */ /* 0x000ea20000000800 */
[----:B---3--:R-:W-:Y:S01]  /*13a00*/  FFMA.FTZ R9, R100, UR4, -R8 ;  /* 0x0000000464097c23 */ /* 0x008fe20008010808 */
[-C--:B------:R-:W-:Y:S01]  /*13a10*/  FMUL.FTZ R78, R78, R42.reuse ;  /* 0x0000002a4e4e7220 */ /* 0x080fe20000410000 */
[-C--:B------:R-:W-:Y:S01]  /*13a20*/  FMUL.FTZ R79, R79, R42.reuse ;  /* 0x0000002a4f4f7220 */ /* 0x080fe20000410000 */
[-C--:B------:R-:W-:Y:S01]  /*13a30*/  FMUL.FTZ R90, R90, R42.reuse ;  /* 0x0000002a5a5a7220 */ /* 0x080fe20000410000 */
[-C--:B------:R-:W-:Y:S01]  /*13a40*/  FMUL.FTZ R91, R91, R42.reuse ;  /* 0x0000002a5b5b7220 */ /* 0x080fe20000410000 */
[-C--:B------:R-:W-:Y:S01]  /*13a50*/  FMUL.FTZ R94, R94, R42.reuse ;  /* 0x0000002a5e5e7220 */ /* 0x080fe20000410000 */
[----:B------:R-:W-:Y:S01]  /*13a60*/  FMUL.FTZ R95, R95, R42 ;  /* 0x0000002a5f5f7220 */ /* 0x000fe20000410000 */
[----:B------:R3:W-:Y:S01]  /*13a70*/  MUFU.EX2 R241, R9 ;  /* 0x0000000900f17308 */ /* 0x0007e20000000800 */
[C---:B-1----:R-:W-:Y:S01]  /*13a80*/  HMMA.16816.F32 R116, R4.reuse, R16, R116 ;  /* 0x000000100474723c */ /* 0x042fe20000001874 */
[-C--:B----4-:R-:W-:Y:S01]  /*13a90*/  FMUL.FTZ R158, R158, R40.reuse ;  /* 0x000000289e9e7220 */ /* 0x090fe20000410000 */
[----:B------:R-:W-:Y:S01]  /*13aa0*/  FMUL.FTZ R159, R159, R40 ;  /* 0x000000289f9f7220 */ /* 0x000fe20000410000 */
[----:B------:R-:W-:Y:S01]  /*13ab0*/  MOV R100, R234 ;  /* 0x000000ea00647202 */ /* 0x000fe20000000f00 */
        /* <DEDUP_REMOVED lines=12> */
[--C-:B---3--:R-:W-:Y:S01]  /*13b80*/  FFMA.FTZ R9, R62, UR4, -R2.reuse ;  /* 0x000000043e097c23 */ /* 0x108fe20008010802 */
[C---:B------:R-:W-:Y:S01]  /*13b90*/  HMMA.16816.F32 R132, R4.reuse, R20, R132 ;  /* 0x000000140484723c */ /* 0x040fe20000001884 */
[-C--:B------:R-:W-:Y:S01]  /*13ba0*/  FMUL.FTZ R147, R147, R40.reuse ;  /* 0x0000002893937220 */ /* 0x080fe20000410000 */
[-C--:B------:R-:W-:Y:S01]  /*13bb0*/  FMUL.FTZ R86, R86, R40.reuse ;  /* 0x0000002856567220 */ /* 0x080fe20000410000 */
[----:B------:R1:W-:Y:S01]  /*13bc0*/  MUFU.EX2 R238, R9 ;  /* 0x0000000900ee7308 */ /* 0x0003e20000000800 */
[-C--:B------:R-:W-:Y:S01]  /*13bd0*/  FMUL.FTZ R87, R87, R40.reuse ;  /* 0x0000002857577220 */ /* 0x080fe20000410000 */
[-C--:B------:R-:W-:Y:S01]  /*13be0*/  FMUL.FTZ R98, R98, R40.reuse ;  /* 0x0000002862627220 */ /* 0x080fe20000410000 */
[-C--:B------:R-:W-:Y:S01]  /*13bf0*/  FMUL.FTZ R99, R99, R40.reuse ;  /* 0x0000002863637220 */ /* 0x080fe20000410000 */
[--C-:B------:R-:W-:Y:S01]  /*13c00*/  FFMA.FTZ R11, R37, UR4, -R2.reuse ;  /* 0x00000004250b7c23 */ /* 0x100fe20008010802 */
[C---:B------:R-:W-:Y:S01]  /*13c10*/  HMMA.16816.F32 R136, R4.reuse, R22, R136 ;  /* 0x000000160488723c */ /* 0x040fe20000001888 */
[-C--:B------:R-:W-:Y:S01]  /*13c20*/  FMUL.FTZ R70, R70, R40.reuse ;  /* 0x0000002846467220 */ /* 0x080fe20000410000 */
[-C--:B------:R-:W-:Y:S01]  /*13c30*/  FMUL.FTZ R71, R71, R40.reuse ;  /* 0x0000002847477220 */ /* 0x080fe20000410000 */
[----:B------:R3:W-:Y:S01]  /*13c40*/  MUFU.EX2 R240, R11 ;  /* 0x0000000b00f07308 */ /* 0x0007e20000000800 */
[-C--:B------:R-:W-:Y:S01]  /*13c50*/  FMUL.FTZ R174, R174, R40.reuse ;  /* 0x00000028aeae7220 */ /* 0x080fe20000410000 */
[-C--:B------:R-:W-:Y:S01]  /*13c60*/  FMUL.FTZ R175, R175, R40.reuse ;  /* 0x00000028afaf7220 */ /* 0x080fe20000410000 */
[-C--:B------:R-:W-:Y:S01]  /*13c70*/  FMUL.FTZ R82, R82, R40.reuse ;  /* 0x0000002852527220 */ /* 0x080fe20000410000 */
[----:B------:R-:W-:Y:S01]  /*13c80*/  FMUL.FTZ R83, R83, R40 ;  /* 0x0000002853537220 */ /* 0x000fe20000410000 */
[----:B------:R-:W-:Y:S01]  /*13c90*/  HMMA.16816.F32 R148, R4, R24, R148 ;  /* 0x000000180494723c */ /* 0x000fe20000001894 */
[----:B-1----:R-:W-:-:S02]  /*13ca0*/  FFMA.FTZ R9, R30, UR4, -R2 ;  /* 0x000000041e097c23 */ /* 0x002fc40008010802 */
[----:B------:R-:W1:Y:S05]  /*13cb0*/  LDSM.16.MT88.4 R28, [R107+0x9400] ;  /* 0x009400006b1c783b */ /* 0x000e6a0000004200 */
[----:B------:R-:W-:Y:S01]  /*13cc0*/  HMMA.16816.F32 R152, R4, R26, R152 ;  /* 0x0000001a0498723c */ /* 0x000fe20000001898 */
[----:B------:R4:W-:Y:S01]  /*13cd0*/  MUFU.EX2 R237, R9 ;  /* 0x0000000900ed7308 */ /* 0x0009e20000000800 */
[----:B---3--:R-:W-:-:S06]  /*13ce0*/  FFMA.FTZ R11, R15, UR4, -R2 ;  /* 0x000000040f0b7c23 */ /* 0x008fcc0008010802 */
[C---:B------:R-:W-:Y:S01]  /*13cf0*/  HMMA.16816.F32 R164, R4.reuse, R48, R164 ;  /* 0x0000003004a4723c */ /* 0x040fe200000018a4 */
[----:B------:R3:W-:Y:S07]  /*13d00*/  MUFU.EX2 R239, R11 ;  /* 0x0000000b00ef7308 */ /* 0x0007ee0000000800 */
[----:B------:R-:W-:Y:S01]  /*13d10*/  HMMA.16816.F32 R168, R4, R50, R168 ;  /* 0x0000003204a8723c */ /* 0x000fe200000018a8 */
[----:B----4-:R-:W-:-:S07]  /*13d20*/  FFMA.FTZ R9, R108, UR4, -R0 ;  /* 0x000000046c097c23 */ /* 0x010fce0008010800 */
[----:B------:R-:W-:Y:S01]  /*13d30*/  HMMA.16816.F32 R72, R4, R44, R72 ;  /* 0x0000002c0448723c */ /* 0x000fe20000001848 */
[----:B---3--:R-:W-:-:S04]  /*13d40*/  FFMA.FTZ R11, R106, UR4, -R0 ;  /* 0x000000046a0b7c23 */ /* 0x008fc80008010800 */
[----:B------:R3:W-:Y:S03]  /*13d50*/  MUFU.EX2 R236, R11 ;  /* 0x0000000b00ec7308 */ /* 0x0007e60000000800 */
[C---:B------:R-:W-:Y:S08]  /*13d60*/  HMMA.16816.F32 R76, R4.reuse, R46, R76 ;  /* 0x0000002e044c723c */ /* 0x040ff0000000184c */
[----:B------:R-:W-:Y:S01]  /*13d70*/  HMMA.16816.F32 R88, R4, R32, R88 ;  /* 0x000000200458723c */ /* 0x000fe20000001858 */
[----:B---3--:R-:W-:-:S07]  /*13d80*/  MOV R11, R100 ;  /* 0x00000064000b7202 */ /* 0x008fce0000000f00 */
[----:B------:R-:W-:Y:S01]  /*13d90*/  HMMA.16816.F32 R92, R4, R34, R92 ;  /* 0x00000022045c723c */ /* 0x000fe2000000185c */
[----:B------:R-:W-:Y:S02]  /*13da0*/  F2FP.F16.F32.PACK_AB R4, R248, R249 ;  /* 0x000000f9f804723e */ /* 0x000fe400000000ff */
[----:B------:R-:W-:Y:S02]  /*13db0*/  F2FP.F16.F32.PACK_AB R5, R244, R245 ;  /* 0x000000f5f405723e */ /* 0x000fe400000000ff */
[----:B------:R-:W-:Y:S02]  /*13dc0*/  F2FP.F16.F32.PACK_AB R6, R246, R247 ;  /* 0x000000f7f606723e */ /* 0x000fe400000000ff */
[----:B--2---:R-:W-:-:S07]  /*13dd0*/  F2FP.F16.F32.PACK_AB R7, R242, R243 ;  /* 0x000000f3f207723e */ /* 0x004fce00000000ff */
[C---:B------:R-:W-:Y:S01]  /*13de0*/  HMMA.16816.F32 R64, R4.reuse, R26, R156 ;  /* 0x0000001a0440723c */ /* 0x040fe2000000189c */
[----:B------:R-:W-:Y:S02]  /*13df0*/  MOV R156, R235 ;  /* 0x000000eb009c7202 */ /* 0x000fe40000000f00 */
[----:B------:R2:W3:Y:S01]  /*13e00*/  MUFU.EX2 R235, R9 ;  /* 0x0000000900eb7308 */ /* 0x0004e20000000800 */
[----:B------:R-:W-:Y:S02]  /*13e10*/  MOV R159, R233 ;  /* 0x000000e9009f7202 */ /* 0x000fe40000000f00 */
[----:B------:R-:W-:Y:S02]  /*13e20*/  MOV R157, R54 ;  /* 0x00000036009d7202 */ /* 0x000fe40000000f00 */
[----:B------:R-:W-:Y:S01]  /*13e30*/  HMMA.16816.F32 R60, R4, R48, R160 ;  /* 0x00000030043c723c */ /* 0x000fe200000018a0 */
[----:B------:R-:W-:Y:S02]  /*13e40*/  MOV R163, R53 ;  /* 0x0000003500a37202 */ /* 0x000fe40000000f00 */
[----:B------:R-:W-:-:S02]  /*13e50*/  MOV R162, R52 ;  /* 0x0000003400a27202 */ /* 0x000fc40000000f00 */
[----:B------:R-:W-:Y:S02]  /*13e60*/  MOV R161, R14 ;  /* 0x0000000e00a17202 */ /* 0x000fe40000000f00 */
[----:B------:R-:W-:Y:S01]  /*13e70*/  LDSM.16.MT88.4 R12, [R10+0x1400] ;  /* 0x001400000a0c783b */ /* 0x000fe20000004200 */
[----:B------:R-:W-:Y:S01]  /*13e80*/  HMMA.16816.F32 R112, R4, R16, R112 ;  /* 0x000000100470723c */ /* 0x000fe20000001870 */
[----:B------:R-:W-:Y:S01]  /*13e90*/  MOV R158, R227 ;  /* 0x000000e3009e7202 */ /* 0x000fe20000000f00 */
[----:B--2---:R-:W-:-:S04]  /*13ea0*/  FFMA.FTZ R9, R105, UR4, -R0 ;  /* 0x0000000469097c23 */ /* 0x004fc80008010800 */
[----:B------:R2:W-:Y:S02]  /*13eb0*/  MUFU.EX2 R234, R9 ;  /* 0x0000000900ea7308 */ /* 0x0005e40000000800 */
[C---:B------:R-:W-:Y:S01]  /*13ec0*/  HMMA.16816.F32 R124, R4.reuse, R18, R124 ;  /* 0x00000012047c723c */ /* 0x040fe2000000187c */
[----:B------:R-:W-:Y:S07]  /*13ed0*/  LDSM.16.MT88.4 R16, [R107+0xb400] ;  /* 0x00b400006b10783b */ /* 0x000fee0000004200 */
[----:B------:R-:W-:Y:S01]  /*13ee0*/  HMMA.16816.F32 R128, R4, R20, R128 ;  /* 0x000000140480723c */ /* 0x000fe20000001880 */
[----:B--2---:R-:W-:-:S07]  /*13ef0*/  FFMA.FTZ R9, R36, UR4, -R0 ;  /* 0x0000000424097c23 */ /* 0x004fce0008010800 */
[C---:B------:R-:W-:Y:S01]  /*13f00*/  HMMA.16816.F32 R140, R4.reuse, R22, R140 ;  /* 0x00000016048c723c */ /* 0x040fe2000000188c */
[----:B------:R-:W-:Y:S01]  /*13f10*/  LDSM.16.MT88.4 R20, [R107+0xa400] ;  /* 0x00a400006b14783b */ /* 0x000fe20000004200 */
[----:B------:R2:W4:Y:S06]  /*13f20*/  MUFU.EX2 R233, R9 ;  /* 0x0000000900e97308 */ /* 0x00052c0000000800 */
[C---:B------:R-:W-:Y:S01]  /*13f30*/  HMMA.16816.F32 R144, R4.reuse, R24, R144 ;  /* 0x000000180490723c */ /* 0x040fe20000001890 */
[----:B------:R-:W5:Y:S07]  /*13f40*/  LDSM.16.MT88.4 R24, [R10+0x400] ;  /* 0x000400000a18783b */ /* 0x000f6e0000004200 */
[----:B------:R-:W-:Y:S01]  /*13f50*/  HMMA.16816.F32 R52, R4, R32, R84 ;  /* 0x000000200434723c */ /* 0x000fe20000001854 */
[----:B------:R-:W-:-:S02]  /*13f60*/  MOV R84, R158 ;  /* 0x0000009e00547202 */ /* 0x000fc40000000f00 */
[----:B------:R-:W-:Y:S01]  /*13f70*/  MOV R86, R156 ;  /* 0x0000009c00567202 */ /* 0x000fe20000000f00 */
[--C-:B--2---:R-:W-:Y:S01]  /*13f80*/  FFMA.FTZ R9, R109, UR4, -R8.reuse ;  /* 0x000000046d097c23 */ /* 0x104fe20008010808 */
[----:B------:R-:W-:Y:S02]  /*13f90*/  MOV R85, R157 ;  /* 0x0000009d00557202 */ /* 0x000fe40000000f00 */
[----:B------:R-:W-:Y:S01]  /*13fa0*/  MOV R87, R163 ;  /* 0x000000a300577202 */ /* 0x000fe20000000f00 */
[----:B------:R2:W5:Y:S01]  /*13fb0*/  MUFU.EX2 R228, R9 ;  /* 0x0000000900e47308 */ /* 0x0005620000000800 */
[C---:B------:R-:W-:Y:S01]  /*13fc0*/  HMMA.16816.F32 R96, R4.reuse, R34, R96 ;  /* 0x000000220460723c */ /* 0x040fe20000001860 */
[----:B------:R-:W5:Y:S07]  /*13fd0*/  LDSM.16.MT88.4 R32, [R10+0x2400] ;  /* 0x002400000a20783b */ /* 0x000f6e0000004200 */
[----:B------:R-:W-:Y:S01]  /*13fe0*/  HMMA.16816.F32 R56, R4, R44, R68 ;  /* 0x0000002c0438723c */ /* 0x000fe20000001844 */
[----:B--2---:R-:W-:-:S07]  /*13ff0*/  FFMA.FTZ R9, R111, UR4, -R8 ;  /* 0x000000046f097c23 */ /* 0x004fce0008010808 */
[C---:B------:R-:W-:Y:S01]  /*14000*/  HMMA.16816.F32 R48, R4.reuse, R50, R172 ;  /* 0x000000320430723c */ /* 0x040fe200000018ac */
[----:B------:R-:W-:Y:S01]  /*14010*/  LDSM.16.MT88.4 R172, [R10+0x1c00] ;  /* 0x001c00000aac783b */ /* 0x000fe20000004200 */
[----:B------:R2:W-:Y:S06]  /*14020*/  MUFU.EX2 R226, R9 ;  /* 0x0000000900e27308 */ /* 0x0005ec0000000800 */
[----:B------:R-:W-:Y:S01]  /*14030*/  HMMA.16816.F32 R44, R4, R46, R80 ;  /* 0x0000002e042c723c */ /* 0x000fe20000001850 */
[----:B------:R-:W-:Y:S01]  /*14040*/  FFMA.FTZ R4, R110, UR4, -R8 ;  /* 0x000000046e047c23 */ /* 0x000fe20008010808 */
[----:B---3--:R-:W-:Y:S01]  /*14050*/  F2FP.F16.F32.PACK_AB R5, R236, R235 ;  /* 0x000000ebec05723e */ /* 0x008fe200000000ff */
[----:B------:R-:W-:Y:S01]  /*14060*/  LDSM.16.MT88.4 R80, [R107+0xbc00] ;  /* 0x00bc00006b50783b */ /* 0x000fe20000004200 */
[----:B------:R-:W-:Y:S01]  /*14070*/  F2FP.F16.F32.PACK_AB R6, R239, R237 ;  /* 0x000000edef06723e */ /* 0x000fe200000000ff */
[----:B------:R3:W-:Y:S01]  /*14080*/  MUFU.EX2 R227, R4 ;  /* 0x0000000400e37308 */ /* 0x0007e20000000800 */
[----:B----4-:R-:W-:Y:S01]  /*14090*/  F2FP.F16.F32.PACK_AB R7, R233, R234 ;  /* 0x000000eae907723e */ /* 0x010fe200000000ff */
[----:B--2---:R-:W-:-:S06]  /*140a0*/  FFMA.FTZ R9, R179, UR4, -R3 ;  /* 0x00000004b3097c23 */ /* 0x004fcc0008010803 */
[----:B------:R2:W-:Y:S01]  /*140b0*/  MUFU.EX2 R222, R9 ;  /* 0x0000000900de7308 */ /* 0x0005e20000000800 */
[----:B---3--:R-:W-:-:S07]  /*140c0*/  F2FP.F16.F32.PACK_AB R4, R240, R238 ;  /* 0x000000eef004723e */ /* 0x008fce00000000ff */
[----:B-1----:R-:W-:Y:S01]  /*140d0*/  HMMA.16816.F32 R116, R4, R28, R116 ;  /* 0x0000001c0474723c */ /* 0x002fe20000001874 */
[----:B--2---:R-:W-:-:S04]  /*140e0*/  FFMA.FTZ R9, R177, UR4, -R3 ;  /* 0x00000004b1097c23 */ /* 0x004fc80008010803 */
[----:B------:R1:W2:Y:S03]  /*140f0*/  MUFU.EX2 R221, R9 ;  /* 0x0000000900dd7308 */ /* 0x0002a60000000800 */
[C---:B------:R-:W-:Y:S08]  /*14100*/  HMMA.16816.F32 R120, R4.reuse, R30, R120 ;  /* 0x0000001e0478723c */ /* 0x040ff00000001878 */
[----:B-----5:R-:W-:Y:S01]  /*14110*/  HMMA.16816.F32 R132, R4, R24, R132 ;  /* 0x000000180484723c */ /* 0x020fe20000001884 */
[----:B-1----:R-:W-:-:S07]  /*14120*/  FFMA.FTZ R9, R176, UR4, -R3 ;  /* 0x00000004b0097c23 */ /* 0x002fce0008010803 */
[C---:B------:R-:W-:Y:S01]  /*14130*/  HMMA.16816.F32 R136, R4.reuse, R26, R136 ;  /* 0x0000001a0488723c */ /* 0x040fe20000001888 */
[----:B------:R1:W-:Y:S07]  /*14140*/  MUFU.EX2 R220, R9 ;  /* 0x0000000900dc7308 */ /* 0x0003ee0000000800 */
[C---:B------:R-:W-:Y:S08]  /*14150*/  HMMA.16816.F32 R148, R4.reuse, R20, R148 ;  /* 0x000000140494723c */ /* 0x040ff00000001894 */
[----:B------:R-:W-:Y:S01]  /*14160*/  HMMA.16816.F32 R152, R4, R22, R152 ;  /* 0x000000160498723c */ /* 0x000fe20000001898 */
[----:B-1----:R-:W-:-:S04]  /*14170*/  FFMA.FTZ R9, R178, UR4, -R3 ;  /* 0x00000004b2097c23 */ /* 0x002fc80008010803 */
        /* <DEDUP_REMOVED lines=10> */
[----:B------:R-:W-:Y:S01]  /*14220*/  HMMA.16816.F32 R68, R4, R34, R92 ;  /* 0x000000220444723c */ /* 0x000fe2000000185c */
[----:B------:R-:W-:Y:S02]  /*14230*/  F2FP.F16.F32.PACK_AB R4, R228, R241 ;  /* 0x000000f1e404723e */ /* 0x000fe400000000ff */
[----:B--2---:R-:W-:Y:S02]  /*14240*/  F2FP.F16.F32.PACK_AB R5, R221, R222 ;  /* 0x000000dedd05723e */ /* 0x004fe400000000ff */
[----:B------:R-:W-:Y:S02]  /*14250*/  F2FP.F16.F32.PACK_AB R6, R226, R227 ;  /* 0x000000e3e206723e */ /* 0x000fe400000000ff */
[----:B---3--:R-:W-:-:S07]  /*14260*/  F2FP.F16.F32.PACK_AB R7, R216, R220 ;  /* 0x000000dcd807723e */ /* 0x008fce00000000ff */
        /* <DEDUP_REMOVED lines=12> */
[----:B------:R-:W-:Y:S01]  /*14330*/  LDSM.16.MT88.4 R20, [R10+0x2800] ;  /* 0x002800000a14783b */ /* 0x000fe20000004200 */
[----:B-1----:R-:W-:-:S04]  /*14340*/  FFMA.FTZ R9, R38, UR4, -R2 ;  /* 0x0000000426097c23 */ /* 0x002fc80008010802 */
[----:B------:R1:W2:Y:S02]  /*14350*/  MUFU.EX2 R204, R9 ;  /* 0x0000000900cc7308 */ /* 0x0002a40000000800 */
[C---:B------:R-:W-:Y:S08]  /*14360*/  HMMA.16816.F32 R60, R4.reuse, R12, R60 ;  /* 0x0000000c043c723c */ /* 0x040ff0000000183c */
[----:B------:R-:W-:Y:S01]  /*14370*/  HMMA.16816.F32 R48, R4, R14, R48 ;  /* 0x0000000e0430723c */ /* 0x000fe20000001830 */
[----:B------:R-:W-:Y:S01]  /*14380*/  LDSM.16.MT88.4 R12, [R107+0xb800] ;  /* 0x00b800006b0c783b */ /* 0x000fe20000004200 */
[----:B-1----:R-:W-:-:S06]  /*14390*/  FFMA.FTZ R9, R187, UR4, -R0 ;  /* 0x00000004bb097c23 */ /* 0x002fcc0008010800 */
[C---:B------:R-:W-:Y:S01]  /*143a0*/  HMMA.16816.F32 R56, R4.reuse, R16, R56 ;  /* 0x000000100438723c */ /* 0x040fe20000001838 */
[----:B------:R-:W-:Y:S01]  /*143b0*/  MOV R187, R161 ;  /* 0x000000a100bb7202 */ /* 0x000fe20000000f00 */
[----:B------:R1:W-:Y:S06]  /*143c0*/  MUFU.EX2 R183, R9 ;  /* 0x0000000900b77308 */ /* 0x0003ec0000000800 */
[C---:B------:R-:W-:Y:S01]  /*143d0*/  HMMA.16816.F32 R44, R4.reuse, R18, R44 ;  /* 0x00000012042c723c */ /* 0x040fe2000000182c */
[----:B------:R-:W-:Y:S07]  /*143e0*/  LDSM.16.MT88.4 R16, [R10+0x1800] ;  /* 0x001800000a10783b */ /* 0x000fee0000004200 */
[----:B------:R-:W-:Y:S01]  /*143f0*/  HMMA.16816.F32 R52, R4, R32, R52 ;  /* 0x000000200434723c */ /* 0x000fe20000001834 */
[----:B-1----:R-:W-:Y:S01]  /*14400*/  FFMA.FTZ R9, R184, UR4, -R0 ;  /* 0x00000004b8097c23 */ /* 0x002fe20008010800 */
[----:B------:R-:W-:-:S02]  /*14410*/  MOV R184, R39 ;  /* 0x0000002700b87202 */ /* 0x000fc40000000f00 */
[----:B------:R-:W1:Y:S01]  /*14420*/  LDSM.16.MT88.4 R36, [R107+0x9800] ;  /* 0x009800006b24783b */ /* 0x000e620000004200 */
[----:B------:R3:W4:Y:S03]  /*14430*/  MUFU.EX2 R182, R9 ;  /* 0x0000000900b67308 */ /* 0x0007260000000800 */
[----:B------:R-:W-:Y:S01]  /*14440*/  HMMA.16816.F32 R32, R4, R34, R96 ;  /* 0x000000220420723c */ /* 0x000fe20000001860 */
[----:B------:R-:W-:Y:S01]  /*14450*/  FFMA.FTZ R4, R190, UR4, -R8 ;  /* 0x00000004be047c23 */ /* 0x000fe20008010808 */
[----:B--2---:R-:W-:-:S03]  /*14460*/  F2FP.F16.F32.PACK_AB R6, R204, R212 ;  /* 0x000000d4cc06723e */ /* 0x004fc600000000ff */
[----:B------:R2:W-:Y:S01]  /*14470*/  MUFU.EX2 R178, R4 ;  /* 0x0000000400b27308 */ /* 0x0005e20000000800 */
[----:B---3--:R-:W-:Y:S01]  /*14480*/  FFMA.FTZ R9, R185, UR4, -R0 ;  /* 0x00000004b9097c23 */ /* 0x008fe20008010800 */
[----:B----4-:R-:W-:Y:S02]  /*14490*/  F2FP.F16.F32.PACK_AB R5, R182, R183 ;  /* 0x000000b7b605723e */ /* 0x010fe400000000ff */
[----:B------:R-:W-:-:S04]  /*144a0*/  MOV R185, R162 ;  /* 0x000000a200b97202 */ /* 0x000fc80000000f00 */
[----:B------:R3:W-:Y:S01]  /*144b0*/  MUFU.EX2 R181, R9 ;  /* 0x0000000900b57308 */ /* 0x0007e20000000800 */
[----:B--2---:R-:W-:Y:S01]  /*144c0*/  F2FP.F16.F32.PACK_AB R4, R213, R214 ;  /* 0x000000d6d504723e */ /* 0x004fe200000000ff */
[----:B---3--:R-:W-:Y:S01]  /*144d0*/  FFMA.FTZ R9, R186, UR4, -R0 ;  /* 0x00000004ba097c23 */ /* 0x008fe20008010800 */
[----:B------:R-:W-:Y:S02]  /*144e0*/  MOV R186, R159 ;  /* 0x0000009f00ba7202 */ /* 0x000fe40000000f00 */
[----:B------:R-:W-:Y:S03]  /*144f0*/  LDSM.16.MT88.4 R156, [R107+0xac00] ;  /* 0x00ac00006b9c783b */ /* 0x000fe60000004200 */
[----:B------:R2:W3:Y:S02]  /*14500*/  MUFU.EX2 R180, R9 ;  /* 0x0000000900b47308 */ /* 0x0004e40000000800 */
[----:B--2---:R-:W-:Y:S01]  /*14510*/  FFMA.FTZ R9, R191, UR4, -R8 ;  /* 0x00000004bf097c23 */ /* 0x004fe20008010808 */
[----:B---3--:R-:W-:-:S05]  /*14520*/  F2FP.F16.F32.PACK_AB R7, R180, R181 ;  /* 0x000000b5b407723e */ /* 0x008fca00000000ff */
[----:B------:R2:W3:Y:S02]  /*14530*/  MUFU.EX2 R179, R9 ;  /* 0x0000000900b37308 */ /* 0x0004e40000000800 */
[C---:B-1----:R-:W-:Y:S08]  /*14540*/  HMMA.16816.F32 R116, R4.reuse, R36, R116 ;  /* 0x000000240474723c */ /* 0x042ff00000001874 */
[----:B------:R-:W-:Y:S01]  /*14550*/  HMMA.16816.F32 R120, R4, R38, R120 ;  /* 0x000000260478723c */ /* 0x000fe20000001878 */
[----:B--2---:R-:W-:-:S07]  /*14560*/  FFMA.FTZ R9, R192, UR4, -R8 ;  /* 0x00000004c0097c23 */ /* 0x004fce0008010808 */
        /* <DEDUP_REMOVED lines=17> */
[----:B---3--:R-:W-:-:S02]  /*14680*/  F2FP.F16.F32.PACK_AB R4, R179, R215 ;  /* 0x000000d7b304723e */ /* 0x008fc400000000ff */
[----:B--2---:R-:W-:Y:S02]  /*14690*/  F2FP.F16.F32.PACK_AB R5, R111, R176 ;  /* 0x000000b06f05723e */ /* 0x004fe400000000ff */
        /* <DEDUP_REMOVED lines=153> */
.L_x_1323:
[----:B------:R-:W-:-:S12]  /*15030*/  UIADD3 UR22, UPT, UPT, UR17, -0x1, URZ ;  /* 0xffffffff11167890 */ /* 0x000fd8000fffe0ff */
.L_x_1332:
[----:B------:R-:W-:Y:S01]  /*15040*/  UISETP.GE.AND UP0, UPT, UR22, UR18, UPT ;  /* 0x000000121600728c */ /* 0x000fe2000bf06270 */
[----:B------:R-:W2:Y:S08]  /*15050*/  LDCU.64 UR8, c[0x0][0x358] ;  /* 0x00006b00ff0877ac */ /* 0x000eb00008000a00 */
[----:B------:R-:W-:Y:S05]  /*15060*/  BRA.U !UP0, `(.L_x_1333) ;  /* 0x00000065084c7547 */ /* 0x000fea000b800000 */
[----:B------:R-:W3:Y:S01]  /*15070*/  LDL.LU R0, [R1+0x1c] ;  /* 0x00001c0001007983 */ /* 0x000ee20000300800 */
[----:B------:R-:W4:Y:S01]  /*15080*/  LDC.64 R4, c[0x0][0x3c0] ;  /* 0x0000f000ff047b82 */ /* 0x000f220000000a00 */
[----:B------:R-:W3:Y:S01]  /*15090*/  LDCU UR7, c[0x0][0x440] ;  /* 0x00008800ff0777ac */ /* 0x000ee20008000800 */
[----:B------:R-:W-:Y:S01]  /*150a0*/  IMAD.MOV.U32 R222, RZ, RZ, 0x20 ;  /* 0x00000020ffde7424 */ /* 0x000fe200078e00ff */
[----:B------:R-:W5:Y:S01]  /*150b0*/  S2R R223, SR_TID.X ;  /* 0x0000000000df7919 */ /* 0x000f620000002100 */
[----:B------:R-:W-:Y:S01]  /*150c0*/  IMAD.MOV.U32 R106, RZ, RZ, R101 ;  /* 0x000000ffff6a7224 */ /* 0x000fe200078e0065 */
[----:B------:R-:W-:Y:S01]  /*150d0*/  MOV R105, R102 ;  /* 0x0000006600697202 */ /* 0x000fe20000000f00 */
[----:B------:R-:W-:Y:S01]  /*150e0*/  IMAD.MOV.U32 R3, RZ, RZ, R104 ;  /* 0x000000ffff037224 */ /* 0x000fe200078e0068 */
[C---:B-1----:R-:W-:Y:S01]  /*150f0*/  IADD3 R227, PT, PT, R225.reuse, 0x8, RZ ;  /* 0x00000008e1e37810 */ /* 0x042fe20007ffe0ff */
[----:B------:R-:W1:Y:S01]  /*15100*/  S2UR UR5, SR_CgaCtaId ;  /* 0x00000000000579c3 */ /* 0x000e620000008800 */
[----:B------:R-:W-:Y:S01]  /*15110*/  IMAD.MOV.U32 R100, RZ, RZ, R103 ;  /* 0x000000ffff647224 */ /* 0x000fe200078e0067 */
[C---:B------:R-:W-:Y:S01]  /*15120*/  IADD3 R228, PT, PT, R225.reuse, 0x48, RZ ;  /* 0x00000048e1e47810 */ /* 0x040fe20007ffe0ff */
[----:B------:R-:W-:Y:S01]  /*15130*/  VIADD R226, R225, 0x40 ;  /* 0x00000040e1e27836 */ /* 0x000fe20000000000 */
[----:B------:R-:W1:Y:S01]  /*15140*/  LDCU UR12, c[0x0][0x440] ;  /* 0x00008800ff0c77ac */ /* 0x000e620008000800 */
[----:B------:R-:W1:Y:S01]  /*15150*/  LDCU UR4, c[0x0][0x45c] ;  /* 0x00008b80ff0477ac */ /* 0x000e620008000800 */
[----:B------:R-:W1:Y:S01]  /*15160*/  LDCU UR10, c[0x0][0x504] ;  /* 0x0000a080ff0a77ac */ /* 0x000e620008000800 */
[----:B----4-:R4:W-:Y:S01]  /*15170*/  STL.64 [R1+0x28], R4 ;  /* 0x0000280401007387 */ /* 0x0109e20000100a00 */
[----:B------:R-:W1:Y:S01]  /*15180*/  LDCU UR11, c[0x0][0x50c] ;  /* 0x0000a180ff0b77ac */ /* 0x000e620008000800 */
[----:B-----5:R-:W-:-:S02]  /*15190*/  LOP3.LUT P4, RZ, R223, 0x4, RZ, 0xc0, !PT ;  /* 0x00000004dfff7812 */ /* 0x020fc4000788c0ff */
[C---:B------:R-:W-:Y:S02]  /*151a0*/  SHF.L.U32 R221, R223.reuse, 0x5, RZ ;  /* 0x00000005dfdd7819 */ /* 0x040fe400000006ff */
[----:B------:R-:W-:Y:S02]  /*151b0*/  SEL R222, R222, 0xffffffe0, !P4 ;  /* 0xffffffe0dede7807 */ /* 0x000fe40006000000 */
[----:B---3--:R-:W-:Y:S01]  /*151c0*/  ISETP.GE.AND P5, PT, R0, UR7, PT ;  /* 0x0000000700007c0c */ /* 0x008fe2000bfa6270 */
[----:B------:R-:W-:Y:S01]  /*151d0*/  IMAD.SHL.U32 R0, R223, 0x10, RZ ;  /* 0x00000010df007824 */ /* 0x000fe200078e00ff */
[----:B------:R-:W-:Y:S02]  /*151e0*/  UMOV UR7, 0x400 ;  /* 0x0000040000077882 */ /* 0x000fe40000000000 */
[----:B-1----:R-:W-:Y:S02]  /*151f0*/  ULEA UR5, UR5, UR7, 0x18 ;  /* 0x0000000705057291 */ /* 0x002fe4000f8ec0ff */
[----:B------:R-:W-:-:S04]  /*15200*/  LOP3.LUT R220, R0, 0x100, RZ, 0xc0, !PT ;  /* 0x0000010000dc7812 */ /* 0x000fc800078ec0ff */
[----:B------:R-:W-:Y:S01]  /*15210*/  LOP3.LUT R220, R220, 0x20, R221, 0xf8, !PT ;  /* 0x00000020dcdc7812 */ /* 0x000fe200078ef8dd */
[----:B----4-:R-:W-:Y:S06]  /*15220*/  BRA `(.L_x_1334) ;  /* 0x0000000000d07947 */ /* 0x010fec0003800000 */
.L_x_1336:
        /* <DEDUP_REMOVED lines=52> */
.L_x_1334:
        /* <DEDUP_REMOVED lines=18> */
[----:B------:R-:W-:Y:S02]  /*15690*/  SHF.L.U64.HI R5, R8, 0x6, R0 ;  /* 0x0000000608057819 */ /* 0x000fe40000010200 */
[C---:B------:R-:W-:Y:S04]  /*156a0*/  LEA R2, P0, R7.reuse, R2, 0x5 ;  /* 0x0000000207027211 */ /* 0x040fe800078028ff */
[----:B------:R-:W-:Y:S01]  /*156b0*/  LEA.HI.X R7, R7, R5, R10, 0x5, P0 ;  /* 0x0000000507077211 */ /* 0x000fe200000f2c0a */
[----:B------:R-:W-:Y:S01]  /*156c0*/  IMAD.SHL.U32 R10, R223, 0x8, RZ ;  /* 0x00000008df0a7824 */ /* 0x000fe200078e00ff */
[----:B------:R-:W-:Y:S02]  /*156d0*/  LEA R6, P0, R2, R6, 0x1 ;  /* 0x0000000602067211 */ /* 0x000fe400078008ff */
[-C--:B--2---:R-:W-:Y:S02]  /*156e0*/  LEA.HI.X R5, R8, R12.reuse, R0, 0x7, P1 ;  /* 0x0000000c08057211 */ /* 0x084fe400008f3c00 */
[----:B------:R-:W-:Y:S01]  /*156f0*/  LOP3.LUT R233, R10, 0x18, RZ, 0xc0, !PT ;  /* 0x000000180ae97812 */ /* 0x000fe200078ec0ff */
[----:B------:R1:W-:Y:S01]  /*15700*/  STL [R1+0x58], R10 ;  /* 0x0000580a01007387 */ /* 0x0003e20000100800 */
[----:B------:R-:W-:Y:S02]  /*15710*/  LEA.HI.X R7, R2, R12, R7, 0x1, P0 ;  /* 0x0000000c02077211 */ /* 0x000fe400000f0c07 */
[----:B------:R-:W-:Y:S03]  /*15720*/  LOP3.LUT R2, R233, 0x40, RZ, 0xfc, !PT ;  /* 0x00000040e9027812 */ /* 0x000fe600078efcff */
[----:B------:R-:W-:Y:S01]  /*15730*/  @!PT LDS RZ, [RZ] ;  /* 0x00000000fffff984 */ /* 0x000fe20000000800 */
[----:B------:R-:W-:Y:S01]  /*15740*/  @!PT LDS RZ, [RZ] ;  /* 0x00000000fffff984 */ /* 0x000fe20000000800 */
[----:B------:R-:W-:Y:S01]  /*15750*/  @!PT LDS RZ, [RZ] ;  /* 0x00000000fffff984 */ /* 0x000fe20000000800 */
[----:B------:R-:W-:Y:S01]  /*15760*/  @!P5 LDGSTS.E.BYPASS.LTC128B.128 [R224+0x9000], desc[UR8][R4.64] ;  /* 0x0900000004e0dfae */ /* 0x000fe2000b981a08 */
[----:B------:R-:W-:Y:S02]  /*15770*/  LOP3.LUT R0, R219, 0x18, RZ, 0xc0, !PT ;  /* 0x00000018db007812 */ /* 0x000fe400078ec0ff */
[----:B------:R-:W-:Y:S03]  /*15780*/  ISETP.GE.AND P1, PT, R2, UR12, PT ;  /* 0x0000000c02007c0c */ /* 0x000fe6000bf26270 */
[----:B------:R-:W-:Y:S01]  /*15790*/  STL [R1+0x1c], R233 ;  /* 0x00001ce901007387 */ /* 0x000fe20000100800 */
[--C-:B------:R-:W-:Y:S05]  /*157a0*/  LOP3.LUT R0, R0, 0xc0, R221.reuse, 0xf8, !PT ;  /* 0x000000c000007812 */ /* 0x100fea00078ef8dd */
[----:B------:R-:W-:Y:S01]  /*157b0*/  @P5 STS.128 [R224+0x9000], RZ ;  /* 0x009000ffe0005388 */ /* 0x000fe20000000c00 */
[----:B------:R-:W-:Y:S05]  /*157c0*/  ISETP.GE.AND P5, PT, R233, UR12, PT ;  /* 0x0000000ce9007c0c */ /* 0x000fea000bfa6270 */
[----:B------:R2:W-:Y:S06]  /*157d0*/  STL [R1+0x44], R2 ;  /* 0x0000440201007387 */ /* 0x0005ec0000100800 */
[----:B------:R-:W-:Y:S01]  /*157e0*/  @!PT LDS RZ, [RZ] ;  /* 0x00000000fffff984 */ /* 0x000fe20000000800 */
[----:B------:R-:W-:Y:S01]  /*157f0*/  @!PT LDS RZ, [RZ] ;  /* 0x00000000fffff984 */ /* 0x000fe20000000800 */
[----:B------:R-:W-:Y:S01]  /*15800*/  @!PT LDS RZ, [RZ] ;  /* 0x00000000fffff984 */ /* 0x000fe20000000800 */
[----:B------:R-:W-:Y:S06]  /*15810*/  @!P2 LDGSTS.E.BYPASS.LTC128B.128 [R224+0xa000], desc[UR8][R4.64+0x40] ;  /* 0x0a00004004e0afae */ /* 0x000fec000b981a08 */
[----:B------:R-:W-:Y:S01]  /*15820*/  @P2 STS.128 [R224+0xa000], RZ ;  /* 0x00a000ffe0002388 */ /* 0x000fe20000000c00 */
[----:B-1----:R-:W-:Y:S05]  /*15830*/  IMAD.SHL.U32 R10, R223, 0x10, RZ ;  /* 0x00000010df0a7824 */ /* 0x002fea00078e00ff */
[----:B------:R-:W-:Y:S01]  /*15840*/  @!PT LDS RZ, [RZ] ;  /* 0x00000000fffff984 */ /* 0x000fe20000000800 */
[----:B------:R-:W-:Y:S01]  /*15850*/  @!PT LDS RZ, [RZ] ;  /* 0x00000000fffff984 */ /* 0x000fe20000000800 */
[----:B------:R-:W-:Y:S01]  /*15860*/  @!PT LDS RZ, [RZ] ;  /* 0x00000000fffff984 */ /* 0x000fe20000000800 */
[----:B------:R-:W-:Y:S01]  /*15870*/  @!P1 LDGSTS.E.BYPASS.LTC128B.128 [R224+0xb000], desc[UR8][R4.64+0x80] ;  /* 0x0b00008004e09fae */ /* 0x000fe2000b981a08 */
[----:B------:R-:W-:Y:S05]  /*15880*/  LOP3.LUT R218, R10, 0x3e00, RZ, 0xc0, !PT ;  /* 0x00003e000ada7812 */ /* 0x000fea00078ec0ff */
[----:B------:R-:W-:Y:S01]  /*15890*/  @P1 STS.128 [R224+0xb000], RZ ;  /* 0x00b000ffe0001388 */ /* 0x000fe20000000c00 */
[----:B------:R-:W-:Y:S05]  /*158a0*/  LOP3.LUT R101, R218, 0x120, R221, 0xf8, !PT ;  /* 0x00000120da657812 */ /* 0x000fea00078ef8dd */
[----:B------:R-:W-:Y:S01]  /*158b0*/  @!PT LDS RZ, [RZ] ;  /* 0x00000000fffff984 */ /* 0x000fe20000000800 */
[----:B------:R-:W-:Y:S01]  /*158c0*/  @!PT LDS RZ, [RZ] ;  /* 0x00000000fffff984 */ /* 0x000fe20000000800 */
[----:B------:R-:W-:Y:S01]  /*158d0*/  @!PT LDS RZ, [RZ] ;  /* 0x00000000fffff984 */ /* 0x000fe20000000800 */
[----:B------:R-:W-:Y:S06]  /*158e0*/  @!P5 LDGSTS.E.BYPASS.LTC128B.128 [R224+0x9800], desc[UR8][R6.64] ;  /* 0x0980000006e0dfae */ /* 0x000fec000b981a08 */
[----:B------:R-:W-:Y:S01]  /*158f0*/  @P5 STS.128 [R224+0x9800], RZ ;  /* 0x009800ffe0005388 */ /* 0x000fe20000000c00 */
[----:B--2---:R-:W-:Y:S05]  /*15900*/  LOP3.LUT R2, R217, 0x8, RZ, 0xc0, !PT ;  /* 0x00000008d9027812 */ /* 0x004fea00078ec0ff */
        /* <DEDUP_REMOVED lines=37> */
[----:B------:R-:W3:Y:S03]  /*15b60*/  LDSM.16.M88.4 R204, [R0+0x7000] ;  /* 0x0070000000cc783b */ /* 0x000ee60000000200 */
[C---:B------:R-:W-:Y:S03]  /*15b70*/  HMMA.16816.F32 R24, R60.reuse, R32, RZ ;  /* 0x000000203c18723c */ /* 0x040fe600000018ff */
[----:B------:R-:W3:Y:S05]  /*15b80*/  LDSM.16.M88.4 R208, [R101+0x3000] ;  /* 0x0030000065d0783b */ /* 0x000eea0000000200 */
[-C--:B------:R-:W-:Y:S01]  /*15b90*/  HMMA.16816.F32 R28, R60, R34.reuse, RZ ;  /* 0x000000223c1c723c */ /* 0x080fe200000018ff */
[----:B------:R-:W3:Y:S06]  /*15ba0*/  LDSM.16.M88.4 R212, [R0+0x7400] ;  /* 0x0074000000d4783b */ /* 0x000eec0000000200 */
[----:B------:R-:W-:Y:S01]  /*15bb0*/  STL [R1+0x4c], R103 ;  /* 0x00004c6701007387 */ /* 0x000fe20000100800 */
        /* <DEDUP_REMOVED lines=30> */
[----:B------:R-:W2:Y:S06]  /*15da0*/  LDSM.16.M88.4 R176, [R102+0x2000] ;  /* 0x0020000066b0783b */ /* 0x000eac0000000200 */
[----:B------:R-:W5:Y:S01]  /*15db0*/  LDSM.16.M88.4 R196, [R2+0x7800] ;  /* 0x0078000002c4783b */ /* 0x000f620000000200 */
        /* <DEDUP_REMOVED lines=15> */
[-C--:B-1----:R-:W-:Y:S08]  /*15eb0*/  HMMA.16816.F32 R52, R200, R180.reuse, R52 ;  /* 0x000000b4c834723c */ /* 0x082ff00000001834 */
[C---:B------:R-:W-:Y:S08]  /*15ec0*/  HMMA.16816.F32 R56, R208.reuse, R180, R56 ;  /* 0x000000b4d038723c */ /* 0x040ff00000001838 */
[-C--:B------:R-:W-:Y:S01]  /*15ed0*/  HMMA.16816.F32 R60, R208, R182.reuse, R60 ;  /* 0x000000b6d03c723c */ /* 0x080fe2000000183c */
[----:B------:R-:W1:Y:S07]  /*15ee0*/  LDSM.16.M88.4 R208, [R101+0x5000] ;  /* 0x0050000065d0783b */ /* 0x000e6e0000000200 */
[----:B------:R-:W-:Y:S01]  /*15ef0*/  HMMA.16816.F32 R64, R200, R182, R64 ;  /* 0x000000b6c840723c */ /* 0x000fe20000001840 */
[----:B------:R-:W-:Y:S06]  /*15f00*/  LDSM.16.M88.4 R180, [R0+0x8c00] ;  /* 0x008c000000b4783b */ /* 0x000fec0000000200 */
[----:B------:R-:W-:Y:S01]  /*15f10*/  LDSM.16.M88.4 R200, [R2+0x8800] ;  /* 0x0088000002c8783b */ /* 0x000fe20000000200 */
        /* <DEDUP_REMOVED lines=21> */
[----:B------:R3:W4:Y:S01]  /*16070*/  LDSM.16.M88.4 R176, [R0+0x8800] ;  /* 0x0088000000b0783b */ /* 0x0007220000000200 */
[-C--:B------:R-:W-:Y:S08]  /*16080*/  HMMA.16816.F32 R4, R204, R212.reuse, R4 ;  /* 0x000000d4cc04723c */ /* 0x080ff00000001804 */
[C---:B-1----:R-:W-:Y:S08]  /*16090*/  HMMA.16816.F32 R8, R208.reuse, R212, R8 ;  /* 0x000000d4d008723c */ /* 0x042ff00000001808 */
[-C--:B------:R-:W-:Y:S01]  /*160a0*/  HMMA.16816.F32 R12, R208, R214.reuse, R12 ;  /* 0x000000d6d00c723c */ /* 0x080fe2000000180c */
[----:B---3--:R-:W-:Y:S07]  /*160b0*/  IMAD.U32 R0, RZ, RZ, UR22 ;  /* 0x00000016ff007e24 */ /* 0x008fee000f8e00ff */
[C---:B------:R-:W-:Y:S04]  /*160c0*/  HMMA.16816.F32 R16, R204.reuse, R214, R16 ;  /* 0x000000d6cc10723c */ /* 0x040fe80000001810 */
[----:B------:R-:W-:Y:S04]  /*160d0*/  IMAD R0, R0, 0x40, R103 ;  /* 0x0000004000007824 */ /* 0x000fe800078e0267 */
[-C--:B--2---:R-:W-:Y:S03]  /*160e0*/  HMMA.16816.F32 R20, R204, R108.reuse, R20 ;  /* 0x0000006ccc14723c */ /* 0x084fe60000001814 */
[----:B------:R-:W-:Y:S05]  /*160f0*/  IADD3 R101, PT, PT, R0, 0x38, RZ ;  /* 0x0000003800657810 */ /* 0x000fea0007ffe0ff */
[C---:B------:R-:W-:Y:S08]  /*16100*/  HMMA.16816.F32 R24, R208.reuse, R108, R24 ;  /* 0x0000006cd018723c */ /* 0x040ff00000001818 */
[-C--:B------:R-:W-:Y:S08]  /*16110*/  HMMA.16816.F32 R28, R208, R110.reuse, R28 ;  /* 0x0000006ed01c723c */ /* 0x080ff0000000181c */
[C---:B------:R-:W-:Y:S01]  /*16120*/  HMMA.16816.F32 R32, R204.reuse, R110, R32 ;  /* 0x0000006ecc20723c */ /* 0x040fe20000001820 */
[----:B------:R1:W2:Y:S01]  /*16130*/  LDSM.16.M88.4 R108, [R2+0x8c00] ;  /* 0x008c0000026c783b */ /* 0x0002a20000000200 */
[----:B------:R-:W-:Y:S04]  /*16140*/  DEPBAR.LE SB0, 0x0 ;  /* 0x000080000000791a */ /* 0x000fe80000000000 */
[----:B------:R-:W-:Y:S02]  /*16150*/  BAR.SYNC.DEFER_BLOCKING 0x0 ;  /* 0x0000000000007b1d */ /* 0x000fe40000010000 */
[-C--:B----4-:R-:W-:Y:S08]  /*16160*/  HMMA.16816.F32 R36, R204, R176.reuse, R36 ;  /* 0x000000b0cc24723c */ /* 0x090ff00000001824 */
[C---:B------:R-:W-:Y:S08]  /*16170*/  HMMA.16816.F32 R40, R208.reuse, R176, R40 ;  /* 0x000000b0d028723c */ /* 0x040ff00000001828 */
[-C--:B------:R-:W-:Y:S03]  /*16180*/  HMMA.16816.F32 R44, R208, R178.reuse, R44 ;  /* 0x000000b2d02c723c */ /* 0x080fe6000000182c */
[----:B-1----:R-:W-:Y:S04]  /*16190*/  VIADD R2, R101, UR21 ;  /* 0x0000001565027c36 */ /* 0x002fe80008000000 */
[----:B------:R-:W-:Y:S01]  /*161a0*/  VIADD R102, R2, 0xffffffc9 ;  /* 0xffffffc902667836 */ /* 0x000fe20000000000 */
[C---:B------:R-:W-:Y:S08]  /*161b0*/  HMMA.16816.F32 R48, R204.reuse, R178, R48 ;  /* 0x000000b2cc30723c */ /* 0x040ff00000001830 */
[-C--:B------:R-:W-:Y:S08]  /*161c0*/  HMMA.16816.F32 R52, R204, R180.reuse, R52 ;  /* 0x000000b4cc34723c */ /* 0x080ff00000001834 */
[C---:B------:R-:W-:Y:S08]  /*161d0*/  HMMA.16816.F32 R56, R208.reuse, R180, R56 ;  /* 0x000000b4d038723c */ /* 0x040ff00000001838 */
[-C--:B------:R-:W-:Y:S08]  /*161e0*/  HMMA.16816.F32 R60, R208, R182.reuse, R60 ;  /* 0x000000b6d03c723c */ /* 0x080ff0000000183c */
[----:B------:R-:W-:Y:S08]  /*161f0*/  HMMA.16816.F32 R64, R204, R182, R64 ;  /* 0x000000b6cc40723c */ /* 0x000ff00000001840 */
[-C--:B------:R-:W-:Y:S08]  /*16200*/  HMMA.16816.F32 R4, R184, R188.reuse, R4 ;  /* 0x000000bcb804723c */ /* 0x080ff00000001804 */
[C---:B------:R-:W-:Y:S08]  /*16210*/  HMMA.16816.F32 R8, R192.reuse, R188, R8 ;  /* 0x000000bcc008723c */ /* 0x040ff00000001808 */
[-C--:B------:R-:W-:Y:S03]  /*16220*/  HMMA.16816.F32 R12, R192, R190.reuse, R12 ;  /* 0x000000bec00c723c */ /* 0x080fe6000000180c */
[----:B------:R-:W-:Y:S01]  /*16230*/  FMUL.FTZ R4, R4, UR11 ;  /* 0x0000000b04047c20 */ /* 0x000fe20008410000 */
[----:B------:R-:W-:Y:S01]  /*16240*/  FMUL.FTZ R5, R5, UR11 ;  /* 0x0000000b05057c20 */ /* 0x000fe20008410000 */
[----:B------:R-:W-:Y:S01]  /*16250*/  FMUL.FTZ R6, R6, UR11 ;  /* 0x0000000b06067c20 */ /* 0x000fe20008410000 */
[----:B------:R-:W-:Y:S01]  /*16260*/  FMUL.FTZ R179, R7, UR11 ;  /* 0x0000000b07b37c20 */ /* 0x000fe20008410000 */
[----:B------:R1:W-:Y:S01]  /*16270*/  MUFU.TANH R183, R4 ;  /* 0x0000000400b77308 */ /* 0x0003e20000002400 */
[C---:B------:R-:W-:Y:S04]  /*16280*/  HMMA.16816.F32 R16, R184.reuse, R190, R16 ;  /* 0x000000beb810723c */ /* 0x040fe80000001810 */
[----:B------:R-:W-:Y:S01]  /*16290*/  FMUL.FTZ R9, R9, UR11 ;  /* 0x0000000b09097c20 */ /* 0x000fe20008410000 */
[----:B------:R-:W-:Y:S01]  /*162a0*/  FMUL.FTZ R178, R8, UR11 ;  /* 0x0000000b08b27c20 */ /* 0x000fe20008410000 */
[----:B------:R-:W-:Y:S03]  /*162b0*/  FMUL.FTZ R10, R10, UR11 ;  /* 0x0000000b0a0a7c20 */ /* 0x000fe60008410000 */
[----:B------:R3:W-:Y:S01]  /*162c0*/  MUFU.TANH R182, R5 ;  /* 0x0000000500b67308 */ /* 0x0007e20000002400 */
[-C--:B------:R-:W-:Y:S03]  /*162d0*/  HMMA.16816.F32 R20, R184, R196.reuse, R20 ;  /* 0x000000c4b814723c */ /* 0x080fe60000001814 */
[----:B------:R-:W-:Y:S06]  /*162e0*/  FMUL.FTZ R180, R11, UR11 ;  /* 0x0000000b0bb47c20 */ /* 0x000fec0008410000 */
[----:B------:R4:W5:Y:S01]  /*162f0*/  MUFU.TANH R181, R6 ;  /* 0x0000000600b57308 */ /* 0x0009620000002400 */
[C---:B------:R-:W-:Y:S04]  /*16300*/  HMMA.16816.F32 R24, R192.reuse, R196, R24 ;  /* 0x000000c4c018723c */ /* 0x040fe80000001818 */
[----:B-1----:R-:W-:Y:S05]  /*16310*/  VIADD R4, R0, UR21 ;  /* 0x0000001500047c36 */ /* 0x002fea0008000000 */
[----:B------:R1:W2:Y:S01]  /*16320*/  MUFU.TANH R107, R9 ;  /* 0x00000009006b7308 */ /* 0x0002a20000002400 */
[-C--:B------:R-:W-:Y:S03]  /*16330*/  HMMA.16816.F32 R28, R192, R198.reuse, R28 ;  /* 0x000000c6c01c723c */ /* 0x080fe6000000181c */
[--C-:B------:R-:W-:Y:S02]  /*16340*/  IMAD.IADD R7, R225, 0x1, -R4.reuse ;  /* 0x00000001e1077824 */ /* 0x100fe400078e0a04 */
[----:B---3--:R-:W-:Y:S04]  /*16350*/  IMAD.IADD R5, R227, 0x1, -R4 ;  /* 0x00000001e3057824 */ /* 0x008fe800078e0a04 */
[----:B------:R-:W-:Y:S01]  /*16360*/  MUFU.TANH R104, R10 ;  /* 0x0000000a00687308 */ /* 0x000fe20000002400 */
[C---:B------:R-:W-:Y:S04]  /*16370*/  HMMA.16816.F32 R32, R184.reuse, R198, R32 ;  /* 0x000000c6b820723c */ /* 0x040fe80000001820 */
[----:B----4-:R-:W-:Y:S01]  /*16380*/  IMAD.IADD R6, R225, 0x1, -R102 ;  /* 0x00000001e1067824 */ /* 0x010fe200078e0a66 */
[----:B------:R-:W-:Y:S02]  /*16390*/  IABS R7, R7 ;  /* 0x0000000700077213 */ /* 0x000fe40000000000 */
[----:B------:R-:W-:Y:S01]  /*163a0*/  IABS R5, R5 ;  /* 0x0000000500057213 */ /* 0x000fe20000000000 */
[-C--:B------:R-:W-:Y:S01]  /*163b0*/  HMMA.16816.F32 R36, R184, R200.reuse, R36 ;  /* 0x000000c8b824723c */ /* 0x080fe20000001824 */
[----:B------:R-:W3:Y:S02]  /*163c0*/  MUFU.TANH R179, R179 ;  /* 0x000000b300b37308 */ /* 0x000ee40000002400 */
[----:B------:R-:W-:Y:S02]  /*163d0*/  IABS R6, R6 ;  /* 0x0000000600067213 */ /* 0x000fe40000000000 */
[----:B------:R-:W-:Y:S02]  /*163e0*/  I2FP.F32.S32 R8, R7 ;  /* 0x0000000700087245 */ /* 0x000fe40000201400 */
[----:B------:R-:W-:Y:S01]  /*163f0*/  I2FP.F32.S32 R7, R5 ;  /* 0x0000000500077245 */ /* 0x000fe20000201400 */
[C---:B------:R-:W-:Y:S03]  /*16400*/  HMMA.16816.F32 R40, R192.reuse, R200, R40 ;  /* 0x000000c8c028723c */ /* 0x040fe60000001828 */
[----:B------:R-:W4:Y:S01]  /*16410*/  MUFU.TANH R178, R178 ;  /* 0x000000b200b27308 */ /* 0x000f220000002400 */
[----:B------:R-:W-:Y:S01]  /*16420*/  I2FP.F32.S32 R5, R6 ;  /* 0x0000000600057245 */ /* 0x000fe20000201400 */
[----:B------:R-:W-:Y:S02]  /*16430*/  IMAD.IADD R6, R228, 0x1, -R4 ;  /* 0x00000001e4067824 */ /* 0x000fe400078e0a04 */
[----:B-----5:R-:W-:Y:S01]  /*16440*/  FFMA.FTZ R181, R7, -UR6, R181 ;  /* 0x8000000607b57c23 */ /* 0x020fe200080100b5 */
[C---:B------:R-:W-:Y:S01]  /*16450*/  IMAD.IADD R7, R226.reuse, 0x1, -R102 ;  /* 0x00000001e2077824 */ /* 0x040fe200078e0a66 */
[-C--:B------:R-:W-:Y:S03]  /*16460*/  HMMA.16816.F32 R44, R192, R202.reuse, R44 ;  /* 0x000000cac02c723c */ /* 0x080fe6000000182c */
[----:B------:R-:W-:Y:S01]  /*16470*/  FFMA.FTZ R182, R5, -UR6, R182 ;  /* 0x8000000605b67c23 */ /* 0x000fe200080100b6 */
[----:B------:R-:W-:Y:S01]  /*16480*/  IADD3 R5, PT, PT, R226, -R4, RZ ;  /* 0x80000004e2057210 */ /* 0x000fe20007ffe0ff */
[----:B------:R-:W-:Y:S01]  /*16490*/  IMAD.IADD R4, R227, 0x1, -R102 ;  /* 0x00000001e3047824 */ /* 0x000fe200078e0a66 */
[----:B-1----:R-:W-:Y:S01]  /*164a0*/  IABS R9, R6 ;  /* 0x0000000600097213 */ /* 0x002fe20000000000 */
[----:B------:R-:W-:Y:S01]  /*164b0*/  FFMA.FTZ R183, R8, -UR6, R183 ;  /* 0x8000000608b77c23 */ /* 0x000fe200080100b7 */
[C---:B------:R-:W-:Y:S04]  /*164c0*/  HMMA.16816.F32 R48, R184.reuse, R202, R48 ;  /* 0x000000cab830723c */ /* 0x040fe80000001830 */
[----:B------:R-:W-:Y:S02]  /*164d0*/  IABS R8, R5 ;  /* 0x0000000500087213 */ /* 0x000fe40000000000 */
[----:B------:R-:W-:Y:S02]  /*164e0*/  IABS R5, R4 ;  /* 0x0000000400057213 */ /* 0x000fe40000000000 */
[-C--:B--2---:R-:W-:Y:S03]  /*164f0*/  HMMA.16816.F32 R52, R184, R108.reuse, R52 ;  /* 0x0000006cb834723c */ /* 0x084fe60000001834 */
[----:B------:R-:W-:Y:S01]  /*16500*/  IABS R4, R7 ;  /* 0x0000000700047213 */ /* 0x000fe20000000000 */
[----:B------:R-:W-:Y:S01]  /*16510*/  IMAD.MOV.U32 R7, RZ, RZ, R9 ;  /* 0x000000ffff077224 */ /* 0x000fe200078e0009 */
[----:B------:R-:W-:Y:S01]  /*16520*/  I2FP.F32.S32 R5, R5 ;  /* 0x0000000500057245 */ /* 0x000fe20000201400 */
[----:B------:R-:W-:Y:S01]  /*16530*/  IMAD.MOV.U32 R6, RZ, RZ, R8 ;  /* 0x000000ffff067224 */ /* 0x000fe200078e0008 */
[----:B------:R-:W-:Y:S01]  /*16540*/  I2FP.F32.S32 R4, R4 ;  /* 0x0000000400047245 */ /* 0x000fe20000201400 */
[C---:B------:R-:W-:Y:S04]  /*16550*/  HMMA.16816.F32 R56, R192.reuse, R108, R56 ;  /* 0x0000006cc038723c */ /* 0x040fe80000001838 */
[----:B------:R-:W-:Y:S01]  /*16560*/  I2FP.F32.S32 R7, R7 ;  /* 0x0000000700077245 */ /* 0x000fe20000201400 */
[----:B------:R-:W-:Y:S01]  /*16570*/  FFMA.FTZ R107, R4, -UR6, R107 ;  /* 0x80000006046b7c23 */ /* 0x000fe2000801006b */
[----:B------:R-:W-:Y:S01]  /*16580*/  I2FP.F32.S32 R6, R6 ;  /* 0x0000000600067245 */ /* 0x000fe20000201400 */
[----:B---3--:R-:W-:Y:S01]  /*16590*/  FFMA.FTZ R179, R5, -UR6, R179 ;  /* 0x8000000605b37c23 */ /* 0x008fe200080100b3 */
[-C--:B------:R-:W-:Y:S03]  /*165a0*/  HMMA.16816.F32 R60, R192, R110.reuse, R60 ;  /* 0x0000006ec03c723c */ /* 0x080fe6000000183c */
[----:B------:R-:W-:Y:S01]  /*165b0*/  FFMA.FTZ R104, R7, -UR6, R104 ;  /* 0x8000000607687c23 */ /* 0x000fe20008010068 */
[----:B------:R-:W-:Y:S01]  /*165c0*/  VIADD R7, R227, -UR7 ;  /* 0x80000007e3077c36 */ /* 0x000fe20008000000 */
[----:B------:R-:W-:Y:S01]  /*165d0*/  IADD3 R4, PT, PT, R225, -UR7, RZ ;  /* 0x80000007e1047c10 */ /* 0x000fe2000fffe0ff */
[----:B----4-:R-:W-:Y:S01]  /*165e0*/  FFMA.FTZ R178, R6, -UR6, R178 ;  /* 0x8000000606b27c23 */ /* 0x010fe200080100b2 */
[----:B------:R-:W-:Y:S01]  /*165f0*/  VIADD R6, R226, -UR7 ;  /* 0x80000007e2067c36 */ /* 0x000fe20008000000 */
[----:B------:R-:W-:Y:S04]  /*16600*/  HMMA.16816.F32 R64, R184, R110, R64 ;  /* 0x0000006eb840723c */ /* 0x000fe80000001840 */
[-C--:B------:R-:W-:Y:S01]  /*16610*/  ISETP.GT.AND P6, PT, R4, R0.reuse, PT ;  /* 0x000000000400720c */ /* 0x080fe20003fc4270 */
[----:B------:R-:W-:Y:S01]  /*16620*/  VIADD R5, R228, -UR7 ;  /* 0x80000007e4057c36 */ /* 0x000fe20008000000 */
[----:B------:R-:W-:Y:S01]  /*16630*/  ISETP.GT.AND P3, PT, R7, R0, PT ;  /* 0x000000000700720c */ /* 0x000fe20003f64270 */
[----:B------:R-:W-:Y:S01]  /*16640*/  VIADD R8, R0, 0x1 ;  /* 0x0000000100087836 */ /* 0x000fe20000000000 */
[----:B------:R-:W-:Y:S01]  /*16650*/  @!UPT UIADD3 URZ, UPT, UPT, URZ, URZ, URZ ;  /* 0x000000fffffff290 */ /* 0x000fe2000fffe0ff */
[----:B------:R-:W-:Y:S11]  /*16660*/  BRA.U.ANY UP0, `(.L_x_1336) ;  /* 0xffffffe900f07547 */ /* 0x000ff6000b93ffff */
.L_x_1335:
[----:B------:R-:W-:Y:S01]  /*16670*/  ISETP.GT.AND P2, PT, R4, R8, PT ;  /* 0x000000080400720c */ /* 0x000fe20003f44270 */
[----:B------:R-:W-:Y:S01]  /*16680*/  FMUL.FTZ R14, R14, UR11 ;  /* 0x0000000b0e0e7c20 */ /* 0x000fe20008410000 */
[----:B-1----:R-:W-:Y:S01]  /*16690*/  FSEL R109, R183, -INF , !P6 ;  /* 0xff800000b76d7808 */ /* 0x002fe20007000000 */
[----:B------:R-:W-:Y:S01]  /*166a0*/  IMAD.IADD R102, R228, 0x1, -R102 ;  /* 0x00000001e4667824 */ /* 0x000fe200078e0a66 */
[----:B------:R-:W-:Y:S01]  /*166b0*/  FSEL R110, R182, -INF , !P2 ;  /* 0xff800000b66e7808 */ /* 0x000fe20005000000 */
[----:B------:R-:W1:Y:S01]  /*166c0*/  MUFU.TANH R11, R180 ;  /* 0x000000b4000b7308 */ /* 0x000e620000002400 */
[----:B------:R-:W-:Y:S01]  /*166d0*/  ISETP.GT.AND P1, PT, R6, R0, PT ;  /* 0x000000000600720c */ /* 0x000fe20003f24270 */
[----:B------:R-:W-:Y:S01]  /*166e0*/  FMUL.FTZ R13, R13, UR11 ;  /* 0x0000000b0d0d7c20 */ /* 0x000fe20008410000 */
[----:B------:R-:W-:Y:S01]  /*166f0*/  IABS R103, R102 ;  /* 0x0000006600677213 */ /* 0x000fe20000000000 */
[----:B------:R-:W-:Y:S01]  /*16700*/  FMUL.FTZ R39, R39, UR11 ;  /* 0x0000000b27277c20 */ /* 0x000fe20008410000 */
[----:B------:R-:W-:Y:S01]  /*16710*/  ISETP.GT.AND P0, PT, R5, R0, PT ;  /* 0x000000000500720c */ /* 0x000fe20003f04270 */
[----:B------:R-:W-:Y:S01]  /*16720*/  FMUL.FTZ R52, R52, UR11 ;  /* 0x0000000b34347c20 */ /* 0x000fe20008410000 */
[----:B------:R-:W-:Y:S03]  /*16730*/  I2FP.F32.S32 R103, R103 ;  /* 0x0000006700677245 */ /* 0x000fe60000201400 */
[----:B------:R2:W-:Y:S01]  /*16740*/  MUFU.TANH R111, R14 ;  /* 0x0000000e006f7308 */ /* 0x0005e20000002400 */
[-C--:B------:R-:W-:Y:S01]  /*16750*/  ISETP.GT.AND P6, PT, R7, R8.reuse, PT ;  /* 0x000000080700720c */ /* 0x080fe20003fc4270 */
[----:B------:R-:W-:Y:S01]  /*16760*/  FMUL.FTZ R17, R17, UR11 ;  /* 0x0000000b11117c20 */ /* 0x000fe20008410000 */
[-C--:B------:R-:W-:Y:S01]  /*16770*/  ISETP.GT.AND P2, PT, R6, R8.reuse, PT ;  /* 0x000000080600720c */ /* 0x080fe20003f44270 */
[----:B------:R-:W-:Y:S01]  /*16780*/  VIADD R9, R2, 0xffffffd0 ;  /* 0xffffffd002097836 */ /* 0x000fe20000000000 */
[----:B------:R-:W-:Y:S01]  /*16790*/  FSEL R108, R181, -INF , !P3 ;  /* 0xff800000b56c7808 */ /* 0x000fe20005800000 */
[----:B------:R-:W-:Y:S01]  /*167a0*/  FMUL.FTZ R12, R12, UR11 ;  /* 0x0000000b0c0c7c20 */ /* 0x000fe20008410000 */
[----:B------:R-:W-:Y:S03]  /*167b0*/  FSEL R179, R179, -INF , !P6 ;  /* 0xff800000b3b37808 */ /* 0x000fe60007000000 */
[----:B------:R-:W3:Y:S01]  /*167c0*/  MUFU.TANH R102, R13 ;  /* 0x0000000d00667308 */ /* 0x000ee20000002400 */
[----:B------:R-:W-:Y:S01]  /*167d0*/  FSEL R178, R178, -INF , !P1 ;  /* 0xff800000b2b27808 */ /* 0x000fe20004800000 */
[----:B------:R-:W-:Y:S01]  /*167e0*/  FMUL.FTZ R53, R53, UR11 ;  /* 0x0000000b35357c20 */ /* 0x000fe20008410000 */
[----:B------:R-:W-:Y:S01]  /*167f0*/  FSEL R107, R107, -INF , !P2 ;  /* 0xff8000006b6b7808 */ /* 0x000fe20005000000 */
[----:B------:R-:W-:Y:S01]  /*16800*/  FMUL.FTZ R38, R38, UR11 ;  /* 0x0000000b26267c20 */ /* 0x000fe20008410000 */
[----:B------:R-:W-:Y:S01]  /*16810*/  FSEL R104, R104, -INF , !P0 ;  /* 0xff80000068687808 */ /* 0x000fe20004000000 */
[----:B------:R-:W-:Y:S01]  /*16820*/  FMUL.FTZ R36, R36, UR11 ;  /* 0x0000000b24247c20 */ /* 0x000fe20008410000 */
[----:B------:R-:W-:Y:S03]  /*16830*/  ISETP.GT.AND P3, PT, R5, R8, PT ;  /* 0x000000080500720c */ /* 0x000fe60003f64270 */
[----:B------:R-:W-:Y:S01]  /*16840*/  MUFU.TANH R176, R17 ;  /* 0x0000001100b07308 */ /* 0x000fe20000002400 */
[----:B------:R-:W-:Y:S01]  /*16850*/  ISETP.GE.AND P6, PT, R8, R230, PT ;  /* 0x000000e60800720c */ /* 0x000fe20003fc6270 */
[----:B--2---:R-:W-:Y:S01]  /*16860*/  IMAD.IADD R14, R228, 0x1, -R9 ;  /* 0x00000001e40e7824 */ /* 0x004fe200078e0a09 */
[C---:B------:R-:W-:Y:S01]  /*16870*/  ISETP.GE.AND P1, PT, R8.reuse, R232, PT ;  /* 0x000000e80800720c */ /* 0x040fe20003f26270 */
[----:B------:R-:W-:Y:S01]  /*16880*/  FMUL.FTZ R37, R37, UR11 ;  /* 0x0000000b25257c20 */ /* 0x000fe20008410000 */
[----:B------:R-:W-:Y:S01]  /*16890*/  ISETP.GE.AND P2, PT, R8, R229, PT ;  /* 0x000000e50800720c */ /* 0x000fe20003f46270 */
[----:B------:R-:W-:Y:S01]  /*168a0*/  FMUL.FTZ R54, R54, UR11 ;  /* 0x0000000b36367c20 */ /* 0x000fe20008410000 */
[----:B------:R-:W-:Y:S03]  /*168b0*/  ISETP.GE.AND P0, PT, R8, R231, PT ;  /* 0x000000e70800720c */ /* 0x000fe60003f06270 */
[----:B------:R2:W4:Y:S01]  /*168c0*/  MUFU.TANH R177, R12 ;  /* 0x0000000c00b17308 */ /* 0x0005220000002400 */
[----:B------:R-:W-:Y:S01]  /*168d0*/  FSEL R193, R179, -INF , !P1 ;  /* 0xff800000b3c17808 */ /* 0x000fe20004800000 */
[----:B------:R-:W-:Y:S01]  /*168e0*/  VIADD R8, R2, 0xffffffd1 ;  /* 0xffffffd102087836 */ /* 0x000fe20000000000 */
[----:B------:R-:W-:Y:S01]  /*168f0*/  FSEL R195, R110, -INF , !P6 ;  /* 0xff8000006ec37808 */ /* 0x000fe20007000000 */
[----:B------:R-:W-:Y:S01]  /*16900*/  FMUL.FTZ R18, R18, UR11 ;  /* 0x0000000b12127c20 */ /* 0x000fe20008410000 */
[----:B------:R-:W-:Y:S01]  /*16910*/  FSEL R181, R107, -INF , !P2 ;  /* 0xff8000006bb57808 */ /* 0x000fe20005000000 */
        /* <DEDUP_REMOVED lines=11> */
[----:B--2---:R-:W-:Y:S01]  /*169d0*/  IADD3 R12, PT, PT, R226, -R8, RZ ;  /* 0x80000008e20c7210 */ /* 0x004fe20007ffe0ff */
[----:B------:R-:W-:Y:S01]  /*169e0*/  FMUL.FTZ R27, R27, UR11 ;  /* 0x0000000b1b1b7c20 */ /* 0x000fe20008410000 */
[----:B------:R-:W-:Y:S01]  /*169f0*/  FMUL.FTZ R28, R28, UR11 ;  /* 0x0000000b1c1c7c20 */ /* 0x000fe20008410000 */
[----:B------:R-:W-:Y:S01]  /*16a00*/  FMUL.FTZ R30, R30, UR11 ;  /* 0x0000000b1e1e7c20 */ /* 0x000fe20008410000 */
[----:B------:R-:W-:Y:S01]  /*16a10*/  IABS R12, R12 ;  /* 0x0000000c000c7213 */ /* 0x000fe20000000000 */
[----:B------:R-:W-:Y:S01]  /*16a20*/  FMUL.FTZ R10, R15, UR11 ;  /* 0x0000000b0f0a7c20 */ /* 0x000fe20008410000 */
[----:B------:R-:W-:Y:S03]  /*16a30*/  FMUL.FTZ R16, R16, UR11 ;  /* 0x0000000b10107c20 */ /* 0x000fe60008410000 */
[----:B------:R-:W-:Y:S01]  /*16a40*/  MUFU.TANH R37, R37 ;  /* 0x0000002500257308 */ /* 0x000fe20000002400 */
[----:B------:R-:W-:Y:S01]  /*16a50*/  I2FP.F32.S32 R12, R12 ;  /* 0x0000000c000c7245 */ /* 0x000fe20000201400 */
[----:B------:R-:W-:Y:S01]  /*16a60*/  FMUL.FTZ R19, R19, UR11 ;  /* 0x0000000b13137c20 */ /* 0x000fe20008410000 */
[----:B------:R-:W-:Y:S01]  /*16a70*/  FMUL.FTZ R20, R20, UR11 ;  /* 0x0000000b14147c20 */ /* 0x000fe20008410000 */
[----:B------:R-:W-:Y:S01]  /*16a80*/  FMUL.FTZ R24, R24, UR11 ;  /* 0x0000000b18187c20 */ /* 0x000fe20008410000 */
        /* <DEDUP_REMOVED lines=28> */
[----:B------:R-:W-:Y:S02]  /*16c50*/  UISETP.GT.AND UP0, UPT, UR22, UR18, UPT ;  /* 0x000000121600728c */ /* 0x000fe4000bf04270 */
[----:B------:R-:W-:Y:S07]  /*16c60*/  UIADD3 UR22, UPT, UPT, UR22, -0x1, URZ ;  /* 0xffffffff16167890 */ /* 0x000fee000fffe0ff */
        /* <DEDUP_REMOVED lines=23> */
[----:B-1----:R-:W-:Y:S01]  /*16de0*/  FFMA.FTZ R103, R103, -UR6, R11 ;  /* 0x8000000667677c23 */ /* 0x002fe2000801000b */
[----:B------:R-:W-:Y:S02]  /*16df0*/  IMAD.IADD R11, R226, 0x1, -R9 ;  /* 0x00000001e20b7824 */ /* 0x000fe400078e0a09 */
[----:B---3--:R-:W-:Y:S01]  /*16e00*/  FFMA.FTZ R102, R12, -UR6, R102 ;  /* 0x800000060c667c23 */ /* 0x008fe20008010066 */
[--C-:B------:R-:W-:Y:S01]  /*16e10*/  IMAD.IADD R12, R225, 0x1, -R8.reuse ;  /* 0x00000001e10c7824 */ /* 0x100fe200078e0a08 */
[----:B------:R-:W-:Y:S02]  /*16e20*/  FSEL R103, R103, -INF , !P3 ;  /* 0xff80000067677808 */ /* 0x000fe40005800000 */
[----:B------:R-:W-:Y:S02]  /*16e30*/  IABS R13, R11 ;  /* 0x0000000b000d7213 */ /* 0x000fe40000000000 */
[----:B------:R-:W-:Y:S02]  /*16e40*/  IABS R11, R14 ;  /* 0x0000000e000b7213 */ /* 0x000fe40000000000 */
[C---:B------:R-:W-:Y:S01]  /*16e50*/  ISETP.GE.AND P3, PT, R0.reuse, R230, PT ;  /* 0x000000e60000720c */ /* 0x040fe20003f66270 */
[----:B------:R-:W-:Y:S01]  /*16e60*/  IMAD.MOV.U32 R14, RZ, RZ, R13 ;  /* 0x000000ffff0e7224 */ /* 0x000fe200078e000d */
[----:B------:R-:W-:Y:S01]  /*16e70*/  I2FP.F32.S32 R11, R11 ;  /* 0x0000000b000b7245 */ /* 0x000fe20000201400 */
[----:B------:R-:W1:Y:S01]  /*16e80*/  MUFU.TANH R13, R16 ;  /* 0x00000010000d7308 */ /* 0x000e620000002400 */
[----:B------:R-:W-:Y:S02]  /*16e90*/  FSEL R183, R109, -INF , !P3 ;  /* 0xff8000006db77808 */ /* 0x000fe40005800000 */
[----:B------:R-:W-:Y:S01]  /*16ea0*/  I2FP.F32.S32 R14, R14 ;  /* 0x0000000e000e7245 */ /* 0x000fe20000201400 */
[----:B------:R-:W-:Y:S01]  /*16eb0*/  FFMA.FTZ R17, R11, -UR6, R111 ;  /* 0x800000060b117c23 */ /* 0x000fe2000801006f */
[----:B------:R-:W-:Y:S01]  /*16ec0*/  ISETP.GE.AND P3, PT, R0, R232, PT ;  /* 0x000000e80000720c */ /* 0x000fe20003f66270 */
[----:B------:R-:W-:Y:S01]  /*16ed0*/  IMAD.IADD R11, R227, 0x1, -R9 ;  /* 0x00000001e30b7824 */ /* 0x000fe200078e0a09 */
[----:B------:R-:W-:Y:S03]  /*16ee0*/  IABS R12, R12 ;  /* 0x0000000c000c7213 */ /* 0x000fe60000000000 */
[----:B------:R3:W-:Y:S01]  /*16ef0*/  MUFU.TANH R111, R18 ;  /* 0x00000012006f7308 */ /* 0x0007e20000002400 */
[----:B------:R-:W-:Y:S01]  /*16f00*/  FSEL R194, R108, -INF , !P3 ;  /* 0xff8000006cc27808 */ /* 0x000fe20005800000 */
[----:B----4-:R-:W-:Y:S01]  /*16f10*/  FFMA.FTZ R15, R14, -UR6, R177 ;  /* 0x800000060e0f7c23 */ /* 0x010fe200080100b1 */
[----:B------:R-:W-:Y:S01]  /*16f20*/  I2FP.F32.S32 R12, R12 ;  /* 0x0000000c000c7245 */ /* 0x000fe20000201400 */
[----:B------:R-:W-:Y:S01]  /*16f30*/  IMAD.IADD R14, R225, 0x1, -R9 ;  /* 0x00000001e10e7824 */ /* 0x000fe200078e0a09 */
[----:B------:R-:W-:Y:S01]  /*16f40*/  IADD3 R9, PT, PT, R228, -R8, RZ ;  /* 0x80000008e4097210 */ /* 0x000fe20007ffe0ff */
[----:B------:R-:W-:Y:S01]  /*16f50*/  IMAD.IADD R8, R227, 0x1, -R8 ;  /* 0x00000001e3087824 */ /* 0x000fe200078e0a08 */
[----:B------:R-:W-:Y:S01]  /*16f60*/  FSEL R184, R103, -INF , !P0 ;  /* 0xff80000067b87808 */ /* 0x000fe20004000000 */
[----:B------:R-:W-:Y:S01]  /*16f70*/  FFMA.FTZ R12, R12, -UR6, R176 ;  /* 0x800000060c0c7c23 */ /* 0x000fe200080100b0 */
[----:B------:R-:W-:Y:S01]  /*16f80*/  IABS R14, R14 ;  /* 0x0000000e000e7213 */ /* 0x000fe20000000000 */
[----:B------:R-:W4:Y:S01]  /*16f90*/  MUFU.TANH R16, R19 ;  /* 0x0000001300107308 */ /* 0x000f220000002400 */
[----:B------:R-:W-:Y:S02]  /*16fa0*/  IABS R9, R9 ;  /* 0x0000000900097213 */ /* 0x000fe40000000000 */
[----:B---3--:R-:W-:Y:S01]  /*16fb0*/  IABS R18, R11 ;  /* 0x0000000b00127213 */ /* 0x008fe20000000000 */
[----:B------:R-:W-:Y:S01]  /*16fc0*/  IMAD.MOV.U32 R11, RZ, RZ, R14 ;  /* 0x000000ffff0b7224 */ /* 0x000fe200078e000e */
[----:B------:R-:W-:Y:S02]  /*16fd0*/  IABS R14, R8 ;  /* 0x00000008000e7213 */ /* 0x000fe40000000000 */
[----:B------:R-:W-:Y:S02]  /*16fe0*/  I2FP.F32.S32 R8, R9 ;  /* 0x0000000900087245 */ /* 0x000fe40000201400 */
[----:B------:R-:W-:Y:S02]  /*16ff0*/  I2FP.F32.S32 R9, R11 ;  /* 0x0000000b00097245 */ /* 0x000fe40000201400 */
[----:B------:R-:W-:Y:S01]  /*17000*/  MOV R11, R18 ;  /* 0x00000012000b7202 */ /* 0x000fe20000000f00 */
[----:B--2---:R-:W-:Y:S01]  /*17010*/  FFMA.FTZ R10, R8, -UR6, R10 ;  /* 0x80000006080a7c23 */ /* 0x004fe2000801000a */
[----:B------:R-:W-:Y:S01]  /*17020*/  I2FP.F32.S32 R8, R14 ;  /* 0x0000000e00087245 */ /* 0x000fe20000201400 */
[----:B-1----:R-:W-:Y:S01]  /*17030*/  FFMA.FTZ R13, R9, -UR6, R13 ;  /* 0x80000006090d7c23 */ /* 0x002fe2000801000d */
[----:B------:R-:W-:Y:S01]  /*17040*/  I2FP.F32.S32 R11, R11 ;  /* 0x0000000b000b7245 */ /* 0x000fe20000201400 */
[----:B------:R-:W-:Y:S02]  /*17050*/  VIADD R9, R0, 0x8 ;  /* 0x0000000800097836 */ /* 0x000fe40000000000 */
[----:B----4-:R-:W-:Y:S01]  /*17060*/  FFMA.FTZ R16, R8, -UR6, R16 ;  /* 0x8000000608107c23 */ /* 0x010fe20008010010 */
[----:B------:R-:W-:Y:S02]  /*17070*/  VIADD R8, R0, 0x9 ;  /* 0x0000000900087836 */ /* 0x000fe40000000000 */
[----:B------:R-:W-:Y:S01]  /*17080*/  FFMA.FTZ R11, R11, -UR6, R111 ;  /* 0x800000060b0b7c23 */ /* 0x000fe2000801006f */
[-C--:B------:R-:W-:Y:S02]  /*17090*/  ISETP.GT.AND P1, PT, R5, R9.reuse, PT ;  /* 0x000000090500720c */ /* 0x080fe40003f24270 */
[----:B------:R-:W-:Y:S02]  /*170a0*/  ISETP.GT.AND P6, PT, R6, R9, PT ;  /* 0x000000090600720c */ /* 0x000fe40003fc4270 */
[----:B------:R-:W-:Y:S02]  /*170b0*/  FSEL R17, R17, -INF , !P1 ;  /* 0xff80000011117808 */ /* 0x000fe40004800000 */
[----:B------:R-:W-:Y:S02]  /*170c0*/  ISETP.GE.AND P1, PT, R0, R231, PT ;  /* 0x000000e70000720c */ /* 0x000fe40003f26270 */
[-C--:B------:R-:W-:Y:S02]  /*170d0*/  ISETP.GT.AND P3, PT, R6, R8.reuse, PT ;  /* 0x000000080600720c */ /* 0x080fe40003f64270 */
[----:B------:R-:W-:Y:S02]  /*170e0*/  FSEL R182, R104, -INF , !P1 ;  /* 0xff80000068b67808 */ /* 0x000fe40004800000 */
[----:B------:R-:W-:Y:S01]  /*170f0*/  FSEL R15, R15, -INF , !P6 ;  /* 0xff8000000f0f7808 */ /* 0x000fe20007000000 */
[----:B------:R1:W2:Y:S01]  /*17100*/  MUFU.TANH R104, R20 ;  /* 0x0000001400687308 */ /* 0x0002a20000002400 */
[-C--:B------:R-:W-:Y:S02]  /*17110*/  ISETP.GT.AND P6, PT, R5, R8.reuse, PT ;  /* 0x000000080500720c */ /* 0x080fe40003fc4270 */
[----:B------:R-:W-:Y:S02]  /*17120*/  FSEL R14, R102, -INF , !P3 ;  /* 0xff800000660e7808 */ /* 0x000fe40005800000 */
[----:B------:R-:W-:Y:S02]  /*17130*/  ISETP.GE.AND P3, PT, R0, R229, PT ;  /* 0x000000e50000720c */ /* 0x000fe40003f66270 */
[----:B------:R-:W-:Y:S02]  /*17140*/  FSEL R19, R10, -INF , !P6 ;  /* 0xff8000000a137808 */ /* 0x000fe40007000000 */
[CC--:B------:R-:W-:Y:S02]  /*17150*/  ISETP.GT.AND P2, PT, R7.reuse, R9.reuse, PT ;  /* 0x000000090700720c */ /* 0x0c0fe40003f44270 */
[----:B------:R-:W-:Y:S02]  /*17160*/  ISETP.GT.AND P6, PT, R4, R9, PT ;  /* 0x000000090400720c */ /* 0x000fe40003fc4270 */
[----:B------:R-:W-:Y:S02]  /*17170*/  FSEL R180, R178, -INF , !P3 ;  /* 0xff800000b2b47808 */ /* 0x000fe40005800000 */
[-C--:B------:R-:W-:Y:S02]  /*17180*/  ISETP.GT.AND P3, PT, R4, R8.reuse, PT ;  /* 0x000000080400720c */ /* 0x080fe40003f64270 */
[----:B------:R-:W-:Y:S02]  /*17190*/  ISETP.GT.AND P1, PT, R7, R8, PT ;  /* 0x000000080700720c */ /* 0x000fe40003f24270 */
[----:B-1----:R-:W-:Y:S01]  /*171a0*/  FSEL R20, R11, -INF , !P2 ;  /* 0xff8000000b147808 */ /* 0x002fe20005000000 */
[----:B------:R-:W-:Y:S01]  /*171b0*/  VIADD R11, R2, 0xffffffd8 ;  /* 0xffffffd8020b7836 */ /* 0x000fe20000000000 */
[----:B------:R-:W-:Y:S02]  /*171c0*/  FSEL R103, R13, -INF , !P6 ;  /* 0xff8000000d677808 */ /* 0x000fe40007000000 */
[----:B------:R-:W-:Y:S02]  /*171d0*/  ISETP.GE.AND P6, PT, R9, R231, PT ;  /* 0x000000e70900720c */ /* 0x000fe40003fc6270 */
[----:B------:R-:W-:Y:S01]  /*171e0*/  FSEL R102, R12, -INF , !P3 ;  /* 0xff8000000c667808 */ /* 0x000fe20005800000 */
[--C-:B------:R-:W-:Y:S01]  /*171f0*/  IMAD.IADD R12, R227, 0x1, -R11.reuse ;  /* 0x00000001e30c7824 */ /* 0x100fe200078e0a0b */
[----:B------:R-:W-:Y:S01]  /*17200*/  FSEL R18, R16, -INF , !P1 ;  /* 0xff80000010127808 */ /* 0x000fe20004800000 */
[--C-:B------:R-:W-:Y:S01]  /*17210*/  IMAD.IADD R16, R226, 0x1, -R11.reuse ;  /* 0x00000001e2107824 */ /* 0x100fe200078e0a0b */
[CC--:B------:R-:W-:Y:S02]  /*17220*/  ISETP.GE.AND P0, PT, R9.reuse, R229.reuse, PT ;  /* 0x000000e50900720c */ /* 0x0c0fe40003f06270 */
[C---:B------:R-:W-:Y:S02]  /*17230*/  ISETP.GE.AND P3, PT, R9.reuse, R230, PT ;  /* 0x000000e60900720c */ /* 0x040fe40003f66270 */
[----:B------:R-:W-:Y:S01]  /*17240*/  ISETP.GE.AND P2, PT, R9, R232, PT ;  /* 0x000000e80900720c */ /* 0x000fe20003f46270 */
[--C-:B------:R-:W-:Y:S01]  /*17250*/  IMAD.IADD R9, R225, 0x1, -R11.reuse ;  /* 0x00000001e1097824 */ /* 0x100fe200078e0a0b */
[----:B------:R-:W-:Y:S01]  /*17260*/  ISETP.GE.AND P1, PT, R8, R229, PT ;  /* 0x000000e50800720c */ /* 0x000fe20003f26270 */
[----:B------:R-:W-:Y:S01]  /*17270*/  IMAD.IADD R11, R228, 0x1, -R11 ;  /* 0x00000001e40b7824 */ /* 0x000fe200078e0a0b */
[----:B------:R-:W-:Y:S02]  /*17280*/  IADD3 R10, PT, PT, R2, -0x27, RZ ;  /* 0xffffffd9020a7810 */ /* 0x000fe40007ffe0ff */
[----:B------:R-:W-:Y:S02]  /*17290*/  FSEL R179, R17, -INF , !P6 ;  /* 0xff80000011b37808 */ /* 0x000fe40007000000 */
[----:B------:R-:W-:Y:S01]  /*172a0*/  FSEL R111, R15, -INF , !P0 ;  /* 0xff8000000f6f7808 */ /* 0x000fe20004000000 */
[----:B------:R-:W1:Y:S01]  /*172b0*/  MUFU.TANH R17, R23 ;  /* 0x0000001700117308 */ /* 0x000e620000002400 */
        /* <DEDUP_REMOVED lines=8> */
[----:B------:R-:W-:Y:S02]  /*17340*/  IADD3 R14, PT, PT, R227, -R10, RZ ;  /* 0x8000000ae30e7210 */ /* 0x000fe40007ffe0ff */
[----:B------:R-:W-:Y:S02]  /*17350*/  I2FP.F32.S32 R15, R15 ;  /* 0x0000000f000f7245 */ /* 0x000fe40000201400 */
[----:B------:R-:W-:Y:S02]  /*17360*/  IABS R13, R8 ;  /* 0x00000008000d7213 */ /* 0x000fe40000000000 */
[----:B------:R-:W-:Y:S02]  /*17370*/  I2FP.F32.S32 R12, R12 ;  /* 0x0000000c000c7245 */ /* 0x000fe40000201400 */
[----:B------:R-:W-:Y:S02]  /*17380*/  I2FP.F32.S32 R9, R9 ;  /* 0x0000000900097245 */ /* 0x000fe40000201400 */
[----:B------:R-:W-:Y:S01]  /*17390*/  IABS R8, R14 ;  /* 0x0000000e00087213 */ /* 0x000fe20000000000 */
[----:B--2---:R-:W-:Y:S01]  /*173a0*/  FFMA.FTZ R14, R15, -UR6, R104 ;  /* 0x800000060f0e7c23 */ /* 0x004fe20008010068 */
[----:B------:R-:W-:Y:S01]  /*173b0*/  I2FP.F32.S32 R13, R13 ;  /* 0x0000000d000d7245 */ /* 0x000fe20000201400 */
[----:B------:R-:W-:Y:S01]  /*173c0*/  FFMA.FTZ R16, R9, -UR6, R24 ;  /* 0x8000000609107c23 */ /* 0x000fe20008010018 */
[----:B------:R-:W-:Y:S01]  /*173d0*/  I2FP.F32.S32 R8, R8 ;  /* 0x0000000800087245 */ /* 0x000fe20000201400 */
[----:B------:R-:W-:Y:S01]  /*173e0*/  FFMA.FTZ R15, R12, -UR6, R22 ;  /* 0x800000060c0f7c23 */ /* 0x000fe20008010016 */
[----:B------:R-:W-:Y:S01]  /*173f0*/  IADD3 R12, PT, PT, R226, -R10, RZ ;  /* 0x8000000ae20c7210 */ /* 0x000fe20007ffe0ff */
[----:B------:R-:W-:Y:S01]  /*17400*/  VIADD R9, R0, 0x10 ;  /* 0x0000001000097836 */ /* 0x000fe20000000000 */
[----:B------:R-:W-:Y:S01]  /*17410*/  FSEL R177, R19, -INF , !P0 ;  /* 0xff80000013b17808 */ /* 0x000fe20004000000 */
[----:B-1----:R-:W-:Y:S01]  /*17420*/  FFMA.FTZ R17, R8, -UR6, R17 ;  /* 0x8000000608117c23 */ /* 0x002fe20008010011 */
[----:B------:R-:W-:Y:S01]  /*17430*/  IABS R22, R12 ;  /* 0x0000000c00167213 */ /* 0x000fe20000000000 */
[----:B------:R-:W-:Y:S01]  /*17440*/  VIADD R8, R0, 0x11 ;  /* 0x0000001100087836 */ /* 0x000fe20000000000 */
[----:B------:R-:W-:Y:S01]  /*17450*/  ISETP.GT.AND P0, PT, R4, R9, PT ;  /* 0x000000090400720c */ /* 0x000fe20003f04270 */
[----:B------:R-:W1:Y:S01]  /*17460*/  MUFU.TANH R12, R27 ;  /* 0x0000001b000c7308 */ /* 0x000e620000002400 */
[----:B------:R-:W-:Y:S01]  /*17470*/  FSEL R109, R103, -INF , !P3 ;  /* 0xff800000676d7808 */ /* 0x000fe20005800000 */
[----:B------:R-:W-:Y:S01]  /*17480*/  IMAD.IADD R10, R228, 0x1, -R10 ;  /* 0x00000001e40a7824 */ /* 0x000fe200078e0a0a */
[----:B------:R-:W-:Y:S01]  /*17490*/  FSEL R14, R14, -INF , !P0 ;  /* 0xff8000000e0e7808 */ /* 0x000fe20004000000 */
[----:B------:R-:W-:Y:S01]  /*174a0*/  FFMA.FTZ R13, R13, -UR6, R21 ;  /* 0x800000060d0d7c23 */ /* 0x000fe20008010015 */
[----:B------:R-:W-:Y:S01]  /*174b0*/  IABS R21, R11 ;  /* 0x0000000b00157213 */ /* 0x000fe20000000000 */
[----:B------:R-:W-:Y:S01]  /*174c0*/  IMAD.MOV.U32 R11, RZ, RZ, R22 ;  /* 0x000000ffff0b7224 */ /* 0x000fe200078e0016 */
[----:B------:R-:W-:Y:S02]  /*174d0*/  ISETP.GT.AND P0, PT, R4, R8, PT ;  /* 0x000000080400720c */ /* 0x000fe40003f04270 */
[----:B------:R-:W-:Y:S02]  /*174e0*/  IABS R19, R10 ;  /* 0x0000000a00137213 */ /* 0x000fe40000000000 */
[----:B------:R-:W-:Y:S02]  /*174f0*/  MOV R10, R21 ;  /* 0x00000015000a7202 */ /* 0x000fe40000000f00 */
[----:B------:R-:W-:Y:S02]  /*17500*/  FSEL R13, R13, -INF , !P0 ;  /* 0xff8000000d0d7808 */ /* 0x000fe40004000000 */
[----:B------:R-:W-:Y:S02]  /*17510*/  ISETP.GT.AND P0, PT, R7, R9, PT ;  /* 0x000000090700720c */ /* 0x000fe40003f04270 */
[----:B------:R-:W-:Y:S02]  /*17520*/  I2FP.F32.S32 R10, R10 ;  /* 0x0000000a000a7245 */ /* 0x000fe40000201400 */
[----:B------:R-:W-:Y:S02]  /*17530*/  I2FP.F32.S32 R19, R19 ;  /* 0x0000001300137245 */ /* 0x000fe40000201400 */
[----:B------:R-:W-:Y:S01]  /*17540*/  I2FP.F32.S32 R11, R11 ;  /* 0x0000000b000b7245 */ /* 0x000fe20000201400 */
[----:B------:R-:W-:Y:S01]  /*17550*/  FFMA.FTZ R10, R10, -UR6, R26 ;  /* 0x800000060a0a7c23 */ /* 0x000fe2000801001a */
[----:B------:R-:W-:Y:S01]  /*17560*/  FSEL R15, R15, -INF , !P0 ;  /* 0xff8000000f0f7808 */ /* 0x000fe20004000000 */
[----:B-1----:R-:W-:Y:S01]  /*17570*/  FFMA.FTZ R12, R19, -UR6, R12 ;  /* 0x80000006130c7c23 */ /* 0x002fe2000801000c */
[-C--:B------:R-:W-:Y:S01]  /*17580*/  ISETP.GT.AND P0, PT, R7, R8.reuse, PT ;  /* 0x000000080700720c */ /* 0x080fe20003f04270 */
[----:B------:R-:W-:Y:S01]  /*17590*/  FFMA.FTZ R11, R11, -UR6, R25 ;  /* 0x800000060b0b7c23 */ /* 0x000fe20008010019 */
[----:B------:R-:W-:Y:S02]  /*175a0*/  FSEL R26, R20, -INF , !P2 ;  /* 0xff800000141a7808 */ /* 0x000fe40005000000 */
[----:B------:R-:W-:Y:S02]  /*175b0*/  FSEL R19, R17, -INF , !P0 ;  /* 0xff80000011137808 */ /* 0x000fe40004000000 */
[CC--:B------:R-:W-:Y:S01]  /*175c0*/  ISETP.GT.AND P0, PT, R6.reuse, R9.reuse, PT ;  /* 0x000000090600720c */ /* 0x0c0fe20003f04270 */
[----:B------:R-:W1:Y:S01]  /*175d0*/  MUFU.TANH R17, R31 ;  /* 0x0000001f00117308 */ /* 0x000e620000002400 */
[-C--:B------:R-:W-:Y:S02]  /*175e0*/  ISETP.GT.AND P3, PT, R6, R8.reuse, PT ;  /* 0x000000080600720c */ /* 0x080fe40003f64270 */
[----:B------:R-:W-:Y:S02]  /*175f0*/  FSEL R27, R102, -INF , !P1 ;  /* 0xff800000661b7808 */ /* 0x000fe40004800000 */
[C---:B------:R-:W-:Y:S02]  /*17600*/  ISETP.GT.AND P2, PT, R5.reuse, R8, PT ;  /* 0x000000080500720c */ /* 0x040fe40003f44270 */
[----:B------:R-:W-:Y:S02]  /*17610*/  ISETP.GT.AND P1, PT, R5, R9, PT ;  /* 0x000000090500720c */ /* 0x000fe40003f24270 */
[----:B------:R-:W-:Y:S02]  /*17620*/  FSEL R176, R18, -INF , !P6 ;  /* 0xff80000012b07808 */ /* 0x000fe40007000000 */
[----:B------:R-:W-:Y:S01]  /*17630*/  FSEL R23, R16, -INF , !P0 ;  /* 0xff80000010177808 */ /* 0x000fe20004000000 */
[----:B------:R-:W2:Y:S01]  /*17640*/  MUFU.TANH R18, R32 ;  /* 0x0000002000127308 */ /* 0x000ea20000002400 */
[----:B------:R-:W-:Y:S01]  /*17650*/  FSEL R22, R11, -INF , !P3 ;  /* 0xff8000000b167808 */ /* 0x000fe20005800000 */
[----:B------:R-:W-:Y:S01]  /*17660*/  VIADD R11, R2, 0xffffffe0 ;  /* 0xffffffe0020b7836 */ /* 0x000fe20000000000 */
[----:B------:R-:W-:Y:S02]  /*17670*/  FSEL R20, R12, -INF , !P2 ;  /* 0xff8000000c147808 */ /* 0x000fe40005000000 */
[----:B------:R-:W-:Y:S01]  /*17680*/  ISETP.GE.AND P6, PT, R9, R230, PT ;  /* 0x000000e60900720c */ /* 0x000fe20003fc6270 */
[--C-:B------:R-:W-:Y:S01]  /*17690*/  IMAD.IADD R16, R225, 0x1, -R11.reuse ;  /* 0x00000001e1107824 */ /* 0x100fe200078e0a0b */
[C---:B------:R-:W-:Y:S02]  /*176a0*/  ISETP.GE.AND P0, PT, R9.reuse, R232, PT ;  /* 0x000000e80900720c */ /* 0x040fe40003f06270 */
[----:B------:R-:W-:Y:S01]  /*176b0*/  FSEL R21, R10, -INF , !P1 ;  /* 0xff8000000a157808 */ /* 0x000fe20004800000 */
[----:B------:R-:W-:Y:S01]  /*176c0*/  VIADD R10, R2, 0xffffffe1 ;  /* 0xffffffe1020a7836 */ /* 0x000fe20000000000 */
[----:B------:R-:W-:Y:S02]  /*176d0*/  ISETP.GE.AND P2, PT, R8, R230, PT ;  /* 0x000000e60800720c */ /* 0x000fe40003f46270 */
[C---:B------:R-:W-:Y:S02]  /*176e0*/  ISETP.GE.AND P3, PT, R9.reuse, R229, PT ;  /* 0x000000e50900720c */ /* 0x040fe40003f66270 */
[----:B------:R-:W-:Y:S01]  /*176f0*/  ISETP.GE.AND P1, PT, R9, R231, PT ;  /* 0x000000e70900720c */ /* 0x000fe20003f26270 */
[--C-:B------:R-:W-:Y:S01]  /*17700*/  IMAD.IADD R9, R226, 0x1, -R11.reuse ;  /* 0x00000001e2097824 */ /* 0x100fe200078e0a0b */
[----:B------:R-:W-:Y:S01]  /*17710*/  FSEL R211, R15, -INF , !P0 ;  /* 0xff8000000fd37808 */ /* 0x000fe20004000000 */
[----:B------:R-:W-:Y:S01]  /*17720*/  IMAD.IADD R15, R228, 0x1, -R10 ;  /* 0x00000001e40f7824 */ /* 0x000fe200078e0a0a */
[----:B------:R-:W-:Y:S02]  /*17730*/  FSEL R209, R14, -INF , !P6 ;  /* 0xff8000000ed17808 */ /* 0x000fe40007000000 */
[----:B------:R-:W-:Y:S01]  /*17740*/  FSEL R210, R13, -INF , !P2 ;  /* 0xff8000000dd27808 */ /* 0x000fe20005000000 */
[--C-:B------:R-:W-:Y:S01]  /*17750*/  IMAD.IADD R13, R228, 0x1, -R11.reuse ;  /* 0x00000001e40d7824 */ /* 0x100fe200078e0a0b */
[C---:B------:R-:W-:Y:S01]  /*17760*/  ISETP.GE.AND P6, PT, R8.reuse, R232, PT ;  /* 0x000000e80800720c */ /* 0x040fe20003fc6270 */
[----:B------:R-:W-:Y:S01]  /*17770*/  IMAD.IADD R11, R227, 0x1, -R11 ;  /* 0x00000001e30b7824 */ /* 0x000fe200078e0a0b */
[C---:B------:R-:W-:Y:S02]  /*17780*/  ISETP.GE.AND P2, PT, R8.reuse, R229, PT ;  /* 0x000000e50800720c */ /* 0x040fe40003f46270 */
[----:B------:R-:W-:Y:S02]  /*17790*/  ISETP.GE.AND P0, PT, R8, R231, PT ;  /* 0x000000e70800720c */ /* 0x000fe40003f06270 */
[----:B------:R-:W-:Y:S02]  /*177a0*/  IADD3 R8, PT, PT, R226, -R10, RZ ;  /* 0x8000000ae2087210 */ /* 0x000fe40007ffe0ff */
[----:B------:R-:W-:Y:S02]  /*177b0*/  IABS R14, R9 ;  /* 0x00000009000e7213 */ /* 0x000fe40000000000 */
[----:B------:R-:W-:Y:S02]  /*177c0*/  IABS R12, R8 ;  /* 0x00000008000c7213 */ /* 0x000fe40000000000 */
[----:B------:R-:W-:Y:S02]  /*177d0*/  IABS R9, R15 ;  /* 0x0000000f00097213 */ /* 0x000fe40000000000 */
[----:B------:R-:W-:Y:S02]  /*177e0*/  IABS R8, R13 ;  /* 0x0000000d00087213 */ /* 0x000fe40000000000 */
[----:B------:R-:W-:Y:S02]  /*177f0*/  I2FP.F32.S32 R15, R14 ;  /* 0x0000000e000f7245 */ /* 0x000fe40000201400 */
[----:B------:R-:W-:Y:S02]  /*17800*/  IABS R13, R16 ;  /* 0x00000010000d7213 */ /* 0x000fe40000000000 */
[----:B------:R-:W-:Y:S02]  /*17810*/  I2FP.F32.S32 R14, R12 ;  /* 0x0000000c000e7245 */ /* 0x000fe40000201400 */
[----:B------:R-:W-:Y:S02]  /*17820*/  I2FP.F32.S32 R9, R9 ;  /* 0x0000000900097245 */ /* 0x000fe40000201400 */
[----:B------:R-:W-:Y:S01]  /*17830*/  I2FP.F32.S32 R12, R8 ;  /* 0x00000008000c7245 */ /* 0x000fe20000201400 */
[----:B------:R-:W-:Y:S01]  /*17840*/  FFMA.FTZ R16, R14, -UR6, R29 ;  /* 0x800000060e107c23 */ /* 0x000fe2000801001d */
[----:B------:R-:W-:Y:S01]  /*17850*/  I2FP.F32.S32 R8, R13 ;  /* 0x0000000d00087245 */ /* 0x000fe20000201400 */
[----:B------:R-:W-:Y:S01]  /*17860*/  FFMA.FTZ R13, R15, -UR6, R28 ;  /* 0x800000060f0d7c23 */ /* 0x000fe2000801001c */
[----:B-1----:R-:W-:Y:S01]  /*17870*/  FFMA.FTZ R17, R9, -UR6, R17 ;  /* 0x8000000609117c23 */ /* 0x002fe20008010011 */
[----:B------:R-:W-:Y:S01]  /*17880*/  FFMA.FTZ R15, R12, -UR6, R30 ;  /* 0x800000060c0f7c23 */ /* 0x000fe2000801001e */
[----:B------:R-:W-:Y:S01]  /*17890*/  IADD3 R9, PT, PT, R0, 0x18, RZ ;  /* 0x0000001800097810 */ /* 0x000fe20007ffe0ff */
[----:B------:R-:W-:Y:S02]  /*178a0*/  IMAD.IADD R12, R225, 0x1, -R10 ;  /* 0x00000001e10c7824 */ /* 0x000fe400078e0a0a */
[----:B--2---:R-:W-:Y:S01]  /*178b0*/  FFMA.FTZ R18, R8, -UR6, R18 ;  /* 0x8000000608127c23 */ /* 0x004fe20008010012 */
[----:B------:R-:W-:Y:S01]  /*178c0*/  FSEL R208, R19, -INF , !P6 ;  /* 0xff80000013d07808 */ /* 0x000fe20007000000 */
[----:B------:R-:W-:Y:S01]  /*178d0*/  VIADD R8, R0, 0x19 ;  /* 0x0000001900087836 */ /* 0x000fe20000000000 */
[C---:B------:R-:W-:Y:S01]  /*178e0*/  ISETP.GT.AND P6, PT, R6.reuse, R9, PT ;  /* 0x000000090600720c */ /* 0x040fe20003fc4270 */
[----:B------:R-:W1:Y:S01]  /*178f0*/  MUFU.TANH R14, R35 ;  /* 0x00000023000e7308 */ /* 0x000e620000002400 */
[----:B------:R-:W-:Y:S02]  /*17900*/  IABS R24, R12 ;  /* 0x0000000c00187213 */ /* 0x000fe40000000000 */
[----:B------:R-:W-:Y:S02]  /*17910*/  IADD3 R10, PT, PT, R227, -R10, RZ ;  /* 0x8000000ae30a7210 */ /* 0x000fe40007ffe0ff */
[----:B------:R-:W-:Y:S01]  /*17920*/  IABS R12, R11 ;  /* 0x0000000b000c7213 */ /* 0x000fe20000000000 */
[----:B------:R-:W-:Y:S01]  /*17930*/  IMAD.MOV.U32 R11, RZ, RZ, R24 ;  /* 0x000000ffff0b7224 */ /* 0x000fe200078e0018 */
        /* <DEDUP_REMOVED lines=10> */
[----:B------:R-:W-:Y:S02]  /*179e0*/  ISETP.GT.AND P6, PT, R5, R8, PT ;  /* 0x000000080500720c */ /* 0x000fe40003fc4270 */
[----:B------:R-:W-:Y:S01]  /*179f0*/  I2FP.F32.S32 R10, R10 ;  /* 0x0000000a000a7245 */ /* 0x000fe20000201400 */
[----:B-1----:R-:W-:Y:S01]  /*17a00*/  FFMA.FTZ R14, R16, -UR6, R14 ;  /* 0x80000006100e7c23 */ /* 0x002fe2000801000e */
[----:B------:R-:W-:Y:S02]  /*17a10*/  FSEL R186, R23, -INF , !P3 ;  /* 0xff80000017ba7808 */ /* 0x000fe40005800000 */
[----:B------:R-:W-:Y:S01]  /*17a20*/  FSEL R19, R17, -INF , !P6 ;  /* 0xff80000011137808 */ /* 0x000fe20007000000 */
[----:B------:R-:W-:Y:S01]  /*17a30*/  FMUL.FTZ R17, R40, UR11 ;  /* 0x0000000b28117c20 */ /* 0x000fe20008410000 */
[-C--:B------:R-:W-:Y:S01]  /*17a40*/  ISETP.GT.AND P3, PT, R4, R8.reuse, PT ;  /* 0x000000080400720c */ /* 0x080fe20003f64270 */
[----:B------:R-:W-:Y:S01]  /*17a50*/  FFMA.FTZ R10, R10, -UR6, R34 ;  /* 0x800000060a0a7c23 */ /* 0x000fe20008010022 */
[----:B------:R-:W-:Y:S02]  /*17a60*/  FSEL R190, R21, -INF , !P1 ;  /* 0xff80000015be7808 */ /* 0x000fe40004800000 */
[----:B------:R-:W-:Y:S01]  /*17a70*/  FSEL R188, R22, -INF , !P2 ;  /* 0xff80000016bc7808 */ /* 0x000fe20005000000 */
[----:B------:R-:W1:Y:S01]  /*17a80*/  MUFU.TANH R17, R17 ;  /* 0x0000001100117308 */ /* 0x000e620000002400 */
[C---:B------:R-:W-:Y:S02]  /*17a90*/  ISETP.GT.AND P1, PT, R7.reuse, R8, PT ;  /* 0x000000080700720c */ /* 0x040fe40003f24270 */
[-C--:B------:R-:W-:Y:S02]  /*17aa0*/  ISETP.GT.AND P6, PT, R4, R9.reuse, PT ;  /* 0x000000090400720c */ /* 0x080fe40003fc4270 */
[----:B------:R-:W-:Y:S02]  /*17ab0*/  ISETP.GT.AND P2, PT, R7, R9, PT ;  /* 0x000000090700720c */ /* 0x000fe40003f44270 */
[----:B------:R-:W-:Y:S01]  /*17ac0*/  FSEL R22, R11, -INF , !P3 ;  /* 0xff8000000b167808 */ /* 0x000fe20005800000 */
[----:B------:R-:W-:Y:S01]  /*17ad0*/  VIADD R11, R2, 0xffffffe8 ;  /* 0xffffffe8020b7836 */ /* 0x000fe20000000000 */
[----:B------:R-:W-:Y:S02]  /*17ae0*/  FSEL R198, R20, -INF , !P0 ;  /* 0xff80000014c67808 */ /* 0x000fe40004000000 */
[----:B------:R-:W-:Y:S01]  /*17af0*/  FSEL R20, R14, -INF , !P1 ;  /* 0xff8000000e147808 */ /* 0x000fe20004800000 */
[--C-:B------:R-:W-:Y:S01]  /*17b00*/  IMAD.IADD R16, R226, 0x1, -R11.reuse ;  /* 0x00000001e2107824 */ /* 0x100fe200078e0a0b */
[----:B------:R-:W-:Y:S02]  /*17b10*/  FSEL R23, R18, -INF , !P6 ;  /* 0xff80000012177808 */ /* 0x000fe40007000000 */
[----:B------:R-:W-:Y:S01]  /*17b20*/  FSEL R21, R10, -INF , !P2 ;  /* 0xff8000000a157808 */ /* 0x000fe20005000000 */
[----:B------:R-:W2:Y:S01]  /*17b30*/  MUFU.TANH R18, R39 ;  /* 0x0000002700127308 */ /* 0x000ea20000002400 */
[-C--:B------:R-:W-:Y:S02]  /*17b40*/  ISETP.GE.AND P1, PT, R8, R229.reuse, PT ;  /* 0x000000e50800720c */ /* 0x080fe40003f26270 */
[C---:B------:R-:W-:Y:S02]  /*17b50*/  ISETP.GE.AND P0, PT, R9.reuse, R229, PT ;  /* 0x000000e50900720c */ /* 0x040fe40003f06270 */
[CC--:B------:R-:W-:Y:S02]  /*17b60*/  ISETP.GE.AND P6, PT, R9.reuse, R231.reuse, PT ;  /* 0x000000e70900720c */ /* 0x0c0fe40003fc6270 */
[C---:B------:R-:W-:Y:S02]  /*17b70*/  ISETP.GE.AND P3, PT, R9.reuse, R230, PT ;  /* 0x000000e60900720c */ /* 0x040fe40003f66270 */
[----:B------:R-:W-:Y:S01]  /*17b80*/  ISETP.GE.AND P2, PT, R9, R232, PT ;  /* 0x000000e80900720c */ /* 0x000fe20003f46270 */
[--C-:B------:R-:W-:Y:S01]  /*17b90*/  IMAD.IADD R9, R225, 0x1, -R11.reuse ;  /* 0x00000001e1097824 */ /* 0x100fe200078e0a0b */
[----:B------:R-:W-:Y:S02]  /*17ba0*/  IADD3 R10, PT, PT, R2, -0x17, RZ ;  /* 0xffffffe9020a7810 */ /* 0x000fe40007ffe0ff */
[----:B------:R-:W-:Y:S01]  /*17bb0*/  FSEL R189, R12, -INF , !P1 ;  /* 0xff8000000cbd7808 */ /* 0x000fe20004800000 */
[----:B------:R-:W-:Y:S01]  /*17bc0*/  IMAD.IADD R12, R227, 0x1, -R11 ;  /* 0x00000001e30c7824 */ /* 0x000fe200078e0a0b */
[----:B------:R-:W-:Y:S02]  /*17bd0*/  FSEL R192, R15, -INF , !P6 ;  /* 0xff8000000fc07808 */ /* 0x000fe40007000000 */
[----:B------:R-:W-:Y:S02]  /*17be0*/  FSEL R187, R13, -INF , !P0 ;  /* 0xff8000000dbb7808 */ /* 0x000fe40004000000 */
[C---:B------:R-:W-:Y:S02]  /*17bf0*/  ISETP.GE.AND P0, PT, R8.reuse, R231, PT ;  /* 0x000000e70800720c */ /* 0x040fe40003f06270 */
[C---:B------:R-:W-:Y:S02]  /*17c00*/  ISETP.GE.AND P1, PT, R8.reuse, R230, PT ;  /* 0x000000e60800720c */ /* 0x040fe40003f26270 */
[----:B------:R-:W-:Y:S01]  /*17c10*/  ISETP.GE.AND P6, PT, R8, R232, PT ;  /* 0x000000e80800720c */ /* 0x000fe20003fc6270 */
[----:B------:R-:W-:Y:S01]  /*17c20*/  IMAD.IADD R8, R225, 0x1, -R10 ;  /* 0x00000001e1087824 */ /* 0x000fe200078e0a0a */
[----:B------:R-:W-:Y:S02]  /*17c30*/  IABS R15, R9 ;  /* 0x00000009000f7213 */ /* 0x000fe40000000000 */
[----:B------:R-:W-:Y:S02]  /*17c40*/  IABS R9, R16 ;  /* 0x0000001000097213 */ /* 0x000fe40000000000 */
[----:B------:R-:W-:Y:S02]  /*17c50*/  IADD3 R14, PT, PT, R227, -R10, RZ ;  /* 0x8000000ae30e7210 */ /* 0x000fe40007ffe0ff */
[----:B------:R-:W-:Y:S02]  /*17c60*/  IABS R12, R12 ;  /* 0x0000000c000c7213 */ /* 0x000fe40000000000 */
[----:B------:R-:W-:Y:S02]  /*17c70*/  IABS R13, R8 ;  /* 0x00000008000d7213 */ /* 0x000fe40000000000 */
[----:B------:R-:W-:Y:S02]  /*17c80*/  I2FP.F32.S32 R9, R9 ;  /* 0x0000000900097245 */ /* 0x000fe40000201400 */
[----:B------:R-:W-:Y:S02]  /*17c90*/  IABS R8, R14 ;  /* 0x0000000e00087213 */ /* 0x000fe40000000000 */
[----:B------:R-:W-:Y:S01]  /*17ca0*/  I2FP.F32.S32 R12, R12 ;  /* 0x0000000c000c7245 */ /* 0x000fe20000201400 */
[----:B-1----:R-:W-:Y:S01]  /*17cb0*/  FFMA.FTZ R17, R9, -UR6, R17 ;  /* 0x8000000609117c23 */ /* 0x002fe20008010011 */
[----:B------:R-:W-:Y:S01]  /*17cc0*/  I2FP.F32.S32 R15, R15 ;  /* 0x0000000f000f7245 */ /* 0x000fe20000201400 */
[----:B------:R-:W-:Y:S01]  /*17cd0*/  VIADD R9, R0, 0x20 ;  /* 0x0000002000097836 */ /* 0x000fe20000000000 */
[----:B------:R-:W-:Y:S01]  /*17ce0*/  I2FP.F32.S32 R13, R13 ;  /* 0x0000000d000d7245 */ /* 0x000fe20000201400 */
[----:B------:R-:W-:Y:S01]  /*17cf0*/  FFMA.FTZ R14, R12, -UR6, R38 ;  /* 0x800000060c0e7c23 */ /* 0x000fe20008010026 */
[----:B------:R-:W-:Y:S01]  /*17d00*/  I2FP.F32.S32 R8, R8 ;  /* 0x0000000800087245 */ /* 0x000fe20000201400 */
[----:B------:R-:W-:Y:S01]  /*17d10*/  FFMA.FTZ R16, R15, -UR6, R36 ;  /* 0x800000060f107c23 */ /* 0x000fe20008010024 */
[----:B------:R-:W-:Y:S02]  /*17d20*/  IMAD.IADD R12, R228, 0x1, -R11 ;  /* 0x00000001e40c7824 */ /* 0x000fe400078e0a0b */
[----:B------:R-:W-:Y:S01]  /*17d30*/  FFMA.FTZ R15, R13, -UR6, R37 ;  /* 0x800000060d0f7c23 */ /* 0x000fe20008010025 */
[----:B------:R-:W-:Y:S01]  /*17d40*/  IADD3 R13, PT, PT, R226, -R10, RZ ;  /* 0x8000000ae20d7210 */ /* 0x000fe20007ffe0ff */
[----:B--2---:R-:W-:Y:S01]  /*17d50*/  FFMA.FTZ R18, R8, -UR6, R18 ;  /* 0x8000000608127c23 */ /* 0x004fe20008010012 */
[----:B------:R-:W-:Y:S01]  /*17d60*/  FSEL R206, R19, -INF , !P0 ;  /* 0xff80000013ce7808 */ /* 0x000fe20004000000 */
[----:B------:R-:W-:Y:S01]  /*17d70*/  VIADD R8, R0, 0x21 ;  /* 0x0000002100087836 */ /* 0x000fe20000000000 */
[----:B------:R-:W-:Y:S01]  /*17d80*/  ISETP.GT.AND P0, PT, R4, R9, PT ;  /* 0x000000090400720c */ /* 0x000fe20003f04270 */
[----:B------:R-:W-:Y:S01]  /*17d90*/  IMAD.IADD R10, R228, 0x1, -R10 ;  /* 0x00000001e40a7824 */ /* 0x000fe200078e0a0a */
[----:B------:R-:W1:Y:S01]  /*17da0*/  MUFU.TANH R11, R43 ;  /* 0x0000002b000b7308 */ /* 0x000e620000002400 */
[----:B------:R-:W-:Y:S02]  /*17db0*/  IABS R12, R12 ;  /* 0x0000000c000c7213 */ /* 0x000fe40000000000 */
[----:B------:R-:W-:Y:S02]  /*17dc0*/  IABS R24, R13 ;  /* 0x0000000d00187213 */ /* 0x000fe40000000000 */
[----:B------:R-:W-:Y:S02]  /*17dd0*/  FSEL R13, R16, -INF , !P0 ;  /* 0xff800000100d7808 */ /* 0x000fe40004000000 */
[----:B------:R-:W-:Y:S02]  /*17de0*/  ISETP.GT.AND P0, PT, R4, R8, PT ;  /* 0x000000080400720c */ /* 0x000fe40003f04270 */
[----:B------:R-:W-:Y:S02]  /*17df0*/  I2FP.F32.S32 R12, R12 ;  /* 0x0000000c000c7245 */ /* 0x000fe40000201400 */
[----:B------:R-:W-:Y:S01]  /*17e00*/  IABS R19, R10 ;  /* 0x0000000a00137213 */ /* 0x000fe20000000000 */
[----:B------:R-:W-:Y:S01]  /*17e10*/  IMAD.MOV.U32 R10, RZ, RZ, R24 ;  /* 0x000000ffff0a7224 */ /* 0x000fe200078e0018 */
[----:B------:R-:W-:Y:S01]  /*17e20*/  FSEL R15, R15, -INF , !P0 ;  /* 0xff8000000f0f7808 */ /* 0x000fe20004000000 */
[----:B------:R-:W-:Y:S01]  /*17e30*/  FFMA.FTZ R12, R12, -UR6, R42 ;  /* 0x800000060c0c7c23 */ /* 0x000fe2000801002a */
[----:B------:R-:W-:Y:S02]  /*17e40*/  ISETP.GT.AND P0, PT, R7, R9, PT ;  /* 0x000000090700720c */ /* 0x000fe40003f04270 */
[----:B------:R-:W-:Y:S02]  /*17e50*/  MOV R16, R19 ;  /* 0x0000001300107202 */ /* 0x000fe40000000f00 */
[----:B------:R-:W-:Y:S02]  /*17e60*/  FSEL R196, R22, -INF , !P1 ;  /* 0xff80000016c47808 */ /* 0x000fe40004800000 */
[-C--:B------:R-:W-:Y:S02]  /*17e70*/  ISETP.GT.AND P1, PT, R5, R9.reuse, PT ;  /* 0x000000090500720c */ /* 0x080fe40003f24270 */
[----:B------:R-:W-:Y:S02]  /*17e80*/  I2FP.F32.S32 R16, R16 ;  /* 0x0000001000107245 */ /* 0x000fe40000201400 */
[----:B------:R-:W-:Y:S02]  /*17e90*/  FSEL R14, R14, -INF , !P0 ;  /* 0xff8000000e0e7808 */ /* 0x000fe40004000000 */
[----:B------:R-:W-:Y:S01]  /*17ea0*/  FSEL R202, R20, -INF , !P6 ;  /* 0xff80000014ca7808 */ /* 0x000fe20007000000 */
[----:B-1----:R-:W-:Y:S01]  /*17eb0*/  FFMA.FTZ R11, R16, -UR6, R11 ;  /* 0x80000006100b7c23 */ /* 0x002fe2000801000b */
[----:B------:R-:W-:Y:S01]  /*17ec0*/  ISETP.GT.AND P0, PT, R7, R8, PT ;  /* 0x000000080700720c */ /* 0x000fe20003f04270 */
[----:B------:R-:W-:Y:S01]  /*17ed0*/  MUFU.TANH R16, R44 ;  /* 0x0000002c00107308 */ /* 0x000fe20000002400 */
[----:B------:R-:W-:Y:S02]  /*17ee0*/  FSEL R191, R23, -INF , !P3 ;  /* 0xff80000017bf7808 */ /* 0x000fe40005800000 */
[----:B------:R-:W-:Y:S02]  /*17ef0*/  ISETP.GE.AND P6, PT, R9, R230, PT ;  /* 0x000000e60900720c */ /* 0x000fe40003fc6270 */
[----:B------:R-:W-:Y:S01]  /*17f00*/  FSEL R23, R12, -INF , !P1 ;  /* 0xff8000000c177808 */ /* 0x000fe20004800000 */
[----:B------:R-:W-:Y:S01]  /*17f10*/  VIADD R12, R2, 0xfffffff0 ;  /* 0xfffffff0020c7836 */ /* 0x000fe20000000000 */
[----:B------:R-:W-:Y:S02]  /*17f20*/  I2FP.F32.S32 R10, R10 ;  /* 0x0000000a000a7245 */ /* 0x000fe40000201400 */
[----:B------:R-:W-:Y:S02]  /*17f30*/  FSEL R200, R21, -INF , !P2 ;  /* 0xff80000015c87808 */ /* 0x000fe40005000000 */
[----:B------:R-:W-:Y:S01]  /*17f40*/  FSEL R19, R18, -INF , !P0 ;  /* 0xff80000012137808 */ /* 0x000fe20004000000 */
[----:B------:R-:W-:Y:S01]  /*17f50*/  FFMA.FTZ R10, R10, -UR6, R41 ;  /* 0x800000060a0a7c23 */ /* 0x000fe20008010029 */
[----:B------:R-:W-:Y:S01]  /*17f60*/  FSEL R212, R13, -INF , !P6 ;  /* 0xff8000000dd47808 */ /* 0x000fe20007000000 */
[--C-:B------:R-:W-:Y:S01]  /*17f70*/  IMAD.IADD R13, R228, 0x1, -R12.reuse ;  /* 0x00000001e40d7824 */ /* 0x100fe200078e0a0c */
[C---:B------:R-:W-:Y:S01]  /*17f80*/  ISETP.GT.AND P0, PT, R6.reuse, R9, PT ;  /* 0x000000090600720c */ /* 0x040fe20003f04270 */
[----:B------:R-:W1:Y:S01]  /*17f90*/  MUFU.TANH R18, R46 ;  /* 0x0000002e00127308 */ /* 0x000e620000002400 */
[-C--:B------:R-:W-:Y:S02]  /*17fa0*/  ISETP.GT.AND P2, PT, R5, R8.reuse, PT ;  /* 0x000000080500720c */ /* 0x080fe40003f44270 */
[----:B------:R-:W-:Y:S02]  /*17fb0*/  ISETP.GT.AND P3, PT, R6, R8, PT ;  /* 0x000000080600720c */ /* 0x000fe40003f64270 */
[----:B------:R-:W-:Y:S01]  /*17fc0*/  FSEL R22, R11, -INF , !P2 ;  /* 0xff8000000b167808 */ /* 0x000fe20005000000 */
[----:B------:R-:W-:Y:S01]  /*17fd0*/  IMAD.IADD R11, R226, 0x1, -R12 ;  /* 0x00000001e20b7824 */ /* 0x000fe200078e0a0c */
[----:B------:R-:W-:Y:S02]  /*17fe0*/  FSEL R25, R17, -INF , !P0 ;  /* 0xff80000011197808 */ /* 0x000fe40004000000 */
[----:B------:R-:W-:Y:S01]  /*17ff0*/  ISETP.GE.AND P0, PT, R9, R232, PT ;  /* 0x000000e80900720c */ /* 0x000fe20003f06270 */
[----:B------:R-:W2:Y:S01]  /*18000*/  MUFU.TANH R17, R45 ;  /* 0x0000002d00117308 */ /* 0x000ea20000002400 */
[----:B------:R-:W-:Y:S02]  /*18010*/  ISETP.GE.AND P2, PT, R8, R230, PT ;  /* 0x000000e60800720c */ /* 0x000fe40003f46270 */
[----:B------:R-:W-:Y:S02]  /*18020*/  IABS R13, R13 ;  /* 0x0000000d000d7213 */ /* 0x000fe40000000000 */
[----:B------:R-:W-:Y:S01]  /*18030*/  FSEL R24, R10, -INF , !P3 ;  /* 0xff8000000a187808 */ /* 0x000fe20005800000 */
[----:B------:R-:W-:Y:S01]  /*18040*/  VIADD R10, R2, 0xfffffff1 ;  /* 0xfffffff1020a7836 */ /* 0x000fe20000000000 */
[----:B------:R-:W-:Y:S02]  /*18050*/  FSEL R213, R15, -INF , !P2 ;  /* 0xff8000000fd57808 */ /* 0x000fe40005000000 */
[----:B------:R-:W-:Y:S01]  /*18060*/  FSEL R243, R14, -INF , !P0 ;  /* 0xff8000000ef37808 */ /* 0x000fe20004000000 */
[----:B------:R-:W-:Y:S01]  /*18070*/  IMAD.IADD R15, R225, 0x1, -R10 ;  /* 0x00000001e10f7824 */ /* 0x000fe200078e0a0a */
[C---:B------:R-:W-:Y:S02]  /*18080*/  ISETP.GE.AND P6, PT, R8.reuse, R232, PT ;  /* 0x000000e80800720c */ /* 0x040fe40003fc6270 */
[C---:B------:R-:W-:Y:S02]  /*18090*/  ISETP.GE.AND P2, PT, R8.reuse, R229, PT ;  /* 0x000000e50800720c */ /* 0x040fe40003f46270 */
[----:B------:R-:W-:Y:S01]  /*180a0*/  ISETP.GE.AND P0, PT, R8, R231, PT ;  /* 0x000000e70800720c */ /* 0x000fe20003f06270 */
[----:B------:R-:W-:Y:S01]  /*180b0*/  IMAD.MOV.U32 R8, RZ, RZ, R13 ;  /* 0x000000ffff087224 */ /* 0x000fe200078e000d */
[----:B------:R-:W-:Y:S01]  /*180c0*/  ISETP.GE.AND P3, PT, R9, R229, PT ;  /* 0x000000e50900720c */ /* 0x000fe20003f66270 */
[--C-:B------:R-:W-:Y:S01]  /*180d0*/  IMAD.IADD R13, R225, 0x1, -R12.reuse ;  /* 0x00000001e10d7824 */ /* 0x100fe200078e0a0c */
[----:B------:R-:W-:Y:S01]  /*180e0*/  ISETP.GE.AND P1, PT, R9, R231, PT ;  /* 0x000000e70900720c */ /* 0x000fe20003f26270 */
[----:B------:R-:W-:Y:S01]  /*180f0*/  IMAD.IADD R12, R227, 0x1, -R12 ;  /* 0x00000001e30c7824 */ /* 0x000fe200078e0a0c */
[----:B------:R-:W-:Y:S02]  /*18100*/  IADD3 R9, PT, PT, R226, -R10, RZ ;  /* 0x8000000ae2097210 */ /* 0x000fe40007ffe0ff */
[----:B------:R-:W-:Y:S02]  /*18110*/  I2FP.F32.S32 R8, R8 ;  /* 0x0000000800087245 */ /* 0x000fe40000201400 */
[----:B------:R-:W-:Y:S02]  /*18120*/  IABS R11, R11 ;  /* 0x0000000b000b7213 */ /* 0x000fe40000000000 */
[----:B------:R-:W-:Y:S01]  /*18130*/  IABS R9, R9 ;  /* 0x0000000900097213 */ /* 0x000fe20000000000 */
[----:B-1----:R-:W-:Y:S01]  /*18140*/  FFMA.FTZ R18, R8, -UR6, R18 ;  /* 0x8000000608127c23 */ /* 0x002fe20008010012 */
[----:B------:R-:W-:Y:S01]  /*18150*/  I2FP.F32.S32 R11, R11 ;  /* 0x0000000b000b7245 */ /* 0x000fe20000201400 */
[----:B------:R-:W-:Y:S01]  /*18160*/  VIADD R8, R0, 0x28 ;  /* 0x0000002800087836 */ /* 0x000fe20000000000 */
[----:B------:R-:W-:Y:S02]  /*18170*/  I2FP.F32.S32 R9, R9 ;  /* 0x0000000900097245 */ /* 0x000fe40000201400 */
[----:B------:R-:W-:Y:S01]  /*18180*/  FSEL R215, R19, -INF , !P6 ;  /* 0xff80000013d77808 */ /* 0x000fe20007000000 */
[----:B------:R-:W-:Y:S01]  /*18190*/  FFMA.FTZ R16, R11, -UR6, R16 ;  /* 0x800000060b107c23 */ /* 0x000fe20008010010 */
[----:B------:R-:W-:Y:S01]  /*181a0*/  ISETP.GT.AND P6, PT, R6, R8, PT ;  /* 0x000000080600720c */ /* 0x000fe20003fc4270 */
[----:B--2---:R-:W-:Y:S01]  /*181b0*/  FFMA.FTZ R17, R9, -UR6, R17 ;  /* 0x8000000609117c23 */ /* 0x004fe20008010011 */
[--C-:B------:R-:W-:Y:S01]  /*181c0*/  IMAD.IADD R9, R228, 0x1, -R10.reuse ;  /* 0x00000001e4097824 */ /* 0x100fe200078e0a0a */
[----:B------:R-:W-:Y:S01]  /*181d0*/  IADD3 R11, PT, PT, R0, 0x29, RZ ;  /* 0x00000029000b7810 */ /* 0x000fe20007ffe0ff */
[----:B------:R-:W-:Y:S01]  /*181e0*/  IMAD.IADD R10, R227, 0x1, -R10 ;  /* 0x00000001e30a7824 */ /* 0x000fe200078e0a0a */
[----:B------:R-:W-:Y:S02]  /*181f0*/  FSEL R21, R16, -INF , !P6 ;  /* 0xff80000010157808 */ /* 0x000fe40007000000 */
[----:B------:R-:W-:Y:S01]  /*18200*/  ISETP.GT.AND P6, PT, R6, R11, PT ;  /* 0x0000000b0600720c */ /* 0x000fe20003fc4270 */
[----:B------:R-:W-:Y:S01]  /*18210*/  MUFU.TANH R16, R53 ;  /* 0x0000003500107308 */ /* 0x000fe20000002400 */
[----:B------:R-:W-:Y:S02]  /*18220*/  IABS R14, R9 ;  /* 0x00000009000e7213 */ /* 0x000fe40000000000 */
[----:B------:R-:W-:Y:S02]  /*18230*/  IABS R13, R13 ;  /* 0x0000000d000d7213 */ /* 0x000fe40000000000 */
[----:B------:R-:W-:Y:S02]  /*18240*/  FSEL R20, R17, -INF , !P6 ;  /* 0xff80000011147808 */ /* 0x000fe40007000000 */
[----:B------:R-:W-:Y:S03]  /*18250*/  IABS R9, R15 ;  /* 0x0000000f00097213 */ /* 0x000fe60000000000 */
[----:B------:R-:W1:Y:S01]  /*18260*/  MUFU.TANH R17, R52 ;  /* 0x0000003400117308 */ /* 0x000e620000002400 */
[----:B------:R-:W-:Y:S02]  /*18270*/  I2FP.F32.S32 R14, R14 ;  /* 0x0000000e000e7245 */ /* 0x000fe40000201400 */
[-C--:B------:R-:W-:Y:S02]  /*18280*/  ISETP.GT.AND P6, PT, R5, R8.reuse, PT ;  /* 0x000000080500720c */ /* 0x080fe40003fc4270 */
[----:B------:R-:W-:Y:S02]  /*18290*/  I2FP.F32.S32 R15, R13 ;  /* 0x0000000d000f7245 */ /* 0x000fe40000201400 */
[----:B------:R-:W-:Y:S01]  /*182a0*/  I2FP.F32.S32 R13, R9 ;  /* 0x00000009000d7245 */ /* 0x000fe20000201400 */
[----:B------:R-:W-:Y:S01]  /*182b0*/  FFMA.FTZ R9, R14, -UR6, R47 ;  /* 0x800000060e097c23 */ /* 0x000fe2000801002f */
[----:B------:R-:W-:Y:S01]  /*182c0*/  FSEL R19, R18, -INF , !P6 ;  /* 0xff80000012137808 */ /* 0x000fe20007000000 */
[----:B------:R-:W-:Y:S01]  /*182d0*/  FFMA.FTZ R14, R15, -UR6, R48 ;  /* 0x800000060f0e7c23 */ /* 0x000fe20008010030 */
[-C--:B------:R-:W-:Y:S01]  /*182e0*/  ISETP.GT.AND P6, PT, R5, R11.reuse, PT ;  /* 0x0000000b0500720c */ /* 0x080fe20003fc4270 */
[----:B------:R-:W-:Y:S01]  /*182f0*/  FFMA.FTZ R13, R13, -UR6, R49 ;  /* 0x800000060d0d7c23 */ /* 0x000fe20008010031 */
[----:B------:R-:W-:Y:S02]  /*18300*/  FSEL R203, R25, -INF , !P3 ;  /* 0xff80000019cb7808 */ /* 0x000fe40005800000 */
[----:B------:R-:W-:Y:S02]  /*18310*/  FSEL R18, R9, -INF , !P6 ;  /* 0xff80000009127808 */ /* 0x000fe40007000000 */
[----:B------:R-:W-:Y:S02]  /*18320*/  IADD3 R9, PT, PT, R2, -0x8, RZ ;  /* 0xfffffff802097810 */ /* 0x000fe40007ffe0ff */
[C---:B------:R-:W-:Y:S02]  /*18330*/  ISETP.GT.AND P3, PT, R4.reuse, R11, PT ;  /* 0x0000000b0400720c */ /* 0x040fe40003f64270 */
[----:B------:R-:W-:Y:S01]  /*18340*/  ISETP.GT.AND P6, PT, R4, R8, PT ;  /* 0x000000080400720c */ /* 0x000fe20003fc4270 */
[----:B------:R-:W-:Y:S01]  /*18350*/  IMAD.IADD R15, R227, 0x1, -R9 ;  /* 0x00000001e30f7824 */ /* 0x000fe200078e0a09 */
[----:B------:R-:W-:Y:S02]  /*18360*/  FSEL R205, R23, -INF , !P1 ;  /* 0xff80000017cd7808 */ /* 0x000fe40004800000 */
[----:B------:R-:W-:Y:S02]  /*18370*/  FSEL R207, R22, -INF , !P0 ;  /* 0xff80000016cf7808 */ /* 0x000fe40004000000 */
[----:B------:R-:W-:Y:S02]  /*18380*/  FSEL R23, R14, -INF , !P6 ;  /* 0xff8000000e177808 */ /* 0x000fe40007000000 */
[----:B------:R-:W-:Y:S02]  /*18390*/  FSEL R22, R13, -INF , !P3 ;  /* 0xff8000000d167808 */ /* 0x000fe40005800000 */
[----:B------:R-:W-:Y:S02]  /*183a0*/  FSEL R204, R24, -INF , !P2 ;  /* 0xff80000018cc7808 */ /* 0x000fe40005000000 */
[C---:B------:R-:W-:Y:S02]  /*183b0*/  ISETP.GE.AND P3, PT, R8.reuse, R232, PT ;  /* 0x000000e80800720c */ /* 0x040fe40003f66270 */
[----:B------:R-:W-:Y:S02]  /*183c0*/  ISETP.GT.AND P2, PT, R7, R8, PT ;  /* 0x000000080700720c */ /* 0x000fe40003f44270 */
[C---:B------:R-:W-:Y:S02]  /*183d0*/  ISETP.GE.AND P1, PT, R8.reuse, R229, PT ;  /* 0x000000e50800720c */ /* 0x040fe40003f26270 */
[C---:B------:R-:W-:Y:S02]  /*183e0*/  ISETP.GE.AND P6, PT, R8.reuse, R230, PT ;  /* 0x000000e60800720c */ /* 0x040fe40003fc6270 */
[----:B------:R-:W-:Y:S02]  /*183f0*/  IABS R25, R12 ;  /* 0x0000000c00197213 */ /* 0x000fe40000000000 */
[----:B------:R-:W-:Y:S01]  /*18400*/  ISETP.GE.AND P0, PT, R8, R231, PT ;  /* 0x000000e70800720c */ /* 0x000fe20003f06270 */
[----:B------:R-:W-:Y:S01]  /*18410*/  VIADD R8, R2, 0xfffffff9 ;  /* 0xfffffff902087836 */ /* 0x000fe20000000000 */
[----:B------:R-:W-:Y:S01]  /*18420*/  IABS R12, R15 ;  /* 0x0000000f000c7213 */ /* 0x000fe20000000000 */
[----:B------:R-:W-:Y:S01]  /*18430*/  IMAD.MOV.U32 R15, RZ, RZ, R25 ;  /* 0x000000ffff0f7224 */ /* 0x000fe200078e0019 */
[C---:B------:R-:W-:Y:S01]  /*18440*/  IADD3 R13, PT, PT, R225.reuse, -R9, RZ ;  /* 0x80000009e10d7210 */ /* 0x040fe20007ffe0ff */
[----:B------:R-:W-:Y:S01]  /*18450*/  IMAD.IADD R14, R225, 0x1, -R8 ;  /* 0x00000001e10e7824 */ /* 0x000fe200078e0a08 */
[----:B------:R-:W-:Y:S02]  /*18460*/  IABS R24, R10 ;  /* 0x0000000a00187213 */ /* 0x000fe40000000000 */
[----:B------:R-:W-:Y:S02]  /*18470*/  IABS R13, R13 ;  /* 0x0000000d000d7213 */ /* 0x000fe40000000000 */
[----:B------:R-:W-:Y:S02]  /*18480*/  IABS R10, R14 ;  /* 0x0000000e000a7213 */ /* 0x000fe40000000000 */
[----:B------:R-:W-:Y:S02]  /*18490*/  I2FP.F32.S32 R15, R15 ;  /* 0x0000000f000f7245 */ /* 0x000fe40000201400 */
        /* <DEDUP_REMOVED lines=8> */
[----:B------:R-:W-:Y:S01]  /*18520*/  FSEL R24, R10, -INF , !P2 ;  /* 0xff8000000a187808 */ /* 0x000fe20005000000 */
[----:B------:R-:W-:Y:S01]  /*18530*/  FFMA.FTZ R14, R12, -UR6, R54 ;  /* 0x800000060c0e7c23 */ /* 0x000fe20008010036 */
[----:B------:R-:W-:Y:S01]  /*18540*/  ISETP.GT.AND P2, PT, R7, R11, PT ;  /* 0x0000000b0700720c */ /* 0x000fe20003f44270 */
[--C-:B------:R-:W-:Y:S01]  /*18550*/  IMAD.IADD R12, R227, 0x1, -R8.reuse ;  /* 0x00000001e30c7824 */ /* 0x100fe200078e0a08 */
[----:B------:R-:W-:Y:S01]  /*18560*/  FSEL R197, R21, -INF , !P1 ;  /* 0xff80000015c57808 */ /* 0x000fe20004800000 */
[C---:B------:R-:W-:Y:S01]  /*18570*/  VIADD R13, R0.reuse, 0x31 ;  /* 0x00000031000d7836 */ /* 0x040fe20000000000 */
[----:B------:R-:W-:Y:S01]  /*18580*/  FSEL R15, R15, -INF , !P2 ;  /* 0xff8000000f0f7808 */ /* 0x000fe20005000000 */
[C---:B------:R-:W-:Y:S01]  /*18590*/  VIADD R21, R0.reuse, 0x39 ;  /* 0x0000003900157836 */ /* 0x040fe20000000000 */
[C---:B------:R-:W-:Y:S02]  /*185a0*/  ISETP.GE.AND P2, PT, R11.reuse, R229, PT ;  /* 0x000000e50b00720c */ /* 0x040fe40003f46270 */
[----:B------:R-:W-:Y:S01]  /*185b0*/  IADD3 R10, PT, PT, R0, 0x30, RZ ;  /* 0x00000030000a7810 */ /* 0x000fe20007ffe0ff */
[--C-:B------:R-:W-:Y:S01]  /*185c0*/  IMAD.IADD R0, R226, 0x1, -R8.reuse ;  /* 0x00000001e2007824 */ /* 0x100fe200078e0a08 */
[----:B------:R-:W-:Y:S01]  /*185d0*/  ISETP.GE.AND P1, PT, R11, R231, PT ;  /* 0x000000e70b00720c */ /* 0x000fe20003f26270 */
[----:B------:R-:W-:Y:S01]  /*185e0*/  IMAD.IADD R8, R228, 0x1, -R8 ;  /* 0x00000001e4087824 */ /* 0x000fe200078e0a08 */
[----:B------:R-:W-:Y:S02]  /*185f0*/  IABS R12, R12 ;  /* 0x0000000c000c7213 */ /* 0x000fe40000000000 */
[----:B------:R-:W-:Y:S02]  /*18600*/  FSEL R199, R20, -INF , !P2 ;  /* 0xff80000014c77808 */ /* 0x000fe40005000000 */
[----:B------:R-:W-:Y:S02]  /*18610*/  FSEL R201, R19, -INF , !P0 ;  /* 0xff80000013c97808 */ /* 0x000fe40004000000 */
[C---:B------:R-:W-:Y:S02]  /*18620*/  ISETP.GT.AND P2, PT, R4.reuse, R10, PT ;  /* 0x0000000a0400720c */ /* 0x040fe40003f44270 */
[-C--:B------:R-:W-:Y:S02]  /*18630*/  ISETP.GT.AND P0, PT, R4, R13.reuse, PT ;  /* 0x0000000d0400720c */ /* 0x080fe40003f04270 */
[----:B------:R-:W-:Y:S02]  /*18640*/  I2FP.F32.S32 R12, R12 ;  /* 0x0000000c000c7245 */ /* 0x000fe40000201400 */
[----:B------:R-:W-:Y:S02]  /*18650*/  FSEL R236, R18, -INF , !P1 ;  /* 0xff80000012ec7808 */ /* 0x000fe40004800000 */
[----:B------:R-:W-:Y:S02]  /*18660*/  ISETP.GT.AND P1, PT, R7, R10, PT ;  /* 0x0000000a0700720c */ /* 0x000fe40003f24270 */
[----:B------:R-:W-:Y:S02]  /*18670*/  FSEL R17, R17, -INF , !P2 ;  /* 0xff80000011117808 */ /* 0x000fe40005000000 */
[----:B------:R-:W-:Y:S02]  /*18680*/  FSEL R19, R16, -INF , !P0 ;  /* 0xff80000010137808 */ /* 0x000fe40004000000 */
[C---:B------:R-:W-:Y:S02]  /*18690*/  ISETP.GE.AND P2, PT, R11.reuse, R230, PT ;  /* 0x000000e60b00720c */ /* 0x040fe40003f46270 */
[----:B------:R-:W-:Y:S01]  /*186a0*/  ISETP.GE.AND P0, PT, R11, R232, PT ;  /* 0x000000e80b00720c */ /* 0x000fe20003f06270 */
[----:B------:R-:W-:Y:S01]  /*186b0*/  FFMA.FTZ R11, R12, -UR6, R55 ;  /* 0x800000060c0b7c23 */ /* 0x000fe20008010037 */
[----:B------:R-:W-:Y:S01]  /*186c0*/  FSEL R18, R14, -INF , !P1 ;  /* 0xff8000000e127808 */ /* 0x000fe20004800000 */
[----:B------:R-:W-:Y:S01]  /*186d0*/  FMUL.FTZ R12, R59, UR11 ;  /* 0x0000000b3b0c7c20 */ /* 0x000fe20008410000 */
[----:B------:R-:W-:Y:S02]  /*186e0*/  ISETP.GT.AND P1, PT, R7, R13, PT ;  /* 0x0000000d0700720c */ /* 0x000fe40003f24270 */
[----:B------:R-:W-:Y:S02]  /*186f0*/  IABS R14, R0 ;  /* 0x00000000000e7213 */ /* 0x000fe40000000000 */
[----:B------:R-:W-:Y:S01]  /*18700*/  FSEL R16, R11, -INF , !P1 ;  /* 0xff8000000b107808 */ /* 0x000fe20004800000 */
[----:B------:R-:W1:Y:S01]  /*18710*/  MUFU.TANH R12, R12 ;  /* 0x0000000c000c7308 */ /* 0x000e620000002400 */
[----:B------:R-:W-:Y:S01]  /*18720*/  IADD3 R11, PT, PT, R226, -R9, RZ ;  /* 0x80000009e20b7210 */ /* 0x000fe20007ffe0ff */
[----:B------:R-:W-:Y:S01]  /*18730*/  IMAD.IADD R9, R228, 0x1, -R9 ;  /* 0x00000001e4097824 */ /* 0x000fe200078e0a09 */
[----:B------:R-:W-:Y:S02]  /*18740*/  FSEL R247, R23, -INF , !P6 ;  /* 0xff80000017f77808 */ /* 0x000fe40007000000 */
[----:B------:R-:W-:Y:S02]  /*18750*/  IABS R20, R11 ;  /* 0x0000000b00147213 */ /* 0x000fe40000000000 */
[----:B------:R-:W-:Y:S01]  /*18760*/  IABS R11, R8 ;  /* 0x00000008000b7213 */ /* 0x000fe20000000000 */
[----:B------:R-:W-:Y:S01]  /*18770*/  IMAD.MOV.U32 R8, RZ, RZ, R14 ;  /* 0x000000ffff087224 */ /* 0x000fe200078e000e */
[----:B------:R-:W-:Y:S01]  /*18780*/  MOV R0, R20 ;  /* 0x0000001400007202 */ /* 0x000fe20000000f00 */
[----:B------:R-:W-:Y:S01]  /*18790*/  VIADD R14, R2, 0x1 ;  /* 0x00000001020e7836 */ /* 0x000fe20000000000 */
[----:B------:R-:W-:Y:S02]  /*187a0*/  FSEL R248, R22, -INF , !P2 ;  /* 0xff80000016f87808 */ /* 0x000fe40005000000 */
[----:B------:R-:W-:Y:S02]  /*187b0*/  I2FP.F32.S32 R0, R0 ;  /* 0x0000000000007245 */ /* 0x000fe40000201400 */
[----:B------:R-:W-:Y:S02]  /*187c0*/  I2FP.F32.S32 R8, R8 ;  /* 0x0000000800087245 */ /* 0x000fe40000201400 */
[----:B------:R-:W-:Y:S02]  /*187d0*/  FSEL R235, R24, -INF , !P3 ;  /* 0xff80000018eb7808 */ /* 0x000fe40005800000 */
[C---:B------:R-:W-:Y:S02]  /*187e0*/  ISETP.GT.AND P3, PT, R6.reuse, R21, PT ;  /* 0x000000150600720c */ /* 0x040fe40003f64270 */
[C---:B------:R-:W-:Y:S02]  /*187f0*/  ISETP.GT.AND P1, PT, R6.reuse, R10, PT ;  /* 0x0000000a0600720c */ /* 0x040fe40003f24270 */
[C---:B------:R-:W-:Y:S02]  /*18800*/  ISETP.GT.AND P6, PT, R6.reuse, R13, PT ;  /* 0x0000000d0600720c */ /* 0x040fe40003fc4270 */
[----:B------:R-:W-:Y:S01]  /*18810*/  ISETP.GT.AND P2, PT, R6, R101, PT ;  /* 0x000000650600720c */ /* 0x000fe20003f44270 */
[----:B------:R-:W-:Y:S01]  /*18820*/  FFMA.FTZ R6, R0, -UR6, R56 ;  /* 0x8000000600067c23 */ /* 0x000fe20008010038 */
[----:B------:R-:W-:Y:S01]  /*18830*/  FFMA.FTZ R0, R8, -UR6, R57 ;  /* 0x8000000608007c23 */ /* 0x000fe20008010039 */
[----:B------:R-:W-:Y:S02]  /*18840*/  I2FP.F32.S32 R11, R11 ;  /* 0x0000000b000b7245 */ /* 0x000fe40000201400 */
[----:B------:R-:W-:Y:S02]  /*18850*/  IABS R9, R9 ;  /* 0x0000000900097213 */ /* 0x000fe40000000000 */
[----:B------:R-:W-:Y:S01]  /*18860*/  FSEL R23, R0, -INF , !P6 ;  /* 0xff80000000177808 */ /* 0x000fe20007000000 */
[----:B-1----:R-:W-:Y:S01]  /*18870*/  FFMA.FTZ R12, R11, -UR6, R12 ;  /* 0x800000060b0c7c23 */ /* 0x002fe2000801000c */
[----:B------:R-:W-:Y:S01]  /*18880*/  I2FP.F32.S32 R9, R9 ;  /* 0x0000000900097245 */ /* 0x000fe20000201400 */
[----:B------:R-:W-:Y:S01]  /*18890*/  IMAD.IADD R0, R226, 0x1, -R2 ;  /* 0x00000001e2007824 */ /* 0x000fe200078e0a02 */
[----:B------:R-:W1:Y:S01]  /*188a0*/  MUFU.TANH R11, R61 ;  /* 0x0000003d000b7308 */ /* 0x000e620000002400 */
[----:B------:R-:W-:Y:S02]  /*188b0*/  FSEL R22, R6, -INF , !P1 ;  /* 0xff80000006167808 */ /* 0x000fe40004800000 */
[----:B------:R-:W-:Y:S01]  /*188c0*/  FFMA.FTZ R8, R9, -UR6, R58 ;  /* 0x8000000609087c23 */ /* 0x000fe2000801003a */
[----:B------:R-:W-:Y:S02]  /*188d0*/  IABS R6, R0 ;  /* 0x0000000000067213 */ /* 0x000fe40000000000 */
[----:B------:R-:W-:Y:S02]  /*188e0*/  IADD3 R0, PT, PT, R226, -R14, RZ ;  /* 0x8000000ee2007210 */ /* 0x000fe40007ffe0ff */
[----:B------:R-:W-:Y:S02]  /*188f0*/  FSEL R246, R15, -INF , !P0 ;  /* 0xff8000000ff67808 */ /* 0x000fe40004000000 */
[----:B------:R-:W2:Y:S01]  /*18900*/  MUFU.TANH R9, R60 ;  /* 0x0000003c00097308 */ /* 0x000ea20000002400 */
[C---:B------:R-:W-:Y:S02]  /*18910*/  ISETP.GT.AND P0, PT, R5.reuse, R10, PT ;  /* 0x0000000a0500720c */ /* 0x040fe40003f04270 */
[C---:B------:R-:W-:Y:S02]  /*18920*/  ISETP.GT.AND P1, PT, R5.reuse, R13, PT ;  /* 0x0000000d0500720c */ /* 0x040fe40003f24270 */
[----:B------:R-:W-:Y:S02]  /*18930*/  IABS R0, R0 ;  /* 0x0000000000007213 */ /* 0x000fe40000000000 */
[----:B------:R-:W-:Y:S02]  /*18940*/  FSEL R20, R8, -INF , !P0 ;  /* 0xff80000008147808 */ /* 0x000fe40004000000 */
[----:B------:R-:W-:Y:S02]  /*18950*/  FSEL R15, R12, -INF , !P1 ;  /* 0xff8000000c0f7808 */ /* 0x000fe40004800000 */
[C---:B------:R-:W-:Y:S02]  /*18960*/  ISETP.GT.AND P1, PT, R5.reuse, R21, PT ;  /* 0x000000150500720c */ /* 0x040fe40003f24270 */
[----:B------:R-:W-:Y:S01]  /*18970*/  ISETP.GT.AND P0, PT, R5, R101, PT ;  /* 0x000000650500720c */ /* 0x000fe20003f04270 */
[----:B------:R-:W-:Y:S01]  /*18980*/  IMAD.MOV.U32 R5, RZ, RZ, R6 ;  /* 0x000000ffff057224 */ /* 0x000fe200078e0006 */
[----:B------:R-:W-:Y:S01]  /*18990*/  I2FP.F32.S32 R0, R0 ;  /* 0x0000000000007245 */ /* 0x000fe20000201400 */
[----:B------:R-:W-:Y:S01]  /*189a0*/  IMAD.IADD R6, R228, 0x1, -R14 ;  /* 0x00000001e4067824 */ /* 0x000fe200078e0a0e */
[----:B------:R-:W-:Y:S02]  /*189b0*/  ISETP.GE.AND P6, PT, R10, R230, PT ;  /* 0x000000e60a00720c */ /* 0x000fe40003fc6270 */
[----:B------:R-:W-:Y:S01]  /*189c0*/  I2FP.F32.S32 R5, R5 ;  /* 0x0000000500057245 */ /* 0x000fe20000201400 */
[----:B-1----:R-:W-:Y:S01]  /*189d0*/  FFMA.FTZ R11, R0, -UR6, R11 ;  /* 0x80000006000b7c23 */ /* 0x002fe2000801000b */
[----:B------:R-:W-:Y:S01]  /*189e0*/  IMAD.IADD R0, R228, 0x1, -R2 ;  /* 0x00000001e4007824 */ /* 0x000fe200078e0a02 */
[----:B------:R-:W-:Y:S02]  /*189f0*/  FMNMX3.FTZ R8, R3, R180, R181, !PT ;  /* 0x000000b403087276 */ /* 0x000fe400078100b5 */
[----:B--2---:R-:W-:Y:S01]  /*18a00*/  FFMA.FTZ R9, R5, -UR6, R9 ;  /* 0x8000000605097c23 */ /* 0x004fe20008010009 */
[----:B------:R-:W-:Y:S02]  /*18a10*/  FSEL R214, R17, -INF , !P6 ;  /* 0xff80000011d67808 */ /* 0x000fe40007000000 */
[----:B------:R-:W-:Y:S02]  /*18a20*/  IABS R5, R0 ;  /* 0x0000000000057213 */ /* 0x000fe40000000000 */
[----:B------:R-:W-:Y:S02]  /*18a30*/  IABS R0, R6 ;  /* 0x0000000600007213 */ /* 0x000fe40000000000 */
[----:B------:R-:W-:Y:S02]  /*18a40*/  MOV R6, R5 ;  /* 0x0000000500067202 */ /* 0x000fe40000000f00 */
[----:B------:R-:W-:Y:S02]  /*18a50*/  ISETP.GE.AND P6, PT, R13, R230, PT ;  /* 0x000000e60d00720c */ /* 0x000fe40003fc6270 */
[----:B------:R-:W-:Y:S02]  /*18a60*/  FMNMX3.FTZ R5, R8, R111, R178, !PT ;  /* 0x0000006f08057276 */ /* 0x000fe400078100b2 */
[----:B------:R-:W-:Y:S02]  /*18a70*/  I2FP.F32.S32 R6, R6 ;  /* 0x0000000600067245 */ /* 0x000fe40000201400 */
[----:B------:R-:W-:Y:S02]  /*18a80*/  I2FP.F32.S32 R8, R0 ;  /* 0x0000000000087245 */ /* 0x000fe40000201400 */
[----:B------:R-:W-:Y:S02]  /*18a90*/  FSEL R185, R19, -INF , !P6 ;  /* 0xff80000013b97808 */ /* 0x000fe40007000000 */
[----:B------:R-:W-:Y:S01]  /*18aa0*/  FSEL R12, R9, -INF , !P2 ;  /* 0xff800000090c7808 */ /* 0x000fe20005000000 */
[----:B------:R-:W-:Y:S01]  /*18ab0*/  FFMA.FTZ R8, R8, -UR6, R63 ;  /* 0x8000000608087c23 */ /* 0x000fe2000801003f */
[----:B------:R-:W-:Y:S01]  /*18ac0*/  FMNMX3.FTZ R0, R5, R186, R188, !PT ;  /* 0x000000ba05007276 */ /* 0x000fe200078100bc */
[----:B------:R-:W-:Y:S01]  /*18ad0*/  FFMA.FTZ R5, R6, -UR6, R62 ;  /* 0x8000000606057c23 */ /* 0x000fe2000801003e */
[-C--:B------:R-:W-:Y:S01]  /*18ae0*/  ISETP.GE.AND P6, PT, R10, R232.reuse, PT ;  /* 0x000000e80a00720c */ /* 0x080fe20003fc6270 */
[----:B------:R-:W1:Y:S01]  /*18af0*/  MUFU.TANH R6, R64 ;  /* 0x0000004000067308 */ /* 0x000e620000002400 */
[----:B------:R-:W-:Y:S01]  /*18b00*/  FSEL R9, R11, -INF , !P3 ;  /* 0xff8000000b097808 */ /* 0x000fe20005800000 */
[----:B------:R-:W-:Y:S01]  /*18b10*/  IMAD.MOV.U32 R62, RZ, RZ, R214 ;  /* 0x000000ffff3e7224 */ /* 0x000fe200078e00d6 */
[-C--:B------:R-:W-:Y:S02]  /*18b20*/  ISETP.GE.AND P3, PT, R13, R229.reuse, PT ;  /* 0x000000e50d00720c */ /* 0x080fe40003f66270 */
[----:B------:R-:W-:Y:S02]  /*18b30*/  FSEL R58, R18, -INF , !P6 ;  /* 0xff800000123a7808 */ /* 0x000fe40007000000 */
[----:B------:R-:W-:Y:S02]  /*18b40*/  FSEL R234, R23, -INF , !P3 ;  /* 0xff80000017ea7808 */ /* 0x000fe40005800000 */
[----:B------:R-:W-:Y:S02]  /*18b50*/  FSEL R107, R5, -INF , !P0 ;  /* 0xff800000056b7808 */ /* 0x000fe40004000000 */
[----:B------:R-:W-:Y:S02]  /*18b60*/  ISETP.GE.AND P6, PT, R13, R232, PT ;  /* 0x000000e80d00720c */ /* 0x000fe40003fc6270 */
[----:B------:R-:W-:Y:S02]  /*18b70*/  ISETP.GE.AND P0, PT, R21, R229, PT ;  /* 0x000000e51500720c */ /* 0x000fe40003f06270 */
[----:B------:R-:W-:Y:S02]  /*18b80*/  FMNMX3.FTZ R0, R0, R187, R189, !PT ;  /* 0x000000bb00007276 */ /* 0x000fe400078100bd */
[-C--:B------:R-:W-:Y:S02]  /*18b90*/  ISETP.GE.AND P3, PT, R101, R229.reuse, PT ;  /* 0x000000e56500720c */ /* 0x080fe40003f66270 */
[----:B------:R-:W-:Y:S02]  /*18ba0*/  FSEL R60, R16, -INF , !P6 ;  /* 0xff800000103c7808 */ /* 0x000fe40007000000 */
[----:B------:R-:W-:Y:S02]  /*18bb0*/  ISETP.GE.AND P6, PT, R10, R229, PT ;  /* 0x000000e50a00720c */ /* 0x000fe40003fc6270 */
[----:B------:R-:W-:Y:S02]  /*18bc0*/  FSEL R63, R9, -INF , !P0 ;  /* 0xff800000093f7808 */ /* 0x000fe40004000000 */
[----:B------:R-:W-:Y:S02]  /*18bd0*/  FMNMX3.FTZ R0, R0, R203, R204, !PT ;  /* 0x000000cb00007276 */ /* 0x000fe400078100cc */
[----:B------:R-:W-:Y:S02]  /*18be0*/  FSEL R249, R12, -INF , !P3 ;  /* 0xff8000000cf97808 */ /* 0x000fe40005800000 */
[C---:B------:R-:W-:Y:S02]  /*18bf0*/  ISETP.GT.AND P0, PT, R4.reuse, R21, PT ;  /* 0x000000150400720c */ /* 0x040fe40003f04270 */
[----:B------:R-:W-:Y:S01]  /*18c00*/  ISETP.GT.AND P3, PT, R4, R101, PT ;  /* 0x000000650400720c */ /* 0x000fe20003f64270 */
[--C-:B------:R-:W-:Y:S01]  /*18c10*/  IMAD.IADD R4, R225, 0x1, -R2.reuse ;  /* 0x00000001e1047824 */ /* 0x100fe200078e0a02 */
[----:B------:R-:W-:Y:S01]  /*18c20*/  FSEL R61, R22, -INF , !P6 ;  /* 0xff800000163d7808 */ /* 0x000fe20007000000 */
[----:B------:R-:W-:Y:S01]  /*18c30*/  IMAD.IADD R2, R227, 0x1, -R2 ;  /* 0x00000001e3027824 */ /* 0x000fe200078e0a02 */
[----:B------:R-:W-:Y:S02]  /*18c40*/  FMNMX3.FTZ R0, R0, R197, R199, !PT ;  /* 0x000000c500007276 */ /* 0x000fe400078100c7 */
[----:B------:R-:W-:Y:S02]  /*18c50*/  IABS R4, R4 ;  /* 0x0000000400047213 */ /* 0x000fe40000000000 */
[----:B------:R-:W-:Y:S01]  /*18c60*/  FMNMX3.FTZ R104, R0, R61, R234, !PT ;  /* 0x0000003d00687276 */ /* 0x000fe200078100ea */
[----:B------:R-:W-:Y:S01]  /*18c70*/  IMAD.IADD R0, R225, 0x1, -R14 ;  /* 0x00000001e1007824 */ /* 0x000fe200078e0a0e */
[----:B------:R-:W-:Y:S02]  /*18c80*/  I2FP.F32.S32 R5, R4 ;  /* 0x0000000400057245 */ /* 0x000fe40000201400 */
[----:B------:R-:W-:Y:S02]  /*18c90*/  FMNMX3.FTZ R4, R106, R182, R184, !PT ;  /* 0x000000b66a047276 */ /* 0x000fe400078100b8 */
[----:B------:R-:W-:Y:S01]  /*18ca0*/  FMNMX3.FTZ R104, R104, R249, R63, !PT ;  /* 0x000000f968687276 */ /* 0x000fe2000781003f */
[----:B-1----:R-:W-:Y:S01]  /*18cb0*/  FFMA.FTZ R6, R5, -UR6, R6 ;  /* 0x8000000605067c23 */ /* 0x002fe20008010006 */
[----:B------:R-:W-:Y:S02]  /*18cc0*/  IABS R0, R0 ;  /* 0x0000000000007213 */ /* 0x000fe40000000000 */
[----:B------:R-:W-:Y:S01]  /*18cd0*/  FMNMX3.FTZ R4, R4, R179, R177, !PT ;  /* 0x000000b304047276 */ /* 0x000fe200078100b1 */
[----:B------:R-:W1:Y:S01]  /*18ce0*/  SHFL.BFLY PT, R9, R104, 0x2, 0x1f ;  /* 0x0c401f0068097f89 */ /* 0x000e6200000e0000 */
[----:B------:R-:W-:Y:S02]  /*18cf0*/  I2FP.F32.S32 R5, R0 ;  /* 0x0000000000057245 */ /* 0x000fe40000201400 */
[----:B------:R-:W-:Y:S01]  /*18d00*/  FMNMX3.FTZ R0, R4, R190, R198, !PT ;  /* 0x000000be04007276 */ /* 0x000fe200078100c6 */
[----:B------:R-:W-:Y:S01]  /*18d10*/  IMAD.IADD R4, R227, 0x1, -R14 ;  /* 0x00000001e3047824 */ /* 0x000fe200078e0a0e */
[-C--:B------:R-:W-:Y:S01]  /*18d20*/  ISETP.GE.AND P6, PT, R13, R231.reuse, PT ;  /* 0x000000e70d00720c */ /* 0x080fe20003fc6270 */
[----:B------:R-:W-:Y:S01]  /*18d30*/  FFMA.FTZ R5, R5, -UR6, R65 ;  /* 0x8000000605057c23 */ /* 0x000fe20008010041 */
[-C--:B------:R-:W-:Y:S02]  /*18d40*/  ISETP.GE.AND P2, PT, R10, R231.reuse, PT ;  /* 0x000000e70a00720c */ /* 0x080fe40003f46270 */
[----:B------:R-:W-:Y:S02]  /*18d50*/  FMNMX3.FTZ R0, R0, R192, R206, !PT ;  /* 0x000000c000007276 */ /* 0x000fe400078100ce */
[----:B------:R-:W-:Y:S02]  /*18d60*/  FSEL R11, R15, -INF , !P6 ;  /* 0xff8000000f0b7808 */ /* 0x000fe40007000000 */
[----:B------:R-:W-:Y:S02]  /*18d70*/  ISETP.GE.AND P6, PT, R101, R231, PT ;  /* 0x000000e76500720c */ /* 0x000fe40003fc6270 */
[----:B------:R-:W-:Y:S02]  /*18d80*/  FSEL R252, R20, -INF , !P2 ;  /* 0xff80000014fc7808 */ /* 0x000fe40005000000 */
[----:B------:R-:W-:Y:S02]  /*18d90*/  FMNMX3.FTZ R0, R0, R205, R207, !PT ;  /* 0x000000cd00007276 */ /* 0x000fe400078100cf */
[----:B------:R-:W-:Y:S02]  /*18da0*/  FSEL R8, R8, -INF , !P1 ;  /* 0xff80000008087808 */ /* 0x000fe40004800000 */
[C---:B------:R-:W-:Y:S02]  /*18db0*/  ISETP.GT.AND P2, PT, R7.reuse, R21, PT ;  /* 0x000000150700720c */ /* 0x040fe40003f44270 */
[----:B------:R-:W-:Y:S01]  /*18dc0*/  ISETP.GT.AND P1, PT, R7, R101, PT ;  /* 0x000000650700720c */ /* 0x000fe20003f24270 */
[----:B------:R-:W-:Y:S01]  /*18dd0*/  FMUL.FTZ R7, R66, UR11 ;  /* 0x0000000b42077c20 */ /* 0x000fe20008410000 */
[----:B------:R-:W-:Y:S01]  /*18de0*/  FSEL R107, R107, -INF , !P6 ;  /* 0xff8000006b6b7808 */ /* 0x000fe20007000000 */
[----:B------:R-:W-:Y:S01]  /*18df0*/  IMAD.MOV.U32 R66, RZ, RZ, R11 ;  /* 0x000000ffff427224 */ /* 0x000fe200078e000b */
[----:B------:R-:W-:Y:S02]  /*18e00*/  ISETP.GE.AND P6, PT, R21, R231, PT ;  /* 0x000000e71500720c */ /* 0x000fe40003fc6270 */
[----:B------:R-:W-:Y:S01]  /*18e10*/  FMNMX3.FTZ R0, R0, R201, R236, !PT ;  /* 0x000000c900007276 */ /* 0x000fe200078100ec */
[----:B------:R-:W2:Y:S01]  /*18e20*/  MUFU.TANH R7, R7 ;  /* 0x0000000700077308 */ /* 0x000ea20000002400 */
[----:B------:R-:W-:Y:S02]  /*18e30*/  IABS R11, R2 ;  /* 0x00000002000b7213 */ /* 0x000fe40000000000 */
[----:B------:R-:W-:Y:S02]  /*18e40*/  FMNMX3.FTZ R2, R100, R183, R195, !PT ;  /* 0x000000b764027276 */ /* 0x000fe400078100c3 */
[----:B------:R-:W-:Y:S02]  /*18e50*/  FMNMX3.FTZ R0, R0, R252, R66, !PT ;  /* 0x000000fc00007276 */ /* 0x000fe40007810042 */
[----:B------:R-:W-:Y:S02]  /*18e60*/  FSEL R108, R8, -INF , !P6 ;  /* 0xff800000086c7808 */ /* 0x000fe40007000000 */
[----:B------:R-:W-:Y:S02]  /*18e70*/  FMNMX3.FTZ R2, R2, R109, R27, !PT ;  /* 0x0000006d02027276 */ /* 0x000fe4000781001b */
[----:B------:R-:W-:Y:S02]  /*18e80*/  FMNMX3.FTZ R0, R0, R107, R108, !PT ;  /* 0x0000006b00007276 */ /* 0x000fe4000781006c */
[----:B-1----:R-:W-:Y:S02]  /*18e90*/  FMNMX.FTZ R104, R104, R9, !PT ;  /* 0x0000000968687209 */ /* 0x002fe40007810000 */
[----:B------:R-:W-:Y:S02]  /*18ea0*/  FSEL R9, R5, -INF , !P0 ;  /* 0xff80000005097808 */ /* 0x000fe40004000000 */
[----:B------:R-:W-:Y:S01]  /*18eb0*/  FMNMX3.FTZ R5, R2, R209, R210, !PT ;  /* 0x000000d102057276 */ /* 0x000fe200078100d2 */
[----:B------:R-:W1:Y:S01]  /*18ec0*/  SHFL.BFLY PT, R8, R104, 0x1, 0x1f ;  /* 0x0c201f0068087f89 */ /* 0x000e6200000e0000 */
[----:B------:R-:W-:Y:S02]  /*18ed0*/  I2FP.F32.S32 R11, R11 ;  /* 0x0000000b000b7245 */ /* 0x000fe40000201400 */
[----:B------:R-:W-:Y:S05]  /*18ee0*/  FSEL R10, R6, -INF , !P3 ;  /* 0xff800000060a7808 */ /* 0x000fea0005800000 */
[----:B------:R-:W3:Y:S01]  /*18ef0*/  SHFL.BFLY PT, R2, R0, 0x2, 0x1f ;  /* 0x0c401f0000027f89 */ /* 0x000ee200000e0000 */
[----:B------:R-:W-:Y:S01]  /*18f00*/  ISETP.GE.AND P6, PT, R101, R230, PT ;  /* 0x000000e66500720c */ /* 0x000fe20003fc6270 */
[----:B--2---:R-:W-:Y:S01]  /*18f10*/  FFMA.FTZ R7, R11, -UR6, R7 ;  /* 0x800000060b077c23 */ /* 0x004fe20008010007 */
[----:B------:R-:W-:Y:S02]  /*18f20*/  ISETP.GE.AND P3, PT, R101, R232, PT ;  /* 0x000000e86500720c */ /* 0x000fe40003f66270 */
[----:B------:R-:W-:Y:S02]  /*18f30*/  IABS R12, R4 ;  /* 0x00000004000c7213 */ /* 0x000fe40000000000 */
[----:B------:R-:W-:Y:S02]  /*18f40*/  FSEL R7, R7, -INF , !P1 ;  /* 0xff80000007077808 */ /* 0x000fe40004800000 */
[----:B------:R-:W-:Y:S02]  /*18f50*/  FMNMX3.FTZ R4, R105, R194, R193, !PT ;  /* 0x000000c269047276 */ /* 0x000fe400078100c1 */
[----:B------:R-:W-:Y:S02]  /*18f60*/  I2FP.F32.S32 R12, R12 ;  /* 0x0000000c000c7245 */ /* 0x000fe40000201400 */
[----:B------:R-:W-:Y:S02]  /*18f70*/  FMNMX3.FTZ R4, R4, R26, R176, !PT ;  /* 0x0000001a04047276 */ /* 0x000fe400078100b0 */
[----:B------:R-:W-:Y:S02]  /*18f80*/  ISETP.GE.AND P0, PT, R21, R230, PT ;  /* 0x000000e61500720c */ /* 0x000fe40003f06270 */
[----:B------:R-:W-:Y:S02]  /*18f90*/  FMNMX3.FTZ R6, R4, R211, R208, !PT ;  /* 0x000000d304067276 */ /* 0x000fe400078100d0 */
[----:B------:R-:W-:Y:S02]  /*18fa0*/  FMNMX3.FTZ R4, R5, R191, R196, !PT ;  /* 0x000000bf05047276 */ /* 0x000fe400078100c4 */
[----:B-1----:R-:W-:Y:S02]  /*18fb0*/  FMNMX.FTZ R104, R104, R8, !PT ;  /* 0x0000000868687209 */ /* 0x002fe40007810000 */
[----:B------:R-:W-:Y:S02]  /*18fc0*/  FMNMX3.FTZ R5, R4, R212, R213, !PT ;  /* 0x000000d404057276 */ /* 0x000fe400078100d5 */
[----:B---3--:R-:W-:Y:S01]  /*18fd0*/  FMNMX.FTZ R0, R0, R2, !PT ;  /* 0x0000000200007209 */ /* 0x008fe20007810000 */
[C---:B------:R-:W-:Y:S01]  /*18fe0*/  FMUL.FTZ R110, R104.reuse, UR4 ;  /* 0x00000004686e7c20 */ /* 0x040fe20008410000 */
[----:B------:R-:W-:Y:S02]  /*18ff0*/  FSETP.NEU.FTZ.AND P1, PT, R104, -INF , PT ;  /* 0xff8000006800780b */ /* 0x000fe40003f3d000 */
[----:B------:R-:W-:Y:S01]  /*19000*/  FMNMX3.FTZ R4, R6, R200, R202, !PT ;  /* 0x000000c806047276 */ /* 0x000fe200078100ca */
[----:B------:R-:W1:Y:S01]  /*19010*/  SHFL.BFLY PT, R2, R0, 0x1, 0x1f ;  /* 0x0c201f0000027f89 */ /* 0x000e6200000e0000 */
[----:B------:R-:W-:Y:S01]  /*19020*/  FSEL R110, R110, RZ, P1 ;  /* 0x000000ff6e6e7208 */ /* 0x000fe20000800000 */
[----:B------:R-:W-:Y:S01]  /*19030*/  FFMA.FTZ R6, R12, -UR6, R67 ;  /* 0x800000060c067c23 */ /* 0x000fe20008010043 */
[----:B------:R-:W-:Y:S01]  /*19040*/  MOV R65, R185 ;  /* 0x000000b900417202 */ /* 0x000fe20000000f00 */
[----:B------:R-:W-:Y:S01]  /*19050*/  IMAD.MOV.U32 R67, RZ, RZ, R243 ;  /* 0x000000ffff437224 */ /* 0x000fe200078e00f3 */
[----:B------:R-:W-:Y:S01]  /*19060*/  FSEL R251, R9, -INF , !P0 ;  /* 0xff80000009fb7808 */ /* 0x000fe20004000000 */
[--C-:B------:R-:W-:Y:S01]  /*19070*/  FFMA.FTZ R44, R188, UR4, -R110.reuse ;  /* 0x00000004bc2c7c23 */ /* 0x100fe2000801086e */
[----:B------:R-:W-:Y:S01]  /*19080*/  FMNMX3.FTZ R4, R4, R243, R215, !PT ;  /* 0x000000f304047276 */ /* 0x000fe200078100d7 */
[--C-:B------:R-:W-:Y:S01]  /*19090*/  FFMA.FTZ R40, R186, UR4, -R110.reuse ;  /* 0x00000004ba287c23 */ /* 0x100fe2000801086e */
[----:B------:R-:W-:Y:S01]  /*190a0*/  FSEL R250, R10, -INF , !P6 ;  /* 0xff8000000afa7808 */ /* 0x000fe20007000000 */
[----:B------:R-:W-:Y:S01]  /*190b0*/  MUFU.EX2 R243, R44 ;  /* 0x0000002c00f37308 */ /* 0x000fe20000000800 */
[----:B------:R-:W-:Y:S01]  /*190c0*/  ISETP.GE.AND P6, PT, R21, R232, PT ;  /* 0x000000e81500720c */ /* 0x000fe20003fc6270 */
[----:B------:R-:W-:Y:S01]  /*190d0*/  FFMA.FTZ R48, R187, UR4, -R110 ;  /* 0x00000004bb307c23 */ /* 0x000fe2000801086e */
[----:B------:R-:W-:Y:S01]  /*190e0*/  FSEL R6, R6, -INF , !P2 ;  /* 0xff80000006067808 */ /* 0x000fe20005000000 */
[----:B------:R-:W-:Y:S01]  /*190f0*/  IMAD.MOV.U32 R188, RZ, RZ, R58 ;  /* 0x000000ffffbc7224 */ /* 0x000fe200078e003a */
[----:B------:R-:W-:Y:S01]  /*19100*/  FMNMX3.FTZ R4, R4, R235, R246, !PT ;  /* 0x000000eb04047276 */ /* 0x000fe200078100f6 */
[----:B------:R-:W-:Y:S01]  /*19110*/  IMAD.MOV.U32 R187, RZ, RZ, R61 ;  /* 0x000000ffffbb7224 */ /* 0x000fe200078e003d */
[----:B------:R-:W-:Y:S03]  /*19120*/  FSEL R64, R7, -INF , !P3 ;  /* 0xff80000007407808 */ /* 0x000fe60005800000 */
[----:B------:R-:W-:Y:S01]  /*19130*/  MUFU.EX2 R245, R40 ;  /* 0x0000002800f57308 */ /* 0x000fe20000000800 */
[----:B------:R-:W-:Y:S02]  /*19140*/  FMNMX3.FTZ R4, R4, R58, R60, !PT ;  /* 0x0000003a04047276 */ /* 0x000fe4000781003c */
[----:B------:R-:W-:Y:S02]  /*19150*/  FSEL R244, R6, -INF , !P6 ;  /* 0xff80000006f47808 */ /* 0x000fe40007000000 */
[----:B------:R-:W-:Y:S02]  /*19160*/  FMNMX3.FTZ R5, R5, R247, R248, !PT ;  /* 0x000000f705057276 */ /* 0x000fe400078100f8 */
[----:B-1----:R-:W-:Y:S01]  /*19170*/  FMNMX.FTZ R101, R0, R2, !PT ;  /* 0x0000000200657209 */ /* 0x002fe20007810000 */
[----:B------:R-:W-:Y:S01]  /*19180*/  FFMA.FTZ R0, R111, UR4, -R110 ;  /* 0x000000046f007c23 */ /* 0x000fe2000801086e */
[----:B------:R-:W-:Y:S01]  /*19190*/  FMNMX3.FTZ R102, R4, R64, R244, !PT ;  /* 0x0000004004667276 */ /* 0x000fe200078100f4 */
[--C-:B------:R-:W-:Y:S01]  /*191a0*/  FFMA.FTZ R4, R180, UR4, -R110.reuse ;  /* 0x00000004b4047c23 */ /* 0x100fe2000801086e */
[C---:B------:R-:W-:Y:S01]  /*191b0*/  FSETP.NEU.FTZ.AND P0, PT, R101.reuse, -INF , PT ;  /* 0xff8000006500780b */ /* 0x040fe20003f1d000 */
[----:B------:R1:W-:Y:S01]  /*191c0*/  MUFU.EX2 R237, R0 ;  /* 0x0000000000ed7308 */ /* 0x0003e20000000800 */
[----:B------:R-:W-:Y:S01]  /*191d0*/  FMUL.FTZ R185, R101, UR4 ;  /* 0x0000000465b97c20 */ /* 0x000fe20008410000 */
[----:B------:R-:W-:Y:S01]  /*191e0*/  FMNMX3.FTZ R103, R5, R62, R65, !PT ;  /* 0x0000003e05677276 */ /* 0x000fe20007810041 */
[----:B------:R-:W2:Y:S03]  /*191f0*/  SHFL.BFLY PT, R6, R102, 0x2, 0x1f ;  /* 0x0c401f0066067f89 */ /* 0x000ea600000e0000 */
[----:B------:R-:W-:Y:S04]  /*19200*/  FSEL R185, R185, RZ, P0 ;  /* 0x000000ffb9b97208 */ /* 0x000fe80000000000 */
[----:B------:R3:W-:Y:S01]  /*19210*/  MUFU.EX2 R242, R4 ;  /* 0x0000000400f27308 */ /* 0x0007e20000000800 */
[----:B------:R-:W-:Y:S01]  /*19220*/  FMNMX3.FTZ R103, R103, R250, R251, !PT ;  /* 0x000000fa67677276 */ /* 0x000fe200078100fb */
[--C-:B------:R-:W-:Y:S04]  /*19230*/  FFMA.FTZ R107, R107, UR4, -R185.reuse ;  /* 0x000000046b6b7c23 */ /* 0x100fe800080108b9 */
[----:B------:R-:W4:Y:S01]  /*19240*/  SHFL.BFLY PT, R5, R103, 0x2, 0x1f ;  /* 0x0c401f0067057f89 */ /* 0x000f2200000e0000 */
[--C-:B-1----:R-:W-:Y:S04]  /*19250*/  FFMA.FTZ R0, R178, UR4, -R110.reuse ;  /* 0x00000004b2007c23 */ /* 0x102fe8000801086e */
[----:B------:R1:W5:Y:S01]  /*19260*/  MUFU.EX2 R239, R0 ;  /* 0x0000000000ef7308 */ /* 0x0003620000000800 */
[----:B---3--:R-:W-:Y:S01]  /*19270*/  FFMA.FTZ R4, R181, UR4, -R110 ;  /* 0x00000004b5047c23 */ /* 0x008fe2000801086e */
[----:B--2---:R-:W-:Y:S08]  /*19280*/  FMNMX.FTZ R102, R102, R6, !PT ;  /* 0x0000000666667209 */ /* 0x004ff00007810000 */
[----:B------:R2:W3:Y:S01]  /*19290*/  MUFU.EX2 R214, R4 ;  /* 0x0000000400d67308 */ /* 0x0004e20000000800 */
[----:B------:R-:W3:Y:S01]  /*192a0*/  SHFL.BFLY PT, R2, R102, 0x1, 0x1f ;  /* 0x0c201f0066027f89 */ /* 0x000ee200000e0000 */
[--C-:B-1----:R-:W-:Y:S01]  /*192b0*/  FFMA.FTZ R0, R182, UR4, -R185.reuse ;  /* 0x00000004b6007c23 */ /* 0x102fe200080108b9 */
[----:B----4-:R-:W-:Y:S02]  /*192c0*/  FMNMX.FTZ R103, R103, R5, !PT ;  /* 0x0000000567677209 */ /* 0x010fe40007810000 */
[----:B-----5:R-:W-:Y:S05]  /*192d0*/  F2FP.F16.F32.PACK_AB R182, R239, R237 ;  /* 0x000000edefb6723e */ /* 0x020fea00000000ff */
[----:B------:R1:W-:Y:S01]  /*192e0*/  MUFU.EX2 R241, R0 ;  /* 0x0000000000f17308 */ /* 0x0003e20000000800 */
[----:B--2---:R-:W2:Y:S01]  /*192f0*/  SHFL.BFLY PT, R4, R103, 0x1, 0x1f ;  /* 0x0c201f0067047f89 */ /* 0x004ea200000e0000 */
[----:B---3--:R-:W-:Y:S02]  /*19300*/  F2FP.F16.F32.PACK_AB R180, R214, R242 ;  /* 0x000000f2d6b4723e */ /* 0x008fe400000000ff */
[----:B------:R-:W-:Y:S01]  /*19310*/  FMNMX.FTZ R102, R102, R2, !PT ;  /* 0x0000000266667209 */ /* 0x000fe20007810000 */
[--C-:B-1----:R-:W-:Y:S03]  /*19320*/  FFMA.FTZ R0, R184, UR4, -R185.reuse ;  /* 0x00000004b8007c23 */ /* 0x102fe600080108b9 */
[C---:B------:R-:W-:Y:S01]  /*19330*/  FSETP.NEU.FTZ.AND P2, PT, R102.reuse, -INF , PT ;  /* 0xff8000006600780b */ /* 0x040fe20003f5d000 */
[----:B------:R-:W-:Y:S01]  /*19340*/  FMUL.FTZ R184, R102, UR4 ;  /* 0x0000000466b87c20 */ /* 0x000fe20008410000 */
[----:B------:R1:W-:Y:S04]  /*19350*/  MUFU.EX2 R13, R0 ;  /* 0x00000000000d7308 */ /* 0x0003e80000000800 */
[----:B------:R-:W-:Y:S02]  /*19360*/  FSEL R184, R184, RZ, P2 ;  /* 0x000000ffb8b87208 */ /* 0x000fe40001000000 */
[----:B--2---:R-:W-:Y:S04]  /*19370*/  FMNMX.FTZ R103, R103, R4, !PT ;  /* 0x0000000467677209 */ /* 0x004fe80007810000 */
[C---:B------:R-:W-:Y:S01]  /*19380*/  FSETP.NEU.FTZ.AND P3, PT, R103.reuse, -INF , PT ;  /* 0xff8000006700780b */ /* 0x040fe20003f7d000 */
[----:B------:R-:W-:Y:S01]  /*19390*/  FMUL.FTZ R111, R103, UR4 ;  /* 0x00000004676f7c20 */ /* 0x000fe20008410000 */
[----:B-1----:R-:W-:Y:S04]  /*193a0*/  FFMA.FTZ R0, R179, UR4, -R185 ;  /* 0x00000004b3007c23 */ /* 0x002fe800080108b9 */
[----:B------:R-:W-:Y:S01]  /*193b0*/  FSEL R111, R111, RZ, P3 ;  /* 0x000000ff6f6f7208 */ /* 0x000fe20001800000 */
[----:B------:R1:W-:Y:S04]  /*193c0*/  MUFU.EX2 R233, R0 ;  /* 0x0000000000e97308 */ /* 0x0003e80000000800 */
[--C-:B------:R-:W-:Y:S01]  /*193d0*/  FFMA.FTZ R2, R183, UR4, -R111.reuse ;  /* 0x00000004b7027c23 */ /* 0x100fe2000801086f */
[----:B------:R-:W-:Y:S05]  /*193e0*/  FFMA.FTZ R4, R109, UR4, -R111 ;  /* 0x000000046d047c23 */ /* 0x000fea000801086f */
[----:B------:R2:W-:Y:S10]  /*193f0*/  MUFU.EX2 R59, R2 ;  /* 0x00000002003b7308 */ /* 0x0005f40000000800 */
[----:B------:R3:W-:Y:S01]  /*19400*/  MUFU.EX2 R49, R4 ;  /* 0x0000000400317308 */ /* 0x0007e20000000800 */
[----:B-1----:R-:W-:Y:S09]  /*19410*/  FFMA.FTZ R0, R177, UR4, -R185 ;  /* 0x00000004b1007c23 */ /* 0x002ff200080108b9 */
[----:B------:R1:W4:Y:S01]  /*19420*/  MUFU.EX2 R240, R0 ;  /* 0x0000000000f07308 */ /* 0x0003220000000800 */
[----:B--2---:R-:W-:Y:S04]  /*19430*/  LOP3.LUT R2, R216, 0x120, R221, 0xf8, !PT ;  /* 0x00000120d8027812 */ /* 0x004fe800078ef8dd */
[----:B------:R-:W-:Y:S01]  /*19440*/  LEA R109, R2, UR5, 0x1 ;  /* 0x00000005026d7c11 */ /* 0x000fe2000f8e08ff */
[--C-:B---3--:R-:W-:Y:S04]  /*19450*/  FFMA.FTZ R4, R176, UR4, -R184.reuse ;  /* 0x00000004b0047c23 */ /* 0x108fe800080108b8 */
[----:B------:R-:W2:Y:S01]  /*19460*/  LDSM.16.MT88.4 R20, [R109+0x9000] ;  /* 0x009000006d14783b */ /* 0x000ea20000004200 */
[----:B------:R3:W-:Y:S01]  /*19470*/  MUFU.EX2 R57, R4 ;  /* 0x0000000400397308 */ /* 0x0007e20000000800 */
[----:B-1----:R-:W-:Y:S01]  /*19480*/  FFMA.FTZ R0, R195, UR4, -R111 ;  /* 0x00000004c3007c23 */ /* 0x002fe2000801086f */
[----:B----4-:R-:W-:Y:S05]  /*19490*/  F2FP.F16.F32.PACK_AB R183, R240, R233 ;  /* 0x000000e9f0b7723e */ /* 0x010fea00000000ff */
[----:B------:R-:W-:Y:S01]  /*194a0*/  LDSM.16.MT88.4 R52, [R109+0xa000] ;  /* 0x00a000006d34783b */ /* 0x000fe20000004200 */
[----:B------:R-:W-:Y:S02]  /*194b0*/  IMAD.MOV.U32 R195, RZ, RZ, R65 ;  /* 0x000000ffffc37224 */ /* 0x000fe400078e0041 */
[----:B------:R1:W4:Y:S01]  /*194c0*/  MUFU.EX2 R238, R0 ;  /* 0x0000000000ee7308 */ /* 0x0003220000000800 */
[----:B---3--:R-:W-:Y:S02]  /*194d0*/  VIADD R4, R109, 0x9000 ;  /* 0x000090006d047836 */ /* 0x008fe40000000000 */
[--C-:B-1----:R-:W-:Y:S01]  /*194e0*/  FFMA.FTZ R0, R194, UR4, -R184.reuse ;  /* 0x00000004c2007c23 */ /* 0x102fe200080108b8 */
[----:B----4-:R-:W-:Y:S06]  /*194f0*/  F2FP.F16.F32.PACK_AB R176, R238, R59 ;  /* 0x0000003beeb0723e */ /* 0x010fec00000000ff */
[----:B------:R1:W-:Y:S02]  /*19500*/  MUFU.EX2 R194, R0 ;  /* 0x0000000000c27308 */ /* 0x0003e40000000800 */
[--C-:B-1----:R-:W-:Y:S01]  /*19510*/  FFMA.FTZ R0, R193, UR4, -R184.reuse ;  /* 0x00000004c1007c23 */ /* 0x102fe200080108b8 */
[----:B------:R-:W-:Y:S07]  /*19520*/  MOV R193, R13 ;  /* 0x0000000d00c17202 */ /* 0x000fee0000000f00 */
[----:B------:R1:W3:Y:S01]  /*19530*/  MUFU.EX2 R51, R0 ;  /* 0x0000000000337308 */ /* 0x0002e20000000800 */
[----:B------:R-:W-:Y:S01]  /*19540*/  F2FP.F16.F32.PACK_AB R181, R193, R241 ;  /* 0x000000f1c1b5723e */ /* 0x000fe200000000ff */
[----:B-1----:R-:W-:Y:S01]  /*19550*/  FFMA.FTZ R0, R27, UR4, -R111 ;  /* 0x000000041b007c23 */ /* 0x002fe2000801086f */
[----:B---3--:R-:W-:Y:S01]  /*19560*/  F2FP.F16.F32.PACK_AB R177, R51, R194 ;  /* 0x000000c233b1723e */ /* 0x008fe200000000ff */
[----:B------:R-:W-:Y:S06]  /*19570*/  IMAD.MOV.U32 R186, RZ, RZ, R51 ;  /* 0x000000ffffba7224 */ /* 0x000fec00078e0033 */
        /* <DEDUP_REMOVED lines=20> */
[----:B------:R-:W-:Y:S01]  /*196c0*/  VIADD R105, R109, 0x9020 ;  /* 0x000090206d697836 */ /* 0x000fe20000000000 */
[----:B------:R-:W-:Y:S01]  /*196d0*/  @P4 IADD3 R105, PT, PT, R4, -0x20, RZ ;  /* 0xffffffe004694810 */ /* 0x000fe20007ffe0ff */
[----:B------:R-:W-:Y:S01]  /*196e0*/  FMUL.FTZ R2, R2, UR4 ;  /* 0x0000000402027c20 */ /* 0x000fe20008410000 */
[C---:B----4-:R-:W-:Y:S01]  /*196f0*/  FMUL.FTZ R4, R3.reuse, R112 ;  /* 0x0000007003047220 */ /* 0x050fe20000410000 */
[----:B------:R-:W-:Y:S01]  /*19700*/  FADD.FTZ R0, -R0, R106 ;  /* 0x0000006a00007221 */ /* 0x000fe20000010100 */
[C---:B------:R-:W-:Y:S01]  /*19710*/  FMUL.FTZ R5, R3.reuse, R113 ;  /* 0x0000007103057220 */ /* 0x040fe20000410000 */
[----:B------:R-:W1:Y:S01]  /*19720*/  LDSM.16.MT88.4 R36, [R105] ;  /* 0x000000006924783b */ /* 0x000e620000004200 */
[C---:B------:R-:W-:Y:S01]  /*19730*/  FMUL.FTZ R16, R3.reuse, R124 ;  /* 0x0000007c03107220 */ /* 0x040fe20000410000 */
[----:B------:R-:W3:Y:S01]  /*19740*/  MUFU.EX2 R2, R2 ;  /* 0x0000000200027308 */ /* 0x000ee20000000800 */
[----:B------:R-:W-:Y:S01]  /*19750*/  FMUL.FTZ R0, R0, UR4 ;  /* 0x0000000400007c20 */ /* 0x000fe20008410000 */
[----:B------:R-:W-:Y:S01]  /*19760*/  FMUL.FTZ R17, R3, R125 ;  /* 0x0000007d03117220 */ /* 0x000fe20000410000 */
[----:B------:R-:W-:Y:S01]  /*19770*/  FFMA.FTZ R106, R209, UR4, -R111 ;  /* 0x00000004d16a7c23 */ /* 0x000fe2000801086f */
[C---:B------:R-:W-:Y:S01]  /*19780*/  FMUL.FTZ R24, R100.reuse, R132 ;  /* 0x0000008464187220 */ /* 0x040fe20000410000 */
[C---:B------:R-:W-:Y:S01]  /*19790*/  FMUL.FTZ R25, R100.reuse, R133 ;  /* 0x0000008564197220 */ /* 0x040fe20000410000 */
[C---:B------:R-:W-:Y:S01]  /*197a0*/  FMUL.FTZ R45, R100.reuse, R153 ;  /* 0x00000099642d7220 */ /* 0x040fe20000410000 */
[----:B------:R-:W-:Y:S03]  /*197b0*/  IMAD.MOV.U32 R153, RZ, RZ, R235 ;  /* 0x000000ffff997224 */ /* 0x000fe600078e00eb */
[----:B------:R-:W4:Y:S01]  /*197c0*/  MUFU.EX2 R0, R0 ;  /* 0x0000000000007308 */ /* 0x000f220000000800 */
        /* <DEDUP_REMOVED lines=8> */
[C---:B---3--:R-:W-:Y:S01]  /*19850*/  FMUL.FTZ R6, R2.reuse, R114 ;  /* 0x0000007202067220 */ /* 0x048fe20000410000 */
[C---:B------:R-:W-:Y:S01]  /*19860*/  FMUL.FTZ R7, R2.reuse, R115 ;  /* 0x0000007302077220 */ /* 0x040fe20000410000 */
[C---:B------:R-:W-:Y:S01]  /*19870*/  FMUL.FTZ R18, R2.reuse, R126 ;  /* 0x0000007e02127220 */ /* 0x040fe20000410000 */
[----:B------:R-:W3:Y:S01]  /*19880*/  LDSM.16.MT88.4 R112, [R105+0x1000] ;  /* 0x001000006970783b */ /* 0x000ee20000004200 */
[C---:B------:R-:W-:Y:S01]  /*19890*/  FMUL.FTZ R19, R2.reuse, R127 ;  /* 0x0000007f02137220 */ /* 0x040fe20000410000 */
[----:B------:R-:W-:Y:S01]  /*198a0*/  FMUL.FTZ R51, R2, R159 ;  /* 0x0000009f02337220 */ /* 0x000fe20000410000 */
[C---:B------:R-:W-:Y:S01]  /*198b0*/  FMUL.FTZ R65, R3.reuse, R173 ;  /* 0x000000ad03417220 */ /* 0x040fe20000410000 */
[C---:B------:R-:W-:Y:S01]  /*198c0*/  FMUL.FTZ R33, R3.reuse, R141 ;  /* 0x0000008d03217220 */ /* 0x040fe20000410000 */
[-C--:B--2---:R-:W-:Y:S03]  /*198d0*/  HMMA.16816.F32 R4, R176, R20.reuse, R4 ;  /* 0x00000014b004723c */ /* 0x084fe60000001804 */
[----:B------:R-:W-:Y:S02]  /*198e0*/  LDSM.16.MT88.4 R124, [R105+0x400] ;  /* 0x00040000697c783b */ /* 0x000fe40000004200 */
[C---:B----4-:R-:W-:Y:S01]  /*198f0*/  FMUL.FTZ R10, R0.reuse, R118 ;  /* 0x00000076000a7220 */ /* 0x050fe20000410000 */
[C---:B------:R-:W-:Y:S01]  /*19900*/  FMUL.FTZ R11, R0.reuse, R119 ;  /* 0x00000077000b7220 */ /* 0x040fe20000410000 */
[----:B------:R-:W-:Y:S01]  /*19910*/  MOV R141, R60 ;  /* 0x0000003c008d7202 */ /* 0x000fe20000000f00 */
[C---:B------:R-:W-:Y:S01]  /*19920*/  FMUL.FTZ R14, R0.reuse, R122 ;  /* 0x0000007a000e7220 */ /* 0x040fe20000410000 */
[C---:B------:R-:W-:Y:S01]  /*19930*/  FMUL.FTZ R15, R0.reuse, R123 ;  /* 0x0000007b000f7220 */ /* 0x040fe20000410000 */
[C---:B------:R-:W-:Y:S01]  /*19940*/  FMUL.FTZ R26, R0.reuse, R134 ;  /* 0x00000086001a7220 */ /* 0x040fe20000410000 */
[----:B------:R-:W2:Y:S01]  /*19950*/  LDSM.16.MT88.4 R116, [R109+0xb000] ;  /* 0x00b000006d74783b */ /* 0x000ea20000004200 */
[----:B------:R-:W-:Y:S01]  /*19960*/  MOV R134, R234 ;  /* 0x000000ea00867202 */ /* 0x000fe20000000f00 */
[C---:B------:R-:W-:Y:S04]  /*19970*/  HMMA.16816.F32 R8, R180.reuse, R20, R8 ;  /* 0x00000014b408723c */ /* 0x040fe80000001808 */
[C---:B------:R-:W-:Y:S01]  /*19980*/  FMUL.FTZ R20, R3.reuse, R128 ;  /* 0x0000008003147220 */ /* 0x040fe20000410000 */
[C---:B------:R-:W-:Y:S01]  /*19990*/  FMUL.FTZ R21, R3.reuse, R129 ;  /* 0x0000008103157220 */ /* 0x040fe20000410000 */
[----:B------:R-:W-:Y:S01]  /*199a0*/  FMUL.FTZ R27, R0, R135 ;  /* 0x00000087001b7220 */ /* 0x000fe20000410000 */
[----:B------:R-:W-:Y:S01]  /*199b0*/  MOV R135, R214 ;  /* 0x000000d600877202 */ /* 0x000fe20000000f00 */
[-C--:B------:R-:W-:Y:S03]  /*199c0*/  HMMA.16816.F32 R12, R180, R22.reuse, R12 ;  /* 0x00000016b40c723c */ /* 0x080fe6000000180c */
[----:B------:R-:W-:Y:S01]  /*199d0*/  FMUL.FTZ R35, R2, R143 ;  /* 0x0000008f02237220 */ /* 0x000fe20000410000 */
[----:B------:R-:W-:Y:S01]  /*199e0*/  MOV R143, R237 ;  /* 0x000000ed008f7202 */ /* 0x000fe20000000f00 */
[C---:B------:R-:W-:Y:S01]  /*199f0*/  FMUL.FTZ R46, R0.reuse, R154 ;  /* 0x0000009a002e7220 */ /* 0x040fe20000410000 */
[----:B------:R4:W-:Y:S01]  /*19a00*/  MUFU.EX2 R237, R106 ;  /* 0x0000006a00ed7308 */ /* 0x0009e20000000800 */
[----:B------:R-:W-:Y:S01]  /*19a10*/  FMUL.FTZ R30, R0, R138 ;  /* 0x0000008a001e7220 */ /* 0x000fe20000410000 */
[C---:B------:R-:W-:Y:S04]  /*19a20*/  HMMA.16816.F32 R16, R176.reuse, R22, R16 ;  /* 0x00000016b010723c */ /* 0x040fe80000001810 */
[C---:B------:R-:W-:Y:S01]  /*19a30*/  FMUL.FTZ R22, R2.reuse, R130 ;  /* 0x0000008202167220 */ /* 0x040fe20000410000 */
[----:B------:R-:W-:Y:S01]  /*19a40*/  FMUL.FTZ R23, R2, R131 ;  /* 0x0000008302177220 */ /* 0x000fe20000410000 */
[----:B------:R-:W-:Y:S01]  /*19a50*/  FMUL.FTZ R31, R0, R139 ;  /* 0x0000008b001f7220 */ /* 0x000fe20000410000 */
[----:B------:R-:W-:Y:S01]  /*19a60*/  LDSM.16.MT88.4 R128, [R109+0xa400] ;  /* 0x00a400006d80783b */ /* 0x000fe20000004200 */
[C---:B------:R-:W-:Y:S01]  /*19a70*/  FMUL.FTZ R40, R100.reuse, R148 ;  /* 0x0000009464287220 */ /* 0x040fe20000410000 */
[----:B------:R-:W-:Y:S01]  /*19a80*/  FMUL.FTZ R41, R100, R149 ;  /* 0x0000009564297220 */ /* 0x000fe20000410000 */
[C---:B------:R-:W-:Y:S01]  /*19a90*/  FMUL.FTZ R42, R0.reuse, R150 ;  /* 0x00000096002a7220 */ /* 0x040fe20000410000 */
[C---:B------:R-:W-:Y:S01]  /*19aa0*/  FMUL.FTZ R43, R0.reuse, R151 ;  /* 0x00000097002b7220 */ /* 0x040fe20000410000 */
[-C--:B-1----:R-:W-:Y:S03]  /*19ab0*/  HMMA.16816.F32 R20, R176, R36.reuse, R20 ;  /* 0x00000024b014723c */ /* 0x082fe60000001814 */
[----:B------:R-:W-:Y:S02]  /*19ac0*/  IMAD.MOV.U32 R148, RZ, RZ, R242 ;  /* 0x000000ffff947224 */ /* 0x000fe400078e00f2 */
[----:B------:R-:W-:Y:S01]  /*19ad0*/  FMUL.FTZ R47, R0, R155 ;  /* 0x0000009b002f7220 */ /* 0x000fe20000410000 */
[----:B------:R-:W-:Y:S02]  /*19ae0*/  IMAD.MOV.U32 R139, RZ, RZ, R50 ;  /* 0x000000ffff8b7224 */ /* 0x000fe400078e0032 */
[----:B------:R-:W-:Y:S01]  /*19af0*/  FMUL.FTZ R50, R2, R158 ;  /* 0x0000009e02327220 */ /* 0x000fe20000410000 */
[----:B------:R-:W-:Y:S01]  /*19b00*/  MOV R138, R64 ;  /* 0x00000040008a7202 */ /* 0x000fe20000000f00 */
[C---:B------:R-:W-:Y:S04]  /*19b10*/  HMMA.16816.F32 R24, R180.reuse, R36, R24 ;  /* 0x00000024b418723c */ /* 0x040fe80000001818 */
[----:B----4-:R-:W-:Y:S01]  /*19b20*/  FFMA.FTZ R106, R210, UR4, -R111 ;  /* 0x00000004d26a7c23 */ /* 0x010fe2000801086f */
[C---:B------:R-:W-:Y:S01]  /*19b30*/  FMUL.FTZ R36, R3.reuse, R144 ;  /* 0x0000009003247220 */ /* 0x040fe20000410000 */
[----:B------:R-:W-:Y:S02]  /*19b40*/  IMAD.MOV.U32 R144, RZ, RZ, R238 ;  /* 0x000000ffff907224 */ /* 0x000fe400078e00ee */
[----:B------:R-:W-:Y:S01]  /*19b50*/  FFMA.FTZ R64, R192, UR4, -R185 ;  /* 0x00000004c0407c23 */ /* 0x000fe200080108b9 */
[-C--:B------:R-:W-:Y:S01]  /*19b60*/  HMMA.16816.F32 R28, R180, R38.reuse, R28 ;  /* 0x00000026b41c723c */ /* 0x080fe2000000181c */
[----:B------:R1:W-:Y:S02]  /*19b70*/  MUFU.EX2 R238, R106 ;  /* 0x0000006a00ee7308 */ /* 0x0003e40000000800 */
[----:B------:R-:W-:Y:S02]  /*19b80*/  IMAD.MOV.U32 R154, RZ, RZ, R215 ;  /* 0x000000ffff9a7224 */ /* 0x000fe400078e00d7 */
[C---:B------:R-:W-:Y:S01]  /*19b90*/  FMUL.FTZ R32, R3.reuse, R140 ;  /* 0x0000008c03207220 */ /* 0x040fe20000410000 */
[----:B------:R-:W-:Y:S01]  /*19ba0*/  FMUL.FTZ R34, R2, R142 ;  /* 0x0000008e02227220 */ /* 0x000fe20000410000 */
[----:B------:R-:W-:Y:S01]  /*19bb0*/  FMUL.FTZ R58, R0, R166 ;  /* 0x000000a6003a7220 */ /* 0x000fe20000410000 */
[----:B------:R-:W-:Y:S02]  /*19bc0*/  IMAD.MOV.U32 R140, RZ, RZ, R63 ;  /* 0x000000ffff8c7224 */ /* 0x000fe400078e003f */
[----:B------:R-:W-:Y:S01]  /*19bd0*/  FMUL.FTZ R61, R100, R169 ;  /* 0x000000a9643d7220 */ /* 0x000fe20000410000 */
[----:B------:R-:W-:Y:S02]  /*19be0*/  IMAD.MOV.U32 R142, RZ, RZ, R62 ;  /* 0x000000ffff8e7224 */ /* 0x000fe400078e003e */
[C---:B------:R-:W-:Y:S01]  /*19bf0*/  FMUL.FTZ R62, R0.reuse, R170 ;  /* 0x000000aa003e7220 */ /* 0x040fe20000410000 */
[----:B------:R-:W-:Y:S01]  /*19c00*/  FMUL.FTZ R63, R0, R171 ;  /* 0x000000ab003f7220 */ /* 0x000fe20000410000 */
[C---:B------:R-:W-:Y:S04]  /*19c10*/  HMMA.16816.F32 R32, R176.reuse, R38, R32 ;  /* 0x00000026b020723c */ /* 0x040fe80000001820 */
[----:B------:R-:W-:Y:S01]  /*19c20*/  FMUL.FTZ R37, R3, R145 ;  /* 0x0000009103257220 */ /* 0x000fe20000410000 */
[C---:B------:R-:W-:Y:S01]  /*19c30*/  FMUL.FTZ R38, R2.reuse, R146 ;  /* 0x0000009202267220 */ /* 0x040fe20000410000 */
[----:B-1----:R-:W-:Y:S01]  /*19c40*/  FFMA.FTZ R106, R211, UR4, -R184 ;  /* 0x00000004d36a7c23 */ /* 0x002fe200080108b8 */
[C---:B------:R-:W-:Y:S01]  /*19c50*/  FMUL.FTZ R39, R2.reuse, R147 ;  /* 0x0000009302277220 */ /* 0x040fe20000410000 */
[----:B------:R-:W-:Y:S02]  /*19c60*/  IMAD.MOV.U32 R147, RZ, RZ, R241 ;  /* 0x000000ffff937224 */ /* 0x000fe400078e00f1 */
[C---:B------:R-:W-:Y:S01]  /*19c70*/  FMUL.FTZ R68, R3.reuse, R68 ;  /* 0x0000004403447220 */ /* 0x040fe20000410000 */
[----:B------:R1:W-:Y:S01]  /*19c80*/  MUFU.EX2 R235, R106 ;  /* 0x0000006a00eb7308 */ /* 0x0003e20000000800 */
[----:B------:R-:W-:Y:S02]  /*19c90*/  IMAD.MOV.U32 R155, RZ, RZ, R67 ;  /* 0x000000ffff9b7224 */ /* 0x000fe400078e0043 */
[C---:B------:R-:W-:Y:S01]  /*19ca0*/  FMUL.FTZ R67, R2.reuse, R175 ;  /* 0x000000af02437220 */ /* 0x040fe20000410000 */
        /* <DEDUP_REMOVED lines=8> */
[----:B------:R-:W-:Y:S01]  /*19d30*/  FFMA.FTZ R52, R189, UR4, -R110 ;  /* 0x00000004bd347c23 */ /* 0x000fe2000801086e */
[----:B-1----:R-:W-:Y:S01]  /*19d40*/  FFMA.FTZ R106, R208, UR4, -R184 ;  /* 0x00000004d06a7c23 */ /* 0x002fe200080108b8 */
[----:B------:R-:W-:Y:S02]  /*19d50*/  IMAD.MOV.U32 R149, RZ, RZ, R56 ;  /* 0x000000ffff957224 */ /* 0x000fe400078e0038 */
[--C-:B------:R-:W-:Y:S01]  /*19d60*/  FFMA.FTZ R56, R190, UR4, -R185.reuse ;  /* 0x00000004be387c23 */ /* 0x100fe200080108b9 */
[-C--:B------:R-:W-:Y:S01]  /*19d70*/  HMMA.16816.F32 R44, R180, R54.reuse, R44 ;  /* 0x00000036b42c723c */ /* 0x080fe2000000182c */
[----:B------:R1:W-:Y:S02]  /*19d80*/  MUFU.EX2 R236, R106 ;  /* 0x0000006a00ec7308 */ /* 0x0003e40000000800 */
[----:B------:R-:W-:Y:S01]  /*19d90*/  FFMA.FTZ R60, R198, UR4, -R185 ;  /* 0x00000004c63c7c23 */ /* 0x000fe200080108b9 */
[----:B------:R-:W-:Y:S02]  /*19da0*/  IMAD.MOV.U32 R145, RZ, RZ, R239 ;  /* 0x000000ffff917224 */ /* 0x000fe400078e00ef */
[C---:B------:R-:W-:Y:S01]  /*19db0*/  FMUL.FTZ R53, R3.reuse, R161 ;  /* 0x000000a103357220 */ /* 0x040fe20000410000 */
[----:B----4-:R-:W-:Y:S01]  /*19dc0*/  FMUL.FTZ R48, R3, R156 ;  /* 0x0000009c03307220 */ /* 0x010fe20000410000 */
[----:B------:R-:W-:Y:S02]  /*19dd0*/  IMAD.MOV.U32 R156, RZ, RZ, R213 ;  /* 0x000000ffff9c7224 */ /* 0x000fe400078e00d5 */
[----:B------:R-:W-:Y:S01]  /*19de0*/  FMUL.FTZ R71, R2, R71 ;  /* 0x0000004702477220 */ /* 0x000fe20000410000 */
[----:B------:R4:W5:Y:S01]  /*19df0*/  MUFU.EX2 R242, R52 ;  /* 0x0000003400f27308 */ /* 0x0009620000000800 */
[C---:B------:R-:W-:Y:S01]  /*19e00*/  FMUL.FTZ R72, R100.reuse, R72 ;  /* 0x0000004864487220 */ /* 0x040fe20000410000 */
[----:B------:R-:W-:Y:S01]  /*19e10*/  FMUL.FTZ R73, R100, R73 ;  /* 0x0000004964497220 */ /* 0x000fe20000410000 */
[----:B------:R-:W-:Y:S01]  /*19e20*/  FMUL.FTZ R74, R0, R74 ;  /* 0x0000004a004a7220 */ /* 0x000fe20000410000 */
[C---:B------:R-:W-:Y:S06]  /*19e30*/  HMMA.16816.F32 R48, R176.reuse, R54, R48 ;  /* 0x00000036b030723c */ /* 0x040fec0000001830 */
[----:B------:R2:W-:Y:S01]  /*19e40*/  MUFU.EX2 R241, R56 ;  /* 0x0000003800f17308 */ /* 0x0005e20000000800 */
[----:B-1----:R-:W-:Y:S01]  /*19e50*/  FFMA.FTZ R106, R191, UR4, -R111 ;  /* 0x00000004bf6a7c23 */ /* 0x002fe2000801086f */
[C---:B------:R-:W-:Y:S01]  /*19e60*/  FMUL.FTZ R54, R2.reuse, R162 ;  /* 0x000000a202367220 */ /* 0x040fe20000410000 */
[----:B------:R-:W-:Y:S01]  /*19e70*/  FMUL.FTZ R55, R2, R163 ;  /* 0x000000a302377220 */ /* 0x000fe20000410000 */
[----:B------:R-:W-:Y:S01]  /*19e80*/  MOV R146, R240 ;  /* 0x000000f000927202 */ /* 0x000fe20000000f00 */
[----:B------:R-:W-:Y:S01]  /*19e90*/  IMAD.MOV.U32 R136, RZ, RZ, R59 ;  /* 0x000000ffff887224 */ /* 0x000fe200078e003b */
[----:B------:R-:W-:Y:S01]  /*19ea0*/  MOV R150, R57 ;  /* 0x0000003900967202 */ /* 0x000fe20000000f00 */
[----:B------:R-:W-:Y:S03]  /*19eb0*/  FMUL.FTZ R57, R100, R165 ;  /* 0x000000a564397220 */ /* 0x000fe60000410000 */
[----:B------:R1:W-:Y:S01]  /*19ec0*/  MUFU.EX2 R233, R106 ;  /* 0x0000006a00e97308 */ /* 0x0003e20000000800 */
[C---:B----4-:R-:W-:Y:S01]  /*19ed0*/  FMUL.FTZ R52, R3.reuse, R160 ;  /* 0x000000a003347220 */ /* 0x050fe20000410000 */
[C---:B------:R-:W-:Y:S01]  /*19ee0*/  FMUL.FTZ R59, R0.reuse, R167 ;  /* 0x000000a7003b7220 */ /* 0x040fe20000410000 */
[----:B------:R-:W-:Y:S01]  /*19ef0*/  FMUL.FTZ R75, R0, R75 ;  /* 0x0000004b004b7220 */ /* 0x000fe20000410000 */
[C---:B------:R-:W-:Y:S01]  /*19f00*/  FMUL.FTZ R76, R100.reuse, R76 ;  /* 0x0000004c644c7220 */ /* 0x040fe20000410000 */
[----:B------:R-:W-:Y:S01]  /*19f10*/  FMUL.FTZ R77, R100, R77 ;  /* 0x0000004d644d7220 */ /* 0x000fe20000410000 */
[C---:B------:R-:W-:Y:S01]  /*19f20*/  FMUL.FTZ R78, R0.reuse, R78 ;  /* 0x0000004e004e7220 */ /* 0x040fe20000410000 */
[----:B------:R-:W-:Y:S01]  /*19f30*/  FMUL.FTZ R79, R0, R79 ;  /* 0x0000004f004f7220 */ /* 0x000fe20000410000 */
[-C--:B---3--:R-:W-:Y:S02]  /*19f40*/  HMMA.16816.F32 R52, R176, R112.reuse, R52 ;  /* 0x00000070b034723c */ /* 0x088fe40000001834 */
[----:B------:R3:W4:Y:S01]  /*19f50*/  MUFU.EX2 R239, R60 ;  /* 0x0000003c00ef7308 */ /* 0x0007220000000800 */
[----:B--2---:R-:W-:Y:S01]  /*19f60*/  FMUL.FTZ R56, R100, R164 ;  /* 0x000000a464387220 */ /* 0x004fe20000410000 */
[C---:B------:R-:W-:Y:S01]  /*19f70*/  FMUL.FTZ R80, R3.reuse, R80 ;  /* 0x0000005003507220 */ /* 0x040fe20000410000 */
[C---:B------:R-:W-:Y:S01]  /*19f80*/  FMUL.FTZ R81, R3.reuse, R81 ;  /* 0x0000005103517220 */ /* 0x040fe20000410000 */
[C---:B------:R-:W-:Y:S01]  /*19f90*/  FMUL.FTZ R82, R2.reuse, R82 ;  /* 0x0000005202527220 */ /* 0x040fe20000410000 */
[----:B------:R-:W-:Y:S01]  /*19fa0*/  FMUL.FTZ R83, R2, R83 ;  /* 0x0000005302537220 */ /* 0x000fe20000410000 */
[----:B------:R-:W-:Y:S01]  /*19fb0*/  FMUL.FTZ R88, R100, R88 ;  /* 0x0000005864587220 */ /* 0x000fe20000410000 */
[----:B-1----:R-:W-:Y:S01]  /*19fc0*/  FFMA.FTZ R106, R196, UR4, -R111 ;  /* 0x00000004c46a7c23 */ /* 0x002fe2000801086f */
[C---:B------:R-:W-:Y:S02]  /*19fd0*/  HMMA.16816.F32 R56, R180.reuse, R112, R56 ;  /* 0x00000070b438723c */ /* 0x040fe40000001838 */
[----:B------:R1:W-:Y:S02]  /*19fe0*/  MUFU.EX2 R240, R64 ;  /* 0x0000004000f07308 */ /* 0x0003e40000000800 */
[C---:B------:R-:W-:Y:S01]  /*19ff0*/  FMUL.FTZ R84, R3.reuse, R84 ;  /* 0x0000005403547220 */ /* 0x040fe20000410000 */
[C---:B------:R-:W-:Y:S01]  /*1a000*/  FMUL.FTZ R85, R3.reuse, R85 ;  /* 0x0000005503557220 */ /* 0x040fe20000410000 */
[C---:B------:R-:W-:Y:S01]  /*1a010*/  FMUL.FTZ R86, R2.reuse, R86 ;  /* 0x0000005602567220 */ /* 0x040fe20000410000 */
[----:B------:R-:W-:Y:S01]  /*1a020*/  FMUL.FTZ R87, R2, R87 ;  /* 0x0000005702577220 */ /* 0x000fe20000410000 */
[C---:B---3--:R-:W-:Y:S04]  /*1a030*/  FMUL.FTZ R60, R100.reuse, R168 ;  /* 0x000000a8643c7220 */ /* 0x048fe80000410000 */
[----:B------:R2:W3:Y:S01]  /*1a040*/  MUFU.EX2 R234, R106 ;  /* 0x0000006a00ea7308 */ /* 0x0004e20000000800 */
[----:B------:R-:W-:Y:S01]  /*1a050*/  FMUL.FTZ R89, R100, R89 ;  /* 0x0000005964597220 */ /* 0x000fe20000410000 */
[C---:B------:R-:W-:Y:S01]  /*1a060*/  FMUL.FTZ R90, R0.reuse, R90 ;  /* 0x0000005a005a7220 */ /* 0x040fe20000410000 */
[----:B------:R-:W-:Y:S01]  /*1a070*/  FMUL.FTZ R91, R0, R91 ;  /* 0x0000005b005b7220 */ /* 0x000fe20000410000 */
[C---:B------:R-:W-:Y:S01]  /*1a080*/  FMUL.FTZ R92, R100.reuse, R92 ;  /* 0x0000005c645c7220 */ /* 0x040fe20000410000 */
[----:B------:R-:W-:Y:S01]  /*1a090*/  FMUL.FTZ R93, R100, R93 ;  /* 0x0000005d645d7220 */ /* 0x000fe20000410000 */
[-C--:B------:R-:W-:Y:S04]  /*1a0a0*/  HMMA.16816.F32 R60, R180, R114.reuse, R60 ;  /* 0x00000072b43c723c */ /* 0x080fe8000000183c */
[----:B------:R-:W-:Y:S01]  /*1a0b0*/  MUFU.EX2 R191, R107 ;  /* 0x0000006b00bf7308 */ /* 0x000fe20000000800 */
[----:B-1----:R-:W-:Y:S01]  /*1a0c0*/  FMUL.FTZ R64, R3, R172 ;  /* 0x000000ac03407220 */ /* 0x002fe20000410000 */
[C---:B------:R-:W-:Y:S01]  /*1a0d0*/  FMUL.FTZ R94, R0.reuse, R94 ;  /* 0x0000005e005e7220 */ /* 0x040fe20000410000 */
[----:B------:R-:W-:Y:S01]  /*1a0e0*/  LDSM.16.MT88.4 R172, [R105+0x1c00] ;  /* 0x001c000069ac783b */ /* 0x000fe20000004200 */
[----:B------:R-:W-:Y:S01]  /*1a0f0*/  FMUL.FTZ R95, R0, R95 ;  /* 0x0000005f005f7220 */ /* 0x000fe20000410000 */
[----:B------:R-:W-:Y:S01]  /*1a100*/  F2FP.F16.F32.PACK_AB R120, R243, R245 ;  /* 0x000000f5f378723e */ /* 0x000fe200000000ff */
[----:B------:R-:W-:Y:S01]  /*1a110*/  FMUL.FTZ R96, R3, R96 ;  /* 0x0000006003607220 */ /* 0x000fe20000410000 */
[----:B-----5:R-:W-:Y:S01]  /*1a120*/  F2FP.F16.F32.PACK_AB R122, R242, R244 ;  /* 0x000000f4f27a723e */ /* 0x020fe200000000ff */
[C---:B------:R-:W-:Y:S03]  /*1a130*/  HMMA.16816.F32 R64, R176.reuse, R114, R64 ;  /* 0x00000072b040723c */ /* 0x040fe60000001840 */
[----:B------:R-:W1:Y:S01]  /*1a140*/  LDSM.16.MT88.4 R112, [R105+0x2000] ;  /* 0x002000006970783b */ /* 0x000e620000004200 */
[--C-:B--2---:R-:W-:Y:S01]  /*1a150*/  FFMA.FTZ R106, R200, UR4, -R184.reuse ;  /* 0x00000004c86a7c23 */ /* 0x104fe200080108b8 */
[----:B----4-:R-:W-:Y:S01]  /*1a160*/  F2FP.F16.F32.PACK_AB R121, R239, R241 ;  /* 0x000000f1ef79723e */ /* 0x010fe200000000ff */
[----:B------:R-:W-:Y:S01]  /*1a170*/  FMUL.FTZ R97, R3, R97 ;  /* 0x0000006103617220 */ /* 0x000fe20000410000 */
[C---:B------:R-:W-:Y:S01]  /*1a180*/  FMUL.FTZ R98, R2.reuse, R98 ;  /* 0x0000006202627220 */ /* 0x040fe20000410000 */
[-C--:B------:R-:W-:Y:S01]  /*1a190*/  HMMA.16816.F32 R68, R176, R116.reuse, R68 ;  /* 0x00000074b044723c */ /* 0x080fe20000001844 */
[----:B------:R2:W-:Y:S02]  /*1a1a0*/  MUFU.EX2 R216, R106 ;  /* 0x0000006a00d87308 */ /* 0x0005e40000000800 */
[----:B------:R-:W-:Y:S05]  /*1a1b0*/  FMUL.FTZ R99, R2, R99 ;  /* 0x0000006302637220 */ /* 0x000fea0000410000 */
[C---:B------:R-:W-:Y:S08]  /*1a1c0*/  HMMA.16816.F32 R72, R180.reuse, R116, R72 ;  /* 0x00000074b448723c */ /* 0x040ff00000001848 */
[-C--:B------:R-:W-:Y:S03]  /*1a1d0*/  HMMA.16816.F32 R76, R180, R118.reuse, R76 ;  /* 0x00000076b44c723c */ /* 0x080fe6000000184c */
[----:B--2---:R-:W-:Y:S04]  /*1a1e0*/  FFMA.FTZ R106, R202, UR4, -R184 ;  /* 0x00000004ca6a7c23 */ /* 0x004fe800080108b8 */
[----:B------:R2:W4:Y:S01]  /*1a1f0*/  MUFU.EX2 R215, R106 ;  /* 0x0000006a00d77308 */ /* 0x0005220000000800 */
[C---:B------:R-:W-:Y:S01]  /*1a200*/  HMMA.16816.F32 R80, R176.reuse, R118, R80 ;  /* 0x00000076b050723c */ /* 0x040fe20000001850 */
[----:B------:R-:W5:Y:S07]  /*1a210*/  LDSM.16.MT88.4 R116, [R109+0x9400] ;  /* 0x009400006d74783b */ /* 0x000f6e0000004200 */
[-C--:B-1----:R-:W-:Y:S03]  /*1a220*/  HMMA.16816.F32 R84, R176, R112.reuse, R84 ;  /* 0x00000070b054723c */ /* 0x082fe60000001854 */
[--C-:B--2---:R-:W-:Y:S05]  /*1a230*/  FFMA.FTZ R106, R206, UR4, -R185.reuse ;  /* 0x00000004ce6a7c23 */ /* 0x104fea00080108b9 */
[C---:B------:R-:W-:Y:S01]  /*1a240*/  HMMA.16816.F32 R88, R180.reuse, R112, R88 ;  /* 0x00000070b458723c */ /* 0x040fe20000001858 */
[----:B------:R1:W2:Y:S03]  /*1a250*/  MUFU.EX2 R214, R106 ;  /* 0x0000006a00d67308 */ /* 0x0002a60000000800 */
        /* <DEDUP_REMOVED lines=36> */
[----:B------:R-:W-:Y:S03]  /*1a4a0*/  FFMA.FTZ R116, R157, UR4, -R111 ;  /* 0x000000049d747c23 */ /* 0x000fe6000801086f */
[-C--:B------:R-:W-:Y:S01]  /*1a4b0*/  HMMA.16816.F32 R60, R120, R118.reuse, R60 ;  /* 0x00000076783c723c */ /* 0x080fe2000000183c */
[----:B------:R1:W-:Y:S07]  /*1a4c0*/  MUFU.EX2 R209, R106 ;  /* 0x0000006a00d17308 */ /* 0x0003ee0000000800 */
[C---:B------:R-:W-:Y:S03]  /*1a4d0*/  HMMA.16816.F32 R64, R112.reuse, R118, R64 ;  /* 0x000000767040723c */ /* 0x040fe60000001840 */
[----:B------:R3:W-:Y:S05]  /*1a4e0*/  MUFU.EX2 R205, R116 ;  /* 0x0000007400cd7308 */ /* 0x0007ea0000000800 */
        /* <DEDUP_REMOVED lines=8> */
[----:B-1----:R-:W-:Y:S04]  /*1a570*/  FFMA.FTZ R106, R156, UR4, -R111 ;  /* 0x000000049c6a7c23 */ /* 0x002fe8000801086f */
[-C--:B-----5:R-:W-:Y:S01]  /*1a580*/  HMMA.16816.F32 R84, R112, R128.reuse, R84 ;  /* 0x000000807054723c */ /* 0x0a0fe20000001854 */
[----:B------:R1:W5:Y:S07]  /*1a590*/  MUFU.EX2 R206, R106 ;  /* 0x0000006a00ce7308 */ /* 0x00036e0000000800 */
[C---:B------:R-:W-:Y:S08]  /*1a5a0*/  HMMA.16816.F32 R88, R120.reuse, R128, R88 ;  /* 0x000000807858723c */ /* 0x040ff00000001858 */
[-C--:B------:R-:W-:Y:S03]  /*1a5b0*/  HMMA.16816.F32 R92, R120, R130.reuse, R92 ;  /* 0x00000082785c723c */ /* 0x080fe6000000185c */
[--C-:B-1----:R-:W-:Y:S01]  /*1a5c0*/  FFMA.FTZ R106, R155, UR4, -R184.reuse ;  /* 0x000000049b6a7c23 */ /* 0x102fe200080108b8 */
[----:B------:R-:W-:Y:S01]  /*1a5d0*/  IMAD.MOV.U32 R155, RZ, RZ, R187 ;  /* 0x000000ffff9b7224 */ /* 0x000fe200078e00bb */
[----:B--2---:R-:W-:Y:S01]  /*1a5e0*/  F2FP.F16.F32.PACK_AB R120, R210, R212 ;  /* 0x000000d4d278723e */ /* 0x004fe200000000ff */
[----:B------:R-:W-:Y:S01]  /*1a5f0*/  IMAD.MOV.U32 R187, RZ, RZ, R137 ;  /* 0x000000ffffbb7224 */ /* 0x000fe200078e0089 */
[----:B------:R1:W-:Y:S01]  /*1a600*/  MUFU.EX2 R202, R106 ;  /* 0x0000006a00ca7308 */ /* 0x0003e20000000800 */
[----:B------:R-:W-:Y:S01]  /*1a610*/  HMMA.16816.F32 R96, R112, R130, R96 ;  /* 0x000000827060723c */ /* 0x000fe20000001860 */
[----:B------:R-:W-:Y:S03]  /*1a620*/  LDSM.16.MT88.4 R128, [R105+0x2800] ;  /* 0x002800006980783b */ /* 0x000fe60000004200 */
[----:B-----5:R-:W-:Y:S01]  /*1a630*/  F2FP.F16.F32.PACK_AB R112, R206, R205 ;  /* 0x000000cdce70723e */ /* 0x020fe200000000ff */
[----:B------:R-:W-:Y:S01]  /*1a640*/  IMAD.MOV.U32 R137, RZ, RZ, R133 ;  /* 0x000000ffff897224 */ /* 0x000fe200078e0085 */
[----:B------:R-:W-:Y:S02]  /*1a650*/  F2FP.F16.F32.PACK_AB R122, R213, R211 ;  /* 0x000000d3d57a723e */ /* 0x000fe400000000ff */
[----:B------:R-:W-:Y:S01]  /*1a660*/  F2FP.F16.F32.PACK_AB R121, R209, R208 ;  /* 0x000000d0d179723e */ /* 0x000fe200000000ff */
[----:B-1----:R-:W-:Y:S01]  /*1a670*/  FFMA.FTZ R106, R154, UR4, -R184 ;  /* 0x000000049a6a7c23 */ /* 0x002fe200080108b8 */
[----:B------:R-:W-:Y:S01]  /*1a680*/  MOV R154, R142 ;  /* 0x0000008e009a7202 */ /* 0x000fe20000000f00 */
[----:B------:R-:W-:Y:S02]  /*1a690*/  IMAD.MOV.U32 R142, RZ, RZ, R132 ;  /* 0x000000ffff8e7224 */ /* 0x000fe400078e0084 */
[----:B------:R1:W2:Y:S02]  /*1a6a0*/  MUFU.EX2 R204, R106 ;  /* 0x0000006a00cc7308 */ /* 0x0002a40000000800 */
[--C-:B-1----:R-:W-:Y:S01]  /*1a6b0*/  FFMA.FTZ R106, R247, UR4, -R111.reuse ;  /* 0x00000004f76a7c23 */ /* 0x102fe2000801086f */
[----:B--2---:R-:W-:Y:S07]  /*1a6c0*/  F2FP.F16.F32.PACK_AB R113, R204, R202 ;  /* 0x000000cacc71723e */ /* 0x004fee00000000ff */
[----:B------:R1:W-:Y:S02]  /*1a6d0*/  MUFU.EX2 R201, R106 ;  /* 0x0000006a00c97308 */ /* 0x0003e40000000800 */
[----:B-1----:R-:W-:Y:S08]  /*1a6e0*/  FFMA.FTZ R106, R248, UR4, -R111 ;  /* 0x00000004f86a7c23 */ /* 0x002ff0000801086f */
[----:B------:R1:W2:Y:S02]  /*1a6f0*/  MUFU.EX2 R203, R106 ;  /* 0x0000006a00cb7308 */ /* 0x0002a40000000800 */
[----:B-1----:R-:W-:Y:S01]  /*1a700*/  FFMA.FTZ R106, R153, UR4, -R184 ;  /* 0x00000004996a7c23 */ /* 0x002fe200080108b8 */
[----:B------:R-:W-:Y:S01]  /*1a710*/  IMAD.MOV.U32 R153, RZ, RZ, R140 ;  /* 0x000000ffff997224 */ /* 0x000fe200078e008c */
[----:B--2---:R-:W-:Y:S01]  /*1a720*/  F2FP.F16.F32.PACK_AB R114, R203, R201 ;  /* 0x000000c9cb72723e */ /* 0x004fe200000000ff */
[----:B------:R-:W-:Y:S05]  /*1a730*/  IMAD.MOV.U32 R140, RZ, RZ, R138 ;  /* 0x000000ffff8c7224 */ /* 0x000fea00078e008a */
[----:B------:R1:W-:Y:S01]  /*1a740*/  MUFU.EX2 R199, R106 ;  /* 0x0000006a00c77308 */ /* 0x0003e20000000800 */
[----:B------:R-:W-:Y:S01]  /*1a750*/  MOV R138, R135 ;  /* 0x00000087008a7202 */ /* 0x000fe20000000f00 */
[----:B-1----:R-:W-:Y:S08]  /*1a760*/  FFMA.FTZ R106, R246, UR4, -R184 ;  /* 0x00000004f66a7c23 */ /* 0x002ff000080108b8 */
[----:B------:R1:W2:Y:S02]  /*1a770*/  MUFU.EX2 R200, R106 ;  /* 0x0000006a00c87308 */ /* 0x0002a40000000800 */
[----:B-1----:R-:W-:Y:S01]  /*1a780*/  FFMA.FTZ R106, R152, UR4, -R185 ;  /* 0x00000004986a7c23 */ /* 0x002fe200080108b9 */
[----:B------:R-:W-:Y:S01]  /*1a790*/  IMAD.MOV.U32 R152, RZ, RZ, R134 ;  /* 0x000000ffff987224 */ /* 0x000fe200078e0086 */
[----:B--2---:R-:W-:Y:S01]  /*1a7a0*/  F2FP.F16.F32.PACK_AB R115, R200, R199 ;  /* 0x000000c7c873723e */ /* 0x004fe200000000ff */
[----:B------:R-:W1:Y:S05]  /*1a7b0*/  LDSM.16.MT88.4 R132, [R109+0xa800] ;  /* 0x00a800006d84783b */ /* 0x000e6a0000004200 */
[----:B------:R2:W5:Y:S01]  /*1a7c0*/  MUFU.EX2 R198, R106 ;  /* 0x0000006a00c67308 */ /* 0x0005620000000800 */
[-C--:B---3--:R-:W-:Y:S03]  /*1a7d0*/  HMMA.16816.F32 R4, R112, R116.reuse, R4 ;  /* 0x000000747004723c */ /* 0x088fe60000001804 */
[--C-:B--2---:R-:W-:Y:S01]  /*1a7e0*/  FFMA.FTZ R106, R155, UR4, -R110.reuse ;  /* 0x000000049b6a7c23 */ /* 0x104fe2000801086e */
[----:B------:R-:W-:Y:S01]  /*1a7f0*/  MOV R155, R153 ;  /* 0x00000099009b7202 */ /* 0x000fe20000000f00 */
[----:B------:R-:W-:Y:S01]  /*1a800*/  IMAD.MOV.U32 R153, RZ, RZ, R195 ;  /* 0x000000ffff997224 */ /* 0x000fe200078e00c3 */
[----:B-----5:R-:W-:Y:S03]  /*1a810*/  F2FP.F16.F32.PACK_AB R123, R198, R207 ;  /* 0x000000cfc67b723e */ /* 0x020fe600000000ff */
[----:B------:R2:W-:Y:S04]  /*1a820*/  MUFU.EX2 R195, R106 ;  /* 0x0000006a00c37308 */ /* 0x0005e80000000800 */
[C---:B------:R-:W-:Y:S08]  /*1a830*/  HMMA.16816.F32 R8, R120.reuse, R116, R8 ;  /* 0x000000747808723c */ /* 0x040ff00000001808 */
[-C--:B------:R-:W-:Y:S03]  /*1a840*/  HMMA.16816.F32 R12, R120, R118.reuse, R12 ;  /* 0x00000076780c723c */ /* 0x080fe6000000180c */
[----:B--2---:R-:W-:Y:S01]  /*1a850*/  FFMA.FTZ R106, R152, UR4, -R110 ;  /* 0x00000004986a7c23 */ /* 0x004fe2000801086e */
[----:B------:R-:W-:Y:S02]  /*1a860*/  IMAD.MOV.U32 R152, RZ, RZ, R187 ;  /* 0x000000ffff987224 */ /* 0x000fe400078e00bb */
[----:B------:R-:W-:Y:S01]  /*1a870*/  IMAD.MOV.U32 R187, RZ, RZ, R188 ;  /* 0x000000ffffbb7224 */ /* 0x000fe200078e00bc */
[----:B------:R2:W3:Y:S01]  /*1a880*/  MUFU.EX2 R197, R106 ;  /* 0x0000006a00c57308 */ /* 0x0004e20000000800 */
[C---:B------:R-:W-:Y:S01]  /*1a890*/  HMMA.16816.F32 R16, R112.reuse, R118, R16 ;  /* 0x000000767010723c */ /* 0x040fe20000001810 */
[----:B------:R-:W5:Y:S03]  /*1a8a0*/  LDSM.16.MT88.4 R116, [R105+0x1800] ;  /* 0x001800006974783b */ /* 0x000f660000004200 */
[----:B------:R-:W-:Y:S01]  /*1a8b0*/  MOV R188, R151 ;  /* 0x0000009700bc7202 */ /* 0x000fe20000000f00 */
[----:B------:R-:W-:Y:S02]  /*1a8c0*/  IMAD.MOV.U32 R151, RZ, RZ, R150 ;  /* 0x000000ffff977224 */ /* 0x000fe400078e0096 */
[----:B------:R-:W-:Y:S01]  /*1a8d0*/  IMAD.MOV.U32 R150, RZ, RZ, R149 ;  /* 0x000000ffff967224 */ /* 0x000fe200078e0095 */
[-C--:B----4-:R-:W-:Y:S03]  /*1a8e0*/  HMMA.16816.F32 R20, R112, R124.reuse, R20 ;  /* 0x0000007c7014723c */ /* 0x090fe60000001814 */
[----:B------:R-:W-:Y:S01]  /*1a8f0*/  IMAD.MOV.U32 R149, RZ, RZ, R146 ;  /* 0x000000ffff957224 */ /* 0x000fe200078e0092 */
[----:B------:R-:W-:Y:S01]  /*1a900*/  MOV R146, R145 ;  /* 0x0000009100927202 */ /* 0x000fe20000000f00 */
[----:B------:R-:W-:Y:S02]  /*1a910*/  IMAD.MOV.U32 R145, RZ, RZ, R144 ;  /* 0x000000ffff917224 */ /* 0x000fe400078e0090 */
[----:B------:R-:W-:Y:S01]  /*1a920*/  IMAD.MOV.U32 R144, RZ, RZ, R186 ;  /* 0x000000ffff907224 */ /* 0x000fe200078e00ba */
[C---:B------:R-:W-:Y:S04]  /*1a930*/  HMMA.16816.F32 R24, R120.reuse, R124, R24 ;  /* 0x0000007c7818723c */ /* 0x040fe80000001818 */
[----:B------:R-:W-:Y:S02]  /*1a940*/  IMAD.MOV.U32 R186, RZ, RZ, R143 ;  /* 0x000000ffffba7224 */ /* 0x000fe400078e008f */
[----:B--2---:R-:W-:Y:S01]  /*1a950*/  FFMA.FTZ R106, R249, UR4, -R110 ;  /* 0x00000004f96a7c23 */ /* 0x004fe2000801086e */
[----:B------:R-:W-:Y:S01]  /*1a960*/  MOV R143, R139 ;  /* 0x0000008b008f7202 */ /* 0x000fe20000000f00 */
[----:B------:R-:W-:Y:S01]  /*1a970*/  IMAD.MOV.U32 R139, RZ, RZ, R194 ;  /* 0x000000ffff8b7224 */ /* 0x000fe200078e00c2 */
[-C--:B------:R-:W-:Y:S01]  /*1a980*/  HMMA.16816.F32 R28, R120, R126.reuse, R28 ;  /* 0x0000007e781c723c */ /* 0x080fe2000000181c */
[----:B------:R2:W-:Y:S02]  /*1a990*/  MUFU.EX2 R194, R106 ;  /* 0x0000006a00c27308 */ /* 0x0005e40000000800 */
[----:B---3--:R-:W-:Y:S01]  /*1a9a0*/  F2FP.F16.F32.PACK_AB R176, R197, R195 ;  /* 0x000000c3c5b0723e */ /* 0x008fe200000000ff */
[----:B------:R-:W-:Y:S04]  /*1a9b0*/  FFMA.FTZ R110, R155, UR4, -R110 ;  /* 0x000000049b6e7c23 */ /* 0x000fe8000801086e */
[C---:B------:R-:W-:Y:S01]  /*1a9c0*/  HMMA.16816.F32 R32, R112.reuse, R126, R32 ;  /* 0x0000007e7020723c */ /* 0x040fe20000001820 */
[----:B------:R-:W3:Y:S02]  /*1a9d0*/  LDSM.16.MT88.4 R124, [R109+0xb800] ;  /* 0x00b800006d7c783b */ /* 0x000ee40000004200 */
[----:B------:R-:W4:Y:S05]  /*1a9e0*/  MUFU.EX2 R196, R110 ;  /* 0x0000006e00c47308 */ /* 0x000f2a0000000800 */
[-C--:B-1----:R-:W-:Y:S03]  /*1a9f0*/  HMMA.16816.F32 R36, R112, R132.reuse, R36 ;  /* 0x000000847024723c */ /* 0x082fe60000001824 */
[----:B--2---:R-:W-:Y:S04]  /*1aa00*/  FFMA.FTZ R106, R252, UR4, -R185 ;  /* 0x00000004fc6a7c23 */ /* 0x004fe800080108b9 */
[----:B------:R1:W-:Y:S01]  /*1aa10*/  MUFU.EX2 R192, R106 ;  /* 0x0000006a00c07308 */ /* 0x0003e20000000800 */
[C---:B------:R-:W-:Y:S04]  /*1aa20*/  HMMA.16816.F32 R40, R120.reuse, R132, R40 ;  /* 0x000000847828723c */ /* 0x040fe80000001828 */
[----:B----4-:R-:W-:Y:S01]  /*1aa30*/  F2FP.F16.F32.PACK_AB R178, R196, R194 ;  /* 0x000000c2c4b2723e */ /* 0x010fe200000000ff */
[----:B------:R-:W-:Y:S03]  /*1aa40*/  FFMA.FTZ R110, R154, UR4, -R111 ;  /* 0x000000049a6e7c23 */ /* 0x000fe6000801086f */
[-C--:B------:R-:W-:Y:S01]  /*1aa50*/  HMMA.16816.F32 R44, R120, R134.reuse, R44 ;  /* 0x00000086782c723c */ /* 0x080fe2000000182c */
[----:B------:R-:W-:Y:S07]  /*1aa60*/  MUFU.EX2 R189, R110 ;  /* 0x0000006e00bd7308 */ /* 0x000fee0000000800 */
[C---:B------:R-:W-:Y:S01]  /*1aa70*/  HMMA.16816.F32 R48, R112.reuse, R134, R48 ;  /* 0x000000867030723c */ /* 0x040fe20000001830 */
[----:B------:R-:W2:Y:S03]  /*1aa80*/  LDSM.16.MT88.4 R132, [R109+0x9c00] ;  /* 0x009c00006d84783b */ /* 0x000ea60000004200 */
[----:B-1----:R-:W-:Y:S01]  /*1aa90*/  FFMA.FTZ R106, R152, UR4, -R185 ;  /* 0x00000004986a7c23 */ /* 0x002fe200080108b9 */
[----:B------:R-:W-:Y:S02]  /*1aaa0*/  IMAD.MOV.U32 R152, RZ, RZ, R187 ;  /* 0x000000ffff987224 */ /* 0x000fe400078e00bb */
[----:B------:R-:W-:Y:S01]  /*1aab0*/  FFMA.FTZ R185, R108, UR4, -R185 ;  /* 0x000000046cb97c23 */ /* 0x000fe200080108b9 */
[----:B------:R-:W-:Y:S01]  /*1aac0*/  IMAD.MOV.U32 R187, RZ, RZ, R188 ;  /* 0x000000ffffbb7224 */ /* 0x000fe200078e00bc */
[-C--:B-----5:R-:W-:Y:S03]  /*1aad0*/  HMMA.16816.F32 R52, R112, R116.reuse, R52 ;  /* 0x000000747034723c */ /* 0x0a0fe60000001834 */
[----:B------:R-:W-:Y:S01]  /*1aae0*/  MOV R188, R151 ;  /* 0x0000009700bc7202 */ /* 0x000fe20000000f00 */
[----:B------:R-:W-:Y:S01]  /*1aaf0*/  IMAD.MOV.U32 R151, RZ, RZ, R150 ;  /* 0x000000ffff977224 */ /* 0x000fe200078e0096 */
[----:B------:R-:W1:Y:S01]  /*1ab00*/  MUFU.EX2 R185, R185 ;  /* 0x000000b900b97308 */ /* 0x000e620000000800 */
[----:B------:R-:W-:Y:S01]  /*1ab10*/  IMAD.MOV.U32 R150, RZ, RZ, R149 ;  /* 0x000000ffff967224 */ /* 0x000fe200078e0095 */
[----:B------:R-:W-:Y:S01]  /*1ab20*/  MOV R155, R188 ;  /* 0x000000bc009b7202 */ /* 0x000fe20000000f00 */
[C---:B------:R-:W-:Y:S04]  /*1ab30*/  HMMA.16816.F32 R56, R120.reuse, R116, R56 ;  /* 0x000000747838723c */ /* 0x040fe80000001838 */
[----:B------:R-:W-:Y:S01]  /*1ab40*/  IMAD.MOV.U32 R149, RZ, RZ, R146 ;  /* 0x000000ffff957224 */ /* 0x000fe200078e0092 */
[----:B------:R-:W-:Y:S01]  /*1ab50*/  MOV R146, R145 ;  /* 0x0000009100927202 */ /* 0x000fe20000000f00 */
[----:B------:R-:W-:Y:S02]  /*1ab60*/  IMAD.MOV.U32 R145, RZ, RZ, R144 ;  /* 0x000000ffff917224 */ /* 0x000fe400078e0090 */
[-C--:B------:R-:W-:Y:S03]  /*1ab70*/  HMMA.16816.F32 R60, R120, R118.reuse, R60 ;  /* 0x00000076783c723c */ /* 0x080fe6000000183c */
[----:B------:R-:W-:Y:S02]  /*1ab80*/  IMAD.MOV.U32 R144, RZ, RZ, R186 ;  /* 0x000000ffff907224 */ /* 0x000fe400078e00ba */
[----:B------:R-:W-:Y:S01]  /*1ab90*/  IMAD.MOV.U32 R186, RZ, RZ, R143 ;  /* 0x000000ffffba7224 */ /* 0x000fe200078e008f */
[----:B------:R-:W-:Y:S01]  /*1aba0*/  MOV R143, R142 ;  /* 0x0000008e008f7202 */ /* 0x000fe20000000f00 */
[----:B------:R-:W-:Y:S01]  /*1abb0*/  IMAD.MOV.U32 R142, RZ, RZ, R137 ;  /* 0x000000ffff8e7224 */ /* 0x000fe200078e0089 */
[C---:B------:R-:W-:Y:S04]  /*1abc0*/  HMMA.16816.F32 R64, R112.reuse, R118, R64 ;  /* 0x000000767040723c */ /* 0x040fe80000001840 */
[----:B------:R-:W-:Y:S01]  /*1abd0*/  IMAD.MOV.U32 R137, RZ, RZ, R193 ;  /* 0x000000ffff897224 */ /* 0x000fe200078e00c1 */
[----:B-1----:R-:W-:Y:S01]  /*1abe0*/  F2FP.F16.F32.PACK_AB R179, R185, R191 ;  /* 0x000000bfb9b3723e */ /* 0x002fe200000000ff */
[----:B------:R1:W4:Y:S01]  /*1abf0*/  MUFU.EX2 R193, R106 ;  /* 0x0000006a00c17308 */ /* 0x0003220000000800 */
[----:B------:R-:W-:Y:S01]  /*1ac00*/  IMAD.MOV.U32 R154, RZ, RZ, R151 ;  /* 0x000000ffff9a7224 */ /* 0x000fe200078e0097 */
[-C--:B---3--:R-:W-:Y:S03]  /*1ac10*/  HMMA.16816.F32 R68, R112, R124.reuse, R68 ;  /* 0x0000007c7044723c */ /* 0x088fe60000001844 */
[----:B------:R-:W-:Y:S01]  /*1ac20*/  MOV R151, R186 ;  /* 0x000000ba00977202 */ /* 0x000fe20000000f00 */
[----:B------:R-:W-:Y:S01]  /*1ac30*/  IMAD.MOV.U32 R156, RZ, RZ, R187 ;  /* 0x000000ffff9c7224 */ /* 0x000fe200078e00bb */
[----:B------:R-:W-:Y:S01]  /*1ac40*/  MOV R248, R154 ;  /* 0x0000009a00f87202 */ /* 0x000fe20000000f00 */
[----:B------:R-:W-:Y:S02]  /*1ac50*/  IMAD.MOV.U32 R247, RZ, RZ, R155 ;  /* 0x000000fffff77224 */ /* 0x000fe400078e009b */
[C---:B------:R-:W-:Y:S04]  /*1ac60*/  HMMA.16816.F32 R72, R120.reuse, R124, R72 ;  /* 0x0000007c7848723c */ /* 0x040fe80000001848 */
[----:B------:R-:W-:Y:S02]  /*1ac70*/  IMAD.MOV.U32 R252, RZ, RZ, R151 ;  /* 0x000000fffffc7224 */ /* 0x000fe400078e0097 */
[----:B-1----:R-:W-:Y:S02]  /*1ac80*/  FFMA.FTZ R106, R153, UR4, -R111 ;  /* 0x00000004996a7c23 */ /* 0x002fe4000801086f */
[-C--:B------:R-:W-:Y:S02]  /*1ac90*/  HMMA.16816.F32 R76, R120, R126.reuse, R76 ;  /* 0x0000007e784c723c */ /* 0x080fe4000000184c */
[----:B------:R1:W3:Y:S01]  /*1aca0*/  MUFU.EX2 R190, R106 ;  /* 0x0000006a00be7308 */ /* 0x0002e20000000800 */
[----:B----4-:R-:W-:Y:S01]  /*1acb0*/  F2FP.F16.F32.PACK_AB R177, R193, R192 ;  /* 0x000000c0c1b1723e */ /* 0x010fe200000000ff */
[----:B------:R-:W-:Y:S02]  /*1acc0*/  IMAD.MOV.U32 R153, RZ, RZ, R150 ;  /* 0x000000ffff997224 */ /* 0x000fe400078e0096 */
[----:B------:R-:W-:Y:S02]  /*1acd0*/  IMAD.MOV.U32 R150, RZ, RZ, R143 ;  /* 0x000000ffff967224 */ /* 0x000fe400078e008f */
[C---:B------:R-:W-:Y:S04]  /*1ace0*/  HMMA.16816.F32 R80, R112.reuse, R126, R80 ;  /* 0x0000007e7050723c */ /* 0x040fe80000001850 */
[----:B------:R-:W-:Y:S04]  /*1acf0*/  IMAD.MOV.U32 R246, RZ, RZ, R153 ;  /* 0x000000fffff67224 */ /* 0x000fe800078e0099 */
[-C--:B------:R-:W-:Y:S03]  /*1ad00*/  HMMA.16816.F32 R84, R112, R128.reuse, R84 ;  /* 0x000000807054723c */ /* 0x080fe60000001854 */
[----:B-1----:R-:W-:Y:S01]  /*1ad10*/  FFMA.FTZ R106, R152, UR4, -R184 ;  /* 0x00000004986a7c23 */ /* 0x002fe200080108b8 */
[----:B------:R-:W-:Y:S01]  /*1ad20*/  IMAD.MOV.U32 R152, RZ, RZ, R149 ;  /* 0x000000ffff987224 */ /* 0x000fe200078e0095 */
[----:B---3--:R-:W-:Y:S01]  /*1ad30*/  F2FP.F16.F32.PACK_AB R108, R190, R189 ;  /* 0x000000bdbe6c723e */ /* 0x008fe200000000ff */
[----:B------:R-:W-:Y:S02]  /*1ad40*/  IMAD.MOV.U32 R149, RZ, RZ, R142 ;  /* 0x000000ffff957224 */ /* 0x000fe400078e008e */
[C---:B------:R-:W-:Y:S01]  /*1ad50*/  HMMA.16816.F32 R88, R120.reuse, R128, R88 ;  /* 0x000000807858723c */ /* 0x040fe20000001858 */
[----:B------:R1:W-:Y:S03]  /*1ad60*/  MUFU.EX2 R188, R106 ;  /* 0x0000006a00bc7308 */ /* 0x0003e60000000800 */
[----:B------:R-:W-:Y:S04]  /*1ad70*/  IMAD.MOV.U32 R249, RZ, RZ, R152 ;  /* 0x000000fffff97224 */ /* 0x000fe800078e0098 */
[-C--:B------:R-:W-:Y:S08]  /*1ad80*/  HMMA.16816.F32 R92, R120, R130.reuse, R92 ;  /* 0x00000082785c723c */ /* 0x080ff0000000185c */
[----:B------:R-:W-:Y:S04]  /*1ad90*/  HMMA.16816.F32 R96, R112, R130, R96 ;  /* 0x000000827060723c */ /* 0x000fe80000001860 */
[--C-:B-1----:R-:W-:Y:S04]  /*1ada0*/  FFMA.FTZ R106, R141, UR4, -R184.reuse ;  /* 0x000000048d6a7c23 */ /* 0x102fe800080108b8 */
[----:B------:R1:W-:Y:S02]  /*1adb0*/  MUFU.EX2 R186, R106 ;  /* 0x0000006a00ba7308 */ /* 0x0003e40000000800 */
[--C-:B-1----:R-:W-:Y:S01]  /*1adc0*/  FFMA.FTZ R106, R250, UR4, -R111.reuse ;  /* 0x00000004fa6a7c23 */ /* 0x102fe2000801086f */
[----:B------:R-:W-:Y:S01]  /*1add0*/  FFMA.FTZ R111, R251, UR4, -R111 ;  /* 0x00000004fb6f7c23 */ /* 0x000fe2000801086f */
[----:B------:R-:W-:Y:S01]  /*1ade0*/  IMAD.MOV.U32 R251, RZ, RZ, R149 ;  /* 0x000000fffffb7224 */ /* 0x000fe200078e0095 */
[----:B------:R-:W-:Y:S05]  /*1adf0*/  MOV R250, R150 ;  /* 0x0000009600fa7202 */ /* 0x000fea0000000f00 */
        /* <DEDUP_REMOVED lines=16> */
[----:B------:R-:W-:Y:S01]  /*1af00*/  IMAD.MOV.U32 R6, RZ, RZ, R148 ;  /* 0x000000ffff067224 */ /* 0x000fe200078e0094 */
[----:B------:R-:W-:Y:S01]  /*1af10*/  MOV R9, R146 ;  /* 0x0000009200097202 */ /* 0x000fe20000000f00 */
[----:B------:R-:W-:Y:S02]  /*1af20*/  IMAD.MOV.U32 R10, RZ, RZ, R145 ;  /* 0x000000ffff0a7224 */ /* 0x000fe400078e0091 */
[-C--:B------:R-:W-:Y:S01]  /*1af30*/  HMMA.16816.F32 R120, R176, R134.reuse, R12 ;  /* 0x00000086b078723c */ /* 0x080fe2000000180c */
[----:B------:R-:W5:Y:S02]  /*1af40*/  LDL.LU R12, [R1+0x40] ;  /* 0x00004000010c7983 */ /* 0x000f640000300800 */
[----:B------:R-:W-:Y:S01]  /*1af50*/  IMAD.MOV.U32 R11, RZ, RZ, R144 ;  /* 0x000000ffff0b7224 */ /* 0x000fe200078e0090 */
[----:B------:R-:W-:Y:S01]  /*1af60*/  MOV R14, R138 ;  /* 0x0000008a000e7202 */ /* 0x000fe20000000f00 */
[----:B------:R-:W-:Y:S02]  /*1af70*/  IMAD.MOV.U32 R15, RZ, RZ, R137 ;  /* 0x000000ffff0f7224 */ /* 0x000fe400078e0089 */
[----:B------:R-:W-:Y:S01]  /*1af80*/  IMAD.MOV.U32 R13, RZ, RZ, R139 ;  /* 0x000000ffff0d7224 */ /* 0x000fe200078e008b */
[C---:B------:R-:W-:Y:S01]  /*1af90*/  HMMA.16816.F32 R124, R108.reuse, R134, R16 ;  /* 0x000000866c7c723c */ /* 0x040fe20000001810 */
[----:B------:R-:W5:Y:S03]  /*1afa0*/  LDL.LU R19, [R1+0x3c] ;  /* 0x00003c0001137983 */ /* 0x000f660000300800 */
[----:B------:R-:W-:Y:S04]  /*1afb0*/  IMAD.MOV.U32 R18, RZ, RZ, R136 ;  /* 0x000000ffff127224 */ /* 0x000fe800078e0088 */
[-C--:B-1----:R-:W-:Y:S08]  /*1afc0*/  HMMA.16816.F32 R128, R108, R140.reuse, R20 ;  /* 0x0000008c6c80723c */ /* 0x082ff00000001814 */
        /* <DEDUP_REMOVED lines=91> */
[----:B-1----:R-:W-:Y:S01]  /*1b580*/  MOV R3, R104 ;  /* 0x0000006800037202 */ /* 0x002fe20000000f00 */
[----:B------:R-:W-:Y:S06]  /*1b590*/  BRA.U UP0, `(.L_x_1334) ;  /* 0xffffff9d00f47547 */ /* 0x000fec000b83ffff */
.L_x_1333:
        /* <DEDUP_REMOVED lines=282> */
.L_x_1337:
        /* <DEDUP_REMOVED lines=78> */
.L_x_1339:
[----:B------:R-:W-:Y:S05]  /*1cc20*/  BSYNC.RECONVERGENT B0 ;  /* 0x0000000000007941 */ /* 0x000fea0003800200 */
.L_x_1338:
        /* <DEDUP_REMOVED lines=24> */
.L_x_1341:
[----:B------:R-:W-:Y:S05]  /*1cdb0*/  BSYNC.RECONVERGENT B0 ;  /* 0x0000000000007941 */ /* 0x000fea0003800200 */
.L_x_1340:
        /* <DEDUP_REMOVED lines=24> */
.L_x_1343:
[----:B------:R-:W-:Y:S05]  /*1cf40*/  BSYNC.RECONVERGENT B0 ;  /* 0x0000000000007941 */ /* 0x000fea0003800200 */
.L_x_1342:
        /* <DEDUP_REMOVED lines=24> */
.L_x_1345:
[----:B------:R-:W-:Y:S05]  /*1d0d0*/  BSYNC.RECONVERGENT B0 ;  /* 0x0000000000007941 */ /* 0x000fea0003800200 */
.L_x_1344:
        /* <DEDUP_REMOVED lines=24> */
.L_x_1346:
        /* <DEDUP_REMOVED lines=10> */
.L_x_1371:


//--------------------- .nv.shared._ZN5flash16flash_fwd_kernelI23Flash_fwd_kernel_traitsILi96ELi128ELi64ELi4ELb0ELb0EN7cutlass6half_tE19Flash_kernel_traitsILi96ELi128ELi64ELi4ES3_EELb0ELb0ELb0ELb0ELb0ELb1ELb0ELb0EEEvNS_16Flash_fwd_paramsE --------------------------
	.section	.nv.shared._ZN5flash16flash_fwd_kernelI23Flash_fwd_kernel_traitsILi96ELi128ELi64ELi4ELb0ELb0EN7cutlass6half_tE19Flash_kernel_traitsILi96ELi128ELi64ELi4ES3_EELb0ELb0ELb0ELb0ELb0ELb1ELb0ELb0EEEvNS_16Flash_fwd_paramsE,"aw",@nobits
	.sectionflags	@""
	.align	16
	.zero		1024


//--------------------- .nv.shared.reserved.0     --------------------------
	.section	.nv.shared.reserved.0,"aw",@nobits
	.weak		__nv_reservedSMEM_offset_0_alias
	.size		__nv_reservedSMEM_offset_0_alias, 0, 64
	.other		__nv_reservedSMEM_offset_0_alias,@"STO_CUDA_RESERVED_SHARED STV_DEFAULT"
__nv_reservedSMEM_offset_0_alias:
	.zero		0
	.zero		64


//--------------------- .nv.global                --------------------------
	.section	.nv.global,"aw",@nobits
.nv.global:
	.type		_ZN65_INTERNAL_d31bf68f_29_flash_fwd_hdim96_fp16_sm80_cu_e763cb1e_27364cute1_E,@object
	.size		_ZN65_INTERNAL_d31bf68f_29_flash_fwd_hdim96_fp16_sm80_cu_e763cb1e_27364cute1_E,(_ZN65_INTERNAL_d31bf68f_29_flash_fwd_hdim96_fp16_sm80_cu_e763cb1e_27364cuda3std3__45__cpo6cbeginE - _ZN65_INTERNAL_d31bf68f_29_flash_fwd_hdim96_fp16_sm80_cu_e763cb1e_27364cute1_E)
_ZN65_INTERNAL_d31bf68f_29_flash_fwd_hdim96_fp16_sm80_cu_e763cb1e_27364cute1_E:
	.zero		1
	.type		_ZN65_INTERNAL_d31bf68f_29_flash_fwd_hdim96_fp16_sm80_cu_e763cb1e_27364cuda3std3__45__cpo6cbeginE,@object
	.size		_ZN65_INTERNAL_d31bf68f_29_flash_fwd_hdim96_fp16_sm80_cu_e763cb1e_27364cuda3std3__45__cpo6cbeginE,(_ZN65_INTERNAL_d31bf68f_29_flash_fwd_hdim96_fp16_sm80_cu_e763cb1e_27364cuda3std3__48in_placeE - _ZN65_INTERNAL_d31bf68f_29_flash_fwd_hdim96_fp16_sm80_cu_e763cb1e_27364cuda3std3__45__cpo6cbeginE)
_ZN65_INTERNAL_d31bf68f_29_flash_fwd_hdim96_fp16_sm80_cu_e763cb1e_27364cuda3std3__45__cpo6cbeginE:
	.zero		1
	.type		_ZN65_INTERNAL_d31bf68f_29_flash_fwd_hdim96_fp16_sm80_cu_e763cb1e_27364cuda3std3__48in_placeE,@object
	.size		_ZN65_INTERNAL_d31bf68f_29_flash_fwd_hdim96_fp16_sm80_cu_e763cb1e_27364cuda3std3__48in_placeE,(_ZN65_INTERNAL_d31bf68f_29_flash_fwd_hdim96_fp16_sm80_cu_e763cb1e_27364cuda3std6ranges3__45__cpo9iter_moveE - _ZN65_INTERNAL_d31bf68f_29_flash_fwd_hdim96_fp16_sm80_cu_e763cb1e_27364cuda3std3__48in_placeE)
_ZN65_INTERNAL_d31bf68f_29_flash_fwd_hdim96_fp16_sm80_cu_e763cb1e_27364cuda3std3__48in_placeE:
	.zero		1
	.type		_ZN65_INTERNAL_d31bf68f_29_flash_fwd_hdim96_fp16_sm80_cu_e763cb1e_27364cuda3std6ranges3__45__cpo9iter_moveE,@object
	.size		_ZN65_INTERNAL_d31bf68f_29_flash_fwd_hdim96_fp16_sm80_cu_e763cb1e_27364cuda3std6ranges3__45__cpo9iter_moveE,(_ZN65_INTERNAL_d31bf68f_29_flash_fwd_hdim96_fp16_sm80_cu_e763cb1e_27364cuda3std3__45__cpo5beginE - _ZN65_INTERNAL_d31bf68f_29_flash_fwd_hdim96_fp16_sm80_cu_e763cb1e_27364cuda3std6ranges3__45__cpo9iter_moveE)
_ZN65_INTERNAL_d31bf68f_29_flash_fwd_hdim96_fp16_sm80_cu_e763cb1e_27364cuda3std6ranges3__45__cpo9iter_moveE:
	.zero		1
	.type		_ZN65_INTERNAL_d31bf68f_29_flash_fwd_hdim96_fp16_sm80_cu_e763cb1e_27364cuda3std3__45__cpo5beginE,@object
	.size		_ZN65_INTERNAL_d31bf68f_29_flash_fwd_hdim96_fp16_sm80_cu_e763cb1e_27364cuda3std3__45__cpo5beginE,(_ZN65_INTERNAL_d31bf68f_29_flash_fwd_hdim96_fp16_sm80_cu_e763cb1e_27364cuda3std3__467_GLOBAL__N__d31bf68f_29_flash_fwd_hdim96_fp16_sm80_cu_e763cb1e_27366ignoreE - _ZN65_INTERNAL_d31bf68f_29_flash_fwd_hdim96_fp16_sm80_cu_e763cb1e_27364cuda3std3__45__cpo5beginE)
_ZN65_INTERNAL_d31bf68f_29_flash_fwd_hdim96_fp16_sm80_cu_e763cb1e_27364cuda3std3__45__cpo5beginE:
	.zero		1
	.type		_ZN65_INTERNAL_d31bf68f_29_flash_fwd_hdim96_fp16_sm80_cu_e763cb1e_27364cuda3std3__467_GLOBAL__N__d31bf68f_29_flash_fwd_hdim96_fp16_sm80_cu_e763cb1e_27366ignoreE,@object
	.size		_ZN65_INTERNAL_d31bf68f_29_flash_fwd_hdim96_fp16_sm80_cu_e763cb1e_27364cuda3std3__467_GLOBAL__N__d31bf68f_29_flash_fwd_hdim96_fp16_sm80_cu_e763cb1e_27366ignoreE,(_ZN65_INTERNAL_d31bf68f_29_flash_fwd_hdim96_fp16_sm80_cu_e763cb1e_27364cute7productE - _ZN65_INTERNAL_d31bf68f_29_flash_fwd_hdim96_fp16_sm80_cu_e763cb1e_27364cuda3std3__467_GLOBAL__N__d31bf68f_29_flash_fwd_hdim96_fp16_sm80_cu_e763cb1e_27366ignoreE)
_ZN65_INTERNAL_d31bf68f_29_flash_fwd_hdim96_fp16_sm80_cu_e763cb1e_27364cuda3std3__467_GLOBAL__N__d31bf68f_29_flash_fwd_hdim96_fp16_sm80_cu_e763cb1e_27366ignoreE:
	.zero		1
	.type		_ZN65_INTERNAL_d31bf68f_29_flash_fwd_hdim96_fp16_sm80_cu_e763cb1e_27364cute7productE,@object
	.size		_ZN65_INTERNAL_d31bf68f_29_flash_fwd_hdim96_fp16_sm80_cu_e763cb1e_27364cute7productE,(_ZN65_INTERNAL_d31bf68f_29_flash_fwd_hdim96_fp16_sm80_cu_e763cb1e_27364cuda3std3__45__cpo3endE - _ZN65_INTERNAL_d31bf68f_29_flash_fwd_hdim96_fp16_sm80_cu_e763cb1e_27364cute7productE)
_ZN65_INTERNAL_d31bf68f_29_flash_fwd_hdim96_fp16_sm80_cu_e763cb1e_27364cute7productE:
	.zero		1
	.type		_ZN65_INTERNAL_d31bf68f_29_flash_fwd_hdim96_fp16_sm80_cu_e763cb1e_27364cuda3std3__45__cpo3endE,@object
	.size		_ZN65_INTERNAL_d31bf68f_29_flash_fwd_hdim96_fp16_sm80_cu_e763cb1e_27364cuda3std3__45__cpo3endE,(_ZN65_INTERNAL_d31bf68f_29_flash_fwd_hdim96_fp16_sm80_cu_e763cb1e_27364cuda3std3__419piecewise_constructE - _ZN65_INTERNAL_d31bf68f_29_flash_fwd_hdim96_fp16_sm80_cu_e763cb1e_27364cuda3std3__45__cpo3endE)
_ZN65_INTERNAL_d31bf68f_29_flash_fwd_hdim96_fp16_sm80_cu_e763cb1e_27364cuda3std3__45__cpo3endE:
	.zero		1
	.type		_ZN65_INTERNAL_d31bf68f_29_flash_fwd_hdim96_fp16_sm80_cu_e763cb1e_27364cuda3std3__419piecewise_constructE,@object
	.size		_ZN65_INTERNAL_d31bf68f_29_flash_fwd_hdim96_fp16_sm80_cu_e763cb1e_27364cuda3std3__419piecewise_constructE,(_ZN65_INTERNAL_d31bf68f_29_flash_fwd_hdim96_fp16_sm80_cu_e763cb1e_27364cuda3std3__45__cpo4cendE - _ZN65_INTERNAL_d31bf68f_29_flash_fwd_hdim96_fp16_sm80_cu_e763cb1e_27364cuda3std3__419piecewise_constructE)
_ZN65_INTERNAL_d31bf68f_29_flash_fwd_hdim96_fp16_sm80_cu_e763cb1e_27364cuda3std3__419piecewise_constructE:
	.zero		1
	.type		_ZN65_INTERNAL_d31bf68f_29_flash_fwd_hdim96_fp16_sm80_cu_e763cb1e_27364cuda3std3__45__cpo4cendE,@object
	.size		_ZN65_INTERNAL_d31bf68f_29_flash_fwd_hdim96_fp16_sm80_cu_e763cb1e_27364cuda3std3__45__cpo4cendE,(_ZN65_INTERNAL_d31bf68f_29_flash_fwd_hdim96_fp16_sm80_cu_e763cb1e_27364cuda3std6ranges3__45__cpo4swapE - _ZN65_INTERNAL_d31bf68f_29_flash_fwd_hdim96_fp16_sm80_cu_e763cb1e_27364cuda3std3__45__cpo4cendE)
_ZN65_INTERNAL_d31bf68f_29_flash_fwd_hdim96_fp16_sm80_cu_e763cb1e_27364cuda3std3__45__cpo4cendE:
	.zero		1
	.type		_ZN65_INTERNAL_d31bf68f_29_flash_fwd_hdim96_fp16_sm80_cu_e763cb1e_27364cuda3std6ranges3__45__cpo4swapE,@object
	.size		_ZN65_INTERNAL_d31bf68f_29_flash_fwd_hdim96_fp16_sm80_cu_e763cb1e_27364cuda3std6ranges3__45__cpo4swapE,(.L_7 - _ZN65_INTERNAL_d31bf68f_29_flash_fwd_hdim96_fp16_sm80_cu_e763cb1e_27364cuda3std6ranges3__45__cpo4swapE)
_ZN65_INTERNAL_d31bf68f_29_flash_fwd_hdim96_fp16_sm80_cu_e763cb1e_27364cuda3std6ranges3__45__cpo4swapE:
	.zero		1
.L_7:


//--------------------- .nv.shared._ZN5flash16flash_fwd_kernelI23Flash_fwd_kernel_traitsILi96ELi128ELi64ELi4ELb0ELb0EN7cutlass6half_tE19Flash_kernel_traitsILi96ELi128ELi64ELi4ES3_EELb0ELb0ELb0ELb0ELb1ELb1ELb0ELb0EEEvNS_16Flash_fwd_paramsE --------------------------
	.section	.nv.shared._ZN5flash16flash_fwd_kernelI23Flash_fwd_kernel_traitsILi96ELi128ELi64ELi4ELb0ELb0EN7cutlass6half_tE19Flash_kernel_traitsILi96ELi128ELi64ELi4ES3_EELb0ELb0ELb0ELb0ELb1ELb1ELb0ELb0EEEvNS_16Flash_fwd_paramsE,"aw",@nobits
	.sectionflags	@""
	.align	16
	.zero		1024


//--------------------- .nv.shared._ZN5flash16flash_fwd_kernelI23Flash_fwd_kernel_traitsILi96ELi128ELi64ELi4ELb0ELb0EN7cutlass6half_tE19Flash_kernel_traitsILi96ELi128ELi64ELi4ES3_EELb0ELb0ELb0ELb0ELb0ELb0ELb0ELb0EEEvNS_16Flash_fwd_paramsE --------------------------
	.section	.nv.shared._ZN5flash16flash_fwd_kernelI23Flash_fwd_kernel_traitsILi96ELi128ELi64ELi4ELb0ELb0EN7cutlass6half_tE19Flash_kernel_traitsILi96ELi128ELi64ELi4ES3_EELb0ELb0ELb0ELb0ELb0ELb0ELb0ELb0EEEvNS_16Flash_fwd_paramsE,"aw",@nobits
	.sectionflags	@""
	.align	16
	.zero		1024


//--------------------- .nv.shared._ZN5flash16flash_fwd_kernelI23Flash_fwd_kernel_traitsILi96ELi128ELi64ELi4ELb0ELb0EN7cutlass6half_tE19Flash_kernel_traitsILi96ELi128ELi64ELi4ES3_EELb0ELb0ELb0ELb1ELb0ELb0ELb0ELb0EEEvNS_16Flash_fwd_paramsE --------------------------
	.section	.nv.shared._ZN5flash16flash_fwd_kernelI23Flash_fwd_kernel_traitsILi96ELi128ELi64ELi4ELb0ELb0EN7cutlass6half_tE19Flash_kernel_traitsILi96ELi128ELi64ELi4ES3_EELb0ELb0ELb0ELb1ELb0ELb0ELb0ELb0EEEvNS_16Flash_fwd_paramsE,"aw",@nobits
	.sectionflags	@""
	.align	16
	.zero		1024


//--------------------- .nv.shared._ZN5flash16flash_fwd_kernelI23Flash_fwd_kernel_traitsILi96ELi128ELi64ELi4ELb0ELb0EN7cutlass6half_tE19Flash_kernel_traitsILi96ELi128ELi64ELi4ES3_EELb0ELb0ELb1ELb0ELb0ELb1ELb0ELb0EEEvNS_16Flash_fwd_paramsE --------------------------
	.section	.nv.shared._ZN5flash16flash_fwd_kernelI23Flash_fwd_kernel_traitsILi96ELi128ELi64ELi4ELb0ELb0EN7cutlass6half_tE19Flash_kernel_traitsILi96ELi128ELi64ELi4ES3_EELb0ELb0ELb1ELb0ELb0ELb1ELb0ELb0EEEvNS_16Flash_fwd_paramsE,"aw",@nobits
	.sectionflags	@""
	.align	16
	.zero		1024


//--------------------- .nv.shared._ZN5flash16flash_fwd_kernelI23Flash_fwd_kernel_traitsILi96ELi128ELi64ELi4ELb0ELb0EN7cutlass6half_tE19Flash_kernel_traitsILi96ELi128ELi64ELi4ES3_EELb0ELb0ELb1ELb0ELb0ELb0ELb0ELb0EEEvNS_16Flash_fwd_paramsE --------------------------
	.section	.nv.shared._ZN5flash16flash_fwd_kernelI23Flash_fwd_kernel_traitsILi96ELi128ELi64ELi4ELb0ELb0EN7cutlass6half_tE19Flash_kernel_traitsILi96ELi128ELi64ELi4ES3_EELb0ELb0ELb1ELb0ELb0ELb0ELb0ELb0EEEvNS_16Flash_fwd_paramsE,"aw",@nobits
	.sectionflags	@""
	.align	16
	.zero		1024


//--------------------- .nv.shared._ZN5flash16flash_fwd_kernelI23Flash_fwd_kernel_traitsILi96ELi128ELi64ELi4ELb0ELb0EN7cutlass6half_tE19Flash_kernel_traitsILi96ELi128ELi64ELi4ES3_EELb0ELb0ELb1ELb1ELb0ELb0ELb0ELb0EEEvNS_16Flash_fwd_paramsE --------------------------
	.section	.nv.shared._ZN5flash16flash_fwd_kernelI23Flash_fwd_kernel_traitsILi96ELi128ELi64ELi4ELb0ELb0EN7cutlass6half_tE19Flash_kernel_traitsILi96ELi128ELi64ELi4ES3_EELb0ELb0ELb1ELb1ELb0ELb0ELb0ELb0EEEvNS_16Flash_fwd_paramsE,"aw",@nobits
	.sectionflags	@""
	.align	16
	.zero		1024


//--------------------- .nv.shared._ZN5flash16flash_fwd_kernelI23Flash_fwd_kernel_traitsILi96ELi128ELi64ELi4ELb0ELb0EN7cutlass6half_tE19Flash_kernel_traitsILi96ELi128ELi64ELi4ES3_EELb1ELb0ELb0ELb0ELb0ELb1ELb0ELb0EEEvNS_16Flash_fwd_paramsE --------------------------
	.section	.nv.shared._ZN5flash16flash_fwd_kernelI23Flash_fwd_kernel_traitsILi96ELi128ELi64ELi4ELb0ELb0EN7cutlass6half_tE19Flash_kernel_traitsILi96ELi128ELi64ELi4ES3_EELb1ELb0ELb0ELb0ELb0ELb1ELb0ELb0EEEvNS_16Flash_fwd_paramsE,"aw",@nobits
	.sectionflags	@""
	.align	16
	.zero		1024


//--------------------- .nv.shared._ZN5flash16flash_fwd_kernelI23Flash_fwd_kernel_traitsILi96ELi128ELi64ELi4ELb0ELb0EN7cutlass6half_tE19Flash_kernel_traitsILi96ELi128ELi64ELi4ES3_EELb0ELb0ELb0ELb0ELb0ELb1ELb1ELb0EEEvNS_16Flash_fwd_paramsE --------------------------
	.section	.nv.shared._ZN5flash16flash_fwd_kernelI23Flash_fwd_kernel_traitsILi96ELi128ELi64ELi4ELb0ELb0EN7cutlass6half_tE19Flash_kernel_traitsILi96ELi128ELi64ELi4ES3_EELb0ELb0ELb0ELb0ELb0ELb1ELb1ELb0EEEvNS_16Flash_fwd_paramsE,"aw",@nobits
	.sectionflags	@""
	.align	16
	.zero		1024


//--------------------- .nv.shared._ZN5flash16flash_fwd_kernelI23Flash_fwd_kernel_traitsILi96ELi128ELi64ELi4ELb0ELb0EN7cutlass6half_tE19Flash_kernel_traitsILi96ELi128ELi64ELi4ES3_EELb1ELb0ELb0ELb0ELb0ELb0ELb0ELb0EEEvNS_16Flash_fwd_paramsE --------------------------
	.section	.nv.shared._ZN5flash16flash_fwd_kernelI23Flash_fwd_kernel_traitsILi96ELi128ELi64ELi4ELb0ELb0EN7cutlass6half_tE19Flash_kernel_traitsILi96ELi128ELi64ELi4ES3_EELb1ELb0ELb0ELb0ELb0ELb0ELb0ELb0EEEvNS_16Flash_fwd_paramsE,"aw",@nobits
	.sectionflags	@""
	.align	16
	.zero		1024


//--------------------- .nv.shared._ZN5flash16flash_fwd_kernelI23Flash_fwd_kernel_traitsILi96ELi128ELi64ELi4ELb0ELb0EN7cutlass6half_tE19Flash_kernel_traitsILi96ELi128ELi64ELi4ES3_EELb1ELb0ELb1ELb0ELb0ELb0ELb0ELb0EEEvNS_16Flash_fwd_paramsE --------------------------
	.section	.nv.shared._ZN5flash16flash_fwd_kernelI23Flash_fwd_kernel_traitsILi96ELi128ELi64ELi4ELb0ELb0EN7cutlass6half_tE19Flash_kernel_traitsILi96ELi128ELi64ELi4ES3_EELb1ELb0ELb1ELb0ELb0ELb0ELb0ELb0EEEvNS_16Flash_fwd_paramsE,"aw",@nobits
	.sectionflags	@""
	.align	16
	.zero		1024


//--------------------- .nv.shared._ZN5flash16flash_fwd_kernelI23Flash_fwd_kernel_traitsILi96ELi128ELi64ELi4ELb0ELb0EN7cutlass6half_tE19Flash_kernel_traitsILi96ELi128ELi64ELi4ES3_EELb1ELb0ELb0ELb0ELb1ELb1ELb0ELb0EEEvNS_16Flash_fwd_paramsE --------------------------
	.section	.nv.shared._ZN5flash16flash_fwd_kernelI23Flash_fwd_kernel_traitsILi96ELi128ELi64ELi4ELb0ELb0EN7cutlass6half_tE19Flash_kernel_traitsILi96ELi128ELi64ELi4ES3_EELb1ELb0ELb0ELb0ELb1ELb1ELb0ELb0EEEvNS_16Flash_fwd_paramsE,"aw",@nobits
	.sectionflags	@""
	.align	16
	.zero		1024


//--------------------- .nv.shared._ZN5flash16flash_fwd_kernelI23Flash_fwd_kernel_traitsILi96ELi128ELi64ELi4ELb0ELb0EN7cutlass6half_tE19Flash_kernel_traitsILi96ELi128ELi64ELi4ES3_EELb0ELb0ELb0ELb0ELb1ELb1ELb1ELb0EEEvNS_16Flash_fwd_paramsE --------------------------
	.section	.nv.shared._ZN5flash16flash_fwd_kernelI23Flash_fwd_kernel_traitsILi96ELi128ELi64ELi4ELb0ELb0EN7cutlass6half_tE19Flash_kernel_traitsILi96ELi128ELi64ELi4ES3_EELb0ELb0ELb0ELb0ELb1ELb1ELb1ELb0EEEvNS_16Flash_fwd_paramsE,"aw",@nobits
	.sectionflags	@""
	.align	16
	.zero		1024


//--------------------- .nv.shared._ZN5flash16flash_fwd_kernelI23Flash_fwd_kernel_traitsILi96ELi128ELi64ELi4ELb0ELb0EN7cutlass6half_tE19Flash_kernel_traitsILi96ELi128ELi64ELi4ES3_EELb1ELb0ELb0ELb1ELb0ELb0ELb0ELb0EEEvNS_16Flash_fwd_paramsE --------------------------
	.section	.nv.shared._ZN5flash16flash_fwd_kernelI23Flash_fwd_kernel_traitsILi96ELi128ELi64ELi4ELb0ELb0EN7cutlass6half_tE19Flash_kernel_traitsILi96ELi128ELi64ELi4ES3_EELb1ELb0ELb0ELb1ELb0ELb0ELb0ELb0EEEvNS_16Flash_fwd_paramsE,"aw",@nobits
	.sectionflags	@""
	.align	16
	.zero		1024


//--------------------- .nv.shared._ZN5flash16flash_fwd_kernelI23Flash_fwd_kernel_traitsILi96ELi128ELi64ELi4ELb0ELb0EN7cutlass6half_tE19Flash_kernel_traitsILi96ELi128ELi64ELi4ES3_EELb1ELb0ELb0ELb0ELb0ELb0ELb0ELb1EEEvNS_16Flash_fwd_paramsE --------------------------
	.section	.nv.shared._ZN5flash16flash_fwd_kernelI23Flash_fwd_kernel_traitsILi96ELi128ELi64ELi4ELb0ELb0EN7cutlass6half_tE19Flash_kernel_traitsILi96ELi128ELi64ELi4ES3_EELb1ELb0ELb0ELb0ELb0ELb0ELb0ELb1EEEvNS_16Flash_fwd_paramsE,"aw",@nobits
	.sectionflags	@""
	.align	16
	.zero		1024


//--------------------- .nv.shared._ZN5flash16flash_fwd_kernelI23Flash_fwd_kernel_traitsILi96ELi128ELi64ELi4ELb0ELb0EN7cutlass6half_tE19Flash_kernel_traitsILi96ELi128ELi64ELi4ES3_EELb0ELb0ELb0ELb0ELb0ELb0ELb1ELb0EEEvNS_16Flash_fwd_paramsE --------------------------
	.section	.nv.shared._ZN5flash16flash_fwd_kernelI23Flash_fwd_kernel_traitsILi96ELi128ELi64ELi4ELb0ELb0EN7cutlass6half_tE19Flash_kernel_traitsILi96ELi128ELi64ELi4ES3_EELb0ELb0ELb0ELb0ELb0ELb0ELb1ELb0EEEvNS_16Flash_fwd_paramsE,"aw",@nobits
	.sectionflags	@""
	.align	16
	.zero		1024


//--------------------- .nv.shared._ZN5flash16flash_fwd_kernelI23Flash_fwd_kernel_traitsILi96ELi128ELi64ELi4ELb0ELb0EN7cutlass6half_tE19Flash_kernel_traitsILi96ELi128ELi64ELi4ES3_EELb1ELb0ELb0ELb1ELb0ELb0ELb0ELb1EEEvNS_16Flash_fwd_paramsE --------------------------
	.section	.nv.shared._ZN5flash16flash_fwd_kernelI23Flash_fwd_kernel_traitsILi96ELi128ELi64ELi4ELb0ELb0EN7cutlass6half_tE19Flash_kernel_traitsILi96ELi128ELi64ELi4ES3_EELb1ELb0ELb0ELb1ELb0ELb0ELb0ELb1EEEvNS_16Flash_fwd_paramsE,"aw",@nobits
	.sectionflags	@""
	.align	16
	.zero		1024


//--------------------- .nv.shared._ZN5flash16flash_fwd_kernelI23Flash_fwd_kernel_traitsILi96ELi128ELi64ELi4ELb0ELb0EN7cutlass6half_tE19Flash_kernel_traitsILi96ELi128ELi64ELi4ES3_EELb0ELb0ELb0ELb1ELb0ELb0ELb1ELb0EEEvNS_16Flash_fwd_paramsE --------------------------
	.section	.nv.shared._ZN5flash16flash_fwd_kernelI23Flash_fwd_kernel_traitsILi96ELi128ELi64ELi4ELb0ELb0EN7cutlass6half_tE19Flash_kernel_traitsILi96ELi128ELi64ELi4ES3_EELb0ELb0ELb0ELb1ELb0ELb0ELb1ELb0EEEvNS_16Flash_fwd_paramsE,"aw",@nobits
	.sectionflags	@""
	.align	16
	.zero		1024


//--------------------- .nv.shared._ZN5flash16flash_fwd_kernelI23Flash_fwd_kernel_traitsILi96ELi128ELi64ELi4ELb0ELb0EN7cutlass6half_tE19Flash_kernel_traitsILi96ELi128ELi64ELi4ES3_EELb1ELb0ELb1ELb0ELb0ELb1ELb0ELb0EEEvNS_16Flash_fwd_paramsE --------------------------
	.section	.nv.shared._ZN5flash16flash_fwd_kernelI23Flash_fwd_kernel_traitsILi96ELi128ELi64ELi4ELb0ELb0EN7cutlass6half_tE19Flash_kernel_traitsILi96ELi128ELi64ELi4ES3_EELb1ELb0ELb1ELb0ELb0ELb1ELb0ELb0EEEvNS_16Flash_fwd_paramsE,"aw",@nobits
	.sectionflags	@""
	.align	16
	.zero		1024


//--------------------- .nv.shared._ZN5flash16flash_fwd_kernelI23Flash_fwd_kernel_traitsILi96ELi128ELi64ELi4ELb0ELb0EN7cutlass6half_tE19Flash_kernel_traitsILi96ELi128ELi64ELi4ES3_EELb0ELb0ELb1ELb0ELb0ELb1ELb1ELb0EEEvNS_16Flash_fwd_paramsE --------------------------
	.section	.nv.shared._ZN5flash16flash_fwd_kernelI23Flash_fwd_kernel_traitsILi96ELi128ELi64ELi4ELb0ELb0EN7cutlass6half_tE19Flash_kernel_traitsILi96ELi128ELi64ELi4ES3_EELb0ELb0ELb1ELb0ELb0ELb1ELb1ELb0EEEvNS_16Flash_fwd_paramsE,"aw",@nobits
	.sectionflags	@""
	.align	16
	.zero		1024


//--------------------- .nv.shared._ZN5flash16flash_fwd_kernelI23Flash_fwd_kernel_traitsILi96ELi128ELi64ELi4ELb0ELb0EN7cutlass6half_tE19Flash_kernel_traitsILi96ELi128ELi64ELi4ES3_EELb1ELb0ELb1ELb1ELb0ELb0ELb0ELb0EEEvNS_16Flash_fwd_paramsE --------------------------
	.section	.nv.shared._ZN5flash16flash_fwd_kernelI23Flash_fwd_kernel_traitsILi96ELi128ELi64ELi4ELb0ELb0EN7cutlass6half_tE19Flash_kernel_traitsILi96ELi128ELi64ELi4ES3_EELb1ELb0ELb1ELb1ELb0ELb0ELb0ELb0EEEvNS_16Flash_fwd_paramsE,"aw",@nobits
	.sectionflags	@""
	.align	16
	.zero		1024


//--------------------- .nv.shared._ZN5flash16flash_fwd_kernelI23Flash_fwd_kernel_traitsILi96ELi128ELi64ELi4ELb0ELb0EN7cutlass6half_tE19Flash_kernel_traitsILi96ELi128ELi64ELi4ES3_EELb1ELb0ELb1ELb0ELb0ELb0ELb0ELb1EEEvNS_16Flash_fwd_paramsE --------------------------
	.section	.nv.shared._ZN5flash16flash_fwd_kernelI23Flash_fwd_kernel_traitsILi96ELi128ELi64ELi4ELb0ELb0EN7cutlass6half_tE19Flash_kernel_traitsILi96ELi128ELi64ELi4ES3_EELb1ELb0ELb1ELb0ELb0ELb0ELb0ELb1EEEvNS_16Flash_fwd_paramsE,"aw",@nobits
	.sectionflags	@""
	.align	16
	.zero		1024


//--------------------- .nv.shared._ZN5flash16flash_fwd_kernelI23Flash_fwd_kernel_traitsILi96ELi128ELi64ELi4ELb0ELb0EN7cutlass6half_tE19Flash_kernel_traitsILi96ELi128ELi64ELi4ES3_EELb0ELb0ELb1ELb0ELb0ELb0ELb1ELb0EEEvNS_16Flash_fwd_paramsE --------------------------
	.section	.nv.shared._ZN5flash16flash_fwd_kernelI23Flash_fwd_kernel_traitsILi96ELi128ELi64ELi4ELb0ELb0EN7cutlass6half_tE19Flash_kernel_traitsILi96ELi128ELi64ELi4ES3_EELb0ELb0ELb1ELb0ELb0ELb0ELb1ELb0EEEvNS_16Flash_fwd_paramsE,"aw",@nobits
	.sectionflags	@""
	.align	16
	.zero		1024


//--------------------- .nv.shared._ZN5flash16flash_fwd_kernelI23Flash_fwd_kernel_traitsILi96ELi128ELi64ELi4ELb0ELb0EN7cutlass6half_tE19Flash_kernel_traitsILi96ELi128ELi64ELi4ES3_EELb1ELb0ELb1ELb1ELb0ELb0ELb0ELb1EEEvNS_16Flash_fwd_paramsE --------------------------
	.section	.nv.shared._ZN5flash16flash_fwd_kernelI23Flash_fwd_kernel_traitsILi96ELi128ELi64ELi4ELb0ELb0EN7cutlass6half_tE19Flash_kernel_traitsILi96ELi128ELi64ELi4ES3_EELb1ELb0ELb1ELb1ELb0ELb0ELb0ELb1EEEvNS_16Flash_fwd_paramsE,"aw",@nobits
	.sectionflags	@""
	.align	16
	.zero		1024


//--------------------- .nv.shared._ZN5flash16flash_fwd_kernelI23Flash_fwd_kernel_traitsILi96ELi128ELi64ELi4ELb0ELb0EN7cutlass6half_tE19Flash_kernel_traitsILi96ELi128ELi64ELi4ES3_EELb0ELb0ELb1ELb1ELb0ELb0ELb1ELb0EEEvNS_16Flash_fwd_paramsE --------------------------
	.section	.nv.shared._ZN5flash16flash_fwd_kernelI23Flash_fwd_kernel_traitsILi96ELi128ELi64ELi4ELb0ELb0EN7cutlass6half_tE19Flash_kernel_traitsILi96ELi128ELi64ELi4ES3_EELb0ELb0ELb1ELb1ELb0ELb0ELb1ELb0EEEvNS_16Flash_fwd_paramsE,"aw",@nobits
	.sectionflags	@""
	.align	16
	.zero		1024


//--------------------- .nv.constant0._ZN5flash16flash_fwd_kernelI23Flash_fwd_kernel_traitsILi96ELi128ELi64ELi4ELb0ELb0EN7cutlass6half_tE19Flash_kernel_traitsILi96ELi128ELi64ELi4ES3_EELb0ELb0ELb0ELb0ELb0ELb1ELb0ELb0EEEvNS_16Flash_fwd_paramsE --------------------------
	.section	.nv.constant0._ZN5flash16flash_fwd_kernelI23Flash_fwd_kernel_traitsILi96ELi128ELi64ELi4ELb0ELb0EN7cutlass6half_tE19Flash_kernel_traitsILi96ELi128ELi64ELi4ES3_EELb0ELb0ELb0ELb0ELb0ELb1ELb0ELb0EEEvNS_16Flash_fwd_paramsE,"a",@progbits
	.sectionflags	@""
	.align	4
.nv.constant0._ZN5flash16flash_fwd_kernelI23Flash_fwd_kernel_traitsILi96ELi128ELi64ELi4ELb0ELb0EN7cutlass6half_tE19Flash_kernel_traitsILi96ELi128ELi64ELi4ES3_EELb0ELb0ELb0ELb0ELb0ELb1ELb0ELb0EEEvNS_16Flash_fwd_paramsE:
	.zero		1360


//--------------------- .nv.constant0._ZN5flash16flash_fwd_kernelI23Flash_fwd_kernel_traitsILi96ELi128ELi64ELi4ELb0ELb0EN7cutlass6half_tE19Flash_kernel_traitsILi96ELi128ELi64ELi4ES3_EELb0ELb0ELb0ELb0ELb1ELb1ELb0ELb0EEEvNS_16Flash_fwd_paramsE --------------------------
	.section	.nv.constant0._ZN5flash16flash_fwd_kernelI23Flash_fwd_kernel_traitsILi96ELi128ELi64ELi4ELb0ELb0EN7cutlass6half_tE19Flash_kernel_traitsILi96ELi128ELi64ELi4ES3_EELb0ELb0ELb0ELb0ELb1ELb1ELb0ELb0EEEvNS_16Flash_fwd_paramsE,"a",@progbits
	.sectionflags	@""
	.align	4
.nv.constant0._ZN5flash16flash_fwd_kernelI23Flash_fwd_kernel_traitsILi96ELi128ELi64ELi4ELb0ELb0EN7cutlass6half_tE19Flash_kernel_traitsILi96ELi128ELi64ELi4ES3_EELb0ELb0ELb0ELb0ELb1ELb1ELb0ELb0EEEvNS_16Flash_fwd_paramsE:
	.zero		1360


//--------------------- .nv.constant0._ZN5flash16flash_fwd_kernelI23Flash_fwd_kernel_traitsILi96ELi128ELi64ELi4ELb0ELb0EN7cutlass6half_tE19Flash_kernel_traitsILi96ELi128ELi64ELi4ES3_EELb0ELb0ELb0ELb0ELb0ELb0ELb0ELb0EEEvNS_16Flash_fwd_paramsE --------------------------
	.section	.nv.constant0._ZN5flash16flash_fwd_kernelI23Flash_fwd_kernel_traitsILi96ELi128ELi64ELi4ELb0ELb0EN7cutlass6half_tE19Flash_kernel_traitsILi96ELi128ELi64ELi4ES3_EELb0ELb0ELb0ELb0ELb0ELb0ELb0ELb0EEEvNS_16Flash_fwd_paramsE,"a",@progbits
	.sectionflags	@""
	.align	4
.nv.constant0._ZN5flash16flash_fwd_kernelI23Flash_fwd_kernel_traitsILi96ELi128ELi64ELi4ELb0ELb0EN7cutlass6half_tE19Flash_kernel_traitsILi96ELi128ELi64ELi4ES3_EELb0ELb0ELb0ELb0ELb0ELb0ELb0ELb0EEEvNS_16Flash_fwd_paramsE:
	.zero		1360


//--------------------- .nv.constant0._ZN5flash16flash_fwd_kernelI23Flash_fwd_kernel_traitsILi96ELi128ELi64ELi4ELb0ELb0EN7cutlass6half_tE19Flash_kernel_traitsILi96ELi128ELi64ELi4ES3_EELb0ELb0ELb0ELb1ELb0ELb0ELb0ELb0EEEvNS_16Flash_fwd_paramsE --------------------------
	.section	.nv.constant0._ZN5flash16flash_fwd_kernelI23Flash_fwd_kernel_traitsILi96ELi128ELi64ELi4ELb0ELb0EN7cutlass6half_tE19Flash_kernel_traitsILi96ELi128ELi64ELi4ES3_EELb0ELb0ELb0ELb1ELb0ELb0ELb0ELb0EEEvNS_16Flash_fwd_paramsE,"a",@progbits
	.sectionflags	@""
	.align	4
.nv.constant0._ZN5flash16flash_fwd_kernelI23Flash_fwd_kernel_traitsILi96ELi128ELi64ELi4ELb0ELb0EN7cutlass6half_tE19Flash_kernel_traitsILi96ELi128ELi64ELi4ES3_EELb0ELb0ELb0ELb1ELb0ELb0ELb0ELb0EEEvNS_16Flash_fwd_paramsE:
	.zero		1360


//--------------------- .nv.constant0._ZN5flash16flash_fwd_kernelI23Flash_fwd_kernel_traitsILi96ELi128ELi64ELi4ELb0ELb0EN7cutlass6half_tE19Flash_kernel_traitsILi96ELi128ELi64ELi4ES3_EELb0ELb0ELb1ELb0ELb0ELb1ELb0ELb0EEEvNS_16Flash_fwd_paramsE --------------------------
	.section	.nv.constant0._ZN5flash16flash_fwd_kernelI23Flash_fwd_kernel_traitsILi96ELi128ELi64ELi4ELb0ELb0EN7cutlass6half_tE19Flash_kernel_traitsILi96ELi128ELi64ELi4ES3_EELb0ELb0ELb1ELb0ELb0ELb1ELb0ELb0EEEvNS_16Flash_fwd_paramsE,"a",@progbits
	.sectionflags	@""
	.align	4
.nv.constant0._ZN5flash16flash_fwd_kernelI23Flash_fwd_kernel_traitsILi96ELi128ELi64ELi4ELb0ELb0EN7cutlass6half_tE19Flash_kernel_traitsILi96ELi128ELi64ELi4ES3_EELb0ELb0ELb1ELb0ELb0ELb1ELb0ELb0EEEvNS_16Flash_fwd_paramsE:
	.zero		1360


//--------------------- .nv.constant0._ZN5flash16flash_fwd_kernelI23Flash_fwd_kernel_traitsILi96ELi128ELi64ELi4ELb0ELb0EN7cutlass6half_tE19Flash_kernel_traitsILi96ELi128ELi64ELi4ES3_EELb0ELb0ELb1ELb0ELb0ELb0ELb0ELb0EEEvNS_16Flash_fwd_paramsE --------------------------
	.section	.nv.constant0._ZN5flash16flash_fwd_kernelI23Flash_fwd_kernel_traitsILi96ELi128ELi64ELi4ELb0ELb0EN7cutlass6half_tE19Flash_kernel_traitsILi96ELi128ELi64ELi4ES3_EELb0ELb0ELb1ELb0ELb0ELb0ELb0ELb0EEEvNS_16Flash_fwd_paramsE,"a",@progbits
	.sectionflags	@""
	.align	4
.nv.constant0._ZN5flash16flash_fwd_kernelI23Flash_fwd_kernel_traitsILi96ELi128ELi64ELi4ELb0ELb0EN7cutlass6half_tE19Flash_kernel_traitsILi96ELi128ELi64ELi4ES3_EELb0ELb0ELb1ELb0ELb0ELb0ELb0ELb0EEEvNS_16Flash_fwd_paramsE:
	.zero		1360


//--------------------- .nv.constant0._ZN5flash16flash_fwd_kernelI23Flash_fwd_kernel_traitsILi96ELi128ELi64ELi4ELb0ELb0EN7cutlass6half_tE19Flash_kernel_traitsILi96ELi128ELi64ELi4ES3_EELb0ELb0ELb1ELb1ELb0ELb0ELb0ELb0EEEvNS_16Flash_fwd_paramsE --------------------------
	.section	.nv.constant0._ZN5flash16flash_fwd_kernelI23Flash_fwd_kernel_traitsILi96ELi128ELi64ELi4ELb0ELb0EN7cutlass6half_tE19Flash_kernel_traitsILi96ELi128ELi64ELi4ES3_EELb0ELb0ELb1ELb1ELb0ELb0ELb0ELb0EEEvNS_16Flash_fwd_paramsE,"a",@progbits
	.sectionflags	@""
	.align	4
.nv.constant0._ZN5flash16flash_fwd_kernelI23Flash_fwd_kernel_traitsILi96ELi128ELi64ELi4ELb0ELb0EN7cutlass6half_tE19Flash_kernel_traitsILi96ELi128ELi64ELi4ES3_EELb0ELb0ELb1ELb1ELb0ELb0ELb0ELb0EEEvNS_16Flash_fwd_paramsE:
	.zero		1360


//--------------------- .nv.constant0._ZN5flash16flash_fwd_kernelI23Flash_fwd_kernel_traitsILi96ELi128ELi64ELi4ELb0ELb0EN7cutlass6half_tE19Flash_kernel_traitsILi96ELi128ELi64ELi4ES3_EELb1ELb0ELb0ELb0ELb0ELb1ELb0ELb0EEEvNS_16Flash_fwd_paramsE --------------------------
	.section	.nv.constant0._ZN5flash16flash_fwd_kernelI23Flash_fwd_kernel_traitsILi96ELi128ELi64ELi4ELb0ELb0EN7cutlass6half_tE19Flash_kernel_traitsILi96ELi128ELi64ELi4ES3_EELb1ELb0ELb0ELb0ELb0ELb1ELb0ELb0EEEvNS_16Flash_fwd_paramsE,"a",@progbits
	.sectionflags	@""
	.align	4
.nv.constant0._ZN5flash16flash_fwd_kernelI23Flash_fwd_kernel_traitsILi96ELi128ELi64ELi4ELb0ELb0EN7cutlass6half_tE19Flash_kernel_traitsILi96ELi128ELi64ELi4ES3_EELb1ELb0ELb0ELb0ELb0ELb1ELb0ELb0EEEvNS_16Flash_fwd_paramsE:
	.zero		1360


//--------------------- .nv.constant0._ZN5flash16flash_fwd_kernelI23Flash_fwd_kernel_traitsILi96ELi128ELi64ELi4ELb0ELb0EN7cutlass6half_tE19Flash_kernel_traitsILi96ELi128ELi64ELi4ES3_EELb0ELb0ELb0ELb0ELb0ELb1ELb1ELb0EEEvNS_16Flash_fwd_paramsE --------------------------
	.section	.nv.constant0._ZN5flash16flash_fwd_kernelI23Flash_fwd_kernel_traitsILi96ELi128ELi64ELi4ELb0ELb0EN7cutlass6half_tE19Flash_kernel_traitsILi96ELi128ELi64ELi4ES3_EELb0ELb0ELb0ELb0ELb0ELb1ELb1ELb0EEEvNS_16Flash_fwd_paramsE,"a",@progbits
	.sectionflags	@""
	.align	4
.nv.constant0._ZN5flash16flash_fwd_kernelI23Flash_fwd_kernel_traitsILi96ELi128ELi64ELi4ELb0ELb0EN7cutlass6half_tE19Flash_kernel_traitsILi96ELi128ELi64ELi4ES3_EELb0ELb0ELb0ELb0ELb0ELb1ELb1ELb0EEEvNS_16Flash_fwd_paramsE:
	.zero		1360


//--------------------- .nv.constant0._ZN5flash16flash_fwd_kernelI23Flash_fwd_kernel_traitsILi96ELi128ELi64ELi4ELb0ELb0EN7cutlass6half_tE19Flash_kernel_traitsILi96ELi128ELi64ELi4ES3_EELb1ELb0ELb0ELb0ELb0ELb0ELb0ELb0EEEvNS_16Flash_fwd_paramsE --------------------------
	.section	.nv.constant0._ZN5flash16flash_fwd_kernelI23Flash_fwd_kernel_traitsILi96ELi128ELi64ELi4ELb0ELb0EN7cutlass6half_tE19Flash_kernel_traitsILi96ELi128ELi64ELi4ES3_EELb1ELb0ELb0ELb0ELb0ELb0ELb0ELb0EEEvNS_16Flash_fwd_paramsE,"a",@progbits
	.sectionflags	@""
	.align	4
.nv.constant0._ZN5flash16flash_fwd_kernelI23Flash_fwd_kernel_traitsILi96ELi128ELi64ELi4ELb0ELb0EN7cutlass6half_tE19Flash_kernel_traitsILi96ELi128ELi64ELi4ES3_EELb1ELb0ELb0ELb0ELb0ELb0ELb0ELb0EEEvNS_16Flash_fwd_paramsE:
	.zero		1360


//--------------------- .nv.constant0._ZN5flash16flash_fwd_kernelI23Flash_fwd_kernel_traitsILi96ELi128ELi64ELi4ELb0ELb0EN7cutlass6half_tE19Flash_kernel_traitsILi96ELi128ELi64ELi4ES3_EELb1ELb0ELb1ELb0ELb0ELb0ELb0ELb0EEEvNS_16Flash_fwd_paramsE --------------------------
	.section	.nv.constant0._ZN5flash16flash_fwd_kernelI23Flash_fwd_kernel_traitsILi96ELi128ELi64ELi4ELb0ELb0EN7cutlass6half_tE19Flash_kernel_traitsILi96ELi128ELi64ELi4ES3_EELb1ELb0ELb1ELb0ELb0ELb0ELb0ELb0EEEvNS_16Flash_fwd_paramsE,"a",@progbits
	.sectionflags	@""
	.align	4
.nv.constant0._ZN5flash16flash_fwd_kernelI23Flash_fwd_kernel_traitsILi96ELi128ELi64ELi4ELb0ELb0EN7cutlass6half_tE19Flash_kernel_traitsILi96ELi128ELi64ELi4ES3_EELb1ELb0ELb1ELb0ELb0ELb0ELb0ELb0EEEvNS_16Flash_fwd_paramsE:
	.zero		1360


//--------------------- .nv.constant0._ZN5flash16flash_fwd_kernelI23Flash_fwd_kernel_traitsILi96ELi128ELi64ELi4ELb0ELb0EN7cutlass6half_tE19Flash_kernel_traitsILi96ELi128ELi64ELi4ES3_EELb1ELb0ELb0ELb0ELb1ELb1ELb0ELb0EEEvNS_16Flash_fwd_paramsE --------------------------
	.section	.nv.constant0._ZN5flash16flash_fwd_kernelI23Flash_fwd_kernel_traitsILi96ELi128ELi64ELi4ELb0ELb0EN7cutlass6half_tE19Flash_kernel_traitsILi96ELi128ELi64ELi4ES3_EELb1ELb0ELb0ELb0ELb1ELb1ELb0ELb0EEEvNS_16Flash_fwd_paramsE,"a",@progbits
	.sectionflags	@""
	.align	4
.nv.constant0._ZN5flash16flash_fwd_kernelI23Flash_fwd_kernel_traitsILi96ELi128ELi64ELi4ELb0ELb0EN7cutlass6half_tE19Flash_kernel_traitsILi96ELi128ELi64ELi4ES3_EELb1ELb0ELb0ELb0ELb1ELb1ELb0ELb0EEEvNS_16Flash_fwd_paramsE:
	.zero		1360


//--------------------- .nv.constant0._ZN5flash16flash_fwd_kernelI23Flash_fwd_kernel_traitsILi96ELi128ELi64ELi4ELb0ELb0EN7cutlass6half_tE19Flash_kernel_traitsILi96ELi128ELi64ELi4ES3_EELb0ELb0ELb0ELb0ELb1ELb1ELb1ELb0EEEvNS_16Flash_fwd_paramsE --------------------------
	.section	.nv.constant0._ZN5flash16flash_fwd_kernelI23Flash_fwd_kernel_traitsILi96ELi128ELi64ELi4ELb0ELb0EN7cutlass6half_tE19Flash_kernel_traitsILi96ELi128ELi64ELi4ES3_EELb0ELb0ELb0ELb0ELb1ELb1ELb1ELb0EEEvNS_16Flash_fwd_paramsE,"a",@progbits
	.sectionflags	@""
	.align	4
.nv.constant0._ZN5flash16flash_fwd_kernelI23Flash_fwd_kernel_traitsILi96ELi128ELi64ELi4ELb0ELb0EN7cutlass6half_tE19Flash_kernel_traitsILi96ELi128ELi64ELi4ES3_EELb0ELb0ELb0ELb0ELb1ELb1ELb1ELb0EEEvNS_16Flash_fwd_paramsE:
	.zero		1360


//--------------------- .nv.constant0._ZN5flash16flash_fwd_kernelI23Flash_fwd_kernel_traitsILi96ELi128ELi64ELi4ELb0ELb0EN7cutlass6half_tE19Flash_kernel_traitsILi96ELi128ELi64ELi4ES3_EELb1ELb0ELb0ELb1ELb0ELb0ELb0ELb0EEEvNS_16Flash_fwd_paramsE --------------------------
	.section	.nv.constant0._ZN5flash16flash_fwd_kernelI23Flash_fwd_kernel_traitsILi96ELi128ELi64ELi4ELb0ELb0EN7cutlass6half_tE19Flash_kernel_traitsILi96ELi128ELi64ELi4ES3_EELb1ELb0ELb0ELb1ELb0ELb0ELb0ELb0EEEvNS_16Flash_fwd_paramsE,"a",@progbits
	.sectionflags	@""
	.align	4
.nv.constant0._ZN5flash16flash_fwd_kernelI23Flash_fwd_kernel_traitsILi96ELi128ELi64ELi4ELb0ELb0EN7cutlass6half_tE19Flash_kernel_traitsILi96ELi128ELi64ELi4ES3_EELb1ELb0ELb0ELb1ELb0ELb0ELb0ELb0EEEvNS_16Flash_fwd_paramsE:
	.zero		1360


//--------------------- .nv.constant0._ZN5flash16flash_fwd_kernelI23Flash_fwd_kernel_traitsILi96ELi128ELi64ELi4ELb0ELb0EN7cutlass6half_tE19Flash_kernel_traitsILi96ELi128ELi64ELi4ES3_EELb1ELb0ELb0ELb0ELb0ELb0ELb0ELb1EEEvNS_16Flash_fwd_paramsE --------------------------
	.section	.nv.constant0._ZN5flash16flash_fwd_kernelI23Flash_fwd_kernel_traitsILi96ELi128ELi64ELi4ELb0ELb0EN7cutlass6half_tE19Flash_kernel_traitsILi96ELi128ELi64ELi4ES3_EELb1ELb0ELb0ELb0ELb0ELb0ELb0ELb1EEEvNS_16Flash_fwd_paramsE,"a",@progbits
	.sectionflags	@""
	.align	4
.nv.constant0._ZN5flash16flash_fwd_kernelI23Flash_fwd_kernel_traitsILi96ELi128ELi64ELi4ELb0ELb0EN7cutlass6half_tE19Flash_kernel_traitsILi96ELi128ELi64ELi4ES3_EELb1ELb0ELb0ELb0ELb0ELb0ELb0ELb1EEEvNS_16Flash_fwd_paramsE:
	.zero		1360


//--------------------- .nv.constant0._ZN5flash16flash_fwd_kernelI23Flash_fwd_kernel_traitsILi96ELi128ELi64ELi4ELb0ELb0EN7cutlass6half_tE19Flash_kernel_traitsILi96ELi128ELi64ELi4ES3_EELb0ELb0ELb0ELb0ELb0ELb0ELb1ELb0EEEvNS_16Flash_fwd_paramsE --------------------------
	.section	.nv.constant0._ZN5flash16flash_fwd_kernelI23Flash_fwd_kernel_traitsILi96ELi128ELi64ELi4ELb0ELb0EN7cutlass6half_tE19Flash_kernel_traitsILi96ELi128ELi64ELi4ES3_EELb0ELb0ELb0ELb0ELb0ELb0ELb1ELb0EEEvNS_16Flash_fwd_paramsE,"a",@progbits
	.sectionflags	@""
	.align	4
.nv.constant0._ZN5flash16flash_fwd_kernelI23Flash_fwd_kernel_traitsILi96ELi128ELi64ELi4ELb0ELb0EN7cutlass6half_tE19Flash_kernel_traitsILi96ELi128ELi64ELi4ES3_EELb0ELb0ELb0ELb0ELb0ELb0ELb1ELb0EEEvNS_16Flash_fwd_paramsE:
	.zero		1360


//--------------------- .nv.constant0._ZN5flash16flash_fwd_kernelI23Flash_fwd_kernel_traitsILi96ELi128ELi64ELi4ELb0ELb0EN7cutlass6half_tE19Flash_kernel_traitsILi96ELi128ELi64ELi4ES3_EELb1ELb0ELb0ELb1ELb0ELb0ELb0ELb1EEEvNS_16Flash_fwd_paramsE --------------------------
	.section	.nv.constant0._ZN5flash16flash_fwd_kernelI23Flash_fwd_kernel_traitsILi96ELi128ELi64ELi4ELb0ELb0EN7cutlass6half_tE19Flash_kernel_traitsILi96ELi128ELi64ELi4ES3_EELb1ELb0ELb0ELb1ELb0ELb0ELb0ELb1EEEvNS_16Flash_fwd_paramsE,"a",@progbits
	.sectionflags	@""
	.align	4
.nv.constant0._ZN5flash16flash_fwd_kernelI23Flash_fwd_kernel_traitsILi96ELi128ELi64ELi4ELb0ELb0EN7cutlass6half_tE19Flash_kernel_traitsILi96ELi128ELi64ELi4ES3_EELb1ELb0ELb0ELb1ELb0ELb0ELb0ELb1EEEvNS_16Flash_fwd_paramsE:
	.zero		1360


//--------------------- .nv.constant0._ZN5flash16flash_fwd_kernelI23Flash_fwd_kernel_traitsILi96ELi128ELi64ELi4ELb0ELb0EN7cutlass6half_tE19Flash_kernel_traitsILi96ELi128ELi64ELi4ES3_EELb0ELb0ELb0ELb1ELb0ELb0ELb1ELb0EEEvNS_16Flash_fwd_paramsE --------------------------
	.section	.nv.constant0._ZN5flash16flash_fwd_kernelI23Flash_fwd_kernel_traitsILi96ELi128ELi64ELi4ELb0ELb0EN7cutlass6half_tE19Flash_kernel_traitsILi96ELi128ELi64ELi4ES3_EELb0ELb0ELb0ELb1ELb0ELb0ELb1ELb0EEEvNS_16Flash_fwd_paramsE,"a",@progbits
	.sectionflags	@""
	.align	4
.nv.constant0._ZN5flash16flash_fwd_kernelI23Flash_fwd_kernel_traitsILi96ELi128ELi64ELi4ELb0ELb0EN7cutlass6half_tE19Flash_kernel_traitsILi96ELi128ELi64ELi4ES3_EELb0ELb0ELb0ELb1ELb0ELb0ELb1ELb0EEEvNS_16Flash_fwd_paramsE:
	.zero		1360


//--------------------- .nv.constant0._ZN5flash16flash_fwd_kernelI23Flash_fwd_kernel_traitsILi96ELi128ELi64ELi4ELb0ELb0EN7cutlass6half_tE19Flash_kernel_traitsILi96ELi128ELi64ELi4ES3_EELb1ELb0ELb1ELb0ELb0ELb1ELb0ELb0EEEvNS_16Flash_fwd_paramsE --------------------------
	.section	.nv.constant0._ZN5flash16flash_fwd_kernelI23Flash_fwd_kernel_traitsILi96ELi128ELi64ELi4ELb0ELb0EN7cutlass6half_tE19Flash_kernel_traitsILi96ELi128ELi64ELi4ES3_EELb1ELb0ELb1ELb0ELb0ELb1ELb0ELb0EEEvNS_16Flash_fwd_paramsE,"a",@progbits
	.sectionflags	@""
	.align	4
.nv.constant0._ZN5flash16flash_fwd_kernelI23Flash_fwd_kernel_traitsILi96ELi128ELi64ELi4ELb0ELb0EN7cutlass6half_tE19Flash_kernel_traitsILi96ELi128ELi64ELi4ES3_EELb1ELb0ELb1ELb0ELb0ELb1ELb0ELb0EEEvNS_16Flash_fwd_paramsE:
	.zero		1360


//--------------------- .nv.constant0._ZN5flash16flash_fwd_kernelI23Flash_fwd_kernel_traitsILi96ELi128ELi64ELi4ELb0ELb0EN7cutlass6half_tE19Flash_kernel_traitsILi96ELi128ELi64ELi4ES3_EELb0ELb0ELb1ELb0ELb0ELb1ELb1ELb0EEEvNS_16Flash_fwd_paramsE --------------------------
	.section	.nv.constant0._ZN5flash16flash_fwd_kernelI23Flash_fwd_kernel_traitsILi96ELi128ELi64ELi4ELb0ELb0EN7cutlass6half_tE19Flash_kernel_traitsILi96ELi128ELi64ELi4ES3_EELb0ELb0ELb1ELb0ELb0ELb1ELb1ELb0EEEvNS_16Flash_fwd_paramsE,"a",@progbits
	.sectionflags	@""
	.align	4
.nv.constant0._ZN5flash16flash_fwd_kernelI23Flash_fwd_kernel_traitsILi96ELi128ELi64ELi4ELb0ELb0EN7cutlass6half_tE19Flash_kernel_traitsILi96ELi128ELi64ELi4ES3_EELb0ELb0ELb1ELb0ELb0ELb1ELb1ELb0EEEvNS_16Flash_fwd_paramsE:
	.zero		1360


//--------------------- .nv.constant0._ZN5flash16flash_fwd_kernelI23Flash_fwd_kernel_traitsILi96ELi128ELi64ELi4ELb0ELb0EN7cutlass6half_tE19Flash_kernel_traitsILi96ELi128ELi64ELi4ES3_EELb1ELb0ELb1ELb1ELb0ELb0ELb0ELb0EEEvNS_16Flash_fwd_paramsE --------------------------
	.section	.nv.constant0._ZN5flash16flash_fwd_kernelI23Flash_fwd_kernel_traitsILi96ELi128ELi64ELi4ELb0ELb0EN7cutlass6half_tE19Flash_kernel_traitsILi96ELi128ELi64ELi4ES3_EELb1ELb0ELb1ELb1ELb0ELb0ELb0ELb0EEEvNS_16Flash_fwd_paramsE,"a",@progbits
	.sectionflags	@""
	.align	4
.nv.constant0._ZN5flash16flash_fwd_kernelI23Flash_fwd_kernel_traitsILi96ELi128ELi64ELi4ELb0ELb0EN7cutlass6half_tE19Flash_kernel_traitsILi96ELi128ELi64ELi4ES3_EELb1ELb0ELb1ELb1ELb0ELb0ELb0ELb0EEEvNS_16Flash_fwd_paramsE:
	.zero		1360


//--------------------- .nv.constant0._ZN5flash16flash_fwd_kernelI23Flash_fwd_kernel_traitsILi96ELi128ELi64ELi4ELb0ELb0EN7cutlass6half_tE19Flash_kernel_traitsILi96ELi128ELi64ELi4ES3_EELb1ELb0ELb1ELb0ELb0ELb0ELb0ELb1EEEvNS_16Flash_fwd_paramsE --------------------------
	.section	.nv.constant0._ZN5flash16flash_fwd_kernelI23Flash_fwd_kernel_traitsILi96ELi128ELi64ELi4ELb0ELb0EN7cutlass6half_tE19Flash_kernel_traitsILi96ELi128ELi64ELi4ES3_EELb1ELb0ELb1ELb0ELb0ELb0ELb0ELb1EEEvNS_16Flash_fwd_paramsE,"a",@progbits
	.sectionflags	@""
	.align	4
.nv.constant0._ZN5flash16flash_fwd_kernelI23Flash_fwd_kernel_traitsILi96ELi128ELi64ELi4ELb0ELb0EN7cutlass6half_tE19Flash_kernel_traitsILi96ELi128ELi64ELi4ES3_EELb1ELb0ELb1ELb0ELb0ELb0ELb0ELb1EEEvNS_16Flash_fwd_paramsE:
	.zero		1360


//--------------------- .nv.constant0._ZN5flash16flash_fwd_kernelI23Flash_fwd_kernel_traitsILi96ELi128ELi64ELi4ELb0ELb0EN7cutlass6half_tE19Flash_kernel_traitsILi96ELi128ELi64ELi4ES3_EELb0ELb0ELb1ELb0ELb0ELb0ELb1ELb0EEEvNS_16Flash_fwd_paramsE --------------------------
	.section	.nv.constant0._ZN5flash16flash_fwd_kernelI23Flash_fwd_kernel_traitsILi96ELi128ELi64ELi4ELb0ELb0EN7cutlass6half_tE19Flash_kernel_traitsILi96ELi128ELi64ELi4ES3_EELb0ELb0ELb1ELb0ELb0ELb0ELb1ELb0EEEvNS_16Flash_fwd_paramsE,"a",@progbits
	.sectionflags	@""
	.align	4
.nv.constant0._ZN5flash16flash_fwd_kernelI23Flash_fwd_kernel_traitsILi96ELi128ELi64ELi4ELb0ELb0EN7cutlass6half_tE19Flash_kernel_traitsILi96ELi128ELi64ELi4ES3_EELb0ELb0ELb1ELb0ELb0ELb0ELb1ELb0EEEvNS_16Flash_fwd_paramsE:
	.zero		1360


//--------------------- .nv.constant0._ZN5flash16flash_fwd_kernelI23Flash_fwd_kernel_traitsILi96ELi128ELi64ELi4ELb0ELb0EN7cutlass6half_tE19Flash_kernel_traitsILi96ELi128ELi64ELi4ES3_EELb1ELb0ELb1ELb1ELb0ELb0ELb0ELb1EEEvNS_16Flash_fwd_paramsE --------------------------
	.section	.nv.constant0._ZN5flash16flash_fwd_kernelI23Flash_fwd_kernel_traitsILi96ELi128ELi64ELi4ELb0ELb0EN7cutlass6half_tE19Flash_kernel_traitsILi96ELi128ELi64ELi4ES3_EELb1ELb0ELb1ELb1ELb0ELb0ELb0ELb1EEEvNS_16Flash_fwd_paramsE,"a",@progbits
	.sectionflags	@""
	.align	4
.nv.constant0._ZN5flash16flash_fwd_kernelI23Flash_fwd_kernel_traitsILi96ELi128ELi64ELi4ELb0ELb0EN7cutlass6half_tE19Flash_kernel_traitsILi96ELi128ELi64ELi4ES3_EELb1ELb0ELb1ELb1ELb0ELb0ELb0ELb1EEEvNS_16Flash_fwd_paramsE:
	.zero		1360


//--------------------- .nv.constant0._ZN5flash16flash_fwd_kernelI23Flash_fwd_kernel_traitsILi96ELi128ELi64ELi4ELb0ELb0EN7cutlass6half_tE19Flash_kernel_traitsILi96ELi128ELi64ELi4ES3_EELb0ELb0ELb1ELb1ELb0ELb0ELb1ELb0EEEvNS_16Flash_fwd_paramsE --------------------------
	.section	.nv.constant0._ZN5flash16flash_fwd_kernelI23Flash_fwd_kernel_traitsILi96ELi128ELi64ELi4ELb0ELb0EN7cutlass6half_tE19Flash_kernel_traitsILi96ELi128ELi64ELi4ES3_EELb0ELb0ELb1ELb1ELb0ELb0ELb1ELb0EEEvNS_16Flash_fwd_paramsE,"a",@progbits
	.sectionflags	@""
	.align	4
.nv.constant0._ZN5flash16flash_fwd_kernelI23Flash_fwd_kernel_traitsILi96ELi128ELi64ELi4ELb0ELb0EN7cutlass6half_tE19Flash_kernel_traitsILi96ELi128ELi64ELi4ES3_EELb0ELb0ELb1ELb1ELb0ELb0ELb1ELb0EEEvNS_16Flash_fwd_paramsE:
	.zero		1360


//--------------------- SYMBOLS --------------------------

	.type		.nv.reservedSmem.offset0,@object
	.size		.nv.reservedSmem.offset0,0x4
	.type		.nv.reservedSmem.cap,@object
	.size		.nv.reservedSmem.cap,0x4
